	.target	sm_103a

	.elftype	@"ET_EXEC"


//--------------------- .note.nv.tkinfo           --------------------------
	.section	.note.nv.tkinfo,"",@"SHT_NOTE"
	.sectionflags	@"SHF_NOTE_NV_TKINFO"
	.tkinfo
        /*0018*/ 	.word	0x00000002
        /*0030*/ 	.string	""
        /*0030*/ 	.string	"ptxas"
        /*0030*/ 	.string	"Cuda compilation tools, release 13.0, V13.0.88"
        /*0030*/ 	.string	"Build cuda_13.0.r13.0/compiler.36424714_0"
        /*0030*/ 	.string	"-arch sm_103a -m 64 "



//--------------------- .note.nv.cuinfo           --------------------------
	.section	.note.nv.cuinfo,"",@"SHT_NOTE"
	.sectionflags	@"SHF_NOTE_NV_CUINFO"
        /*0018*/ 	.short	0x0002
        /*001a*/ 	.short	0x0067
        /*001c*/ 	.short	0x0082
	.zero		2


//--------------------- .nv.info                  --------------------------
	.section	.nv.info,"",@"SHT_CUDA_INFO"
	.align	4


	//----- nvinfo : EIATTR_REGCOUNT
	.align		4
        /*0000*/ 	.byte	0x04, 0x2f
        /*0002*/ 	.short	(.L_12 - .L_11)
	.align		4
.L_11:
        /*0004*/ 	.word	index@(_ZN5flash16flash_fwd_kernelI23Flash_fwd_kernel_traitsILi128ELi128ELi32ELi4ELb0ELb0EN7cutlass6half_tE19Flash_kernel_traitsILi128ELi128ELi32ELi4ES3_EELb0ELb1ELb0ELb1ELb0ELb0ELb1ELb0EEEvNS_16Flash_fwd_paramsE)
        /*0008*/ 	.word	0x000000ff


	//----- nvinfo : EIATTR_FRAME_SIZE
	.align		4
.L_12:
        /*000c*/ 	.byte	0x04, 0x11
        /*000e*/ 	.short	(.L_14 - .L_13)
	.align		4
.L_13:
        /*0010*/ 	.word	index@(_ZN5flash16flash_fwd_kernelI23Flash_fwd_kernel_traitsILi128ELi128ELi32ELi4ELb0ELb0EN7cutlass6half_tE19Flash_kernel_traitsILi128ELi128ELi32ELi4ES3_EELb0ELb1ELb0ELb1ELb0ELb0ELb1ELb0EEEvNS_16Flash_fwd_paramsE)
        /*0014*/ 	.word	0x00000000


	//----- nvinfo : EIATTR_REGCOUNT
	.align		4
.L_14:
        /*0018*/ 	.byte	0x04, 0x2f
        /*001a*/ 	.short	(.L_16 - .L_15)
	.align		4
.L_15:
        /*001c*/ 	.word	index@(_ZN5flash16flash_fwd_kernelI23Flash_fwd_kernel_traitsILi128ELi128ELi32ELi4ELb0ELb0EN7cutlass6half_tE19Flash_kernel_traitsILi128ELi128ELi32ELi4ES3_EELb1ELb1ELb0ELb1ELb0ELb0ELb0ELb1EEEvNS_16Flash_fwd_paramsE)
        /*0020*/ 	.word	0x000000ff


	//----- nvinfo : EIATTR_FRAME_SIZE
	.align		4
.L_16:
        /*0024*/ 	.byte	0x04, 0x11
        /*0026*/ 	.short	(.L_18 - .L_17)
	.align		4
.L_17:
        /*0028*/ 	.word	index@(_ZN5flash16flash_fwd_kernelI23Flash_fwd_kernel_traitsILi128ELi128ELi32ELi4ELb0ELb0EN7cutlass6half_tE19Flash_kernel_traitsILi128ELi128ELi32ELi4ES3_EELb1ELb1ELb0ELb1ELb0ELb0ELb0ELb1EEEvNS_16Flash_fwd_paramsE)
        /*002c*/ 	.word	0x000000b8


	//----- nvinfo : EIATTR_REGCOUNT
	.align		4
.L_18:
        /*0030*/ 	.byte	0x04, 0x2f
        /*0032*/ 	.short	(.L_20 - .L_19)
	.align		4
.L_19:
        /*0034*/ 	.word	index@(_ZN5flash16flash_fwd_kernelI23Flash_fwd_kernel_traitsILi128ELi128ELi32ELi4ELb0ELb0EN7cutlass6half_tE19Flash_kernel_traitsILi128ELi128ELi32ELi4ES3_EELb0ELb1ELb0ELb0ELb0ELb0ELb1ELb0EEEvNS_16Flash_fwd_paramsE)
        /*0038*/ 	.word	0x000000ff


	//----- nvinfo : EIATTR_FRAME_SIZE
	.align		4
.L_20:
        /*003c*/ 	.byte	0x04, 0x11
        /*003e*/ 	.short	(.L_22 - .L_21)
	.align		4
.L_21:
        /*0040*/ 	.word	index@(_ZN5flash16flash_fwd_kernelI23Flash_fwd_kernel_traitsILi128ELi128ELi32ELi4ELb0ELb0EN7cutlass6half_tE19Flash_kernel_traitsILi128ELi128ELi32ELi4ES3_EELb0ELb1ELb0ELb0ELb0ELb0ELb1ELb0EEEvNS_16Flash_fwd_paramsE)
        /*0044*/ 	.word	0x00000000


	//----- nvinfo : EIATTR_REGCOUNT
	.align		4
.L_22:
        /*0048*/ 	.byte	0x04, 0x2f
        /*004a*/ 	.short	(.L_24 - .L_23)
	.align		4
.L_23:
        /*004c*/ 	.word	index@(_ZN5flash16flash_fwd_kernelI23Flash_fwd_kernel_traitsILi128ELi128ELi32ELi4ELb0ELb0EN7cutlass6half_tE19Flash_kernel_traitsILi128ELi128ELi32ELi4ES3_EELb1ELb1ELb0ELb0ELb0ELb0ELb0ELb1EEEvNS_16Flash_fwd_paramsE)
        /*0050*/ 	.word	0x000000ff


	//----- nvinfo : EIATTR_FRAME_SIZE
	.align		4
.L_24:
        /*0054*/ 	.byte	0x04, 0x11
        /*0056*/ 	.short	(.L_26 - .L_25)
	.align		4
.L_25:
        /*0058*/ 	.word	index@(_ZN5flash16flash_fwd_kernelI23Flash_fwd_kernel_traitsILi128ELi128ELi32ELi4ELb0ELb0EN7cutlass6half_tE19Flash_kernel_traitsILi128ELi128ELi32ELi4ES3_EELb1ELb1ELb0ELb0ELb0ELb0ELb0ELb1EEEvNS_16Flash_fwd_paramsE)
        /*005c*/ 	.word	0x000000b0


	//----- nvinfo : EIATTR_REGCOUNT
	.align		4
.L_26:
        /*0060*/ 	.byte	0x04, 0x2f
        /*0062*/ 	.short	(.L_28 - .L_27)
	.align		4
.L_27:
        /*0064*/ 	.word	index@(_ZN5flash16flash_fwd_kernelI23Flash_fwd_kernel_traitsILi128ELi128ELi32ELi4ELb0ELb0EN7cutlass6half_tE19Flash_kernel_traitsILi128ELi128ELi32ELi4ES3_EELb1ELb1ELb0ELb1ELb0ELb0ELb0ELb0EEEvNS_16Flash_fwd_paramsE)
        /*0068*/ 	.word	0x000000ff


	//----- nvinfo : EIATTR_FRAME_SIZE
	.align		4
.L_28:
        /*006c*/ 	.byte	0x04, 0x11
        /*006e*/ 	.short	(.L_30 - .L_29)
	.align		4
.L_29:
        /*0070*/ 	.word	index@(_ZN5flash16flash_fwd_kernelI23Flash_fwd_kernel_traitsILi128ELi128ELi32ELi4ELb0ELb0EN7cutlass6half_tE19Flash_kernel_traitsILi128ELi128ELi32ELi4ES3_EELb1ELb1ELb0ELb1ELb0ELb0ELb0ELb0EEEvNS_16Flash_fwd_paramsE)
        /*0074*/ 	.word	0x00000030


	//----- nvinfo : EIATTR_REGCOUNT
	.align		4
.L_30:
        /*0078*/ 	.byte	0x04, 0x2f
        /*007a*/ 	.short	(.L_32 - .L_31)
	.align		4
.L_31:
        /*007c*/ 	.word	index@(_ZN5flash16flash_fwd_kernelI23Flash_fwd_kernel_traitsILi128ELi128ELi32ELi4ELb0ELb0EN7cutlass6half_tE19Flash_kernel_traitsILi128ELi128ELi32ELi4ES3_EELb0ELb1ELb0ELb0ELb0ELb1ELb1ELb0EEEvNS_16Flash_fwd_paramsE)
        /*0080*/ 	.word	0x000000ff


	//----- nvinfo : EIATTR_FRAME_SIZE
	.align		4
.L_32:
        /*0084*/ 	.byte	0x04, 0x11
        /*0086*/ 	.short	(.L_34 - .L_33)
	.align		4
.L_33:
        /*0088*/ 	.word	index@(_ZN5flash16flash_fwd_kernelI23Flash_fwd_kernel_traitsILi128ELi128ELi32ELi4ELb0ELb0EN7cutlass6half_tE19Flash_kernel_traitsILi128ELi128ELi32ELi4ES3_EELb0ELb1ELb0ELb0ELb0ELb1ELb1ELb0EEEvNS_16Flash_fwd_paramsE)
        /*008c*/ 	.word	0x00000000


	//----- nvinfo : EIATTR_REGCOUNT
	.align		4
.L_34:
        /*0090*/ 	.byte	0x04, 0x2f
        /*0092*/ 	.short	(.L_36 - .L_35)
	.align		4
.L_35:
        /*0094*/ 	.word	index@(_ZN5flash16flash_fwd_kernelI23Flash_fwd_kernel_traitsILi128ELi128ELi32ELi4ELb0ELb0EN7cutlass6half_tE19Flash_kernel_traitsILi128ELi128ELi32ELi4ES3_EELb1ELb1ELb0ELb0ELb0ELb1ELb0ELb0EEEvNS_16Flash_fwd_paramsE)
        /*0098*/ 	.word	0x000000ff


	//----- nvinfo : EIATTR_FRAME_SIZE
	.align		4
.L_36:
        /*009c*/ 	.byte	0x04, 0x11
        /*009e*/ 	.short	(.L_38 - .L_37)
	.align		4
.L_37:
        /*00a0*/ 	.word	index@(_ZN5flash16flash_fwd_kernelI23Flash_fwd_kernel_traitsILi128ELi128ELi32ELi4ELb0ELb0EN7cutlass6half_tE19Flash_kernel_traitsILi128ELi128ELi32ELi4ES3_EELb1ELb1ELb0ELb0ELb0ELb1ELb0ELb0EEEvNS_16Flash_fwd_paramsE)
        /*00a4*/ 	.word	0x00000008


	//----- nvinfo : EIATTR_REGCOUNT
	.align		4
.L_38:
        /*00a8*/ 	.byte	0x04, 0x2f
        /*00aa*/ 	.short	(.L_40 - .L_39)
	.align		4
.L_39:
        /*00ac*/ 	.word	index@(_ZN5flash16flash_fwd_kernelI23Flash_fwd_kernel_traitsILi128ELi128ELi32ELi4ELb0ELb0EN7cutlass6half_tE19Flash_kernel_traitsILi128ELi128ELi32ELi4ES3_EELb0ELb1ELb0ELb0ELb1ELb1ELb1ELb0EEEvNS_16Flash_fwd_paramsE)
        /*00b0*/ 	.word	0x000000ff


	//----- nvinfo : EIATTR_FRAME_SIZE
	.align		4
.L_40:
        /*00b4*/ 	.byte	0x04, 0x11
        /*00b6*/ 	.short	(.L_42 - .L_41)
	.align		4
.L_41:
        /*00b8*/ 	.word	index@(_ZN5flash16flash_fwd_kernelI23Flash_fwd_kernel_traitsILi128ELi128ELi32ELi4ELb0ELb0EN7cutlass6half_tE19Flash_kernel_traitsILi128ELi128ELi32ELi4ES3_EELb0ELb1ELb0ELb0ELb1ELb1ELb1ELb0EEEvNS_16Flash_fwd_paramsE)
        /*00bc*/ 	.word	0x00000000


	//----- nvinfo : EIATTR_REGCOUNT
	.align		4
.L_42:
        /*00c0*/ 	.byte	0x04, 0x2f
        /*00c2*/ 	.short	(.L_44 - .L_43)
	.align		4
.L_43:
        /*00c4*/ 	.word	index@(_ZN5flash16flash_fwd_kernelI23Flash_fwd_kernel_traitsILi128ELi128ELi32ELi4ELb0ELb0EN7cutlass6half_tE19Flash_kernel_traitsILi128ELi128ELi32ELi4ES3_EELb1ELb1ELb0ELb0ELb1ELb1ELb0ELb0EEEvNS_16Flash_fwd_paramsE)
        /*00c8*/ 	.word	0x000000ff


	//----- nvinfo : EIATTR_FRAME_SIZE
	.align		4
.L_44:
        /*00cc*/ 	.byte	0x04, 0x11
        /*00ce*/ 	.short	(.L_46 - .L_45)
	.align		4
.L_45:
        /*00d0*/ 	.word	index@(_ZN5flash16flash_fwd_kernelI23Flash_fwd_kernel_traitsILi128ELi128ELi32ELi4ELb0ELb0EN7cutlass6half_tE19Flash_kernel_traitsILi128ELi128ELi32ELi4ES3_EELb1ELb1ELb0ELb0ELb1ELb1ELb0ELb0EEEvNS_16Flash_fwd_paramsE)
        /*00d4*/ 	.word	0x00000008


	//----- nvinfo : EIATTR_REGCOUNT
	.align		4
.L_46:
        /*00d8*/ 	.byte	0x04, 0x2f
        /*00da*/ 	.short	(.L_48 - .L_47)
	.align		4
.L_47:
        /*00dc*/ 	.word	index@(_ZN5flash16flash_fwd_kernelI23Flash_fwd_kernel_traitsILi128ELi128ELi32ELi4ELb0ELb0EN7cutlass6half_tE19Flash_kernel_traitsILi128ELi128ELi32ELi4ES3_EELb1ELb1ELb0ELb0ELb0ELb0ELb0ELb0EEEvNS_16Flash_fwd_paramsE)
        /*00e0*/ 	.word	0x000000ff


	//----- nvinfo : EIATTR_FRAME_SIZE
	.align		4
.L_48:
        /*00e4*/ 	.byte	0x04, 0x11
        /*00e6*/ 	.short	(.L_50 - .L_49)
	.align		4
.L_49:
        /*00e8*/ 	.word	index@(_ZN5flash16flash_fwd_kernelI23Flash_fwd_kernel_traitsILi128ELi128ELi32ELi4ELb0ELb0EN7cutlass6half_tE19Flash_kernel_traitsILi128ELi128ELi32ELi4ES3_EELb1ELb1ELb0ELb0ELb0ELb0ELb0ELb0EEEvNS_16Flash_fwd_paramsE)
        /*00ec*/ 	.word	0x00000018


	//----- nvinfo : EIATTR_REGCOUNT
	.align		4
.L_50:
        /*00f0*/ 	.byte	0x04, 0x2f
        /*00f2*/ 	.short	(.L_52 - .L_51)
	.align		4
.L_51:
        /*00f4*/ 	.word	index@(_ZN5flash16flash_fwd_kernelI23Flash_fwd_kernel_traitsILi128ELi64ELi64ELi4ELb0ELb0EN7cutlass6half_tE19Flash_kernel_traitsILi128ELi64ELi64ELi4ES3_EELb0ELb1ELb0ELb1ELb0ELb0ELb1ELb0EEEvNS_16Flash_fwd_paramsE)
        /*00f8*/ 	.word	0x000000e6


	//----- nvinfo : EIATTR_FRAME_SIZE
	.align		4
.L_52:
        /*00fc*/ 	.byte	0x04, 0x11
        /*00fe*/ 	.short	(.L_54 - .L_53)
	.align		4
.L_53:
        /*0100*/ 	.word	index@(_ZN5flash16flash_fwd_kernelI23Flash_fwd_kernel_traitsILi128ELi64ELi64ELi4ELb0ELb0EN7cutlass6half_tE19Flash_kernel_traitsILi128ELi64ELi64ELi4ES3_EELb0ELb1ELb0ELb1ELb0ELb0ELb1ELb0EEEvNS_16Flash_fwd_paramsE)
        /*0104*/ 	.word	0x00000000


	//----- nvinfo : EIATTR_REGCOUNT
	.align		4
.L_54:
        /*0108*/ 	.byte	0x04, 0x2f
        /*010a*/ 	.short	(.L_56 - .L_55)
	.align		4
.L_55:
        /*010c*/ 	.word	index@(_ZN5flash16flash_fwd_kernelI23Flash_fwd_kernel_traitsILi128ELi64ELi64ELi4ELb0ELb0EN7cutlass6half_tE19Flash_kernel_traitsILi128ELi64ELi64ELi4ES3_EELb0ELb1ELb0ELb1ELb0ELb0ELb0ELb0EEEvNS_16Flash_fwd_paramsE)
        /*0110*/ 	.word	0x000000c2


	//----- nvinfo : EIATTR_FRAME_SIZE
	.align		4
.L_56:
        /*0114*/ 	.byte	0x04, 0x11
        /*0116*/ 	.short	(.L_58 - .L_57)
	.align		4
.L_57:
        /*0118*/ 	.word	index@(_ZN5flash16flash_fwd_kernelI23Flash_fwd_kernel_traitsILi128ELi64ELi64ELi4ELb0ELb0EN7cutlass6half_tE19Flash_kernel_traitsILi128ELi64ELi64ELi4ES3_EELb0ELb1ELb0ELb1ELb0ELb0ELb0ELb0EEEvNS_16Flash_fwd_paramsE)
        /*011c*/ 	.word	0x00000000


	//----- nvinfo : EIATTR_REGCOUNT
	.align		4
.L_58:
        /*0120*/ 	.byte	0x04, 0x2f
        /*0122*/ 	.short	(.L_60 - .L_59)
	.align		4
.L_59:
        /*0124*/ 	.word	index@(_ZN5flash16flash_fwd_kernelI23Flash_fwd_kernel_traitsILi128ELi64ELi64ELi4ELb0ELb0EN7cutlass6half_tE19Flash_kernel_traitsILi128ELi64ELi64ELi4ES3_EELb0ELb1ELb0ELb0ELb0ELb0ELb1ELb0EEEvNS_16Flash_fwd_paramsE)
        /*0128*/ 	.word	0x000000cc


	//----- nvinfo : EIATTR_FRAME_SIZE
	.align		4
.L_60:
        /*012c*/ 	.byte	0x04, 0x11
        /*012e*/ 	.short	(.L_62 - .L_61)
	.align		4
.L_61:
        /*0130*/ 	.word	index@(_ZN5flash16flash_fwd_kernelI23Flash_fwd_kernel_traitsILi128ELi64ELi64ELi4ELb0ELb0EN7cutlass6half_tE19Flash_kernel_traitsILi128ELi64ELi64ELi4ES3_EELb0ELb1ELb0ELb0ELb0ELb0ELb1ELb0EEEvNS_16Flash_fwd_paramsE)
        /*0134*/ 	.word	0x00000000


	//----- nvinfo : EIATTR_REGCOUNT
	.align		4
.L_62:
        /*0138*/ 	.byte	0x04, 0x2f
        /*013a*/ 	.short	(.L_64 - .L_63)
	.align		4
.L_63:
        /*013c*/ 	.word	index@(_ZN5flash16flash_fwd_kernelI23Flash_fwd_kernel_traitsILi128ELi64ELi64ELi4ELb0ELb0EN7cutlass6half_tE19Flash_kernel_traitsILi128ELi64ELi64ELi4ES3_EELb0ELb1ELb0ELb0ELb0ELb0ELb0ELb0EEEvNS_16Flash_fwd_paramsE)
        /*0140*/ 	.word	0x000000bb


	//----- nvinfo : EIATTR_FRAME_SIZE
	.align		4
.L_64:
        /*0144*/ 	.byte	0x04, 0x11
        /*0146*/ 	.short	(.L_66 - .L_65)
	.align		4
.L_65:
        /*0148*/ 	.word	index@(_ZN5flash16flash_fwd_kernelI23Flash_fwd_kernel_traitsILi128ELi64ELi64ELi4ELb0ELb0EN7cutlass6half_tE19Flash_kernel_traitsILi128ELi64ELi64ELi4ES3_EELb0ELb1ELb0ELb0ELb0ELb0ELb0ELb0EEEvNS_16Flash_fwd_paramsE)
        /*014c*/ 	.word	0x00000000


	//----- nvinfo : EIATTR_REGCOUNT
	.align		4
.L_66:
        /*0150*/ 	.byte	0x04, 0x2f
        /*0152*/ 	.short	(.L_68 - .L_67)
	.align		4
.L_67:
        /*0154*/ 	.word	index@(_ZN5flash16flash_fwd_kernelI23Flash_fwd_kernel_traitsILi128ELi64ELi64ELi4ELb0ELb0EN7cutlass6half_tE19Flash_kernel_traitsILi128ELi64ELi64ELi4ES3_EELb0ELb1ELb0ELb0ELb0ELb1ELb1ELb0EEEvNS_16Flash_fwd_paramsE)
        /*0158*/ 	.word	0x000000cd


	//----- nvinfo : EIATTR_FRAME_SIZE
	.align		4
.L_68:
        /*015c*/ 	.byte	0x04, 0x11
        /*015e*/ 	.short	(.L_70 - .L_69)
	.align		4
.L_69:
        /*0160*/ 	.word	index@(_ZN5flash16flash_fwd_kernelI23Flash_fwd_kernel_traitsILi128ELi64ELi64ELi4ELb0ELb0EN7cutlass6half_tE19Flash_kernel_traitsILi128ELi64ELi64ELi4ES3_EELb0ELb1ELb0ELb0ELb0ELb1ELb1ELb0EEEvNS_16Flash_fwd_paramsE)
        /*0164*/ 	.word	0x00000000


	//----- nvinfo : EIATTR_REGCOUNT
	.align		4
.L_70:
        /*0168*/ 	.byte	0x04, 0x2f
        /*016a*/ 	.short	(.L_72 - .L_71)
	.align		4
.L_71:
        /*016c*/ 	.word	index@(_ZN5flash16flash_fwd_kernelI23Flash_fwd_kernel_traitsILi128ELi64ELi64ELi4ELb0ELb0EN7cutlass6half_tE19Flash_kernel_traitsILi128ELi64ELi64ELi4ES3_EELb0ELb1ELb0ELb0ELb0ELb1ELb0ELb0EEEvNS_16Flash_fwd_paramsE)
        /*0170*/ 	.word	0x000000b2


	//----- nvinfo : EIATTR_FRAME_SIZE
	.align		4
.L_72:
        /*0174*/ 	.byte	0x04, 0x11
        /*0176*/ 	.short	(.L_74 - .L_73)
	.align		4
.L_73:
        /*0178*/ 	.word	index@(_ZN5flash16flash_fwd_kernelI23Flash_fwd_kernel_traitsILi128ELi64ELi64ELi4ELb0ELb0EN7cutlass6half_tE19Flash_kernel_traitsILi128ELi64ELi64ELi4ES3_EELb0ELb1ELb0ELb0ELb0ELb1ELb0ELb0EEEvNS_16Flash_fwd_paramsE)
        /*017c*/ 	.word	0x00000000


	//----- nvinfo : EIATTR_REGCOUNT
	.align		4
.L_74:
        /*0180*/ 	.byte	0x04, 0x2f
        /*0182*/ 	.short	(.L_76 - .L_75)
	.align		4
.L_75:
        /*0184*/ 	.word	index@(_ZN5flash16flash_fwd_kernelI23Flash_fwd_kernel_traitsILi128ELi64ELi64ELi4ELb0ELb0EN7cutlass6half_tE19Flash_kernel_traitsILi128ELi64ELi64ELi4ES3_EELb0ELb1ELb0ELb0ELb1ELb1ELb1ELb0EEEvNS_16Flash_fwd_paramsE)
        /*0188*/ 	.word	0x000000ca


	//----- nvinfo : EIATTR_FRAME_SIZE
	.align		4
.L_76:
        /*018c*/ 	.byte	0x04, 0x11
        /*018e*/ 	.short	(.L_78 - .L_77)
	.align		4
.L_77:
        /*0190*/ 	.word	index@(_ZN5flash16flash_fwd_kernelI23Flash_fwd_kernel_traitsILi128ELi64ELi64ELi4ELb0ELb0EN7cutlass6half_tE19Flash_kernel_traitsILi128ELi64ELi64ELi4ES3_EELb0ELb1ELb0ELb0ELb1ELb1ELb1ELb0EEEvNS_16Flash_fwd_paramsE)
        /*0194*/ 	.word	0x00000000


	//----- nvinfo : EIATTR_REGCOUNT
	.align		4
.L_78:
        /*0198*/ 	.byte	0x04, 0x2f
        /*019a*/ 	.short	(.L_80 - .L_79)
	.align		4
.L_79:
        /*019c*/ 	.word	index@(_ZN5flash16flash_fwd_kernelI23Flash_fwd_kernel_traitsILi128ELi64ELi64ELi4ELb0ELb0EN7cutlass6half_tE19Flash_kernel_traitsILi128ELi64ELi64ELi4ES3_EELb0ELb1ELb0ELb0ELb1ELb1ELb0ELb0EEEvNS_16Flash_fwd_paramsE)
        /*01a0*/ 	.word	0x000000ae


	//----- nvinfo : EIATTR_FRAME_SIZE
	.align		4
.L_80:
        /*01a4*/ 	.byte	0x04, 0x11
        /*01a6*/ 	.short	(.L_82 - .L_81)
	.align		4
.L_81:
        /*01a8*/ 	.word	index@(_ZN5flash16flash_fwd_kernelI23Flash_fwd_kernel_traitsILi128ELi64ELi64ELi4ELb0ELb0EN7cutlass6half_tE19Flash_kernel_traitsILi128ELi64ELi64ELi4ES3_EELb0ELb1ELb0ELb0ELb1ELb1ELb0ELb0EEEvNS_16Flash_fwd_paramsE)
        /*01ac*/ 	.word	0x00000000


	//----- nvinfo : EIATTR_REGCOUNT
	.align		4
.L_82:
        /*01b0*/ 	.byte	0x04, 0x2f
        /*01b2*/ 	.short	(.L_84 - .L_83)
	.align		4
.L_83:
        /*01b4*/ 	.word	index@(_ZN5flash16flash_fwd_kernelI23Flash_fwd_kernel_traitsILi128ELi128ELi64ELi4ELb0ELb0EN7cutlass6half_tE19Flash_kernel_traitsILi128ELi128ELi64ELi4ES3_EELb0ELb1ELb0ELb1ELb0ELb0ELb1ELb0EEEvNS_16Flash_fwd_paramsE)
        /*01b8*/ 	.word	0x000000ff


	//----- nvinfo : EIATTR_FRAME_SIZE
	.align		4
.L_84:
        /*01bc*/ 	.byte	0x04, 0x11
        /*01be*/ 	.short	(.L_86 - .L_85)
	.align		4
.L_85:
        /*01c0*/ 	.word	index@(_ZN5flash16flash_fwd_kernelI23Flash_fwd_kernel_traitsILi128ELi128ELi64ELi4ELb0ELb0EN7cutlass6half_tE19Flash_kernel_traitsILi128ELi128ELi64ELi4ES3_EELb0ELb1ELb0ELb1ELb0ELb0ELb1ELb0EEEvNS_16Flash_fwd_paramsE)
        /*01c4*/ 	.word	0x000000e0


	//----- nvinfo : EIATTR_REGCOUNT
	.align		4
.L_86:
        /*01c8*/ 	.byte	0x04, 0x2f
        /*01ca*/ 	.short	(.L_88 - .L_87)
	.align		4
.L_87:
        /*01cc*/ 	.word	index@(_ZN5flash16flash_fwd_kernelI23Flash_fwd_kernel_traitsILi128ELi128ELi64ELi4ELb0ELb0EN7cutlass6half_tE19Flash_kernel_traitsILi128ELi128ELi64ELi4ES3_EELb0ELb1ELb0ELb1ELb0ELb0ELb0ELb0EEEvNS_16Flash_fwd_paramsE)
        /*01d0*/ 	.word	0x000000ff


	//----- nvinfo : EIATTR_FRAME_SIZE
	.align		4
.L_88:
        /*01d4*/ 	.byte	0x04, 0x11
        /*01d6*/ 	.short	(.L_90 - .L_89)
	.align		4
.L_89:
        /*01d8*/ 	.word	index@(_ZN5flash16flash_fwd_kernelI23Flash_fwd_kernel_traitsILi128ELi128ELi64ELi4ELb0ELb0EN7cutlass6half_tE19Flash_kernel_traitsILi128ELi128ELi64ELi4ES3_EELb0ELb1ELb0ELb1ELb0ELb0ELb0ELb0EEEvNS_16Flash_fwd_paramsE)
        /*01dc*/ 	.word	0x00000090


	//----- nvinfo : EIATTR_REGCOUNT
	.align		4
.L_90:
        /*01e0*/ 	.byte	0x04, 0x2f
        /*01e2*/ 	.short	(.L_92 - .L_91)
	.align		4
.L_91:
        /*01e4*/ 	.word	index@(_ZN5flash16flash_fwd_kernelI23Flash_fwd_kernel_traitsILi128ELi128ELi64ELi4ELb0ELb0EN7cutlass6half_tE19Flash_kernel_traitsILi128ELi128ELi64ELi4ES3_EELb0ELb1ELb0ELb0ELb0ELb0ELb1ELb0EEEvNS_16Flash_fwd_paramsE)
        /*01e8*/ 	.word	0x000000ff


	//----- nvinfo : EIATTR_FRAME_SIZE
	.align		4
.L_92:
        /*01ec*/ 	.byte	0x04, 0x11
        /*01ee*/ 	.short	(.L_94 - .L_93)
	.align		4
.L_93:
        /*01f0*/ 	.word	index@(_ZN5flash16flash_fwd_kernelI23Flash_fwd_kernel_traitsILi128ELi128ELi64ELi4ELb0ELb0EN7cutlass6half_tE19Flash_kernel_traitsILi128ELi128ELi64ELi4ES3_EELb0ELb1ELb0ELb0ELb0ELb0ELb1ELb0EEEvNS_16Flash_fwd_paramsE)
        /*01f4*/ 	.word	0x000000d8


	//----- nvinfo : EIATTR_REGCOUNT
	.align		4
.L_94:
        /*01f8*/ 	.byte	0x04, 0x2f
        /*01fa*/ 	.short	(.L_96 - .L_95)
	.align		4
.L_95:
        /*01fc*/ 	.word	index@(_ZN5flash16flash_fwd_kernelI23Flash_fwd_kernel_traitsILi128ELi128ELi64ELi4ELb0ELb0EN7cutlass6half_tE19Flash_kernel_traitsILi128ELi128ELi64ELi4ES3_EELb0ELb1ELb0ELb0ELb0ELb0ELb0ELb0EEEvNS_16Flash_fwd_paramsE)
        /*0200*/ 	.word	0x000000ff


	//----- nvinfo : EIATTR_FRAME_SIZE
	.align		4
.L_96:
        /*0204*/ 	.byte	0x04, 0x11
        /*0206*/ 	.short	(.L_98 - .L_97)
	.align		4
.L_97:
        /*0208*/ 	.word	index@(_ZN5flash16flash_fwd_kernelI23Flash_fwd_kernel_traitsILi128ELi128ELi64ELi4ELb0ELb0EN7cutlass6half_tE19Flash_kernel_traitsILi128ELi128ELi64ELi4ES3_EELb0ELb1ELb0ELb0ELb0ELb0ELb0ELb0EEEvNS_16Flash_fwd_paramsE)
        /*020c*/ 	.word	0x00000060


	//----- nvinfo : EIATTR_REGCOUNT
	.align		4
.L_98:
        /*0210*/ 	.byte	0x04, 0x2f
        /*0212*/ 	.short	(.L_100 - .L_99)
	.align		4
.L_99:
        /*0214*/ 	.word	index@(_ZN5flash16flash_fwd_kernelI23Flash_fwd_kernel_traitsILi128ELi128ELi64ELi4ELb0ELb0EN7cutlass6half_tE19Flash_kernel_traitsILi128ELi128ELi64ELi4ES3_EELb0ELb1ELb0ELb0ELb0ELb1ELb1ELb0EEEvNS_16Flash_fwd_paramsE)
        /*0218*/ 	.word	0x000000ff


	//----- nvinfo : EIATTR_FRAME_SIZE
	.align		4
.L_100:
        /*021c*/ 	.byte	0x04, 0x11
        /*021e*/ 	.short	(.L_102 - .L_101)
	.align		4
.L_101:
        /*0220*/ 	.word	index@(_ZN5flash16flash_fwd_kernelI23Flash_fwd_kernel_traitsILi128ELi128ELi64ELi4ELb0ELb0EN7cutlass6half_tE19Flash_kernel_traitsILi128ELi128ELi64ELi4ES3_EELb0ELb1ELb0ELb0ELb0ELb1ELb1ELb0EEEvNS_16Flash_fwd_paramsE)
        /*0224*/ 	.word	0x000000d0


	//----- nvinfo : EIATTR_REGCOUNT
	.align		4
.L_102:
        /*0228*/ 	.byte	0x04, 0x2f
        /*022a*/ 	.short	(.L_104 - .L_103)
	.align		4
.L_103:
        /*022c*/ 	.word	index@(_ZN5flash16flash_fwd_kernelI23Flash_fwd_kernel_traitsILi128ELi128ELi64ELi4ELb0ELb0EN7cutlass6half_tE19Flash_kernel_traitsILi128ELi128ELi64ELi4ES3_EELb0ELb1ELb0ELb0ELb0ELb1ELb0ELb0EEEvNS_16Flash_fwd_paramsE)
        /*0230*/ 	.word	0x000000ff


	//----- nvinfo : EIATTR_FRAME_SIZE
	.align		4
.L_104:
        /*0234*/ 	.byte	0x04, 0x11
        /*0236*/ 	.short	(.L_106 - .L_105)
	.align		4
.L_105:
        /*0238*/ 	.word	index@(_ZN5flash16flash_fwd_kernelI23Flash_fwd_kernel_traitsILi128ELi128ELi64ELi4ELb0ELb0EN7cutlass6half_tE19Flash_kernel_traitsILi128ELi128ELi64ELi4ES3_EELb0ELb1ELb0ELb0ELb0ELb1ELb0ELb0EEEvNS_16Flash_fwd_paramsE)
        /*023c*/ 	.word	0x00000070


	//----- nvinfo : EIATTR_REGCOUNT
	.align		4
.L_106:
        /*0240*/ 	.byte	0x04, 0x2f
        /*0242*/ 	.short	(.L_108 - .L_107)
	.align		4
.L_107:
        /*0244*/ 	.word	index@(_ZN5flash16flash_fwd_kernelI23Flash_fwd_kernel_traitsILi128ELi128ELi64ELi4ELb0ELb0EN7cutlass6half_tE19Flash_kernel_traitsILi128ELi128ELi64ELi4ES3_EELb0ELb1ELb0ELb0ELb1ELb1ELb1ELb0EEEvNS_16Flash_fwd_paramsE)
        /*0248*/ 	.word	0x000000ff


	//----- nvinfo : EIATTR_FRAME_SIZE
	.align		4
.L_108:
        /*024c*/ 	.byte	0x04, 0x11
        /*024e*/ 	.short	(.L_110 - .L_109)
	.align		4
.L_109:
        /*0250*/ 	.word	index@(_ZN5flash16flash_fwd_kernelI23Flash_fwd_kernel_traitsILi128ELi128ELi64ELi4ELb0ELb0EN7cutlass6half_tE19Flash_kernel_traitsILi128ELi128ELi64ELi4ES3_EELb0ELb1ELb0ELb0ELb1ELb1ELb1ELb0EEEvNS_16Flash_fwd_paramsE)
        /*0254*/ 	.word	0x000000b8


	//----- nvinfo : EIATTR_REGCOUNT
	.align		4
.L_110:
        /*0258*/ 	.byte	0x04, 0x2f
        /*025a*/ 	.short	(.L_112 - .L_111)
	.align		4
.L_111:
        /*025c*/ 	.word	index@(_ZN5flash16flash_fwd_kernelI23Flash_fwd_kernel_traitsILi128ELi128ELi64ELi4ELb0ELb0EN7cutlass6half_tE19Flash_kernel_traitsILi128ELi128ELi64ELi4ES3_EELb0ELb1ELb0ELb0ELb1ELb1ELb0ELb0EEEvNS_16Flash_fwd_paramsE)
        /*0260*/ 	.word	0x000000ff


	//----- nvinfo : EIATTR_FRAME_SIZE
	.align		4
.L_112:
        /*0264*/ 	.byte	0x04, 0x11
        /*0266*/ 	.short	(.L_114 - .L_113)
	.align		4
.L_113:
        /*0268*/ 	.word	index@(_ZN5flash16flash_fwd_kernelI23Flash_fwd_kernel_traitsILi128ELi128ELi64ELi4ELb0ELb0EN7cutlass6half_tE19Flash_kernel_traitsILi128ELi128ELi64ELi4ES3_EELb0ELb1ELb0ELb0ELb1ELb1ELb0ELb0EEEvNS_16Flash_fwd_paramsE)
        /*026c*/ 	.word	0x00000050


	//----- nvinfo : EIATTR_MIN_STACK_SIZE
	.align		4
.L_114:
        /*0270*/ 	.byte	0x04, 0x12
        /*0272*/ 	.short	(.L_116 - .L_115)
	.align		4
.L_115:
        /*0274*/ 	.word	index@(_ZN5flash16flash_fwd_kernelI23Flash_fwd_kernel_traitsILi128ELi128ELi64ELi4ELb0ELb0EN7cutlass6half_tE19Flash_kernel_traitsILi128ELi128ELi64ELi4ES3_EELb0ELb1ELb0ELb0ELb1ELb1ELb0ELb0EEEvNS_16Flash_fwd_paramsE)
        /*0278*/ 	.word	0x00000050


	//----- nvinfo : EIATTR_MIN_STACK_SIZE
	.align		4
.L_116:
        /*027c*/ 	.byte	0x04, 0x12
        /*027e*/ 	.short	(.L_118 - .L_117)
	.align		4
.L_117:
        /*0280*/ 	.word	index@(_ZN5flash16flash_fwd_kernelI23Flash_fwd_kernel_traitsILi128ELi128ELi64ELi4ELb0ELb0EN7cutlass6half_tE19Flash_kernel_traitsILi128ELi128ELi64ELi4ES3_EELb0ELb1ELb0ELb0ELb1ELb1ELb1ELb0EEEvNS_16Flash_fwd_paramsE)
        /*0284*/ 	.word	0x000000b8


	//----- nvinfo : EIATTR_MIN_STACK_SIZE
	.align		4
.L_118:
        /*0288*/ 	.byte	0x04, 0x12
        /*028a*/ 	.short	(.L_120 - .L_119)
	.align		4
.L_119:
        /*028c*/ 	.word	index@(_ZN5flash16flash_fwd_kernelI23Flash_fwd_kernel_traitsILi128ELi128ELi64ELi4ELb0ELb0EN7cutlass6half_tE19Flash_kernel_traitsILi128ELi128ELi64ELi4ES3_EELb0ELb1ELb0ELb0ELb0ELb1ELb0ELb0EEEvNS_16Flash_fwd_paramsE)
        /*0290*/ 	.word	0x00000070


	//----- nvinfo : EIATTR_MIN_STACK_SIZE
	.align		4
.L_120:
        /*0294*/ 	.byte	0x04, 0x12
        /*0296*/ 	.short	(.L_122 - .L_121)
	.align		4
.L_121:
        /*0298*/ 	.word	index@(_ZN5flash16flash_fwd_kernelI23Flash_fwd_kernel_traitsILi128ELi128ELi64ELi4ELb0ELb0EN7cutlass6half_tE19Flash_kernel_traitsILi128ELi128ELi64ELi4ES3_EELb0ELb1ELb0ELb0ELb0ELb1ELb1ELb0EEEvNS_16Flash_fwd_paramsE)
        /*029c*/ 	.word	0x000000d0


	//----- nvinfo : EIATTR_MIN_STACK_SIZE
	.align		4
.L_122:
        /*02a0*/ 	.byte	0x04, 0x12
        /*02a2*/ 	.short	(.L_124 - .L_123)
	.align		4
.L_123:
        /*02a4*/ 	.word	index@(_ZN5flash16flash_fwd_kernelI23Flash_fwd_kernel_traitsILi128ELi128ELi64ELi4ELb0ELb0EN7cutlass6half_tE19Flash_kernel_traitsILi128ELi128ELi64ELi4ES3_EELb0ELb1ELb0ELb0ELb0ELb0ELb0ELb0EEEvNS_16Flash_fwd_paramsE)
        /*02a8*/ 	.word	0x00000060


	//----- nvinfo : EIATTR_MIN_STACK_SIZE
	.align		4
.L_124:
        /*02ac*/ 	.byte	0x04, 0x12
        /*02ae*/ 	.short	(.L_126 - .L_125)
	.align		4
.L_125:
        /*02b0*/ 	.word	index@(_ZN5flash16flash_fwd_kernelI23Flash_fwd_kernel_traitsILi128ELi128ELi64ELi4ELb0ELb0EN7cutlass6half_tE19Flash_kernel_traitsILi128ELi128ELi64ELi4ES3_EELb0ELb1ELb0ELb0ELb0ELb0ELb1ELb0EEEvNS_16Flash_fwd_paramsE)
        /*02b4*/ 	.word	0x000000d8


	//----- nvinfo : EIATTR_MIN_STACK_SIZE
	.align		4
.L_126:
        /*02b8*/ 	.byte	0x04, 0x12
        /*02ba*/ 	.short	(.L_128 - .L_127)
	.align		4
.L_127:
        /*02bc*/ 	.word	index@(_ZN5flash16flash_fwd_kernelI23Flash_fwd_kernel_traitsILi128ELi128ELi64ELi4ELb0ELb0EN7cutlass6half_tE19Flash_kernel_traitsILi128ELi128ELi64ELi4ES3_EELb0ELb1ELb0ELb1ELb0ELb0ELb0ELb0EEEvNS_16Flash_fwd_paramsE)
        /*02c0*/ 	.word	0x00000090


	//----- nvinfo : EIATTR_MIN_STACK_SIZE
	.align		4
.L_128:
        /*02c4*/ 	.byte	0x04, 0x12
        /*02c6*/ 	.short	(.L_130 - .L_129)
	.align		4
.L_129:
        /*02c8*/ 	.word	index@(_ZN5flash16flash_fwd_kernelI23Flash_fwd_kernel_traitsILi128ELi128ELi64ELi4ELb0ELb0EN7cutlass6half_tE19Flash_kernel_traitsILi128ELi128ELi64ELi4ES3_EELb0ELb1ELb0ELb1ELb0ELb0ELb1ELb0EEEvNS_16Flash_fwd_paramsE)
        /*02cc*/ 	.word	0x000000e0


	//----- nvinfo : EIATTR_MIN_STACK_SIZE
	.align		4
.L_130:
        /*02d0*/ 	.byte	0x04, 0x12
        /*02d2*/ 	.short	(.L_132 - .L_131)
	.align		4
.L_131:
        /*02d4*/ 	.word	index@(_ZN5flash16flash_fwd_kernelI23Flash_fwd_kernel_traitsILi128ELi64ELi64ELi4ELb0ELb0EN7cutlass6half_tE19Flash_kernel_traitsILi128ELi64ELi64ELi4ES3_EELb0ELb1ELb0ELb0ELb1ELb1ELb0ELb0EEEvNS_16Flash_fwd_paramsE)
        /*02d8*/ 	.word	0x00000000


	//----- nvinfo : EIATTR_MIN_STACK_SIZE
	.align		4
.L_132:
        /*02dc*/ 	.byte	0x04, 0x12
        /*02de*/ 	.short	(.L_134 - .L_133)
	.align		4
.L_133:
        /*02e0*/ 	.word	index@(_ZN5flash16flash_fwd_kernelI23Flash_fwd_kernel_traitsILi128ELi64ELi64ELi4ELb0ELb0EN7cutlass6half_tE19Flash_kernel_traitsILi128ELi64ELi64ELi4ES3_EELb0ELb1ELb0ELb0ELb1ELb1ELb1ELb0EEEvNS_16Flash_fwd_paramsE)
        /*02e4*/ 	.word	0x00000000


	//----- nvinfo : EIATTR_MIN_STACK_SIZE
	.align		4
.L_134:
        /*02e8*/ 	.byte	0x04, 0x12
        /*02ea*/ 	.short	(.L_136 - .L_135)
	.align		4
.L_135:
        /*02ec*/ 	.word	index@(_ZN5flash16flash_fwd_kernelI23Flash_fwd_kernel_traitsILi128ELi64ELi64ELi4ELb0ELb0EN7cutlass6half_tE19Flash_kernel_traitsILi128ELi64ELi64ELi4ES3_EELb0ELb1ELb0ELb0ELb0ELb1ELb0ELb0EEEvNS_16Flash_fwd_paramsE)
        /*02f0*/ 	.word	0x00000000


	//----- nvinfo : EIATTR_MIN_STACK_SIZE
	.align		4
.L_136:
        /*02f4*/ 	.byte	0x04, 0x12
        /*02f6*/ 	.short	(.L_138 - .L_137)
	.align		4
.L_137:
        /*02f8*/ 	.word	index@(_ZN5flash16flash_fwd_kernelI23Flash_fwd_kernel_traitsILi128ELi64ELi64ELi4ELb0ELb0EN7cutlass6half_tE19Flash_kernel_traitsILi128ELi64ELi64ELi4ES3_EELb0ELb1ELb0ELb0ELb0ELb1ELb1ELb0EEEvNS_16Flash_fwd_paramsE)
        /*02fc*/ 	.word	0x00000000


	//----- nvinfo : EIATTR_MIN_STACK_SIZE
	.align		4
.L_138:
        /*0300*/ 	.byte	0x04, 0x12
        /*0302*/ 	.short	(.L_140 - .L_139)
	.align		4
.L_139:
        /*0304*/ 	.word	index@(_ZN5flash16flash_fwd_kernelI23Flash_fwd_kernel_traitsILi128ELi64ELi64ELi4ELb0ELb0EN7cutlass6half_tE19Flash_kernel_traitsILi128ELi64ELi64ELi4ES3_EELb0ELb1ELb0ELb0ELb0ELb0ELb0ELb0EEEvNS_16Flash_fwd_paramsE)
        /*0308*/ 	.word	0x00000000


	//----- nvinfo : EIATTR_MIN_STACK_SIZE
	.align		4
.L_140:
        /*030c*/ 	.byte	0x04, 0x12
        /*030e*/ 	.short	(.L_142 - .L_141)
	.align		4
.L_141:
        /*0310*/ 	.word	index@(_ZN5flash16flash_fwd_kernelI23Flash_fwd_kernel_traitsILi128ELi64ELi64ELi4ELb0ELb0EN7cutlass6half_tE19Flash_kernel_traitsILi128ELi64ELi64ELi4ES3_EELb0ELb1ELb0ELb0ELb0ELb0ELb1ELb0EEEvNS_16Flash_fwd_paramsE)
        /*0314*/ 	.word	0x00000000


	//----- nvinfo : EIATTR_MIN_STACK_SIZE
	.align		4
.L_142:
        /*0318*/ 	.byte	0x04, 0x12
        /*031a*/ 	.short	(.L_144 - .L_143)
	.align		4
.L_143:
        /*031c*/ 	.word	index@(_ZN5flash16flash_fwd_kernelI23Flash_fwd_kernel_traitsILi128ELi64ELi64ELi4ELb0ELb0EN7cutlass6half_tE19Flash_kernel_traitsILi128ELi64ELi64ELi4ES3_EELb0ELb1ELb0ELb1ELb0ELb0ELb0ELb0EEEvNS_16Flash_fwd_paramsE)
        /*0320*/ 	.word	0x00000000


	//----- nvinfo : EIATTR_MIN_STACK_SIZE
	.align		4
.L_144:
        /*0324*/ 	.byte	0x04, 0x12
        /*0326*/ 	.short	(.L_146 - .L_145)
	.align		4
.L_145:
        /*0328*/ 	.word	index@(_ZN5flash16flash_fwd_kernelI23Flash_fwd_kernel_traitsILi128ELi64ELi64ELi4ELb0ELb0EN7cutlass6half_tE19Flash_kernel_traitsILi128ELi64ELi64ELi4ES3_EELb0ELb1ELb0ELb1ELb0ELb0ELb1ELb0EEEvNS_16Flash_fwd_paramsE)
        /*032c*/ 	.word	0x00000000


	//----- nvinfo : EIATTR_MIN_STACK_SIZE
	.align		4
.L_146:
        /*0330*/ 	.byte	0x04, 0x12
        /*0332*/ 	.short	(.L_148 - .L_147)
	.align		4
.L_147:
        /*0334*/ 	.word	index@(_ZN5flash16flash_fwd_kernelI23Flash_fwd_kernel_traitsILi128ELi128ELi32ELi4ELb0ELb0EN7cutlass6half_tE19Flash_kernel_traitsILi128ELi128ELi32ELi4ES3_EELb1ELb1ELb0ELb0ELb0ELb0ELb0ELb0EEEvNS_16Flash_fwd_paramsE)
        /*0338*/ 	.word	0x00000018


	//----- nvinfo : EIATTR_MIN_STACK_SIZE
	.align		4
.L_148:
        /*033c*/ 	.byte	0x04, 0x12
        /*033e*/ 	.short	(.L_150 - .L_149)
	.align		4
.L_149:
        /*0340*/ 	.word	index@(_ZN5flash16flash_fwd_kernelI23Flash_fwd_kernel_traitsILi128ELi128ELi32ELi4ELb0ELb0EN7cutlass6half_tE19Flash_kernel_traitsILi128ELi128ELi32ELi4ES3_EELb1ELb1ELb0ELb0ELb1ELb1ELb0ELb0EEEvNS_16Flash_fwd_paramsE)
        /*0344*/ 	.word	0x00000008


	//----- nvinfo : EIATTR_MIN_STACK_SIZE
	.align		4
.L_150:
        /*0348*/ 	.byte	0x04, 0x12
        /*034a*/ 	.short	(.L_152 - .L_151)
	.align		4
.L_151:
        /*034c*/ 	.word	index@(_ZN5flash16flash_fwd_kernelI23Flash_fwd_kernel_traitsILi128ELi128ELi32ELi4ELb0ELb0EN7cutlass6half_tE19Flash_kernel_traitsILi128ELi128ELi32ELi4ES3_EELb0ELb1ELb0ELb0ELb1ELb1ELb1ELb0EEEvNS_16Flash_fwd_paramsE)
        /*0350*/ 	.word	0x00000000


	//----- nvinfo : EIATTR_MIN_STACK_SIZE
	.align		4
.L_152:
        /*0354*/ 	.byte	0x04, 0x12
        /*0356*/ 	.short	(.L_154 - .L_153)
	.align		4
.L_153:
        /*0358*/ 	.word	index@(_ZN5flash16flash_fwd_kernelI23Flash_fwd_kernel_traitsILi128ELi128ELi32ELi4ELb0ELb0EN7cutlass6half_tE19Flash_kernel_traitsILi128ELi128ELi32ELi4ES3_EELb1ELb1ELb0ELb0ELb0ELb1ELb0ELb0EEEvNS_16Flash_fwd_paramsE)
        /*035c*/ 	.word	0x00000008


	//----- nvinfo : EIATTR_MIN_STACK_SIZE
	.align		4
.L_154:
        /*0360*/ 	.byte	0x04, 0x12
        /*0362*/ 	.short	(.L_156 - .L_155)
	.align		4
.L_155:
        /*0364*/ 	.word	index@(_ZN5flash16flash_fwd_kernelI23Flash_fwd_kernel_traitsILi128ELi128ELi32ELi4ELb0ELb0EN7cutlass6half_tE19Flash_kernel_traitsILi128ELi128ELi32ELi4ES3_EELb0ELb1ELb0ELb0ELb0ELb1ELb1ELb0EEEvNS_16Flash_fwd_paramsE)
        /*0368*/ 	.word	0x00000000


	//----- nvinfo : EIATTR_MIN_STACK_SIZE
	.align		4
.L_156:
        /*036c*/ 	.byte	0x04, 0x12
        /*036e*/ 	.short	(.L_158 - .L_157)
	.align		4
.L_157:
        /*0370*/ 	.word	index@(_ZN5flash16flash_fwd_kernelI23Flash_fwd_kernel_traitsILi128ELi128ELi32ELi4ELb0ELb0EN7cutlass6half_tE19Flash_kernel_traitsILi128ELi128ELi32ELi4ES3_EELb1ELb1ELb0ELb1ELb0ELb0ELb0ELb0EEEvNS_16Flash_fwd_paramsE)
        /*0374*/ 	.word	0x00000030


	//----- nvinfo : EIATTR_MIN_STACK_SIZE
	.align		4
.L_158:
        /*0378*/ 	.byte	0x04, 0x12
        /*037a*/ 	.short	(.L_160 - .L_159)
	.align		4
.L_159:
        /*037c*/ 	.word	index@(_ZN5flash16flash_fwd_kernelI23Flash_fwd_kernel_traitsILi128ELi128ELi32ELi4ELb0ELb0EN7cutlass6half_tE19Flash_kernel_traitsILi128ELi128ELi32ELi4ES3_EELb1ELb1ELb0ELb0ELb0ELb0ELb0ELb1EEEvNS_16Flash_fwd_paramsE)
        /*0380*/ 	.word	0x000000b0


	//----- nvinfo : EIATTR_MIN_STACK_SIZE
	.align		4
.L_160:
        /*0384*/ 	.byte	0x04, 0x12
        /*0386*/ 	.short	(.L_162 - .L_161)
	.align		4
.L_161:
        /*0388*/ 	.word	index@(_ZN5flash16flash_fwd_kernelI23Flash_fwd_kernel_traitsILi128ELi128ELi32ELi4ELb0ELb0EN7cutlass6half_tE19Flash_kernel_traitsILi128ELi128ELi32ELi4ES3_EELb0ELb1ELb0ELb0ELb0ELb0ELb1ELb0EEEvNS_16Flash_fwd_paramsE)
        /*038c*/ 	.word	0x00000000


	//----- nvinfo : EIATTR_MIN_STACK_SIZE
	.align		4
.L_162:
        /*0390*/ 	.byte	0x04, 0x12
        /*0392*/ 	.short	(.L_164 - .L_163)
	.align		4
.L_163:
        /*0394*/ 	.word	index@(_ZN5flash16flash_fwd_kernelI23Flash_fwd_kernel_traitsILi128ELi128ELi32ELi4ELb0ELb0EN7cutlass6half_tE19Flash_kernel_traitsILi128ELi128ELi32ELi4ES3_EELb1ELb1ELb0ELb1ELb0ELb0ELb0ELb1EEEvNS_16Flash_fwd_paramsE)
        /*0398*/ 	.word	0x000000b8


	//----- nvinfo : EIATTR_MIN_STACK_SIZE
	.align		4
.L_164:
        /*039c*/ 	.byte	0x04, 0x12
        /*039e*/ 	.short	(.L_166 - .L_165)
	.align		4
.L_165:
        /*03a0*/ 	.word	index@(_ZN5flash16flash_fwd_kernelI23Flash_fwd_kernel_traitsILi128ELi128ELi32ELi4ELb0ELb0EN7cutlass6half_tE19Flash_kernel_traitsILi128ELi128ELi32ELi4ES3_EELb0ELb1ELb0ELb1ELb0ELb0ELb1ELb0EEEvNS_16Flash_fwd_paramsE)
        /*03a4*/ 	.word	0x00000000
.L_166:


//--------------------- .nv.compat                --------------------------
	.section	.nv.compat,"",@"SHT_CUDA_COMPAT_INFO"
	.align	4
        /*0000*/ 	.byte	0x02, 0x09, 0x01, 0x00, 0x02, 0x02, 0x01, 0x00, 0x02, 0x05, 0x05, 0x00, 0x03, 0x07, 0x01, 0x01
        /*0010*/ 	.byte	0x02, 0x03, 0x00, 0x00, 0x02, 0x06, 0x01, 0x00, 0x04, 0x0b, 0x08, 0x00, 0x00, 0x00, 0x00, 0x00
        /*0020*/ 	.byte	0x00, 0x00, 0x00, 0x00


//--------------------- .nv.info._ZN5flash16flash_fwd_kernelI23Flash_fwd_kernel_traitsILi128ELi128ELi64ELi4ELb0ELb0EN7cutlass6half_tE19Flash_kernel_traitsILi128ELi128ELi64ELi4ES3_EELb0ELb1ELb0ELb0ELb1ELb1ELb0ELb0EEEvNS_16Flash_fwd_paramsE --------------------------
	.section	.nv.info._ZN5flash16flash_fwd_kernelI23Flash_fwd_kernel_traitsILi128ELi128ELi64ELi4ELb0ELb0EN7cutlass6half_tE19Flash_kernel_traitsILi128ELi128ELi64ELi4ES3_EELb0ELb1ELb0ELb0ELb1ELb1ELb0ELb0EEEvNS_16Flash_fwd_paramsE,"",@"SHT_CUDA_INFO"
	.sectionflags	@""
	.align	4


	//----- nvinfo : EIATTR_CUDA_API_VERSION
	.align		4
        /*0000*/ 	.byte	0x04, 0x37
        /*0002*/ 	.short	(.L_168 - .L_167)
.L_167:
        /*0004*/ 	.word	0x00000082


	//----- nvinfo : EIATTR_KPARAM_INFO
	.align		4
.L_168:
        /*0008*/ 	.byte	0x04, 0x17
        /*000a*/ 	.short	(.L_170 - .L_169)
.L_169:
        /*000c*/ 	.word	0x00000000
        /*0010*/ 	.short	0x0000
        /*0012*/ 	.short	0x0000
        /*0014*/ 	.byte	0x00, 0xf0, 0x41, 0x07


	//----- nvinfo : EIATTR_SPARSE_MMA_MASK
	.align		4
.L_170:
        /*0018*/ 	.byte	0x03, 0x50
        /*001a*/ 	.short	0x0000


	//----- nvinfo : EIATTR_MAXREG_COUNT
	.align		4
        /*001c*/ 	.byte	0x03, 0x1b
        /*001e*/ 	.short	0x00ff


	//----- nvinfo : EIATTR_NUM_BARRIERS
	.align		4
        /*0020*/ 	.byte	0x02, 0x4c
        /*0022*/ 	.byte	0x01
	.zero		1


	//----- nvinfo : EIATTR_ANNOTATIONS
	.align		4
        /*0024*/ 	.byte	0x04, 0x55
        /*0026*/ 	.short	(.L_172 - .L_171)


	//   ....[0]....
.L_171:
        /*0028*/ 	.word	0x00000001
        /*002c*/ 	.byte	0x10, 0x55, 0x00, 0x00, 0x01, 0x00, 0x00, 0x00, 0x30, 0x55, 0x00, 0x00, 0x01, 0x00, 0x00, 0x00
        /* <DEDUP_REMOVED lines=26> */
        /*01dc*/ 	.byte	0x90, 0xe2, 0x00, 0x00, 0x01, 0x00, 0x00, 0x00, 0xa0, 0xe2, 0x00, 0x00


	//----- nvinfo : EIATTR_MERCURY_ISA_VERSION
	.align		4
.L_172:
        /*01e8*/ 	.byte	0x03, 0x5f
        /*01ea*/ 	.short	0x0101


	//----- nvinfo : EIATTR_COOP_GROUP_MASK_REGIDS
	.align		4
        /*01ec*/ 	.byte	0x04, 0x29
        /*01ee*/ 	.short	(.L_174 - .L_173)


	//   ....[0]....
.L_173:
        /*01f0*/ 	.word	0xffffffff


	//   ....[1]....
        /*01f4*/ 	.word	0xffffffff


	//   ....[2]....
        /*01f8*/ 	.word	0xffffffff


	//   ....[3]....
        /*01fc*/ 	.word	0xffffffff


	//   ....[4]....
        /*0200*/ 	.word	0xffffffff


	//   ....[5]....
        /*0204*/ 	.word	0xffffffff


	//   ....[6]....
        /*0208*/ 	.word	0xffffffff


	//   ....[7]....
        /*020c*/ 	.word	0xffffffff


	//   ....[8]....
        /*0210*/ 	.word	0xffffffff


	//   ....[9]....
        /*0214*/ 	.word	0xffffffff


	//   ....[10]....
        /*0218*/ 	.word	0xffffffff


	//   ....[11]....
        /*021c*/ 	.word	0xffffffff


	//   ....[12]....
        /*0220*/ 	.word	0xffffffff


	//   ....[13]....
        /*0224*/ 	.word	0xffffffff


	//   ....[14]....
        /*0228*/ 	.word	0xffffffff


	//   ....[15]....
        /*022c*/ 	.word	0xffffffff


	//   ....[16]....
        /*0230*/ 	.word	0xffffffff


	//   ....[17]....
        /*0234*/ 	.word	0xffffffff


	//   ....[18]....
        /*0238*/ 	.word	0xffffffff


	//   ....[19]....
        /*023c*/ 	.word	0xffffffff


	//   ....[20]....
        /*0240*/ 	.word	0xffffffff


	//   ....[21]....
        /*0244*/ 	.word	0xffffffff


	//   ....[22]....
        /*0248*/ 	.word	0xffffffff


	//   ....[23]....
        /*024c*/ 	.word	0xffffffff


	//   ....[24]....
        /*0250*/ 	.word	0xffffffff


	//   ....[25]....
        /*0254*/ 	.word	0xffffffff


	//   ....[26]....
        /*0258*/ 	.word	0xffffffff


	//   ....[27]....
        /*025c*/ 	.word	0xffffffff


	//   ....[28]....
        /*0260*/ 	.word	0xffffffff


	//   ....[29]....
        /*0264*/ 	.word	0xffffffff


	//   ....[30]....
        /*0268*/ 	.word	0xffffffff


	//   ....[31]....
        /*026c*/ 	.word	0xffffffff


	//----- nvinfo : EIATTR_COOP_GROUP_INSTR_OFFSETS
	.align		4
.L_174:
        /*0270*/ 	.byte	0x04, 0x28
        /*0272*/ 	.short	(.L_176 - .L_175)


	//   ....[0]....
.L_175:
        /*0274*/ 	.word	0x00003750


	//   ....[1]....
        /*0278*/ 	.word	0x000037d0


	//   ....[2]....
        /*027c*/ 	.word	0x00003860


	//   ....[3]....
        /*0280*/ 	.word	0x00003980


	//   ....[4]....
        /*0284*/ 	.word	0x00003cb0


	//   ....[5]....
        /*0288*/ 	.word	0x00003cf0


	//   ....[6]....
        /*028c*/ 	.word	0x00003e50


	//   ....[7]....
        /*0290*/ 	.word	0x00003e90


	//   ....[8]....
        /*0294*/ 	.word	0x00007400


	//   ....[9]....
        /*0298*/ 	.word	0x00007580


	//   ....[10]....
        /*029c*/ 	.word	0x00007640


	//   ....[11]....
        /*02a0*/ 	.word	0x00007690


	//   ....[12]....
        /*02a4*/ 	.word	0x000078e0


	//   ....[13]....
        /*02a8*/ 	.word	0x00007900


	//   ....[14]....
        /*02ac*/ 	.word	0x00007a70


	//   ....[15]....
        /*02b0*/ 	.word	0x00007b60


	//   ....[16]....
        /*02b4*/ 	.word	0x0000bcd0


	//   ....[17]....
        /*02b8*/ 	.word	0x0000bcf0


	//   ....[18]....
        /*02bc*/ 	.word	0x0000bd10


	//   ....[19]....
        /*02c0*/ 	.word	0x0000bd20


	//   ....[20]....
        /*02c4*/ 	.word	0x0000bd80


	//   ....[21]....
        /*02c8*/ 	.word	0x0000bda0


	//   ....[22]....
        /*02cc*/ 	.word	0x0000bdb0


	//   ....[23]....
        /*02d0*/ 	.word	0x0000bdc0


	//   ....[24]....
        /*02d4*/ 	.word	0x0000e350


	//   ....[25]....
        /*02d8*/ 	.word	0x0000e360


	//   ....[26]....
        /*02dc*/ 	.word	0x0000e370


	//   ....[27]....
        /*02e0*/ 	.word	0x0000e390


	//   ....[28]....
        /*02e4*/ 	.word	0x0000e3c0


	//   ....[29]....
        /*02e8*/ 	.word	0x0000e3e0


	//   ....[30]....
        /*02ec*/ 	.word	0x0000e3f0


	//   ....[31]....
        /*02f0*/ 	.word	0x0000e410


	//----- nvinfo : EIATTR_VRC_CTA_INIT_COUNT
	.align		4
.L_176:
        /*02f4*/ 	.byte	0x02, 0x4a
	.zero		1
	.zero		1


	//----- nvinfo : EIATTR_EXIT_INSTR_OFFSETS
	.align		4
        /*02f8*/ 	.byte	0x04, 0x1c
        /*02fa*/ 	.short	(.L_178 - .L_177)


	//   ....[0]....
.L_177:
        /*02fc*/ 	.word	0x00000210


	//   ....[1]....
        /*0300*/ 	.word	0x00000f30


	//   ....[2]....
        /*0304*/ 	.word	0x00000fc0


	//   ....[3]....
        /*0308*/ 	.word	0x000100d0


	//----- nvinfo : EIATTR_CRS_STACK_SIZE
	.align		4
.L_178:
        /*030c*/ 	.byte	0x04, 0x1e
        /*030e*/ 	.short	(.L_180 - .L_179)
.L_179:
        /*0310*/ 	.word	0x00000000


	//----- nvinfo : EIATTR_CBANK_PARAM_SIZE
	.align		4
.L_180:
        /*0314*/ 	.byte	0x03, 0x19
        /*0316*/ 	.short	0x01d0


	//----- nvinfo : EIATTR_PARAM_CBANK
	.align		4
        /*0318*/ 	.byte	0x04, 0x0a
        /*031a*/ 	.short	(.L_182 - .L_181)
	.align		4
.L_181:
        /*031c*/ 	.word	index@(.nv.constant0._ZN5flash16flash_fwd_kernelI23Flash_fwd_kernel_traitsILi128ELi128ELi64ELi4ELb0ELb0EN7cutlass6half_tE19Flash_kernel_traitsILi128ELi128ELi64ELi4ES3_EELb0ELb1ELb0ELb0ELb1ELb1ELb0ELb0EEEvNS_16Flash_fwd_paramsE)
        /*0320*/ 	.short	0x0380
        /*0322*/ 	.short	0x01d0


	//----- nvinfo : EIATTR_SW_WAR
	.align		4
.L_182:
        /*0324*/ 	.byte	0x04, 0x36
        /*0326*/ 	.short	(.L_184 - .L_183)
.L_183:
        /*0328*/ 	.word	0x00000008
.L_184:


//--------------------- .nv.info._ZN5flash16flash_fwd_kernelI23Flash_fwd_kernel_traitsILi128ELi128ELi64ELi4ELb0ELb0EN7cutlass6half_tE19Flash_kernel_traitsILi128ELi128ELi64ELi4ES3_EELb0ELb1ELb0ELb0ELb1ELb1ELb1ELb0EEEvNS_16Flash_fwd_paramsE --------------------------
	.section	.nv.info._ZN5flash16flash_fwd_kernelI23Flash_fwd_kernel_traitsILi128ELi128ELi64ELi4ELb0ELb0EN7cutlass6half_tE19Flash_kernel_traitsILi128ELi128ELi64ELi4ES3_EELb0ELb1ELb0ELb0ELb1ELb1ELb1ELb0EEEvNS_16Flash_fwd_paramsE,"",@"SHT_CUDA_INFO"
	.sectionflags	@""
	.align	4


	//----- nvinfo : EIATTR_CUDA_API_VERSION
	.align		4
        /*0000*/ 	.byte	0x04, 0x37
        /*0002*/ 	.short	(.L_186 - .L_185)
.L_185:
        /*0004*/ 	.word	0x00000082


	//----- nvinfo : EIATTR_KPARAM_INFO
	.align		4
.L_186:
        /*0008*/ 	.byte	0x04, 0x17
        /*000a*/ 	.short	(.L_188 - .L_187)
.L_187:
        /*000c*/ 	.word	0x00000000
        /*0010*/ 	.short	0x0000
        /*0012*/ 	.short	0x0000
        /*0014*/ 	.byte	0x00, 0xf0, 0x41, 0x07


	//----- nvinfo : EIATTR_SPARSE_MMA_MASK
	.align		4
.L_188:
        /*0018*/ 	.byte	0x03, 0x50
        /*001a*/ 	.short	0x0000


	//----- nvinfo : EIATTR_MAXREG_COUNT
	.align		4
        /*001c*/ 	.byte	0x03, 0x1b
        /*001e*/ 	.short	0x00ff


	//----- nvinfo : EIATTR_NUM_BARRIERS
	.align		4
        /*0020*/ 	.byte	0x02, 0x4c
        /*0022*/ 	.byte	0x01
	.zero		1


	//----- nvinfo : EIATTR_ANNOTATIONS
	.align		4
        /*0024*/ 	.byte	0x04, 0x55
        /*0026*/ 	.short	(.L_190 - .L_189)


	//   ....[0]....
.L_189:
        /* <DEDUP_REMOVED lines=72> */


	//----- nvinfo : EIATTR_MERCURY_ISA_VERSION
	.align		4
.L_190:
        /*0498*/ 	.byte	0x03, 0x5f
        /*049a*/ 	.short	0x0101


	//----- nvinfo : EIATTR_COOP_GROUP_MASK_REGIDS
	.align		4
        /*049c*/ 	.byte	0x04, 0x29
        /*049e*/ 	.short	(.L_192 - .L_191)


	//   ....[0]....
.L_191:
        /*04a0*/ 	.word	0xffffffff


	//   ....[1]....
        /*04a4*/ 	.word	0xffffffff


	//   ....[2]....
        /*04a8*/ 	.word	0xffffffff


	//   ....[3]....
        /*04ac*/ 	.word	0xffffffff


	//   ....[4]....
        /*04b0*/ 	.word	0xffffffff


	//   ....[5]....
        /*04b4*/ 	.word	0xffffffff


	//   ....[6]....
        /*04b8*/ 	.word	0xffffffff


	//   ....[7]....
        /*04bc*/ 	.word	0xffffffff


	//   ....[8]....
        /*04c0*/ 	.word	0xffffffff


	//   ....[9]....
        /*04c4*/ 	.word	0xffffffff


	//   ....[10]....
        /*04c8*/ 	.word	0xffffffff


	//   ....[11]....
        /*04cc*/ 	.word	0xffffffff


	//   ....[12]....
        /*04d0*/ 	.word	0xffffffff


	//   ....[13]....
        /*04d4*/ 	.word	0xffffffff


	//   ....[14]....
        /*04d8*/ 	.word	0xffffffff


	//   ....[15]....
        /*04dc*/ 	.word	0xffffffff


	//   ....[16]....
        /*04e0*/ 	.word	0xffffffff


	//   ....[17]....
        /*04e4*/ 	.word	0xffffffff


	//   ....[18]....
        /*04e8*/ 	.word	0xffffffff


	//   ....[19]....
        /*04ec*/ 	.word	0xffffffff


	//   ....[20]....
        /*04f0*/ 	.word	0xffffffff


	//   ....[21]....
        /*04f4*/ 	.word	0xffffffff


	//   ....[22]....
        /*04f8*/ 	.word	0xffffffff


	//   ....[23]....
        /*04fc*/ 	.word	0xffffffff


	//   ....[24]....
        /*0500*/ 	.word	0xffffffff


	//   ....[25]....
        /*0504*/ 	.word	0xffffffff


	//   ....[26]....
        /*0508*/ 	.word	0xffffffff


	//   ....[27]....
        /*050c*/ 	.word	0xffffffff


	//   ....[28]....
        /*0510*/ 	.word	0xffffffff


	//   ....[29]....
        /*0514*/ 	.word	0xffffffff


	//   ....[30]....
        /*0518*/ 	.word	0xffffffff


	//   ....[31]....
        /*051c*/ 	.word	0xffffffff


	//----- nvinfo : EIATTR_COOP_GROUP_INSTR_OFFSETS
	.align		4
.L_192:
        /*0520*/ 	.byte	0x04, 0x28
        /*0522*/ 	.short	(.L_194 - .L_193)


	//   ....[0]....
.L_193:
        /*0524*/ 	.word	0x00004130


	//   ....[1]....
        /*0528*/ 	.word	0x000042a0


	//   ....[2]....
        /*052c*/ 	.word	0x00004310


	//   ....[3]....
        /*0530*/ 	.word	0x00004440


	//   ....[4]....
        /*0534*/ 	.word	0x00004620


	//   ....[5]....
        /*0538*/ 	.word	0x000046f0


	//   ....[6]....
        /*053c*/ 	.word	0x00004880


	//   ....[7]....
        /*0540*/ 	.word	0x000048c0


	//   ....[8]....
        /*0544*/ 	.word	0x0000a270


	//   ....[9]....
        /*0548*/ 	.word	0x0000a3b0


	//   ....[10]....
        /*054c*/ 	.word	0x0000a3e0


	//   ....[11]....
        /*0550*/ 	.word	0x0000a400


	//   ....[12]....
        /*0554*/ 	.word	0x0000a420


	//   ....[13]....
        /*0558*/ 	.word	0x0000a450


	//   ....[14]....
        /*055c*/ 	.word	0x0000a470


	//   ....[15]....
        /*0560*/ 	.word	0x0000a4c0


	//   ....[16]....
        /*0564*/ 	.word	0x0000ebf0


	//   ....[17]....
        /*0568*/ 	.word	0x0000ec30


	//   ....[18]....
        /*056c*/ 	.word	0x0000ec70


	//   ....[19]....
        /*0570*/ 	.word	0x0000eca0


	//   ....[20]....
        /*0574*/ 	.word	0x0000ed50


	//   ....[21]....
        /*0578*/ 	.word	0x0000ed70


	//   ....[22]....
        /*057c*/ 	.word	0x0000ed90


	//   ....[23]....
        /*0580*/ 	.word	0x0000eda0


	//   ....[24]....
        /*0584*/ 	.word	0x00011bc0


	//   ....[25]....
        /*0588*/ 	.word	0x00011bd0


	//   ....[26]....
        /*058c*/ 	.word	0x00011be0


	//   ....[27]....
        /*0590*/ 	.word	0x00011c00


	//   ....[28]....
        /*0594*/ 	.word	0x00011c10


	//   ....[29]....
        /*0598*/ 	.word	0x00011c30


	//   ....[30]....
        /*059c*/ 	.word	0x00011c60


	//   ....[31]....
        /*05a0*/ 	.word	0x00011ca0


	//----- nvinfo : EIATTR_VRC_CTA_INIT_COUNT
	.align		4
.L_194:
        /*05a4*/ 	.byte	0x02, 0x4a
	.zero		1
	.zero		1


	//----- nvinfo : EIATTR_EXIT_INSTR_OFFSETS
	.align		4
        /*05a8*/ 	.byte	0x04, 0x1c
        /*05aa*/ 	.short	(.L_196 - .L_195)


	//   ....[0]....
.L_195:
        /*05ac*/ 	.word	0x00000210


	//   ....[1]....
        /*05b0*/ 	.word	0x00000f20


	//   ....[2]....
        /*05b4*/ 	.word	0x00000fb0


	//   ....[3]....
        /*05b8*/ 	.word	0x00013910


	//----- nvinfo : EIATTR_CRS_STACK_SIZE
	.align		4
.L_196:
        /*05bc*/ 	.byte	0x04, 0x1e
        /*05be*/ 	.short	(.L_198 - .L_197)
.L_197:
        /*05c0*/ 	.word	0x00000000


	//----- nvinfo : EIATTR_CBANK_PARAM_SIZE
	.align		4
.L_198:
        /*05c4*/ 	.byte	0x03, 0x19
        /*05c6*/ 	.short	0x01d0


	//----- nvinfo : EIATTR_PARAM_CBANK
	.align		4
        /*05c8*/ 	.byte	0x04, 0x0a
        /*05ca*/ 	.short	(.L_200 - .L_199)
	.align		4
.L_199:
        /*05cc*/ 	.word	index@(.nv.constant0._ZN5flash16flash_fwd_kernelI23Flash_fwd_kernel_traitsILi128ELi128ELi64ELi4ELb0ELb0EN7cutlass6half_tE19Flash_kernel_traitsILi128ELi128ELi64ELi4ES3_EELb0ELb1ELb0ELb0ELb1ELb1ELb1ELb0EEEvNS_16Flash_fwd_paramsE)
        /*05d0*/ 	.short	0x0380
        /*05d2*/ 	.short	0x01d0


	//----- nvinfo : EIATTR_SW_WAR
	.align		4
.L_200:
        /*05d4*/ 	.byte	0x04, 0x36
        /*05d6*/ 	.short	(.L_202 - .L_201)
.L_201:
        /*05d8*/ 	.word	0x00000008
.L_202:


//--------------------- .nv.info._ZN5flash16flash_fwd_kernelI23Flash_fwd_kernel_traitsILi128ELi128ELi64ELi4ELb0ELb0EN7cutlass6half_tE19Flash_kernel_traitsILi128ELi128ELi64ELi4ES3_EELb0ELb1ELb0ELb0ELb0ELb1ELb0ELb0EEEvNS_16Flash_fwd_paramsE --------------------------
	.section	.nv.info._ZN5flash16flash_fwd_kernelI23Flash_fwd_kernel_traitsILi128ELi128ELi64ELi4ELb0ELb0EN7cutlass6half_tE19Flash_kernel_traitsILi128ELi128ELi64ELi4ES3_EELb0ELb1ELb0ELb0ELb0ELb1ELb0ELb0EEEvNS_16Flash_fwd_paramsE,"",@"SHT_CUDA_INFO"
	.sectionflags	@""
	.align	4


	//----- nvinfo : EIATTR_CUDA_API_VERSION
	.align		4
        /*0000*/ 	.byte	0x04, 0x37
        /*0002*/ 	.short	(.L_204 - .L_203)
.L_203:
        /*0004*/ 	.word	0x00000082


	//----- nvinfo : EIATTR_KPARAM_INFO
	.align		4
.L_204:
        /*0008*/ 	.byte	0x04, 0x17
        /*000a*/ 	.short	(.L_206 - .L_205)
.L_205:
        /*000c*/ 	.word	0x00000000
        /*0010*/ 	.short	0x0000
        /*0012*/ 	.short	0x0000
        /*0014*/ 	.byte	0x00, 0xf0, 0x41, 0x07


	//----- nvinfo : EIATTR_SPARSE_MMA_MASK
	.align		4
.L_206:
        /*0018*/ 	.byte	0x03, 0x50
        /*001a*/ 	.short	0x0000


	//----- nvinfo : EIATTR_MAXREG_COUNT
	.align		4
        /*001c*/ 	.byte	0x03, 0x1b
        /*001e*/ 	.short	0x00ff


	//----- nvinfo : EIATTR_NUM_BARRIERS
	.align		4
        /*0020*/ 	.byte	0x02, 0x4c
        /*0022*/ 	.byte	0x01
	.zero		1


	//----- nvinfo : EIATTR_ANNOTATIONS
	.align		4
        /*0024*/ 	.byte	0x04, 0x55
        /*0026*/ 	.short	(.L_208 - .L_207)


	//   ....[0]....
.L_207:
        /* <DEDUP_REMOVED lines=59> */


	//----- nvinfo : EIATTR_MERCURY_ISA_VERSION
	.align		4
.L_208:
        /*03c8*/ 	.byte	0x03, 0x5f
        /*03ca*/ 	.short	0x0101


	//----- nvinfo : EIATTR_INT_WARP_WIDE_INSTR_OFFSETS
	.align		4
        /*03cc*/ 	.byte	0x04, 0x31
        /*03ce*/ 	.short	(.L_210 - .L_209)


	//   ....[0]....
.L_209:
        /*03d0*/ 	.word	0x00002500


	//   ....[1]....
        /*03d4*/ 	.word	0x000029e0


	//   ....[2]....
        /*03d8*/ 	.word	0x00002d20


	//----- nvinfo : EIATTR_COOP_GROUP_MASK_REGIDS
	.align		4
.L_210:
        /*03dc*/ 	.byte	0x04, 0x29
        /*03de*/ 	.short	(.L_212 - .L_211)


	//   ....[0]....
.L_211:
        /*03e0*/ 	.word	0xffffffff


	//   ....[1]....
        /*03e4*/ 	.word	0xffffffff


	//   ....[2]....
        /*03e8*/ 	.word	0xffffffff


	//   ....[3]....
        /*03ec*/ 	.word	0xffffffff


	//   ....[4]....
        /*03f0*/ 	.word	0xffffffff


	//   ....[5]....
        /*03f4*/ 	.word	0xffffffff


	//   ....[6]....
        /*03f8*/ 	.word	0xffffffff


	//   ....[7]....
        /*03fc*/ 	.word	0xffffffff


	//   ....[8]....
        /*0400*/ 	.word	0xffffffff


	//   ....[9]....
        /*0404*/ 	.word	0xffffffff


	//   ....[10]....
        /*0408*/ 	.word	0xffffffff


	//   ....[11]....
        /*040c*/ 	.word	0xffffffff


	//   ....[12]....
        /*0410*/ 	.word	0xffffffff


	//   ....[13]....
        /*0414*/ 	.word	0xffffffff


	//   ....[14]....
        /*0418*/ 	.word	0xffffffff


	//   ....[15]....
        /*041c*/ 	.word	0xffffffff


	//   ....[16]....
        /*0420*/ 	.word	0xffffffff


	//   ....[17]....
        /*0424*/ 	.word	0xffffffff


	//   ....[18]....
        /*0428*/ 	.word	0xffffffff


	//   ....[19]....
        /*042c*/ 	.word	0xffffffff


	//   ....[20]....
        /*0430*/ 	.word	0xffffffff


	//   ....[21]....
        /*0434*/ 	.word	0xffffffff


	//   ....[22]....
        /*0438*/ 	.word	0xffffffff


	//   ....[23]....
        /*043c*/ 	.word	0xffffffff


	//   ....[24]....
        /*0440*/ 	.word	0xffffffff


	//   ....[25]....
        /*0444*/ 	.word	0xffffffff


	//   ....[26]....
        /*0448*/ 	.word	0xffffffff


	//   ....[27]....
        /*044c*/ 	.word	0xffffffff


	//   ....[28]....
        /*0450*/ 	.word	0xffffffff


	//   ....[29]....
        /*0454*/ 	.word	0xffffffff


	//   ....[30]....
        /*0458*/ 	.word	0xffffffff


	//   ....[31]....
        /*045c*/ 	.word	0xffffffff


	//   ....[32]....
        /*0460*/ 	.word	0xffffffff


	//   ....[33]....
        /*0464*/ 	.word	0xffffffff


	//   ....[34]....
        /*0468*/ 	.word	0xffffffff


	//   ....[35]....
        /*046c*/ 	.word	0xffffffff


	//   ....[36]....
        /*0470*/ 	.word	0xffffffff


	//   ....[37]....
        /*0474*/ 	.word	0xffffffff


	//   ....[38]....
        /*0478*/ 	.word	0xffffffff


	//   ....[39]....
        /*047c*/ 	.word	0xffffffff


	//----- nvinfo : EIATTR_COOP_GROUP_INSTR_OFFSETS
	.align		4
.L_212:
        /*0480*/ 	.byte	0x04, 0x28
        /*0482*/ 	.short	(.L_214 - .L_213)


	//   ....[0]....
.L_213:
        /*0484*/ 	.word	0x00004640


	//   ....[1]....
        /*0488*/ 	.word	0x000046c0


	//   ....[2]....
        /*048c*/ 	.word	0x00004760


	//   ....[3]....
        /*0490*/ 	.word	0x000047c0


	//   ....[4]....
        /*0494*/ 	.word	0x00005010


	//   ....[5]....
        /*0498*/ 	.word	0x00005070


	//   ....[6]....
        /*049c*/ 	.word	0x00005110


	//   ....[7]....
        /*04a0*/ 	.word	0x00005140


	//   ....[8]....
        /*04a4*/ 	.word	0x00008600


	//   ....[9]....
        /*04a8*/ 	.word	0x00008780


	//   ....[10]....
        /*04ac*/ 	.word	0x000087e0


	//   ....[11]....
        /*04b0*/ 	.word	0x000088f0


	//   ....[12]....
        /*04b4*/ 	.word	0x00008a90


	//   ....[13]....
        /*04b8*/ 	.word	0x00008ab0


	//   ....[14]....
        /*04bc*/ 	.word	0x00008af0


	//   ....[15]....
        /*04c0*/ 	.word	0x00008bf0


	//   ....[16]....
        /*04c4*/ 	.word	0x0000dac0


	//   ....[17]....
        /*04c8*/ 	.word	0x0000dca0


	//   ....[18]....
        /*04cc*/ 	.word	0x0000dcb0


	//   ....[19]....
        /*04d0*/ 	.word	0x0000dce0


	//   ....[20]....
        /*04d4*/ 	.word	0x0000dfc0


	//   ....[21]....
        /*04d8*/ 	.word	0x0000dfd0


	//   ....[22]....
        /*04dc*/ 	.word	0x0000e000


	//   ....[23]....
        /*04e0*/ 	.word	0x0000e010


	//   ....[24]....
        /*04e4*/ 	.word	0x000121e0


	//   ....[25]....
        /*04e8*/ 	.word	0x00012200


	//   ....[26]....
        /*04ec*/ 	.word	0x00012220


	//   ....[27]....
        /*04f0*/ 	.word	0x00012230


	//   ....[28]....
        /*04f4*/ 	.word	0x00012290


	//   ....[29]....
        /*04f8*/ 	.word	0x000122b0


	//   ....[30]....
        /*04fc*/ 	.word	0x000122c0


	//   ....[31]....
        /*0500*/ 	.word	0x000122d0


	//   ....[32]....
        /*0504*/ 	.word	0x00014920


	//   ....[33]....
        /*0508*/ 	.word	0x00014930


	//   ....[34]....
        /*050c*/ 	.word	0x00014940


	//   ....[35]....
        /*0510*/ 	.word	0x00014960


	//   ....[36]....
        /*0514*/ 	.word	0x00014990


	//   ....[37]....
        /*0518*/ 	.word	0x000149b0


	//   ....[38]....
        /*051c*/ 	.word	0x000149c0


	//   ....[39]....
        /*0520*/ 	.word	0x000149e0


	//----- nvinfo : EIATTR_VRC_CTA_INIT_COUNT
	.align		4
.L_214:
        /*0524*/ 	.byte	0x02, 0x4a
	.zero		1
	.zero		1


	//----- nvinfo : EIATTR_EXIT_INSTR_OFFSETS
	.align		4
        /*0528*/ 	.byte	0x04, 0x1c
        /*052a*/ 	.short	(.L_216 - .L_215)


	//   ....[0]....
.L_215:
        /*052c*/ 	.word	0x000004b0


	//   ....[1]....
        /*0530*/ 	.word	0x00001880


	//   ....[2]....
        /*0534*/ 	.word	0x00001910


	//   ....[3]....
        /*0538*/ 	.word	0x00016bf0


	//   ....[4]....
        /*053c*/ 	.word	0x00016cd0


	//----- nvinfo : EIATTR_CRS_STACK_SIZE
	.align		4
.L_216:
        /*0540*/ 	.byte	0x04, 0x1e
        /*0542*/ 	.short	(.L_218 - .L_217)
.L_217:
        /*0544*/ 	.word	0x00000000


	//----- nvinfo : EIATTR_CBANK_PARAM_SIZE
	.align		4
.L_218:
        /*0548*/ 	.byte	0x03, 0x19
        /*054a*/ 	.short	0x01d0


	//----- nvinfo : EIATTR_PARAM_CBANK
	.align		4
        /*054c*/ 	.byte	0x04, 0x0a
        /*054e*/ 	.short	(.L_220 - .L_219)
	.align		4
.L_219:
        /*0550*/ 	.word	index@(.nv.constant0._ZN5flash16flash_fwd_kernelI23Flash_fwd_kernel_traitsILi128ELi128ELi64ELi4ELb0ELb0EN7cutlass6half_tE19Flash_kernel_traitsILi128ELi128ELi64ELi4ES3_EELb0ELb1ELb0ELb0ELb0ELb1ELb0ELb0EEEvNS_16Flash_fwd_paramsE)
        /*0554*/ 	.short	0x0380
        /*0556*/ 	.short	0x01d0


	//----- nvinfo : EIATTR_SW_WAR
	.align		4
.L_220:
        /*0558*/ 	.byte	0x04, 0x36
        /*055a*/ 	.short	(.L_222 - .L_221)
.L_221:
        /*055c*/ 	.word	0x00000008
.L_222:


//--------------------- .nv.info._ZN5flash16flash_fwd_kernelI23Flash_fwd_kernel_traitsILi128ELi128ELi64ELi4ELb0ELb0EN7cutlass6half_tE19Flash_kernel_traitsILi128ELi128ELi64ELi4ES3_EELb0ELb1ELb0ELb0ELb0ELb1ELb1ELb0EEEvNS_16Flash_fwd_paramsE --------------------------
	.section	.nv.info._ZN5flash16flash_fwd_kernelI23Flash_fwd_kernel_traitsILi128ELi128ELi64ELi4ELb0ELb0EN7cutlass6half_tE19Flash_kernel_traitsILi128ELi128ELi64ELi4ES3_EELb0ELb1ELb0ELb0ELb0ELb1ELb1ELb0EEEvNS_16Flash_fwd_paramsE,"",@"SHT_CUDA_INFO"
	.sectionflags	@""
	.align	4


	//----- nvinfo : EIATTR_CUDA_API_VERSION
	.align		4
        /*0000*/ 	.byte	0x04, 0x37
        /*0002*/ 	.short	(.L_224 - .L_223)
.L_223:
        /*0004*/ 	.word	0x00000082


	//----- nvinfo : EIATTR_KPARAM_INFO
	.align		4
.L_224:
        /*0008*/ 	.byte	0x04, 0x17
        /*000a*/ 	.short	(.L_226 - .L_225)
.L_225:
        /*000c*/ 	.word	0x00000000
        /*0010*/ 	.short	0x0000
        /*0012*/ 	.short	0x0000
        /*0014*/ 	.byte	0x00, 0xf0, 0x41, 0x07


	//----- nvinfo : EIATTR_SPARSE_MMA_MASK
	.align		4
.L_226:
        /*0018*/ 	.byte	0x03, 0x50
        /*001a*/ 	.short	0x0000


	//----- nvinfo : EIATTR_MAXREG_COUNT
	.align		4
        /*001c*/ 	.byte	0x03, 0x1b
        /*001e*/ 	.short	0x00ff


	//----- nvinfo : EIATTR_NUM_BARRIERS
	.align		4
        /*0020*/ 	.byte	0x02, 0x4c
        /*0022*/ 	.byte	0x01
	.zero		1


	//----- nvinfo : EIATTR_ANNOTATIONS
	.align		4
        /*0024*/ 	.byte	0x04, 0x55
        /*0026*/ 	.short	(.L_228 - .L_227)


	//   ....[0]....
.L_227:
        /* <DEDUP_REMOVED lines=96> */
        /*061c*/ 	.byte	0x00, 0x9b, 0x01, 0x00


	//----- nvinfo : EIATTR_MERCURY_ISA_VERSION
	.align		4
.L_228:
        /*0620*/ 	.byte	0x03, 0x5f
        /*0622*/ 	.short	0x0101


	//----- nvinfo : EIATTR_INT_WARP_WIDE_INSTR_OFFSETS
	.align		4
        /*0624*/ 	.byte	0x04, 0x31
        /*0626*/ 	.short	(.L_230 - .L_229)


	//   ....[0]....
.L_229:
        /*0628*/ 	.word	0x00002590


	//   ....[1]....
        /*062c*/ 	.word	0x00002aa0


	//   ....[2]....
        /*0630*/ 	.word	0x00002dd0


	//----- nvinfo : EIATTR_COOP_GROUP_MASK_REGIDS
	.align		4
.L_230:
        /*0634*/ 	.byte	0x04, 0x29
        /*0636*/ 	.short	(.L_232 - .L_231)


	//   ....[0]....
.L_231:
        /*0638*/ 	.word	0xffffffff


	//   ....[1]....
        /*063c*/ 	.word	0xffffffff


	//   ....[2]....
        /*0640*/ 	.word	0xffffffff


	//   ....[3]....
        /*0644*/ 	.word	0xffffffff


	//   ....[4]....
        /*0648*/ 	.word	0xffffffff


	//   ....[5]....
        /*064c*/ 	.word	0xffffffff


	//   ....[6]....
        /*0650*/ 	.word	0xffffffff


	//   ....[7]....
        /*0654*/ 	.word	0xffffffff


	//   ....[8]....
        /*0658*/ 	.word	0xffffffff


	//   ....[9]....
        /*065c*/ 	.word	0xffffffff


	//   ....[10]....
        /*0660*/ 	.word	0xffffffff


	//   ....[11]....
        /*0664*/ 	.word	0xffffffff


	//   ....[12]....
        /*0668*/ 	.word	0xffffffff


	//   ....[13]....
        /*066c*/ 	.word	0xffffffff


	//   ....[14]....
        /*0670*/ 	.word	0xffffffff


	//   ....[15]....
        /*0674*/ 	.word	0xffffffff


	//   ....[16]....
        /*0678*/ 	.word	0xffffffff


	//   ....[17]....
        /*067c*/ 	.word	0xffffffff


	//   ....[18]....
        /*0680*/ 	.word	0xffffffff


	//   ....[19]....
        /*0684*/ 	.word	0xffffffff


	//   ....[20]....
        /*0688*/ 	.word	0xffffffff


	//   ....[21]....
        /*068c*/ 	.word	0xffffffff


	//   ....[22]....
        /*0690*/ 	.word	0xffffffff


	//   ....[23]....
        /*0694*/ 	.word	0xffffffff


	//   ....[24]....
        /*0698*/ 	.word	0xffffffff


	//   ....[25]....
        /*069c*/ 	.word	0xffffffff


	//   ....[26]....
        /*06a0*/ 	.word	0xffffffff


	//   ....[27]....
        /*06a4*/ 	.word	0xffffffff


	//   ....[28]....
        /*06a8*/ 	.word	0xffffffff


	//   ....[29]....
        /*06ac*/ 	.word	0xffffffff


	//   ....[30]....
        /*06b0*/ 	.word	0xffffffff


	//   ....[31]....
        /*06b4*/ 	.word	0xffffffff


	//   ....[32]....
        /*06b8*/ 	.word	0xffffffff


	//   ....[33]....
        /*06bc*/ 	.word	0xffffffff


	//   ....[34]....
        /*06c0*/ 	.word	0xffffffff


	//   ....[35]....
        /*06c4*/ 	.word	0xffffffff


	//   ....[36]....
        /*06c8*/ 	.word	0xffffffff


	//   ....[37]....
        /*06cc*/ 	.word	0xffffffff


	//   ....[38]....
        /*06d0*/ 	.word	0xffffffff


	//   ....[39]....
        /*06d4*/ 	.word	0xffffffff


	//----- nvinfo : EIATTR_COOP_GROUP_INSTR_OFFSETS
	.align		4
.L_232:
        /*06d8*/ 	.byte	0x04, 0x28
        /*06da*/ 	.short	(.L_234 - .L_233)


	//   ....[0]....
.L_233:
        /*06dc*/ 	.word	0x00004cb0


	//   ....[1]....
        /*06e0*/ 	.word	0x00004cf0


	//   ....[2]....
        /*06e4*/ 	.word	0x00004e30


	//   ....[3]....
        /*06e8*/ 	.word	0x00004e70


	//   ....[4]....
        /*06ec*/ 	.word	0x00005a40


	//   ....[5]....
        /*06f0*/ 	.word	0x00005a50


	//   ....[6]....
        /*06f4*/ 	.word	0x00005ae0


	//   ....[7]....
        /*06f8*/ 	.word	0x00005b30


	//   ....[8]....
        /*06fc*/ 	.word	0x0000b000


	//   ....[9]....
        /*0700*/ 	.word	0x0000b070


	//   ....[10]....
        /*0704*/ 	.word	0x0000b110


	//   ....[11]....
        /*0708*/ 	.word	0x0000b170


	//   ....[12]....
        /*070c*/ 	.word	0x0000b180


	//   ....[13]....
        /*0710*/ 	.word	0x0000b1a0


	//   ....[14]....
        /*0714*/ 	.word	0x0000b1c0


	//   ....[15]....
        /*0718*/ 	.word	0x0000b220


	//   ....[16]....
        /*071c*/ 	.word	0x00011f90


	//   ....[17]....
        /*0720*/ 	.word	0x000120e0


	//   ....[18]....
        /*0724*/ 	.word	0x00012130


	//   ....[19]....
        /*0728*/ 	.word	0x00012180


	//   ....[20]....
        /*072c*/ 	.word	0x000121b0


	//   ....[21]....
        /*0730*/ 	.word	0x000121c0


	//   ....[22]....
        /*0734*/ 	.word	0x000121e0


	//   ....[23]....
        /*0738*/ 	.word	0x00012240


	//   ....[24]....
        /*073c*/ 	.word	0x00016c00


	//   ....[25]....
        /*0740*/ 	.word	0x00016c40


	//   ....[26]....
        /*0744*/ 	.word	0x00016c80


	//   ....[27]....
        /*0748*/ 	.word	0x00016ca0


	//   ....[28]....
        /*074c*/ 	.word	0x00016d40


	//   ....[29]....
        /*0750*/ 	.word	0x00016d60


	//   ....[30]....
        /*0754*/ 	.word	0x00016d80


	//   ....[31]....
        /*0758*/ 	.word	0x00016d90


	//   ....[32]....
        /*075c*/ 	.word	0x00019c70


	//   ....[33]....
        /*0760*/ 	.word	0x00019c80


	//   ....[34]....
        /*0764*/ 	.word	0x00019c90


	//   ....[35]....
        /*0768*/ 	.word	0x00019cb0


	//   ....[36]....
        /*076c*/ 	.word	0x00019cc0


	//   ....[37]....
        /*0770*/ 	.word	0x00019ce0


	//   ....[38]....
        /*0774*/ 	.word	0x00019d10


	//   ....[39]....
        /*0778*/ 	.word	0x00019d50


	//----- nvinfo : EIATTR_VRC_CTA_INIT_COUNT
	.align		4
.L_234:
        /*077c*/ 	.byte	0x02, 0x4a
	.zero		1
	.zero		1


	//----- nvinfo : EIATTR_EXIT_INSTR_OFFSETS
	.align		4
        /*0780*/ 	.byte	0x04, 0x1c
        /*0782*/ 	.short	(.L_236 - .L_235)


	//   ....[0]....
.L_235:
        /*0784*/ 	.word	0x000004b0


	//   ....[1]....
        /*0788*/ 	.word	0x00001890


	//   ....[2]....
        /*078c*/ 	.word	0x00001920


	//   ....[3]....
        /*0790*/ 	.word	0x0001bf10


	//   ....[4]....
        /*0794*/ 	.word	0x0001c000


	//----- nvinfo : EIATTR_CRS_STACK_SIZE
	.align		4
.L_236:
        /*0798*/ 	.byte	0x04, 0x1e
        /*079a*/ 	.short	(.L_238 - .L_237)
.L_237:
        /*079c*/ 	.word	0x00000000


	//----- nvinfo : EIATTR_CBANK_PARAM_SIZE
	.align		4
.L_238:
        /*07a0*/ 	.byte	0x03, 0x19
        /*07a2*/ 	.short	0x01d0


	//----- nvinfo : EIATTR_PARAM_CBANK
	.align		4
        /*07a4*/ 	.byte	0x04, 0x0a
        /*07a6*/ 	.short	(.L_240 - .L_239)
	.align		4
.L_239:
        /*07a8*/ 	.word	index@(.nv.constant0._ZN5flash16flash_fwd_kernelI23Flash_fwd_kernel_traitsILi128ELi128ELi64ELi4ELb0ELb0EN7cutlass6half_tE19Flash_kernel_traitsILi128ELi128ELi64ELi4ES3_EELb0ELb1ELb0ELb0ELb0ELb1ELb1ELb0EEEvNS_16Flash_fwd_paramsE)
        /*07ac*/ 	.short	0x0380
        /*07ae*/ 	.short	0x01d0


	//----- nvinfo : EIATTR_SW_WAR
	.align		4
.L_240:
        /*07b0*/ 	.byte	0x04, 0x36
        /*07b2*/ 	.short	(.L_242 - .L_241)
.L_241:
        /*07b4*/ 	.word	0x00000008
.L_242:


//--------------------- .nv.info._ZN5flash16flash_fwd_kernelI23Flash_fwd_kernel_traitsILi128ELi128ELi64ELi4ELb0ELb0EN7cutlass6half_tE19Flash_kernel_traitsILi128ELi128ELi64ELi4ES3_EELb0ELb1ELb0ELb0ELb0ELb0ELb0ELb0EEEvNS_16Flash_fwd_paramsE --------------------------
	.section	.nv.info._ZN5flash16flash_fwd_kernelI23Flash_fwd_kernel_traitsILi128ELi128ELi64ELi4ELb0ELb0EN7cutlass6half_tE19Flash_kernel_traitsILi128ELi128ELi64ELi4ES3_EELb0ELb1ELb0ELb0ELb0ELb0ELb0ELb0EEEvNS_16Flash_fwd_paramsE,"",@"SHT_CUDA_INFO"
	.sectionflags	@""
	.align	4


	//----- nvinfo : EIATTR_CUDA_API_VERSION
	.align		4
        /*0000*/ 	.byte	0x04, 0x37
        /*0002*/ 	.short	(.L_244 - .L_243)
.L_243:
        /*0004*/ 	.word	0x00000082


	//----- nvinfo : EIATTR_KPARAM_INFO
	.align		4
.L_244:
        /*0008*/ 	.byte	0x04, 0x17
        /*000a*/ 	.short	(.L_246 - .L_245)
.L_245:
        /*000c*/ 	.word	0x00000000
        /*0010*/ 	.short	0x0000
        /*0012*/ 	.short	0x0000
        /*0014*/ 	.byte	0x00, 0xf0, 0x41, 0x07


	//----- nvinfo : EIATTR_SPARSE_MMA_MASK
	.align		4
.L_246:
        /*0018*/ 	.byte	0x03, 0x50
        /*001a*/ 	.short	0x0000


	//----- nvinfo : EIATTR_MAXREG_COUNT
	.align		4
        /*001c*/ 	.byte	0x03, 0x1b
        /*001e*/ 	.short	0x00ff


	//----- nvinfo : EIATTR_NUM_BARRIERS
	.align		4
        /*0020*/ 	.byte	0x02, 0x4c
        /*0022*/ 	.byte	0x01
	.zero		1


	//----- nvinfo : EIATTR_ANNOTATIONS
	.align		4
        /*0024*/ 	.byte	0x04, 0x55
        /*0026*/ 	.short	(.L_248 - .L_247)


	//   ....[0]....
.L_247:
        /* <DEDUP_REMOVED lines=56> */


	//----- nvinfo : EIATTR_MERCURY_ISA_VERSION
	.align		4
.L_248:
        /*0398*/ 	.byte	0x03, 0x5f
        /*039a*/ 	.short	0x0101


	//----- nvinfo : EIATTR_COOP_GROUP_MASK_REGIDS
	.align		4
        /*039c*/ 	.byte	0x04, 0x29
        /*039e*/ 	.short	(.L_250 - .L_249)


	//   ....[0]....
.L_249:
        /*03a0*/ 	.word	0xffffffff


	//   ....[1]....
        /*03a4*/ 	.word	0xffffffff


	//   ....[2]....
        /*03a8*/ 	.word	0xffffffff


	//   ....[3]....
        /*03ac*/ 	.word	0xffffffff


	//   ....[4]....
        /*03b0*/ 	.word	0xffffffff


	//   ....[5]....
        /*03b4*/ 	.word	0xffffffff


	//   ....[6]....
        /*03b8*/ 	.word	0xffffffff


	//   ....[7]....
        /*03bc*/ 	.word	0xffffffff


	//   ....[8]....
        /*03c0*/ 	.word	0xffffffff


	//   ....[9]....
        /*03c4*/ 	.word	0xffffffff


	//   ....[10]....
        /*03c8*/ 	.word	0xffffffff


	//   ....[11]....
        /*03cc*/ 	.word	0xffffffff


	//   ....[12]....
        /*03d0*/ 	.word	0xffffffff


	//   ....[13]....
        /*03d4*/ 	.word	0xffffffff


	//   ....[14]....
        /*03d8*/ 	.word	0xffffffff


	//   ....[15]....
        /*03dc*/ 	.word	0xffffffff


	//   ....[16]....
        /*03e0*/ 	.word	0xffffffff


	//   ....[17]....
        /*03e4*/ 	.word	0xffffffff


	//   ....[18]....
        /*03e8*/ 	.word	0xffffffff


	//   ....[19]....
        /*03ec*/ 	.word	0xffffffff


	//   ....[20]....
        /*03f0*/ 	.word	0xffffffff


	//   ....[21]....
        /*03f4*/ 	.word	0xffffffff


	//   ....[22]....
        /*03f8*/ 	.word	0xffffffff


	//   ....[23]....
        /*03fc*/ 	.word	0xffffffff


	//   ....[24]....
        /*0400*/ 	.word	0xffffffff


	//   ....[25]....
        /*0404*/ 	.word	0xffffffff


	//   ....[26]....
        /*0408*/ 	.word	0xffffffff


	//   ....[27]....
        /*040c*/ 	.word	0xffffffff


	//   ....[28]....
        /*0410*/ 	.word	0xffffffff


	//   ....[29]....
        /*0414*/ 	.word	0xffffffff


	//   ....[30]....
        /*0418*/ 	.word	0xffffffff


	//   ....[31]....
        /*041c*/ 	.word	0xffffffff


	//   ....[32]....
        /*0420*/ 	.word	0xffffffff


	//   ....[33]....
        /*0424*/ 	.word	0xffffffff


	//   ....[34]....
        /*0428*/ 	.word	0xffffffff


	//   ....[35]....
        /*042c*/ 	.word	0xffffffff


	//   ....[36]....
        /*0430*/ 	.word	0xffffffff


	//   ....[37]....
        /*0434*/ 	.word	0xffffffff


	//   ....[38]....
        /*0438*/ 	.word	0xffffffff


	//   ....[39]....
        /*043c*/ 	.word	0xffffffff


	//----- nvinfo : EIATTR_COOP_GROUP_INSTR_OFFSETS
	.align		4
.L_250:
        /*0440*/ 	.byte	0x04, 0x28
        /*0442*/ 	.short	(.L_252 - .L_251)


	//   ....[0]....
.L_251:
        /*0444*/ 	.word	0x00005a60


	//   ....[1]....
        /*0448*/ 	.word	0x00005b60


	//   ....[2]....
        /*044c*/ 	.word	0x00005c50


	//   ....[3]....
        /*0450*/ 	.word	0x00005cd0


	//   ....[4]....
        /*0454*/ 	.word	0x00005cf0


	//   ....[5]....
        /*0458*/ 	.word	0x00005d10


	//   ....[6]....
        /*045c*/ 	.word	0x00005d40


	//   ....[7]....
        /*0460*/ 	.word	0x00005dc0


	//   ....[8]....
        /*0464*/ 	.word	0x0000af40


	//   ....[9]....
        /*0468*/ 	.word	0x0000b020


	//   ....[10]....
        /*046c*/ 	.word	0x0000b150


	//   ....[11]....
        /*0470*/ 	.word	0x0000b180


	//   ....[12]....
        /*0474*/ 	.word	0x0000b1d0


	//   ....[13]....
        /*0478*/ 	.word	0x0000b1e0


	//   ....[14]....
        /*047c*/ 	.word	0x0000b210


	//   ....[15]....
        /*0480*/ 	.word	0x0000b2b0


	//   ....[16]....
        /*0484*/ 	.word	0x00010760


	//   ....[17]....
        /*0488*/ 	.word	0x00010930


	//   ....[18]....
        /*048c*/ 	.word	0x000109a0


	//   ....[19]....
        /*0490*/ 	.word	0x000109f0


	//   ....[20]....
        /*0494*/ 	.word	0x00010a10


	//   ....[21]....
        /*0498*/ 	.word	0x00010a30


	//   ....[22]....
        /*049c*/ 	.word	0x00010a50


	//   ....[23]....
        /*04a0*/ 	.word	0x00010aa0


	//   ....[24]....
        /*04a4*/ 	.word	0x00015620


	//   ....[25]....
        /*04a8*/ 	.word	0x00015650


	//   ....[26]....
        /*04ac*/ 	.word	0x00015660


	//   ....[27]....
        /*04b0*/ 	.word	0x00015680


	//   ....[28]....
        /*04b4*/ 	.word	0x000156b0


	//   ....[29]....
        /*04b8*/ 	.word	0x000156d0


	//   ....[30]....
        /*04bc*/ 	.word	0x000156e0


	//   ....[31]....
        /*04c0*/ 	.word	0x00015710


	//   ....[32]....
        /*04c4*/ 	.word	0x00017dd0


	//   ....[33]....
        /*04c8*/ 	.word	0x00017de0


	//   ....[34]....
        /*04cc*/ 	.word	0x00017df0


	//   ....[35]....
        /*04d0*/ 	.word	0x00017e40


	//   ....[36]....
        /*04d4*/ 	.word	0x00017e60


	//   ....[37]....
        /*04d8*/ 	.word	0x00017e70


	//   ....[38]....
        /*04dc*/ 	.word	0x00017e90


	//   ....[39]....
        /*04e0*/ 	.word	0x00017ec0


	//----- nvinfo : EIATTR_VRC_CTA_INIT_COUNT
	.align		4
.L_252:
        /*04e4*/ 	.byte	0x02, 0x4a
	.zero		1
	.zero		1


	//----- nvinfo : EIATTR_EXIT_INSTR_OFFSETS
	.align		4
        /*04e8*/ 	.byte	0x04, 0x1c
        /*04ea*/ 	.short	(.L_254 - .L_253)


	//   ....[0]....
.L_253:
        /*04ec*/ 	.word	0x000004b0


	//   ....[1]....
        /*04f0*/ 	.word	0x000019a0


	//   ....[2]....
        /*04f4*/ 	.word	0x00001a30


	//   ....[3]....
        /*04f8*/ 	.word	0x0001a150


	//   ....[4]....
        /*04fc*/ 	.word	0x0001a270


	//   ....[5]....
        /*0500*/ 	.word	0x0001a290


	//----- nvinfo : EIATTR_CRS_STACK_SIZE
	.align		4
.L_254:
        /*0504*/ 	.byte	0x04, 0x1e
        /*0506*/ 	.short	(.L_256 - .L_255)
.L_255:
        /*0508*/ 	.word	0x00000000


	//----- nvinfo : EIATTR_CBANK_PARAM_SIZE
	.align		4
.L_256:
        /*050c*/ 	.byte	0x03, 0x19
        /*050e*/ 	.short	0x01d0


	//----- nvinfo : EIATTR_PARAM_CBANK
	.align		4
        /*0510*/ 	.byte	0x04, 0x0a
        /*0512*/ 	.short	(.L_258 - .L_257)
	.align		4
.L_257:
        /*0514*/ 	.word	index@(.nv.constant0._ZN5flash16flash_fwd_kernelI23Flash_fwd_kernel_traitsILi128ELi128ELi64ELi4ELb0ELb0EN7cutlass6half_tE19Flash_kernel_traitsILi128ELi128ELi64ELi4ES3_EELb0ELb1ELb0ELb0ELb0ELb0ELb0ELb0EEEvNS_16Flash_fwd_paramsE)
        /*0518*/ 	.short	0x0380
        /*051a*/ 	.short	0x01d0


	//----- nvinfo : EIATTR_SW_WAR
	.align		4
.L_258:
        /*051c*/ 	.byte	0x04, 0x36
        /*051e*/ 	.short	(.L_260 - .L_259)
.L_259:
        /*0520*/ 	.word	0x00000008
.L_260:


//--------------------- .nv.info._ZN5flash16flash_fwd_kernelI23Flash_fwd_kernel_traitsILi128ELi128ELi64ELi4ELb0ELb0EN7cutlass6half_tE19Flash_kernel_traitsILi128ELi128ELi64ELi4ES3_EELb0ELb1ELb0ELb0ELb0ELb0ELb1ELb0EEEvNS_16Flash_fwd_paramsE --------------------------
	.section	.nv.info._ZN5flash16flash_fwd_kernelI23Flash_fwd_kernel_traitsILi128ELi128ELi64ELi4ELb0ELb0EN7cutlass6half_tE19Flash_kernel_traitsILi128ELi128ELi64ELi4ES3_EELb0ELb1ELb0ELb0ELb0ELb0ELb1ELb0EEEvNS_16Flash_fwd_paramsE,"",@"SHT_CUDA_INFO"
	.sectionflags	@""
	.align	4


	//----- nvinfo : EIATTR_CUDA_API_VERSION
	.align		4
        /*0000*/ 	.byte	0x04, 0x37
        /*0002*/ 	.short	(.L_262 - .L_261)
.L_261:
        /*0004*/ 	.word	0x00000082


	//----- nvinfo : EIATTR_KPARAM_INFO
	.align		4
.L_262:
        /*0008*/ 	.byte	0x04, 0x17
        /*000a*/ 	.short	(.L_264 - .L_263)
.L_263:
        /*000c*/ 	.word	0x00000000
        /*0010*/ 	.short	0x0000
        /*0012*/ 	.short	0x0000
        /*0014*/ 	.byte	0x00, 0xf0, 0x41, 0x07


	//----- nvinfo : EIATTR_SPARSE_MMA_MASK
	.align		4
.L_264:
        /*0018*/ 	.byte	0x03, 0x50
        /*001a*/ 	.short	0x0000


	//----- nvinfo : EIATTR_MAXREG_COUNT
	.align		4
        /*001c*/ 	.byte	0x03, 0x1b
        /*001e*/ 	.short	0x00ff


	//----- nvinfo : EIATTR_NUM_BARRIERS
	.align		4
        /*0020*/ 	.byte	0x02, 0x4c
        /*0022*/ 	.byte	0x01
	.zero		1


	//----- nvinfo : EIATTR_ANNOTATIONS
	.align		4
        /*0024*/ 	.byte	0x04, 0x55
        /*0026*/ 	.short	(.L_266 - .L_265)


	//   ....[0]....
.L_265:
        /* <DEDUP_REMOVED lines=91> */


	//----- nvinfo : EIATTR_MERCURY_ISA_VERSION
	.align		4
.L_266:
        /*05c8*/ 	.byte	0x03, 0x5f
        /*05ca*/ 	.short	0x0101


	//----- nvinfo : EIATTR_COOP_GROUP_MASK_REGIDS
	.align		4
        /*05cc*/ 	.byte	0x04, 0x29
        /*05ce*/ 	.short	(.L_268 - .L_267)


	//   ....[0]....
.L_267:
        /*05d0*/ 	.word	0xffffffff


	//   ....[1]....
        /*05d4*/ 	.word	0xffffffff


	//   ....[2]....
        /*05d8*/ 	.word	0xffffffff


	//   ....[3]....
        /*05dc*/ 	.word	0xffffffff


	//   ....[4]....
        /*05e0*/ 	.word	0xffffffff


	//   ....[5]....
        /*05e4*/ 	.word	0xffffffff


	//   ....[6]....
        /*05e8*/ 	.word	0xffffffff


	//   ....[7]....
        /*05ec*/ 	.word	0xffffffff


	//   ....[8]....
        /*05f0*/ 	.word	0xffffffff


	//   ....[9]....
        /*05f4*/ 	.word	0xffffffff


	//   ....[10]....
        /*05f8*/ 	.word	0xffffffff


	//   ....[11]....
        /*05fc*/ 	.word	0xffffffff


	//   ....[12]....
        /*0600*/ 	.word	0xffffffff


	//   ....[13]....
        /*0604*/ 	.word	0xffffffff


	//   ....[14]....
        /*0608*/ 	.word	0xffffffff


	//   ....[15]....
        /*060c*/ 	.word	0xffffffff


	//   ....[16]....
        /*0610*/ 	.word	0xffffffff


	//   ....[17]....
        /*0614*/ 	.word	0xffffffff


	//   ....[18]....
        /*0618*/ 	.word	0xffffffff


	//   ....[19]....
        /*061c*/ 	.word	0xffffffff


	//   ....[20]....
        /*0620*/ 	.word	0xffffffff


	//   ....[21]....
        /*0624*/ 	.word	0xffffffff


	//   ....[22]....
        /*0628*/ 	.word	0xffffffff


	//   ....[23]....
        /*062c*/ 	.word	0xffffffff


	//   ....[24]....
        /*0630*/ 	.word	0xffffffff


	//   ....[25]....
        /*0634*/ 	.word	0xffffffff


	//   ....[26]....
        /*0638*/ 	.word	0xffffffff


	//   ....[27]....
        /*063c*/ 	.word	0xffffffff


	//   ....[28]....
        /*0640*/ 	.word	0xffffffff


	//   ....[29]....
        /*0644*/ 	.word	0xffffffff


	//   ....[30]....
        /*0648*/ 	.word	0xffffffff


	//   ....[31]....
        /*064c*/ 	.word	0xffffffff


	//   ....[32]....
        /*0650*/ 	.word	0xffffffff


	//   ....[33]....
        /*0654*/ 	.word	0xffffffff


	//   ....[34]....
        /*0658*/ 	.word	0xffffffff


	//   ....[35]....
        /*065c*/ 	.word	0xffffffff


	//   ....[36]....
        /*0660*/ 	.word	0xffffffff


	//   ....[37]....
        /*0664*/ 	.word	0xffffffff


	//   ....[38]....
        /*0668*/ 	.word	0xffffffff


	//   ....[39]....
        /*066c*/ 	.word	0xffffffff


	//----- nvinfo : EIATTR_COOP_GROUP_INSTR_OFFSETS
	.align		4
.L_268:
        /*0670*/ 	.byte	0x04, 0x28
        /*0672*/ 	.short	(.L_270 - .L_269)


	//   ....[0]....
.L_269:
        /*0674*/ 	.word	0x000062b0


	//   ....[1]....
        /*0678*/ 	.word	0x00006360


	//   ....[2]....
        /*067c*/ 	.word	0x00006410


	//   ....[3]....
        /*0680*/ 	.word	0x00006490


	//   ....[4]....
        /*0684*/ 	.word	0x000064b0


	//   ....[5]....
        /*0688*/ 	.word	0x000064d0


	//   ....[6]....
        /*068c*/ 	.word	0x00006510


	//   ....[7]....
        /*0690*/ 	.word	0x000065b0


	//   ....[8]....
        /*0694*/ 	.word	0x0000be90


	//   ....[9]....
        /*0698*/ 	.word	0x0000c030


	//   ....[10]....
        /*069c*/ 	.word	0x0000c0a0


	//   ....[11]....
        /*06a0*/ 	.word	0x0000c0c0


	//   ....[12]....
        /*06a4*/ 	.word	0x0000c0e0


	//   ....[13]....
        /*06a8*/ 	.word	0x0000c100


	//   ....[14]....
        /*06ac*/ 	.word	0x0000c170


	//   ....[15]....
        /*06b0*/ 	.word	0x0000c1b0


	//   ....[16]....
        /*06b4*/ 	.word	0x00014220


	//   ....[17]....
        /*06b8*/ 	.word	0x00014250


	//   ....[18]....
        /*06bc*/ 	.word	0x00014330


	//   ....[19]....
        /*06c0*/ 	.word	0x00014360


	//   ....[20]....
        /*06c4*/ 	.word	0x00014370


	//   ....[21]....
        /*06c8*/ 	.word	0x00014380


	//   ....[22]....
        /*06cc*/ 	.word	0x000143a0


	//   ....[23]....
        /*06d0*/ 	.word	0x00014450


	//   ....[24]....
        /*06d4*/ 	.word	0x00019fb0


	//   ....[25]....
        /*06d8*/ 	.word	0x00019fe0


	//   ....[26]....
        /*06dc*/ 	.word	0x0001a000


	//   ....[27]....
        /*06e0*/ 	.word	0x0001a010


	//   ....[28]....
        /*06e4*/ 	.word	0x0001a0c0


	//   ....[29]....
        /*06e8*/ 	.word	0x0001a0d0


	//   ....[30]....
        /*06ec*/ 	.word	0x0001a0e0


	//   ....[31]....
        /*06f0*/ 	.word	0x0001a0f0


	//   ....[32]....
        /*06f4*/ 	.word	0x0001cc00


	//   ....[33]....
        /*06f8*/ 	.word	0x0001cc10


	//   ....[34]....
        /*06fc*/ 	.word	0x0001cc20


	//   ....[35]....
        /*0700*/ 	.word	0x0001cc70


	//   ....[36]....
        /*0704*/ 	.word	0x0001cc90


	//   ....[37]....
        /*0708*/ 	.word	0x0001cca0


	//   ....[38]....
        /*070c*/ 	.word	0x0001ccc0


	//   ....[39]....
        /*0710*/ 	.word	0x0001ccf0


	//----- nvinfo : EIATTR_VRC_CTA_INIT_COUNT
	.align		4
.L_270:
        /*0714*/ 	.byte	0x02, 0x4a
	.zero		1
	.zero		1


	//----- nvinfo : EIATTR_EXIT_INSTR_OFFSETS
	.align		4
        /*0718*/ 	.byte	0x04, 0x1c
        /*071a*/ 	.short	(.L_272 - .L_271)


	//   ....[0]....
.L_271:
        /*071c*/ 	.word	0x000004b0


	//   ....[1]....
        /*0720*/ 	.word	0x000019a0


	//   ....[2]....
        /*0724*/ 	.word	0x00001a30


	//   ....[3]....
        /*0728*/ 	.word	0x0001ef80


	//   ....[4]....
        /*072c*/ 	.word	0x0001f0a0


	//   ....[5]....
        /*0730*/ 	.word	0x0001f0c0


	//----- nvinfo : EIATTR_CRS_STACK_SIZE
	.align		4
.L_272:
        /*0734*/ 	.byte	0x04, 0x1e
        /*0736*/ 	.short	(.L_274 - .L_273)
.L_273:
        /*0738*/ 	.word	0x00000000


	//----- nvinfo : EIATTR_CBANK_PARAM_SIZE
	.align		4
.L_274:
        /*073c*/ 	.byte	0x03, 0x19
        /*073e*/ 	.short	0x01d0


	//----- nvinfo : EIATTR_PARAM_CBANK
	.align		4
        /*0740*/ 	.byte	0x04, 0x0a
        /*0742*/ 	.short	(.L_276 - .L_275)
	.align		4
.L_275:
        /*0744*/ 	.word	index@(.nv.constant0._ZN5flash16flash_fwd_kernelI23Flash_fwd_kernel_traitsILi128ELi128ELi64ELi4ELb0ELb0EN7cutlass6half_tE19Flash_kernel_traitsILi128ELi128ELi64ELi4ES3_EELb0ELb1ELb0ELb0ELb0ELb0ELb1ELb0EEEvNS_16Flash_fwd_paramsE)
        /*0748*/ 	.short	0x0380
        /*074a*/ 	.short	0x01d0


	//----- nvinfo : EIATTR_SW_WAR
	.align		4
.L_276:
        /*074c*/ 	.byte	0x04, 0x36
        /*074e*/ 	.short	(.L_278 - .L_277)
.L_277:
        /*0750*/ 	.word	0x00000008
.L_278:


//--------------------- .nv.info._ZN5flash16flash_fwd_kernelI23Flash_fwd_kernel_traitsILi128ELi128ELi64ELi4ELb0ELb0EN7cutlass6half_tE19Flash_kernel_traitsILi128ELi128ELi64ELi4ES3_EELb0ELb1ELb0ELb1ELb0ELb0ELb0ELb0EEEvNS_16Flash_fwd_paramsE --------------------------
	.section	.nv.info._ZN5flash16flash_fwd_kernelI23Flash_fwd_kernel_traitsILi128ELi128ELi64ELi4ELb0ELb0EN7cutlass6half_tE19Flash_kernel_traitsILi128ELi128ELi64ELi4ES3_EELb0ELb1ELb0ELb1ELb0ELb0ELb0ELb0EEEvNS_16Flash_fwd_paramsE,"",@"SHT_CUDA_INFO"
	.sectionflags	@""
	.align	4


	//----- nvinfo : EIATTR_CUDA_API_VERSION
	.align		4
        /*0000*/ 	.byte	0x04, 0x37
        /*0002*/ 	.short	(.L_280 - .L_279)
.L_279:
        /*0004*/ 	.word	0x00000082


	//----- nvinfo : EIATTR_KPARAM_INFO
	.align		4
.L_280:
        /*0008*/ 	.byte	0x04, 0x17
        /*000a*/ 	.short	(.L_282 - .L_281)
.L_281:
        /*000c*/ 	.word	0x00000000
        /*0010*/ 	.short	0x0000
        /*0012*/ 	.short	0x0000
        /*0014*/ 	.byte	0x00, 0xf0, 0x41, 0x07


	//----- nvinfo : EIATTR_SPARSE_MMA_MASK
	.align		4
.L_282:
        /*0018*/ 	.byte	0x03, 0x50
        /*001a*/ 	.short	0x0000


	//----- nvinfo : EIATTR_MAXREG_COUNT
	.align		4
        /*001c*/ 	.byte	0x03, 0x1b
        /*001e*/ 	.short	0x00ff


	//----- nvinfo : EIATTR_NUM_BARRIERS
	.align		4
        /*0020*/ 	.byte	0x02, 0x4c
        /*0022*/ 	.byte	0x01
	.zero		1


	//----- nvinfo : EIATTR_ANNOTATIONS
	.align		4
        /*0024*/ 	.byte	0x04, 0x55
        /*0026*/ 	.short	(.L_284 - .L_283)


	//   ....[0]....
.L_283:
        /* <DEDUP_REMOVED lines=62> */


	//----- nvinfo : EIATTR_MERCURY_ISA_VERSION
	.align		4
.L_284:
        /*03f8*/ 	.byte	0x03, 0x5f
        /*03fa*/ 	.short	0x0101


	//----- nvinfo : EIATTR_COOP_GROUP_MASK_REGIDS
	.align		4
        /*03fc*/ 	.byte	0x04, 0x29
        /*03fe*/ 	.short	(.L_286 - .L_285)


	//   ....[0]....
.L_285:
        /*0400*/ 	.word	0xffffffff


	//   ....[1]....
        /*0404*/ 	.word	0xffffffff


	//   ....[2]....
        /*0408*/ 	.word	0xffffffff


	//   ....[3]....
        /*040c*/ 	.word	0xffffffff


	//   ....[4]....
        /*0410*/ 	.word	0xffffffff


	//   ....[5]....
        /*0414*/ 	.word	0xffffffff


	//   ....[6]....
        /*0418*/ 	.word	0xffffffff


	//   ....[7]....
        /*041c*/ 	.word	0xffffffff


	//   ....[8]....
        /*0420*/ 	.word	0xffffffff


	//   ....[9]....
        /*0424*/ 	.word	0xffffffff


	//   ....[10]....
        /*0428*/ 	.word	0xffffffff


	//   ....[11]....
        /*042c*/ 	.word	0xffffffff


	//   ....[12]....
        /*0430*/ 	.word	0xffffffff


	//   ....[13]....
        /*0434*/ 	.word	0xffffffff


	//   ....[14]....
        /*0438*/ 	.word	0xffffffff


	//   ....[15]....
        /*043c*/ 	.word	0xffffffff


	//   ....[16]....
        /*0440*/ 	.word	0xffffffff


	//   ....[17]....
        /*0444*/ 	.word	0xffffffff


	//   ....[18]....
        /*0448*/ 	.word	0xffffffff


	//   ....[19]....
        /*044c*/ 	.word	0xffffffff


	//   ....[20]....
        /*0450*/ 	.word	0xffffffff


	//   ....[21]....
        /*0454*/ 	.word	0xffffffff


	//   ....[22]....
        /*0458*/ 	.word	0xffffffff


	//   ....[23]....
        /*045c*/ 	.word	0xffffffff


	//   ....[24]....
        /*0460*/ 	.word	0xffffffff


	//   ....[25]....
        /*0464*/ 	.word	0xffffffff


	//   ....[26]....
        /*0468*/ 	.word	0xffffffff


	//   ....[27]....
        /*046c*/ 	.word	0xffffffff


	//   ....[28]....
        /*0470*/ 	.word	0xffffffff


	//   ....[29]....
        /*0474*/ 	.word	0xffffffff


	//   ....[30]....
        /*0478*/ 	.word	0xffffffff


	//   ....[31]....
        /*047c*/ 	.word	0xffffffff


	//   ....[32]....
        /*0480*/ 	.word	0xffffffff


	//   ....[33]....
        /*0484*/ 	.word	0xffffffff


	//   ....[34]....
        /*0488*/ 	.word	0xffffffff


	//   ....[35]....
        /*048c*/ 	.word	0xffffffff


	//   ....[36]....
        /*0490*/ 	.word	0xffffffff


	//   ....[37]....
        /*0494*/ 	.word	0xffffffff


	//   ....[38]....
        /*0498*/ 	.word	0xffffffff


	//   ....[39]....
        /*049c*/ 	.word	0xffffffff


	//----- nvinfo : EIATTR_COOP_GROUP_INSTR_OFFSETS
	.align		4
.L_286:
        /*04a0*/ 	.byte	0x04, 0x28
        /*04a2*/ 	.short	(.L_288 - .L_287)


	//   ....[0]....
.L_287:
        /*04a4*/ 	.word	0x000060d0


	//   ....[1]....
        /*04a8*/ 	.word	0x00006260


	//   ....[2]....
        /*04ac*/ 	.word	0x00006290


	//   ....[3]....
        /*04b0*/ 	.word	0x000062f0


	//   ....[4]....
        /*04b4*/ 	.word	0x00006350


	//   ....[5]....
        /*04b8*/ 	.word	0x00006370


	//   ....[6]....
        /*04bc*/ 	.word	0x000063d0


	//   ....[7]....
        /*04c0*/ 	.word	0x00006470


	//   ....[8]....
        /*04c4*/ 	.word	0x0000bd80


	//   ....[9]....
        /*04c8*/ 	.word	0x0000be60


	//   ....[10]....
        /*04cc*/ 	.word	0x0000bef0


	//   ....[11]....
        /*04d0*/ 	.word	0x0000bf70


	//   ....[12]....
        /*04d4*/ 	.word	0x0000bf80


	//   ....[13]....
        /*04d8*/ 	.word	0x0000bf90


	//   ....[14]....
        /*04dc*/ 	.word	0x0000bfb0


	//   ....[15]....
        /*04e0*/ 	.word	0x0000c010


	//   ....[16]....
        /*04e4*/ 	.word	0x00011d20


	//   ....[17]....
        /*04e8*/ 	.word	0x00011eb0


	//   ....[18]....
        /*04ec*/ 	.word	0x00011f20


	//   ....[19]....
        /*04f0*/ 	.word	0x00011f50


	//   ....[20]....
        /*04f4*/ 	.word	0x00011fc0


	//   ....[21]....
        /*04f8*/ 	.word	0x00011fd0


	//   ....[22]....
        /*04fc*/ 	.word	0x00012020


	//   ....[23]....
        /*0500*/ 	.word	0x00012070


	//   ....[24]....
        /*0504*/ 	.word	0x000174c0


	//   ....[25]....
        /*0508*/ 	.word	0x000174f0


	//   ....[26]....
        /*050c*/ 	.word	0x00017500


	//   ....[27]....
        /*0510*/ 	.word	0x00017520


	//   ....[28]....
        /*0514*/ 	.word	0x00017550


	//   ....[29]....
        /*0518*/ 	.word	0x00017570


	//   ....[30]....
        /*051c*/ 	.word	0x00017580


	//   ....[31]....
        /*0520*/ 	.word	0x000175b0


	//   ....[32]....
        /*0524*/ 	.word	0x00019c40


	//   ....[33]....
        /*0528*/ 	.word	0x00019c50


	//   ....[34]....
        /*052c*/ 	.word	0x00019c60


	//   ....[35]....
        /*0530*/ 	.word	0x00019cb0


	//   ....[36]....
        /*0534*/ 	.word	0x00019cd0


	//   ....[37]....
        /*0538*/ 	.word	0x00019ce0


	//   ....[38]....
        /*053c*/ 	.word	0x00019d00


	//   ....[39]....
        /*0540*/ 	.word	0x00019d30


	//----- nvinfo : EIATTR_VRC_CTA_INIT_COUNT
	.align		4
.L_288:
        /*0544*/ 	.byte	0x02, 0x4a
	.zero		1
	.zero		1


	//----- nvinfo : EIATTR_EXIT_INSTR_OFFSETS
	.align		4
        /*0548*/ 	.byte	0x04, 0x1c
        /*054a*/ 	.short	(.L_290 - .L_289)


	//   ....[0]....
.L_289:
        /*054c*/ 	.word	0x000004b0


	//   ....[1]....
        /*0550*/ 	.word	0x000019a0


	//   ....[2]....
        /*0554*/ 	.word	0x00001a30


	//   ....[3]....
        /*0558*/ 	.word	0x0001bfd0


	//   ....[4]....
        /*055c*/ 	.word	0x0001c0f0


	//   ....[5]....
        /*0560*/ 	.word	0x0001c110


	//----- nvinfo : EIATTR_CRS_STACK_SIZE
	.align		4
.L_290:
        /*0564*/ 	.byte	0x04, 0x1e
        /*0566*/ 	.short	(.L_292 - .L_291)
.L_291:
        /*0568*/ 	.word	0x00000000


	//----- nvinfo : EIATTR_CBANK_PARAM_SIZE
	.align		4
.L_292:
        /*056c*/ 	.byte	0x03, 0x19
        /*056e*/ 	.short	0x01d0


	//----- nvinfo : EIATTR_PARAM_CBANK
	.align		4
        /*0570*/ 	.byte	0x04, 0x0a
        /*0572*/ 	.short	(.L_294 - .L_293)
	.align		4
.L_293:
        /*0574*/ 	.word	index@(.nv.constant0._ZN5flash16flash_fwd_kernelI23Flash_fwd_kernel_traitsILi128ELi128ELi64ELi4ELb0ELb0EN7cutlass6half_tE19Flash_kernel_traitsILi128ELi128ELi64ELi4ES3_EELb0ELb1ELb0ELb1ELb0ELb0ELb0ELb0EEEvNS_16Flash_fwd_paramsE)
        /*0578*/ 	.short	0x0380
        /*057a*/ 	.short	0x01d0


	//----- nvinfo : EIATTR_SW_WAR
	.align		4
.L_294:
        /*057c*/ 	.byte	0x04, 0x36
        /*057e*/ 	.short	(.L_296 - .L_295)
.L_295:
        /*0580*/ 	.word	0x00000008
.L_296:


//--------------------- .nv.info._ZN5flash16flash_fwd_kernelI23Flash_fwd_kernel_traitsILi128ELi128ELi64ELi4ELb0ELb0EN7cutlass6half_tE19Flash_kernel_traitsILi128ELi128ELi64ELi4ES3_EELb0ELb1ELb0ELb1ELb0ELb0ELb1ELb0EEEvNS_16Flash_fwd_paramsE --------------------------
	.section	.nv.info._ZN5flash16flash_fwd_kernelI23Flash_fwd_kernel_traitsILi128ELi128ELi64ELi4ELb0ELb0EN7cutlass6half_tE19Flash_kernel_traitsILi128ELi128ELi64ELi4ES3_EELb0ELb1ELb0ELb1ELb0ELb0ELb1ELb0EEEvNS_16Flash_fwd_paramsE,"",@"SHT_CUDA_INFO"
	.sectionflags	@""
	.align	4


	//----- nvinfo : EIATTR_CUDA_API_VERSION
	.align		4
        /*0000*/ 	.byte	0x04, 0x37
        /*0002*/ 	.short	(.L_298 - .L_297)
.L_297:
        /*0004*/ 	.word	0x00000082


	//----- nvinfo : EIATTR_KPARAM_INFO
	.align		4
.L_298:
        /*0008*/ 	.byte	0x04, 0x17
        /*000a*/ 	.short	(.L_300 - .L_299)
.L_299:
        /*000c*/ 	.word	0x00000000
        /*0010*/ 	.short	0x0000
        /*0012*/ 	.short	0x0000
        /*0014*/ 	.byte	0x00, 0xf0, 0x41, 0x07


	//----- nvinfo : EIATTR_SPARSE_MMA_MASK
	.align		4
.L_300:
        /*0018*/ 	.byte	0x03, 0x50
        /*001a*/ 	.short	0x0000


	//----- nvinfo : EIATTR_MAXREG_COUNT
	.align		4
        /*001c*/ 	.byte	0x03, 0x1b
        /*001e*/ 	.short	0x00ff


	//----- nvinfo : EIATTR_NUM_BARRIERS
	.align		4
        /*0020*/ 	.byte	0x02, 0x4c
        /*0022*/ 	.byte	0x01
	.zero		1


	//----- nvinfo : EIATTR_ANNOTATIONS
	.align		4
        /*0024*/ 	.byte	0x04, 0x55
        /*0026*/ 	.short	(.L_302 - .L_301)


	//   ....[0]....
.L_301:
        /* <DEDUP_REMOVED lines=108> */


	//----- nvinfo : EIATTR_MERCURY_ISA_VERSION
	.align		4
.L_302:
        /*06d0*/ 	.byte	0x03, 0x5f
        /*06d2*/ 	.short	0x0101


	//----- nvinfo : EIATTR_COOP_GROUP_MASK_REGIDS
	.align		4
        /*06d4*/ 	.byte	0x04, 0x29
        /*06d6*/ 	.short	(.L_304 - .L_303)


	//   ....[0]....
.L_303:
        /*06d8*/ 	.word	0xffffffff


	//   ....[1]....
        /*06dc*/ 	.word	0xffffffff


	//   ....[2]....
        /*06e0*/ 	.word	0xffffffff


	//   ....[3]....
        /*06e4*/ 	.word	0xffffffff


	//   ....[4]....
        /*06e8*/ 	.word	0xffffffff


	//   ....[5]....
        /*06ec*/ 	.word	0xffffffff


	//   ....[6]....
        /*06f0*/ 	.word	0xffffffff


	//   ....[7]....
        /*06f4*/ 	.word	0xffffffff


	//   ....[8]....
        /*06f8*/ 	.word	0xffffffff


	//   ....[9]....
        /*06fc*/ 	.word	0xffffffff


	//   ....[10]....
        /*0700*/ 	.word	0xffffffff


	//   ....[11]....
        /*0704*/ 	.word	0xffffffff


	//   ....[12]....
        /*0708*/ 	.word	0xffffffff


	//   ....[13]....
        /*070c*/ 	.word	0xffffffff


	//   ....[14]....
        /*0710*/ 	.word	0xffffffff


	//   ....[15]....
        /*0714*/ 	.word	0xffffffff


	//   ....[16]....
        /*0718*/ 	.word	0xffffffff


	//   ....[17]....
        /*071c*/ 	.word	0xffffffff


	//   ....[18]....
        /*0720*/ 	.word	0xffffffff


	//   ....[19]....
        /*0724*/ 	.word	0xffffffff


	//   ....[20]....
        /*0728*/ 	.word	0xffffffff


	//   ....[21]....
        /*072c*/ 	.word	0xffffffff


	//   ....[22]....
        /*0730*/ 	.word	0xffffffff


	//   ....[23]....
        /*0734*/ 	.word	0xffffffff


	//   ....[24]....
        /*0738*/ 	.word	0xffffffff


	//   ....[25]....
        /*073c*/ 	.word	0xffffffff


	//   ....[26]....
        /*0740*/ 	.word	0xffffffff


	//   ....[27]....
        /*0744*/ 	.word	0xffffffff


	//   ....[28]....
        /*0748*/ 	.word	0xffffffff


	//   ....[29]....
        /*074c*/ 	.word	0xffffffff


	//   ....[30]....
        /*0750*/ 	.word	0xffffffff


	//   ....[31]....
        /*0754*/ 	.word	0xffffffff


	//   ....[32]....
        /*0758*/ 	.word	0xffffffff


	//   ....[33]....
        /*075c*/ 	.word	0xffffffff


	//   ....[34]....
        /*0760*/ 	.word	0xffffffff


	//   ....[35]....
        /*0764*/ 	.word	0xffffffff


	//   ....[36]....
        /*0768*/ 	.word	0xffffffff


	//   ....[37]....
        /*076c*/ 	.word	0xffffffff


	//   ....[38]....
        /*0770*/ 	.word	0xffffffff


	//   ....[39]....
        /*0774*/ 	.word	0xffffffff


	//----- nvinfo : EIATTR_COOP_GROUP_INSTR_OFFSETS
	.align		4
.L_304:
        /*0778*/ 	.byte	0x04, 0x28
        /*077a*/ 	.short	(.L_306 - .L_305)


	//   ....[0]....
.L_305:
        /*077c*/ 	.word	0x000068b0


	//   ....[1]....
        /*0780*/ 	.word	0x00006a70


	//   ....[2]....
        /*0784*/ 	.word	0x00006ab0


	//   ....[3]....
        /*0788*/ 	.word	0x00006b50


	//   ....[4]....
        /*078c*/ 	.word	0x00006b70


	//   ....[5]....
        /*0790*/ 	.word	0x00006bd0


	//   ....[6]....
        /*0794*/ 	.word	0x00006c50


	//   ....[7]....
        /*0798*/ 	.word	0x00006c90


	//   ....[8]....
        /*079c*/ 	.word	0x0000cd30


	//   ....[9]....
        /*07a0*/ 	.word	0x0000cdd0


	//   ....[10]....
        /*07a4*/ 	.word	0x0000ce40


	//   ....[11]....
        /*07a8*/ 	.word	0x0000cea0


	//   ....[12]....
        /*07ac*/ 	.word	0x0000cec0


	//   ....[13]....
        /*07b0*/ 	.word	0x0000ced0


	//   ....[14]....
        /*07b4*/ 	.word	0x0000cf00


	//   ....[15]....
        /*07b8*/ 	.word	0x0000cf80


	//   ....[16]....
        /*07bc*/ 	.word	0x00014fc0


	//   ....[17]....
        /*07c0*/ 	.word	0x00015080


	//   ....[18]....
        /*07c4*/ 	.word	0x000150f0


	//   ....[19]....
        /*07c8*/ 	.word	0x00015110


	//   ....[20]....
        /*07cc*/ 	.word	0x00015290


	//   ....[21]....
        /*07d0*/ 	.word	0x000152b0


	//   ....[22]....
        /*07d4*/ 	.word	0x00015470


	//   ....[23]....
        /*07d8*/ 	.word	0x00015490


	//   ....[24]....
        /*07dc*/ 	.word	0x0001b960


	//   ....[25]....
        /*07e0*/ 	.word	0x0001b990


	//   ....[26]....
        /*07e4*/ 	.word	0x0001b9b0


	//   ....[27]....
        /*07e8*/ 	.word	0x0001b9c0


	//   ....[28]....
        /*07ec*/ 	.word	0x0001ba40


	//   ....[29]....
        /*07f0*/ 	.word	0x0001ba60


	//   ....[30]....
        /*07f4*/ 	.word	0x0001ba70


	//   ....[31]....
        /*07f8*/ 	.word	0x0001ba80


	//   ....[32]....
        /*07fc*/ 	.word	0x0001e540


	//   ....[33]....
        /*0800*/ 	.word	0x0001e550


	//   ....[34]....
        /*0804*/ 	.word	0x0001e560


	//   ....[35]....
        /*0808*/ 	.word	0x0001e5b0


	//   ....[36]....
        /*080c*/ 	.word	0x0001e5d0


	//   ....[37]....
        /*0810*/ 	.word	0x0001e5f0


	//   ....[38]....
        /*0814*/ 	.word	0x0001e600


	//   ....[39]....
        /*0818*/ 	.word	0x0001e630


	//----- nvinfo : EIATTR_VRC_CTA_INIT_COUNT
	.align		4
.L_306:
        /*081c*/ 	.byte	0x02, 0x4a
	.zero		1
	.zero		1


	//----- nvinfo : EIATTR_EXIT_INSTR_OFFSETS
	.align		4
        /*0820*/ 	.byte	0x04, 0x1c
        /*0822*/ 	.short	(.L_308 - .L_307)


	//   ....[0]....
.L_307:
        /*0824*/ 	.word	0x000004b0


	//   ....[1]....
        /*0828*/ 	.word	0x000019a0


	//   ....[2]....
        /*082c*/ 	.word	0x00001a30


	//   ....[3]....
        /*0830*/ 	.word	0x000208d0


	//   ....[4]....
        /*0834*/ 	.word	0x000209f0


	//   ....[5]....
        /*0838*/ 	.word	0x00020a10


	//----- nvinfo : EIATTR_CRS_STACK_SIZE
	.align		4
.L_308:
        /*083c*/ 	.byte	0x04, 0x1e
        /*083e*/ 	.short	(.L_310 - .L_309)
.L_309:
        /*0840*/ 	.word	0x00000000


	//----- nvinfo : EIATTR_CBANK_PARAM_SIZE
	.align		4
.L_310:
        /*0844*/ 	.byte	0x03, 0x19
        /*0846*/ 	.short	0x01d0


	//----- nvinfo : EIATTR_PARAM_CBANK
	.align		4
        /*0848*/ 	.byte	0x04, 0x0a
        /*084a*/ 	.short	(.L_312 - .L_311)
	.align		4
.L_311:
        /*084c*/ 	.word	index@(.nv.constant0._ZN5flash16flash_fwd_kernelI23Flash_fwd_kernel_traitsILi128ELi128ELi64ELi4ELb0ELb0EN7cutlass6half_tE19Flash_kernel_traitsILi128ELi128ELi64ELi4ES3_EELb0ELb1ELb0ELb1ELb0ELb0ELb1ELb0EEEvNS_16Flash_fwd_paramsE)
        /*0850*/ 	.short	0x0380
        /*0852*/ 	.short	0x01d0


	//----- nvinfo : EIATTR_SW_WAR
	.align		4
.L_312:
        /*0854*/ 	.byte	0x04, 0x36
        /*0856*/ 	.short	(.L_314 - .L_313)
.L_313:
        /*0858*/ 	.word	0x00000008
.L_314:


//--------------------- .nv.info._ZN5flash16flash_fwd_kernelI23Flash_fwd_kernel_traitsILi128ELi64ELi64ELi4ELb0ELb0EN7cutlass6half_tE19Flash_kernel_traitsILi128ELi64ELi64ELi4ES3_EELb0ELb1ELb0ELb0ELb1ELb1ELb0ELb0EEEvNS_16Flash_fwd_paramsE --------------------------
	.section	.nv.info._ZN5flash16flash_fwd_kernelI23Flash_fwd_kernel_traitsILi128ELi64ELi64ELi4ELb0ELb0EN7cutlass6half_tE19Flash_kernel_traitsILi128ELi64ELi64ELi4ES3_EELb0ELb1ELb0ELb0ELb1ELb1ELb0ELb0EEEvNS_16Flash_fwd_paramsE,"",@"SHT_CUDA_INFO"
	.sectionflags	@""
	.align	4


	//----- nvinfo : EIATTR_CUDA_API_VERSION
	.align		4
        /*0000*/ 	.byte	0x04, 0x37
        /*0002*/ 	.short	(.L_316 - .L_315)
.L_315:
        /*0004*/ 	.word	0x00000082


	//----- nvinfo : EIATTR_KPARAM_INFO
	.align		4
.L_316:
        /*0008*/ 	.byte	0x04, 0x17
        /*000a*/ 	.short	(.L_318 - .L_317)
.L_317:
        /*000c*/ 	.word	0x00000000
        /*0010*/ 	.short	0x0000
        /*0012*/ 	.short	0x0000
        /*0014*/ 	.byte	0x00, 0xf0, 0x41, 0x07


	//----- nvinfo : EIATTR_SPARSE_MMA_MASK
	.align		4
.L_318:
        /*0018*/ 	.byte	0x03, 0x50
        /*001a*/ 	.short	0x0000


	//----- nvinfo : EIATTR_MAXREG_COUNT
	.align		4
        /*001c*/ 	.byte	0x03, 0x1b
        /*001e*/ 	.short	0x00ff


	//----- nvinfo : EIATTR_NUM_BARRIERS
	.align		4
        /*0020*/ 	.byte	0x02, 0x4c
        /*0022*/ 	.byte	0x01
	.zero		1


	//----- nvinfo : EIATTR_MERCURY_ISA_VERSION
	.align		4
        /*0024*/ 	.byte	0x03, 0x5f
        /*0026*/ 	.short	0x0101


	//----- nvinfo : EIATTR_COOP_GROUP_MASK_REGIDS
	.align		4
        /*0028*/ 	.byte	0x04, 0x29
        /*002a*/ 	.short	(.L_320 - .L_319)


	//   ....[0]....
.L_319:
        /*002c*/ 	.word	0xffffffff


	//   ....[1]....
        /*0030*/ 	.word	0xffffffff


	//   ....[2]....
        /*0034*/ 	.word	0xffffffff


	//   ....[3]....
        /*0038*/ 	.word	0xffffffff


	//   ....[4]....
        /*003c*/ 	.word	0xffffffff


	//   ....[5]....
        /*0040*/ 	.word	0xffffffff


	//   ....[6]....
        /*0044*/ 	.word	0xffffffff


	//   ....[7]....
        /*0048*/ 	.word	0xffffffff


	//   ....[8]....
        /*004c*/ 	.word	0xffffffff


	//   ....[9]....
        /*0050*/ 	.word	0xffffffff


	//   ....[10]....
        /*0054*/ 	.word	0xffffffff


	//   ....[11]....
        /*0058*/ 	.word	0xffffffff


	//----- nvinfo : EIATTR_COOP_GROUP_INSTR_OFFSETS
	.align		4
.L_320:
        /*005c*/ 	.byte	0x04, 0x28
        /*005e*/ 	.short	(.L_322 - .L_321)


	//   ....[0]....
.L_321:
        /*0060*/ 	.word	0x000026b0


	//   ....[1]....
        /*0064*/ 	.word	0x00002720


	//   ....[2]....
        /*0068*/ 	.word	0x000027a0


	//   ....[3]....
        /*006c*/ 	.word	0x000027e0


	//   ....[4]....
        /*0070*/ 	.word	0x000041e0


	//   ....[5]....
        /*0074*/ 	.word	0x00004200


	//   ....[6]....
        /*0078*/ 	.word	0x00004280


	//   ....[7]....
        /*007c*/ 	.word	0x00004290


	//   ....[8]....
        /*0080*/ 	.word	0x000054b0


	//   ....[9]....
        /*0084*/ 	.word	0x000054e0


	//   ....[10]....
        /*0088*/ 	.word	0x00005560


	//   ....[11]....
        /*008c*/ 	.word	0x00005570


	//----- nvinfo : EIATTR_VRC_CTA_INIT_COUNT
	.align		4
.L_322:
        /*0090*/ 	.byte	0x02, 0x4a
	.zero		1
	.zero		1


	//----- nvinfo : EIATTR_EXIT_INSTR_OFFSETS
	.align		4
        /*0094*/ 	.byte	0x04, 0x1c
        /*0096*/ 	.short	(.L_324 - .L_323)


	//   ....[0]....
.L_323:
        /*0098*/ 	.word	0x00000170


	//   ....[1]....
        /*009c*/ 	.word	0x000009a0


	//   ....[2]....
        /*00a0*/ 	.word	0x00000a30


	//   ....[3]....
        /*00a4*/ 	.word	0x00006660


	//----- nvinfo : EIATTR_CRS_STACK_SIZE
	.align		4
.L_324:
        /*00a8*/ 	.byte	0x04, 0x1e
        /*00aa*/ 	.short	(.L_326 - .L_325)
.L_325:
        /*00ac*/ 	.word	0x00000000


	//----- nvinfo : EIATTR_CBANK_PARAM_SIZE
	.align		4
.L_326:
        /*00b0*/ 	.byte	0x03, 0x19
        /*00b2*/ 	.short	0x01d0


	//----- nvinfo : EIATTR_PARAM_CBANK
	.align		4
        /*00b4*/ 	.byte	0x04, 0x0a
        /*00b6*/ 	.short	(.L_328 - .L_327)
	.align		4
.L_327:
        /*00b8*/ 	.word	index@(.nv.constant0._ZN5flash16flash_fwd_kernelI23Flash_fwd_kernel_traitsILi128ELi64ELi64ELi4ELb0ELb0EN7cutlass6half_tE19Flash_kernel_traitsILi128ELi64ELi64ELi4ES3_EELb0ELb1ELb0ELb0ELb1ELb1ELb0ELb0EEEvNS_16Flash_fwd_paramsE)
        /*00bc*/ 	.short	0x0380
        /*00be*/ 	.short	0x01d0


	//----- nvinfo : EIATTR_SW_WAR
	.align		4
.L_328:
        /*00c0*/ 	.byte	0x04, 0x36
        /*00c2*/ 	.short	(.L_330 - .L_329)
.L_329:
        /*00c4*/ 	.word	0x00000008
.L_330:


//--------------------- .nv.info._ZN5flash16flash_fwd_kernelI23Flash_fwd_kernel_traitsILi128ELi64ELi64ELi4ELb0ELb0EN7cutlass6half_tE19Flash_kernel_traitsILi128ELi64ELi64ELi4ES3_EELb0ELb1ELb0ELb0ELb1ELb1ELb1ELb0EEEvNS_16Flash_fwd_paramsE --------------------------
	.section	.nv.info._ZN5flash16flash_fwd_kernelI23Flash_fwd_kernel_traitsILi128ELi64ELi64ELi4ELb0ELb0EN7cutlass6half_tE19Flash_kernel_traitsILi128ELi64ELi64ELi4ES3_EELb0ELb1ELb0ELb0ELb1ELb1ELb1ELb0EEEvNS_16Flash_fwd_paramsE,"",@"SHT_CUDA_INFO"
	.sectionflags	@""
	.align	4


	//----- nvinfo : EIATTR_CUDA_API_VERSION
	.align		4
        /*0000*/ 	.byte	0x04, 0x37
        /*0002*/ 	.short	(.L_332 - .L_331)
.L_331:
        /*0004*/ 	.word	0x00000082


	//----- nvinfo : EIATTR_KPARAM_INFO
	.align		4
.L_332:
        /*0008*/ 	.byte	0x04, 0x17
        /*000a*/ 	.short	(.L_334 - .L_333)
.L_333:
        /*000c*/ 	.word	0x00000000
        /*0010*/ 	.short	0x0000
        /*0012*/ 	.short	0x0000
        /*0014*/ 	.byte	0x00, 0xf0, 0x41, 0x07


	//----- nvinfo : EIATTR_SPARSE_MMA_MASK
	.align		4
.L_334:
        /*0018*/ 	.byte	0x03, 0x50
        /*001a*/ 	.short	0x0000


	//----- nvinfo : EIATTR_MAXREG_COUNT
	.align		4
        /*001c*/ 	.byte	0x03, 0x1b
        /*001e*/ 	.short	0x00ff


	//----- nvinfo : EIATTR_NUM_BARRIERS
	.align		4
        /*0020*/ 	.byte	0x02, 0x4c
        /*0022*/ 	.byte	0x01
	.zero		1


	//----- nvinfo : EIATTR_MERCURY_ISA_VERSION
	.align		4
        /*0024*/ 	.byte	0x03, 0x5f
        /*0026*/ 	.short	0x0101


	//----- nvinfo : EIATTR_COOP_GROUP_MASK_REGIDS
	.align		4
        /*0028*/ 	.byte	0x04, 0x29
        /*002a*/ 	.short	(.L_336 - .L_335)


	//   ....[0]....
.L_335:
        /*002c*/ 	.word	0xffffffff


	//   ....[1]....
        /*0030*/ 	.word	0xffffffff


	//   ....[2]....
        /*0034*/ 	.word	0xffffffff


	//   ....[3]....
        /*0038*/ 	.word	0xffffffff


	//   ....[4]....
        /*003c*/ 	.word	0xffffffff


	//   ....[5]....
        /*0040*/ 	.word	0xffffffff


	//   ....[6]....
        /*0044*/ 	.word	0xffffffff


	//   ....[7]....
        /*0048*/ 	.word	0xffffffff


	//   ....[8]....
        /*004c*/ 	.word	0xffffffff


	//   ....[9]....
        /*0050*/ 	.word	0xffffffff


	//   ....[10]....
        /*0054*/ 	.word	0xffffffff


	//   ....[11]....
        /*0058*/ 	.word	0xffffffff


	//----- nvinfo : EIATTR_COOP_GROUP_INSTR_OFFSETS
	.align		4
.L_336:
        /*005c*/ 	.byte	0x04, 0x28
        /*005e*/ 	.short	(.L_338 - .L_337)


	//   ....[0]....
.L_337:
        /*0060*/ 	.word	0x00002ac0


	//   ....[1]....
        /*0064*/ 	.word	0x00002b30


	//   ....[2]....
        /*0068*/ 	.word	0x00002bb0


	//   ....[3]....
        /*006c*/ 	.word	0x00002bf0


	//   ....[4]....
        /*0070*/ 	.word	0x00004a00


	//   ....[5]....
        /*0074*/ 	.word	0x00004a20


	//   ....[6]....
        /*0078*/ 	.word	0x00004ab0


	//   ....[7]....
        /*007c*/ 	.word	0x00004ac0


	//   ....[8]....
        /*0080*/ 	.word	0x00005cd0


	//   ....[9]....
        /*0084*/ 	.word	0x00005d00


	//   ....[10]....
        /*0088*/ 	.word	0x00005d80


	//   ....[11]....
        /*008c*/ 	.word	0x00005d90


	//----- nvinfo : EIATTR_VRC_CTA_INIT_COUNT
	.align		4
.L_338:
        /*0090*/ 	.byte	0x02, 0x4a
	.zero		1
	.zero		1


	//----- nvinfo : EIATTR_EXIT_INSTR_OFFSETS
	.align		4
        /*0094*/ 	.byte	0x04, 0x1c
        /*0096*/ 	.short	(.L_340 - .L_339)


	//   ....[0]....
.L_339:
        /*0098*/ 	.word	0x00000170


	//   ....[1]....
        /*009c*/ 	.word	0x000009a0


	//   ....[2]....
        /*00a0*/ 	.word	0x00000a30


	//   ....[3]....
        /*00a4*/ 	.word	0x00006e80


	//----- nvinfo : EIATTR_CRS_STACK_SIZE
	.align		4
.L_340:
        /*00a8*/ 	.byte	0x04, 0x1e
        /*00aa*/ 	.short	(.L_342 - .L_341)
.L_341:
        /*00ac*/ 	.word	0x00000000


	//----- nvinfo : EIATTR_CBANK_PARAM_SIZE
	.align		4
.L_342:
        /*00b0*/ 	.byte	0x03, 0x19
        /*00b2*/ 	.short	0x01d0


	//----- nvinfo : EIATTR_PARAM_CBANK
	.align		4
        /*00b4*/ 	.byte	0x04, 0x0a
        /*00b6*/ 	.short	(.L_344 - .L_343)
	.align		4
.L_343:
        /*00b8*/ 	.word	index@(.nv.constant0._ZN5flash16flash_fwd_kernelI23Flash_fwd_kernel_traitsILi128ELi64ELi64ELi4ELb0ELb0EN7cutlass6half_tE19Flash_kernel_traitsILi128ELi64ELi64ELi4ES3_EELb0ELb1ELb0ELb0ELb1ELb1ELb1ELb0EEEvNS_16Flash_fwd_paramsE)
        /*00bc*/ 	.short	0x0380
        /*00be*/ 	.short	0x01d0


	//----- nvinfo : EIATTR_SW_WAR
	.align		4
.L_344:
        /*00c0*/ 	.byte	0x04, 0x36
        /*00c2*/ 	.short	(.L_346 - .L_345)
.L_345:
        /*00c4*/ 	.word	0x00000008
.L_346:


//--------------------- .nv.info._ZN5flash16flash_fwd_kernelI23Flash_fwd_kernel_traitsILi128ELi64ELi64ELi4ELb0ELb0EN7cutlass6half_tE19Flash_kernel_traitsILi128ELi64ELi64ELi4ES3_EELb0ELb1ELb0ELb0ELb0ELb1ELb0ELb0EEEvNS_16Flash_fwd_paramsE --------------------------
	.section	.nv.info._ZN5flash16flash_fwd_kernelI23Flash_fwd_kernel_traitsILi128ELi64ELi64ELi4ELb0ELb0EN7cutlass6half_tE19Flash_kernel_traitsILi128ELi64ELi64ELi4ES3_EELb0ELb1ELb0ELb0ELb0ELb1ELb0ELb0EEEvNS_16Flash_fwd_paramsE,"",@"SHT_CUDA_INFO"
	.sectionflags	@""
	.align	4


	//----- nvinfo : EIATTR_CUDA_API_VERSION
	.align		4
        /*0000*/ 	.byte	0x04, 0x37
        /*0002*/ 	.short	(.L_348 - .L_347)
.L_347:
        /*0004*/ 	.word	0x00000082


	//----- nvinfo : EIATTR_KPARAM_INFO
	.align		4
.L_348:
        /*0008*/ 	.byte	0x04, 0x17
        /*000a*/ 	.short	(.L_350 - .L_349)
.L_349:
        /*000c*/ 	.word	0x00000000
        /*0010*/ 	.short	0x0000
        /*0012*/ 	.short	0x0000
        /*0014*/ 	.byte	0x00, 0xf0, 0x41, 0x07


	//----- nvinfo : EIATTR_SPARSE_MMA_MASK
	.align		4
.L_350:
        /*0018*/ 	.byte	0x03, 0x50
        /*001a*/ 	.short	0x0000


	//----- nvinfo : EIATTR_MAXREG_COUNT
	.align		4
        /*001c*/ 	.byte	0x03, 0x1b
        /*001e*/ 	.short	0x00ff


	//----- nvinfo : EIATTR_NUM_BARRIERS
	.align		4
        /*0020*/ 	.byte	0x02, 0x4c
        /*0022*/ 	.byte	0x01
	.zero		1


	//----- nvinfo : EIATTR_MERCURY_ISA_VERSION
	.align		4
        /*0024*/ 	.byte	0x03, 0x5f
        /*0026*/ 	.short	0x0101


	//----- nvinfo : EIATTR_COOP_GROUP_MASK_REGIDS
	.align		4
        /*0028*/ 	.byte	0x04, 0x29
        /*002a*/ 	.short	(.L_352 - .L_351)


	//   ....[0]....
.L_351:
        /*002c*/ 	.word	0xffffffff


	//   ....[1]....
        /*0030*/ 	.word	0xffffffff


	//   ....[2]....
        /*0034*/ 	.word	0xffffffff


	//   ....[3]....
        /*0038*/ 	.word	0xffffffff


	//   ....[4]....
        /*003c*/ 	.word	0xffffffff


	//   ....[5]....
        /*0040*/ 	.word	0xffffffff


	//   ....[6]....
        /*0044*/ 	.word	0xffffffff


	//   ....[7]....
        /*0048*/ 	.word	0xffffffff


	//   ....[8]....
        /*004c*/ 	.word	0xffffffff


	//   ....[9]....
        /*0050*/ 	.word	0xffffffff


	//   ....[10]....
        /*0054*/ 	.word	0xffffffff


	//   ....[11]....
        /*0058*/ 	.word	0xffffffff


	//   ....[12]....
        /*005c*/ 	.word	0xffffffff


	//   ....[13]....
        /*0060*/ 	.word	0xffffffff


	//   ....[14]....
        /*0064*/ 	.word	0xffffffff


	//   ....[15]....
        /*0068*/ 	.word	0xffffffff


	//----- nvinfo : EIATTR_COOP_GROUP_INSTR_OFFSETS
	.align		4
.L_352:
        /*006c*/ 	.byte	0x04, 0x28
        /*006e*/ 	.short	(.L_354 - .L_353)


	//   ....[0]....
.L_353:
        /*0070*/ 	.word	0x00003120


	//   ....[1]....
        /*0074*/ 	.word	0x00003180


	//   ....[2]....
        /*0078*/ 	.word	0x00003220


	//   ....[3]....
        /*007c*/ 	.word	0x00003250


	//   ....[4]....
        /*0080*/ 	.word	0x00005090


	//   ....[5]....
        /*0084*/ 	.word	0x000050a0


	//   ....[6]....
        /*0088*/ 	.word	0x000050f0


	//   ....[7]....
        /*008c*/ 	.word	0x00005100


	//   ....[8]....
        /*0090*/ 	.word	0x00006ff0


	//   ....[9]....
        /*0094*/ 	.word	0x00007010


	//   ....[10]....
        /*0098*/ 	.word	0x00007060


	//   ....[11]....
        /*009c*/ 	.word	0x00007070


	//   ....[12]....
        /*00a0*/ 	.word	0x000082c0


	//   ....[13]....
        /*00a4*/ 	.word	0x000082f0


	//   ....[14]....
        /*00a8*/ 	.word	0x00008350


	//   ....[15]....
        /*00ac*/ 	.word	0x00008360


	//----- nvinfo : EIATTR_VRC_CTA_INIT_COUNT
	.align		4
.L_354:
        /*00b0*/ 	.byte	0x02, 0x4a
	.zero		1
	.zero		1


	//----- nvinfo : EIATTR_EXIT_INSTR_OFFSETS
	.align		4
        /*00b4*/ 	.byte	0x04, 0x1c
        /*00b6*/ 	.short	(.L_356 - .L_355)


	//   ....[0]....
.L_355:
        /*00b8*/ 	.word	0x00000330


	//   ....[1]....
        /*00bc*/ 	.word	0x00000eb0


	//   ....[2]....
        /*00c0*/ 	.word	0x00000f40


	//   ....[3]....
        /*00c4*/ 	.word	0x000096a0


	//   ....[4]....
        /*00c8*/ 	.word	0x00009790


	//----- nvinfo : EIATTR_CRS_STACK_SIZE
	.align		4
.L_356:
        /*00cc*/ 	.byte	0x04, 0x1e
        /*00ce*/ 	.short	(.L_358 - .L_357)
.L_357:
        /*00d0*/ 	.word	0x00000000


	//----- nvinfo : EIATTR_CBANK_PARAM_SIZE
	.align		4
.L_358:
        /*00d4*/ 	.byte	0x03, 0x19
        /*00d6*/ 	.short	0x01d0


	//----- nvinfo : EIATTR_PARAM_CBANK
	.align		4
        /*00d8*/ 	.byte	0x04, 0x0a
        /*00da*/ 	.short	(.L_360 - .L_359)
	.align		4
.L_359:
        /*00dc*/ 	.word	index@(.nv.constant0._ZN5flash16flash_fwd_kernelI23Flash_fwd_kernel_traitsILi128ELi64ELi64ELi4ELb0ELb0EN7cutlass6half_tE19Flash_kernel_traitsILi128ELi64ELi64ELi4ES3_EELb0ELb1ELb0ELb0ELb0ELb1ELb0ELb0EEEvNS_16Flash_fwd_paramsE)
        /*00e0*/ 	.short	0x0380
        /*00e2*/ 	.short	0x01d0


	//----- nvinfo : EIATTR_SW_WAR
	.align		4
.L_360:
        /*00e4*/ 	.byte	0x04, 0x36
        /*00e6*/ 	.short	(.L_362 - .L_361)
.L_361:
        /*00e8*/ 	.word	0x00000008
.L_362:


//--------------------- .nv.info._ZN5flash16flash_fwd_kernelI23Flash_fwd_kernel_traitsILi128ELi64ELi64ELi4ELb0ELb0EN7cutlass6half_tE19Flash_kernel_traitsILi128ELi64ELi64ELi4ES3_EELb0ELb1ELb0ELb0ELb0ELb1ELb1ELb0EEEvNS_16Flash_fwd_paramsE --------------------------
	.section	.nv.info._ZN5flash16flash_fwd_kernelI23Flash_fwd_kernel_traitsILi128ELi64ELi64ELi4ELb0ELb0EN7cutlass6half_tE19Flash_kernel_traitsILi128ELi64ELi64ELi4ES3_EELb0ELb1ELb0ELb0ELb0ELb1ELb1ELb0EEEvNS_16Flash_fwd_paramsE,"",@"SHT_CUDA_INFO"
	.sectionflags	@""
	.align	4


	//----- nvinfo : EIATTR_CUDA_API_VERSION
	.align		4
        /*0000*/ 	.byte	0x04, 0x37
        /*0002*/ 	.short	(.L_364 - .L_363)
.L_363:
        /*0004*/ 	.word	0x00000082


	//----- nvinfo : EIATTR_KPARAM_INFO
	.align		4
.L_364:
        /*0008*/ 	.byte	0x04, 0x17
        /*000a*/ 	.short	(.L_366 - .L_365)
.L_365:
        /*000c*/ 	.word	0x00000000
        /*0010*/ 	.short	0x0000
        /*0012*/ 	.short	0x0000
        /*0014*/ 	.byte	0x00, 0xf0, 0x41, 0x07


	//----- nvinfo : EIATTR_SPARSE_MMA_MASK
	.align		4
.L_366:
        /*0018*/ 	.byte	0x03, 0x50
        /*001a*/ 	.short	0x0000


	//----- nvinfo : EIATTR_MAXREG_COUNT
	.align		4
        /*001c*/ 	.byte	0x03, 0x1b
        /*001e*/ 	.short	0x00ff


	//----- nvinfo : EIATTR_NUM_BARRIERS
	.align		4
        /*0020*/ 	.byte	0x02, 0x4c
        /*0022*/ 	.byte	0x01
	.zero		1


	//----- nvinfo : EIATTR_MERCURY_ISA_VERSION
	.align		4
        /*0024*/ 	.byte	0x03, 0x5f
        /*0026*/ 	.short	0x0101


	//----- nvinfo : EIATTR_COOP_GROUP_MASK_REGIDS
	.align		4
        /*0028*/ 	.byte	0x04, 0x29
        /*002a*/ 	.short	(.L_368 - .L_367)


	//   ....[0]....
.L_367:
        /*002c*/ 	.word	0xffffffff


	//   ....[1]....
        /*0030*/ 	.word	0xffffffff


	//   ....[2]....
        /*0034*/ 	.word	0xffffffff


	//   ....[3]....
        /*0038*/ 	.word	0xffffffff


	//   ....[4]....
        /*003c*/ 	.word	0xffffffff


	//   ....[5]....
        /*0040*/ 	.word	0xffffffff


	//   ....[6]....
        /*0044*/ 	.word	0xffffffff


	//   ....[7]....
        /*0048*/ 	.word	0xffffffff


	//   ....[8]....
        /*004c*/ 	.word	0xffffffff


	//   ....[9]....
        /*0050*/ 	.word	0xffffffff


	//   ....[10]....
        /*0054*/ 	.word	0xffffffff


	//   ....[11]....
        /*0058*/ 	.word	0xffffffff


	//   ....[12]....
        /*005c*/ 	.word	0xffffffff


	//   ....[13]....
        /*0060*/ 	.word	0xffffffff


	//   ....[14]....
        /*0064*/ 	.word	0xffffffff


	//   ....[15]....
        /*0068*/ 	.word	0xffffffff


	//----- nvinfo : EIATTR_COOP_GROUP_INSTR_OFFSETS
	.align		4
.L_368:
        /*006c*/ 	.byte	0x04, 0x28
        /*006e*/ 	.short	(.L_370 - .L_369)


	//   ....[0]....
.L_369:
        /*0070*/ 	.word	0x00003520


	//   ....[1]....
        /*0074*/ 	.word	0x00003590


	//   ....[2]....
        /*0078*/ 	.word	0x00003620


	//   ....[3]....
        /*007c*/ 	.word	0x00003660


	//   ....[4]....
        /*0080*/ 	.word	0x00005840


	//   ....[5]....
        /*0084*/ 	.word	0x000058a0


	//   ....[6]....
        /*0088*/ 	.word	0x000058c0


	//   ....[7]....
        /*008c*/ 	.word	0x000058e0


	//   ....[8]....
        /*0090*/ 	.word	0x00007c20


	//   ....[9]....
        /*0094*/ 	.word	0x00007c40


	//   ....[10]....
        /*0098*/ 	.word	0x00007cd0


	//   ....[11]....
        /*009c*/ 	.word	0x00007ce0


	//   ....[12]....
        /*00a0*/ 	.word	0x00008ef0


	//   ....[13]....
        /*00a4*/ 	.word	0x00008f20


	//   ....[14]....
        /*00a8*/ 	.word	0x00008f80


	//   ....[15]....
        /*00ac*/ 	.word	0x00008f90


	//----- nvinfo : EIATTR_VRC_CTA_INIT_COUNT
	.align		4
.L_370:
        /*00b0*/ 	.byte	0x02, 0x4a
	.zero		1
	.zero		1


	//----- nvinfo : EIATTR_EXIT_INSTR_OFFSETS
	.align		4
        /*00b4*/ 	.byte	0x04, 0x1c
        /*00b6*/ 	.short	(.L_372 - .L_371)


	//   ....[0]....
.L_371:
        /*00b8*/ 	.word	0x00000330


	//   ....[1]....
        /*00bc*/ 	.word	0x00000eb0


	//   ....[2]....
        /*00c0*/ 	.word	0x00000f40


	//   ....[3]....
        /*00c4*/ 	.word	0x0000a2d0


	//   ....[4]....
        /*00c8*/ 	.word	0x0000a3c0


	//----- nvinfo : EIATTR_CRS_STACK_SIZE
	.align		4
.L_372:
        /*00cc*/ 	.byte	0x04, 0x1e
        /*00ce*/ 	.short	(.L_374 - .L_373)
.L_373:
        /*00d0*/ 	.word	0x00000000


	//----- nvinfo : EIATTR_CBANK_PARAM_SIZE
	.align		4
.L_374:
        /*00d4*/ 	.byte	0x03, 0x19
        /*00d6*/ 	.short	0x01d0


	//----- nvinfo : EIATTR_PARAM_CBANK
	.align		4
        /*00d8*/ 	.byte	0x04, 0x0a
        /*00da*/ 	.short	(.L_376 - .L_375)
	.align		4
.L_375:
        /*00dc*/ 	.word	index@(.nv.constant0._ZN5flash16flash_fwd_kernelI23Flash_fwd_kernel_traitsILi128ELi64ELi64ELi4ELb0ELb0EN7cutlass6half_tE19Flash_kernel_traitsILi128ELi64ELi64ELi4ES3_EELb0ELb1ELb0ELb0ELb0ELb1ELb1ELb0EEEvNS_16Flash_fwd_paramsE)
        /*00e0*/ 	.short	0x0380
        /*00e2*/ 	.short	0x01d0


	//----- nvinfo : EIATTR_SW_WAR
	.align		4
.L_376:
        /*00e4*/ 	.byte	0x04, 0x36
        /*00e6*/ 	.short	(.L_378 - .L_377)
.L_377:
        /*00e8*/ 	.word	0x00000008
.L_378:


//--------------------- .nv.info._ZN5flash16flash_fwd_kernelI23Flash_fwd_kernel_traitsILi128ELi64ELi64ELi4ELb0ELb0EN7cutlass6half_tE19Flash_kernel_traitsILi128ELi64ELi64ELi4ES3_EELb0ELb1ELb0ELb0ELb0ELb0ELb0ELb0EEEvNS_16Flash_fwd_paramsE --------------------------
	.section	.nv.info._ZN5flash16flash_fwd_kernelI23Flash_fwd_kernel_traitsILi128ELi64ELi64ELi4ELb0ELb0EN7cutlass6half_tE19Flash_kernel_traitsILi128ELi64ELi64ELi4ES3_EELb0ELb1ELb0ELb0ELb0ELb0ELb0ELb0EEEvNS_16Flash_fwd_paramsE,"",@"SHT_CUDA_INFO"
	.sectionflags	@""
	.align	4


	//----- nvinfo : EIATTR_CUDA_API_VERSION
	.align		4
        /*0000*/ 	.byte	0x04, 0x37
        /*0002*/ 	.short	(.L_380 - .L_379)
.L_379:
        /*0004*/ 	.word	0x00000082


	//----- nvinfo : EIATTR_KPARAM_INFO
	.align		4
.L_380:
        /*0008*/ 	.byte	0x04, 0x17
        /*000a*/ 	.short	(.L_382 - .L_381)
.L_381:
        /*000c*/ 	.word	0x00000000
        /*0010*/ 	.short	0x0000
        /*0012*/ 	.short	0x0000
        /*0014*/ 	.byte	0x00, 0xf0, 0x41, 0x07


	//----- nvinfo : EIATTR_SPARSE_MMA_MASK
	.align		4
.L_382:
        /*0018*/ 	.byte	0x03, 0x50
        /*001a*/ 	.short	0x0000


	//----- nvinfo : EIATTR_MAXREG_COUNT
	.align		4
        /*001c*/ 	.byte	0x03, 0x1b
        /*001e*/ 	.short	0x00ff


	//----- nvinfo : EIATTR_NUM_BARRIERS
	.align		4
        /*0020*/ 	.byte	0x02, 0x4c
        /*0022*/ 	.byte	0x01
	.zero		1


	//----- nvinfo : EIATTR_MERCURY_ISA_VERSION
	.align		4
        /*0024*/ 	.byte	0x03, 0x5f
        /*0026*/ 	.short	0x0101


	//----- nvinfo : EIATTR_COOP_GROUP_MASK_REGIDS
	.align		4
        /*0028*/ 	.byte	0x04, 0x29
        /*002a*/ 	.short	(.L_384 - .L_383)


	//   ....[0]....
.L_383:
        /*002c*/ 	.word	0xffffffff


	//   ....[1]....
        /*0030*/ 	.word	0xffffffff


	//   ....[2]....
        /*0034*/ 	.word	0xffffffff


	//   ....[3]....
        /*0038*/ 	.word	0xffffffff


	//   ....[4]....
        /*003c*/ 	.word	0xffffffff


	//   ....[5]....
        /*0040*/ 	.word	0xffffffff


	//   ....[6]....
        /*0044*/ 	.word	0xffffffff


	//   ....[7]....
        /*0048*/ 	.word	0xffffffff


	//   ....[8]....
        /*004c*/ 	.word	0xffffffff


	//   ....[9]....
        /*0050*/ 	.word	0xffffffff


	//   ....[10]....
        /*0054*/ 	.word	0xffffffff


	//   ....[11]....
        /*0058*/ 	.word	0xffffffff


	//   ....[12]....
        /*005c*/ 	.word	0xffffffff


	//   ....[13]....
        /*0060*/ 	.word	0xffffffff


	//   ....[14]....
        /*0064*/ 	.word	0xffffffff


	//   ....[15]....
        /*0068*/ 	.word	0xffffffff


	//----- nvinfo : EIATTR_COOP_GROUP_INSTR_OFFSETS
	.align		4
.L_384:
        /*006c*/ 	.byte	0x04, 0x28
        /*006e*/ 	.short	(.L_386 - .L_385)


	//   ....[0]....
.L_385:
        /*0070*/ 	.word	0x00003d80


	//   ....[1]....
        /*0074*/ 	.word	0x00003df0


	//   ....[2]....
        /*0078*/ 	.word	0x00003e20


	//   ....[3]....
        /*007c*/ 	.word	0x00003e90


	//   ....[4]....
        /*0080*/ 	.word	0x00006110


	//   ....[5]....
        /*0084*/ 	.word	0x00006120


	//   ....[6]....
        /*0088*/ 	.word	0x00006170


	//   ....[7]....
        /*008c*/ 	.word	0x00006180


	//   ....[8]....
        /*0090*/ 	.word	0x000083d0


	//   ....[9]....
        /*0094*/ 	.word	0x000083e0


	//   ....[10]....
        /*0098*/ 	.word	0x00008430


	//   ....[11]....
        /*009c*/ 	.word	0x00008440


	//   ....[12]....
        /*00a0*/ 	.word	0x00009670


	//   ....[13]....
        /*00a4*/ 	.word	0x000096a0


	//   ....[14]....
        /*00a8*/ 	.word	0x00009700


	//   ....[15]....
        /*00ac*/ 	.word	0x00009710


	//----- nvinfo : EIATTR_VRC_CTA_INIT_COUNT
	.align		4
.L_386:
        /*00b0*/ 	.byte	0x02, 0x4a
	.zero		1
	.zero		1


	//----- nvinfo : EIATTR_EXIT_INSTR_OFFSETS
	.align		4
        /*00b4*/ 	.byte	0x04, 0x1c
        /*00b6*/ 	.short	(.L_388 - .L_387)


	//   ....[0]....
.L_387:
        /*00b8*/ 	.word	0x00000330


	//   ....[1]....
        /*00bc*/ 	.word	0x00000f80


	//   ....[2]....
        /*00c0*/ 	.word	0x00001010


	//   ....[3]....
        /*00c4*/ 	.word	0x0000aad0


	//   ....[4]....
        /*00c8*/ 	.word	0x0000abf0


	//   ....[5]....
        /*00cc*/ 	.word	0x0000ac10


	//----- nvinfo : EIATTR_CRS_STACK_SIZE
	.align		4
.L_388:
        /*00d0*/ 	.byte	0x04, 0x1e
        /*00d2*/ 	.short	(.L_390 - .L_389)
.L_389:
        /*00d4*/ 	.word	0x00000000


	//----- nvinfo : EIATTR_CBANK_PARAM_SIZE
	.align		4
.L_390:
        /*00d8*/ 	.byte	0x03, 0x19
        /*00da*/ 	.short	0x01d0


	//----- nvinfo : EIATTR_PARAM_CBANK
	.align		4
        /*00dc*/ 	.byte	0x04, 0x0a
        /*00de*/ 	.short	(.L_392 - .L_391)
	.align		4
.L_391:
        /*00e0*/ 	.word	index@(.nv.constant0._ZN5flash16flash_fwd_kernelI23Flash_fwd_kernel_traitsILi128ELi64ELi64ELi4ELb0ELb0EN7cutlass6half_tE19Flash_kernel_traitsILi128ELi64ELi64ELi4ES3_EELb0ELb1ELb0ELb0ELb0ELb0ELb0ELb0EEEvNS_16Flash_fwd_paramsE)
        /*00e4*/ 	.short	0x0380
        /*00e6*/ 	.short	0x01d0


	//----- nvinfo : EIATTR_SW_WAR
	.align		4
.L_392:
        /*00e8*/ 	.byte	0x04, 0x36
        /*00ea*/ 	.short	(.L_394 - .L_393)
.L_393:
        /*00ec*/ 	.word	0x00000008
.L_394:


//--------------------- .nv.info._ZN5flash16flash_fwd_kernelI23Flash_fwd_kernel_traitsILi128ELi64ELi64ELi4ELb0ELb0EN7cutlass6half_tE19Flash_kernel_traitsILi128ELi64ELi64ELi4ES3_EELb0ELb1ELb0ELb0ELb0ELb0ELb1ELb0EEEvNS_16Flash_fwd_paramsE --------------------------
	.section	.nv.info._ZN5flash16flash_fwd_kernelI23Flash_fwd_kernel_traitsILi128ELi64ELi64ELi4ELb0ELb0EN7cutlass6half_tE19Flash_kernel_traitsILi128ELi64ELi64ELi4ES3_EELb0ELb1ELb0ELb0ELb0ELb0ELb1ELb0EEEvNS_16Flash_fwd_paramsE,"",@"SHT_CUDA_INFO"
	.sectionflags	@""
	.align	4


	//----- nvinfo : EIATTR_CUDA_API_VERSION
	.align		4
        /*0000*/ 	.byte	0x04, 0x37
        /*0002*/ 	.short	(.L_396 - .L_395)
.L_395:
        /*0004*/ 	.word	0x00000082


	//----- nvinfo : EIATTR_KPARAM_INFO
	.align		4
.L_396:
        /*0008*/ 	.byte	0x04, 0x17
        /*000a*/ 	.short	(.L_398 - .L_397)
.L_397:
        /*000c*/ 	.word	0x00000000
        /*0010*/ 	.short	0x0000
        /*0012*/ 	.short	0x0000
        /*0014*/ 	.byte	0x00, 0xf0, 0x41, 0x07


	//----- nvinfo : EIATTR_SPARSE_MMA_MASK
	.align		4
.L_398:
        /*0018*/ 	.byte	0x03, 0x50
        /*001a*/ 	.short	0x0000


	//----- nvinfo : EIATTR_MAXREG_COUNT
	.align		4
        /*001c*/ 	.byte	0x03, 0x1b
        /*001e*/ 	.short	0x00ff


	//----- nvinfo : EIATTR_NUM_BARRIERS
	.align		4
        /*0020*/ 	.byte	0x02, 0x4c
        /*0022*/ 	.byte	0x01
	.zero		1


	//----- nvinfo : EIATTR_MERCURY_ISA_VERSION
	.align		4
        /*0024*/ 	.byte	0x03, 0x5f
        /*0026*/ 	.short	0x0101


	//----- nvinfo : EIATTR_COOP_GROUP_MASK_REGIDS
	.align		4
        /*0028*/ 	.byte	0x04, 0x29
        /*002a*/ 	.short	(.L_400 - .L_399)


	//   ....[0]....
.L_399:
        /*002c*/ 	.word	0xffffffff


	//   ....[1]....
        /*0030*/ 	.word	0xffffffff


	//   ....[2]....
        /*0034*/ 	.word	0xffffffff


	//   ....[3]....
        /*0038*/ 	.word	0xffffffff


	//   ....[4]....
        /*003c*/ 	.word	0xffffffff


	//   ....[5]....
        /*0040*/ 	.word	0xffffffff


	//   ....[6]....
        /*0044*/ 	.word	0xffffffff


	//   ....[7]....
        /*0048*/ 	.word	0xffffffff


	//   ....[8]....
        /*004c*/ 	.word	0xffffffff


	//   ....[9]....
        /*0050*/ 	.word	0xffffffff


	//   ....[10]....
        /*0054*/ 	.word	0xffffffff


	//   ....[11]....
        /*0058*/ 	.word	0xffffffff


	//   ....[12]....
        /*005c*/ 	.word	0xffffffff


	//   ....[13]....
        /*0060*/ 	.word	0xffffffff


	//   ....[14]....
        /*0064*/ 	.word	0xffffffff


	//   ....[15]....
        /*0068*/ 	.word	0xffffffff


	//----- nvinfo : EIATTR_COOP_GROUP_INSTR_OFFSETS
	.align		4
.L_400:
        /*006c*/ 	.byte	0x04, 0x28
        /*006e*/ 	.short	(.L_402 - .L_401)


	//   ....[0]....
.L_401:
        /*0070*/ 	.word	0x000041e0


	//   ....[1]....
        /*0074*/ 	.word	0x00004200


	//   ....[2]....
        /*0078*/ 	.word	0x00004230


	//   ....[3]....
        /*007c*/ 	.word	0x00004270


	//   ....[4]....
        /*0080*/ 	.word	0x000068e0


	//   ....[5]....
        /*0084*/ 	.word	0x00006930


	//   ....[6]....
        /*0088*/ 	.word	0x00006950


	//   ....[7]....
        /*008c*/ 	.word	0x00006970


	//   ....[8]....
        /*0090*/ 	.word	0x00008ff0


	//   ....[9]....
        /*0094*/ 	.word	0x00009000


	//   ....[10]....
        /*0098*/ 	.word	0x00009090


	//   ....[11]....
        /*009c*/ 	.word	0x000090a0


	//   ....[12]....
        /*00a0*/ 	.word	0x0000a290


	//   ....[13]....
        /*00a4*/ 	.word	0x0000a2c0


	//   ....[14]....
        /*00a8*/ 	.word	0x0000a320


	//   ....[15]....
        /*00ac*/ 	.word	0x0000a330


	//----- nvinfo : EIATTR_VRC_CTA_INIT_COUNT
	.align		4
.L_402:
        /*00b0*/ 	.byte	0x02, 0x4a
	.zero		1
	.zero		1


	//----- nvinfo : EIATTR_EXIT_INSTR_OFFSETS
	.align		4
        /*00b4*/ 	.byte	0x04, 0x1c
        /*00b6*/ 	.short	(.L_404 - .L_403)


	//   ....[0]....
.L_403:
        /*00b8*/ 	.word	0x00000330


	//   ....[1]....
        /*00bc*/ 	.word	0x00000f80


	//   ....[2]....
        /*00c0*/ 	.word	0x00001010


	//   ....[3]....
        /*00c4*/ 	.word	0x0000b6f0


	//   ....[4]....
        /*00c8*/ 	.word	0x0000b810


	//   ....[5]....
        /*00cc*/ 	.word	0x0000b830


	//----- nvinfo : EIATTR_CRS_STACK_SIZE
	.align		4
.L_404:
        /*00d0*/ 	.byte	0x04, 0x1e
        /*00d2*/ 	.short	(.L_406 - .L_405)
.L_405:
        /*00d4*/ 	.word	0x00000000


	//----- nvinfo : EIATTR_CBANK_PARAM_SIZE
	.align		4
.L_406:
        /*00d8*/ 	.byte	0x03, 0x19
        /*00da*/ 	.short	0x01d0


	//----- nvinfo : EIATTR_PARAM_CBANK
	.align		4
        /*00dc*/ 	.byte	0x04, 0x0a
        /*00de*/ 	.short	(.L_408 - .L_407)
	.align		4
.L_407:
        /*00e0*/ 	.word	index@(.nv.constant0._ZN5flash16flash_fwd_kernelI23Flash_fwd_kernel_traitsILi128ELi64ELi64ELi4ELb0ELb0EN7cutlass6half_tE19Flash_kernel_traitsILi128ELi64ELi64ELi4ES3_EELb0ELb1ELb0ELb0ELb0ELb0ELb1ELb0EEEvNS_16Flash_fwd_paramsE)
        /*00e4*/ 	.short	0x0380
        /*00e6*/ 	.short	0x01d0


	//----- nvinfo : EIATTR_SW_WAR
	.align		4
.L_408:
        /*00e8*/ 	.byte	0x04, 0x36
        /*00ea*/ 	.short	(.L_410 - .L_409)
.L_409:
        /*00ec*/ 	.word	0x00000008
.L_410:


//--------------------- .nv.info._ZN5flash16flash_fwd_kernelI23Flash_fwd_kernel_traitsILi128ELi64ELi64ELi4ELb0ELb0EN7cutlass6half_tE19Flash_kernel_traitsILi128ELi64ELi64ELi4ES3_EELb0ELb1ELb0ELb1ELb0ELb0ELb0ELb0EEEvNS_16Flash_fwd_paramsE --------------------------
	.section	.nv.info._ZN5flash16flash_fwd_kernelI23Flash_fwd_kernel_traitsILi128ELi64ELi64ELi4ELb0ELb0EN7cutlass6half_tE19Flash_kernel_traitsILi128ELi64ELi64ELi4ES3_EELb0ELb1ELb0ELb1ELb0ELb0ELb0ELb0EEEvNS_16Flash_fwd_paramsE,"",@"SHT_CUDA_INFO"
	.sectionflags	@""
	.align	4


	//----- nvinfo : EIATTR_CUDA_API_VERSION
	.align		4
        /*0000*/ 	.byte	0x04, 0x37
        /*0002*/ 	.short	(.L_412 - .L_411)
.L_411:
        /*0004*/ 	.word	0x00000082


	//----- nvinfo : EIATTR_KPARAM_INFO
	.align		4
.L_412:
        /*0008*/ 	.byte	0x04, 0x17
        /*000a*/ 	.short	(.L_414 - .L_413)
.L_413:
        /*000c*/ 	.word	0x00000000
        /*0010*/ 	.short	0x0000
        /*0012*/ 	.short	0x0000
        /*0014*/ 	.byte	0x00, 0xf0, 0x41, 0x07


	//----- nvinfo : EIATTR_SPARSE_MMA_MASK
	.align		4
.L_414:
        /*0018*/ 	.byte	0x03, 0x50
        /*001a*/ 	.short	0x0000


	//----- nvinfo : EIATTR_MAXREG_COUNT
	.align		4
        /*001c*/ 	.byte	0x03, 0x1b
        /*001e*/ 	.short	0x00ff


	//----- nvinfo : EIATTR_NUM_BARRIERS
	.align		4
        /*0020*/ 	.byte	0x02, 0x4c
        /*0022*/ 	.byte	0x01
	.zero		1


	//----- nvinfo : EIATTR_MERCURY_ISA_VERSION
	.align		4
        /*0024*/ 	.byte	0x03, 0x5f
        /*0026*/ 	.short	0x0101


	//----- nvinfo : EIATTR_COOP_GROUP_MASK_REGIDS
	.align		4
        /*0028*/ 	.byte	0x04, 0x29
        /*002a*/ 	.short	(.L_416 - .L_415)


	//   ....[0]....
.L_415:
        /*002c*/ 	.word	0xffffffff


	//   ....[1]....
        /*0030*/ 	.word	0xffffffff


	//   ....[2]....
        /*0034*/ 	.word	0xffffffff


	//   ....[3]....
        /*0038*/ 	.word	0xffffffff


	//   ....[4]....
        /*003c*/ 	.word	0xffffffff


	//   ....[5]....
        /*0040*/ 	.word	0xffffffff


	//   ....[6]....
        /*0044*/ 	.word	0xffffffff


	//   ....[7]....
        /*0048*/ 	.word	0xffffffff


	//   ....[8]....
        /*004c*/ 	.word	0xffffffff


	//   ....[9]....
        /*0050*/ 	.word	0xffffffff


	//   ....[10]....
        /*0054*/ 	.word	0xffffffff


	//   ....[11]....
        /*0058*/ 	.word	0xffffffff


	//   ....[12]....
        /*005c*/ 	.word	0xffffffff


	//   ....[13]....
        /*0060*/ 	.word	0xffffffff


	//   ....[14]....
        /*0064*/ 	.word	0xffffffff


	//   ....[15]....
        /*0068*/ 	.word	0xffffffff


	//----- nvinfo : EIATTR_COOP_GROUP_INSTR_OFFSETS
	.align		4
.L_416:
        /*006c*/ 	.byte	0x04, 0x28
        /*006e*/ 	.short	(.L_418 - .L_417)


	//   ....[0]....
.L_417:
        /*0070*/ 	.word	0x00004210


	//   ....[1]....
        /*0074*/ 	.word	0x00004250


	//   ....[2]....
        /*0078*/ 	.word	0x000042e0


	//   ....[3]....
        /*007c*/ 	.word	0x00004310


	//   ....[4]....
        /*0080*/ 	.word	0x00006820


	//   ....[5]....
        /*0084*/ 	.word	0x00006850


	//   ....[6]....
        /*0088*/ 	.word	0x00006890


	//   ....[7]....
        /*008c*/ 	.word	0x000068b0


	//   ....[8]....
        /*0090*/ 	.word	0x00008ef0


	//   ....[9]....
        /*0094*/ 	.word	0x00008f00


	//   ....[10]....
        /*0098*/ 	.word	0x00008f60


	//   ....[11]....
        /*009c*/ 	.word	0x00008f70


	//   ....[12]....
        /*00a0*/ 	.word	0x0000a190


	//   ....[13]....
        /*00a4*/ 	.word	0x0000a1c0


	//   ....[14]....
        /*00a8*/ 	.word	0x0000a230


	//   ....[15]....
        /*00ac*/ 	.word	0x0000a240


	//----- nvinfo : EIATTR_VRC_CTA_INIT_COUNT
	.align		4
.L_418:
        /*00b0*/ 	.byte	0x02, 0x4a
	.zero		1
	.zero		1


	//----- nvinfo : EIATTR_EXIT_INSTR_OFFSETS
	.align		4
        /*00b4*/ 	.byte	0x04, 0x1c
        /*00b6*/ 	.short	(.L_420 - .L_419)


	//   ....[0]....
.L_419:
        /*00b8*/ 	.word	0x00000330


	//   ....[1]....
        /*00bc*/ 	.word	0x00000f90


	//   ....[2]....
        /*00c0*/ 	.word	0x00001020


	//   ....[3]....
        /*00c4*/ 	.word	0x0000b5f0


	//   ....[4]....
        /*00c8*/ 	.word	0x0000b710


	//   ....[5]....
        /*00cc*/ 	.word	0x0000b730


	//----- nvinfo : EIATTR_CRS_STACK_SIZE
	.align		4
.L_420:
        /*00d0*/ 	.byte	0x04, 0x1e
        /*00d2*/ 	.short	(.L_422 - .L_421)
.L_421:
        /*00d4*/ 	.word	0x00000000


	//----- nvinfo : EIATTR_CBANK_PARAM_SIZE
	.align		4
.L_422:
        /*00d8*/ 	.byte	0x03, 0x19
        /*00da*/ 	.short	0x01d0


	//----- nvinfo : EIATTR_PARAM_CBANK
	.align		4
        /*00dc*/ 	.byte	0x04, 0x0a
        /*00de*/ 	.short	(.L_424 - .L_423)
	.align		4
.L_423:
        /*00e0*/ 	.word	index@(.nv.constant0._ZN5flash16flash_fwd_kernelI23Flash_fwd_kernel_traitsILi128ELi64ELi64ELi4ELb0ELb0EN7cutlass6half_tE19Flash_kernel_traitsILi128ELi64ELi64ELi4ES3_EELb0ELb1ELb0ELb1ELb0ELb0ELb0ELb0EEEvNS_16Flash_fwd_paramsE)
        /*00e4*/ 	.short	0x0380
        /*00e6*/ 	.short	0x01d0


	//----- nvinfo : EIATTR_SW_WAR
	.align		4
.L_424:
        /*00e8*/ 	.byte	0x04, 0x36
        /*00ea*/ 	.short	(.L_426 - .L_425)
.L_425:
        /*00ec*/ 	.word	0x00000008
.L_426:


//--------------------- .nv.info._ZN5flash16flash_fwd_kernelI23Flash_fwd_kernel_traitsILi128ELi64ELi64ELi4ELb0ELb0EN7cutlass6half_tE19Flash_kernel_traitsILi128ELi64ELi64ELi4ES3_EELb0ELb1ELb0ELb1ELb0ELb0ELb1ELb0EEEvNS_16Flash_fwd_paramsE --------------------------
	.section	.nv.info._ZN5flash16flash_fwd_kernelI23Flash_fwd_kernel_traitsILi128ELi64ELi64ELi4ELb0ELb0EN7cutlass6half_tE19Flash_kernel_traitsILi128ELi64ELi64ELi4ES3_EELb0ELb1ELb0ELb1ELb0ELb0ELb1ELb0EEEvNS_16Flash_fwd_paramsE,"",@"SHT_CUDA_INFO"
	.sectionflags	@""
	.align	4


	//----- nvinfo : EIATTR_CUDA_API_VERSION
	.align		4
        /*0000*/ 	.byte	0x04, 0x37
        /*0002*/ 	.short	(.L_428 - .L_427)
.L_427:
        /*0004*/ 	.word	0x00000082


	//----- nvinfo : EIATTR_KPARAM_INFO
	.align		4
.L_428:
        /*0008*/ 	.byte	0x04, 0x17
        /*000a*/ 	.short	(.L_430 - .L_429)
.L_429:
        /*000c*/ 	.word	0x00000000
        /*0010*/ 	.short	0x0000
        /*0012*/ 	.short	0x0000
        /*0014*/ 	.byte	0x00, 0xf0, 0x41, 0x07


	//----- nvinfo : EIATTR_SPARSE_MMA_MASK
	.align		4
.L_430:
        /*0018*/ 	.byte	0x03, 0x50
        /*001a*/ 	.short	0x0000


	//----- nvinfo : EIATTR_MAXREG_COUNT
	.align		4
        /*001c*/ 	.byte	0x03, 0x1b
        /*001e*/ 	.short	0x00ff


	//----- nvinfo : EIATTR_NUM_BARRIERS
	.align		4
        /*0020*/ 	.byte	0x02, 0x4c
        /*0022*/ 	.byte	0x01
	.zero		1


	//----- nvinfo : EIATTR_MERCURY_ISA_VERSION
	.align		4
        /*0024*/ 	.byte	0x03, 0x5f
        /*0026*/ 	.short	0x0101


	//----- nvinfo : EIATTR_COOP_GROUP_MASK_REGIDS
	.align		4
        /*0028*/ 	.byte	0x04, 0x29
        /*002a*/ 	.short	(.L_432 - .L_431)


	//   ....[0]....
.L_431:
        /*002c*/ 	.word	0xffffffff


	//   ....[1]....
        /*0030*/ 	.word	0xffffffff


	//   ....[2]....
        /*0034*/ 	.word	0xffffffff


	//   ....[3]....
        /*0038*/ 	.word	0xffffffff


	//   ....[4]....
        /*003c*/ 	.word	0xffffffff


	//   ....[5]....
        /*0040*/ 	.word	0xffffffff


	//   ....[6]....
        /*0044*/ 	.word	0xffffffff


	//   ....[7]....
        /*0048*/ 	.word	0xffffffff


	//   ....[8]....
        /*004c*/ 	.word	0xffffffff


	//   ....[9]....
        /*0050*/ 	.word	0xffffffff


	//   ....[10]....
        /*0054*/ 	.word	0xffffffff


	//   ....[11]....
        /*0058*/ 	.word	0xffffffff


	//   ....[12]....
        /*005c*/ 	.word	0xffffffff


	//   ....[13]....
        /*0060*/ 	.word	0xffffffff


	//   ....[14]....
        /*0064*/ 	.word	0xffffffff


	//   ....[15]....
        /*0068*/ 	.word	0xffffffff


	//----- nvinfo : EIATTR_COOP_GROUP_INSTR_OFFSETS
	.align		4
.L_432:
        /*006c*/ 	.byte	0x04, 0x28
        /*006e*/ 	.short	(.L_434 - .L_433)


	//   ....[0]....
.L_433:
        /*0070*/ 	.word	0x000045e0


	//   ....[1]....
        /*0074*/ 	.word	0x00004630


	//   ....[2]....
        /*0078*/ 	.word	0x000046d0


	//   ....[3]....
        /*007c*/ 	.word	0x00004700


	//   ....[4]....
        /*0080*/ 	.word	0x00006fe0


	//   ....[5]....
        /*0084*/ 	.word	0x00007040


	//   ....[6]....
        /*0088*/ 	.word	0x00007060


	//   ....[7]....
        /*008c*/ 	.word	0x00007090


	//   ....[8]....
        /*0090*/ 	.word	0x00009af0


	//   ....[9]....
        /*0094*/ 	.word	0x00009b00


	//   ....[10]....
        /*0098*/ 	.word	0x00009b70


	//   ....[11]....
        /*009c*/ 	.word	0x00009b80


	//   ....[12]....
        /*00a0*/ 	.word	0x0000ad90


	//   ....[13]....
        /*00a4*/ 	.word	0x0000adc0


	//   ....[14]....
        /*00a8*/ 	.word	0x0000ae30


	//   ....[15]....
        /*00ac*/ 	.word	0x0000ae40


	//----- nvinfo : EIATTR_VRC_CTA_INIT_COUNT
	.align		4
.L_434:
        /*00b0*/ 	.byte	0x02, 0x4a
	.zero		1
	.zero		1


	//----- nvinfo : EIATTR_EXIT_INSTR_OFFSETS
	.align		4
        /*00b4*/ 	.byte	0x04, 0x1c
        /*00b6*/ 	.short	(.L_436 - .L_435)


	//   ....[0]....
.L_435:
        /*00b8*/ 	.word	0x00000330


	//   ....[1]....
        /*00bc*/ 	.word	0x00000f90


	//   ....[2]....
        /*00c0*/ 	.word	0x00001020


	//   ....[3]....
        /*00c4*/ 	.word	0x0000c1f0


	//   ....[4]....
        /*00c8*/ 	.word	0x0000c310


	//   ....[5]....
        /*00cc*/ 	.word	0x0000c330


	//----- nvinfo : EIATTR_CRS_STACK_SIZE
	.align		4
.L_436:
        /*00d0*/ 	.byte	0x04, 0x1e
        /*00d2*/ 	.short	(.L_438 - .L_437)
.L_437:
        /*00d4*/ 	.word	0x00000000


	//----- nvinfo : EIATTR_CBANK_PARAM_SIZE
	.align		4
.L_438:
        /*00d8*/ 	.byte	0x03, 0x19
        /*00da*/ 	.short	0x01d0


	//----- nvinfo : EIATTR_PARAM_CBANK
	.align		4
        /*00dc*/ 	.byte	0x04, 0x0a
        /*00de*/ 	.short	(.L_440 - .L_439)
	.align		4
.L_439:
        /*00e0*/ 	.word	index@(.nv.constant0._ZN5flash16flash_fwd_kernelI23Flash_fwd_kernel_traitsILi128ELi64ELi64ELi4ELb0ELb0EN7cutlass6half_tE19Flash_kernel_traitsILi128ELi64ELi64ELi4ES3_EELb0ELb1ELb0ELb1ELb0ELb0ELb1ELb0EEEvNS_16Flash_fwd_paramsE)
        /*00e4*/ 	.short	0x0380
        /*00e6*/ 	.short	0x01d0


	//----- nvinfo : EIATTR_SW_WAR
	.align		4
.L_440:
        /*00e8*/ 	.byte	0x04, 0x36
        /*00ea*/ 	.short	(.L_442 - .L_441)
.L_441:
        /*00ec*/ 	.word	0x00000008
.L_442:


//--------------------- .nv.info._ZN5flash16flash_fwd_kernelI23Flash_fwd_kernel_traitsILi128ELi128ELi32ELi4ELb0ELb0EN7cutlass6half_tE19Flash_kernel_traitsILi128ELi128ELi32ELi4ES3_EELb1ELb1ELb0ELb0ELb0ELb0ELb0ELb0EEEvNS_16Flash_fwd_paramsE --------------------------
	.section	.nv.info._ZN5flash16flash_fwd_kernelI23Flash_fwd_kernel_traitsILi128ELi128ELi32ELi4ELb0ELb0EN7cutlass6half_tE19Flash_kernel_traitsILi128ELi128ELi32ELi4ES3_EELb1ELb1ELb0ELb0ELb0ELb0ELb0ELb0EEEvNS_16Flash_fwd_paramsE,"",@"SHT_CUDA_INFO"
	.sectionflags	@""
	.align	4


	//----- nvinfo : EIATTR_CUDA_API_VERSION
	.align		4
        /*0000*/ 	.byte	0x04, 0x37
        /*0002*/ 	.short	(.L_444 - .L_443)
.L_443:
        /*0004*/ 	.word	0x00000082


	//----- nvinfo : EIATTR_KPARAM_INFO
	.align		4
.L_444:
        /*0008*/ 	.byte	0x04, 0x17
        /*000a*/ 	.short	(.L_446 - .L_445)
.L_445:
        /*000c*/ 	.word	0x00000000
        /*0010*/ 	.short	0x0000
        /*0012*/ 	.short	0x0000
        /*0014*/ 	.byte	0x00, 0xf0, 0x41, 0x07


	//----- nvinfo : EIATTR_SPARSE_MMA_MASK
	.align		4
.L_446:
        /*0018*/ 	.byte	0x03, 0x50
        /*001a*/ 	.short	0x0000


	//----- nvinfo : EIATTR_MAXREG_COUNT
	.align		4
        /*001c*/ 	.byte	0x03, 0x1b
        /*001e*/ 	.short	0x00ff


	//----- nvinfo : EIATTR_NUM_BARRIERS
	.align		4
        /*0020*/ 	.byte	0x02, 0x4c
        /*0022*/ 	.byte	0x01
	.zero		1


	//----- nvinfo : EIATTR_ANNOTATIONS
	.align		4
        /*0024*/ 	.byte	0x04, 0x55
        /*0026*/ 	.short	(.L_448 - .L_447)


	//   ....[0]....
.L_447:
        /*0028*/ 	.word	0x00000001
        /*002c*/ 	.byte	0x20, 0x78, 0x00, 0x00, 0x01, 0x00, 0x00, 0x00, 0xe0, 0x8c, 0x00, 0x00, 0x01, 0x00, 0x00, 0x00
        /*003c*/ 	.byte	0x30, 0xa8, 0x00, 0x00, 0x01, 0x00, 0x00, 0x00, 0x70, 0xa8, 0x00, 0x00, 0x01, 0x00, 0x00, 0x00
        /*004c*/ 	.byte	0xd0, 0xbd, 0x00, 0x00, 0x01, 0x00, 0x00, 0x00, 0x90, 0xbe, 0x00, 0x00, 0x01, 0x00, 0x00, 0x00
        /*005c*/ 	.byte	0xa0, 0xdc, 0x00, 0x00, 0x01, 0x00, 0x00, 0x00, 0xc0, 0xf2, 0x00, 0x00


	//----- nvinfo : EIATTR_MERCURY_ISA_VERSION
	.align		4
.L_448:
        /*0068*/ 	.byte	0x03, 0x5f
        /*006a*/ 	.short	0x0101


	//----- nvinfo : EIATTR_COOP_GROUP_MASK_REGIDS
	.align		4
        /*006c*/ 	.byte	0x04, 0x29
        /*006e*/ 	.short	(.L_450 - .L_449)


	//   ....[0]....
.L_449:
        /*0070*/ 	.word	0xffffffff


	//   ....[1]....
        /*0074*/ 	.word	0xffffffff


	//   ....[2]....
        /*0078*/ 	.word	0xffffffff


	//   ....[3]....
        /*007c*/ 	.word	0xffffffff


	//   ....[4]....
        /*0080*/ 	.word	0xffffffff


	//   ....[5]....
        /*0084*/ 	.word	0xffffffff


	//   ....[6]....
        /*0088*/ 	.word	0xffffffff


	//   ....[7]....
        /*008c*/ 	.word	0xffffffff


	//   ....[8]....
        /*0090*/ 	.word	0xffffffff


	//   ....[9]....
        /*0094*/ 	.word	0xffffffff


	//   ....[10]....
        /*0098*/ 	.word	0xffffffff


	//   ....[11]....
        /*009c*/ 	.word	0xffffffff


	//   ....[12]....
        /*00a0*/ 	.word	0xffffffff


	//   ....[13]....
        /*00a4*/ 	.word	0xffffffff


	//   ....[14]....
        /*00a8*/ 	.word	0xffffffff


	//   ....[15]....
        /*00ac*/ 	.word	0xffffffff


	//   ....[16]....
        /*00b0*/ 	.word	0xffffffff


	//   ....[17]....
        /*00b4*/ 	.word	0xffffffff


	//   ....[18]....
        /*00b8*/ 	.word	0xffffffff


	//   ....[19]....
        /*00bc*/ 	.word	0xffffffff


	//   ....[20]....
        /*00c0*/ 	.word	0xffffffff


	//   ....[21]....
        /*00c4*/ 	.word	0xffffffff


	//   ....[22]....
        /*00c8*/ 	.word	0xffffffff


	//   ....[23]....
        /*00cc*/ 	.word	0xffffffff


	//   ....[24]....
        /*00d0*/ 	.word	0xffffffff


	//   ....[25]....
        /*00d4*/ 	.word	0xffffffff


	//   ....[26]....
        /*00d8*/ 	.word	0xffffffff


	//   ....[27]....
        /*00dc*/ 	.word	0xffffffff


	//   ....[28]....
        /*00e0*/ 	.word	0xffffffff


	//   ....[29]....
        /*00e4*/ 	.word	0xffffffff


	//   ....[30]....
        /*00e8*/ 	.word	0xffffffff


	//   ....[31]....
        /*00ec*/ 	.word	0xffffffff


	//   ....[32]....
        /*00f0*/ 	.word	0xffffffff


	//   ....[33]....
        /*00f4*/ 	.word	0xffffffff


	//   ....[34]....
        /*00f8*/ 	.word	0xffffffff


	//   ....[35]....
        /*00fc*/ 	.word	0xffffffff


	//   ....[36]....
        /*0100*/ 	.word	0xffffffff


	//   ....[37]....
        /*0104*/ 	.word	0xffffffff


	//   ....[38]....
        /*0108*/ 	.word	0xffffffff


	//   ....[39]....
        /*010c*/ 	.word	0xffffffff


	//   ....[40]....
        /*0110*/ 	.word	0xffffffff


	//   ....[41]....
        /*0114*/ 	.word	0xffffffff


	//   ....[42]....
        /*0118*/ 	.word	0xffffffff


	//   ....[43]....
        /*011c*/ 	.word	0xffffffff


	//   ....[44]....
        /*0120*/ 	.word	0xffffffff


	//   ....[45]....
        /*0124*/ 	.word	0xffffffff


	//   ....[46]....
        /*0128*/ 	.word	0xffffffff


	//   ....[47]....
        /*012c*/ 	.word	0xffffffff


	//   ....[48]....
        /*0130*/ 	.word	0xffffffff


	//   ....[49]....
        /*0134*/ 	.word	0xffffffff


	//   ....[50]....
        /*0138*/ 	.word	0xffffffff


	//   ....[51]....
        /*013c*/ 	.word	0xffffffff


	//   ....[52]....
        /*0140*/ 	.word	0xffffffff


	//   ....[53]....
        /*0144*/ 	.word	0xffffffff


	//   ....[54]....
        /*0148*/ 	.word	0xffffffff


	//   ....[55]....
        /*014c*/ 	.word	0xffffffff


	//----- nvinfo : EIATTR_COOP_GROUP_INSTR_OFFSETS
	.align		4
.L_450:
        /*0150*/ 	.byte	0x04, 0x28
        /*0152*/ 	.short	(.L_452 - .L_451)


	//   ....[0]....
.L_451:
        /*0154*/ 	.word	0x00004790


	//   ....[1]....
        /*0158*/ 	.word	0x00004880


	//   ....[2]....
        /*015c*/ 	.word	0x00004970


	//   ....[3]....
        /*0160*/ 	.word	0x00004b60


	//   ....[4]....
        /*0164*/ 	.word	0x000051d0


	//   ....[5]....
        /*0168*/ 	.word	0x000053a0


	//   ....[6]....
        /*016c*/ 	.word	0x000056d0


	//   ....[7]....
        /*0170*/ 	.word	0x00005750


	//   ....[8]....
        /*0174*/ 	.word	0x000077e0


	//   ....[9]....
        /*0178*/ 	.word	0x000078a0


	//   ....[10]....
        /*017c*/ 	.word	0x000078e0


	//   ....[11]....
        /*0180*/ 	.word	0x00007930


	//   ....[12]....
        /*0184*/ 	.word	0x00007970


	//   ....[13]....
        /*0188*/ 	.word	0x000079f0


	//   ....[14]....
        /*018c*/ 	.word	0x00007a30


	//   ....[15]....
        /*0190*/ 	.word	0x00007a70


	//   ....[16]....
        /*0194*/ 	.word	0x0000adb0


	//   ....[17]....
        /*0198*/ 	.word	0x0000ae10


	//   ....[18]....
        /*019c*/ 	.word	0x0000ae60


	//   ....[19]....
        /*01a0*/ 	.word	0x0000ae90


	//   ....[20]....
        /*01a4*/ 	.word	0x0000af20


	//   ....[21]....
        /*01a8*/ 	.word	0x0000af60


	//   ....[22]....
        /*01ac*/ 	.word	0x0000afa0


	//   ....[23]....
        /*01b0*/ 	.word	0x0000afd0


	//   ....[24]....
        /*01b4*/ 	.word	0x0000e1d0


	//   ....[25]....
        /*01b8*/ 	.word	0x0000e2e0


	//   ....[26]....
        /*01bc*/ 	.word	0x0000e310


	//   ....[27]....
        /*01c0*/ 	.word	0x0000e340


	//   ....[28]....
        /*01c4*/ 	.word	0x0000e370


	//   ....[29]....
        /*01c8*/ 	.word	0x0000e420


	//   ....[30]....
        /*01cc*/ 	.word	0x0000e450


	//   ....[31]....
        /*01d0*/ 	.word	0x0000e480


	//   ....[32]....
        /*01d4*/ 	.word	0x00011570


	//   ....[33]....
        /*01d8*/ 	.word	0x00011680


	//   ....[34]....
        /*01dc*/ 	.word	0x000116c0


	//   ....[35]....
        /*01e0*/ 	.word	0x000116f0


	//   ....[36]....
        /*01e4*/ 	.word	0x00011720


	//   ....[37]....
        /*01e8*/ 	.word	0x000117d0


	//   ....[38]....
        /*01ec*/ 	.word	0x00011810


	//   ....[39]....
        /*01f0*/ 	.word	0x00011920


	//   ....[40]....
        /*01f4*/ 	.word	0x000146f0


	//   ....[41]....
        /*01f8*/ 	.word	0x00014760


	//   ....[42]....
        /*01fc*/ 	.word	0x00014880


	//   ....[43]....
        /*0200*/ 	.word	0x000149b0


	//   ....[44]....
        /*0204*/ 	.word	0x000149e0


	//   ....[45]....
        /*0208*/ 	.word	0x00014a20


	//   ....[46]....
        /*020c*/ 	.word	0x00014ad0


	//   ....[47]....
        /*0210*/ 	.word	0x00014b50


	//   ....[48]....
        /*0214*/ 	.word	0x00016830


	//   ....[49]....
        /*0218*/ 	.word	0x00016870


	//   ....[50]....
        /*021c*/ 	.word	0x000168b0


	//   ....[51]....
        /*0220*/ 	.word	0x00016960


	//   ....[52]....
        /*0224*/ 	.word	0x00016990


	//   ....[53]....
        /*0228*/ 	.word	0x000169b0


	//   ....[54]....
        /*022c*/ 	.word	0x000169c0


	//   ....[55]....
        /*0230*/ 	.word	0x00016a30


	//----- nvinfo : EIATTR_VRC_CTA_INIT_COUNT
	.align		4
.L_452:
        /*0234*/ 	.byte	0x02, 0x4a
	.zero		1
	.zero		1


	//----- nvinfo : EIATTR_EXIT_INSTR_OFFSETS
	.align		4
        /*0238*/ 	.byte	0x04, 0x1c
        /*023a*/ 	.short	(.L_454 - .L_453)


	//   ....[0]....
.L_453:
        /*023c*/ 	.word	0x00000640


	//   ....[1]....
        /*0240*/ 	.word	0x00001b10


	//   ....[2]....
        /*0244*/ 	.word	0x00001ba0


	//   ....[3]....
        /*0248*/ 	.word	0x00018d40


	//   ....[4]....
        /*024c*/ 	.word	0x00018e60


	//   ....[5]....
        /*0250*/ 	.word	0x00018e80


	//----- nvinfo : EIATTR_CRS_STACK_SIZE
	.align		4
.L_454:
        /*0254*/ 	.byte	0x04, 0x1e
        /*0256*/ 	.short	(.L_456 - .L_455)
.L_455:
        /*0258*/ 	.word	0x00000000


	//----- nvinfo : EIATTR_CBANK_PARAM_SIZE
	.align		4
.L_456:
        /*025c*/ 	.byte	0x03, 0x19
        /*025e*/ 	.short	0x01d0


	//----- nvinfo : EIATTR_PARAM_CBANK
	.align		4
        /*0260*/ 	.byte	0x04, 0x0a
        /*0262*/ 	.short	(.L_458 - .L_457)
	.align		4
.L_457:
        /*0264*/ 	.word	index@(.nv.constant0._ZN5flash16flash_fwd_kernelI23Flash_fwd_kernel_traitsILi128ELi128ELi32ELi4ELb0ELb0EN7cutlass6half_tE19Flash_kernel_traitsILi128ELi128ELi32ELi4ES3_EELb1ELb1ELb0ELb0ELb0ELb0ELb0ELb0EEEvNS_16Flash_fwd_paramsE)
        /*0268*/ 	.short	0x0380
        /*026a*/ 	.short	0x01d0


	//----- nvinfo : EIATTR_SW_WAR
	.align		4
.L_458:
        /*026c*/ 	.byte	0x04, 0x36
        /*026e*/ 	.short	(.L_460 - .L_459)
.L_459:
        /*0270*/ 	.word	0x00000008
.L_460:


//--------------------- .nv.info._ZN5flash16flash_fwd_kernelI23Flash_fwd_kernel_traitsILi128ELi128ELi32ELi4ELb0ELb0EN7cutlass6half_tE19Flash_kernel_traitsILi128ELi128ELi32ELi4ES3_EELb1ELb1ELb0ELb0ELb1ELb1ELb0ELb0EEEvNS_16Flash_fwd_paramsE --------------------------
	.section	.nv.info._ZN5flash16flash_fwd_kernelI23Flash_fwd_kernel_traitsILi128ELi128ELi32ELi4ELb0ELb0EN7cutlass6half_tE19Flash_kernel_traitsILi128ELi128ELi32ELi4ES3_EELb1ELb1ELb0ELb0ELb1ELb1ELb0ELb0EEEvNS_16Flash_fwd_paramsE,"",@"SHT_CUDA_INFO"
	.sectionflags	@""
	.align	4


	//----- nvinfo : EIATTR_CUDA_API_VERSION
	.align		4
        /*0000*/ 	.byte	0x04, 0x37
        /*0002*/ 	.short	(.L_462 - .L_461)
.L_461:
        /*0004*/ 	.word	0x00000082


	//----- nvinfo : EIATTR_KPARAM_INFO
	.align		4
.L_462:
        /*0008*/ 	.byte	0x04, 0x17
        /*000a*/ 	.short	(.L_464 - .L_463)
.L_463:
        /*000c*/ 	.word	0x00000000
        /*0010*/ 	.short	0x0000
        /*0012*/ 	.short	0x0000
        /*0014*/ 	.byte	0x00, 0xf0, 0x41, 0x07


	//----- nvinfo : EIATTR_SPARSE_MMA_MASK
	.align		4
.L_464:
        /*0018*/ 	.byte	0x03, 0x50
        /*001a*/ 	.short	0x0000


	//----- nvinfo : EIATTR_MAXREG_COUNT
	.align		4
        /*001c*/ 	.byte	0x03, 0x1b
        /*001e*/ 	.short	0x00ff


	//----- nvinfo : EIATTR_NUM_BARRIERS
	.align		4
        /*0020*/ 	.byte	0x02, 0x4c
        /*0022*/ 	.byte	0x01
	.zero		1


	//----- nvinfo : EIATTR_ANNOTATIONS
	.align		4
        /*0024*/ 	.byte	0x04, 0x55
        /*0026*/ 	.short	(.L_466 - .L_465)


	//   ....[0]....
.L_465:
        /*0028*/ 	.word	0x00000001
        /*002c*/ 	.byte	0x30, 0x54, 0x00, 0x00, 0x01, 0x00, 0x00, 0x00, 0x20, 0x61, 0x00, 0x00


	//----- nvinfo : EIATTR_MERCURY_ISA_VERSION
	.align		4
.L_466:
        /*0038*/ 	.byte	0x03, 0x5f
        /*003a*/ 	.short	0x0101


	//----- nvinfo : EIATTR_COOP_GROUP_MASK_REGIDS
	.align		4
        /*003c*/ 	.byte	0x04, 0x29
        /*003e*/ 	.short	(.L_468 - .L_467)


	//   ....[0]....
.L_467:
        /*0040*/ 	.word	0xffffffff


	//   ....[1]....
        /*0044*/ 	.word	0xffffffff


	//   ....[2]....
        /*0048*/ 	.word	0xffffffff


	//   ....[3]....
        /*004c*/ 	.word	0xffffffff


	//   ....[4]....
        /*0050*/ 	.word	0xffffffff


	//   ....[5]....
        /*0054*/ 	.word	0xffffffff


	//   ....[6]....
        /*0058*/ 	.word	0xffffffff


	//   ....[7]....
        /*005c*/ 	.word	0xffffffff


	//   ....[8]....
        /*0060*/ 	.word	0xffffffff


	//   ....[9]....
        /*0064*/ 	.word	0xffffffff


	//   ....[10]....
        /*0068*/ 	.word	0xffffffff


	//   ....[11]....
        /*006c*/ 	.word	0xffffffff


	//   ....[12]....
        /*0070*/ 	.word	0xffffffff


	//   ....[13]....
        /*0074*/ 	.word	0xffffffff


	//   ....[14]....
        /*0078*/ 	.word	0xffffffff


	//   ....[15]....
        /*007c*/ 	.word	0xffffffff


	//   ....[16]....
        /*0080*/ 	.word	0xffffffff


	//   ....[17]....
        /*0084*/ 	.word	0xffffffff


	//   ....[18]....
        /*0088*/ 	.word	0xffffffff


	//   ....[19]....
        /*008c*/ 	.word	0xffffffff


	//   ....[20]....
        /*0090*/ 	.word	0xffffffff


	//   ....[21]....
        /*0094*/ 	.word	0xffffffff


	//   ....[22]....
        /*0098*/ 	.word	0xffffffff


	//   ....[23]....
        /*009c*/ 	.word	0xffffffff


	//   ....[24]....
        /*00a0*/ 	.word	0xffffffff


	//   ....[25]....
        /*00a4*/ 	.word	0xffffffff


	//   ....[26]....
        /*00a8*/ 	.word	0xffffffff


	//   ....[27]....
        /*00ac*/ 	.word	0xffffffff


	//   ....[28]....
        /*00b0*/ 	.word	0xffffffff


	//   ....[29]....
        /*00b4*/ 	.word	0xffffffff


	//   ....[30]....
        /*00b8*/ 	.word	0xffffffff


	//   ....[31]....
        /*00bc*/ 	.word	0xffffffff


	//   ....[32]....
        /*00c0*/ 	.word	0xffffffff


	//   ....[33]....
        /*00c4*/ 	.word	0xffffffff


	//   ....[34]....
        /*00c8*/ 	.word	0xffffffff


	//   ....[35]....
        /*00cc*/ 	.word	0xffffffff


	//   ....[36]....
        /*00d0*/ 	.word	0xffffffff


	//   ....[37]....
        /*00d4*/ 	.word	0xffffffff


	//   ....[38]....
        /*00d8*/ 	.word	0xffffffff


	//   ....[39]....
        /*00dc*/ 	.word	0xffffffff


	//   ....[40]....
        /*00e0*/ 	.word	0xffffffff


	//   ....[41]....
        /*00e4*/ 	.word	0xffffffff


	//   ....[42]....
        /*00e8*/ 	.word	0xffffffff


	//   ....[43]....
        /*00ec*/ 	.word	0xffffffff


	//   ....[44]....
        /*00f0*/ 	.word	0xffffffff


	//   ....[45]....
        /*00f4*/ 	.word	0xffffffff


	//   ....[46]....
        /*00f8*/ 	.word	0xffffffff


	//   ....[47]....
        /*00fc*/ 	.word	0xffffffff


	//----- nvinfo : EIATTR_COOP_GROUP_INSTR_OFFSETS
	.align		4
.L_468:
        /*0100*/ 	.byte	0x04, 0x28
        /*0102*/ 	.short	(.L_470 - .L_469)


	//   ....[0]....
.L_469:
        /*0104*/ 	.word	0x00002b70


	//   ....[1]....
        /*0108*/ 	.word	0x00002c70


	//   ....[2]....
        /*010c*/ 	.word	0x00002d40


	//   ....[3]....
        /*0110*/ 	.word	0x00002e30


	//   ....[4]....
        /*0114*/ 	.word	0x00003550


	//   ....[5]....
        /*0118*/ 	.word	0x00003590


	//   ....[6]....
        /*011c*/ 	.word	0x00003700


	//   ....[7]....
        /*0120*/ 	.word	0x00003740


	//   ....[8]....
        /*0124*/ 	.word	0x00005740


	//   ....[9]....
        /*0128*/ 	.word	0x00005770


	//   ....[10]....
        /*012c*/ 	.word	0x000057b0


	//   ....[11]....
        /*0130*/ 	.word	0x000057e0


	//   ....[12]....
        /*0134*/ 	.word	0x00005880


	//   ....[13]....
        /*0138*/ 	.word	0x000058d0


	//   ....[14]....
        /*013c*/ 	.word	0x00005900


	//   ....[15]....
        /*0140*/ 	.word	0x00005930


	//   ....[16]....
        /*0144*/ 	.word	0x000085a0


	//   ....[17]....
        /*0148*/ 	.word	0x000085d0


	//   ....[18]....
        /*014c*/ 	.word	0x00008630


	//   ....[19]....
        /*0150*/ 	.word	0x00008660


	//   ....[20]....
        /*0154*/ 	.word	0x000086f0


	//   ....[21]....
        /*0158*/ 	.word	0x00008750


	//   ....[22]....
        /*015c*/ 	.word	0x00008780


	//   ....[23]....
        /*0160*/ 	.word	0x000087b0


	//   ....[24]....
        /*0164*/ 	.word	0x0000b2d0


	//   ....[25]....
        /*0168*/ 	.word	0x0000b460


	//   ....[26]....
        /*016c*/ 	.word	0x0000b4a0


	//   ....[27]....
        /*0170*/ 	.word	0x0000b530


	//   ....[28]....
        /*0174*/ 	.word	0x0000b570


	//   ....[29]....
        /*0178*/ 	.word	0x0000b5c0


	//   ....[30]....
        /*017c*/ 	.word	0x0000b600


	//   ....[31]....
        /*0180*/ 	.word	0x0000b680


	//   ....[32]....
        /*0184*/ 	.word	0x0000e000


	//   ....[33]....
        /*0188*/ 	.word	0x0000e040


	//   ....[34]....
        /*018c*/ 	.word	0x0000e0e0


	//   ....[35]....
        /*0190*/ 	.word	0x0000e120


	//   ....[36]....
        /*0194*/ 	.word	0x0000e230


	//   ....[37]....
        /*0198*/ 	.word	0x0000e260


	//   ....[38]....
        /*019c*/ 	.word	0x0000e2d0


	//   ....[39]....
        /*01a0*/ 	.word	0x0000e300


	//   ....[40]....
        /*01a4*/ 	.word	0x0000ffc0


	//   ....[41]....
        /*01a8*/ 	.word	0x00010000


	//   ....[42]....
        /*01ac*/ 	.word	0x00010040


	//   ....[43]....
        /*01b0*/ 	.word	0x00010070


	//   ....[44]....
        /*01b4*/ 	.word	0x000100d0


	//   ....[45]....
        /*01b8*/ 	.word	0x00010100


	//   ....[46]....
        /*01bc*/ 	.word	0x00010120


	//   ....[47]....
        /*01c0*/ 	.word	0x00010130


	//----- nvinfo : EIATTR_VRC_CTA_INIT_COUNT
	.align		4
.L_470:
        /*01c4*/ 	.byte	0x02, 0x4a
	.zero		1
	.zero		1


	//----- nvinfo : EIATTR_EXIT_INSTR_OFFSETS
	.align		4
        /*01c8*/ 	.byte	0x04, 0x1c
        /*01ca*/ 	.short	(.L_472 - .L_471)


	//   ....[0]....
.L_471:
        /*01cc*/ 	.word	0x000003a0


	//   ....[1]....
        /*01d0*/ 	.word	0x000010a0


	//   ....[2]....
        /*01d4*/ 	.word	0x00001130


	//   ....[3]....
        /*01d8*/ 	.word	0x00011e40


	//----- nvinfo : EIATTR_CRS_STACK_SIZE
	.align		4
.L_472:
        /*01dc*/ 	.byte	0x04, 0x1e
        /*01de*/ 	.short	(.L_474 - .L_473)
.L_473:
        /*01e0*/ 	.word	0x00000000


	//----- nvinfo : EIATTR_CBANK_PARAM_SIZE
	.align		4
.L_474:
        /*01e4*/ 	.byte	0x03, 0x19
        /*01e6*/ 	.short	0x01d0


	//----- nvinfo : EIATTR_PARAM_CBANK
	.align		4
        /*01e8*/ 	.byte	0x04, 0x0a
        /*01ea*/ 	.short	(.L_476 - .L_475)
	.align		4
.L_475:
        /*01ec*/ 	.word	index@(.nv.constant0._ZN5flash16flash_fwd_kernelI23Flash_fwd_kernel_traitsILi128ELi128ELi32ELi4ELb0ELb0EN7cutlass6half_tE19Flash_kernel_traitsILi128ELi128ELi32ELi4ES3_EELb1ELb1ELb0ELb0ELb1ELb1ELb0ELb0EEEvNS_16Flash_fwd_paramsE)
        /*01f0*/ 	.short	0x0380
        /*01f2*/ 	.short	0x01d0


	//----- nvinfo : EIATTR_SW_WAR
	.align		4
.L_476:
        /*01f4*/ 	.byte	0x04, 0x36
        /*01f6*/ 	.short	(.L_478 - .L_477)
.L_477:
        /*01f8*/ 	.word	0x00000008
.L_478:


//--------------------- .nv.info._ZN5flash16flash_fwd_kernelI23Flash_fwd_kernel_traitsILi128ELi128ELi32ELi4ELb0ELb0EN7cutlass6half_tE19Flash_kernel_traitsILi128ELi128ELi32ELi4ES3_EELb0ELb1ELb0ELb0ELb1ELb1ELb1ELb0EEEvNS_16Flash_fwd_paramsE --------------------------
	.section	.nv.info._ZN5flash16flash_fwd_kernelI23Flash_fwd_kernel_traitsILi128ELi128ELi32ELi4ELb0ELb0EN7cutlass6half_tE19Flash_kernel_traitsILi128ELi128ELi32ELi4ES3_EELb0ELb1ELb0ELb0ELb1ELb1ELb1ELb0EEEvNS_16Flash_fwd_paramsE,"",@"SHT_CUDA_INFO"
	.sectionflags	@""
	.align	4


	//----- nvinfo : EIATTR_CUDA_API_VERSION
	.align		4
        /*0000*/ 	.byte	0x04, 0x37
        /*0002*/ 	.short	(.L_480 - .L_479)
.L_479:
        /*0004*/ 	.word	0x00000082


	//----- nvinfo : EIATTR_KPARAM_INFO
	.align		4
.L_480:
        /*0008*/ 	.byte	0x04, 0x17
        /*000a*/ 	.short	(.L_482 - .L_481)
.L_481:
        /*000c*/ 	.word	0x00000000
        /*0010*/ 	.short	0x0000
        /*0012*/ 	.short	0x0000
        /*0014*/ 	.byte	0x00, 0xf0, 0x41, 0x07


	//----- nvinfo : EIATTR_SPARSE_MMA_MASK
	.align		4
.L_482:
        /*0018*/ 	.byte	0x03, 0x50
        /*001a*/ 	.short	0x0000


	//----- nvinfo : EIATTR_MAXREG_COUNT
	.align		4
        /*001c*/ 	.byte	0x03, 0x1b
        /*001e*/ 	.short	0x00ff


	//----- nvinfo : EIATTR_NUM_BARRIERS
	.align		4
        /*0020*/ 	.byte	0x02, 0x4c
        /*0022*/ 	.byte	0x01
	.zero		1


	//----- nvinfo : EIATTR_MERCURY_ISA_VERSION
	.align		4
        /*0024*/ 	.byte	0x03, 0x5f
        /*0026*/ 	.short	0x0101


	//----- nvinfo : EIATTR_COOP_GROUP_MASK_REGIDS
	.align		4
        /*0028*/ 	.byte	0x04, 0x29
        /*002a*/ 	.short	(.L_484 - .L_483)


	//   ....[0]....
.L_483:
        /*002c*/ 	.word	0xffffffff


	//   ....[1]....
        /*0030*/ 	.word	0xffffffff


	//   ....[2]....
        /*0034*/ 	.word	0xffffffff


	//   ....[3]....
        /*0038*/ 	.word	0xffffffff


	//   ....[4]....
        /*003c*/ 	.word	0xffffffff


	//   ....[5]....
        /*0040*/ 	.word	0xffffffff


	//   ....[6]....
        /*0044*/ 	.word	0xffffffff


	//   ....[7]....
        /*0048*/ 	.word	0xffffffff


	//   ....[8]....
        /*004c*/ 	.word	0xffffffff


	//   ....[9]....
        /*0050*/ 	.word	0xffffffff


	//   ....[10]....
        /*0054*/ 	.word	0xffffffff


	//   ....[11]....
        /*0058*/ 	.word	0xffffffff


	//   ....[12]....
        /*005c*/ 	.word	0xffffffff


	//   ....[13]....
        /*0060*/ 	.word	0xffffffff


	//   ....[14]....
        /*0064*/ 	.word	0xffffffff


	//   ....[15]....
        /*0068*/ 	.word	0xffffffff


	//   ....[16]....
        /*006c*/ 	.word	0xffffffff


	//   ....[17]....
        /*0070*/ 	.word	0xffffffff


	//   ....[18]....
        /*0074*/ 	.word	0xffffffff


	//   ....[19]....
        /*0078*/ 	.word	0xffffffff


	//   ....[20]....
        /*007c*/ 	.word	0xffffffff


	//   ....[21]....
        /*0080*/ 	.word	0xffffffff


	//   ....[22]....
        /*0084*/ 	.word	0xffffffff


	//   ....[23]....
        /*0088*/ 	.word	0xffffffff


	//   ....[24]....
        /*008c*/ 	.word	0xffffffff


	//   ....[25]....
        /*0090*/ 	.word	0xffffffff


	//   ....[26]....
        /*0094*/ 	.word	0xffffffff


	//   ....[27]....
        /*0098*/ 	.word	0xffffffff


	//   ....[28]....
        /*009c*/ 	.word	0xffffffff


	//   ....[29]....
        /*00a0*/ 	.word	0xffffffff


	//   ....[30]....
        /*00a4*/ 	.word	0xffffffff


	//   ....[31]....
        /*00a8*/ 	.word	0xffffffff


	//   ....[32]....
        /*00ac*/ 	.word	0xffffffff


	//   ....[33]....
        /*00b0*/ 	.word	0xffffffff


	//   ....[34]....
        /*00b4*/ 	.word	0xffffffff


	//   ....[35]....
        /*00b8*/ 	.word	0xffffffff


	//   ....[36]....
        /*00bc*/ 	.word	0xffffffff


	//   ....[37]....
        /*00c0*/ 	.word	0xffffffff


	//   ....[38]....
        /*00c4*/ 	.word	0xffffffff


	//   ....[39]....
        /*00c8*/ 	.word	0xffffffff


	//   ....[40]....
        /*00cc*/ 	.word	0xffffffff


	//   ....[41]....
        /*00d0*/ 	.word	0xffffffff


	//   ....[42]....
        /*00d4*/ 	.word	0xffffffff


	//   ....[43]....
        /*00d8*/ 	.word	0xffffffff


	//   ....[44]....
        /*00dc*/ 	.word	0xffffffff


	//   ....[45]....
        /*00e0*/ 	.word	0xffffffff


	//   ....[46]....
        /*00e4*/ 	.word	0xffffffff


	//   ....[47]....
        /*00e8*/ 	.word	0xffffffff


	//----- nvinfo : EIATTR_COOP_GROUP_INSTR_OFFSETS
	.align		4
.L_484:
        /*00ec*/ 	.byte	0x04, 0x28
        /*00ee*/ 	.short	(.L_486 - .L_485)


	//   ....[0]....
.L_485:
        /*00f0*/ 	.word	0x00002b30


	//   ....[1]....
        /*00f4*/ 	.word	0x00002b70


	//   ....[2]....
        /*00f8*/ 	.word	0x00002d20


	//   ....[3]....
        /*00fc*/ 	.word	0x00002e50


	//   ....[4]....
        /*0100*/ 	.word	0x00003000


	//   ....[5]....
        /*0104*/ 	.word	0x00003060


	//   ....[6]....
        /*0108*/ 	.word	0x00003190


	//   ....[7]....
        /*010c*/ 	.word	0x00003230


	//   ....[8]....
        /*0110*/ 	.word	0x00004be0


	//   ....[9]....
        /*0114*/ 	.word	0x00004c90


	//   ....[10]....
        /*0118*/ 	.word	0x00004d80


	//   ....[11]....
        /*011c*/ 	.word	0x00004f10


	//   ....[12]....
        /*0120*/ 	.word	0x00004f80


	//   ....[13]....
        /*0124*/ 	.word	0x00005020


	//   ....[14]....
        /*0128*/ 	.word	0x00005070


	//   ....[15]....
        /*012c*/ 	.word	0x000051d0


	//   ....[16]....
        /*0130*/ 	.word	0x000075e0


	//   ....[17]....
        /*0134*/ 	.word	0x00007690


	//   ....[18]....
        /*0138*/ 	.word	0x00007780


	//   ....[19]....
        /*013c*/ 	.word	0x000078a0


	//   ....[20]....
        /*0140*/ 	.word	0x00007990


	//   ....[21]....
        /*0144*/ 	.word	0x000079b0


	//   ....[22]....
        /*0148*/ 	.word	0x000079e0


	//   ....[23]....
        /*014c*/ 	.word	0x00007ad0


	//   ....[24]....
        /*0150*/ 	.word	0x00009f00


	//   ....[25]....
        /*0154*/ 	.word	0x00009fb0


	//   ....[26]....
        /*0158*/ 	.word	0x0000a090


	//   ....[27]....
        /*015c*/ 	.word	0x0000a2d0


	//   ....[28]....
        /*0160*/ 	.word	0x0000a350


	//   ....[29]....
        /*0164*/ 	.word	0x0000a390


	//   ....[30]....
        /*0168*/ 	.word	0x0000a410


	//   ....[31]....
        /*016c*/ 	.word	0x0000a470


	//   ....[32]....
        /*0170*/ 	.word	0x0000c890


	//   ....[33]....
        /*0174*/ 	.word	0x0000c8a0


	//   ....[34]....
        /*0178*/ 	.word	0x0000c8b0


	//   ....[35]....
        /*017c*/ 	.word	0x0000c8c0


	//   ....[36]....
        /*0180*/ 	.word	0x0000c960


	//   ....[37]....
        /*0184*/ 	.word	0x0000c970


	//   ....[38]....
        /*0188*/ 	.word	0x0000c980


	//   ....[39]....
        /*018c*/ 	.word	0x0000c990


	//   ....[40]....
        /*0190*/ 	.word	0x0000e010


	//   ....[41]....
        /*0194*/ 	.word	0x0000e050


	//   ....[42]....
        /*0198*/ 	.word	0x0000e070


	//   ....[43]....
        /*019c*/ 	.word	0x0000e0a0


	//   ....[44]....
        /*01a0*/ 	.word	0x0000e120


	//   ....[45]....
        /*01a4*/ 	.word	0x0000e140


	//   ....[46]....
        /*01a8*/ 	.word	0x0000e160


	//   ....[47]....
        /*01ac*/ 	.word	0x0000e170


	//----- nvinfo : EIATTR_VRC_CTA_INIT_COUNT
	.align		4
.L_486:
        /*01b0*/ 	.byte	0x02, 0x4a
	.zero		1
	.zero		1


	//----- nvinfo : EIATTR_EXIT_INSTR_OFFSETS
	.align		4
        /*01b4*/ 	.byte	0x04, 0x1c
        /*01b6*/ 	.short	(.L_488 - .L_487)


	//   ....[0]....
.L_487:
        /*01b8*/ 	.word	0x00000170


	//   ....[1]....
        /*01bc*/ 	.word	0x00000e60


	//   ....[2]....
        /*01c0*/ 	.word	0x00000ef0


	//   ....[3]....
        /*01c4*/ 	.word	0x0000fe60


	//----- nvinfo : EIATTR_CRS_STACK_SIZE
	.align		4
.L_488:
        /*01c8*/ 	.byte	0x04, 0x1e
        /*01ca*/ 	.short	(.L_490 - .L_489)
.L_489:
        /*01cc*/ 	.word	0x00000000


	//----- nvinfo : EIATTR_CBANK_PARAM_SIZE
	.align		4
.L_490:
        /*01d0*/ 	.byte	0x03, 0x19
        /*01d2*/ 	.short	0x01d0


	//----- nvinfo : EIATTR_PARAM_CBANK
	.align		4
        /*01d4*/ 	.byte	0x04, 0x0a
        /*01d6*/ 	.short	(.L_492 - .L_491)
	.align		4
.L_491:
        /*01d8*/ 	.word	index@(.nv.constant0._ZN5flash16flash_fwd_kernelI23Flash_fwd_kernel_traitsILi128ELi128ELi32ELi4ELb0ELb0EN7cutlass6half_tE19Flash_kernel_traitsILi128ELi128ELi32ELi4ES3_EELb0ELb1ELb0ELb0ELb1ELb1ELb1ELb0EEEvNS_16Flash_fwd_paramsE)
        /*01dc*/ 	.short	0x0380
        /*01de*/ 	.short	0x01d0


	//----- nvinfo : EIATTR_SW_WAR
	.align		4
.L_492:
        /*01e0*/ 	.byte	0x04, 0x36
        /*01e2*/ 	.short	(.L_494 - .L_493)
.L_493:
        /*01e4*/ 	.word	0x00000008
.L_494:


//--------------------- .nv.info._ZN5flash16flash_fwd_kernelI23Flash_fwd_kernel_traitsILi128ELi128ELi32ELi4ELb0ELb0EN7cutlass6half_tE19Flash_kernel_traitsILi128ELi128ELi32ELi4ES3_EELb1ELb1ELb0ELb0ELb0ELb1ELb0ELb0EEEvNS_16Flash_fwd_paramsE --------------------------
	.section	.nv.info._ZN5flash16flash_fwd_kernelI23Flash_fwd_kernel_traitsILi128ELi128ELi32ELi4ELb0ELb0EN7cutlass6half_tE19Flash_kernel_traitsILi128ELi128ELi32ELi4ES3_EELb1ELb1ELb0ELb0ELb0ELb1ELb0ELb0EEEvNS_16Flash_fwd_paramsE,"",@"SHT_CUDA_INFO"
	.sectionflags	@""
	.align	4


	//----- nvinfo : EIATTR_CUDA_API_VERSION
	.align		4
        /*0000*/ 	.byte	0x04, 0x37
        /*0002*/ 	.short	(.L_496 - .L_495)
.L_495:
        /*0004*/ 	.word	0x00000082


	//----- nvinfo : EIATTR_KPARAM_INFO
	.align		4
.L_496:
        /*0008*/ 	.byte	0x04, 0x17
        /*000a*/ 	.short	(.L_498 - .L_497)
.L_497:
        /*000c*/ 	.word	0x00000000
        /*0010*/ 	.short	0x0000
        /*0012*/ 	.short	0x0000
        /*0014*/ 	.byte	0x00, 0xf0, 0x41, 0x07


	//----- nvinfo : EIATTR_SPARSE_MMA_MASK
	.align		4
.L_498:
        /*0018*/ 	.byte	0x03, 0x50
        /*001a*/ 	.short	0x0000


	//----- nvinfo : EIATTR_MAXREG_COUNT
	.align		4
        /*001c*/ 	.byte	0x03, 0x1b
        /*001e*/ 	.short	0x00ff


	//----- nvinfo : EIATTR_NUM_BARRIERS
	.align		4
        /*0020*/ 	.byte	0x02, 0x4c
        /*0022*/ 	.byte	0x01
	.zero		1


	//----- nvinfo : EIATTR_ANNOTATIONS
	.align		4
        /*0024*/ 	.byte	0x04, 0x55
        /*0026*/ 	.short	(.L_500 - .L_499)


	//   ....[0]....
.L_499:
        /*0028*/ 	.word	0x00000001
        /*002c*/ 	.byte	0x00, 0xf9, 0x00, 0x00, 0x01, 0x00, 0x00, 0x00, 0x20, 0x09, 0x01, 0x00


	//----- nvinfo : EIATTR_MERCURY_ISA_VERSION
	.align		4
.L_500:
        /*0038*/ 	.byte	0x03, 0x5f
        /*003a*/ 	.short	0x0101


	//----- nvinfo : EIATTR_COOP_GROUP_MASK_REGIDS
	.align		4
        /*003c*/ 	.byte	0x04, 0x29
        /*003e*/ 	.short	(.L_502 - .L_501)


	//   ....[0]....
.L_501:
        /*0040*/ 	.word	0xffffffff


	//   ....[1]....
        /*0044*/ 	.word	0xffffffff


	//   ....[2]....
        /*0048*/ 	.word	0xffffffff


	//   ....[3]....
        /*004c*/ 	.word	0xffffffff


	//   ....[4]....
        /*0050*/ 	.word	0xffffffff


	//   ....[5]....
        /*0054*/ 	.word	0xffffffff


	//   ....[6]....
        /*0058*/ 	.word	0xffffffff


	//   ....[7]....
        /*005c*/ 	.word	0xffffffff


	//   ....[8]....
        /*0060*/ 	.word	0xffffffff


	//   ....[9]....
        /*0064*/ 	.word	0xffffffff


	//   ....[10]....
        /*0068*/ 	.word	0xffffffff


	//   ....[11]....
        /*006c*/ 	.word	0xffffffff


	//   ....[12]....
        /*0070*/ 	.word	0xffffffff


	//   ....[13]....
        /*0074*/ 	.word	0xffffffff


	//   ....[14]....
        /*0078*/ 	.word	0xffffffff


	//   ....[15]....
        /*007c*/ 	.word	0xffffffff


	//   ....[16]....
        /*0080*/ 	.word	0xffffffff


	//   ....[17]....
        /*0084*/ 	.word	0xffffffff


	//   ....[18]....
        /*0088*/ 	.word	0xffffffff


	//   ....[19]....
        /*008c*/ 	.word	0xffffffff


	//   ....[20]....
        /*0090*/ 	.word	0xffffffff


	//   ....[21]....
        /*0094*/ 	.word	0xffffffff


	//   ....[22]....
        /*0098*/ 	.word	0xffffffff


	//   ....[23]....
        /*009c*/ 	.word	0xffffffff


	//   ....[24]....
        /*00a0*/ 	.word	0xffffffff


	//   ....[25]....
        /*00a4*/ 	.word	0xffffffff


	//   ....[26]....
        /*00a8*/ 	.word	0xffffffff


	//   ....[27]....
        /*00ac*/ 	.word	0xffffffff


	//   ....[28]....
        /*00b0*/ 	.word	0xffffffff


	//   ....[29]....
        /*00b4*/ 	.word	0xffffffff


	//   ....[30]....
        /*00b8*/ 	.word	0xffffffff


	//   ....[31]....
        /*00bc*/ 	.word	0xffffffff


	//   ....[32]....
        /*00c0*/ 	.word	0xffffffff


	//   ....[33]....
        /*00c4*/ 	.word	0xffffffff


	//   ....[34]....
        /*00c8*/ 	.word	0xffffffff


	//   ....[35]....
        /*00cc*/ 	.word	0xffffffff


	//   ....[36]....
        /*00d0*/ 	.word	0xffffffff


	//   ....[37]....
        /*00d4*/ 	.word	0xffffffff


	//   ....[38]....
        /*00d8*/ 	.word	0xffffffff


	//   ....[39]....
        /*00dc*/ 	.word	0xffffffff


	//   ....[40]....
        /*00e0*/ 	.word	0xffffffff


	//   ....[41]....
        /*00e4*/ 	.word	0xffffffff


	//   ....[42]....
        /*00e8*/ 	.word	0xffffffff


	//   ....[43]....
        /*00ec*/ 	.word	0xffffffff


	//   ....[44]....
        /*00f0*/ 	.word	0xffffffff


	//   ....[45]....
        /*00f4*/ 	.word	0xffffffff


	//   ....[46]....
        /*00f8*/ 	.word	0xffffffff


	//   ....[47]....
        /*00fc*/ 	.word	0xffffffff


	//   ....[48]....
        /*0100*/ 	.word	0xffffffff


	//   ....[49]....
        /*0104*/ 	.word	0xffffffff


	//   ....[50]....
        /*0108*/ 	.word	0xffffffff


	//   ....[51]....
        /*010c*/ 	.word	0xffffffff


	//   ....[52]....
        /*0110*/ 	.word	0xffffffff


	//   ....[53]....
        /*0114*/ 	.word	0xffffffff


	//   ....[54]....
        /*0118*/ 	.word	0xffffffff


	//   ....[55]....
        /*011c*/ 	.word	0xffffffff


	//----- nvinfo : EIATTR_COOP_GROUP_INSTR_OFFSETS
	.align		4
.L_502:
        /*0120*/ 	.byte	0x04, 0x28
        /*0122*/ 	.short	(.L_504 - .L_503)


	//   ....[0]....
.L_503:
        /*0124*/ 	.word	0x00003900


	//   ....[1]....
        /*0128*/ 	.word	0x00003990


	//   ....[2]....
        /*012c*/ 	.word	0x00003ae0


	//   ....[3]....
        /*0130*/ 	.word	0x00003b60


	//   ....[4]....
        /*0134*/ 	.word	0x00004210


	//   ....[5]....
        /*0138*/ 	.word	0x00004310


	//   ....[6]....
        /*013c*/ 	.word	0x000047b0


	//   ....[7]....
        /*0140*/ 	.word	0x00004840


	//   ....[8]....
        /*0144*/ 	.word	0x00006580


	//   ....[9]....
        /*0148*/ 	.word	0x00006600


	//   ....[10]....
        /*014c*/ 	.word	0x00006680


	//   ....[11]....
        /*0150*/ 	.word	0x000066b0


	//   ....[12]....
        /*0154*/ 	.word	0x00006710


	//   ....[13]....
        /*0158*/ 	.word	0x00006760


	//   ....[14]....
        /*015c*/ 	.word	0x000067c0


	//   ....[15]....
        /*0160*/ 	.word	0x000067f0


	//   ....[16]....
        /*0164*/ 	.word	0x000096a0


	//   ....[17]....
        /*0168*/ 	.word	0x00009710


	//   ....[18]....
        /*016c*/ 	.word	0x000097b0


	//   ....[19]....
        /*0170*/ 	.word	0x00009820


	//   ....[20]....
        /*0174*/ 	.word	0x00009850


	//   ....[21]....
        /*0178*/ 	.word	0x000098a0


	//   ....[22]....
        /*017c*/ 	.word	0x00009900


	//   ....[23]....
        /*0180*/ 	.word	0x00009970


	//   ....[24]....
        /*0184*/ 	.word	0x0000c7b0


	//   ....[25]....
        /*0188*/ 	.word	0x0000c840


	//   ....[26]....
        /*018c*/ 	.word	0x0000c8a0


	//   ....[27]....
        /*0190*/ 	.word	0x0000c8d0


	//   ....[28]....
        /*0194*/ 	.word	0x0000c900


	//   ....[29]....
        /*0198*/ 	.word	0x0000c9a0


	//   ....[30]....
        /*019c*/ 	.word	0x0000ca00


	//   ....[31]....
        /*01a0*/ 	.word	0x0000ca50


	//   ....[32]....
        /*01a4*/ 	.word	0x0000f8c0


	//   ....[33]....
        /*01a8*/ 	.word	0x0000f9a0


	//   ....[34]....
        /*01ac*/ 	.word	0x0000fa10


	//   ....[35]....
        /*01b0*/ 	.word	0x0000fa40


	//   ....[36]....
        /*01b4*/ 	.word	0x0000fa70


	//   ....[37]....
        /*01b8*/ 	.word	0x0000fae0


	//   ....[38]....
        /*01bc*/ 	.word	0x0000fb50


	//   ....[39]....
        /*01c0*/ 	.word	0x0000fb80


	//   ....[40]....
        /*01c4*/ 	.word	0x00012630


	//   ....[41]....
        /*01c8*/ 	.word	0x00012680


	//   ....[42]....
        /*01cc*/ 	.word	0x000127b0


	//   ....[43]....
        /*01d0*/ 	.word	0x000128c0


	//   ....[44]....
        /*01d4*/ 	.word	0x000128f0


	//   ....[45]....
        /*01d8*/ 	.word	0x00012920


	//   ....[46]....
        /*01dc*/ 	.word	0x00012990


	//   ....[47]....
        /*01e0*/ 	.word	0x000129f0


	//   ....[48]....
        /*01e4*/ 	.word	0x00014630


	//   ....[49]....
        /*01e8*/ 	.word	0x00014660


	//   ....[50]....
        /*01ec*/ 	.word	0x00014680


	//   ....[51]....
        /*01f0*/ 	.word	0x000146a0


	//   ....[52]....
        /*01f4*/ 	.word	0x00014700


	//   ....[53]....
        /*01f8*/ 	.word	0x00014720


	//   ....[54]....
        /*01fc*/ 	.word	0x00014740


	//   ....[55]....
        /*0200*/ 	.word	0x00014770


	//----- nvinfo : EIATTR_VRC_CTA_INIT_COUNT
	.align		4
.L_504:
        /*0204*/ 	.byte	0x02, 0x4a
	.zero		1
	.zero		1


	//----- nvinfo : EIATTR_EXIT_INSTR_OFFSETS
	.align		4
        /*0208*/ 	.byte	0x04, 0x1c
        /*020a*/ 	.short	(.L_506 - .L_505)


	//   ....[0]....
.L_505:
        /*020c*/ 	.word	0x00000520


	//   ....[1]....
        /*0210*/ 	.word	0x000018d0


	//   ....[2]....
        /*0214*/ 	.word	0x00001960


	//   ....[3]....
        /*0218*/ 	.word	0x00016ac0


	//   ....[4]....
        /*021c*/ 	.word	0x00016bb0


	//----- nvinfo : EIATTR_CRS_STACK_SIZE
	.align		4
.L_506:
        /*0220*/ 	.byte	0x04, 0x1e
        /*0222*/ 	.short	(.L_508 - .L_507)
.L_507:
        /*0224*/ 	.word	0x00000000


	//----- nvinfo : EIATTR_CBANK_PARAM_SIZE
	.align		4
.L_508:
        /*0228*/ 	.byte	0x03, 0x19
        /*022a*/ 	.short	0x01d0


	//----- nvinfo : EIATTR_PARAM_CBANK
	.align		4
        /*022c*/ 	.byte	0x04, 0x0a
        /*022e*/ 	.short	(.L_510 - .L_509)
	.align		4
.L_509:
        /*0230*/ 	.word	index@(.nv.constant0._ZN5flash16flash_fwd_kernelI23Flash_fwd_kernel_traitsILi128ELi128ELi32ELi4ELb0ELb0EN7cutlass6half_tE19Flash_kernel_traitsILi128ELi128ELi32ELi4ES3_EELb1ELb1ELb0ELb0ELb0ELb1ELb0ELb0EEEvNS_16Flash_fwd_paramsE)
        /*0234*/ 	.short	0x0380
        /*0236*/ 	.short	0x01d0


	//----- nvinfo : EIATTR_SW_WAR
	.align		4
.L_510:
        /*0238*/ 	.byte	0x04, 0x36
        /*023a*/ 	.short	(.L_512 - .L_511)
.L_511:
        /*023c*/ 	.word	0x00000008
.L_512:


//--------------------- .nv.info._ZN5flash16flash_fwd_kernelI23Flash_fwd_kernel_traitsILi128ELi128ELi32ELi4ELb0ELb0EN7cutlass6half_tE19Flash_kernel_traitsILi128ELi128ELi32ELi4ES3_EELb0ELb1ELb0ELb0ELb0ELb1ELb1ELb0EEEvNS_16Flash_fwd_paramsE --------------------------
	.section	.nv.info._ZN5flash16flash_fwd_kernelI23Flash_fwd_kernel_traitsILi128ELi128ELi32ELi4ELb0ELb0EN7cutlass6half_tE19Flash_kernel_traitsILi128ELi128ELi32ELi4ES3_EELb0ELb1ELb0ELb0ELb0ELb1ELb1ELb0EEEvNS_16Flash_fwd_paramsE,"",@"SHT_CUDA_INFO"
	.sectionflags	@""
	.align	4


	//----- nvinfo : EIATTR_CUDA_API_VERSION
	.align		4
        /*0000*/ 	.byte	0x04, 0x37
        /*0002*/ 	.short	(.L_514 - .L_513)
.L_513:
        /*0004*/ 	.word	0x00000082


	//----- nvinfo : EIATTR_KPARAM_INFO
	.align		4
.L_514:
        /*0008*/ 	.byte	0x04, 0x17
        /*000a*/ 	.short	(.L_516 - .L_515)
.L_515:
        /*000c*/ 	.word	0x00000000
        /*0010*/ 	.short	0x0000
        /*0012*/ 	.short	0x0000
        /*0014*/ 	.byte	0x00, 0xf0, 0x41, 0x07


	//----- nvinfo : EIATTR_SPARSE_MMA_MASK
	.align		4
.L_516:
        /*0018*/ 	.byte	0x03, 0x50
        /*001a*/ 	.short	0x0000


	//----- nvinfo : EIATTR_MAXREG_COUNT
	.align		4
        /*001c*/ 	.byte	0x03, 0x1b
        /*001e*/ 	.short	0x00ff


	//----- nvinfo : EIATTR_NUM_BARRIERS
	.align		4
        /*0020*/ 	.byte	0x02, 0x4c
        /*0022*/ 	.byte	0x01
	.zero		1


	//----- nvinfo : EIATTR_MERCURY_ISA_VERSION
	.align		4
        /*0024*/ 	.byte	0x03, 0x5f
        /*0026*/ 	.short	0x0101


	//----- nvinfo : EIATTR_COOP_GROUP_MASK_REGIDS
	.align		4
        /*0028*/ 	.byte	0x04, 0x29
        /*002a*/ 	.short	(.L_518 - .L_517)


	//   ....[0]....
.L_517:
        /*002c*/ 	.word	0xffffffff


	//   ....[1]....
        /*0030*/ 	.word	0xffffffff


	//   ....[2]....
        /*0034*/ 	.word	0xffffffff


	//   ....[3]....
        /*0038*/ 	.word	0xffffffff


	//   ....[4]....
        /*003c*/ 	.word	0xffffffff


	//   ....[5]....
        /*0040*/ 	.word	0xffffffff


	//   ....[6]....
        /*0044*/ 	.word	0xffffffff


	//   ....[7]....
        /*0048*/ 	.word	0xffffffff


	//   ....[8]....
        /*004c*/ 	.word	0xffffffff


	//   ....[9]....
        /*0050*/ 	.word	0xffffffff


	//   ....[10]....
        /*0054*/ 	.word	0xffffffff


	//   ....[11]....
        /*0058*/ 	.word	0xffffffff


	//   ....[12]....
        /*005c*/ 	.word	0xffffffff


	//   ....[13]....
        /*0060*/ 	.word	0xffffffff


	//   ....[14]....
        /*0064*/ 	.word	0xffffffff


	//   ....[15]....
        /*0068*/ 	.word	0xffffffff


	//   ....[16]....
        /*006c*/ 	.word	0xffffffff


	//   ....[17]....
        /*0070*/ 	.word	0xffffffff


	//   ....[18]....
        /*0074*/ 	.word	0xffffffff


	//   ....[19]....
        /*0078*/ 	.word	0xffffffff


	//   ....[20]....
        /*007c*/ 	.word	0xffffffff


	//   ....[21]....
        /*0080*/ 	.word	0xffffffff


	//   ....[22]....
        /*0084*/ 	.word	0xffffffff


	//   ....[23]....
        /*0088*/ 	.word	0xffffffff


	//   ....[24]....
        /*008c*/ 	.word	0xffffffff


	//   ....[25]....
        /*0090*/ 	.word	0xffffffff


	//   ....[26]....
        /*0094*/ 	.word	0xffffffff


	//   ....[27]....
        /*0098*/ 	.word	0xffffffff


	//   ....[28]....
        /*009c*/ 	.word	0xffffffff


	//   ....[29]....
        /*00a0*/ 	.word	0xffffffff


	//   ....[30]....
        /*00a4*/ 	.word	0xffffffff


	//   ....[31]....
        /*00a8*/ 	.word	0xffffffff


	//   ....[32]....
        /*00ac*/ 	.word	0xffffffff


	//   ....[33]....
        /*00b0*/ 	.word	0xffffffff


	//   ....[34]....
        /*00b4*/ 	.word	0xffffffff


	//   ....[35]....
        /*00b8*/ 	.word	0xffffffff


	//   ....[36]....
        /*00bc*/ 	.word	0xffffffff


	//   ....[37]....
        /*00c0*/ 	.word	0xffffffff


	//   ....[38]....
        /*00c4*/ 	.word	0xffffffff


	//   ....[39]....
        /*00c8*/ 	.word	0xffffffff


	//   ....[40]....
        /*00cc*/ 	.word	0xffffffff


	//   ....[41]....
        /*00d0*/ 	.word	0xffffffff


	//   ....[42]....
        /*00d4*/ 	.word	0xffffffff


	//   ....[43]....
        /*00d8*/ 	.word	0xffffffff


	//   ....[44]....
        /*00dc*/ 	.word	0xffffffff


	//   ....[45]....
        /*00e0*/ 	.word	0xffffffff


	//   ....[46]....
        /*00e4*/ 	.word	0xffffffff


	//   ....[47]....
        /*00e8*/ 	.word	0xffffffff


	//   ....[48]....
        /*00ec*/ 	.word	0xffffffff


	//   ....[49]....
        /*00f0*/ 	.word	0xffffffff


	//   ....[50]....
        /*00f4*/ 	.word	0xffffffff


	//   ....[51]....
        /*00f8*/ 	.word	0xffffffff


	//   ....[52]....
        /*00fc*/ 	.word	0xffffffff


	//   ....[53]....
        /*0100*/ 	.word	0xffffffff


	//   ....[54]....
        /*0104*/ 	.word	0xffffffff


	//   ....[55]....
        /*0108*/ 	.word	0xffffffff


	//----- nvinfo : EIATTR_COOP_GROUP_INSTR_OFFSETS
	.align		4
.L_518:
        /*010c*/ 	.byte	0x04, 0x28
        /*010e*/ 	.short	(.L_520 - .L_519)


	//   ....[0]....
.L_519:
        /*0110*/ 	.word	0x00003910


	//   ....[1]....
        /*0114*/ 	.word	0x000039c0


	//   ....[2]....
        /*0118*/ 	.word	0x00003af0


	//   ....[3]....
        /*011c*/ 	.word	0x00003b60


	//   ....[4]....
        /*0120*/ 	.word	0x00003ed0


	//   ....[5]....
        /*0124*/ 	.word	0x00003f60


	//   ....[6]....
        /*0128*/ 	.word	0x00004090


	//   ....[7]....
        /*012c*/ 	.word	0x00004130


	//   ....[8]....
        /*0130*/ 	.word	0x00005970


	//   ....[9]....
        /*0134*/ 	.word	0x00005a30


	//   ....[10]....
        /*0138*/ 	.word	0x00005b30


	//   ....[11]....
        /*013c*/ 	.word	0x00005bb0


	//   ....[12]....
        /*0140*/ 	.word	0x00006160


	//   ....[13]....
        /*0144*/ 	.word	0x00006290


	//   ....[14]....
        /*0148*/ 	.word	0x00006330


	//   ....[15]....
        /*014c*/ 	.word	0x00006460


	//   ....[16]....
        /*0150*/ 	.word	0x00008310


	//   ....[17]....
        /*0154*/ 	.word	0x000083d0


	//   ....[18]....
        /*0158*/ 	.word	0x00008510


	//   ....[19]....
        /*015c*/ 	.word	0x00008580


	//   ....[20]....
        /*0160*/ 	.word	0x00008980


	//   ....[21]....
        /*0164*/ 	.word	0x00008a30


	//   ....[22]....
        /*0168*/ 	.word	0x00008b30


	//   ....[23]....
        /*016c*/ 	.word	0x00008c00


	//   ....[24]....
        /*0170*/ 	.word	0x0000ac20


	//   ....[25]....
        /*0174*/ 	.word	0x0000ad40


	//   ....[26]....
        /*0178*/ 	.word	0x0000adf0


	//   ....[27]....
        /*017c*/ 	.word	0x0000aec0


	//   ....[28]....
        /*0180*/ 	.word	0x0000b3a0


	//   ....[29]....
        /*0184*/ 	.word	0x0000b410


	//   ....[30]....
        /*0188*/ 	.word	0x0000b580


	//   ....[31]....
        /*018c*/ 	.word	0x0000b5e0


	//   ....[32]....
        /*0190*/ 	.word	0x0000d6e0


	//   ....[33]....
        /*0194*/ 	.word	0x0000d720


	//   ....[34]....
        /*0198*/ 	.word	0x0000d890


	//   ....[35]....
        /*019c*/ 	.word	0x0000d8c0


	//   ....[36]....
        /*01a0*/ 	.word	0x0000dae0


	//   ....[37]....
        /*01a4*/ 	.word	0x0000db40


	//   ....[38]....
        /*01a8*/ 	.word	0x0000dc70


	//   ....[39]....
        /*01ac*/ 	.word	0x0000dd20


	//   ....[40]....
        /*01b0*/ 	.word	0x00010010


	//   ....[41]....
        /*01b4*/ 	.word	0x00010020


	//   ....[42]....
        /*01b8*/ 	.word	0x00010030


	//   ....[43]....
        /*01bc*/ 	.word	0x00010040


	//   ....[44]....
        /*01c0*/ 	.word	0x000100c0


	//   ....[45]....
        /*01c4*/ 	.word	0x000100d0


	//   ....[46]....
        /*01c8*/ 	.word	0x000100e0


	//   ....[47]....
        /*01cc*/ 	.word	0x000100f0


	//   ....[48]....
        /*01d0*/ 	.word	0x000117f0


	//   ....[49]....
        /*01d4*/ 	.word	0x00011820


	//   ....[50]....
        /*01d8*/ 	.word	0x00011830


	//   ....[51]....
        /*01dc*/ 	.word	0x00011850


	//   ....[52]....
        /*01e0*/ 	.word	0x000118b0


	//   ....[53]....
        /*01e4*/ 	.word	0x000118d0


	//   ....[54]....
        /*01e8*/ 	.word	0x000118f0


	//   ....[55]....
        /*01ec*/ 	.word	0x00011900


	//----- nvinfo : EIATTR_VRC_CTA_INIT_COUNT
	.align		4
.L_520:
        /*01f0*/ 	.byte	0x02, 0x4a
	.zero		1
	.zero		1


	//----- nvinfo : EIATTR_EXIT_INSTR_OFFSETS
	.align		4
        /*01f4*/ 	.byte	0x04, 0x1c
        /*01f6*/ 	.short	(.L_522 - .L_521)


	//   ....[0]....
.L_521:
        /*01f8*/ 	.word	0x00000330


	//   ....[1]....
        /*01fc*/ 	.word	0x000016d0


	//   ....[2]....
        /*0200*/ 	.word	0x00001760


	//   ....[3]....
        /*0204*/ 	.word	0x00013be0


	//   ....[4]....
        /*0208*/ 	.word	0x00013cd0


	//----- nvinfo : EIATTR_CRS_STACK_SIZE
	.align		4
.L_522:
        /*020c*/ 	.byte	0x04, 0x1e
        /*020e*/ 	.short	(.L_524 - .L_523)
.L_523:
        /*0210*/ 	.word	0x00000000


	//----- nvinfo : EIATTR_CBANK_PARAM_SIZE
	.align		4
.L_524:
        /*0214*/ 	.byte	0x03, 0x19
        /*0216*/ 	.short	0x01d0


	//----- nvinfo : EIATTR_PARAM_CBANK
	.align		4
        /*0218*/ 	.byte	0x04, 0x0a
        /*021a*/ 	.short	(.L_526 - .L_525)
	.align		4
.L_525:
        /*021c*/ 	.word	index@(.nv.constant0._ZN5flash16flash_fwd_kernelI23Flash_fwd_kernel_traitsILi128ELi128ELi32ELi4ELb0ELb0EN7cutlass6half_tE19Flash_kernel_traitsILi128ELi128ELi32ELi4ES3_EELb0ELb1ELb0ELb0ELb0ELb1ELb1ELb0EEEvNS_16Flash_fwd_paramsE)
        /*0220*/ 	.short	0x0380
        /*0222*/ 	.short	0x01d0


	//----- nvinfo : EIATTR_SW_WAR
	.align		4
.L_526:
        /*0224*/ 	.byte	0x04, 0x36
        /*0226*/ 	.short	(.L_528 - .L_527)
.L_527:
        /*0228*/ 	.word	0x00000008
.L_528:


//--------------------- .nv.info._ZN5flash16flash_fwd_kernelI23Flash_fwd_kernel_traitsILi128ELi128ELi32ELi4ELb0ELb0EN7cutlass6half_tE19Flash_kernel_traitsILi128ELi128ELi32ELi4ES3_EELb1ELb1ELb0ELb1ELb0ELb0ELb0ELb0EEEvNS_16Flash_fwd_paramsE --------------------------
	.section	.nv.info._ZN5flash16flash_fwd_kernelI23Flash_fwd_kernel_traitsILi128ELi128ELi32ELi4ELb0ELb0EN7cutlass6half_tE19Flash_kernel_traitsILi128ELi128ELi32ELi4ES3_EELb1ELb1ELb0ELb1ELb0ELb0ELb0ELb0EEEvNS_16Flash_fwd_paramsE,"",@"SHT_CUDA_INFO"
	.sectionflags	@""
	.align	4


	//----- nvinfo : EIATTR_CUDA_API_VERSION
	.align		4
        /*0000*/ 	.byte	0x04, 0x37
        /*0002*/ 	.short	(.L_530 - .L_529)
.L_529:
        /*0004*/ 	.word	0x00000082


	//----- nvinfo : EIATTR_KPARAM_INFO
	.align		4
.L_530:
        /*0008*/ 	.byte	0x04, 0x17
        /*000a*/ 	.short	(.L_532 - .L_531)
.L_531:
        /*000c*/ 	.word	0x00000000
        /*0010*/ 	.short	0x0000
        /*0012*/ 	.short	0x0000
        /*0014*/ 	.byte	0x00, 0xf0, 0x41, 0x07


	//----- nvinfo : EIATTR_SPARSE_MMA_MASK
	.align		4
.L_532:
        /*0018*/ 	.byte	0x03, 0x50
        /*001a*/ 	.short	0x0000


	//----- nvinfo : EIATTR_MAXREG_COUNT
	.align		4
        /*001c*/ 	.byte	0x03, 0x1b
        /*001e*/ 	.short	0x00ff


	//----- nvinfo : EIATTR_NUM_BARRIERS
	.align		4
        /*0020*/ 	.byte	0x02, 0x4c
        /*0022*/ 	.byte	0x01
	.zero		1


	//----- nvinfo : EIATTR_ANNOTATIONS
	.align		4
        /*0024*/ 	.byte	0x04, 0x55
        /*0026*/ 	.short	(.L_534 - .L_533)


	//   ....[0]....
.L_533:
        /* <DEDUP_REMOVED lines=19> */


	//----- nvinfo : EIATTR_MERCURY_ISA_VERSION
	.align		4
.L_534:
        /*0140*/ 	.byte	0x03, 0x5f
        /*0142*/ 	.short	0x0101


	//----- nvinfo : EIATTR_COOP_GROUP_MASK_REGIDS
	.align		4
        /*0144*/ 	.byte	0x04, 0x29
        /*0146*/ 	.short	(.L_536 - .L_535)


	//   ....[0]....
.L_535:
        /*0148*/ 	.word	0xffffffff


	//   ....[1]....
        /*014c*/ 	.word	0xffffffff


	//   ....[2]....
        /*0150*/ 	.word	0xffffffff


	//   ....[3]....
        /*0154*/ 	.word	0xffffffff


	//   ....[4]....
        /*0158*/ 	.word	0xffffffff


	//   ....[5]....
        /*015c*/ 	.word	0xffffffff


	//   ....[6]....
        /*0160*/ 	.word	0xffffffff


	//   ....[7]....
        /*0164*/ 	.word	0xffffffff


	//   ....[8]....
        /*0168*/ 	.word	0xffffffff


	//   ....[9]....
        /*016c*/ 	.word	0xffffffff


	//   ....[10]....
        /*0170*/ 	.word	0xffffffff


	//   ....[11]....
        /*0174*/ 	.word	0xffffffff


	//   ....[12]....
        /*0178*/ 	.word	0xffffffff


	//   ....[13]....
        /*017c*/ 	.word	0xffffffff


	//   ....[14]....
        /*0180*/ 	.word	0xffffffff


	//   ....[15]....
        /*0184*/ 	.word	0xffffffff


	//   ....[16]....
        /*0188*/ 	.word	0xffffffff


	//   ....[17]....
        /*018c*/ 	.word	0xffffffff


	//   ....[18]....
        /*0190*/ 	.word	0xffffffff


	//   ....[19]....
        /*0194*/ 	.word	0xffffffff


	//   ....[20]....
        /*0198*/ 	.word	0xffffffff


	//   ....[21]....
        /*019c*/ 	.word	0xffffffff


	//   ....[22]....
        /*01a0*/ 	.word	0xffffffff


	//   ....[23]....
        /*01a4*/ 	.word	0xffffffff


	//   ....[24]....
        /*01a8*/ 	.word	0xffffffff


	//   ....[25]....
        /*01ac*/ 	.word	0xffffffff


	//   ....[26]....
        /*01b0*/ 	.word	0xffffffff


	//   ....[27]....
        /*01b4*/ 	.word	0xffffffff


	//   ....[28]....
        /*01b8*/ 	.word	0xffffffff


	//   ....[29]....
        /*01bc*/ 	.word	0xffffffff


	//   ....[30]....
        /*01c0*/ 	.word	0xffffffff


	//   ....[31]....
        /*01c4*/ 	.word	0xffffffff


	//   ....[32]....
        /*01c8*/ 	.word	0xffffffff


	//   ....[33]....
        /*01cc*/ 	.word	0xffffffff


	//   ....[34]....
        /*01d0*/ 	.word	0xffffffff


	//   ....[35]....
        /*01d4*/ 	.word	0xffffffff


	//   ....[36]....
        /*01d8*/ 	.word	0xffffffff


	//   ....[37]....
        /*01dc*/ 	.word	0xffffffff


	//   ....[38]....
        /*01e0*/ 	.word	0xffffffff


	//   ....[39]....
        /*01e4*/ 	.word	0xffffffff


	//   ....[40]....
        /*01e8*/ 	.word	0xffffffff


	//   ....[41]....
        /*01ec*/ 	.word	0xffffffff


	//   ....[42]....
        /*01f0*/ 	.word	0xffffffff


	//   ....[43]....
        /*01f4*/ 	.word	0xffffffff


	//   ....[44]....
        /*01f8*/ 	.word	0xffffffff


	//   ....[45]....
        /*01fc*/ 	.word	0xffffffff


	//   ....[46]....
        /*0200*/ 	.word	0xffffffff


	//   ....[47]....
        /*0204*/ 	.word	0xffffffff


	//   ....[48]....
        /*0208*/ 	.word	0xffffffff


	//   ....[49]....
        /*020c*/ 	.word	0xffffffff


	//   ....[50]....
        /*0210*/ 	.word	0xffffffff


	//   ....[51]....
        /*0214*/ 	.word	0xffffffff


	//   ....[52]....
        /*0218*/ 	.word	0xffffffff


	//   ....[53]....
        /*021c*/ 	.word	0xffffffff


	//   ....[54]....
        /*0220*/ 	.word	0xffffffff


	//   ....[55]....
        /*0224*/ 	.word	0xffffffff


	//----- nvinfo : EIATTR_COOP_GROUP_INSTR_OFFSETS
	.align		4
.L_536:
        /*0228*/ 	.byte	0x04, 0x28
        /*022a*/ 	.short	(.L_538 - .L_537)


	//   ....[0]....
.L_537:
        /*022c*/ 	.word	0x00004b20


	//   ....[1]....
        /*0230*/ 	.word	0x00004bf0


	//   ....[2]....
        /*0234*/ 	.word	0x00004d40


	//   ....[3]....
        /*0238*/ 	.word	0x00004e20


	//   ....[4]....
        /*023c*/ 	.word	0x00005b40


	//   ....[5]....
        /*0240*/ 	.word	0x00005ba0


	//   ....[6]....
        /*0244*/ 	.word	0x00005c50


	//   ....[7]....
        /*0248*/ 	.word	0x00005ca0


	//   ....[8]....
        /*024c*/ 	.word	0x00008160


	//   ....[9]....
        /*0250*/ 	.word	0x00008210


	//   ....[10]....
        /*0254*/ 	.word	0x00008280


	//   ....[11]....
        /*0258*/ 	.word	0x000082b0


	//   ....[12]....
        /*025c*/ 	.word	0x000082e0


	//   ....[13]....
        /*0260*/ 	.word	0x00008360


	//   ....[14]....
        /*0264*/ 	.word	0x000083c0


	//   ....[15]....
        /*0268*/ 	.word	0x000083f0


	//   ....[16]....
        /*026c*/ 	.word	0x0000be20


	//   ....[17]....
        /*0270*/ 	.word	0x0000bec0


	//   ....[18]....
        /*0274*/ 	.word	0x0000bf40


	//   ....[19]....
        /*0278*/ 	.word	0x0000bf70


	//   ....[20]....
        /*027c*/ 	.word	0x0000bfa0


	//   ....[21]....
        /*0280*/ 	.word	0x0000c020


	//   ....[22]....
        /*0284*/ 	.word	0x0000c0a0


	//   ....[23]....
        /*0288*/ 	.word	0x0000c0e0


	//   ....[24]....
        /*028c*/ 	.word	0x0000fa60


	//   ....[25]....
        /*0290*/ 	.word	0x0000fb70


	//   ....[26]....
        /*0294*/ 	.word	0x0000fbb0


	//   ....[27]....
        /*0298*/ 	.word	0x0000fbe0


	//   ....[28]....
        /*029c*/ 	.word	0x0000fc30


	//   ....[29]....
        /*02a0*/ 	.word	0x0000fcd0


	//   ....[30]....
        /*02a4*/ 	.word	0x0000fd00


	//   ....[31]....
        /*02a8*/ 	.word	0x0000fd30


	//   ....[32]....
        /*02ac*/ 	.word	0x00013650


	//   ....[33]....
        /*02b0*/ 	.word	0x00013750


	//   ....[34]....
        /*02b4*/ 	.word	0x00013780


	//   ....[35]....
        /*02b8*/ 	.word	0x000137e0


	//   ....[36]....
        /*02bc*/ 	.word	0x00013820


	//   ....[37]....
        /*02c0*/ 	.word	0x00013900


	//   ....[38]....
        /*02c4*/ 	.word	0x00013930


	//   ....[39]....
        /*02c8*/ 	.word	0x00013990


	//   ....[40]....
        /*02cc*/ 	.word	0x00016fb0


	//   ....[41]....
        /*02d0*/ 	.word	0x00016ff0


	//   ....[42]....
        /*02d4*/ 	.word	0x000171a0


	//   ....[43]....
        /*02d8*/ 	.word	0x000171e0


	//   ....[44]....
        /*02dc*/ 	.word	0x00017210


	//   ....[45]....
        /*02e0*/ 	.word	0x00017250


	//   ....[46]....
        /*02e4*/ 	.word	0x00017370


	//   ....[47]....
        /*02e8*/ 	.word	0x000174e0


	//   ....[48]....
        /*02ec*/ 	.word	0x00018f90


	//   ....[49]....
        /*02f0*/ 	.word	0x00018fd0


	//   ....[50]....
        /*02f4*/ 	.word	0x00019010


	//   ....[51]....
        /*02f8*/ 	.word	0x00019030


	//   ....[52]....
        /*02fc*/ 	.word	0x00019090


	//   ....[53]....
        /*0300*/ 	.word	0x000190b0


	//   ....[54]....
        /*0304*/ 	.word	0x000190d0


	//   ....[55]....
        /*0308*/ 	.word	0x000190e0


	//----- nvinfo : EIATTR_VRC_CTA_INIT_COUNT
	.align		4
.L_538:
        /*030c*/ 	.byte	0x02, 0x4a
	.zero		1
	.zero		1


	//----- nvinfo : EIATTR_EXIT_INSTR_OFFSETS
	.align		4
        /*0310*/ 	.byte	0x04, 0x1c
        /*0312*/ 	.short	(.L_540 - .L_539)


	//   ....[0]....
.L_539:
        /*0314*/ 	.word	0x00000660


	//   ....[1]....
        /*0318*/ 	.word	0x00001b40


	//   ....[2]....
        /*031c*/ 	.word	0x00001bd0


	//   ....[3]....
        /*0320*/ 	.word	0x0001b4a0


	//   ....[4]....
        /*0324*/ 	.word	0x0001b5c0


	//   ....[5]....
        /*0328*/ 	.word	0x0001b5e0


	//----- nvinfo : EIATTR_CRS_STACK_SIZE
	.align		4
.L_540:
        /*032c*/ 	.byte	0x04, 0x1e
        /*032e*/ 	.short	(.L_542 - .L_541)
.L_541:
        /*0330*/ 	.word	0x00000000


	//----- nvinfo : EIATTR_CBANK_PARAM_SIZE
	.align		4
.L_542:
        /*0334*/ 	.byte	0x03, 0x19
        /*0336*/ 	.short	0x01d0


	//----- nvinfo : EIATTR_PARAM_CBANK
	.align		4
        /*0338*/ 	.byte	0x04, 0x0a
        /*033a*/ 	.short	(.L_544 - .L_543)
	.align		4
.L_543:
        /*033c*/ 	.word	index@(.nv.constant0._ZN5flash16flash_fwd_kernelI23Flash_fwd_kernel_traitsILi128ELi128ELi32ELi4ELb0ELb0EN7cutlass6half_tE19Flash_kernel_traitsILi128ELi128ELi32ELi4ES3_EELb1ELb1ELb0ELb1ELb0ELb0ELb0ELb0EEEvNS_16Flash_fwd_paramsE)
        /*0340*/ 	.short	0x0380
        /*0342*/ 	.short	0x01d0


	//----- nvinfo : EIATTR_SW_WAR
	.align		4
.L_544:
        /*0344*/ 	.byte	0x04, 0x36
        /*0346*/ 	.short	(.L_546 - .L_545)
.L_545:
        /*0348*/ 	.word	0x00000008
.L_546:


//--------------------- .nv.info._ZN5flash16flash_fwd_kernelI23Flash_fwd_kernel_traitsILi128ELi128ELi32ELi4ELb0ELb0EN7cutlass6half_tE19Flash_kernel_traitsILi128ELi128ELi32ELi4ES3_EELb1ELb1ELb0ELb0ELb0ELb0ELb0ELb1EEEvNS_16Flash_fwd_paramsE --------------------------
	.section	.nv.info._ZN5flash16flash_fwd_kernelI23Flash_fwd_kernel_traitsILi128ELi128ELi32ELi4ELb0ELb0EN7cutlass6half_tE19Flash_kernel_traitsILi128ELi128ELi32ELi4ES3_EELb1ELb1ELb0ELb0ELb0ELb0ELb0ELb1EEEvNS_16Flash_fwd_paramsE,"",@"SHT_CUDA_INFO"
	.sectionflags	@""
	.align	4


	//----- nvinfo : EIATTR_CUDA_API_VERSION
	.align		4
        /*0000*/ 	.byte	0x04, 0x37
        /*0002*/ 	.short	(.L_548 - .L_547)
.L_547:
        /*0004*/ 	.word	0x00000082


	//----- nvinfo : EIATTR_KPARAM_INFO
	.align		4
.L_548:
        /*0008*/ 	.byte	0x04, 0x17
        /*000a*/ 	.short	(.L_550 - .L_549)
.L_549:
        /*000c*/ 	.word	0x00000000
        /*0010*/ 	.short	0x0000
        /*0012*/ 	.short	0x0000
        /*0014*/ 	.byte	0x00, 0xf0, 0x41, 0x07


	//----- nvinfo : EIATTR_SPARSE_MMA_MASK
	.align		4
.L_550:
        /*0018*/ 	.byte	0x03, 0x50
        /*001a*/ 	.short	0x0000


	//----- nvinfo : EIATTR_MAXREG_COUNT
	.align		4
        /*001c*/ 	.byte	0x03, 0x1b
        /*001e*/ 	.short	0x00ff


	//----- nvinfo : EIATTR_NUM_BARRIERS
	.align		4
        /*0020*/ 	.byte	0x02, 0x4c
        /*0022*/ 	.byte	0x01
	.zero		1


	//----- nvinfo : EIATTR_ANNOTATIONS
	.align		4
        /*0024*/ 	.byte	0x04, 0x55
        /*0026*/ 	.short	(.L_552 - .L_551)


	//   ....[0]....
.L_551:
        /* <DEDUP_REMOVED lines=65> */


	//----- nvinfo : EIATTR_MERCURY_ISA_VERSION
	.align		4
.L_552:
        /*0420*/ 	.byte	0x03, 0x5f
        /*0422*/ 	.short	0x0101


	//----- nvinfo : EIATTR_COOP_GROUP_MASK_REGIDS
	.align		4
        /*0424*/ 	.byte	0x04, 0x29
        /*0426*/ 	.short	(.L_554 - .L_553)


	//   ....[0]....
.L_553:
        /*0428*/ 	.word	0xffffffff


	//   ....[1]....
        /*042c*/ 	.word	0xffffffff


	//   ....[2]....
        /*0430*/ 	.word	0xffffffff


	//   ....[3]....
        /*0434*/ 	.word	0xffffffff


	//   ....[4]....
        /*0438*/ 	.word	0xffffffff


	//   ....[5]....
        /*043c*/ 	.word	0xffffffff


	//   ....[6]....
        /*0440*/ 	.word	0xffffffff


	//   ....[7]....
        /*0444*/ 	.word	0xffffffff


	//   ....[8]....
        /*0448*/ 	.word	0xffffffff


	//   ....[9]....
        /*044c*/ 	.word	0xffffffff


	//   ....[10]....
        /*0450*/ 	.word	0xffffffff


	//   ....[11]....
        /*0454*/ 	.word	0xffffffff


	//   ....[12]....
        /*0458*/ 	.word	0xffffffff


	//   ....[13]....
        /*045c*/ 	.word	0xffffffff


	//   ....[14]....
        /*0460*/ 	.word	0xffffffff


	//   ....[15]....
        /*0464*/ 	.word	0xffffffff


	//   ....[16]....
        /*0468*/ 	.word	0xffffffff


	//   ....[17]....
        /*046c*/ 	.word	0xffffffff


	//   ....[18]....
        /*0470*/ 	.word	0xffffffff


	//   ....[19]....
        /*0474*/ 	.word	0xffffffff


	//   ....[20]....
        /*0478*/ 	.word	0xffffffff


	//   ....[21]....
        /*047c*/ 	.word	0xffffffff


	//   ....[22]....
        /*0480*/ 	.word	0xffffffff


	//   ....[23]....
        /*0484*/ 	.word	0xffffffff


	//   ....[24]....
        /*0488*/ 	.word	0xffffffff


	//   ....[25]....
        /*048c*/ 	.word	0xffffffff


	//   ....[26]....
        /*0490*/ 	.word	0xffffffff


	//   ....[27]....
        /*0494*/ 	.word	0xffffffff


	//   ....[28]....
        /*0498*/ 	.word	0xffffffff


	//   ....[29]....
        /*049c*/ 	.word	0xffffffff


	//   ....[30]....
        /*04a0*/ 	.word	0xffffffff


	//   ....[31]....
        /*04a4*/ 	.word	0xffffffff


	//   ....[32]....
        /*04a8*/ 	.word	0xffffffff


	//   ....[33]....
        /*04ac*/ 	.word	0xffffffff


	//   ....[34]....
        /*04b0*/ 	.word	0xffffffff


	//   ....[35]....
        /*04b4*/ 	.word	0xffffffff


	//   ....[36]....
        /*04b8*/ 	.word	0xffffffff


	//   ....[37]....
        /*04bc*/ 	.word	0xffffffff


	//   ....[38]....
        /*04c0*/ 	.word	0xffffffff


	//   ....[39]....
        /*04c4*/ 	.word	0xffffffff


	//   ....[40]....
        /*04c8*/ 	.word	0xffffffff


	//   ....[41]....
        /*04cc*/ 	.word	0xffffffff


	//   ....[42]....
        /*04d0*/ 	.word	0xffffffff


	//   ....[43]....
        /*04d4*/ 	.word	0xffffffff


	//   ....[44]....
        /*04d8*/ 	.word	0xffffffff


	//   ....[45]....
        /*04dc*/ 	.word	0xffffffff


	//   ....[46]....
        /*04e0*/ 	.word	0xffffffff


	//   ....[47]....
        /*04e4*/ 	.word	0xffffffff


	//   ....[48]....
        /*04e8*/ 	.word	0xffffffff


	//   ....[49]....
        /*04ec*/ 	.word	0xffffffff


	//   ....[50]....
        /*04f0*/ 	.word	0xffffffff


	//   ....[51]....
        /*04f4*/ 	.word	0xffffffff


	//   ....[52]....
        /*04f8*/ 	.word	0xffffffff


	//   ....[53]....
        /*04fc*/ 	.word	0xffffffff


	//   ....[54]....
        /*0500*/ 	.word	0xffffffff


	//   ....[55]....
        /*0504*/ 	.word	0xffffffff


	//----- nvinfo : EIATTR_COOP_GROUP_INSTR_OFFSETS
	.align		4
.L_554:
        /*0508*/ 	.byte	0x04, 0x28
        /*050a*/ 	.short	(.L_556 - .L_555)


	//   ....[0]....
.L_555:
        /*050c*/ 	.word	0x00004cd0


	//   ....[1]....
        /*0510*/ 	.word	0x00004d10


	//   ....[2]....
        /*0514*/ 	.word	0x00004d50


	//   ....[3]....
        /*0518*/ 	.word	0x00004d80


	//   ....[4]....
        /*051c*/ 	.word	0x00004e60


	//   ....[5]....
        /*0520*/ 	.word	0x00004ef0


	//   ....[6]....
        /*0524*/ 	.word	0x00004f40


	//   ....[7]....
        /*0528*/ 	.word	0x00004f60


	//   ....[8]....
        /*052c*/ 	.word	0x00008740


	//   ....[9]....
        /*0530*/ 	.word	0x00008770


	//   ....[10]....
        /*0534*/ 	.word	0x00008880


	//   ....[11]....
        /*0538*/ 	.word	0x000088e0


	//   ....[12]....
        /*053c*/ 	.word	0x00008ab0


	//   ....[13]....
        /*0540*/ 	.word	0x00008ae0


	//   ....[14]....
        /*0544*/ 	.word	0x00008c50


	//   ....[15]....
        /*0548*/ 	.word	0x00008c90


	//   ....[16]....
        /*054c*/ 	.word	0x0000d1e0


	//   ....[17]....
        /*0550*/ 	.word	0x0000d300


	//   ....[18]....
        /*0554*/ 	.word	0x0000d4a0


	//   ....[19]....
        /*0558*/ 	.word	0x0000d670


	//   ....[20]....
        /*055c*/ 	.word	0x0000d680


	//   ....[21]....
        /*0560*/ 	.word	0x0000d6a0


	//   ....[22]....
        /*0564*/ 	.word	0x0000d750


	//   ....[23]....
        /*0568*/ 	.word	0x0000d780


	//   ....[24]....
        /*056c*/ 	.word	0x000118f0


	//   ....[25]....
        /*0570*/ 	.word	0x00011920


	//   ....[26]....
        /*0574*/ 	.word	0x00011a00


	//   ....[27]....
        /*0578*/ 	.word	0x00011a30


	//   ....[28]....
        /*057c*/ 	.word	0x00011b90


	//   ....[29]....
        /*0580*/ 	.word	0x00011cf0


	//   ....[30]....
        /*0584*/ 	.word	0x00011e20


	//   ....[31]....
        /*0588*/ 	.word	0x00011ed0


	//   ....[32]....
        /*058c*/ 	.word	0x00015ff0


	//   ....[33]....
        /*0590*/ 	.word	0x000160c0


	//   ....[34]....
        /*0594*/ 	.word	0x00016140


	//   ....[35]....
        /*0598*/ 	.word	0x00016240


	//   ....[36]....
        /*059c*/ 	.word	0x00016550


	//   ....[37]....
        /*05a0*/ 	.word	0x000168a0


	//   ....[38]....
        /*05a4*/ 	.word	0x000168f0


	//   ....[39]....
        /*05a8*/ 	.word	0x00016a50


	//   ....[40]....
        /*05ac*/ 	.word	0x0001a970


	//   ....[41]....
        /*05b0*/ 	.word	0x0001a9b0


	//   ....[42]....
        /*05b4*/ 	.word	0x0001a9f0


	//   ....[43]....
        /*05b8*/ 	.word	0x0001aa20


	//   ....[44]....
        /*05bc*/ 	.word	0x0001aae0


	//   ....[45]....
        /*05c0*/ 	.word	0x0001ab20


	//   ....[46]....
        /*05c4*/ 	.word	0x0001ab90


	//   ....[47]....
        /*05c8*/ 	.word	0x0001abd0


	//   ....[48]....
        /*05cc*/ 	.word	0x0001d6b0


	//   ....[49]....
        /*05d0*/ 	.word	0x0001d6e0


	//   ....[50]....
        /*05d4*/ 	.word	0x0001d780


	//   ....[51]....
        /*05d8*/ 	.word	0x0001d7a0


	//   ....[52]....
        /*05dc*/ 	.word	0x0001d7b0


	//   ....[53]....
        /*05e0*/ 	.word	0x0001d7e0


	//   ....[54]....
        /*05e4*/ 	.word	0x0001d820


	//   ....[55]....
        /*05e8*/ 	.word	0x0001d890


	//----- nvinfo : EIATTR_VRC_CTA_INIT_COUNT
	.align		4
.L_556:
        /*05ec*/ 	.byte	0x02, 0x4a
	.zero		1
	.zero		1


	//----- nvinfo : EIATTR_EXIT_INSTR_OFFSETS
	.align		4
        /*05f0*/ 	.byte	0x04, 0x1c
        /*05f2*/ 	.short	(.L_558 - .L_557)


	//   ....[0]....
.L_557:
        /*05f4*/ 	.word	0x00000620


	//   ....[1]....
        /*05f8*/ 	.word	0x00001b10


	//   ....[2]....
        /*05fc*/ 	.word	0x00001ba0


	//   ....[3]....
        /*0600*/ 	.word	0x0001fc10


	//   ....[4]....
        /*0604*/ 	.word	0x0001fd30


	//   ....[5]....
        /*0608*/ 	.word	0x0001fd50


	//----- nvinfo : EIATTR_CRS_STACK_SIZE
	.align		4
.L_558:
        /*060c*/ 	.byte	0x04, 0x1e
        /*060e*/ 	.short	(.L_560 - .L_559)
.L_559:
        /*0610*/ 	.word	0x00000000


	//----- nvinfo : EIATTR_CBANK_PARAM_SIZE
	.align		4
.L_560:
        /*0614*/ 	.byte	0x03, 0x19
        /*0616*/ 	.short	0x01d0


	//----- nvinfo : EIATTR_PARAM_CBANK
	.align		4
        /*0618*/ 	.byte	0x04, 0x0a
        /*061a*/ 	.short	(.L_562 - .L_561)
	.align		4
.L_561:
        /*061c*/ 	.word	index@(.nv.constant0._ZN5flash16flash_fwd_kernelI23Flash_fwd_kernel_traitsILi128ELi128ELi32ELi4ELb0ELb0EN7cutlass6half_tE19Flash_kernel_traitsILi128ELi128ELi32ELi4ES3_EELb1ELb1ELb0ELb0ELb0ELb0ELb0ELb1EEEvNS_16Flash_fwd_paramsE)
        /*0620*/ 	.short	0x0380
        /*0622*/ 	.short	0x01d0


	//----- nvinfo : EIATTR_SW_WAR
	.align		4
.L_562:
        /*0624*/ 	.byte	0x04, 0x36
        /*0626*/ 	.short	(.L_564 - .L_563)
.L_563:
        /*0628*/ 	.word	0x00000008
.L_564:


//--------------------- .nv.info._ZN5flash16flash_fwd_kernelI23Flash_fwd_kernel_traitsILi128ELi128ELi32ELi4ELb0ELb0EN7cutlass6half_tE19Flash_kernel_traitsILi128ELi128ELi32ELi4ES3_EELb0ELb1ELb0ELb0ELb0ELb0ELb1ELb0EEEvNS_16Flash_fwd_paramsE --------------------------
	.section	.nv.info._ZN5flash16flash_fwd_kernelI23Flash_fwd_kernel_traitsILi128ELi128ELi32ELi4ELb0ELb0EN7cutlass6half_tE19Flash_kernel_traitsILi128ELi128ELi32ELi4ES3_EELb0ELb1ELb0ELb0ELb0ELb0ELb1ELb0EEEvNS_16Flash_fwd_paramsE,"",@"SHT_CUDA_INFO"
	.sectionflags	@""
	.align	4


	//----- nvinfo : EIATTR_CUDA_API_VERSION
	.align		4
        /*0000*/ 	.byte	0x04, 0x37
        /*0002*/ 	.short	(.L_566 - .L_565)
.L_565:
        /*0004*/ 	.word	0x00000082


	//----- nvinfo : EIATTR_KPARAM_INFO
	.align		4
.L_566:
        /*0008*/ 	.byte	0x04, 0x17
        /*000a*/ 	.short	(.L_568 - .L_567)
.L_567:
        /*000c*/ 	.word	0x00000000
        /*0010*/ 	.short	0x0000
        /*0012*/ 	.short	0x0000
        /*0014*/ 	.byte	0x00, 0xf0, 0x41, 0x07


	//----- nvinfo : EIATTR_SPARSE_MMA_MASK
	.align		4
.L_568:
        /*0018*/ 	.byte	0x03, 0x50
        /*001a*/ 	.short	0x0000


	//----- nvinfo : EIATTR_MAXREG_COUNT
	.align		4
        /*001c*/ 	.byte	0x03, 0x1b
        /*001e*/ 	.short	0x00ff


	//----- nvinfo : EIATTR_NUM_BARRIERS
	.align		4
        /*0020*/ 	.byte	0x02, 0x4c
        /*0022*/ 	.byte	0x01
	.zero		1


	//----- nvinfo : EIATTR_MERCURY_ISA_VERSION
	.align		4
        /*0024*/ 	.byte	0x03, 0x5f
        /*0026*/ 	.short	0x0101


	//----- nvinfo : EIATTR_COOP_GROUP_MASK_REGIDS
	.align		4
        /*0028*/ 	.byte	0x04, 0x29
        /*002a*/ 	.short	(.L_570 - .L_569)


	//   ....[0]....
.L_569:
        /*002c*/ 	.word	0xffffffff


	//   ....[1]....
        /*0030*/ 	.word	0xffffffff


	//   ....[2]....
        /*0034*/ 	.word	0xffffffff


	//   ....[3]....
        /*0038*/ 	.word	0xffffffff


	//   ....[4]....
        /*003c*/ 	.word	0xffffffff


	//   ....[5]....
        /*0040*/ 	.word	0xffffffff


	//   ....[6]....
        /*0044*/ 	.word	0xffffffff


	//   ....[7]....
        /*0048*/ 	.word	0xffffffff


	//   ....[8]....
        /*004c*/ 	.word	0xffffffff


	//   ....[9]....
        /*0050*/ 	.word	0xffffffff


	//   ....[10]....
        /*0054*/ 	.word	0xffffffff


	//   ....[11]....
        /*0058*/ 	.word	0xffffffff


	//   ....[12]....
        /*005c*/ 	.word	0xffffffff


	//   ....[13]....
        /*0060*/ 	.word	0xffffffff


	//   ....[14]....
        /*0064*/ 	.word	0xffffffff


	//   ....[15]....
        /*0068*/ 	.word	0xffffffff


	//   ....[16]....
        /*006c*/ 	.word	0xffffffff


	//   ....[17]....
        /*0070*/ 	.word	0xffffffff


	//   ....[18]....
        /*0074*/ 	.word	0xffffffff


	//   ....[19]....
        /*0078*/ 	.word	0xffffffff


	//   ....[20]....
        /*007c*/ 	.word	0xffffffff


	//   ....[21]....
        /*0080*/ 	.word	0xffffffff


	//   ....[22]....
        /*0084*/ 	.word	0xffffffff


	//   ....[23]....
        /*0088*/ 	.word	0xffffffff


	//   ....[24]....
        /*008c*/ 	.word	0xffffffff


	//   ....[25]....
        /*0090*/ 	.word	0xffffffff


	//   ....[26]....
        /*0094*/ 	.word	0xffffffff


	//   ....[27]....
        /*0098*/ 	.word	0xffffffff


	//   ....[28]....
        /*009c*/ 	.word	0xffffffff


	//   ....[29]....
        /*00a0*/ 	.word	0xffffffff


	//   ....[30]....
        /*00a4*/ 	.word	0xffffffff


	//   ....[31]....
        /*00a8*/ 	.word	0xffffffff


	//   ....[32]....
        /*00ac*/ 	.word	0xffffffff


	//   ....[33]....
        /*00b0*/ 	.word	0xffffffff


	//   ....[34]....
        /*00b4*/ 	.word	0xffffffff


	//   ....[35]....
        /*00b8*/ 	.word	0xffffffff


	//   ....[36]....
        /*00bc*/ 	.word	0xffffffff


	//   ....[37]....
        /*00c0*/ 	.word	0xffffffff


	//   ....[38]....
        /*00c4*/ 	.word	0xffffffff


	//   ....[39]....
        /*00c8*/ 	.word	0xffffffff


	//   ....[40]....
        /*00cc*/ 	.word	0xffffffff


	//   ....[41]....
        /*00d0*/ 	.word	0xffffffff


	//   ....[42]....
        /*00d4*/ 	.word	0xffffffff


	//   ....[43]....
        /*00d8*/ 	.word	0xffffffff


	//   ....[44]....
        /*00dc*/ 	.word	0xffffffff


	//   ....[45]....
        /*00e0*/ 	.word	0xffffffff


	//   ....[46]....
        /*00e4*/ 	.word	0xffffffff


	//   ....[47]....
        /*00e8*/ 	.word	0xffffffff


	//   ....[48]....
        /*00ec*/ 	.word	0xffffffff


	//   ....[49]....
        /*00f0*/ 	.word	0xffffffff


	//   ....[50]....
        /*00f4*/ 	.word	0xffffffff


	//   ....[51]....
        /*00f8*/ 	.word	0xffffffff


	//   ....[52]....
        /*00fc*/ 	.word	0xffffffff


	//   ....[53]....
        /*0100*/ 	.word	0xffffffff


	//   ....[54]....
        /*0104*/ 	.word	0xffffffff


	//   ....[55]....
        /*0108*/ 	.word	0xffffffff


	//----- nvinfo : EIATTR_COOP_GROUP_INSTR_OFFSETS
	.align		4
.L_570:
        /*010c*/ 	.byte	0x04, 0x28
        /*010e*/ 	.short	(.L_572 - .L_571)


	//   ....[0]....
.L_571:
        /*0110*/ 	.word	0x000048d0


	//   ....[1]....
        /*0114*/ 	.word	0x00004910


	//   ....[2]....
        /*0118*/ 	.word	0x00004a30


	//   ....[3]....
        /*011c*/ 	.word	0x00004a80


	//   ....[4]....
        /*0120*/ 	.word	0x00004cd0


	//   ....[5]....
        /*0124*/ 	.word	0x00004d20


	//   ....[6]....
        /*0128*/ 	.word	0x00004e70


	//   ....[7]....
        /*012c*/ 	.word	0x00004ef0


	//   ....[8]....
        /*0130*/ 	.word	0x00006d20


	//   ....[9]....
        /*0134*/ 	.word	0x00006d60


	//   ....[10]....
        /*0138*/ 	.word	0x00006e80


	//   ....[11]....
        /*013c*/ 	.word	0x00006ea0


	//   ....[12]....
        /*0140*/ 	.word	0x00007360


	//   ....[13]....
        /*0144*/ 	.word	0x000073e0


	//   ....[14]....
        /*0148*/ 	.word	0x00007530


	//   ....[15]....
        /*014c*/ 	.word	0x000075b0


	//   ....[16]....
        /*0150*/ 	.word	0x000098b0


	//   ....[17]....
        /*0154*/ 	.word	0x000099f0


	//   ....[18]....
        /*0158*/ 	.word	0x00009aa0


	//   ....[19]....
        /*015c*/ 	.word	0x00009b70


	//   ....[20]....
        /*0160*/ 	.word	0x00009f50


	//   ....[21]....
        /*0164*/ 	.word	0x00009ff0


	//   ....[22]....
        /*0168*/ 	.word	0x0000a120


	//   ....[23]....
        /*016c*/ 	.word	0x0000a1c0


	//   ....[24]....
        /*0170*/ 	.word	0x0000c610


	//   ....[25]....
        /*0174*/ 	.word	0x0000c650


	//   ....[26]....
        /*0178*/ 	.word	0x0000c7a0


	//   ....[27]....
        /*017c*/ 	.word	0x0000c7d0


	//   ....[28]....
        /*0180*/ 	.word	0x0000cbd0


	//   ....[29]....
        /*0184*/ 	.word	0x0000ccb0


	//   ....[30]....
        /*0188*/ 	.word	0x0000cda0


	//   ....[31]....
        /*018c*/ 	.word	0x0000ce80


	//   ....[32]....
        /*0190*/ 	.word	0x0000f270


	//   ....[33]....
        /*0194*/ 	.word	0x0000f2b0


	//   ....[34]....
        /*0198*/ 	.word	0x0000f400


	//   ....[35]....
        /*019c*/ 	.word	0x0000f4e0


	//   ....[36]....
        /*01a0*/ 	.word	0x0000f640


	//   ....[37]....
        /*01a4*/ 	.word	0x0000f6c0


	//   ....[38]....
        /*01a8*/ 	.word	0x0000f7d0


	//   ....[39]....
        /*01ac*/ 	.word	0x0000f880


	//   ....[40]....
        /*01b0*/ 	.word	0x00011f80


	//   ....[41]....
        /*01b4*/ 	.word	0x00011fc0


	//   ....[42]....
        /*01b8*/ 	.word	0x00011fe0


	//   ....[43]....
        /*01bc*/ 	.word	0x00011ff0


	//   ....[44]....
        /*01c0*/ 	.word	0x00012070


	//   ....[45]....
        /*01c4*/ 	.word	0x00012080


	//   ....[46]....
        /*01c8*/ 	.word	0x00012090


	//   ....[47]....
        /*01cc*/ 	.word	0x000120a0


	//   ....[48]....
        /*01d0*/ 	.word	0x00013790


	//   ....[49]....
        /*01d4*/ 	.word	0x000137d0


	//   ....[50]....
        /*01d8*/ 	.word	0x00013800


	//   ....[51]....
        /*01dc*/ 	.word	0x00013870


	//   ....[52]....
        /*01e0*/ 	.word	0x000138a0


	//   ....[53]....
        /*01e4*/ 	.word	0x000138d0


	//   ....[54]....
        /*01e8*/ 	.word	0x00013900


	//   ....[55]....
        /*01ec*/ 	.word	0x00013940


	//----- nvinfo : EIATTR_VRC_CTA_INIT_COUNT
	.align		4
.L_572:
        /*01f0*/ 	.byte	0x02, 0x4a
	.zero		1
	.zero		1


	//----- nvinfo : EIATTR_EXIT_INSTR_OFFSETS
	.align		4
        /*01f4*/ 	.byte	0x04, 0x1c
        /*01f6*/ 	.short	(.L_574 - .L_573)


	//   ....[0]....
.L_573:
        /*01f8*/ 	.word	0x000004a0


	//   ....[1]....
        /*01fc*/ 	.word	0x00001990


	//   ....[2]....
        /*0200*/ 	.word	0x00001a20


	//   ....[3]....
        /*0204*/ 	.word	0x00015ca0


	//   ....[4]....
        /*0208*/ 	.word	0x00015dc0


	//   ....[5]....
        /*020c*/ 	.word	0x00015de0


	//----- nvinfo : EIATTR_CRS_STACK_SIZE
	.align		4
.L_574:
        /*0210*/ 	.byte	0x04, 0x1e
        /*0212*/ 	.short	(.L_576 - .L_575)
.L_575:
        /*0214*/ 	.word	0x00000000


	//----- nvinfo : EIATTR_CBANK_PARAM_SIZE
	.align		4
.L_576:
        /*0218*/ 	.byte	0x03, 0x19
        /*021a*/ 	.short	0x01d0


	//----- nvinfo : EIATTR_PARAM_CBANK
	.align		4
        /*021c*/ 	.byte	0x04, 0x0a
        /*021e*/ 	.short	(.L_578 - .L_577)
	.align		4
.L_577:
        /*0220*/ 	.word	index@(.nv.constant0._ZN5flash16flash_fwd_kernelI23Flash_fwd_kernel_traitsILi128ELi128ELi32ELi4ELb0ELb0EN7cutlass6half_tE19Flash_kernel_traitsILi128ELi128ELi32ELi4ES3_EELb0ELb1ELb0ELb0ELb0ELb0ELb1ELb0EEEvNS_16Flash_fwd_paramsE)
        /*0224*/ 	.short	0x0380
        /*0226*/ 	.short	0x01d0


	//----- nvinfo : EIATTR_SW_WAR
	.align		4
.L_578:
        /*0228*/ 	.byte	0x04, 0x36
        /*022a*/ 	.short	(.L_580 - .L_579)
.L_579:
        /*022c*/ 	.word	0x00000008
.L_580:


//--------------------- .nv.info._ZN5flash16flash_fwd_kernelI23Flash_fwd_kernel_traitsILi128ELi128ELi32ELi4ELb0ELb0EN7cutlass6half_tE19Flash_kernel_traitsILi128ELi128ELi32ELi4ES3_EELb1ELb1ELb0ELb1ELb0ELb0ELb0ELb1EEEvNS_16Flash_fwd_paramsE --------------------------
	.section	.nv.info._ZN5flash16flash_fwd_kernelI23Flash_fwd_kernel_traitsILi128ELi128ELi32ELi4ELb0ELb0EN7cutlass6half_tE19Flash_kernel_traitsILi128ELi128ELi32ELi4ES3_EELb1ELb1ELb0ELb1ELb0ELb0ELb0ELb1EEEvNS_16Flash_fwd_paramsE,"",@"SHT_CUDA_INFO"
	.sectionflags	@""
	.align	4


	//----- nvinfo : EIATTR_CUDA_API_VERSION
	.align		4
        /*0000*/ 	.byte	0x04, 0x37
        /*0002*/ 	.short	(.L_582 - .L_581)
.L_581:
        /*0004*/ 	.word	0x00000082


	//----- nvinfo : EIATTR_KPARAM_INFO
	.align		4
.L_582:
        /*0008*/ 	.byte	0x04, 0x17
        /*000a*/ 	.short	(.L_584 - .L_583)
.L_583:
        /*000c*/ 	.word	0x00000000
        /*0010*/ 	.short	0x0000
        /*0012*/ 	.short	0x0000
        /*0014*/ 	.byte	0x00, 0xf0, 0x41, 0x07


	//----- nvinfo : EIATTR_SPARSE_MMA_MASK
	.align		4
.L_584:
        /*0018*/ 	.byte	0x03, 0x50
        /*001a*/ 	.short	0x0000


	//----- nvinfo : EIATTR_MAXREG_COUNT
	.align		4
        /*001c*/ 	.byte	0x03, 0x1b
        /*001e*/ 	.short	0x00ff


	//----- nvinfo : EIATTR_NUM_BARRIERS
	.align		4
        /*0020*/ 	.byte	0x02, 0x4c
        /*0022*/ 	.byte	0x01
	.zero		1


	//----- nvinfo : EIATTR_ANNOTATIONS
	.align		4
        /*0024*/ 	.byte	0x04, 0x55
        /*0026*/ 	.short	(.L_586 - .L_585)


	//   ....[0]....
.L_585:
        /* <DEDUP_REMOVED lines=83> */


	//----- nvinfo : EIATTR_MERCURY_ISA_VERSION
	.align		4
.L_586:
        /*0540*/ 	.byte	0x03, 0x5f
        /*0542*/ 	.short	0x0101


	//----- nvinfo : EIATTR_COOP_GROUP_MASK_REGIDS
	.align		4
        /*0544*/ 	.byte	0x04, 0x29
        /*0546*/ 	.short	(.L_588 - .L_587)


	//   ....[0]....
.L_587:
        /*0548*/ 	.word	0xffffffff


	//   ....[1]....
        /*054c*/ 	.word	0xffffffff


	//   ....[2]....
        /*0550*/ 	.word	0xffffffff


	//   ....[3]....
        /*0554*/ 	.word	0xffffffff


	//   ....[4]....
        /*0558*/ 	.word	0xffffffff


	//   ....[5]....
        /*055c*/ 	.word	0xffffffff


	//   ....[6]....
        /*0560*/ 	.word	0xffffffff


	//   ....[7]....
        /*0564*/ 	.word	0xffffffff


	//   ....[8]....
        /*0568*/ 	.word	0xffffffff


	//   ....[9]....
        /*056c*/ 	.word	0xffffffff


	//   ....[10]....
        /*0570*/ 	.word	0xffffffff


	//   ....[11]....
        /*0574*/ 	.word	0xffffffff


	//   ....[12]....
        /*0578*/ 	.word	0xffffffff


	//   ....[13]....
        /*057c*/ 	.word	0xffffffff


	//   ....[14]....
        /*0580*/ 	.word	0xffffffff


	//   ....[15]....
        /*0584*/ 	.word	0xffffffff


	//   ....[16]....
        /*0588*/ 	.word	0xffffffff


	//   ....[17]....
        /*058c*/ 	.word	0xffffffff


	//   ....[18]....
        /*0590*/ 	.word	0xffffffff


	//   ....[19]....
        /*0594*/ 	.word	0xffffffff


	//   ....[20]....
        /*0598*/ 	.word	0xffffffff


	//   ....[21]....
        /*059c*/ 	.word	0xffffffff


	//   ....[22]....
        /*05a0*/ 	.word	0xffffffff


	//   ....[23]....
        /*05a4*/ 	.word	0xffffffff


	//   ....[24]....
        /*05a8*/ 	.word	0xffffffff


	//   ....[25]....
        /*05ac*/ 	.word	0xffffffff


	//   ....[26]....
        /*05b0*/ 	.word	0xffffffff


	//   ....[27]....
        /*05b4*/ 	.word	0xffffffff


	//   ....[28]....
        /*05b8*/ 	.word	0xffffffff


	//   ....[29]....
        /*05bc*/ 	.word	0xffffffff


	//   ....[30]....
        /*05c0*/ 	.word	0xffffffff


	//   ....[31]....
        /*05c4*/ 	.word	0xffffffff


	//   ....[32]....
        /*05c8*/ 	.word	0xffffffff


	//   ....[33]....
        /*05cc*/ 	.word	0xffffffff


	//   ....[34]....
        /*05d0*/ 	.word	0xffffffff


	//   ....[35]....
        /*05d4*/ 	.word	0xffffffff


	//   ....[36]....
        /*05d8*/ 	.word	0xffffffff


	//   ....[37]....
        /*05dc*/ 	.word	0xffffffff


	//   ....[38]....
        /*05e0*/ 	.word	0xffffffff


	//   ....[39]....
        /*05e4*/ 	.word	0xffffffff


	//   ....[40]....
        /*05e8*/ 	.word	0xffffffff


	//   ....[41]....
        /*05ec*/ 	.word	0xffffffff


	//   ....[42]....
        /*05f0*/ 	.word	0xffffffff


	//   ....[43]....
        /*05f4*/ 	.word	0xffffffff


	//   ....[44]....
        /*05f8*/ 	.word	0xffffffff


	//   ....[45]....
        /*05fc*/ 	.word	0xffffffff


	//   ....[46]....
        /*0600*/ 	.word	0xffffffff


	//   ....[47]....
        /*0604*/ 	.word	0xffffffff


	//   ....[48]....
        /*0608*/ 	.word	0xffffffff


	//   ....[49]....
        /*060c*/ 	.word	0xffffffff


	//   ....[50]....
        /*0610*/ 	.word	0xffffffff


	//   ....[51]....
        /*0614*/ 	.word	0xffffffff


	//   ....[52]....
        /*0618*/ 	.word	0xffffffff


	//   ....[53]....
        /*061c*/ 	.word	0xffffffff


	//   ....[54]....
        /*0620*/ 	.word	0xffffffff


	//   ....[55]....
        /*0624*/ 	.word	0xffffffff


	//----- nvinfo : EIATTR_COOP_GROUP_INSTR_OFFSETS
	.align		4
.L_588:
        /*0628*/ 	.byte	0x04, 0x28
        /*062a*/ 	.short	(.L_590 - .L_589)


	//   ....[0]....
.L_589:
        /*062c*/ 	.word	0x00004ed0


	//   ....[1]....
        /*0630*/ 	.word	0x00004f10


	//   ....[2]....
        /*0634*/ 	.word	0x00004f50


	//   ....[3]....
        /*0638*/ 	.word	0x00004f90


	//   ....[4]....
        /*063c*/ 	.word	0x000050a0


	//   ....[5]....
        /*0640*/ 	.word	0x000050f0


	//   ....[6]....
        /*0644*/ 	.word	0x00005150


	//   ....[7]....
        /*0648*/ 	.word	0x00005190


	//   ....[8]....
        /*064c*/ 	.word	0x00008d50


	//   ....[9]....
        /*0650*/ 	.word	0x00008de0


	//   ....[10]....
        /*0654*/ 	.word	0x00008e00


	//   ....[11]....
        /*0658*/ 	.word	0x00008ea0


	//   ....[12]....
        /*065c*/ 	.word	0x00008ee0


	//   ....[13]....
        /*0660*/ 	.word	0x00008f20


	//   ....[14]....
        /*0664*/ 	.word	0x00009060


	//   ....[15]....
        /*0668*/ 	.word	0x00009230


	//   ....[16]....
        /*066c*/ 	.word	0x0000d490


	//   ....[17]....
        /*0670*/ 	.word	0x0000d4e0


	//   ....[18]....
        /*0674*/ 	.word	0x0000d520


	//   ....[19]....
        /*0678*/ 	.word	0x0000d600


	//   ....[20]....
        /*067c*/ 	.word	0x0000d620


	//   ....[21]....
        /*0680*/ 	.word	0x0000d640


	//   ....[22]....
        /*0684*/ 	.word	0x0000d700


	//   ....[23]....
        /*0688*/ 	.word	0x0000d870


	//   ....[24]....
        /*068c*/ 	.word	0x00011a50


	//   ....[25]....
        /*0690*/ 	.word	0x00011ca0


	//   ....[26]....
        /*0694*/ 	.word	0x00011d20


	//   ....[27]....
        /*0698*/ 	.word	0x00011e70


	//   ....[28]....
        /*069c*/ 	.word	0x00012260


	//   ....[29]....
        /*06a0*/ 	.word	0x00012370


	//   ....[30]....
        /*06a4*/ 	.word	0x000126d0


	//   ....[31]....
        /*06a8*/ 	.word	0x000127e0


	//   ....[32]....
        /*06ac*/ 	.word	0x000160a0


	//   ....[33]....
        /*06b0*/ 	.word	0x000160d0


	//   ....[34]....
        /*06b4*/ 	.word	0x00016140


	//   ....[35]....
        /*06b8*/ 	.word	0x000161f0


	//   ....[36]....
        /*06bc*/ 	.word	0x00016860


	//   ....[37]....
        /*06c0*/ 	.word	0x000169d0


	//   ....[38]....
        /*06c4*/ 	.word	0x00016db0


	//   ....[39]....
        /*06c8*/ 	.word	0x00016e20


	//   ....[40]....
        /*06cc*/ 	.word	0x0001a9a0


	//   ....[41]....
        /*06d0*/ 	.word	0x0001a9e0


	//   ....[42]....
        /*06d4*/ 	.word	0x0001aa10


	//   ....[43]....
        /*06d8*/ 	.word	0x0001aa40


	//   ....[44]....
        /*06dc*/ 	.word	0x0001ab40


	//   ....[45]....
        /*06e0*/ 	.word	0x0001ab70


	//   ....[46]....
        /*06e4*/ 	.word	0x0001abb0


	//   ....[47]....
        /*06e8*/ 	.word	0x0001abf0


	//   ....[48]....
        /*06ec*/ 	.word	0x0001d810


	//   ....[49]....
        /*06f0*/ 	.word	0x0001d820


	//   ....[50]....
        /*06f4*/ 	.word	0x0001d850


	//   ....[51]....
        /*06f8*/ 	.word	0x0001d870


	//   ....[52]....
        /*06fc*/ 	.word	0x0001d880


	//   ....[53]....
        /*0700*/ 	.word	0x0001d890


	//   ....[54]....
        /*0704*/ 	.word	0x0001d8c0


	//   ....[55]....
        /*0708*/ 	.word	0x0001d920


	//----- nvinfo : EIATTR_VRC_CTA_INIT_COUNT
	.align		4
.L_590:
        /*070c*/ 	.byte	0x02, 0x4a
	.zero		1
	.zero		1


	//----- nvinfo : EIATTR_EXIT_INSTR_OFFSETS
	.align		4
        /*0710*/ 	.byte	0x04, 0x1c
        /*0712*/ 	.short	(.L_592 - .L_591)


	//   ....[0]....
.L_591:
        /*0714*/ 	.word	0x00000660


	//   ....[1]....
        /*0718*/ 	.word	0x00001b50


	//   ....[2]....
        /*071c*/ 	.word	0x00001be0


	//   ....[3]....
        /*0720*/ 	.word	0x0001fca0


	//   ....[4]....
        /*0724*/ 	.word	0x0001fdc0


	//   ....[5]....
        /*0728*/ 	.word	0x0001fde0


	//----- nvinfo : EIATTR_CRS_STACK_SIZE
	.align		4
.L_592:
        /*072c*/ 	.byte	0x04, 0x1e
        /*072e*/ 	.short	(.L_594 - .L_593)
.L_593:
        /*0730*/ 	.word	0x00000000


	//----- nvinfo : EIATTR_CBANK_PARAM_SIZE
	.align		4
.L_594:
        /*0734*/ 	.byte	0x03, 0x19
        /*0736*/ 	.short	0x01d0


	//----- nvinfo : EIATTR_PARAM_CBANK
	.align		4
        /*0738*/ 	.byte	0x04, 0x0a
        /*073a*/ 	.short	(.L_596 - .L_595)
	.align		4
.L_595:
        /*073c*/ 	.word	index@(.nv.constant0._ZN5flash16flash_fwd_kernelI23Flash_fwd_kernel_traitsILi128ELi128ELi32ELi4ELb0ELb0EN7cutlass6half_tE19Flash_kernel_traitsILi128ELi128ELi32ELi4ES3_EELb1ELb1ELb0ELb1ELb0ELb0ELb0ELb1EEEvNS_16Flash_fwd_paramsE)
        /*0740*/ 	.short	0x0380
        /*0742*/ 	.short	0x01d0


	//----- nvinfo : EIATTR_SW_WAR
	.align		4
.L_596:
        /*0744*/ 	.byte	0x04, 0x36
        /*0746*/ 	.short	(.L_598 - .L_597)
.L_597:
        /*0748*/ 	.word	0x00000008
.L_598:


//--------------------- .nv.info._ZN5flash16flash_fwd_kernelI23Flash_fwd_kernel_traitsILi128ELi128ELi32ELi4ELb0ELb0EN7cutlass6half_tE19Flash_kernel_traitsILi128ELi128ELi32ELi4ES3_EELb0ELb1ELb0ELb1ELb0ELb0ELb1ELb0EEEvNS_16Flash_fwd_paramsE --------------------------
	.section	.nv.info._ZN5flash16flash_fwd_kernelI23Flash_fwd_kernel_traitsILi128ELi128ELi32ELi4ELb0ELb0EN7cutlass6half_tE19Flash_kernel_traitsILi128ELi128ELi32ELi4ES3_EELb0ELb1ELb0ELb1ELb0ELb0ELb1ELb0EEEvNS_16Flash_fwd_paramsE,"",@"SHT_CUDA_INFO"
	.sectionflags	@""
	.align	4


	//----- nvinfo : EIATTR_CUDA_API_VERSION
	.align		4
        /*0000*/ 	.byte	0x04, 0x37
        /*0002*/ 	.short	(.L_600 - .L_599)
.L_599:
        /*0004*/ 	.word	0x00000082


	//----- nvinfo : EIATTR_KPARAM_INFO
	.align		4
.L_600:
        /*0008*/ 	.byte	0x04, 0x17
        /*000a*/ 	.short	(.L_602 - .L_601)
.L_601:
        /*000c*/ 	.word	0x00000000
        /*0010*/ 	.short	0x0000
        /*0012*/ 	.short	0x0000
        /*0014*/ 	.byte	0x00, 0xf0, 0x41, 0x07


	//----- nvinfo : EIATTR_SPARSE_MMA_MASK
	.align		4
.L_602:
        /*0018*/ 	.byte	0x03, 0x50
        /*001a*/ 	.short	0x0000


	//----- nvinfo : EIATTR_MAXREG_COUNT
	.align		4
        /*001c*/ 	.byte	0x03, 0x1b
        /*001e*/ 	.short	0x00ff


	//----- nvinfo : EIATTR_NUM_BARRIERS
	.align		4
        /*0020*/ 	.byte	0x02, 0x4c
        /*0022*/ 	.byte	0x01
	.zero		1


	//----- nvinfo : EIATTR_MERCURY_ISA_VERSION
	.align		4
        /*0024*/ 	.byte	0x03, 0x5f
        /*0026*/ 	.short	0x0101


	//----- nvinfo : EIATTR_COOP_GROUP_MASK_REGIDS
	.align		4
        /*0028*/ 	.byte	0x04, 0x29
        /*002a*/ 	.short	(.L_604 - .L_603)


	//   ....[0]....
.L_603:
        /*002c*/ 	.word	0xffffffff


	//   ....[1]....
        /*0030*/ 	.word	0xffffffff


	//   ....[2]....
        /*0034*/ 	.word	0xffffffff


	//   ....[3]....
        /*0038*/ 	.word	0xffffffff


	//   ....[4]....
        /*003c*/ 	.word	0xffffffff


	//   ....[5]....
        /*0040*/ 	.word	0xffffffff


	//   ....[6]....
        /*0044*/ 	.word	0xffffffff


	//   ....[7]....
        /*0048*/ 	.word	0xffffffff


	//   ....[8]....
        /*004c*/ 	.word	0xffffffff


	//   ....[9]....
        /*0050*/ 	.word	0xffffffff


	//   ....[10]....
        /*0054*/ 	.word	0xffffffff


	//   ....[11]....
        /*0058*/ 	.word	0xffffffff


	//   ....[12]....
        /*005c*/ 	.word	0xffffffff


	//   ....[13]....
        /*0060*/ 	.word	0xffffffff


	//   ....[14]....
        /*0064*/ 	.word	0xffffffff


	//   ....[15]....
        /*0068*/ 	.word	0xffffffff


	//   ....[16]....
        /*006c*/ 	.word	0xffffffff


	//   ....[17]....
        /*0070*/ 	.word	0xffffffff


	//   ....[18]....
        /*0074*/ 	.word	0xffffffff


	//   ....[19]....
        /*0078*/ 	.word	0xffffffff


	//   ....[20]....
        /*007c*/ 	.word	0xffffffff


	//   ....[21]....
        /*0080*/ 	.word	0xffffffff


	//   ....[22]....
        /*0084*/ 	.word	0xffffffff


	//   ....[23]....
        /*0088*/ 	.word	0xffffffff


	//   ....[24]....
        /*008c*/ 	.word	0xffffffff


	//   ....[25]....
        /*0090*/ 	.word	0xffffffff


	//   ....[26]....
        /*0094*/ 	.word	0xffffffff


	//   ....[27]....
        /*0098*/ 	.word	0xffffffff


	//   ....[28]....
        /*009c*/ 	.word	0xffffffff


	//   ....[29]....
        /*00a0*/ 	.word	0xffffffff


	//   ....[30]....
        /*00a4*/ 	.word	0xffffffff


	//   ....[31]....
        /*00a8*/ 	.word	0xffffffff


	//   ....[32]....
        /*00ac*/ 	.word	0xffffffff


	//   ....[33]....
        /*00b0*/ 	.word	0xffffffff


	//   ....[34]....
        /*00b4*/ 	.word	0xffffffff


	//   ....[35]....
        /*00b8*/ 	.word	0xffffffff


	//   ....[36]....
        /*00bc*/ 	.word	0xffffffff


	//   ....[37]....
        /*00c0*/ 	.word	0xffffffff


	//   ....[38]....
        /*00c4*/ 	.word	0xffffffff


	//   ....[39]....
        /*00c8*/ 	.word	0xffffffff


	//   ....[40]....
        /*00cc*/ 	.word	0xffffffff


	//   ....[41]....
        /*00d0*/ 	.word	0xffffffff


	//   ....[42]....
        /*00d4*/ 	.word	0xffffffff


	//   ....[43]....
        /*00d8*/ 	.word	0xffffffff


	//   ....[44]....
        /*00dc*/ 	.word	0xffffffff


	//   ....[45]....
        /*00e0*/ 	.word	0xffffffff


	//   ....[46]....
        /*00e4*/ 	.word	0xffffffff


	//   ....[47]....
        /*00e8*/ 	.word	0xffffffff


	//   ....[48]....
        /*00ec*/ 	.word	0xffffffff


	//   ....[49]....
        /*00f0*/ 	.word	0xffffffff


	//   ....[50]....
        /*00f4*/ 	.word	0xffffffff


	//   ....[51]....
        /*00f8*/ 	.word	0xffffffff


	//   ....[52]....
        /*00fc*/ 	.word	0xffffffff


	//   ....[53]....
        /*0100*/ 	.word	0xffffffff


	//   ....[54]....
        /*0104*/ 	.word	0xffffffff


	//   ....[55]....
        /*0108*/ 	.word	0xffffffff


	//----- nvinfo : EIATTR_COOP_GROUP_INSTR_OFFSETS
	.align		4
.L_604:
        /*010c*/ 	.byte	0x04, 0x28
        /*010e*/ 	.short	(.L_606 - .L_605)


	//   ....[0]....
.L_605:
        /*0110*/ 	.word	0x00004c20


	//   ....[1]....
        /*0114*/ 	.word	0x00004c60


	//   ....[2]....
        /*0118*/ 	.word	0x00004df0


	//   ....[3]....
        /*011c*/ 	.word	0x00004e70


	//   ....[4]....
        /*0120*/ 	.word	0x00005100


	//   ....[5]....
        /*0124*/ 	.word	0x00005160


	//   ....[6]....
        /*0128*/ 	.word	0x000052e0


	//   ....[7]....
        /*012c*/ 	.word	0x00005370


	//   ....[8]....
        /*0130*/ 	.word	0x00007200


	//   ....[9]....
        /*0134*/ 	.word	0x000072c0


	//   ....[10]....
        /*0138*/ 	.word	0x000073e0


	//   ....[11]....
        /*013c*/ 	.word	0x00007490


	//   ....[12]....
        /*0140*/ 	.word	0x00007980


	//   ....[13]....
        /*0144*/ 	.word	0x000079c0


	//   ....[14]....
        /*0148*/ 	.word	0x00007b60


	//   ....[15]....
        /*014c*/ 	.word	0x00007ba0


	//   ....[16]....
        /*0150*/ 	.word	0x0000a130


	//   ....[17]....
        /*0154*/ 	.word	0x0000a1f0


	//   ....[18]....
        /*0158*/ 	.word	0x0000a300


	//   ....[19]....
        /*015c*/ 	.word	0x0000a3f0


	//   ....[20]....
        /*0160*/ 	.word	0x0000a8b0


	//   ....[21]....
        /*0164*/ 	.word	0x0000a930


	//   ....[22]....
        /*0168*/ 	.word	0x0000aa80


	//   ....[23]....
        /*016c*/ 	.word	0x0000ab00


	//   ....[24]....
        /*0170*/ 	.word	0x0000d070


	//   ....[25]....
        /*0174*/ 	.word	0x0000d0e0


	//   ....[26]....
        /*0178*/ 	.word	0x0000d240


	//   ....[27]....
        /*017c*/ 	.word	0x0000d2c0


	//   ....[28]....
        /*0180*/ 	.word	0x0000d750


	//   ....[29]....
        /*0184*/ 	.word	0x0000d7d0


	//   ....[30]....
        /*0188*/ 	.word	0x0000d920


	//   ....[31]....
        /*018c*/ 	.word	0x0000d9a0


	//   ....[32]....
        /*0190*/ 	.word	0x0000fff0


	//   ....[33]....
        /*0194*/ 	.word	0x00010030


	//   ....[34]....
        /*0198*/ 	.word	0x000101d0


	//   ....[35]....
        /*019c*/ 	.word	0x000102c0


	//   ....[36]....
        /*01a0*/ 	.word	0x000103d0


	//   ....[37]....
        /*01a4*/ 	.word	0x000104c0


	//   ....[38]....
        /*01a8*/ 	.word	0x00010500


	//   ....[39]....
        /*01ac*/ 	.word	0x00010660


	//   ....[40]....
        /*01b0*/ 	.word	0x00013090


	//   ....[41]....
        /*01b4*/ 	.word	0x000130d0


	//   ....[42]....
        /*01b8*/ 	.word	0x000130f0


	//   ....[43]....
        /*01bc*/ 	.word	0x00013100


	//   ....[44]....
        /*01c0*/ 	.word	0x00013190


	//   ....[45]....
        /*01c4*/ 	.word	0x000131a0


	//   ....[46]....
        /*01c8*/ 	.word	0x000131b0


	//   ....[47]....
        /*01cc*/ 	.word	0x000131c0


	//   ....[48]....
        /*01d0*/ 	.word	0x000148c0


	//   ....[49]....
        /*01d4*/ 	.word	0x00014900


	//   ....[50]....
        /*01d8*/ 	.word	0x00014930


	//   ....[51]....
        /*01dc*/ 	.word	0x000149a0


	//   ....[52]....
        /*01e0*/ 	.word	0x000149e0


	//   ....[53]....
        /*01e4*/ 	.word	0x00014a10


	//   ....[54]....
        /*01e8*/ 	.word	0x00014a40


	//   ....[55]....
        /*01ec*/ 	.word	0x00014a80


	//----- nvinfo : EIATTR_VRC_CTA_INIT_COUNT
	.align		4
.L_606:
        /*01f0*/ 	.byte	0x02, 0x4a
	.zero		1
	.zero		1


	//----- nvinfo : EIATTR_EXIT_INSTR_OFFSETS
	.align		4
        /*01f4*/ 	.byte	0x04, 0x1c
        /*01f6*/ 	.short	(.L_608 - .L_607)


	//   ....[0]....
.L_607:
        /*01f8*/ 	.word	0x000004a0


	//   ....[1]....
        /*01fc*/ 	.word	0x00001990


	//   ....[2]....
        /*0200*/ 	.word	0x00001a20


	//   ....[3]....
        /*0204*/ 	.word	0x00016dd0


	//   ....[4]....
        /*0208*/ 	.word	0x00016ef0


	//   ....[5]....
        /*020c*/ 	.word	0x00016f10


	//----- nvinfo : EIATTR_CRS_STACK_SIZE
	.align		4
.L_608:
        /*0210*/ 	.byte	0x04, 0x1e
        /*0212*/ 	.short	(.L_610 - .L_609)
.L_609:
        /*0214*/ 	.word	0x00000000


	//----- nvinfo : EIATTR_CBANK_PARAM_SIZE
	.align		4
.L_610:
        /*0218*/ 	.byte	0x03, 0x19
        /*021a*/ 	.short	0x01d0


	//----- nvinfo : EIATTR_PARAM_CBANK
	.align		4
        /*021c*/ 	.byte	0x04, 0x0a
        /*021e*/ 	.short	(.L_612 - .L_611)
	.align		4
.L_611:
        /*0220*/ 	.word	index@(.nv.constant0._ZN5flash16flash_fwd_kernelI23Flash_fwd_kernel_traitsILi128ELi128ELi32ELi4ELb0ELb0EN7cutlass6half_tE19Flash_kernel_traitsILi128ELi128ELi32ELi4ES3_EELb0ELb1ELb0ELb1ELb0ELb0ELb1ELb0EEEvNS_16Flash_fwd_paramsE)
        /*0224*/ 	.short	0x0380
        /*0226*/ 	.short	0x01d0


	//----- nvinfo : EIATTR_SW_WAR
	.align		4
.L_612:
        /*0228*/ 	.byte	0x04, 0x36
        /*022a*/ 	.short	(.L_614 - .L_613)
.L_613:
        /*022c*/ 	.word	0x00000008
.L_614:


//--------------------- .nv.callgraph             --------------------------
	.section	.nv.callgraph,"",@"SHT_CUDA_CALLGRAPH"
	.align	4
	.sectionentsize	8
	.align		4
        /*0000*/ 	.word	0x00000000
	.align		4
        /*0004*/ 	.word	0xffffffff
	.align		4
        /*0008*/ 	.word	0x00000000
	.align		4
        /*000c*/ 	.word	0xfffffffe
	.align		4
        /*0010*/ 	.word	0x00000000
	.align		4
        /*0014*/ 	.word	0xfffffffd
	.align		4
        /*0018*/ 	.word	0x00000000
	.align		4
        /*001c*/ 	.word	0xfffffffc


//--------------------- .nv.constant4             --------------------------
	.section	.nv.constant4,"a",@progbits
	.align	8
	.align		8
.nv.constant4:
        /*0000*/ 	.dword	_ZN73_INTERNAL_4b58f01e_37_flash_fwd_hdim128_fp16_causal_sm80_cu_a6473388_30654cuda3std3__45__cpo5beginE
	.align		8
        /*0008*/ 	.dword	_ZN73_INTERNAL_4b58f01e_37_flash_fwd_hdim128_fp16_causal_sm80_cu_a6473388_30654cuda3std3__45__cpo3endE
	.align		8
        /*0010*/ 	.dword	_ZN73_INTERNAL_4b58f01e_37_flash_fwd_hdim128_fp16_causal_sm80_cu_a6473388_30654cuda3std3__45__cpo6cbeginE
	.align		8
        /*0018*/ 	.dword	_ZN73_INTERNAL_4b58f01e_37_flash_fwd_hdim128_fp16_causal_sm80_cu_a6473388_30654cuda3std3__45__cpo4cendE
	.align		8
        /*0020*/ 	.dword	_ZN73_INTERNAL_4b58f01e_37_flash_fwd_hdim128_fp16_causal_sm80_cu_a6473388_30654cuda3std3__475_GLOBAL__N__4b58f01e_37_flash_fwd_hdim128_fp16_causal_sm80_cu_a6473388_30656ignoreE
	.align		8
        /*0028*/ 	.dword	_ZN73_INTERNAL_4b58f01e_37_flash_fwd_hdim128_fp16_causal_sm80_cu_a6473388_30654cuda3std3__419piecewise_constructE
	.align		8
        /*0030*/ 	.dword	_ZN73_INTERNAL_4b58f01e_37_flash_fwd_hdim128_fp16_causal_sm80_cu_a6473388_30654cuda3std3__48in_placeE
	.align		8
        /*0038*/ 	.dword	_ZN73_INTERNAL_4b58f01e_37_flash_fwd_hdim128_fp16_causal_sm80_cu_a6473388_30654cuda3std6ranges3__45__cpo4swapE
	.align		8
        /*0040*/ 	.dword	_ZN73_INTERNAL_4b58f01e_37_flash_fwd_hdim128_fp16_causal_sm80_cu_a6473388_30654cuda3std6ranges3__45__cpo9iter_moveE
	.align		8
        /*0048*/ 	.dword	_ZN73_INTERNAL_4b58f01e_37_flash_fwd_hdim128_fp16_causal_sm80_cu_a6473388_30654cute7productE
	.align		8
        /*0050*/ 	.dword	_ZN73_INTERNAL_4b58f01e_37_flash_fwd_hdim128_fp16_causal_sm80_cu_a6473388_30654cute1_E


//--------------------- .text._ZN5flash16flash_fwd_kernelI23Flash_fwd_kernel_traitsILi128ELi128ELi64ELi4ELb0ELb0EN7cutlass6half_tE19Flash_kernel_traitsILi128ELi128ELi64ELi4ES3_EELb0ELb1ELb0ELb0ELb1ELb1ELb0ELb0EEEvNS_16Flash_fwd_paramsE --------------------------
	.section	.text._ZN5flash16flash_fwd_kernelI23Flash_fwd_kernel_traitsILi128ELi128ELi64ELi4ELb0ELb0EN7cutlass6half_tE19Flash_kernel_traitsILi128ELi128ELi64ELi4ES3_EELb0ELb1ELb0ELb0ELb1ELb1ELb0ELb0EEEvNS_16Flash_fwd_paramsE,"ax",@progbits
	.align	128
        .global         _ZN5flash16flash_fwd_kernelI23Flash_fwd_kernel_traitsILi128ELi128ELi64ELi4ELb0ELb0EN7cutlass6half_tE19Flash_kernel_traitsILi128ELi128ELi64ELi4ES3_EELb0ELb1ELb0ELb0ELb1ELb1ELb0ELb0EEEvNS_16Flash_fwd_paramsE
        .type           _ZN5flash16flash_fwd_kernelI23Flash_fwd_kernel_traitsILi128ELi128ELi64ELi4ELb0ELb0EN7cutlass6half_tE19Flash_kernel_traitsILi128ELi128ELi64ELi4ES3_EELb0ELb1ELb0ELb0ELb1ELb1ELb0ELb0EEEvNS_16Flash_fwd_paramsE,@function
        .size           _ZN5flash16flash_fwd_kernelI23Flash_fwd_kernel_traitsILi128ELi128ELi64ELi4ELb0ELb0EN7cutlass6half_tE19Flash_kernel_traitsILi128ELi128ELi64ELi4ES3_EELb0ELb1ELb0ELb0ELb1ELb1ELb0ELb0EEEvNS_16Flash_fwd_paramsE,(.L_x_1654 - _ZN5flash16flash_fwd_kernelI23Flash_fwd_kernel_traitsILi128ELi128ELi64ELi4ELb0ELb0EN7cutlass6half_tE19Flash_kernel_traitsILi128ELi128ELi64ELi4ES3_EELb0ELb1ELb0ELb0ELb1ELb1ELb0ELb0EEEvNS_16Flash_fwd_paramsE)
        .other          _ZN5flash16flash_fwd_kernelI23Flash_fwd_kernel_traitsILi128ELi128ELi64ELi4ELb0ELb0EN7cutlass6half_tE19Flash_kernel_traitsILi128ELi128ELi64ELi4ES3_EELb0ELb1ELb0ELb0ELb1ELb1ELb0ELb0EEEvNS_16Flash_fwd_paramsE,@"STO_CUDA_ENTRY STV_DEFAULT"
_ZN5flash16flash_fwd_kernelI23Flash_fwd_kernel_traitsILi128ELi128ELi64ELi4ELb0ELb0EN7cutlass6half_tE19Flash_kernel_traitsILi128ELi128ELi64ELi4ES3_EELb0ELb1ELb0ELb0ELb1ELb1ELb0ELb0EEEvNS_16Flash_fwd_paramsE:
.text._ZN5flash16flash_fwd_kernelI23Flash_fwd_kernel_traitsILi128ELi128ELi64ELi4ELb0ELb0EN7cutlass6half_tE19Flash_kernel_traitsILi128ELi128ELi64ELi4ES3_EELb0ELb1ELb0ELb0ELb1ELb1ELb0ELb0EEEvNS_16Flash_fwd_paramsE:
[----:B------:R-:W1:Y:S01]  /*0000*/  LDC R1, c[0x0][0x37c] ;  /* 0x0000df00ff017b82 */ /* 0x000e620000000800 */
[----:B------:R-:W2:Y:S07]  /*0010*/  LDCU.64 UR6, c[0x0][0x470] ;  /* 0x00008e00ff0677ac */ /* 0x000eae0008000a00 */
[----:B------:R-:W3:Y:S01]  /*0020*/  S2UR UR31, SR_CTAID.Y ;  /* 0x00000000001f79c3 */ /* 0x000ee20000002600 */
[----:B-1----:R-:W-:Y:S01]  /*0030*/  VIADD R1, R1, 0xffffffb0 ;  /* 0xffffffb001017836 */ /* 0x002fe20000000000 */
[----:B------:R-:W1:Y:S01]  /*0040*/  LDCU.64 UR4, c[0x0][0x478] ;  /* 0x00008f00ff0477ac */ /* 0x000e620008000a00 */
[----:B------:R-:W4:Y:S05]  /*0050*/  LDCU.64 UR24, c[0x0][0x358] ;  /* 0x00006b00ff1877ac */ /* 0x000f2a0008000a00 */
[----:B------:R-:W5:Y:S01]  /*0060*/  S2UR UR20, SR_CTAID.X ;  /* 0x00000000001479c3 */ /* 0x000f620000002500 */
[----:B------:R-:W4:Y:S01]  /*0070*/  LDCU UR29, c[0x0][0x434] ;  /* 0x00008680ff1d77ac */ /* 0x000f220008000800 */
[----:B--2---:R-:W-:-:S02]  /*0080*/  UISETP.NE.U32.AND UP0, UPT, UR6, URZ, UPT ;  /* 0x000000ff0600728c */ /* 0x004fc4000bf05070 */
[----:B-1----:R-:W-:Y:S02]  /*0090*/  UISETP.NE.U32.AND UP1, UPT, UR4, URZ, UPT ;  /* 0x000000ff0400728c */ /* 0x002fe4000bf25070 */
[----:B------:R-:W-:Y:S02]  /*00a0*/  UISETP.NE.AND.EX UP0, UPT, UR7, URZ, UPT, UP0 ;  /* 0x000000ff0700728c */ /* 0x000fe4000bf05300 */
[----:B------:R-:W-:-:S04]  /*00b0*/  UISETP.NE.AND.EX UP1, UPT, UR5, URZ, UPT, UP1 ;  /* 0x000000ff0500728c */ /* 0x000fc8000bf25310 */
[----:B------:R-:W-:Y:S02]  /*00c0*/  PLOP3.LUT P2, PT, PT, PT, UP0, 0x80, 0x8 ;  /* 0x000000000008781c */ /* 0x000fe40003f4f008 */
[----:B------:R-:W-:-:S03]  /*00d0*/  PLOP3.LUT P1, PT, PT, PT, UP1, 0x80, 0x8 ;  /* 0x000000000008781c */ /* 0x000fc60003f2f018 */
[----:B------:R-:W3:Y:S02]  /*00e0*/  @UP0 LDCU.64 UR6, c[0x0][0x470] ;  /* 0x00008e00ff0607ac */ /* 0x000ee40008000a00 */
[----:B------:R-:W1:Y:S01]  /*00f0*/  @UP1 LDCU.64 UR4, c[0x0][0x478] ;  /* 0x00008f00ff0417ac */ /* 0x000e620008000a00 */
[----:B---3--:R-:W-:Y:S02]  /*0100*/  @UP0 UIMAD.WIDE.U32 UR6, UR31, 0x4, UR6 ;  /* 0x000000041f0608a5 */ /* 0x008fe4000f8e0006 */
[----:B-1----:R-:W-:-:S04]  /*0110*/  @UP1 UIMAD.WIDE.U32 UR4, UR31, 0x4, UR4 ;  /* 0x000000041f0418a5 */ /* 0x002fc8000f8e0004 */
[----:B------:R-:W-:Y:S02]  /*0120*/  IMAD.U32 R2, RZ, RZ, UR6 ;  /* 0x00000006ff027e24 */ /* 0x000fe4000f8e00ff */
[----:B------:R-:W-:Y:S02]  /*0130*/  IMAD.U32 R3, RZ, RZ, UR7 ;  /* 0x00000007ff037e24 */ /* 0x000fe4000f8e00ff */
[----:B------:R-:W-:Y:S01]  /*0140*/  IMAD.U32 R4, RZ, RZ, UR4 ;  /* 0x00000004ff047e24 */ /* 0x000fe2000f8e00ff */
[----:B-----5:R-:W-:Y:S01]  /*0150*/  USHF.L.U32 UR32, UR20, 0x7, URZ ;  /* 0x0000000714207899 */ /* 0x020fe200080006ff */
[----:B------:R-:W-:Y:S01]  /*0160*/  IMAD.U32 R5, RZ, RZ, UR5 ;  /* 0x00000005ff057e24 */ /* 0x000fe2000f8e00ff */
[----:B----4-:R-:W2:Y:S01]  /*0170*/  @P2 LDG.E R2, desc[UR24][R2.64] ;  /* 0x0000001802022981 */ /* 0x010ea2000c1e1900 */
[----:B------:R-:W1:Y:S03]  /*0180*/  @!UP1 LDCU.64 UR6, c[0x0][0x488] ;  /* 0x00009100ff0697ac */ /* 0x000e660008000a00 */
[----:B------:R-:W3:Y:S01]  /*0190*/  @P1 LDG.E R0, desc[UR24][R4.64] ;  /* 0x0000001804001981 */ /* 0x000ee2000c1e1900 */
[----:B------:R-:W-:Y:S01]  /*01a0*/  UISETP.GE.AND UP0, UPT, UR32, UR29, UPT ;  /* 0x0000001d2000728c */ /* 0x000fe2000bf06270 */
[----:B------:R-:W-:Y:S01]  /*01b0*/  UMOV UR34, URZ ;  /* 0x000000ff00227c82 */ /* 0x000fe20008000000 */
[----:B------:R-:W4:Y:S04]  /*01c0*/  @!UP1 LDCU.64 UR4, c[0x0][0x438] ;  /* 0x00008700ff0497ac */ /* 0x000f280008000a00 */
[----:B------:R-:W-:Y:S01]  /*01d0*/  PLOP3.LUT P0, PT, PT, PT, UP0, 0x80, 0x8 ;  /* 0x000000000008781c */ /* 0x000fe20003f0f008 */
[----:B-1----:R-:W-:Y:S01]  /*01e0*/  @!UP1 UISETP.NE.U32.AND UP0, UPT, UR6, URZ, UPT ;  /* 0x000000ff0600928c */ /* 0x002fe2000bf05070 */
[----:B--2---:R-:W-:-:S02]  /*01f0*/  @P2 R2UR UR34, R2 ;  /* 0x00000000022222ca */ /* 0x004fc400000e0000 */
[----:B---3--:R-:W-:-:S09]  /*0200*/  @P1 R2UR UR33, R0 ;  /* 0x00000000002112ca */ /* 0x008fd200000e0000 */
[----:B----4-:R-:W-:Y:S06]  /*0210*/  @P0 EXIT ;  /* 0x000000000000094d */ /* 0x010fec0003800000 */
[----:B------:R-:W1:Y:S01]  /*0220*/  LDCU UR28, c[0x0][0x508] ;  /* 0x0000a100ff1c77ac */ /* 0x000e620008000800 */
[----:B------:R-:W2:Y:S01]  /*0230*/  S2R R240, SR_TID.X ;  /* 0x0000000000f07919 */ /* 0x000ea20000002100 */
[----:B------:R-:W3:Y:S01]  /*0240*/  S2UR UR30, SR_CTAID.Z ;  /* 0x00000000001e79c3 */ /* 0x000ee20000002700 */
[----:B------:R-:W-:Y:S02]  /*0250*/  @!UP1 UISETP.NE.AND.EX UP0, UPT, UR7, URZ, UPT, UP0 ;  /* 0x000000ff0700928c */ /* 0x000fe4000bf05300 */
[----:B------:R-:W-:Y:S02]  /*0260*/  @UP1 UIADD3 UR33, UPT, UPT, UR33, -UR34, URZ ;  /* 0x8000002221211290 */ /* 0x000fe4000fffe0ff */
[----:B------:R-:W-:Y:S02]  /*0270*/  @!UP1 USEL UR5, UR5, URZ, UP0 ;  /* 0x000000ff05059287 */ /* 0x000fe40008000000 */
[----:B------:R-:W-:Y:S02]  /*0280*/  UIADD3 UR6, UPT, UPT, UR20, 0x1, URZ ;  /* 0x0000000114067890 */ /* 0x000fe4000fffe0ff */
[----:B------:R-:W-:-:S02]  /*0290*/  @!UP1 UIADD3 UR33, UPT, UPT, UR5, UR4, -UR34 ;  /* 0x0000000405219290 */ /* 0x000fc4000fffe822 */
[----:B------:R-:W-:Y:S02]  /*02a0*/  ULEA UR5, UR6, -UR29, 0x7 ;  /* 0x8000001d06057291 */ /* 0x000fe4000f8e38ff */
[----:B------:R-:W-:-:S04]  /*02b0*/  UIADD3 UR7, UPT, UPT, UR33, 0x3f, URZ ;  /* 0x0000003f21077890 */ /* 0x000fc8000fffe0ff */
[----:B-1----:R-:W-:Y:S02]  /*02c0*/  UIADD3 UR5, UPT, UPT, UR7, UR28, UR5 ;  /* 0x0000001c07057290 */ /* 0x002fe4000fffe005 */
[----:B------:R-:W-:Y:S02]  /*02d0*/  USHF.R.S32.HI UR6, URZ, 0x1f, UR7 ;  /* 0x0000001fff067899 */ /* 0x000fe40008011407 */
[----:B------:R-:W-:Y:S02]  /*02e0*/  USHF.R.S32.HI UR4, URZ, 0x1f, UR5 ;  /* 0x0000001fff047899 */ /* 0x000fe40008011405 */
[----:B------:R-:W-:Y:S02]  /*02f0*/  ULEA.HI UR6, UR6, UR7, URZ, 0x6 ;  /* 0x0000000706067291 */ /* 0x000fe4000f8f30ff */
[----:B------:R-:W-:Y:S02]  /*0300*/  ULEA.HI UR4, UR4, UR5, URZ, 0x6 ;  /* 0x0000000504047291 */ /* 0x000fe4000f8f30ff */
[----:B------:R-:W-:-:S02]  /*0310*/  USHF.R.S32.HI UR6, URZ, 0x6, UR6 ;  /* 0x00000006ff067899 */ /* 0x000fc40008011406 */
[----:B------:R-:W-:-:S04]  /*0320*/  USHF.R.S32.HI UR4, URZ, 0x6, UR4 ;  /* 0x00000006ff047899 */ /* 0x000fc80008011404 */
[----:B------:R-:W-:-:S04]  /*0330*/  UISETP.LT.AND UP0, UPT, UR6, UR4, UPT ;  /* 0x000000040600728c */ /* 0x000fc8000bf01270 */
[----:B------:R-:W-:-:S04]  /*0340*/  USEL UR26, UR6, UR4, UP0 ;  /* 0x00000004061a7287 */ /* 0x000fc80008000000 */
[----:B------:R-:W-:-:S09]  /*0350*/  UISETP.GT.AND UP0, UPT, UR26, URZ, UPT ;  /* 0x000000ff1a00728c */ /* 0x000fd2000bf04270 */
[----:B--23--:R-:W-:Y:S05]  /*0360*/  BRA.U UP0, `(.L_x_0) ;  /* 0x0000000d00187547 */ /* 0x00cfea000b800000 */
[----:B------:R-:W1:Y:S01]  /*0370*/  LDCU.U8 UR4, c[0x0][0x549] ;  /* 0x0000a920ff0477ac */ /* 0x000e620008000000 */
[----:B------:R-:W2:Y:S01]  /*0380*/  LDC.64 R4, c[0x0][0x400] ;  /* 0x00010000ff047b82 */ /* 0x000ea20000000a00 */
[----:B------:R-:W-:Y:S01]  /*0390*/  SHF.L.U32 R6, R240, 0x3, RZ ;  /* 0x00000003f0067819 */ /* 0x000fe200000006ff */
[----:B------:R-:W3:Y:S01]  /*03a0*/  LDCU.U8 UR8, c[0x0][0x548] ;  /* 0x0000a900ff0877ac */ /* 0x000ee20008000000 */
[----:B-1----:R-:W-:-:S11]  /*03b0*/  UISETP.NE.AND UP1, UPT, UR4, URZ, UPT ;  /* 0x000000ff0400728c */ /* 0x002fd6000bf25270 */
[----:B------:R-:W1:Y:S01]  /*03c0*/  @UP1 LDCU UR11, c[0x0][0x430] ;  /* 0x00008600ff0b17ac */ /* 0x000e620008000800 */
[----:B------:R-:W4:Y:S01]  /*03d0*/  @UP1 LDCU UR12, c[0x0][0x430] ;  /* 0x00008600ff0c17ac */ /* 0x000f220008000800 */
[----:B------:R-:W-:Y:S01]  /*03e0*/  @UP1 UMOV UR10, 0x1 ;  /* 0x00000001000a1882 */ /* 0x000fe20000000000 */
[----:B-1----:R-:W-:Y:S01]  /*03f0*/  @UP1 UIMAD UR11, UR29, UR11, URZ ;  /* 0x0000000b1d0b12a4 */ /* 0x002fe2000f8e02ff */
[----:B---34-:R-:W-:Y:S11]  /*0400*/  BRA.U UP1, `(.L_x_1) ;  /* 0x0000000101247547 */ /* 0x018ff6000b800000 */
[----:B------:R-:W-:Y:S01]  /*0410*/  UISETP.NE.AND UP0, UPT, UR8, URZ, UPT ;  /* 0x000000ff0800728c */ /* 0x000fe2000bf05270 */
[----:B------:R-:W1:Y:S10]  /*0420*/  LDCU UR4, c[0x0][0x3e0] ;  /* 0x00007c00ff0477ac */ /* 0x000e740008000800 */
[----:B------:R-:W1:Y:S01]  /*0430*/  @UP0 LDCU UR10, c[0x0][0x454] ;  /* 0x00008a80ff0a07ac */ /* 0x000e620008000800 */
[----:B------:R-:W3:Y:S01]  /*0440*/  @UP0 LDCU UR11, c[0x0][0x454] ;  /* 0x00008a80ff0b07ac */ /* 0x000ee20008000800 */
[----:B------:R-:W-:Y:S01]  /*0450*/  @UP0 UMOV UR12, 0x1 ;  /* 0x00000001000c0882 */ /* 0x000fe20000000000 */
[----:B---3--:R-:W3:Y:S01]  /*0460*/  @!UP0 LDCU UR11, c[0x0][0x434] ;  /* 0x00008680ff0b87ac */ /* 0x008ee20008000800 */
[----:B------:R-:W-:Y:S01]  /*0470*/  @!UP0 UMOV UR12, 0x1 ;  /* 0x00000001000c8882 */ /* 0x000fe20000000000 */
[----:B-1----:R-:W-:-:S02]  /*0480*/  @UP0 UIMAD UR10, UR10, UR4, URZ ;  /* 0x000000040a0a02a4 */ /* 0x002fc4000f8e02ff */
[----:B------:R-:W-:-:S12]  /*0490*/  @!UP0 UIMAD UR10, UR29, UR4, URZ ;  /* 0x000000041d0a82a4 */ /* 0x000fd8000f8e02ff */
.L_x_1:
[----:B------:R-:W1:Y:S01]  /*04a0*/  LDCU.64 UR4, c[0x0][0x410] ;  /* 0x00008200ff0477ac */ /* 0x000e620008000a00 */
[----:B------:R-:W4:Y:S01]  /*04b0*/  LDC.64 R2, c[0x0][0x408] ;  /* 0x00010200ff027b82 */ /* 0x000f220000000a00 */
[----:B------:R-:W-:Y:S01]  /*04c0*/  LOP3.LUT R6, R6, 0x38, RZ, 0xc0, !PT ;  /* 0x0000003806067812 */ /* 0x000fe200078ec0ff */
[----:B------:R-:W-:Y:S01]  /*04d0*/  IMAD.MOV.U32 R7, RZ, RZ, RZ ;  /* 0x000000ffff077224 */ /* 0x000fe200078e00ff */
[----:B------:R-:W5:Y:S01]  /*04e0*/  LDCU.64 UR6, c[0x0][0x3f0] ;  /* 0x00007e00ff0677ac */ /* 0x000f620008000a00 */
[----:B------:R-:W-:Y:S02]  /*04f0*/  BSSY.RECONVERGENT B0, `(.L_x_2) ;  /* 0x0000052000007945 */ /* 0x000fe40003800200 */
[----:B--2---:R-:W-:Y:S01]  /*0500*/  IMAD.WIDE.U32 R6, R4, UR31, R6 ;  /* 0x0000001f04067c25 */ /* 0x004fe2000f8e0006 */
[----:B------:R-:W-:Y:S02]  /*0510*/  USHF.L.U32 UR9, UR20, 0x7, URZ ;  /* 0x0000000714097899 */ /* 0x000fe400080006ff */
[----:B------:R-:W-:Y:S01]  /*0520*/  USHF.R.U32.HI UR20, URZ, 0x19, UR20 ;  /* 0x00000019ff147899 */ /* 0x000fe20008011614 */
[----:B------:R-:W-:Y:S01]  /*0530*/  IMAD R5, R5, UR31, R7 ;  /* 0x0000001f05057c24 */ /* 0x000fe2000f8e0207 */
[----:B------:R-:W-:Y:S01]  /*0540*/  SHF.R.U32.HI R7, RZ, 0x3, R240 ;  /* 0x00000003ff077819 */ /* 0x000fe200000116f0 */
[----:B------:R-:W-:Y:S01]  /*0550*/  IMAD.MOV.U32 R4, RZ, RZ, R6 ;  /* 0x000000ffff047224 */ /* 0x000fe200078e0006 */
[----:B------:R-:W-:-:S02]  /*0560*/  UISETP.NE.AND UP1, UPT, UR8, URZ, !UP1 ;  /* 0x000000ff0800728c */ /* 0x000fc4000cf25270 */
[----:B------:R-:W-:Y:S01]  /*0570*/  LOP3.LUT R8, R7, UR9, RZ, 0xfc, !PT ;  /* 0x0000000907087c12 */ /* 0x000fe2000f8efcff */
[----:B---3--:R-:W-:Y:S01]  /*0580*/  UIMAD UR11, UR30, UR11, URZ ;  /* 0x0000000b1e0b72a4 */ /* 0x008fe2000f8e02ff */
[----:B-1----:R-:W-:Y:S01]  /*0590*/  IMAD.U32 R10, RZ, RZ, UR4 ;  /* 0x00000004ff0a7e24 */ /* 0x002fe2000f8e00ff */
[----:B------:R-:W-:Y:S01]  /*05a0*/  MOV R0, UR5 ;  /* 0x0000000500007c02 */ /* 0x000fe20008000f00 */
[----:B------:R-:W-:Y:S02]  /*05b0*/  UIMAD UR4, UR31, UR29, URZ ;  /* 0x0000001d1f0472a4 */ /* 0x000fe4000f8e02ff */
[----:B------:R-:W-:Y:S01]  /*05c0*/  IMAD.WIDE.U32 R10, R10, UR30, R4 ;  /* 0x0000001e0a0a7c25 */ /* 0x000fe2000f8e0004 */
[----:B------:R-:W-:Y:S01]  /*05d0*/  UIADD3 UR29, UPT, UPT, -UR32, UR29, URZ ;  /* 0x0000001d201d7290 */ /* 0x000fe2000fffe1ff */
[C---:B----4-:R-:W-:Y:S02]  /*05e0*/  SHF.L.U32 R6, R2.reuse, 0x6, RZ ;  /* 0x0000000602067819 */ /* 0x050fe400000006ff */
[----:B------:R-:W-:Y:S01]  /*05f0*/  IMAD R5, R2, UR20, RZ ;  /* 0x0000001402057c24 */ /* 0x000fe2000f8e02ff */
[----:B------:R-:W-:Y:S01]  /*0600*/  @!UP1 UIMAD UR11, UR31, UR10, UR11 ;  /* 0x0000000a1f0b92a4 */ /* 0x000fe2000f8e020b */
[----:B------:R-:W-:Y:S01]  /*0610*/  IMAD R11, R0, UR30, R11 ;  /* 0x0000001e000b7c24 */ /* 0x000fe2000f8e020b */
[----:B------:R-:W-:Y:S01]  /*0620*/  SHF.L.U64.HI R0, R2, 0x5, R3 ;  /* 0x0000000502007819 */ /* 0x000fe20000010203 */
[C---:B------:R-:W-:Y:S01]  /*0630*/  IMAD R5, R8.reuse, R3, R5 ;  /* 0x0000000308057224 */ /* 0x040fe200078e0205 */
[----:B------:R-:W-:Y:S01]  /*0640*/  USEL UR8, UR4, URZ, UP1 ;  /* 0x000000ff04087287 */ /* 0x000fe20008800000 */
[----:B------:R-:W-:Y:S01]  /*0650*/  IMAD.WIDE.U32 R8, R8, R2, R10 ;  /* 0x0000000208087225 */ /* 0x000fe200078e000a */
[----:B------:R-:W-:-:S03]  /*0660*/  USHF.R.S32.HI UR5, URZ, 0x1f, UR11 ;  /* 0x0000001fff057899 */ /* 0x000fc6000801140b */
[----:B------:R-:W-:Y:S01]  /*0670*/  IMAD.IADD R5, R9, 0x1, R5 ;  /* 0x0000000109057824 */ /* 0x000fe200078e0205 */
[----:B-----5:R-:W-:Y:S01]  /*0680*/  LEA R12, P0, R8, UR6, 0x1 ;  /* 0x00000006080c7c11 */ /* 0x020fe2000f8008ff */
[----:B------:R-:W-:Y:S01]  /*0690*/  IMAD.SHL.U32 R4, R2, 0x20, RZ ;  /* 0x0000002002047824 */ /* 0x000fe200078e00ff */
[----:B------:R-:W-:Y:S02]  /*06a0*/  USHF.R.S32.HI UR6, URZ, 0x1f, UR4 ;  /* 0x0000001fff067899 */ /* 0x000fe40008011404 */
[----:B------:R-:W-:Y:S01]  /*06b0*/  LEA.HI.X R13, R8, UR7, R5, 0x1, P0 ;  /* 0x00000007080d7c11 */ /* 0x000fe200080f0c05 */
[----:B------:R-:W-:Y:S01]  /*06c0*/  UIMAD UR7, UR32, UR12, URZ ;  /* 0x0000000c200772a4 */ /* 0x000fe2000f8e02ff */
[----:B------:R-:W-:Y:S01]  /*06d0*/  SHF.L.U64.HI R5, R2, 0x6, R3 ;  /* 0x0000000602057819 */ /* 0x000fe20000010203 */
[----:B------:R-:W-:Y:S01]  /*06e0*/  USEL UR6, UR6, URZ, UP1 ;  /* 0x000000ff06067287 */ /* 0x000fe20008800000 */
[-C--:B------:R-:W-:Y:S01]  /*06f0*/  IADD3 R10, P1, PT, R6, R12.reuse, RZ ;  /* 0x0000000c060a7210 */ /* 0x080fe20007f3e0ff */
[----:B------:R-:W-:Y:S01]  /*0700*/  STG.E.128 desc[UR24][R12.64], RZ ;  /* 0x000000ff0c007986 */ /* 0x000fe2000c101d18 */
[-C--:B------:R-:W-:Y:S01]  /*0710*/  LEA R8, P0, R2, R12.reuse, 0x7 ;  /* 0x0000000c02087211 */ /* 0x080fe200078038ff */
[----:B------:R-:W-:Y:S01]  /*0720*/  USHF.R.S32.HI UR4, URZ, 0x1f, UR7 ;  /* 0x0000001fff047899 */ /* 0x000fe20008011407 */
[----:B------:R-:W-:Y:S01]  /*0730*/  IADD3 R14, P2, PT, R4, R12, RZ ;  /* 0x0000000c040e7210 */ /* 0x000fe20007f5e0ff */
[----:B------:R-:W-:Y:S01]  /*0740*/  IMAD.X R11, R5, 0x1, R13, P1 ;  /* 0x00000001050b7824 */ /* 0x000fe200008e060d */
[----:B------:R-:W-:Y:S01]  /*0750*/  LEA.HI.X R9, R2, R13, R3, 0x7, P0 ;  /* 0x0000000d02097211 */ /* 0x000fe200000f3c03 */
[----:B------:R-:W-:Y:S01]  /*0760*/  STG.E.128 desc[UR24][R12.64+0x80], RZ ;  /* 0x000080ff0c007986 */ /* 0x000fe2000c101d18 */
[----:B------:R-:W-:Y:S01]  /*0770*/  IADD3 R2, P0, PT, R10, R4, RZ ;  /* 0x000000040a027210 */ /* 0x000fe20007f1e0ff */
[----:B------:R-:W-:Y:S01]  /*0780*/  IMAD.X R15, R0, 0x1, R13, P2 ;  /* 0x00000001000f7824 */ /* 0x000fe200010e060d */
[----:B------:R-:W-:-:S02]  /*0790*/  UIADD3 UR7, UP1, UP0, UR7, UR8, UR11 ;  /* 0x0000000807077290 */ /* 0x000fc4000f83e00b */
[----:B------:R-:W-:Y:S02]  /*07a0*/  IADD3.X R3, PT, PT, R11, R0, RZ, P0, !PT ;  /* 0x000000000b037210 */ /* 0x000fe400007fe4ff */
[----:B------:R-:W-:Y:S01]  /*07b0*/  STG.E.128 desc[UR24][R14.64], RZ ;  /* 0x000000ff0e007986 */ /* 0x000fe2000c101d18 */
[----:B------:R-:W-:-:S03]  /*07c0*/  UIADD3.X UR6, UPT, UPT, UR4, UR6, UR5, UP1, UP0 ;  /* 0x0000000604067290 */ /* 0x000fc60008fe0405 */
[----:B------:R-:W-:Y:S04]  /*07d0*/  STG.E.128 desc[UR24][R14.64+0x80], RZ ;  /* 0x000080ff0e007986 */ /* 0x000fe8000c101d18 */
[----:B------:R-:W-:Y:S04]  /*07e0*/  STG.E.128 desc[UR24][R10.64], RZ ;  /* 0x000000ff0a007986 */ /* 0x000fe8000c101d18 */
[----:B------:R1:W-:Y:S04]  /*07f0*/  STG.E.128 desc[UR24][R10.64+0x80], RZ ;  /* 0x000080ff0a007986 */ /* 0x0003e8000c101d18 */
[----:B------:R-:W-:Y:S04]  /*0800*/  STG.E.128 desc[UR24][R2.64], RZ ;  /* 0x000000ff02007986 */ /* 0x000fe8000c101d18 */
[----:B------:R2:W-:Y:S04]  /*0810*/  STG.E.128 desc[UR24][R2.64+0x80], RZ ;  /* 0x000080ff02007986 */ /* 0x0005e8000c101d18 */
[----:B------:R-:W-:Y:S04]  /*0820*/  STG.E.128 desc[UR24][R8.64], RZ ;  /* 0x000000ff08007986 */ /* 0x000fe8000c101d18 */
[----:B------:R3:W-:Y:S01]  /*0830*/  STG.E.128 desc[UR24][R8.64+0x80], RZ ;  /* 0x000080ff08007986 */ /* 0x0007e2000c101d18 */
[----:B-1----:R-:W-:-:S05]  /*0840*/  IADD3 R10, P1, PT, R8, R4, RZ ;  /* 0x00000004080a7210 */ /* 0x002fca0007f3e0ff */
[----:B------:R-:W-:Y:S01]  /*0850*/  IMAD.X R11, R9, 0x1, R0, P1 ;  /* 0x00000001090b7824 */ /* 0x000fe200008e0600 */
[----:B--2---:R-:W-:-:S04]  /*0860*/  IADD3 R2, P0, PT, R8, R6, RZ ;  /* 0x0000000608027210 */ /* 0x004fc80007f1e0ff */
[----:B------:R-:W-:Y:S01]  /*0870*/  STG.E.128 desc[UR24][R10.64], RZ ;  /* 0x000000ff0a007986 */ /* 0x000fe2000c101d18 */
[----:B------:R-:W-:Y:S01]  /*0880*/  IADD3 R6, PT, PT, R7, 0x30, RZ ;  /* 0x0000003007067810 */ /* 0x000fe20007ffe0ff */
[----:B------:R-:W-:Y:S01]  /*0890*/  IMAD.X R3, R9, 0x1, R5, P0 ;  /* 0x0000000109037824 */ /* 0x000fe200000e0605 */
[----:B------:R-:W-:Y:S01]  /*08a0*/  IADD3 R4, P0, PT, R2, R4, RZ ;  /* 0x0000000402047210 */ /* 0x000fe20007f1e0ff */
[----:B------:R-:W-:Y:S01]  /*08b0*/  STG.E.128 desc[UR24][R10.64+0x80], RZ ;  /* 0x000080ff0a007986 */ /* 0x000fe2000c101d18 */
[----:B---3--:R-:W-:Y:S02]  /*08c0*/  VIADD R9, R7, 0x10 ;  /* 0x0000001007097836 */ /* 0x008fe40000000000 */
[----:B------:R-:W-:Y:S01]  /*08d0*/  IADD3.X R5, PT, PT, R3, R0, RZ, P0, !PT ;  /* 0x0000000003057210 */ /* 0x000fe200007fe4ff */
[----:B------:R-:W-:Y:S01]  /*08e0*/  STG.E.128 desc[UR24][R2.64], RZ ;  /* 0x000000ff02007986 */ /* 0x000fe2000c101d18 */
[----:B------:R-:W-:Y:S01]  /*08f0*/  LOP3.LUT P0, R240, R240, 0x7, RZ, 0xc0, !PT ;  /* 0x00000007f0f07812 */ /* 0x000fe2000780c0ff */
[----:B------:R-:W-:-:S02]  /*0900*/  VIADD R8, R7, 0x20 ;  /* 0x0000002007087836 */ /* 0x000fc40000000000 */
[----:B------:R1:W-:Y:S01]  /*0910*/  STG.E.128 desc[UR24][R2.64+0x80], RZ ;  /* 0x000080ff02007986 */ /* 0x0003e2000c101d18 */
[----:B------:R-:W-:-:S03]  /*0920*/  ISETP.GE.OR P0, PT, R7, UR29, P0 ;  /* 0x0000001d07007c0c */ /* 0x000fc60008706670 */
[----:B------:R-:W-:Y:S04]  /*0930*/  STG.E.128 desc[UR24][R4.64], RZ ;  /* 0x000000ff04007986 */ /* 0x000fe8000c101d18 */
[----:B------:R2:W-:Y:S01]  /*0940*/  STG.E.128 desc[UR24][R4.64+0x80], RZ ;  /* 0x000080ff04007986 */ /* 0x0005e2000c101d18 */
[C---:B-1----:R-:W-:Y:S01]  /*0950*/  IADD3 R3, PT, PT, R7.reuse, 0x60, RZ ;  /* 0x0000006007037810 */ /* 0x042fe20007ffe0ff */
[C---:B--2---:R-:W-:Y:S02]  /*0960*/  VIADD R5, R7.reuse, 0x40 ;  /* 0x0000004007057836 */ /* 0x044fe40000000000 */
[----:B------:R-:W-:Y:S02]  /*0970*/  VIADD R4, R7, 0x50 ;  /* 0x0000005007047836 */ /* 0x000fe40000000000 */
[----:B------:R-:W-:Y:S05]  /*0980*/  @P0 BRA `(.L_x_3) ;  /* 0x0000000000200947 */ /* 0x000fea0003800000 */
[----:B------:R-:W1:Y:S01]  /*0990*/  LDCU.64 UR4, c[0x0][0x420] ;  /* 0x00008400ff0477ac */ /* 0x000e620008000a00 */
[----:B------:R-:W-:-:S05]  /*09a0*/  IMAD R0, R7, UR12, RZ ;  /* 0x0000000c07007c24 */ /* 0x000fca000f8e02ff */
[----:B------:R-:W-:-:S04]  /*09b0*/  IADD3 R2, P0, PT, R0, UR7, RZ ;  /* 0x0000000700027c10 */ /* 0x000fc8000ff1e0ff */
[----:B------:R-:W-:Y:S02]  /*09c0*/  LEA.HI.X.SX32 R0, R0, UR6, 0x1, P0 ;  /* 0x0000000600007c11 */ /* 0x000fe400080f0eff */
[----:B-1----:R-:W-:-:S04]  /*09d0*/  LEA R10, P0, R2, UR4, 0x2 ;  /* 0x00000004020a7c11 */ /* 0x002fc8000f8010ff */
[----:B------:R-:W-:Y:S01]  /*09e0*/  LEA.HI.X R11, R2, UR5, R0, 0x2, P0 ;  /* 0x00000005020b7c11 */ /* 0x000fe200080f1400 */
[----:B------:R-:W-:-:S05]  /*09f0*/  IMAD.MOV.U32 R0, RZ, RZ, 0x7f800000 ;  /* 0x7f800000ff007424 */ /* 0x000fca00078e00ff */
[----:B------:R1:W-:Y:S03]  /*0a00*/  STG.E desc[UR24][R10.64], R0 ;  /* 0x000000000a007986 */ /* 0x0003e6000c101918 */
.L_x_3:
[----:B------:R-:W-:Y:S05]  /*0a10*/  BSYNC.RECONVERGENT B0 ;  /* 0x0000000000007941 */ /* 0x000fea0003800200 */
.L_x_2:
[----:B------:R-:W-:Y:S01]  /*0a20*/  ISETP.GE.AND P0, PT, R9, UR29, PT ;  /* 0x0000001d09007c0c */ /* 0x000fe2000bf06270 */
[----:B------:R-:W-:Y:S01]  /*0a30*/  VIADD R7, R7, 0x70 ;  /* 0x0000007007077836 */ /* 0x000fe20000000000 */
[----:B------:R-:W-:Y:S01]  /*0a40*/  ISETP.GE.AND P6, PT, R8, UR29, PT ;  /* 0x0000001d08007c0c */ /* 0x000fe2000bfc6270 */
[----:B------:R-:W-:Y:S01]  /*0a50*/  BSSY.RECONVERGENT B0, `(.L_x_4) ;  /* 0x0000016000007945 */ /* 0x000fe20003800200 */
[----:B------:R-:W-:Y:S02]  /*0a60*/  ISETP.NE.OR P0, PT, R240, RZ, P0 ;  /* 0x000000fff000720c */ /* 0x000fe40000705670 */
[----:B------:R-:W-:Y:S02]  /*0a70*/  ISETP.GE.AND P5, PT, R6, UR29, PT ;  /* 0x0000001d06007c0c */ /* 0x000fe4000bfa6270 */
[----:B------:R-:W-:Y:S02]  /*0a80*/  ISETP.GE.AND P4, PT, R5, UR29, PT ;  /* 0x0000001d05007c0c */ /* 0x000fe4000bf86270 */
[----:B------:R-:W-:-:S02]  /*0a90*/  ISETP.GE.AND P3, PT, R4, UR29, PT ;  /* 0x0000001d04007c0c */ /* 0x000fc4000bf66270 */
[----:B------:R-:W-:Y:S02]  /*0aa0*/  ISETP.GE.AND P2, PT, R3, UR29, PT ;  /* 0x0000001d03007c0c */ /* 0x000fe4000bf46270 */
[----:B------:R-:W-:Y:S02]  /*0ab0*/  ISETP.GE.AND P1, PT, R7, UR29, PT ;  /* 0x0000001d07007c0c */ /* 0x000fe4000bf26270 */
[C---:B------:R-:W-:Y:S02]  /*0ac0*/  ISETP.NE.OR P6, PT, R240.reuse, RZ, P6 ;  /* 0x000000fff000720c */ /* 0x040fe400037c5670 */
[C---:B------:R-:W-:Y:S02]  /*0ad0*/  ISETP.NE.OR P5, PT, R240.reuse, RZ, P5 ;  /* 0x000000fff000720c */ /* 0x040fe40002fa5670 */
[C---:B------:R-:W-:Y:S02]  /*0ae0*/  ISETP.NE.OR P4, PT, R240.reuse, RZ, P4 ;  /* 0x000000fff000720c */ /* 0x040fe40002785670 */
[----:B------:R-:W-:-:S02]  /*0af0*/  ISETP.NE.OR P3, PT, R240, RZ, P3 ;  /* 0x000000fff000720c */ /* 0x000fc40001f65670 */
[C---:B------:R-:W-:Y:S02]  /*0b00*/  ISETP.NE.OR P2, PT, R240.reuse, RZ, P2 ;  /* 0x000000fff000720c */ /* 0x040fe40001745670 */
[----:B------:R-:W-:Y:S01]  /*0b10*/  ISETP.NE.OR P1, PT, R240, RZ, P1 ;  /* 0x000000fff000720c */ /* 0x000fe20000f25670 */
[----:B------:R-:W-:-:S12]  /*0b20*/  @P0 BRA `(.L_x_5) ;  /* 0x0000000000200947 */ /* 0x000fd80003800000 */
[----:B------:R-:W2:Y:S01]  /*0b30*/  LDCU.64 UR4, c[0x0][0x420] ;  /* 0x00008400ff0477ac */ /* 0x000ea20008000a00 */
[----:B-1----:R-:W-:-:S05]  /*0b40*/  IMAD R0, R9, UR12, RZ ;  /* 0x0000000c09007c24 */ /* 0x002fca000f8e02ff */
[----:B------:R-:W-:-:S04]  /*0b50*/  IADD3 R2, P0, PT, R0, UR7, RZ ;  /* 0x0000000700027c10 */ /* 0x000fc8000ff1e0ff */
[----:B------:R-:W-:Y:S02]  /*0b60*/  LEA.HI.X.SX32 R0, R0, UR6, 0x1, P0 ;  /* 0x0000000600007c11 */ /* 0x000fe400080f0eff */
[----:B--2---:R-:W-:-:S04]  /*0b70*/  LEA R10, P0, R2, UR4, 0x2 ;  /* 0x00000004020a7c11 */ /* 0x004fc8000f8010ff */
[----:B------:R-:W-:Y:S01]  /*0b80*/  LEA.HI.X R11, R2, UR5, R0, 0x2, P0 ;  /* 0x00000005020b7c11 */ /* 0x000fe200080f1400 */
[----:B------:R-:W-:-:S05]  /*0b90*/  IMAD.MOV.U32 R0, RZ, RZ, 0x7f800000 ;  /* 0x7f800000ff007424 */ /* 0x000fca00078e00ff */
[----:B------:R2:W-:Y:S03]  /*0ba0*/  STG.E desc[UR24][R10.64], R0 ;  /* 0x000000000a007986 */ /* 0x0005e6000c101918 */
.L_x_5:
[----:B------:R-:W-:Y:S05]  /*0bb0*/  BSYNC.RECONVERGENT B0 ;  /* 0x0000000000007941 */ /* 0x000fea0003800200 */
.L_x_4:
[----:B------:R-:W-:Y:S04]  /*0bc0*/  BSSY.RECONVERGENT B0, `(.L_x_6) ;  /* 0x000000a000007945 */ /* 0x000fe80003800200 */
[----:B------:R-:W-:Y:S05]  /*0bd0*/  @P6 BRA `(.L_x_7) ;  /* 0x0000000000206947 */ /* 0x000fea0003800000 */
[----:B------:R-:W3:Y:S01]  /*0be0*/  LDCU.64 UR4, c[0x0][0x420] ;  /* 0x00008400ff0477ac */ /* 0x000ee20008000a00 */
[----:B-12---:R-:W-:-:S05]  /*0bf0*/  IMAD R0, R8, UR12, RZ ;  /* 0x0000000c08007c24 */ /* 0x006fca000f8e02ff */
[----:B------:R-:W-:-:S04]  /*0c00*/  IADD3 R2, P0, PT, R0, UR7, RZ ;  /* 0x0000000700027c10 */ /* 0x000fc8000ff1e0ff */
[----:B------:R-:W-:Y:S02]  /*0c10*/  LEA.HI.X.SX32 R0, R0, UR6, 0x1, P0 ;  /* 0x0000000600007c11 */ /* 0x000fe400080f0eff */
[----:B---3--:R-:W-:-:S04]  /*0c20*/  LEA R8, P0, R2, UR4, 0x2 ;  /* 0x0000000402087c11 */ /* 0x008fc8000f8010ff */
[----:B------:R-:W-:Y:S01]  /*0c30*/  LEA.HI.X R9, R2, UR5, R0, 0x2, P0 ;  /* 0x0000000502097c11 */ /* 0x000fe200080f1400 */
[----:B------:R-:W-:-:S05]  /*0c40*/  IMAD.MOV.U32 R0, RZ, RZ, 0x7f800000 ;  /* 0x7f800000ff007424 */ /* 0x000fca00078e00ff */
[----:B------:R3:W-:Y:S03]  /*0c50*/  STG.E desc[UR24][R8.64], R0 ;  /* 0x0000000008007986 */ /* 0x0007e6000c101918 */
.L_x_7:
[----:B------:R-:W-:Y:S05]  /*0c60*/  BSYNC.RECONVERGENT B0 ;  /* 0x0000000000007941 */ /* 0x000fea0003800200 */
.L_x_6:
[----:B------:R-:W-:Y:S04]  /*0c70*/  BSSY.RECONVERGENT B0, `(.L_x_8) ;  /* 0x000000a000007945 */ /* 0x000fe80003800200 */
[----:B------:R-:W-:Y:S05]  /*0c80*/  @P5 BRA `(.L_x_9) ;  /* 0x0000000000205947 */ /* 0x000fea0003800000 */
[----:B------:R-:W4:Y:S01]  /*0c90*/  LDCU.64 UR4, c[0x0][0x420] ;  /* 0x00008400ff0477ac */ /* 0x000f220008000a00 */
[----:B-123--:R-:W-:-:S05]  /*0ca0*/  IMAD R0, R6, UR12, RZ ;  /* 0x0000000c06007c24 */ /* 0x00efca000f8e02ff */
[----:B------:R-:W-:-:S04]  /*0cb0*/  IADD3 R2, P0, PT, R0, UR7, RZ ;  /* 0x0000000700027c10 */ /* 0x000fc8000ff1e0ff */
[----:B------:R-:W-:Y:S02]  /*0cc0*/  LEA.HI.X.SX32 R0, R0, UR6, 0x1, P0 ;  /* 0x0000000600007c11 */ /* 0x000fe400080f0eff */
[----:B----4-:R-:W-:-:S04]  /*0cd0*/  LEA R8, P0, R2, UR4, 0x2 ;  /* 0x0000000402087c11 */ /* 0x010fc8000f8010ff */
[----:B------:R-:W-:Y:S01]  /*0ce0*/  LEA.HI.X R9, R2, UR5, R0, 0x2, P0 ;  /* 0x0000000502097c11 */ /* 0x000fe200080f1400 */
[----:B------:R-:W-:-:S05]  /*0cf0*/  IMAD.MOV.U32 R0, RZ, RZ, 0x7f800000 ;  /* 0x7f800000ff007424 */ /* 0x000fca00078e00ff */
[----:B------:R4:W-:Y:S03]  /*0d00*/  STG.E desc[UR24][R8.64], R0 ;  /* 0x0000000008007986 */ /* 0x0009e6000c101918 */
.L_x_9:
[----:B------:R-:W-:Y:S05]  /*0d10*/  BSYNC.RECONVERGENT B0 ;  /* 0x0000000000007941 */ /* 0x000fea0003800200 */
.L_x_8:
[----:B------:R-:W-:Y:S04]  /*0d20*/  BSSY.RECONVERGENT B0, `(.L_x_10) ;  /* 0x000000a000007945 */ /* 0x000fe80003800200 */
[----:B------:R-:W-:Y:S05]  /*0d30*/  @P4 BRA `(.L_x_11) ;  /* 0x0000000000204947 */ /* 0x000fea0003800000 */
[----:B------:R-:W5:Y:S01]  /*0d40*/  LDCU.64 UR4, c[0x0][0x420] ;  /* 0x00008400ff0477ac */ /* 0x000f620008000a00 */
[----:B-1234-:R-:W-:-:S05]  /*0d50*/  IMAD R0, R5, UR12, RZ ;  /* 0x0000000c05007c24 */ /* 0x01efca000f8e02ff */
[----:B------:R-:W-:-:S04]  /*0d60*/  IADD3 R2, P0, PT, R0, UR7, RZ ;  /* 0x0000000700027c10 */ /* 0x000fc8000ff1e0ff */
[----:B------:R-:W-:Y:S02]  /*0d70*/  LEA.HI.X.SX32 R0, R0, UR6, 0x1, P0 ;  /* 0x0000000600007c11 */ /* 0x000fe400080f0eff */
[----:B-----5:R-:W-:-:S04]  /*0d80*/  LEA R8, P0, R2, UR4, 0x2 ;  /* 0x0000000402087c11 */ /* 0x020fc8000f8010ff */
[----:B------:R-:W-:Y:S01]  /*0d90*/  LEA.HI.X R9, R2, UR5, R0, 0x2, P0 ;  /* 0x0000000502097c11 */ /* 0x000fe200080f1400 */
[----:B------:R-:W-:-:S05]  /*0da0*/  IMAD.MOV.U32 R0, RZ, RZ, 0x7f800000 ;  /* 0x7f800000ff007424 */ /* 0x000fca00078e00ff */
[----:B------:R1:W-:Y:S03]  /*0db0*/  STG.E desc[UR24][R8.64], R0 ;  /* 0x0000000008007986 */ /* 0x0003e6000c101918 */
.L_x_11:
[----:B------:R-:W-:Y:S05]  /*0dc0*/  BSYNC.RECONVERGENT B0 ;  /* 0x0000000000007941 */ /* 0x000fea0003800200 */
.L_x_10:
        /* <DEDUP_REMOVED lines=10> */
.L_x_13:
[----:B------:R-:W-:Y:S05]  /*0e70*/  BSYNC.RECONVERGENT B0 ;  /* 0x0000000000007941 */ /* 0x000fea0003800200 */
.L_x_12:
        /* <DEDUP_REMOVED lines=10> */
.L_x_15:
[----:B------:R-:W-:Y:S05]  /*0f20*/  BSYNC.RECONVERGENT B0 ;  /* 0x0000000000007941 */ /* 0x000fea0003800200 */
.L_x_14:
[----:B------:R-:W-:Y:S05]  /*0f30*/  @P1 EXIT ;  /* 0x000000000000194d */ /* 0x000fea0003800000 */
[----:B------:R-:W5:Y:S01]  /*0f40*/  LDCU.64 UR4, c[0x0][0x420] ;  /* 0x00008400ff0477ac */ /* 0x000f620008000a00 */
[----:B-1234-:R-:W-:-:S05]  /*0f50*/  IMAD R0, R7, UR12, RZ ;  /* 0x0000000c07007c24 */ /* 0x01efca000f8e02ff */
[----:B------:R-:W-:-:S04]  /*0f60*/  IADD3 R2, P0, PT, R0, UR7, RZ ;  /* 0x0000000700027c10 */ /* 0x000fc8000ff1e0ff */
[----:B------:R-:W-:Y:S02]  /*0f70*/  LEA.HI.X.SX32 R0, R0, UR6, 0x1, P0 ;  /* 0x0000000600007c11 */ /* 0x000fe400080f0eff */
[----:B-----5:R-:W-:-:S04]  /*0f80*/  LEA R4, P0, R2, UR4, 0x2 ;  /* 0x0000000402047c11 */ /* 0x020fc8000f8010ff */
[----:B------:R-:W-:Y:S01]  /*0f90*/  LEA.HI.X R5, R2, UR5, R0, 0x2, P0 ;  /* 0x0000000502057c11 */ /* 0x000fe200080f1400 */
[----:B------:R-:W-:-:S05]  /*0fa0*/  IMAD.MOV.U32 R0, RZ, RZ, 0x7f800000 ;  /* 0x7f800000ff007424 */ /* 0x000fca00078e00ff */
[----:B------:R-:W-:Y:S01]  /*0fb0*/  STG.E desc[UR24][R4.64], R0 ;  /* 0x0000000004007986 */ /* 0x000fe2000c101918 */
[----:B------:R-:W-:Y:S05]  /*0fc0*/  EXIT ;  /* 0x000000000000794d */ /* 0x000fea0003800000 */
.L_x_0:
[----:B------:R-:W1:Y:S01]  /*0fd0*/  LDCU UR27, c[0x0][0x3e8] ;  /* 0x00007d00ff1b77ac */ /* 0x000e620008000800 */
[C---:B------:R-:W-:Y:S01]  /*0fe0*/  IMAD.SHL.U32 R48, R240.reuse, 0x40, RZ ;  /* 0x00000040f0307824 */ /* 0x040fe200078e00ff */
[----:B------:R-:W2:Y:S01]  /*0ff0*/  S2R R2, SR_CTAID.Z ;  /* 0x0000000000027919 */ /* 0x000ea20000002700 */
[C---:B------:R-:W-:Y:S01]  /*1000*/  IMAD.SHL.U32 R0, R240.reuse, 0x20, RZ ;  /* 0x00000020f0007824 */ /* 0x040fe200078e00ff */
[----:B------:R-:W3:Y:S01]  /*1010*/  LDCU.128 UR8, c[0x0][0x390] ;  /* 0x00007200ff0877ac */ /* 0x000ee20008000c00 */
[----:B------:R-:W-:Y:S01]  /*1020*/  IMAD.SHL.U32 R44, R240, 0x8, RZ ;  /* 0x00000008f02c7824 */ /* 0x000fe200078e00ff */
[----:B------:R-:W-:Y:S01]  /*1030*/  LOP3.LUT R4, R48, 0x200, RZ, 0xc0, !PT ;  /* 0x0000020030047812 */ /* 0x000fe200078ec0ff */
[----:B------:R-:W-:Y:S01]  /*1040*/  IMAD.U32 R8, RZ, RZ, UR34 ;  /* 0x00000022ff087e24 */ /* 0x000fe2000f8e00ff */
[----:B------:R-:W4:Y:S01]  /*1050*/  LDCU.128 UR4, c[0x0][0x3b0] ;  /* 0x00007600ff0477ac */ /* 0x000f220008000c00 */
[----:B------:R-:W-:Y:S01]  /*1060*/  IMAD.U32 R26, RZ, RZ, UR34 ;  /* 0x00000022ff1a7e24 */ /* 0x000fe2000f8e00ff */
[----:B------:R-:W-:Y:S01]  /*1070*/  LOP3.LUT R0, R4, 0x7c00, R0, 0xf8, !PT ;  /* 0x00007c0004007812 */ /* 0x000fe200078ef800 */
[----:B------:R-:W-:Y:S01]  /*1080*/  IMAD.MOV.U32 R7, RZ, RZ, RZ ;  /* 0x000000ffff077224 */ /* 0x000fe200078e00ff */
[----:B------:R-:W5:Y:S01]  /*1090*/  LDCU.128 UR12, c[0x0][0x3c0] ;  /* 0x00007800ff0c77ac */ /* 0x000f620008000c00 */
[----:B------:R-:W-:Y:S01]  /*10a0*/  LOP3.LUT R6, R44, 0x38, RZ, 0xc0, !PT ;  /* 0x000000382c067812 */ /* 0x000fe200078ec0ff */
[----:B------:R-:W-:Y:S01]  /*10b0*/  IMAD.MOV.U32 R52, RZ, RZ, 0x40 ;  /* 0x00000040ff347424 */ /* 0x000fe200078e00ff */
[C---:B------:R-:W-:Y:S01]  /*10c0*/  LOP3.LUT R47, R48.reuse, 0x1c0, RZ, 0xc0, !PT ;  /* 0x000001c0302f7812 */ /* 0x040fe200078ec0ff */
[----:B------:R-:W2:Y:S01]  /*10d0*/  LDCU.128 UR16, c[0x0][0x3a0] ;  /* 0x00007400ff1077ac */ /* 0x000ea20008000c00 */
[----:B------:R-:W-:Y:S01]  /*10e0*/  LOP3.LUT R236, R48, 0x400, RZ, 0xc0, !PT ;  /* 0x0000040030ec7812 */ /* 0x000fe200078ec0ff */
[----:B-1----:R-:W-:Y:S01]  /*10f0*/  IMAD.U32 R3, RZ, RZ, UR27 ;  /* 0x0000001bff037e24 */ /* 0x002fe2000f8e00ff */
[----:B------:R-:W-:Y:S01]  /*1100*/  LOP3.LUT R47, R47, 0x38, R44, 0xf8, !PT ;  /* 0x000000382f2f7812 */ /* 0x000fe200078ef82c */
[----:B------:R-:W-:Y:S01]  /*1110*/  UISETP.NE.AND UP1, UPT, UR27, URZ, UPT ;  /* 0x000000ff1b00728c */ /* 0x000fe2000bf25270 */
[----:B------:R-:W-:Y:S01]  /*1120*/  SHF.R.U32.HI R49, RZ, 0x1, R240 ;  /* 0x00000001ff317819 */ /* 0x000fe200000116f0 */
[----:B---3--:R-:W-:Y:S01]  /*1130*/  IMAD.U32 R4, RZ, RZ, UR10 ;  /* 0x0000000aff047e24 */ /* 0x008fe2000f8e00ff */
[----:B------:R-:W-:Y:S01]  /*1140*/  IABS R3, R3 ;  /* 0x0000000300037213 */ /* 0x000fe20000000000 */
[----:B------:R-:W-:-:S02]  /*1150*/  IMAD.U32 R197, RZ, RZ, UR33 ;  /* 0x00000021ffc57e24 */ /* 0x000fc4000f8e00ff */
[--C-:B----4-:R-:W-:Y:S01]  /*1160*/  IMAD.WIDE.U32 R8, R8, UR6, R6.reuse ;  /* 0x0000000608087c25 */ /* 0x110fe2000f8e0006 */
[----:B------:R-:W-:Y:S01]  /*1170*/  R2UR UR36, R3 ;  /* 0x00000000032472ca */ /* 0x000fe200000e0000 */
[----:B------:R-:W-:Y:S02]  /*1180*/  USHF.L.U32 UR21, UR4, 0x5, URZ ;  /* 0x0000000504157899 */ /* 0x000fe400080006ff */
[----:B-----5:R-:W-:-:S04]  /*1190*/  IMAD.WIDE.U32 R26, R26, UR12, R6 ;  /* 0x0000000c1a1a7c25 */ /* 0x020fc8000f8e0006 */
[----:B------:R-:W-:Y:S01]  /*11a0*/  IMAD.WIDE.U32 R4, R4, UR31, R6 ;  /* 0x0000001f04047c25 */ /* 0x000fe2000f8e0006 */
[----:B--2---:R-:W-:Y:S01]  /*11b0*/  IABS R2, R2 ;  /* 0x0000000200027213 */ /* 0x004fe20000000000 */
[----:B------:R-:W-:Y:S02]  /*11c0*/  UIMAD UR35, UR31, UR19, URZ ;  /* 0x000000131f2372a4 */ /* 0x000fe4000f8e02ff */
[----:B------:R-:W-:Y:S01]  /*11d0*/  IMAD.U32 R12, RZ, RZ, UR16 ;  /* 0x00000010ff0c7e24 */ /* 0x000fe2000f8e00ff */
[----:B------:R-:W-:Y:S01]  /*11e0*/  USHF.R.S32.HI UR16, URZ, 0x1f, UR34 ;  /* 0x0000001fff107899 */ /* 0x000fe20008011422 */
[----:B------:R-:W1:Y:S01]  /*11f0*/  I2F.RP R6, UR36 ;  /* 0x0000002400067d06 */ /* 0x000e620008209400 */
[----:B------:R-:W-:Y:S01]  /*1200*/  IMAD.U32 R28, RZ, RZ, UR17 ;  /* 0x00000011ff1c7e24 */ /* 0x000fe2000f8e00ff */
[----:B------:R-:W-:Y:S01]  /*1210*/  R2UR UR10, R2 ;  /* 0x00000000020a72ca */ /* 0x000fe200000e0000 */
[----:B------:R-:W-:Y:S01]  /*1220*/  UIMAD UR17, UR16, UR6, URZ ;  /* 0x00000006101172a4 */ /* 0x000fe2000f8e02ff */
[----:B------:R-:W-:Y:S01]  /*1230*/  IMAD.U32 R2, RZ, RZ, UR11 ;  /* 0x0000000bff027e24 */ /* 0x000fe2000f8e00ff */
[----:B------:R-:W-:Y:S01]  /*1240*/  UIMAD UR16, UR16, UR12, URZ ;  /* 0x0000000c101072a4 */ /* 0x000fe2000f8e02ff */
[----:B------:R-:W-:Y:S01]  /*1250*/  IMAD.U32 R241, RZ, RZ, UR18 ;  /* 0x00000012fff17e24 */ /* 0x000fe2000f8e00ff */
[----:B------:R-:W-:Y:S01]  /*1260*/  UIMAD UR17, UR34, UR7, UR17 ;  /* 0x00000007221172a4 */ /* 0x000fe2000f8e0211 */
[----:B------:R-:W-:Y:S01]  /*1270*/  IMAD R5, R2, UR31, R5 ;  /* 0x0000001f02057c24 */ /* 0x000fe2000f8e0205 */
[----:B------:R-:W-:Y:S01]  /*1280*/  UIMAD UR16, UR34, UR13, UR16 ;  /* 0x0000000d221072a4 */ /* 0x000fe2000f8e0210 */
[----:B------:R-:W-:Y:S01]  /*1290*/  IMAD.MOV.U32 R2, RZ, RZ, R8 ;  /* 0x000000ffff027224 */ /* 0x000fe200078e0008 */
[----:B------:R-:W-:Y:S01]  /*12a0*/  UIMAD.WIDE.U32 UR18, UR20, 0x80, URZ ;  /* 0x00000080141278a5 */ /* 0x000fe2000f8e00ff */
[----:B------:R-:W-:Y:S01]  /*12b0*/  IMAD.U32 R18, RZ, RZ, UR14 ;  /* 0x0000000eff127e24 */ /* 0x000fe2000f8e00ff */
[----:B------:R-:W-:Y:S01]  /*12c0*/  USHF.L.U64.HI UR11, UR4, 0x4, UR5 ;  /* 0x00000004040b7899 */ /* 0x000fe20008010205 */
[----:B------:R-:W-:Y:S01]  /*12d0*/  VIADD R3, R9, UR17 ;  /* 0x0000001109037c36 */ /* 0x000fe20008000000 */
[----:B-1----:R-:W1:Y:S01]  /*12e0*/  MUFU.RCP R6, R6 ;  /* 0x0000000600067308 */ /* 0x002e620000001000 */
[----:B------:R-:W-:Y:S01]  /*12f0*/  USHF.L.U32 UR14, UR4, 0x4, URZ ;  /* 0x00000004040e7899 */ /* 0x000fe200080006ff */
[----:B------:R-:W-:Y:S01]  /*1300*/  VIADD R27, R27, UR16 ;  /* 0x000000101b1b7c36 */ /* 0x000fe20008000000 */
[----:B------:R-:W-:Y:S01]  /*1310*/  UIMAD UR16, UR19, UR4, URZ ;  /* 0x00000004131072a4 */ /* 0x000fe2000f8e02ff */
[----:B------:R-:W-:Y:S01]  /*1320*/  IMAD.WIDE.U32 R12, R12, UR31, R2 ;  /* 0x0000001f0c0c7c25 */ /* 0x000fe2000f8e0002 */
[----:B------:R-:W-:Y:S01]  /*1330*/  SHF.R.U32.HI R2, RZ, 0x3, R240 ;  /* 0x00000003ff027819 */ /* 0x000fe200000116f0 */
[----:B------:R-:W-:-:S02]  /*1340*/  USHF.L.U64.HI UR20, UR4, 0x5, UR5 ;  /* 0x0000000504147899 */ /* 0x000fc40008010205 */
[----:B------:R-:W-:Y:S01]  /*1350*/  IMAD.WIDE.U32 R18, R18, UR30, R4 ;  /* 0x0000001e12127c25 */ /* 0x000fe2000f8e0004 */
[----:B------:R-:W-:Y:S01]  /*1360*/  USHF.L.U64.HI UR17, UR4, 0x6, UR5 ;  /* 0x0000000604117899 */ /* 0x000fe20008010205 */
[----:B------:R-:W-:Y:S02]  /*1370*/  LOP3.LUT R24, R2, UR18, RZ, 0xfc, !PT ;  /* 0x0000001202187c12 */ /* 0x000fe4000f8efcff */
[----:B------:R-:W-:Y:S01]  /*1380*/  IMAD.U32 R4, RZ, RZ, UR15 ;  /* 0x0000000fff047e24 */ /* 0x000fe2000f8e00ff */
[----:B------:R-:W-:Y:S01]  /*1390*/  USHF.L.U32 UR15, UR4, 0x6, URZ ;  /* 0x00000006040f7899 */ /* 0x000fe200080006ff */
[----:B------:R-:W-:Y:S02]  /*13a0*/  IMAD.U32 R10, RZ, RZ, UR14 ;  /* 0x0000000eff0a7e24 */ /* 0x000fe4000f8e00ff */
[----:B------:R-:W-:Y:S02]  /*13b0*/  IMAD.U32 R11, RZ, RZ, UR11 ;  /* 0x0000000bff0b7e24 */ /* 0x000fe4000f8e00ff */
[----:B-1----:R-:W-:-:S02]  /*13c0*/  VIADD R6, R6, 0xffffffe ;  /* 0x0ffffffe06067836 */ /* 0x002fc40000000000 */
[----:B------:R-:W-:Y:S02]  /*13d0*/  IMAD.U32 R3, RZ, RZ, UR16 ;  /* 0x00000010ff037e24 */ /* 0x000fe4000f8e00ff */
[----:B------:R-:W-:Y:S02]  /*13e0*/  IMAD.U32 R16, RZ, RZ, UR21 ;  /* 0x00000015ff107e24 */ /* 0x000fe4000f8e00ff */
[----:B------:R-:W1:Y:S01]  /*13f0*/  F2I.FTZ.U32.TRUNC.NTZ R6, R6 ;  /* 0x0000000600067305 */ /* 0x000e62000021f000 */
[----:B------:R-:W-:Y:S02]  /*1400*/  IMAD.U32 R17, RZ, RZ, UR20 ;  /* 0x00000014ff117e24 */ /* 0x000fe4000f8e00ff */
[----:B------:R-:W-:-:S04]  /*1410*/  IMAD.WIDE.U32 R10, R24, UR4, R10 ;  /* 0x00000004180a7c25 */ /* 0x000fc8000f8e000a */
[----:B------:R-:W-:Y:S01]  /*1420*/  IMAD.U32 R15, RZ, RZ, UR17 ;  /* 0x00000011ff0f7e24 */ /* 0x000fe2000f8e00ff */
[----:B------:R-:W-:Y:S01]  /*1430*/  IADD3 R5, P0, PT, R18, R10, RZ ;  /* 0x0000000a12057210 */ /* 0x000fe20007f1e0ff */
[----:B------:R-:W-:Y:S01]  /*1440*/  IMAD.U32 R14, RZ, RZ, UR15 ;  /* 0x0000000fff0e7e24 */ /* 0x000fe2000f8e00ff */
[----:B------:R-:W2:Y:S01]  /*1450*/  LDCU.128 UR16, c[0x0][0x380] ;  /* 0x00007000ff1077ac */ /* 0x000ea20008000c00 */
[C---:B------:R-:W-:Y:S01]  /*1460*/  IMAD R3, R24.reuse, UR5, R3 ;  /* 0x0000000518037c24 */ /* 0x040fe2000f8e0203 */
[----:B------:R-:W3:Y:S01]  /*1470*/  S2UR UR5, SR_CgaCtaId ;  /* 0x00000000000579c3 */ /* 0x000ee20000008800 */
[----:B------:R-:W-:Y:S01]  /*1480*/  IMAD.WIDE.U32 R16, R24, UR4, R16 ;  /* 0x0000000418107c25 */ /* 0x000fe2000f8e0010 */
[----:B-1----:R-:W-:-:S03]  /*1490*/  R2UR UR15, R6 ;  /* 0x00000000060f72ca */ /* 0x002fc600000e0000 */
[----:B------:R-:W-:Y:S01]  /*14a0*/  IMAD R19, R4, UR30, R19 ;  /* 0x0000001e04137c24 */ /* 0x000fe2000f8e0213 */
[----:B------:R-:W-:Y:S01]  /*14b0*/  IADD3 R7, P6, PT, R18, R16, RZ ;  /* 0x0000001012077210 */ /* 0x000fe20007fde0ff */
[----:B------:R-:W-:Y:S01]  /*14c0*/  IMAD.WIDE.U32 R14, R24, UR4, R14 ;  /* 0x00000004180e7c25 */ /* 0x000fe2000f8e000e */
[----:B------:R-:W-:Y:S01]  /*14d0*/  IADD3 R9, P5, P4, R18, UR14, R16 ;  /* 0x0000000e12097c10 */ /* 0x000fe2000fcbe010 */
[----:B------:R-:W-:Y:S01]  /*14e0*/  ULOP3.LUT UR30, UR30, UR27, URZ, 0x3c, !UPT ;  /* 0x0000001b1e1e7292 */ /* 0x000fe2000f8e3cff */
[----:B------:R-:W-:Y:S01]  /*14f0*/  IADD3.X R4, PT, PT, R19, R3, R11, P0, !PT ;  /* 0x0000000313047210 */ /* 0x000fe200007fe40b */
[C---:B------:R-:W-:Y:S01]  /*1500*/  IMAD.IADD R8, R3.reuse, 0x1, R17 ;  /* 0x0000000103087824 */ /* 0x040fe200078e0211 */
[----:B------:R-:W-:Y:S01]  /*1510*/  IADD3 R17, P0, PT, R14, UR21, RZ ;  /* 0x000000150e117c10 */ /* 0x000fe2000ff1e0ff */
[----:B------:R-:W-:Y:S01]  /*1520*/  IMAD.IADD R10, R3, 0x1, R15 ;  /* 0x00000001030a7824 */ /* 0x000fe200078e020f */
[----:B------:R-:W-:Y:S01]  /*1530*/  IADD3 R11, P3, PT, R18, R14, RZ ;  /* 0x0000000e120b7210 */ /* 0x000fe20007f7e0ff */
[----:B------:R-:W-:Y:S01]  /*1540*/  IMAD.X R6, R8, 0x1, R19, P6 ;  /* 0x0000000108067824 */ /* 0x000fe200030e0613 */
[----:B------:R-:W-:Y:S01]  /*1550*/  IADD3.X R8, PT, PT, R19, UR11, R8, P5, P4 ;  /* 0x0000000b13087c10 */ /* 0x000fe2000afe8408 */
[----:B------:R-:W-:Y:S01]  /*1560*/  IMAD R29, R28, UR31, R13 ;  /* 0x0000001f1c1d7c24 */ /* 0x000fe2000f8e020d */
[----:B------:R-:W-:Y:S01]  /*1570*/  IADD3.X R16, PT, PT, R10, UR20, RZ, P0, !PT ;  /* 0x000000140a107c10 */ /* 0x000fe200087fe4ff */
[----:B------:R-:W-:Y:S01]  /*1580*/  IMAD.MOV.U32 R28, RZ, RZ, R12 ;  /* 0x000000ffff1c7224 */ /* 0x000fe200078e000c */
[----:B------:R-:W-:Y:S01]  /*1590*/  IADD3 R15, P0, PT, R17, R18, RZ ;  /* 0x00000012110f7210 */ /* 0x000fe20007f1e0ff */
[----:B------:R-:W-:Y:S01]  /*15a0*/  IMAD.WIDE.U32 R24, R24, UR4, R18 ;  /* 0x0000000418187c25 */ /* 0x000fe2000f8e0012 */
[C---:B------:R-:W-:Y:S01]  /*15b0*/  IADD3 R13, P2, P1, R18.reuse, UR14, R14 ;  /* 0x0000000e120d7c10 */ /* 0x040fe2000f95e00e */
[----:B------:R-:W-:Y:S01]  /*15c0*/  UIADD3 UR4, UPT, UPT, UR26, -0x1, URZ ;  /* 0xffffffff1a047890 */ /* 0x000fe2000fffe0ff */
[----:B------:R-:W-:Y:S01]  /*15d0*/  IADD3 R17, P5, P4, R18, UR14, R17 ;  /* 0x0000000e12117c10 */ /* 0x000fe2000fcbe011 */
[----:B------:R-:W-:Y:S01]  /*15e0*/  UIADD3 UR14, UPT, UPT, URZ, -UR15, URZ ;  /* 0x8000000fff0e7290 */ /* 0x000fe2000fffe0ff */
[--C-:B------:R-:W-:Y:S01]  /*15f0*/  IMAD.X R14, R16, 0x1, R19.reuse, P0 ;  /* 0x00000001100e7824 */ /* 0x100fe200000e0613 */
[C---:B------:R-:W-:Y:S01]  /*1600*/  IADD3.X R12, PT, PT, R19.reuse, UR11, R10, P2, P1 ;  /* 0x0000000b130c7c10 */ /* 0x040fe200097e240a */
[----:B------:R-:W-:Y:S01]  /*1610*/  IMAD.X R10, R10, 0x1, R19, P3 ;  /* 0x000000010a0a7824 */ /* 0x000fe200018e0613 */
[----:B------:R-:W-:Y:S01]  /*1620*/  UIMAD UR20, UR14, UR36, URZ ;  /* 0x000000240e1472a4 */ /* 0x000fe2000f8e02ff */
[----:B------:R-:W-:Y:S01]  /*1630*/  IADD3.X R16, PT, PT, R19, UR11, R16, P5, P4 ;  /* 0x0000000b13107c10 */ /* 0x000fe2000afe8410 */
[----:B------:R-:W-:Y:S01]  /*1640*/  UMOV UR11, 0x400 ;  /* 0x00000400000b7882 */ /* 0x000fe20000000000 */
[----:B------:R-:W-:Y:S01]  /*1650*/  UMOV UR14, URZ ;  /* 0x000000ff000e7c82 */ /* 0x000fe20008000000 */
[----:B---3--:R-:W-:Y:S01]  /*1660*/  ULEA UR5, UR5, UR11, 0x18 ;  /* 0x0000000b05057291 */ /* 0x008fe2000f8ec0ff */
[----:B--2---:R-:W-:Y:S01]  /*1670*/  LEA R22, P2, R5, UR16, 0x1 ;  /* 0x0000001005167c11 */ /* 0x004fe2000f8408ff */
[----:B------:R-:W-:Y:S01]  /*1680*/  UIMAD.WIDE.U32 UR14, UR15, UR20, UR14 ;  /* 0x000000140f0e72a5 */ /* 0x000fe2000f8e000e */
[----:B------:R-:W-:Y:S01]  /*1690*/  LEA R18, P0, R9, UR16, 0x1 ;  /* 0x0000001009127c11 */ /* 0x000fe2000f8008ff */
[----:B------:R-:W-:Y:S01]  /*16a0*/  IMAD.IADD R3, R25, 0x1, R3 ;  /* 0x0000000119037824 */ /* 0x000fe200078e0203 */
[----:B------:R-:W-:Y:S01]  /*16b0*/  LEA.HI.X R23, R5, UR17, R4, 0x1, P2 ;  /* 0x0000001105177c11 */ /* 0x000fe200090f0c04 */
[----:B------:R-:W-:Y:S01]  /*16c0*/  UIMAD.WIDE.U32 UR14, UR15, UR10, URZ ;  /* 0x0000000a0f0e72a5 */ /* 0x000fe2000f8e00ff */
[----:B------:R-:W-:Y:S01]  /*16d0*/  LEA.HI.X R19, R9, UR17, R8, 0x1, P0 ;  /* 0x0000001109137c11 */ /* 0x000fe200080f0c08 */
[----:B------:R-:W1:Y:S01]  /*16e0*/  LDCU.128 UR20, c[0x0][0x3d0] ;  /* 0x00007a00ff1477ac */ /* 0x000e620008000c00 */
[----:B------:R-:W-:Y:S01]  /*16f0*/  LEA R20, P1, R7, UR16, 0x1 ;  /* 0x0000001007147c11 */ /* 0x000fe2000f8208ff */
[----:B------:R-:W-:Y:S01]  /*1700*/  IMAD.WIDE.U32 R26, R241, UR31, R26 ;  /* 0x0000001ff11a7c25 */ /* 0x000fe2000f8e001a */
[----:B------:R-:W-:Y:S01]  /*1710*/  LEA R30, P2, R11, UR16, 0x1 ;  /* 0x000000100b1e7c11 */ /* 0x000fe2000f8408ff */
[----:B------:R-:W-:Y:S01]  /*1720*/  UIMAD.WIDE.U32 UR38, UR4, UR12, URZ ;  /* 0x0000000c042672a5 */ /* 0x000fe2000f8e00ff */
[----:B------:R-:W-:Y:S01]  /*1730*/  LEA R4, P0, R15, UR16, 0x1 ;  /* 0x000000100f047c11 */ /* 0x000fe2000f8008ff */
[----:B------:R-:W-:Y:S01]  /*1740*/  UMOV UR11, UR15 ;  /* 0x0000000f000b7c82 */ /* 0x000fe20008000000 */
[----:B------:R-:W-:Y:S01]  /*1750*/  LEA.HI.X R21, R7, UR17, R6, 0x1, P1 ;  /* 0x0000001107157c11 */ /* 0x000fe200088f0c06 */
[----:B------:R-:W-:Y:S01]  /*1760*/  UIADD3 UR14, UPT, UPT, -UR11, URZ, URZ ;  /* 0x000000ff0b0e7290 */ /* 0x000fe2000fffe1ff */
[----:B------:R-:W-:Y:S01]  /*1770*/  LEA.HI.X R31, R11, UR17, R10, 0x1, P2 ;  /* 0x000000110b1f7c11 */ /* 0x000fe200090f0c0a */
[----:B------:R-:W-:Y:S01]  /*1780*/  VIADD R27, R27, UR35 ;  /* 0x000000231b1b7c36 */ /* 0x000fe20008000000 */
[----:B------:R-:W-:Y:S01]  /*1790*/  LEA.HI.X R5, R15, UR17, R14, 0x1, P0 ;  /* 0x000000110f057c11 */ /* 0x000fe200080f0c0e */
[----:B------:R-:W-:Y:S01]  /*17a0*/  UIMAD UR15, UR36, UR14, UR10 ;  /* 0x0000000e240f72a4 */ /* 0x000fe2000f8e020a */
[----:B------:R-:W-:Y:S01]  /*17b0*/  LEA R8, P1, R13, UR16, 0x1 ;  /* 0x000000100d087c11 */ /* 0x000fe2000f8208ff */
[----:B------:R-:W-:Y:S01]  /*17c0*/  IMAD.WIDE.U32 R28, R2, UR6, R28 ;  /* 0x00000006021c7c25 */ /* 0x000fe2000f8e001c */
[----:B------:R-:W-:Y:S01]  /*17d0*/  LEA R10, P0, R17, UR16, 0x1 ;  /* 0x00000010110a7c11 */ /* 0x000fe2000f8008ff */
[----:B------:R-:W-:Y:S01]  /*17e0*/  UISETP.GT.U32.AND UP0, UPT, UR36, UR15, UPT ;  /* 0x0000000f2400728c */ /* 0x000fe2000bf04070 */
[----:B------:R-:W-:Y:S01]  /*17f0*/  LOP3.LUT R6, R44, 0x1f8, RZ, 0xc0, !PT ;  /* 0x000001f82c067812 */ /* 0x000fe200078ec0ff */
[C---:B------:R-:W-:Y:S01]  /*1800*/  IMAD R7, R2.reuse, UR13, RZ ;  /* 0x0000000d02077c24 */ /* 0x040fe2000f8e02ff */
[----:B------:R-:W-:Y:S01]  /*1810*/  LEA.HI.X R9, R13, UR17, R12, 0x1, P1 ;  /* 0x000000110d097c11 */ /* 0x000fe200088f0c0c */
[----:B------:R-:W-:Y:S01]  /*1820*/  IMAD.WIDE.U32 R26, R2, UR12, R26 ;  /* 0x0000000c021a7c25 */ /* 0x000fe2000f8e001a */
[----:B------:R-:W-:Y:S01]  /*1830*/  LEA.HI.X R11, R17, UR17, R16, 0x1, P0 ;  /* 0x00000011110b7c11 */ /* 0x000fe200080f0c10 */
[----:B------:R-:W-:Y:S01]  /*1840*/  USHF.L.U64.HI UR10, UR6, 0x6, UR7 ;  /* 0x00000006060a7899 */ /* 0x000fe20008010207 */
[----:B------:R-:W-:Y:S01]  /*1850*/  LEA R12, P0, R24, UR16, 0x1 ;  /* 0x00000010180c7c11 */ /* 0x000fe2000f8008ff */
[----:B------:R-:W-:Y:S01]  /*1860*/  IMAD R29, R2, UR7, R29 ;  /* 0x00000007021d7c24 */ /* 0x000fe2000f8e021d */
[----:B------:R-:W-:Y:S01]  /*1870*/  LOP3.LUT R6, R6, 0x38, R240, 0x78, !PT ;  /* 0x0000003806067812 */ /* 0x000fe200078e78f0 */
[----:B------:R-:W-:Y:S01]  /*1880*/  USHF.L.U32 UR14, UR6, 0x6, URZ ;  /* 0x00000006060e7899 */ /* 0x000fe200080006ff */
[----:B------:R-:W-:Y:S01]  /*1890*/  LEA.HI.X R13, R24, UR17, R3, 0x1, P0 ;  /* 0x00000011180d7c11 */ /* 0x000fe200080f0c03 */
[----:B------:R-:W-:Y:S01]  /*18a0*/  @!UP0 UIADD3 UR15, UPT, UPT, UR15, -UR36, URZ ;  /* 0x800000240f0f8290 */ /* 0x000fe2000fffe0ff */
[----:B------:R-:W-:Y:S01]  /*18b0*/  LOP3.LUT R3, R6, 0x1e00, R44, 0xf8, !PT ;  /* 0x00001e0006037812 */ /* 0x000fe200078ef82c */
[----:B------:R-:W-:Y:S01]  /*18c0*/  @!UP0 UIADD3 UR11, UPT, UPT, UR11, 0x1, URZ ;  /* 0x000000010b0b8890 */ /* 0x000fe2000fffe0ff */
[----:B-1----:R-:W-:Y:S01]  /*18d0*/  IMAD.U32 R6, RZ, RZ, UR20 ;  /* 0x00000014ff067e24 */ /* 0x002fe2000f8e00ff */
[----:B------:R-:W-:Y:S01]  /*18e0*/  UISETP.GE.U32.AND UP2, UPT, UR15, UR36, UPT ;  /* 0x000000240f00728c */ /* 0x000fe2000bf46070 */
[----:B------:R-:W-:Y:S01]  /*18f0*/  LEA R3, R3, UR5, 0x1 ;  /* 0x0000000503037c11 */ /* 0x000fe2000f8e08ff */
[----:B------:R-:W-:Y:S01]  /*1900*/  UISETP.GE.AND UP0, UPT, UR30, URZ, UPT ;  /* 0x000000ff1e00728c */ /* 0x000fe2000bf06270 */
[----:B------:R-:W-:Y:S01]  /*1910*/  IMAD.IADD R27, R27, 0x1, R7 ;  /* 0x000000011b1b7824 */ /* 0x000fe200078e0207 */
[----:B------:R-:W-:Y:S01]  /*1920*/  USHF.L.U32 UR16, UR6, 0x4, URZ ;  /* 0x0000000406107899 */ /* 0x000fe200080006ff */
[----:B------:R-:W-:Y:S01]  /*1930*/  IMAD.U32 R2, RZ, RZ, UR22 ;  /* 0x00000016ff027e24 */ /* 0x000fe2000f8e00ff */
[----:B------:R-:W-:Y:S01]  /*1940*/  @!PT LDS RZ, [RZ] ;  /* 0x00000000fffff984 */ /* 0x000fe20000000800 */
[----:B------:R-:W-:Y:S01]  /*1950*/  @!PT LDS RZ, [RZ] ;  /* 0x00000000fffff984 */ /* 0x000fe20000000800 */
[----:B------:R-:W-:Y:S01]  /*1960*/  @!PT LDS RZ, [RZ] ;  /* 0x00000000fffff984 */ /* 0x000fe20000000800 */
[----:B------:R-:W-:Y:S01]  /*1970*/  LDGSTS.E.BYPASS.LTC128B.128 [R3], desc[UR24][R12.64] ;  /* 0x000000000c037fae */ /* 0x000fe2000b981a18 */
[----:B------:R-:W-:Y:S01]  /*1980*/  UIMAD.WIDE.U32 UR36, UR14, UR4, URZ ;  /* 0x000000040e2472a5 */ /* 0x000fe2000f8e00ff */
[----:B------:R-:W-:Y:S01]  /*1990*/  LOP3.LUT P6, RZ, R240, 0x4, RZ, 0xc0, !PT ;  /* 0x00000004f0ff7812 */ /* 0x000fe200078cc0ff */
[----:B------:R-:W-:Y:S01]  /*19a0*/  USHF.L.U64.HI UR15, UR6, 0x4, UR7 ;  /* 0x00000004060f7899 */ /* 0x000fe20008010207 */
[----:B------:R-:W-:Y:S01]  /*19b0*/  LDGSTS.E.BYPASS.LTC128B.128 [R3+0x4000], desc[UR24][R12.64+0x80] ;  /* 0x040000800c037fae */ /* 0x000fe2000b981a18 */
[----:B------:R-:W-:Y:S01]  /*19c0*/  @UP2 UIADD3 UR11, UPT, UPT, UR11, 0x1, URZ ;  /* 0x000000010b0b2890 */ /* 0x000fe2000fffe0ff */
[----:B------:R-:W-:Y:S01]  /*19d0*/  SEL R52, R52, 0xffffffc0, !P6 ;  /* 0xffffffc034347807 */ /* 0x000fe20007000000 */
[----:B------:R-:W-:Y:S01]  /*19e0*/  USHF.L.U64.HI UR17, UR6, 0x5, UR7 ;  /* 0x0000000506117899 */ /* 0x000fe20008010207 */
[----:B------:R-:W-:Y:S01]  /*19f0*/  LDGSTS.E.BYPASS.LTC128B.128 [R3+0x800], desc[UR24][R22.64] ;  /* 0x0080000016037fae */ /* 0x000fe2000b981a18 */
[----:B------:R-:W-:-:S02]  /*1a00*/  @!UP0 UIADD3 UR11, UPT, UPT, -UR11, URZ, URZ ;  /* 0x000000ff0b0b8290 */ /* 0x000fc4000fffe1ff */
[----:B------:R-:W-:Y:S01]  /*1a10*/  @!UP1 ULOP3.LUT UR11, URZ, UR27, URZ, 0x33, !UPT ;  /* 0x0000001bff0b9292 */ /* 0x000fe2000f8e33ff */
[----:B------:R-:W-:Y:S01]  /*1a20*/  LDGSTS.E.BYPASS.LTC128B.128 [R3+0x4800], desc[UR24][R22.64+0x80] ;  /* 0x0480008016037fae */ /* 0x000fe2000b981a18 */
[----:B------:R-:W-:Y:S02]  /*1a30*/  UIMAD UR27, UR10, UR4, URZ ;  /* 0x000000040a1b72a4 */ /* 0x000fe4000f8e02ff */
[----:B------:R-:W-:Y:S01]  /*1a40*/  USHF.R.S32.HI UR30, URZ, 0x1f, UR11 ;  /* 0x0000001fff1e7899 */ /* 0x000fe2000801140b */
[----:B------:R-:W-:Y:S01]  /*1a50*/  LDGSTS.E.BYPASS.LTC128B.128 [R3+0x1000], desc[UR24][R20.64] ;  /* 0x0100000014037fae */ /* 0x000fe2000b981a18 */
[----:B------:R-:W-:Y:S01]  /*1a60*/  IMAD.WIDE.U32 R6, R6, UR11, R28 ;  /* 0x0000000b06067c25 */ /* 0x000fe2000f8e001c */
[----:B------:R-:W-:Y:S02]  /*1a70*/  UIADD3 UR27, UPT, UPT, UR37, UR27, URZ ;  /* 0x0000001b251b7290 */ /* 0x000fe4000fffe0ff */
[----:B------:R-:W-:Y:S01]  /*1a80*/  UIMAD UR20, UR30, UR20, URZ ;  /* 0x000000141e1472a4 */ /* 0x000fe2000f8e02ff */
[----:B------:R-:W-:Y:S01]  /*1a90*/  LDGSTS.E.BYPASS.LTC128B.128 [R3+0x5000], desc[UR24][R20.64+0x80] ;  /* 0x0500008014037fae */ /* 0x000fe2000b981a18 */
[----:B------:R-:W-:Y:S01]  /*1aa0*/  UIMAD UR30, UR30, UR22, URZ ;  /* 0x000000161e1e72a4 */ /* 0x000fe2000f8e02ff */
[----:B------:R-:W-:Y:S01]  /*1ab0*/  LEA R246, P1, R6, UR18, 0x1 ;  /* 0x0000001206f67c11 */ /* 0x000fe2000f8208ff */
[----:B------:R-:W-:Y:S01]  /*1ac0*/  UIMAD UR20, UR11, UR21, UR20 ;  /* 0x000000150b1472a4 */ /* 0x000fe2000f8e0214 */
[----:B------:R-:W-:Y:S01]  /*1ad0*/  LDGSTS.E.BYPASS.LTC128B.128 [R3+0x1800], desc[UR24][R18.64] ;  /* 0x0180000012037fae */ /* 0x000fe2000b981a18 */
[----:B------:R-:W-:Y:S01]  /*1ae0*/  UIMAD UR23, UR11, UR23, UR30 ;  /* 0x000000170b1772a4 */ /* 0x000fe2000f8e021e */
[----:B------:R-:W-:Y:S01]  /*1af0*/  IMAD.WIDE.U32 R26, R2, UR11, R26 ;  /* 0x0000000b021a7c25 */ /* 0x000fe2000f8e001a */
[----:B------:R-:W-:Y:S01]  /*1b00*/  UIADD3 UR21, UP0, UPT, UR16, UR36, URZ ;  /* 0x0000002410157290 */ /* 0x000fe2000ff1e0ff */
[----:B------:R-:W-:Y:S01]  /*1b10*/  LDGSTS.E.BYPASS.LTC128B.128 [R3+0x5800], desc[UR24][R18.64+0x80] ;  /* 0x0580008012037fae */ /* 0x000fe2000b981a18 */
[----:B------:R-:W-:Y:S01]  /*1b20*/  USHF.L.U32 UR18, UR6, 0x5, URZ ;  /* 0x0000000506127899 */ /* 0x000fe200080006ff */
[----:B------:R-:W-:Y:S01]  /*1b30*/  VIADD R245, R7, UR20 ;  /* 0x0000001407f57c36 */ /* 0x000fe20008000000 */
[----:B------:R-:W-:Y:S01]  /*1b40*/  LEA R46, P0, R26, UR8, 0x1 ;  /* 0x000000081a2e7c11 */ /* 0x000fe2000f8008ff */
[----:B------:R-:W-:Y:S01]  /*1b50*/  LDGSTS.E.BYPASS.LTC128B.128 [R3+0x2000], desc[UR24][R30.64] ;  /* 0x020000001e037fae */ /* 0x000fe2000b981a18 */
[----:B------:R-:W-:Y:S01]  /*1b60*/  VIADD R45, R27, UR23 ;  /* 0x000000171b2d7c36 */ /* 0x000fe20008000000 */
[----:B------:R-:W-:Y:S01]  /*1b70*/  UIADD3 UR20, UP1, UPT, UR21, UR16, URZ ;  /* 0x0000001015147290 */ /* 0x000fe2000ff3e0ff */
[----:B------:R-:W-:Y:S01]  /*1b80*/  LEA.HI.X R245, R6, UR19, R245, 0x1, P1 ;  /* 0x0000001306f57c11 */ /* 0x000fe200088f0cf5 */
[----:B------:R-:W-:Y:S01]  /*1b90*/  LDGSTS.E.BYPASS.LTC128B.128 [R3+0x6000], desc[UR24][R30.64+0x80] ;  /* 0x060000801e037fae */ /* 0x000fe2000b981a18 */
[----:B------:R-:W-:Y:S01]  /*1ba0*/  UIADD3.X UR19, UPT, UPT, UR27, UR15, URZ, UP0, !UPT ;  /* 0x0000000f1b137290 */ /* 0x000fe200087fe4ff */
[----:B------:R-:W-:Y:S01]  /*1bb0*/  IMAD.U32 R6, RZ, RZ, UR36 ;  /* 0x00000024ff067e24 */ /* 0x000fe2000f8e00ff */
[----:B------:R-:W-:Y:S01]  /*1bc0*/  LEA.HI.X R45, R26, UR9, R45, 0x1, P0 ;  /* 0x000000091a2d7c11 */ /* 0x000fe200080f0c2d */
[----:B------:R-:W-:Y:S01]  /*1bd0*/  LDGSTS.E.BYPASS.LTC128B.128 [R3+0x2800], desc[UR24][R8.64] ;  /* 0x0280000008037fae */ /* 0x000fe2000b981a18 */
[----:B------:R-:W-:Y:S01]  /*1be0*/  UIADD3 UR30, UP0, UPT, UR18, UR21, URZ ;  /* 0x00000015121e7290 */ /* 0x000fe2000ff1e0ff */
[----:B------:R-:W-:Y:S01]  /*1bf0*/  IMAD.U32 R7, RZ, RZ, UR37 ;  /* 0x00000025ff077e24 */ /* 0x000fe2000f8e00ff */
[----:B------:R-:W-:Y:S01]  /*1c00*/  LEA R14, P1, R6, R246, 0x1 ;  /* 0x000000f6060e7211 */ /* 0x000fe200078208ff */
[----:B------:R-:W-:Y:S01]  /*1c10*/  LDGSTS.E.BYPASS.LTC128B.128 [R3+0x6800], desc[UR24][R8.64+0x80] ;  /* 0x0680008008037fae */ /* 0x000fe2000b981a18 */
[----:B------:R-:W-:Y:S01]  /*1c20*/  IMAD.U32 R2, RZ, RZ, UR19 ;  /* 0x00000013ff027e24 */ /* 0x000fe2000f8e00ff */
[----:B------:R-:W-:Y:S01]  /*1c30*/  USHF.L.U32 UR37, UR12, 0x5, URZ ;  /* 0x000000050c257899 */ /* 0x000fe200080006ff */
[----:B------:R-:W-:Y:S01]  /*1c40*/  IMAD.U32 R7, RZ, RZ, UR39 ;  /* 0x00000027ff077e24 */ /* 0x000fe2000f8e00ff */
[----:B------:R-:W-:Y:S01]  /*1c50*/  LDGSTS.E.BYPASS.LTC128B.128 [R3+0x3000], desc[UR24][R4.64] ;  /* 0x0300000004037fae */ /* 0x000fe2000b981a18 */
[----:B------:R-:W-:-:S03]  /*1c60*/  USHF.L.U64.HI UR36, UR12, 0x5, UR13 ;  /* 0x000000050c247899 */ /* 0x000fc6000801020d */
[----:B------:R1:W-:Y:S04]  /*1c70*/  LDGSTS.E.BYPASS.LTC128B.128 [R3+0x7000], desc[UR24][R4.64+0x80] ;  /* 0x0700008004037fae */ /* 0x0003e8000b981a18 */
[----:B------:R-:W-:Y:S04]  /*1c80*/  LDGSTS.E.BYPASS.LTC128B.128 [R3+0x3800], desc[UR24][R10.64] ;  /* 0x038000000a037fae */ /* 0x000fe8000b981a18 */
[----:B------:R2:W-:Y:S01]  /*1c90*/  LDGSTS.E.BYPASS.LTC128B.128 [R3+0x7800], desc[UR24][R10.64+0x80] ;  /* 0x078000800a037fae */ /* 0x0005e2000b981a18 */
[----:B-1----:R-:W-:Y:S01]  /*1ca0*/  IMAD.U32 R4, RZ, RZ, UR21 ;  /* 0x00000015ff047e24 */ /* 0x002fe2000f8e00ff */
[----:B------:R-:W-:Y:S01]  /*1cb0*/  UIADD3.X UR21, UPT, UPT, UR19, UR15, URZ, UP1, !UPT ;  /* 0x0000000f13157290 */ /* 0x000fe20008ffe4ff */
[----:B------:R-:W-:Y:S01]  /*1cc0*/  IMAD.U32 R5, RZ, RZ, UR27 ;  /* 0x0000001bff057e24 */ /* 0x000fe2000f8e00ff */
[----:B------:R-:W-:-:S02]  /*1cd0*/  UIADD3.X UR19, UPT, UPT, UR17, UR19, URZ, UP0, !UPT ;  /* 0x0000001311137290 */ /* 0x000fc400087fe4ff */
[-C--:B------:R-:W-:Y:S02]  /*1ce0*/  LEA R12, P0, R4, R246.reuse, 0x1 ;  /* 0x000000f6040c7211 */ /* 0x080fe400078008ff */
[-C--:B------:R-:W-:Y:S01]  /*1cf0*/  LEA.HI.X R15, R6, R245.reuse, R5, 0x1, P1 ;  /* 0x000000f5060f7211 */ /* 0x080fe200008f0c05 */
[----:B------:R-:W-:Y:S01]  /*1d00*/  IMAD.U32 R6, RZ, RZ, UR20 ;  /* 0x00000014ff067e24 */ /* 0x000fe2000f8e00ff */
[-C--:B------:R-:W-:Y:S01]  /*1d10*/  LEA.HI.X R13, R4, R245.reuse, R2, 0x1, P0 ;  /* 0x000000f5040d7211 */ /* 0x080fe200000f0c02 */
[----:B------:R-:W-:Y:S01]  /*1d20*/  IMAD.U32 R4, RZ, RZ, UR30 ;  /* 0x0000001eff047e24 */ /* 0x000fe2000f8e00ff */
[----:B------:R-:W-:Y:S01]  /*1d30*/  USHF.L.U32 UR20, UR12, 0x4, URZ ;  /* 0x000000040c147899 */ /* 0x000fe200080006ff */
[----:B------:R-:W-:Y:S01]  /*1d40*/  IMAD.U32 R5, RZ, RZ, UR21 ;  /* 0x00000015ff057e24 */ /* 0x000fe2000f8e00ff */
[-C--:B--2---:R-:W-:Y:S01]  /*1d50*/  LEA R10, P1, R6, R246.reuse, 0x1 ;  /* 0x000000f6060a7211 */ /* 0x084fe200078208ff */
[----:B------:R-:W-:Y:S01]  /*1d60*/  IMAD.U32 R2, RZ, RZ, UR19 ;  /* 0x00000013ff027e24 */ /* 0x000fe2000f8e00ff */
[----:B------:R-:W-:Y:S01]  /*1d70*/  LEA R8, P0, R4, R246, 0x1 ;  /* 0x000000f604087211 */ /* 0x000fe200078008ff */
[----:B------:R-:W-:Y:S01]  /*1d80*/  LDGSTS.E.BYPASS.LTC128B.128 [R3+0x8000], desc[UR24][R14.64] ;  /* 0x080000000e037fae */ /* 0x000fe2000b981a18 */
[-C--:B------:R-:W-:Y:S01]  /*1d90*/  LEA.HI.X R11, R6, R245.reuse, R5, 0x1, P1 ;  /* 0x000000f5060b7211 */ /* 0x080fe200008f0c05 */
[----:B------:R-:W-:Y:S01]  /*1da0*/  UIMAD UR21, UR4, UR13, URZ ;  /* 0x0000000d041572a4 */ /* 0x000fe2000f8e02ff */
[----:B------:R-:W-:Y:S01]  /*1db0*/  LEA.HI.X R9, R4, R245, R2, 0x1, P0 ;  /* 0x000000f504097211 */ /* 0x000fe200000f0c02 */
[----:B------:R1:W-:Y:S01]  /*1dc0*/  LDGSTS.E.BYPASS.LTC128B.128 [R3+0xa000], desc[UR24][R14.64+0x80] ;  /* 0x0a0000800e037fae */ /* 0x0003e2000b981a18 */
[----:B------:R-:W-:Y:S01]  /*1dd0*/  USHF.L.U64.HI UR19, UR12, 0x4, UR13 ;  /* 0x000000040c137899 */ /* 0x000fe2000801020d */
[----:B------:R-:W-:Y:S01]  /*1de0*/  IMAD.U32 R6, RZ, RZ, UR38 ;  /* 0x00000026ff067e24 */ /* 0x000fe2000f8e00ff */
[----:B------:R-:W-:Y:S01]  /*1df0*/  UIADD3 UR21, UPT, UPT, UR39, UR21, URZ ;  /* 0x0000001527157290 */ /* 0x000fe2000fffe0ff */
[----:B------:R-:W-:Y:S01]  /*1e00*/  LDGSTS.E.BYPASS.LTC128B.128 [R3+0x8800], desc[UR24][R12.64] ;  /* 0x088000000c037fae */ /* 0x000fe2000b981a18 */
[----:B------:R-:W-:Y:S01]  /*1e10*/  ULEA UR30, UP0, UR38, UR20, 0x6 ;  /* 0x00000014261e7291 */ /* 0x000fe2000f8030ff */
[----:B------:R-:W-:-:S02]  /*1e20*/  LOP3.LUT R4, R47, 0x8, R240, 0x78, !PT ;  /* 0x000000082f047812 */ /* 0x000fc400078e78f0 */
[----:B------:R-:W-:Y:S01]  /*1e30*/  LDGSTS.E.BYPASS.LTC128B.128 [R3+0xa800], desc[UR24][R12.64+0x80] ;  /* 0x0a8000800c037fae */ /* 0x000fe2000b981a18 */
[----:B------:R-:W-:Y:S01]  /*1e40*/  ULEA.HI.X UR27, UR38, UR19, UR21, 0x6, UP0 ;  /* 0x00000013261b7291 */ /* 0x000fe200080f3415 */
[----:B------:R-:W-:Y:S01]  /*1e50*/  IMAD.U32 R2, RZ, RZ, UR21 ;  /* 0x00000015ff027e24 */ /* 0x000fe2000f8e00ff */
[----:B------:R-:W-:Y:S01]  /*1e60*/  UIADD3 UR37, UP0, UPT, UR37, UR30, URZ ;  /* 0x0000001e25257290 */ /* 0x000fe2000ff1e0ff */
[----:B------:R-:W-:Y:S01]  /*1e70*/  LDGSTS.E.BYPASS.LTC128B.128 [R3+0x9000], desc[UR24][R10.64] ;  /* 0x090000000a037fae */ /* 0x000fe2000b981a18 */
[----:B------:R-:W-:Y:S01]  /*1e80*/  UIADD3 UR20, UP1, UPT, UR30, UR20, URZ ;  /* 0x000000141e147290 */ /* 0x000fe2000ff3e0ff */
[----:B------:R-:W-:Y:S01]  /*1e90*/  IMAD R236, R4, 0x2, R236 ;  /* 0x0000000204ec7824 */ /* 0x000fe200078e02ec */
[----:B------:R-:W-:Y:S01]  /*1ea0*/  UIADD3.X UR36, UPT, UPT, UR36, UR27, URZ, UP0, !UPT ;  /* 0x0000001b24247290 */ /* 0x000fe200087fe4ff */
[----:B------:R2:W-:Y:S01]  /*1eb0*/  LDGSTS.E.BYPASS.LTC128B.128 [R3+0xb000], desc[UR24][R10.64+0x80] ;  /* 0x0b0000800a037fae */ /* 0x0005e2000b981a18 */
[----:B------:R-:W-:Y:S01]  /*1ec0*/  IMAD.U32 R5, RZ, RZ, UR37 ;  /* 0x00000025ff057e24 */ /* 0x000fe2000f8e00ff */
[----:B------:R-:W-:Y:S01]  /*1ed0*/  UIADD3.X UR19, UPT, UPT, UR27, UR19, URZ, UP1, !UPT ;  /* 0x000000131b137290 */ /* 0x000fe20008ffe4ff */
[----:B------:R-:W-:Y:S01]  /*1ee0*/  IMAD.U32 R7, RZ, RZ, UR20 ;  /* 0x00000014ff077e24 */ /* 0x000fe2000f8e00ff */
[----:B------:R-:W-:Y:S01]  /*1ef0*/  LDGSTS.E.BYPASS.LTC128B.128 [R3+0x9800], desc[UR24][R8.64] ;  /* 0x0980000008037fae */ /* 0x000fe2000b981a18 */
[----:B------:R-:W-:Y:S01]  /*1f00*/  VIADD R54, R236, UR5 ;  /* 0x00000005ec367c36 */ /* 0x000fe20008000000 */
[----:B------:R-:W-:-:S02]  /*1f10*/  UISETP.NE.AND UP0, UPT, UR26, 0x1, UPT ;  /* 0x000000011a00788c */ /* 0x000fc4000bf05270 */
[----:B------:R3:W-:Y:S01]  /*1f20*/  LDGSTS.E.BYPASS.LTC128B.128 [R3+0xb800], desc[UR24][R8.64+0x80] ;  /* 0x0b80008008037fae */ /* 0x0007e2000b981a18 */
[----:B-1----:R-:W-:-:S03]  /*1f30*/  LEA R14, P0, R6, R46, 0x7 ;  /* 0x0000002e060e7211 */ /* 0x002fc600078038ff */
[----:B------:R-:W0:Y:S01]  /*1f40*/  LDGDEPBAR ;  /* 0x00000000000079af */ /* 0x000e220000000000 */
[----:B------:R-:W-:Y:S01]  /*1f50*/  LEA.HI.X R15, R6, R45, R2, 0x7, P0 ;  /* 0x0000002d060f7211 */ /* 0x000fe200000f3c02 */
[----:B------:R-:W-:Y:S01]  /*1f60*/  IMAD.U32 R2, RZ, RZ, UR36 ;  /* 0x00000024ff027e24 */ /* 0x000fe2000f8e00ff */
[----:B------:R-:W-:Y:S01]  /*1f70*/  LEA R4, P0, R5, R46, 0x1 ;  /* 0x0000002e05047211 */ /* 0x000fe200078008ff */
[----:B------:R-:W-:-:S03]  /*1f80*/  IMAD.U32 R6, RZ, RZ, UR19 ;  /* 0x00000013ff067e24 */ /* 0x000fc6000f8e00ff */
[-C--:B------:R-:W-:Y:S02]  /*1f90*/  LEA.HI.X R5, R5, R45.reuse, R2, 0x1, P0 ;  /* 0x0000002d05057211 */ /* 0x080fe400000f0c02 */
[----:B------:R-:W-:Y:S02]  /*1fa0*/  LOP3.LUT R2, R47, 0x8, R49, 0x78, !PT ;  /* 0x000000082f027812 */ /* 0x000fe400078e7831 */
[----:B------:R-:W-:Y:S02]  /*1fb0*/  LOP3.LUT P0, RZ, R240, 0x2, RZ, 0xc0, !PT ;  /* 0x00000002f0ff7812 */ /* 0x000fe4000780c0ff */
[C---:B--2---:R-:W-:Y:S02]  /*1fc0*/  LEA R10, P1, R7.reuse, R46, 0x1 ;  /* 0x0000002e070a7211 */ /* 0x044fe400078208ff */
[----:B------:R-:W-:Y:S02]  /*1fd0*/  LOP3.LUT R0, R0, R2, RZ, 0xfc, !PT ;  /* 0x0000000200007212 */ /* 0x000fe400078efcff */
[----:B------:R-:W-:-:S02]  /*1fe0*/  LEA.HI.X R11, R7, R45, R6, 0x1, P1 ;  /* 0x0000002d070b7211 */ /* 0x000fc400008f0c06 */
[----:B------:R-:W-:Y:S01]  /*1ff0*/  LEA R137, R0, UR5, 0x1 ;  /* 0x0000000500897c11 */ /* 0x000fe2000f8e08ff */
[----:B------:R-:W-:Y:S01]  /*2000*/  IMAD.MOV.U32 R0, RZ, RZ, 0x20 ;  /* 0x00000020ff007424 */ /* 0x000fe200078e00ff */
[----:B------:R-:W-:Y:S01]  /*2010*/  LOP3.LUT R49, R49, 0x1f0, RZ, 0xc0, !PT ;  /* 0x000001f031317812 */ /* 0x000fe200078ec0ff */
[----:B------:R-:W-:-:S04]  /*2020*/  DEPBAR.LE SB0, 0x0 ;  /* 0x000080000000791a */ /* 0x000fc80000000000 */
[----:B------:R-:W-:Y:S01]  /*2030*/  BAR.SYNC.DEFER_BLOCKING 0x0 ;  /* 0x0000000000007b1d */ /* 0x000fe20000010000 */
[----:B---3--:R-:W-:Y:S01]  /*2040*/  IMAD.U32 R9, RZ, RZ, UR30 ;  /* 0x0000001eff097e24 */ /* 0x008fe2000f8e00ff */
[----:B------:R-:W-:Y:S01]  /*2050*/  SEL R51, R0, 0xffffffe0, !P0 ;  /* 0xffffffe000337807 */ /* 0x000fe20004000000 */
[----:B------:R-:W-:Y:S02]  /*2060*/  IMAD.U32 R8, RZ, RZ, UR27 ;  /* 0x0000001bff087e24 */ /* 0x000fe4000f8e00ff */
[C-C-:B------:R-:W-:Y:S01]  /*2070*/  IMAD.IADD R53, R52.reuse, 0x1, R137.reuse ;  /* 0x0000000134357824 */ /* 0x140fe200078e0289 */
[----:B------:R-:W-:Y:S01]  /*2080*/  LEA R12, P2, R9, R46, 0x1 ;  /* 0x0000002e090c7211 */ /* 0x000fe200078408ff */
[C---:B------:R-:W-:Y:S02]  /*2090*/  IMAD.IADD R136, R51.reuse, 0x1, R54 ;  /* 0x0000000133887824 */ /* 0x040fe400078e0236 */
[----:B------:R-:W-:Y:S01]  /*20a0*/  IMAD.IADD R55, R51, 0x1, R137 ;  /* 0x0000000133377824 */ /* 0x000fe200078e0289 */
[----:B------:R-:W-:Y:S01]  /*20b0*/  LEA.HI.X R13, R9, R45, R8, 0x1, P2 ;  /* 0x0000002d090d7211 */ /* 0x000fe200010f0c08 */
[----:B------:R-:W-:-:S02]  /*20c0*/  IMAD.IADD R54, R52, 0x1, R54 ;  /* 0x0000000134367824 */ /* 0x000fc400078e0236 */
[C---:B------:R-:W-:Y:S02]  /*20d0*/  IMAD.IADD R50, R51.reuse, 0x1, R53 ;  /* 0x0000000133327824 */ /* 0x040fe400078e0235 */
[----:B------:R-:W-:Y:S01]  /*20e0*/  IMAD.IADD R51, R51, 0x1, R54 ;  /* 0x0000000133337824 */ /* 0x000fe200078e0236 */
[----:B------:R-:W-:Y:S01]  /*20f0*/  @!PT LDS RZ, [RZ] ;  /* 0x00000000fffff984 */ /* 0x000fe20000000800 */
[----:B------:R-:W-:Y:S01]  /*2100*/  @!PT LDS RZ, [RZ] ;  /* 0x00000000fffff984 */ /* 0x000fe20000000800 */
[----:B------:R-:W-:Y:S01]  /*2110*/  @!PT LDS RZ, [RZ] ;  /* 0x00000000fffff984 */ /* 0x000fe20000000800 */
[----:B------:R-:W-:Y:S04]  /*2120*/  LDGSTS.E.BYPASS.LTC128B.128 [R3+0xc000], desc[UR24][R14.64] ;  /* 0x0c0000000e037fae */ /* 0x000fe8000b981a18 */
[----:B------:R-:W-:Y:S04]  /*2130*/  LDGSTS.E.BYPASS.LTC128B.128 [R3+0xe000], desc[UR24][R14.64+0x80] ;  /* 0x0e0000800e037fae */ /* 0x000fe8000b981a18 */
[----:B------:R-:W-:Y:S04]  /*2140*/  LDGSTS.E.BYPASS.LTC128B.128 [R3+0xc800], desc[UR24][R12.64] ;  /* 0x0c8000000c037fae */ /* 0x000fe8000b981a18 */
[----:B------:R-:W-:Y:S04]  /*2150*/  LDGSTS.E.BYPASS.LTC128B.128 [R3+0xe800], desc[UR24][R12.64+0x80] ;  /* 0x0e8000800c037fae */ /* 0x000fe8000b981a18 */
[----:B------:R-:W-:Y:S04]  /*2160*/  LDGSTS.E.BYPASS.LTC128B.128 [R3+0xd000], desc[UR24][R10.64] ;  /* 0x0d0000000a037fae */ /* 0x000fe8000b981a18 */
[----:B------:R1:W-:Y:S04]  /*2170*/  LDGSTS.E.BYPASS.LTC128B.128 [R3+0xf000], desc[UR24][R10.64+0x80] ;  /* 0x0f0000800a037fae */ /* 0x0003e8000b981a18 */
[----:B------:R-:W-:Y:S04]  /*2180*/  LDGSTS.E.BYPASS.LTC128B.128 [R3+0xd800], desc[UR24][R4.64] ;  /* 0x0d80000004037fae */ /* 0x000fe8000b981a18 */
[----:B------:R2:W-:Y:S04]  /*2190*/  LDGSTS.E.BYPASS.LTC128B.128 [R3+0xf800], desc[UR24][R4.64+0x80] ;  /* 0x0f80008004037fae */ /* 0x0005e8000b981a18 */
[----:B------:R-:W-:Y:S04]  /*21a0*/  LDSM.16.M88.4 R112, [R137] ;  /* 0x000000008970783b */ /* 0x000fe80000000200 */
[----:B------:R-:W3:Y:S04]  /*21b0*/  LDSM.16.M88.4 R72, [R236+UR5+0x8000] ;  /* 0x00800005ec48783b */ /* 0x000ee80008000200 */
[----:B------:R-:W4:Y:S04]  /*21c0*/  LDSM.16.M88.4 R28, [R137+0x2000] ;  /* 0x00200000891c783b */ /* 0x000f280000000200 */
[----:B------:R-:W5:Y:S04]  /*21d0*/  LDSM.16.M88.4 R56, [R236+UR5+0x8800] ;  /* 0x00880005ec38783b */ /* 0x000f680008000200 */
[----:B------:R-:W5:Y:S04]  /*21e0*/  LDSM.16.M88.4 R120, [R236+UR5+0x9000] ;  /* 0x00900005ec78783b */ /* 0x000f680008000200 */
[----:B------:R-:W5:Y:S04]  /*21f0*/  LDSM.16.M88.4 R16, [R236+UR5+0x9800] ;  /* 0x00980005ec10783b */ /* 0x000f680008000200 */
[----:B-1----:R-:W-:Y:S04]  /*2200*/  LDSM.16.M88.4 R8, [R136+0x8000] ;  /* 0x008000008808783b */ /* 0x002fe80000000200 */
[----:B------:R-:W1:Y:S04]  /*2210*/  LDSM.16.M88.4 R12, [R55+0x2000] ;  /* 0x00200000370c783b */ /* 0x000e680000000200 */
[----:B--2---:R-:W2:Y:S04]  /*2220*/  LDSM.16.M88.4 R4, [R136+0x8800] ;  /* 0x008800008804783b */ /* 0x004ea80000000200 */
[----:B------:R-:W2:Y:S04]  /*2230*/  LDSM.16.M88.4 R100, [R136+0x9000] ;  /* 0x009000008864783b */ /* 0x000ea80000000200 */
[----:B------:R-:W2:Y:S04]  /*2240*/  LDSM.16.M88.4 R132, [R136+0x9800] ;  /* 0x009800008884783b */ /* 0x000ea80000000200 */
[----:B------:R-:W2:Y:S01]  /*2250*/  LDSM.16.M88.4 R128, [R55] ;  /* 0x000000003780783b */ /* 0x000ea20000000200 */
[-C--:B---3--:R-:W-:Y:S03]  /*2260*/  HMMA.16816.F32 R84, R112, R72.reuse, RZ ;  /* 0x000000487054723c */ /* 0x088fe600000018ff */
[----:B------:R-:W-:Y:S04]  /*2270*/  LDSM.16.M88.4 R108, [R53+0x2000] ;  /* 0x00200000356c783b */ /* 0x000fe80000000200 */
[----:B------:R-:W3:Y:S01]  /*2280*/  LDSM.16.M88.4 R96, [R54+0x8000] ;  /* 0x008000003660783b */ /* 0x000ee20000000200 */
[C---:B----4-:R-:W-:Y:S03]  /*2290*/  HMMA.16816.F32 R80, R28.reuse, R72, RZ ;  /* 0x000000481c50723c */ /* 0x050fe600000018ff */
[----:B------:R-:W4:Y:S04]  /*22a0*/  LDSM.16.M88.4 R92, [R54+0x8800] ;  /* 0x00880000365c783b */ /* 0x000f280000000200 */
[----:B------:R-:W4:Y:S01]  /*22b0*/  LDSM.16.M88.4 R88, [R54+0x9000] ;  /* 0x009000003658783b */ /* 0x000f220000000200 */
[C---:B------:R-:W-:Y:S03]  /*22c0*/  HMMA.16816.F32 R76, R28.reuse, R74, RZ ;  /* 0x0000004a1c4c723c */ /* 0x040fe600000018ff */
[----:B------:R-:W4:Y:S04]  /*22d0*/  LDSM.16.M88.4 R24, [R54+0x9800] ;  /* 0x009800003618783b */ /* 0x000f280000000200 */
[----:B------:R-:W4:Y:S01]  /*22e0*/  LDSM.16.M88.4 R20, [R53] ;  /* 0x000000003514783b */ /* 0x000f220000000200 */
[C---:B-----5:R-:W-:Y:S03]  /*22f0*/  HMMA.16816.F32 R64, R28.reuse, R56, RZ ;  /* 0x000000381c40723c */ /* 0x060fe600000018ff */
[----:B------:R-:W-:Y:S04]  /*2300*/  LDSM.16.M88.4 R104, [R51+0x9800] ;  /* 0x009800003368783b */ /* 0x000fe80000000200 */
[----:B------:R-:W0:Y:S01]  /*2310*/  LDGDEPBAR ;  /* 0x00000000000079af */ /* 0x000e220000000000 */
[C---:B------:R-:W-:Y:S08]  /*2320*/  HMMA.16816.F32 R40, R28.reuse, R120, RZ ;  /* 0x000000781c28723c */ /* 0x040ff000000018ff */
[C---:B------:R-:W-:Y:S08]  /*2330*/  HMMA.16816.F32 R32, R28.reuse, R16, RZ ;  /* 0x000000101c20723c */ /* 0x040ff000000018ff */
[C---:B------:R-:W-:Y:S08]  /*2340*/  HMMA.16816.F32 R60, R28.reuse, R58, RZ ;  /* 0x0000003a1c3c723c */ /* 0x040ff000000018ff */
[----:B------:R-:W-:Y:S08]  /*2350*/  HMMA.16816.F32 R36, R28, R122, RZ ;  /* 0x0000007a1c24723c */ /* 0x000ff000000018ff */
[C---:B------:R-:W-:Y:S08]  /*2360*/  HMMA.16816.F32 R68, R112.reuse, R56, RZ ;  /* 0x000000387044723c */ /* 0x040ff000000018ff */
[----:B------:R-:W-:Y:S08]  /*2370*/  HMMA.16816.F32 R72, R112, R74, RZ ;  /* 0x0000004a7048723c */ /* 0x000ff000000018ff */
[----:B------:R-:W-:Y:S08]  /*2380*/  HMMA.16816.F32 R28, R28, R18, RZ ;  /* 0x000000121c1c723c */ /* 0x000ff000000018ff */
[C---:B------:R-:W-:Y:S08]  /*2390*/  HMMA.16816.F32 R56, R112.reuse, R58, RZ ;  /* 0x0000003a7038723c */ /* 0x040ff000000018ff */
[C---:B------:R-:W-:Y:S08]  /*23a0*/  HMMA.16816.F32 R124, R112.reuse, R120, RZ ;  /* 0x00000078707c723c */ /* 0x040ff000000018ff */
[C---:B------:R-:W-:Y:S08]  /*23b0*/  HMMA.16816.F32 R120, R112.reuse, R122, RZ ;  /* 0x0000007a7078723c */ /* 0x040ff000000018ff */
[C---:B------:R-:W-:Y:S08]  /*23c0*/  HMMA.16816.F32 R116, R112.reuse, R16, RZ ;  /* 0x000000107074723c */ /* 0x040ff000000018ff */
[----:B------:R-:W-:Y:S01]  /*23d0*/  HMMA.16816.F32 R112, R112, R18, RZ ;  /* 0x000000127070723c */ /* 0x000fe200000018ff */
[----:B------:R-:W-:Y:S07]  /*23e0*/  LDSM.16.M88.4 R16, [R50+0x2000] ;  /* 0x002000003210783b */ /* 0x000fee0000000200 */
[C---:B-1----:R-:W-:Y:S08]  /*23f0*/  HMMA.16816.F32 R80, R12.reuse, R8, R80 ;  /* 0x000000080c50723c */ /* 0x042ff00000001850 */
[C---:B--2---:R-:W-:Y:S08]  /*2400*/  HMMA.16816.F32 R64, R12.reuse, R4, R64 ;  /* 0x000000040c40723c */ /* 0x044ff00000001840 */
[C---:B------:R-:W-:Y:S08]  /*2410*/  HMMA.16816.F32 R40, R12.reuse, R100, R40 ;  /* 0x000000640c28723c */ /* 0x040ff00000001828 */
[C---:B------:R-:W-:Y:S08]  /*2420*/  HMMA.16816.F32 R32, R12.reuse, R132, R32 ;  /* 0x000000840c20723c */ /* 0x040ff00000001820 */
[C---:B------:R-:W-:Y:S08]  /*2430*/  HMMA.16816.F32 R76, R12.reuse, R10, R76 ;  /* 0x0000000a0c4c723c */ /* 0x040ff0000000184c */
[C---:B------:R-:W-:Y:S08]  /*2440*/  HMMA.16816.F32 R60, R12.reuse, R6, R60 ;  /* 0x000000060c3c723c */ /* 0x040ff0000000183c */
[C---:B------:R-:W-:Y:S08]  /*2450*/  HMMA.16816.F32 R36, R12.reuse, R102, R36 ;  /* 0x000000660c24723c */ /* 0x040ff00000001824 */
[----:B------:R-:W-:Y:S01]  /*2460*/  HMMA.16816.F32 R28, R12, R134, R28 ;  /* 0x000000860c1c723c */ /* 0x000fe2000000181c */
[----:B------:R-:W1:Y:S07]  /*2470*/  LDSM.16.M88.4 R12, [R51+0x8000] ;  /* 0x00800000330c783b */ /* 0x000e6e0000000200 */
[C---:B------:R-:W-:Y:S08]  /*2480*/  HMMA.16816.F32 R84, R128.reuse, R8, R84 ;  /* 0x000000088054723c */ /* 0x040ff00000001854 */
[C---:B------:R-:W-:Y:S08]  /*2490*/  HMMA.16816.F32 R68, R128.reuse, R4, R68 ;  /* 0x000000048044723c */ /* 0x040ff00000001844 */
[C---:B------:R-:W-:Y:S01]  /*24a0*/  HMMA.16816.F32 R72, R128.reuse, R10, R72 ;  /* 0x0000000a8048723c */ /* 0x040fe20000001848 */
[----:B------:R-:W2:Y:S07]  /*24b0*/  LDSM.16.M88.4 R8, [R51+0x8800] ;  /* 0x008800003308783b */ /* 0x000eae0000000200 */
[C---:B------:R-:W-:Y:S01]  /*24c0*/  HMMA.16816.F32 R56, R128.reuse, R6, R56 ;  /* 0x000000068038723c */ /* 0x040fe20000001838 */
[----:B------:R-:W5:Y:S07]  /*24d0*/  LDSM.16.M88.4 R4, [R51+0x9000] ;  /* 0x009000003304783b */ /* 0x000f6e0000000200 */
[C---:B------:R-:W-:Y:S08]  /*24e0*/  HMMA.16816.F32 R124, R128.reuse, R100, R124 ;  /* 0x00000064807c723c */ /* 0x040ff0000000187c */
[----:B------:R-:W-:Y:S01]  /*24f0*/  HMMA.16816.F32 R120, R128, R102, R120 ;  /* 0x000000668078723c */ /* 0x000fe20000001878 */
[----:B------:R-:W5:Y:S07]  /*2500*/  LDSM.16.M88.4 R100, [R50] ;  /* 0x000000003264783b */ /* 0x000f6e0000000200 */
[C---:B---3--:R-:W-:Y:S08]  /*2510*/  HMMA.16816.F32 R80, R108.reuse, R96, R80 ;  /* 0x000000606c50723c */ /* 0x048ff00000001850 */
[C---:B----4-:R-:W-:Y:S08]  /*2520*/  HMMA.16816.F32 R64, R108.reuse, R92, R64 ;  /* 0x0000005c6c40723c */ /* 0x050ff00000001840 */
[C---:B------:R-:W-:Y:S08]  /*2530*/  HMMA.16816.F32 R40, R108.reuse, R88, R40 ;  /* 0x000000586c28723c */ /* 0x040ff00000001828 */
[C---:B------:R-:W-:Y:S08]  /*2540*/  HMMA.16816.F32 R32, R108.reuse, R24, R32 ;  /* 0x000000186c20723c */ /* 0x040ff00000001820 */
[C---:B------:R-:W-:Y:S08]  /*2550*/  HMMA.16816.F32 R76, R108.reuse, R98, R76 ;  /* 0x000000626c4c723c */ /* 0x040ff0000000184c */
[C---:B------:R-:W-:Y:S08]  /*2560*/  HMMA.16816.F32 R60, R108.reuse, R94, R60 ;  /* 0x0000005e6c3c723c */ /* 0x040ff0000000183c */
[C---:B------:R-:W-:Y:S08]  /*2570*/  HMMA.16816.F32 R36, R108.reuse, R90, R36 ;  /* 0x0000005a6c24723c */ /* 0x040ff00000001824 */
[----:B------:R-:W-:Y:S01]  /*2580*/  HMMA.16816.F32 R28, R108, R26, R28 ;  /* 0x0000001a6c1c723c */ /* 0x000fe2000000181c */
[----:B------:R-:W-:Y:S07]  /*2590*/  LDSM.16.M88.4 R108, [R53+0x4000] ;  /* 0x00400000356c783b */ /* 0x000fee0000000200 */
[C---:B------:R-:W-:Y:S08]  /*25a0*/  HMMA.16816.F32 R116, R128.reuse, R132, R116 ;  /* 0x000000848074723c */ /* 0x040ff00000001874 */
[----:B------:R-:W-:Y:S01]  /*25b0*/  HMMA.16816.F32 R112, R128, R134, R112 ;  /* 0x000000868070723c */ /* 0x000fe20000001870 */
[----:B------:R-:W-:Y:S04]  /*25c0*/  LDSM.16.M88.4 R132, [R136+0xb000] ;  /* 0x00b000008884783b */ /* 0x000fe80000000200 */
[----:B------:R-:W-:Y:S03]  /*25d0*/  LDSM.16.M88.4 R128, [R136+0xb800] ;  /* 0x00b800008880783b */ /* 0x000fe60000000200 */
[C---:B------:R-:W-:Y:S08]  /*25e0*/  HMMA.16816.F32 R68, R20.reuse, R92, R68 ;  /* 0x0000005c1444723c */ /* 0x040ff00000001844 */
[C---:B------:R-:W-:Y:S01]  /*25f0*/  HMMA.16816.F32 R56, R20.reuse, R94, R56 ;  /* 0x0000005e1438723c */ /* 0x040fe20000001838 */
[----:B------:R-:W-:Y:S07]  /*2600*/  LDSM.16.M88.4 R92, [R236+UR5+0xa000] ;  /* 0x00a00005ec5c783b */ /* 0x000fee0008000200 */
[C---:B------:R-:W-:Y:S08]  /*2610*/  HMMA.16816.F32 R124, R20.reuse, R88, R124 ;  /* 0x00000058147c723c */ /* 0x040ff0000000187c */
[C---:B------:R-:W-:Y:S01]  /*2620*/  HMMA.16816.F32 R120, R20.reuse, R90, R120 ;  /* 0x0000005a1478723c */ /* 0x040fe20000001878 */
[----:B------:R-:W-:Y:S07]  /*2630*/  LDSM.16.M88.4 R88, [R236+UR5+0xa800] ;  /* 0x00a80005ec58783b */ /* 0x000fee0008000200 */
[C---:B------:R-:W-:Y:S08]  /*2640*/  HMMA.16816.F32 R84, R20.reuse, R96, R84 ;  /* 0x000000601454723c */ /* 0x040ff00000001854 */
[----:B------:R-:W-:Y:S01]  /*2650*/  HMMA.16816.F32 R72, R20, R98, R72 ;  /* 0x000000621448723c */ /* 0x000fe20000001848 */
[----:B------:R-:W3:Y:S07]  /*2660*/  LDSM.16.M88.4 R96, [R137+0x6000] ;  /* 0x006000008960783b */ /* 0x000eee0000000200 */
[C---:B-1----:R-:W-:Y:S08]  /*2670*/  HMMA.16816.F32 R80, R16.reuse, R12, R80 ;  /* 0x0000000c1050723c */ /* 0x042ff00000001850 */
[C---:B------:R-:W-:Y:S08]  /*2680*/  HMMA.16816.F32 R76, R16.reuse, R14, R76 ;  /* 0x0000000e104c723c */ /* 0x040ff0000000184c */
[C---:B--2---:R-:W-:Y:S08]  /*2690*/  HMMA.16816.F32 R64, R16.reuse, R8, R64 ;  /* 0x000000081040723c */ /* 0x044ff00000001840 */
[C---:B------:R-:W-:Y:S08]  /*26a0*/  HMMA.16816.F32 R60, R16.reuse, R10, R60 ;  /* 0x0000000a103c723c */ /* 0x040ff0000000183c */
[C---:B-----5:R-:W-:Y:S08]  /*26b0*/  HMMA.16816.F32 R40, R16.reuse, R4, R40 ;  /* 0x000000041028723c */ /* 0x060ff00000001828 */
[C---:B------:R-:W-:Y:S08]  /*26c0*/  HMMA.16816.F32 R36, R16.reuse, R6, R36 ;  /* 0x000000061024723c */ /* 0x040ff00000001824 */
[C---:B------:R-:W-:Y:S08]  /*26d0*/  HMMA.16816.F32 R32, R16.reuse, R104, R32 ;  /* 0x000000681020723c */ /* 0x040ff00000001820 */
[----:B------:R-:W-:Y:S01]  /*26e0*/  HMMA.16816.F32 R28, R16, R106, R28 ;  /* 0x0000006a101c723c */ /* 0x000fe2000000181c */
[----:B------:R-:W1:Y:S07]  /*26f0*/  LDSM.16.M88.4 R16, [R137+0x4000] ;  /* 0x004000008910783b */ /* 0x000e6e0000000200 */
[C---:B------:R-:W-:Y:S08]  /*2700*/  HMMA.16816.F32 R116, R20.reuse, R24, R116 ;  /* 0x000000181474723c */ /* 0x040ff00000001874 */
[----:B------:R-:W-:Y:S01]  /*2710*/  HMMA.16816.F32 R112, R20, R26, R112 ;  /* 0x0000001a1470723c */ /* 0x000fe20000001870 */
[----:B------:R-:W2:Y:S04]  /*2720*/  LDSM.16.M88.4 R24, [R236+UR5+0xb000] ;  /* 0x00b00005ec18783b */ /* 0x000ea80008000200 */
[----:B------:R-:W4:Y:S03]  /*2730*/  LDSM.16.M88.4 R20, [R236+UR5+0xb800] ;  /* 0x00b80005ec14783b */ /* 0x000f260008000200 */
[C---:B------:R-:W-:Y:S08]  /*2740*/  HMMA.16816.F32 R68, R100.reuse, R8, R68 ;  /* 0x000000086444723c */ /* 0x040ff00000001844 */
[C---:B------:R-:W-:Y:S01]  /*2750*/  HMMA.16816.F32 R56, R100.reuse, R10, R56 ;  /* 0x0000000a6438723c */ /* 0x040fe20000001838 */
[----:B------:R-:W-:Y:S07]  /*2760*/  LDSM.16.M88.4 R8, [R136+0xa000] ;  /* 0x00a000008808783b */ /* 0x000fee0000000200 */
[C---:B------:R-:W-:Y:S08]  /*2770*/  HMMA.16816.F32 R124, R100.reuse, R4, R124 ;  /* 0x00000004647c723c */ /* 0x040ff0000000187c */
[C---:B------:R-:W-:Y:S01]  /*2780*/  HMMA.16816.F32 R120, R100.reuse, R6, R120 ;  /* 0x000000066478723c */ /* 0x040fe20000001878 */
[----:B------:R-:W-:Y:S04]  /*2790*/  LDSM.16.M88.4 R4, [R136+0xa800] ;  /* 0x00a800008804783b */ /* 0x000fe80000000200 */
[----:B------:R-:W-:Y:S03]  /*27a0*/  LDSM.16.M88.4 R136, [R55+0x4000] ;  /* 0x004000003788783b */ /* 0x000fe60000000200 */
[C---:B------:R-:W-:Y:S08]  /*27b0*/  HMMA.16816.F32 R84, R100.reuse, R12, R84 ;  /* 0x0000000c6454723c */ /* 0x040ff00000001854 */
[C---:B------:R-:W-:Y:S01]  /*27c0*/  HMMA.16816.F32 R72, R100.reuse, R14, R72 ;  /* 0x0000000e6448723c */ /* 0x040fe20000001848 */
[----:B------:R-:W5:Y:S07]  /*27d0*/  LDSM.16.M88.4 R12, [R55+0x6000] ;  /* 0x00600000370c783b */ /* 0x000f6e0000000200 */
[C---:B------:R-:W-:Y:S08]  /*27e0*/  HMMA.16816.F32 R116, R100.reuse, R104, R116 ;  /* 0x000000686474723c */ /* 0x040ff00000001874 */
[----:B------:R-:W-:Y:S01]  /*27f0*/  HMMA.16816.F32 R112, R100, R106, R112 ;  /* 0x0000006a6470723c */ /* 0x000fe20000001870 */
[----:B------:R-:W-:Y:S04]  /*2800*/  LDSM.16.M88.4 R104, [R53+0x6000] ;  /* 0x006000003568783b */ /* 0x000fe80000000200 */
[----:B------:R-:W5:Y:S03]  /*2810*/  LDSM.16.M88.4 R100, [R54+0xa000] ;  /* 0x00a000003664783b */ /* 0x000f660000000200 */
[C---:B---3--:R-:W-:Y:S08]  /*2820*/  HMMA.16816.F32 R64, R96.reuse, R88, R64 ;  /* 0x000000586040723c */ /* 0x048ff00000001840 */
[----:B------:R-:W-:Y:S08]  /*2830*/  HMMA.16816.F32 R60, R96, R90, R60 ;  /* 0x0000005a603c723c */ /* 0x000ff0000000183c */
[C---:B-1----:R-:W-:Y:S08]  /*2840*/  HMMA.16816.F32 R68, R16.reuse, R88, R68 ;  /* 0x000000581044723c */ /* 0x042ff00000001844 */
[----:B------:R-:W-:Y:S01]  /*2850*/  HMMA.16816.F32 R56, R16, R90, R56 ;  /* 0x0000005a1038723c */ /* 0x000fe20000001838 */
[----:B------:R-:W-:Y:S07]  /*2860*/  LDSM.16.M88.4 R88, [R54+0xb800] ;  /* 0x00b800003658783b */ /* 0x000fee0000000200 */
[C---:B------:R-:W-:Y:S08]  /*2870*/  HMMA.16816.F32 R80, R96.reuse, R92, R80 ;  /* 0x0000005c6050723c */ /* 0x040ff00000001850 */
[C---:B------:R-:W-:Y:S08]  /*2880*/  HMMA.16816.F32 R76, R96.reuse, R94, R76 ;  /* 0x0000005e604c723c */ /* 0x040ff0000000184c */
[C---:B--2---:R-:W-:Y:S08]  /*2890*/  HMMA.16816.F32 R40, R96.reuse, R24, R40 ;  /* 0x000000186028723c */ /* 0x044ff00000001828 */
[C---:B------:R-:W-:Y:S08]  /*28a0*/  HMMA.16816.F32 R36, R96.reuse, R26, R36 ;  /* 0x0000001a6024723c */ /* 0x040ff00000001824 */
[C---:B----4-:R-:W-:Y:S08]  /*28b0*/  HMMA.16816.F32 R32, R96.reuse, R20, R32 ;  /* 0x000000146020723c */ /* 0x050ff00000001820 */
[----:B------:R-:W-:Y:S01]  /*28c0*/  HMMA.16816.F32 R28, R96, R22, R28 ;  /* 0x00000016601c723c */ /* 0x000fe2000000181c */
[----:B------:R-:W1:Y:S07]  /*28d0*/  LDSM.16.M88.4 R96, [R54+0xa800] ;  /* 0x00a800003660783b */ /* 0x000e6e0000000200 */
[C---:B------:R-:W-:Y:S08]  /*28e0*/  HMMA.16816.F32 R84, R16.reuse, R92, R84 ;  /* 0x0000005c1054723c */ /* 0x040ff00000001854 */
[C---:B------:R-:W-:Y:S01]  /*28f0*/  HMMA.16816.F32 R72, R16.reuse, R94, R72 ;  /* 0x0000005e1048723c */ /* 0x040fe20000001848 */
[----:B------:R-:W2:Y:S07]  /*2900*/  LDSM.16.M88.4 R92, [R54+0xb000] ;  /* 0x00b00000365c783b */ /* 0x000eae0000000200 */
[C---:B------:R-:W-:Y:S08]  /*2910*/  HMMA.16816.F32 R124, R16.reuse, R24, R124 ;  /* 0x00000018107c723c */ /* 0x040ff0000000187c */
[C---:B------:R-:W-:Y:S01]  /*2920*/  HMMA.16816.F32 R120, R16.reuse, R26, R120 ;  /* 0x0000001a1078723c */ /* 0x040fe20000001878 */
[----:B------:R-:W-:Y:S07]  /*2930*/  LDSM.16.M88.4 R24, [R50+0x6000] ;  /* 0x006000003218783b */ /* 0x000fee0000000200 */
[C---:B------:R-:W-:Y:S08]  /*2940*/  HMMA.16816.F32 R116, R16.reuse, R20, R116 ;  /* 0x000000141074723c */ /* 0x040ff00000001874 */
[----:B------:R-:W-:Y:S01]  /*2950*/  HMMA.16816.F32 R112, R16, R22, R112 ;  /* 0x000000161070723c */ /* 0x000fe20000001870 */
[----:B------:R-:W3:Y:S04]  /*2960*/  LDSM.16.M88.4 R20, [R51+0xa000] ;  /* 0x00a000003314783b */ /* 0x000ee80000000200 */
[----:B------:R-:W-:Y:S03]  /*2970*/  LDSM.16.M88.4 R16, [R51+0xa800] ;  /* 0x00a800003310783b */ /* 0x000fe60000000200 */
[C---:B-----5:R-:W-:Y:S08]  /*2980*/  HMMA.16816.F32 R64, R12.reuse, R4, R64 ;  /* 0x000000040c40723c */ /* 0x060ff00000001840 */
[----:B------:R-:W-:Y:S08]  /*2990*/  HMMA.16816.F32 R60, R12, R6, R60 ;  /* 0x000000060c3c723c */ /* 0x000ff0000000183c */
[C---:B------:R-:W-:Y:S08]  /*29a0*/  HMMA.16816.F32 R68, R136.reuse, R4, R68 ;  /* 0x000000048844723c */ /* 0x040ff00000001844 */
[----:B------:R-:W-:Y:S01]  /*29b0*/  HMMA.16816.F32 R56, R136, R6, R56 ;  /* 0x000000068838723c */ /* 0x000fe20000001838 */
[----:B------:R-:W4:Y:S07]  /*29c0*/  LDSM.16.M88.4 R4, [R50+0x4000] ;  /* 0x004000003204783b */ /* 0x000f2e0000000200 */
[C---:B------:R-:W-:Y:S08]  /*29d0*/  HMMA.16816.F32 R80, R12.reuse, R8, R80 ;  /* 0x000000080c50723c */ /* 0x040ff00000001850 */
[C---:B------:R-:W-:Y:S08]  /*29e0*/  HMMA.16816.F32 R76, R12.reuse, R10, R76 ;  /* 0x0000000a0c4c723c */ /* 0x040ff0000000184c */
[C---:B------:R-:W-:Y:S08]  /*29f0*/  HMMA.16816.F32 R40, R12.reuse, R132, R40 ;  /* 0x000000840c28723c */ /* 0x040ff00000001828 */
[C---:B------:R-:W-:Y:S08]  /*2a00*/  HMMA.16816.F32 R36, R12.reuse, R134, R36 ;  /* 0x000000860c24723c */ /* 0x040ff00000001824 */
[C---:B------:R-:W-:Y:S08]  /*2a10*/  HMMA.16816.F32 R32, R12.reuse, R128, R32 ;  /* 0x000000800c20723c */ /* 0x040ff00000001820 */
[----:B------:R-:W-:Y:S01]  /*2a20*/  HMMA.16816.F32 R28, R12, R130, R28 ;  /* 0x000000820c1c723c */ /* 0x000fe2000000181c */
[----:B------:R-:W5:Y:S07]  /*2a30*/  LDSM.16.M88.4 R12, [R51+0xb000] ;  /* 0x00b00000330c783b */ /* 0x000f6e0000000200 */
[C---:B------:R-:W-:Y:S08]  /*2a40*/  HMMA.16816.F32 R84, R136.reuse, R8, R84 ;  /* 0x000000088854723c */ /* 0x040ff00000001854 */
[----:B------:R-:W-:Y:S01]  /*2a50*/  HMMA.16816.F32 R72, R136, R10, R72 ;  /* 0x0000000a8848723c */ /* 0x000fe20000001848 */
[----:B------:R5:W5:Y:S01]  /*2a60*/  LDSM.16.M88.4 R8, [R51+0xb800] ;  /* 0x00b800003308783b */ /* 0x000b620000000200 */
[----:B------:R-:W-:-:S06]  /*2a70*/  DEPBAR.LE SB0, 0x0 ;  /* 0x000080000000791a */ /* 0x000fcc0000000000 */
[-C--:B------:R-:W-:Y:S08]  /*2a80*/  HMMA.16816.F32 R80, R104, R100.reuse, R80 ;  /* 0x000000646850723c */ /* 0x080ff00000001850 */
[----:B------:R-:W-:Y:S08]  /*2a90*/  HMMA.16816.F32 R84, R108, R100, R84 ;  /* 0x000000646c54723c */ /* 0x000ff00000001854 */
[C---:B------:R-:W-:Y:S08]  /*2aa0*/  HMMA.16816.F32 R76, R104.reuse, R102, R76 ;  /* 0x00000066684c723c */ /* 0x040ff0000000184c */
[C---:B-1----:R-:W-:Y:S08]  /*2ab0*/  HMMA.16816.F32 R64, R104.reuse, R96, R64 ;  /* 0x000000606840723c */ /* 0x042ff00000001840 */
[C---:B------:R-:W-:Y:S08]  /*2ac0*/  HMMA.16816.F32 R60, R104.reuse, R98, R60 ;  /* 0x00000062683c723c */ /* 0x040ff0000000183c */
[C---:B--2---:R-:W-:Y:S08]  /*2ad0*/  HMMA.16816.F32 R40, R104.reuse, R92, R40 ;  /* 0x0000005c6828723c */ /* 0x044ff00000001828 */
[C---:B------:R-:W-:Y:S08]  /*2ae0*/  HMMA.16816.F32 R36, R104.reuse, R94, R36 ;  /* 0x0000005e6824723c */ /* 0x040ff00000001824 */
[C---:B------:R-:W-:Y:S08]  /*2af0*/  HMMA.16816.F32 R32, R104.reuse, R88, R32 ;  /* 0x000000586820723c */ /* 0x040ff00000001820 */
[----:B------:R-:W-:Y:S08]  /*2b00*/  HMMA.16816.F32 R28, R104, R90, R28 ;  /* 0x0000005a681c723c */ /* 0x000ff0000000181c */
[----:B------:R-:W-:Y:S08]  /*2b10*/  HMMA.16816.F32 R124, R136, R132, R124 ;  /* 0x00000084887c723c */ /* 0x000ff0000000187c */
[----:B------:R-:W-:Y:S08]  /*2b20*/  HMMA.16816.F32 R68, R108, R96, R68 ;  /* 0x000000606c44723c */ /* 0x000ff00000001844 */
[-C--:B---3--:R-:W-:Y:S08]  /*2b30*/  HMMA.16816.F32 R80, R24, R20.reuse, R80 ;  /* 0x000000141850723c */ /* 0x088ff00000001850 */
[----:B----4-:R-:W-:Y:S01]  /*2b40*/  HMMA.16816.F32 R84, R4, R20, R84 ;  /* 0x000000140454723c */ /* 0x010fe20000001854 */
[----:B------:R-:W-:-:S02]  /*2b50*/  IMAD.U32 R21, RZ, RZ, UR32 ;  /* 0x00000020ff157e24 */ /* 0x000fc4000f8e00ff */
[----:B------:R-:W-:-:S03]  /*2b60*/  IMAD.SHL.U32 R20, R240, 0x2, RZ ;  /* 0x00000002f0147824 */ /* 0x000fc600078e00ff */
[----:B------:R-:W-:Y:S01]  /*2b70*/  IADD3 R21, PT, PT, R49, 0x1, R21 ;  /* 0x0000000131157810 */ /* 0x000fe20007ffe015 */
[----:B------:R-:W-:Y:S01]  /*2b80*/  IMAD.U32 R49, RZ, RZ, UR4 ;  /* 0x00000004ff317e24 */ /* 0x000fe2000f8e00ff */
[----:B------:R-:W-:Y:S01]  /*2b90*/  HMMA.16816.F32 R120, R136, R134, R120 ;  /* 0x000000868878723c */ /* 0x000fe20000001878 */
[----:B------:R-:W-:-:S05]  /*2ba0*/  LOP3.LUT R20, R20, 0x6, RZ, 0xc0, !PT ;  /* 0x0000000614147812 */ /* 0x000fca00078ec0ff */
[----:B------:R-:W-:Y:S02]  /*2bb0*/  IMAD R49, R49, 0x40, R20 ;  /* 0x0000004031317824 */ /* 0x000fe400078e0214 */
[C---:B------:R-:W-:Y:S02]  /*2bc0*/  HMMA.16816.F32 R76, R24.reuse, R22, R76 ;  /* 0x00000016184c723c */ /* 0x040fe4000000184c */
[C---:B------:R-:W-:Y:S02]  /*2bd0*/  VIADD R50, R49.reuse, 0x11 ;  /* 0x0000001131327836 */ /* 0x040fe40000000000 */
[C---:B-----5:R-:W-:Y:S02]  /*2be0*/  VIADD R51, R49.reuse, 0x18 ;  /* 0x0000001831337836 */ /* 0x060fe40000000000 */
[C---:B------:R-:W-:Y:S02]  /*2bf0*/  VIADD R55, R49.reuse, 0x19 ;  /* 0x0000001931377836 */ /* 0x040fe40000000000 */
[----:B------:R-:W-:Y:S01]  /*2c00*/  HMMA.16816.F32 R64, R24, R16, R64 ;  /* 0x000000101840723c */ /* 0x000fe20000001840 */
[----:B------:R-:W-:-:S02]  /*2c10*/  VIADD R54, R49, 0x20 ;  /* 0x0000002031367836 */ /* 0x000fc40000000000 */
[----:B------:R-:W-:-:S05]  /*2c20*/  VIADD R53, R49, 0x21 ;  /* 0x0000002131357836 */ /* 0x000fca0000000000 */
[C---:B------:R-:W-:Y:S08]  /*2c30*/  HMMA.16816.F32 R60, R24.reuse, R18, R60 ;  /* 0x00000012183c723c */ /* 0x040ff0000000183c */
[C---:B------:R-:W-:Y:S08]  /*2c40*/  HMMA.16816.F32 R40, R24.reuse, R12, R40 ;  /* 0x0000000c1828723c */ /* 0x040ff00000001828 */
[C---:B------:R-:W-:Y:S08]  /*2c50*/  HMMA.16816.F32 R36, R24.reuse, R14, R36 ;  /* 0x0000000e1824723c */ /* 0x040ff00000001824 */
[C---:B------:R-:W-:Y:S08]  /*2c60*/  HMMA.16816.F32 R32, R24.reuse, R8, R32 ;  /* 0x000000081820723c */ /* 0x040ff00000001820 */
[----:B------:R-:W-:Y:S01]  /*2c70*/  HMMA.16816.F32 R28, R24, R10, R28 ;  /* 0x0000000a181c723c */ /* 0x000fe2000000181c */
[----:B------:R-:W-:-:S04]  /*2c80*/  SHF.R.U32.HI R24, RZ, 0x2, R240 ;  /* 0x00000002ff187819 */ /* 0x000fc800000116f0 */
[----:B------:R-:W-:-:S03]  /*2c90*/  LOP3.LUT R24, R24, 0x7, RZ, 0xc0, !PT ;  /* 0x0000000718187812 */ /* 0x000fc600078ec0ff */
[----:B------:R-:W-:Y:S01]  /*2ca0*/  HMMA.16816.F32 R124, R108, R92, R124 ;  /* 0x0000005c6c7c723c */ /* 0x000fe2000000187c */
[----:B------:R-:W-:-:S04]  /*2cb0*/  IADD3 R21, PT, PT, R21, -UR29, R24 ;  /* 0x8000001d15157c10 */ /* 0x000fc8000fffe018 */
[----:B------:R-:W-:-:S03]  /*2cc0*/  IADD3 R21, PT, PT, R21, UR28, R197 ;  /* 0x0000001c15157c10 */ /* 0x000fc6000fffe0c5 */
[----:B------:R-:W-:Y:S01]  /*2cd0*/  HMMA.16816.F32 R72, R108, R102, R72 ;  /* 0x000000666c48723c */ /* 0x000fe20000001848 */
[C-C-:B------:R-:W-:Y:S02]  /*2ce0*/  VIADDMNMX R199, R21.reuse, 0x8, R197.reuse, PT ;  /* 0x0000000815c77846 */ /* 0x140fe400038001c5 */
[C-C-:B------:R-:W-:Y:S02]  /*2cf0*/  VIADDMNMX R198, R21.reuse, 0x40, R197.reuse, PT ;  /* 0x0000004015c67846 */ /* 0x140fe400038001c5 */
[C---:B------:R-:W-:Y:S02]  /*2d00*/  VIMNMX R243, PT, PT, R21.reuse, UR33, PT ;  /* 0x0000002115f37c48 */ /* 0x040fe4000bfe0100 */
[----:B------:R-:W-:Y:S01]  /*2d10*/  VIADDMNMX R197, R21, 0x48, R197, PT ;  /* 0x0000004815c57846 */ /* 0x000fe200038001c5 */
[----:B------:R-:W-:Y:S01]  /*2d20*/  HMMA.16816.F32 R68, R4, R16, R68 ;  /* 0x000000100444723c */ /* 0x000fe20000001844 */
[C---:B------:R-:W-:Y:S01]  /*2d30*/  VIADD R16, R49.reuse, 0x1 ;  /* 0x0000000131107836 */ /* 0x040fe20000000000 */
[----:B------:R-:W-:-:S02]  /*2d40*/  ISETP.GE.AND P4, PT, R49, R198, PT ;  /* 0x000000c63100720c */ /* 0x000fc40003f86270 */
[----:B------:R-:W-:Y:S02]  /*2d50*/  ISETP.GE.AND P3, PT, R49, R197, PT ;  /* 0x000000c53100720c */ /* 0x000fe40003f66270 */
[CC--:B------:R-:W-:Y:S02]  /*2d60*/  ISETP.GE.AND P1, PT, R16.reuse, R243.reuse, PT ;  /* 0x000000f31000720c */ /* 0x0c0fe40003f26270 */
[C---:B------:R-:W-:Y:S01]  /*2d70*/  HMMA.16816.F32 R56, R108.reuse, R98, R56 ;  /* 0x000000626c38723c */ /* 0x040fe20000001838 */
[----:B------:R-:W-:Y:S02]  /*2d80*/  ISETP.GE.AND P5, PT, R16, R198, PT ;  /* 0x000000c61000720c */ /* 0x000fe40003fa6270 */
[----:B------:R-:W-:Y:S02]  /*2d90*/  FSEL R25, R82, -INF , !P3 ;  /* 0xff80000052197808 */ /* 0x000fe40005800000 */
[----:B------:R-:W-:Y:S01]  /*2da0*/  FSEL R27, R81, -INF , !P5 ;  /* 0xff800000511b7808 */ /* 0x000fe20006800000 */
[C---:B------:R-:W-:Y:S01]  /*2db0*/  VIADD R81, R49.reuse, 0x9 ;  /* 0x0000000931517836 */ /* 0x040fe20000000000 */
[C---:B------:R-:W-:Y:S01]  /*2dc0*/  ISETP.GE.AND P3, PT, R49.reuse, R243, PT ;  /* 0x000000f33100720c */ /* 0x040fe20003f66270 */
[----:B------:R-:W-:Y:S01]  /*2dd0*/  HMMA.16816.F32 R120, R108, R94, R120 ;  /* 0x0000005e6c78723c */ /* 0x000fe20000001878 */
[----:B------:R-:W-:Y:S01]  /*2de0*/  FSEL R26, R80, -INF , !P4 ;  /* 0xff800000501a7808 */ /* 0x000fe20006000000 */
[----:B------:R-:W-:Y:S01]  /*2df0*/  VIADD R80, R49, 0x10 ;  /* 0x0000001031507836 */ /* 0x000fe20000000000 */
[----:B------:R-:W-:-:S02]  /*2e00*/  ISETP.GE.AND P2, PT, R16, R199, PT ;  /* 0x000000c71000720c */ /* 0x000fc40003f46270 */
[-C--:B------:R-:W-:Y:S02]  /*2e10*/  ISETP.GE.AND P4, PT, R16, R197.reuse, PT ;  /* 0x000000c51000720c */ /* 0x080fe40003f86270 */
[----:B------:R-:W-:Y:S01]  /*2e20*/  FSEL R20, R87, -INF , !P2 ;  /* 0xff80000057147808 */ /* 0x000fe20005000000 */
[C---:B------:R-:W-:Y:S01]  /*2e30*/  HMMA.16816.F32 R124, R4.reuse, R12, R124 ;  /* 0x0000000c047c723c */ /* 0x040fe2000000187c */
[----:B------:R-:W-:Y:S01]  /*2e40*/  VIADD R12, R49, 0x8 ;  /* 0x00000008310c7836 */ /* 0x000fe20000000000 */
[----:B------:R-:W-:Y:S02]  /*2e50*/  ISETP.GE.AND P2, PT, R80, R197, PT ;  /* 0x000000c55000720c */ /* 0x000fe40003f46270 */
[----:B------:R-:W-:Y:S01]  /*2e60*/  FSEL R24, R83, -INF , !P4 ;  /* 0xff80000053187808 */ /* 0x000fe20006000000 */
[----:B------:R-:W-:Y:S01]  /*2e70*/  BAR.SYNC.DEFER_BLOCKING 0x0 ;  /* 0x0000000000007b1d */ /* 0x000fe20000010000 */
[----:B------:R-:W-:Y:S02]  /*2e80*/  ISETP.GE.AND P5, PT, R12, R243, PT ;  /* 0x000000f30c00720c */ /* 0x000fe40003fa6270 */
[----:B------:R-:W-:Y:S01]  /*2e90*/  HMMA.16816.F32 R72, R4, R22, R72 ;  /* 0x000000160448723c */ /* 0x000fe20000001848 */
[----:B------:R-:W-:-:S02]  /*2ea0*/  FSEL R23, R85, -INF , !P1 ;  /* 0xff80000055177808 */ /* 0x000fc40004800000 */
[-C--:B------:R-:W-:Y:S02]  /*2eb0*/  ISETP.GE.AND P1, PT, R12, R197.reuse, PT ;  /* 0x000000c50c00720c */ /* 0x080fe40003f26270 */
[----:B------:R-:W-:Y:S02]  /*2ec0*/  FSEL R22, R84, -INF , !P3 ;  /* 0xff80000054167808 */ /* 0x000fe40005800000 */
[----:B------:R-:W-:Y:S01]  /*2ed0*/  FSEL R78, R78, -INF , !P1 ;  /* 0xff8000004e4e7808 */ /* 0x000fe20004800000 */
[----:B------:R-:W-:Y:S01]  /*2ee0*/  HMMA.16816.F32 R56, R4, R18, R56 ;  /* 0x000000120438723c */ /* 0x000fe20000001838 */
[----:B------:R-:W-:Y:S02]  /*2ef0*/  ISETP.GE.AND P3, PT, R12, R198, PT ;  /* 0x000000c60c00720c */ /* 0x000fe40003f66270 */
[----:B------:R-:W-:Y:S02]  /*2f00*/  ISETP.GE.AND P1, PT, R81, R197, PT ;  /* 0x000000c55100720c */ /* 0x000fe40003f26270 */
[----:B------:R-:W-:-:S02]  /*2f10*/  FSEL R76, R76, -INF , !P3 ;  /* 0xff8000004c4c7808 */ /* 0x000fc40005800000 */
[----:B------:R-:W-:Y:S01]  /*2f20*/  FSEL R79, R79, -INF , !P1 ;  /* 0xff8000004f4f7808 */ /* 0x000fe20004800000 */
[----:B------:R-:W-:Y:S01]  /*2f30*/  HMMA.16816.F32 R120, R4, R14, R120 ;  /* 0x0000000e0478723c */ /* 0x000fe20000001878 */
[-C--:B------:R-:W-:Y:S02]  /*2f40*/  ISETP.GE.AND P3, PT, R81, R198.reuse, PT ;  /* 0x000000c65100720c */ /* 0x080fe40003f66270 */
[----:B------:R-:W-:Y:S02]  /*2f50*/  ISETP.GE.AND P1, PT, R80, R198, PT ;  /* 0x000000c65000720c */ /* 0x000fe40003f26270 */
[----:B------:R-:W-:Y:S02]  /*2f60*/  FSEL R77, R77, -INF , !P3 ;  /* 0xff8000004d4d7808 */ /* 0x000fe40005800000 */
[----:B------:R-:W-:Y:S01]  /*2f70*/  FSEL R18, R64, -INF , !P1 ;  /* 0xff80000040127808 */ /* 0x000fe20004800000 */
[----:B------:R-:W-:Y:S01]  /*2f80*/  HMMA.16816.F32 R116, R136, R128, R116 ;  /* 0x000000808874723c */ /* 0x000fe20000001874 */
[----:B------:R-:W-:-:S02]  /*2f90*/  FSEL R15, R66, -INF , !P2 ;  /* 0xff800000420f7808 */ /* 0x000fc40005000000 */
[----:B------:R-:W-:Y:S02]  /*2fa0*/  ISETP.GE.AND P3, PT, R49, R199, PT ;  /* 0x000000c73100720c */ /* 0x000fe40003f66270 */
[----:B------:R-:W-:Y:S02]  /*2fb0*/  ISETP.GE.AND P1, PT, R50, R197, PT ;  /* 0x000000c53200720c */ /* 0x000fe40003f26270 */
[-C--:B------:R-:W-:Y:S01]  /*2fc0*/  ISETP.GE.AND P2, PT, R51, R198.reuse, PT ;  /* 0x000000c63300720c */ /* 0x080fe20003f46270 */
[----:B------:R-:W-:Y:S01]  /*2fd0*/  HMMA.16816.F32 R112, R136, R130, R112 ;  /* 0x000000828870723c */ /* 0x000fe20000001870 */
[----:B------:R-:W-:Y:S02]  /*2fe0*/  FSEL R21, R86, -INF , !P3 ;  /* 0xff80000056157808 */ /* 0x000fe40005800000 */
[----:B------:R-:W-:Y:S02]  /*2ff0*/  FSEL R14, R67, -INF , !P1 ;  /* 0xff800000430e7808 */ /* 0x000fe40004800000 */
[----:B------:R-:W-:Y:S01]  /*3000*/  FSEL R17, R60, -INF , !P2 ;  /* 0xff8000003c117808 */ /* 0x000fe20005000000 */
[----:B------:R-:W-:Y:S01]  /*3010*/  VIADD R60, R49, 0x28 ;  /* 0x00000028313c7836 */ /* 0x000fe20000000000 */
[----:B------:R-:W-:-:S02]  /*3020*/  ISETP.GE.AND P3, PT, R50, R198, PT ;  /* 0x000000c63200720c */ /* 0x000fc40003f66270 */
[-C--:B------:R-:W-:Y:S02]  /*3030*/  ISETP.GE.AND P1, PT, R51, R197.reuse, PT ;  /* 0x000000c53300720c */ /* 0x080fe40003f26270 */
[----:B------:R-:W-:Y:S01]  /*3040*/  ISETP.GE.AND P2, PT, R55, R197, PT ;  /* 0x000000c53700720c */ /* 0x000fe20003f46270 */
[C---:B------:R-:W-:Y:S01]  /*3050*/  HMMA.16816.F32 R116, R108.reuse, R88, R116 ;  /* 0x000000586c74723c */ /* 0x040fe20000001874 */
[----:B------:R-:W-:Y:S02]  /*3060*/  ISETP.GE.AND P4, PT, R12, R199, PT ;  /* 0x000000c70c00720c */ /* 0x000fe40003f86270 */
[----:B------:R-:W-:Y:S02]  /*3070*/  FSEL R19, R65, -INF , !P3 ;  /* 0xff80000041137808 */ /* 0x000fe40005800000 */
[----:B------:R-:W-:Y:S02]  /*3080*/  FSEL R12, R62, -INF , !P1 ;  /* 0xff8000003e0c7808 */ /* 0x000fe40004800000 */
[----:B------:R-:W-:Y:S01]  /*3090*/  FSEL R13, R63, -INF , !P2 ;  /* 0xff8000003f0d7808 */ /* 0x000fe20005000000 */
[----:B------:R-:W-:Y:S01]  /*30a0*/  HMMA.16816.F32 R112, R108, R90, R112 ;  /* 0x0000005a6c70723c */ /* 0x000fe20000001870 */
[----:B------:R-:W-:-:S02]  /*30b0*/  ISETP.GE.AND P3, PT, R55, R198, PT ;  /* 0x000000c63700720c */ /* 0x000fc40003f66270 */
[CC--:B------:R-:W-:Y:S02]  /*30c0*/  ISETP.GE.AND P1, PT, R54.reuse, R198.reuse, PT ;  /* 0x000000c63600720c */ /* 0x0c0fe40003f26270 */
[-C--:B------:R-:W-:Y:S02]  /*30d0*/  ISETP.GE.AND P2, PT, R54, R197.reuse, PT ;  /* 0x000000c53600720c */ /* 0x080fe40003f46270 */
[----:B------:R-:W-:Y:S02]  /*30e0*/  FSEL R16, R61, -INF , !P3 ;  /* 0xff8000003d107808 */ /* 0x000fe40005800000 */
[----:B------:R-:W-:Y:S01]  /*30f0*/  FSEL R244, R40, -INF , !P1 ;  /* 0xff80000028f47808 */ /* 0x000fe20004800000 */
[C---:B------:R-:W-:Y:S01]  /*3100*/  VIADD R40, R49.reuse, 0x31 ;  /* 0x0000003131287836 */ /* 0x040fe20000000000 */
[----:B------:R-:W-:Y:S01]  /*3110*/  FSEL R252, R42, -INF , !P2 ;  /* 0xff8000002afc7808 */ /* 0x000fe20005000000 */
[----:B------:R-:W-:Y:S01]  /*3120*/  VIADD R42, R49, 0x29 ;  /* 0x00000029312a7836 */ /* 0x000fe20000000000 */
[C---:B------:R-:W-:Y:S01]  /*3130*/  ISETP.GE.AND P3, PT, R53.reuse, R198, PT ;  /* 0x000000c63500720c */ /* 0x040fe20003f66270 */
[----:B------:R-:W-:Y:S01]  /*3140*/  HMMA.16816.F32 R116, R4, R8, R116 ;  /* 0x000000080474723c */ /* 0x000fe20000001874 */
[----:B------:R-:W-:-:S02]  /*3150*/  ISETP.GE.AND P1, PT, R53, R197, PT ;  /* 0x000000c53500720c */ /* 0x000fc40003f26270 */
[----:B------:R-:W-:Y:S02]  /*3160*/  ISETP.GE.AND P2, PT, R60, R198, PT ;  /* 0x000000c63c00720c */ /* 0x000fe40003f46270 */
[----:B------:R-:W-:Y:S01]  /*3170*/  FSEL R150, R41, -INF , !P3 ;  /* 0xff80000029967808 */ /* 0x000fe20005800000 */
[----:B------:R-:W-:Y:S01]  /*3180*/  VIADD R41, R49, 0x30 ;  /* 0x0000003031297836 */ /* 0x000fe20000000000 */
[----:B------:R-:W-:Y:S01]  /*3190*/  FSEL R251, R43, -INF , !P1 ;  /* 0xff8000002bfb7808 */ /* 0x000fe20004800000 */
[----:B------:R-:W-:Y:S01]  /*31a0*/  HMMA.16816.F32 R112, R4, R10, R112 ;  /* 0x0000000a0470723c */ /* 0x000fe20000001870 */
[----:B------:R-:W-:Y:S02]  /*31b0*/  FSEL R141, R36, -INF , !P2 ;  /* 0xff800000248d7808 */ /* 0x000fe40005000000 */
[-C--:B------:R-:W-:Y:S02]  /*31c0*/  ISETP.GE.AND P1, PT, R60, R197.reuse, PT ;  /* 0x000000c53c00720c */ /* 0x080fe40003f26270 */
[----:B------:R-:W-:-:S02]  /*31d0*/  ISETP.GE.AND P2, PT, R42, R197, PT ;  /* 0x000000c52a00720c */ /* 0x000fc40003f46270 */
[----:B------:R-:W-:Y:S02]  /*31e0*/  FSEL R250, R38, -INF , !P1 ;  /* 0xff80000026fa7808 */ /* 0x000fe40004800000 */
[----:B------:R-:W-:Y:S02]  /*31f0*/  FSEL R249, R39, -INF , !P2 ;  /* 0xff80000027f97808 */ /* 0x000fe40005000000 */
[-C--:B------:R-:W-:Y:S02]  /*3200*/  ISETP.GE.AND P1, PT, R41, R198.reuse, PT ;  /* 0x000000c62900720c */ /* 0x080fe40003f26270 */
[----:B------:R-:W-:Y:S02]  /*3210*/  ISETP.GE.AND P2, PT, R40, R198, PT ;  /* 0x000000c62800720c */ /* 0x000fe40003f46270 */
[----:B------:R-:W-:Y:S01]  /*3220*/  FSEL R226, R32, -INF , !P1 ;  /* 0xff80000020e27808 */ /* 0x000fe20004800000 */
[----:B------:R-:W-:Y:S01]  /*3230*/  VIADD R32, R49, 0x38 ;  /* 0x0000003831207836 */ /* 0x000fe20000000000 */
[----:B------:R-:W-:Y:S01]  /*3240*/  FSEL R225, R33, -INF , !P2 ;  /* 0xff80000021e17808 */ /* 0x000fe20005000000 */
[----:B------:R-:W-:Y:S01]  /*3250*/  VIADD R49, R49, 0x39 ;  /* 0x0000003931317836 */ /* 0x000fe20000000000 */
[----:B------:R-:W-:-:S02]  /*3260*/  ISETP.GE.AND P2, PT, R40, R197, PT ;  /* 0x000000c52800720c */ /* 0x000fc40003f46270 */
[----:B------:R-:W-:Y:S02]  /*3270*/  ISETP.GE.AND P1, PT, R81, R243, PT ;  /* 0x000000f35100720c */ /* 0x000fe40003f26270 */
[----:B------:R-:W-:Y:S02]  /*3280*/  FSEL R221, R35, -INF , !P2 ;  /* 0xff80000023dd7808 */ /* 0x000fe40005000000 */
[-C--:B------:R-:W-:Y:S02]  /*3290*/  ISETP.GE.AND P2, PT, R32, R198.reuse, PT ;  /* 0x000000c62000720c */ /* 0x080fe40003f46270 */
[----:B------:R-:W-:Y:S02]  /*32a0*/  ISETP.GE.AND P3, PT, R42, R198, PT ;  /* 0x000000c62a00720c */ /* 0x000fe40003f66270 */
[----:B------:R-:W-:Y:S02]  /*32b0*/  FSEL R224, R28, -INF , !P2 ;  /* 0xff8000001ce07808 */ /* 0x000fe40005000000 */
[----:B------:R-:W-:-:S02]  /*32c0*/  FMNMX3.FTZ R28, R26, R27, R76, !PT ;  /* 0x0000001b1a1c7276 */ /* 0x000fc4000781004c */
[----:B------:R-:W-:Y:S02]  /*32d0*/  FSEL R8, R73, -INF , !P1 ;  /* 0xff80000049087808 */ /* 0x000fe40004800000 */
[----:B------:R-:W-:Y:S02]  /*32e0*/  ISETP.GE.AND P1, PT, R32, R197, PT ;  /* 0x000000c52000720c */ /* 0x000fe40003f26270 */
[----:B------:R-:W-:Y:S02]  /*32f0*/  FMNMX3.FTZ R28, R28, R77, R18, !PT ;  /* 0x0000004d1c1c7276 */ /* 0x000fe40007810012 */
[----:B------:R-:W-:Y:S02]  /*3300*/  FSEL R140, R37, -INF , !P3 ;  /* 0xff800000258c7808 */ /* 0x000fe40005800000 */
[----:B------:R-:W-:Y:S02]  /*3310*/  ISETP.GE.AND P3, PT, R41, R197, PT ;  /* 0x000000c52900720c */ /* 0x000fe40003f66270 */
[----:B------:R-:W-:-:S02]  /*3320*/  ISETP.GE.AND P2, PT, R49, R198, PT ;  /* 0x000000c63100720c */ /* 0x000fc40003f46270 */
[----:B------:R-:W-:Y:S02]  /*3330*/  FSEL R219, R30, -INF , !P1 ;  /* 0xff8000001edb7808 */ /* 0x000fe40004800000 */
[----:B------:R-:W-:Y:S02]  /*3340*/  ISETP.GE.AND P1, PT, R49, R197, PT ;  /* 0x000000c53100720c */ /* 0x000fe40003f26270 */
[----:B------:R-:W-:Y:S02]  /*3350*/  FMNMX3.FTZ R5, R28, R19, R17, !PT ;  /* 0x000000131c057276 */ /* 0x000fe40007810011 */
[----:B------:R-:W-:Y:S02]  /*3360*/  FSEL R222, R34, -INF , !P3 ;  /* 0xff80000022de7808 */ /* 0x000fe40005800000 */
[----:B------:R-:W-:Y:S02]  /*3370*/  FSEL R9, R72, -INF , !P5 ;  /* 0xff80000048097808 */ /* 0x000fe40006800000 */
[----:B------:R-:W-:-:S02]  /*3380*/  FSEL R223, R29, -INF , !P2 ;  /* 0xff8000001ddf7808 */ /* 0x000fc40005000000 */
[----:B------:R-:W-:Y:S02]  /*3390*/  ISETP.GE.AND P3, PT, R81, R199, PT ;  /* 0x000000c75100720c */ /* 0x000fe40003f66270 */
[C---:B------:R-:W-:Y:S02]  /*33a0*/  ISETP.GE.AND P5, PT, R80.reuse, R243, PT ;  /* 0x000000f35000720c */ /* 0x040fe40003fa6270 */
[----:B------:R-:W-:Y:S02]  /*33b0*/  ISETP.GE.AND P2, PT, R80, R199, PT ;  /* 0x000000c75000720c */ /* 0x000fe40003f46270 */
[----:B------:R-:W-:Y:S02]  /*33c0*/  FSEL R218, R31, -INF , !P1 ;  /* 0xff8000001fda7808 */ /* 0x000fe40004800000 */
[----:B------:R-:W-:Y:S01]  /*33d0*/  FMNMX3.FTZ R5, R5, R16, R244, !PT ;  /* 0x0000001005057276 */ /* 0x000fe200078100f4 */
[----:B------:R-:W-:Y:S08]  /*33e0*/  BRA.U !UP0, `(.L_x_16) ;  /* 0x00000001089c7547 */ /* 0x000ff0000b800000 */
[----:B------:R-:W-:-:S04]  /*33f0*/  UIADD3 UR19, UPT, UPT, UR26, -0x2, URZ ;  /* 0xfffffffe1a137890 */ /* 0x000fc8000fffe0ff */
[----:B------:R-:W-:Y:S02]  /*3400*/  UIMAD.WIDE.U32 UR20, UR14, UR19, URZ ;  /* 0x000000130e1472a5 */ /* 0x000fe4000f8e00ff */
[----:B------:R-:W-:Y:S02]  /*3410*/  UIMAD UR10, UR10, UR19, URZ ;  /* 0x000000130a0a72a4 */ /* 0x000fe4000f8e02ff */
[----:B------:R-:W-:Y:S02]  /*3420*/  UIADD3 UR14, UP0, UPT, UR16, UR20, URZ ;  /* 0x00000014100e7290 */ /* 0x000fe4000ff1e0ff */
[----:B------:R-:W-:Y:S01]  /*3430*/  UIADD3 UR10, UPT, UPT, UR21, UR10, URZ ;  /* 0x0000000a150a7290 */ /* 0x000fe2000fffe0ff */
[----:B------:R-:W-:Y:S01]  /*3440*/  IMAD.U32 R10, RZ, RZ, UR20 ;  /* 0x00000014ff0a7e24 */ /* 0x000fe2000f8e00ff */
[----:B------:R-:W-:Y:S01]  /*3450*/  UIADD3 UR16, UP1, UPT, UR14, UR16, URZ ;  /* 0x000000100e107290 */ /* 0x000fe2000ff3e0ff */
[----:B------:R-:W-:Y:S02]  /*3460*/  IMAD.U32 R11, RZ, RZ, UR21 ;  /* 0x00000015ff0b7e24 */ /* 0x000fe4000f8e00ff */
[----:B------:R-:W-:Y:S01]  /*3470*/  IMAD.U32 R6, RZ, RZ, UR14 ;  /* 0x0000000eff067e24 */ /* 0x000fe2000f8e00ff */
[----:B------:R-:W-:Y:S01]  /*3480*/  LEA R28, P1, R10, R246, 0x1 ;  /* 0x000000f60a1c7211 */ /* 0x000fe200078208ff */
[----:B------:R-:W-:Y:S01]  /*3490*/  IMAD.U32 R4, RZ, RZ, UR10 ;  /* 0x0000000aff047e24 */ /* 0x000fe2000f8e00ff */
[----:B------:R-:W-:Y:S01]  /*34a0*/  UIADD3.X UR10, UPT, UPT, UR10, UR15, URZ, UP0, !UPT ;  /* 0x0000000f0a0a7290 */ /* 0x000fe200087fe4ff */
[----:B------:R-:W-:Y:S01]  /*34b0*/  IMAD.U32 R7, RZ, RZ, UR16 ;  /* 0x00000010ff077e24 */ /* 0x000fe2000f8e00ff */
[----:B------:R-:W-:-:S02]  /*34c0*/  UIADD3 UR14, UP0, UPT, UR14, UR18, URZ ;  /* 0x000000120e0e7290 */ /* 0x000fc4000ff1e0ff */
[-C--:B------:R-:W-:Y:S01]  /*34d0*/  LEA.HI.X R29, R10, R245.reuse, R4, 0x1, P1 ;  /* 0x000000f50a1d7211 */ /* 0x080fe200008f0c04 */
[----:B------:R-:W-:Y:S01]  /*34e0*/  UIADD3.X UR15, UPT, UPT, UR10, UR15, URZ, UP1, !UPT ;  /* 0x0000000f0a0f7290 */ /* 0x000fe20008ffe4ff */
[CC--:B------:R-:W-:Y:S02]  /*34f0*/  LEA R10, P1, R6.reuse, R246.reuse, 0x1 ;  /* 0x000000f6060a7211 */ /* 0x0c0fe400078208ff */
[----:B------:R-:W-:Y:S01]  /*3500*/  MOV R4, UR10 ;  /* 0x0000000a00047c02 */ /* 0x000fe20008000f00 */
[----:B------:R-:W-:Y:S01]  /*3510*/  UIADD3.X UR10, UPT, UPT, UR10, UR17, URZ, UP0, !UPT ;  /* 0x000000110a0a7290 */ /* 0x000fe200087fe4ff */
[----:B------:R-:W-:Y:S01]  /*3520*/  @!PT LDS RZ, [RZ] ;  /* 0x00000000fffff984 */ /* 0x000fe20000000800 */
[----:B------:R-:W-:Y:S01]  /*3530*/  @!PT LDS RZ, [RZ] ;  /* 0x00000000fffff984 */ /* 0x000fe20000000800 */
[----:B------:R-:W-:Y:S01]  /*3540*/  @!PT LDS RZ, [RZ] ;  /* 0x00000000fffff984 */ /* 0x000fe20000000800 */
[----:B------:R1:W-:Y:S02]  /*3550*/  LDGSTS.E.BYPASS.LTC128B.128 [R3+0x8000], desc[UR24][R28.64] ;  /* 0x080000001c037fae */ /* 0x0003e4000b981a18 */
[----:B------:R-:W-:Y:S01]  /*3560*/  LEA.HI.X R11, R6, R245, R4, 0x1, P1 ;  /* 0x000000f5060b7211 */ /* 0x000fe200008f0c04 */
[----:B------:R-:W-:Y:S01]  /*3570*/  IMAD.U32 R6, RZ, RZ, UR15 ;  /* 0x0000000fff067e24 */ /* 0x000fe2000f8e00ff */
[----:B------:R-:W-:Y:S01]  /*3580*/  LEA R30, P1, R7, R246, 0x1 ;  /* 0x000000f6071e7211 */ /* 0x000fe200078208ff */
[----:B------:R1:W-:Y:S01]  /*3590*/  LDGSTS.E.BYPASS.LTC128B.128 [R3+0xa000], desc[UR24][R28.64+0x80] ;  /* 0x0a0000801c037fae */ /* 0x0003e2000b981a18 */
[----:B------:R-:W-:-:S02]  /*35a0*/  MOV R4, UR14 ;  /* 0x0000000e00047c02 */ /* 0x000fc40008000f00 */
[-C--:B------:R-:W-:Y:S01]  /*35b0*/  LEA.HI.X R31, R7, R245.reuse, R6, 0x1, P1 ;  /* 0x000000f5071f7211 */ /* 0x080fe200008f0c06 */
[----:B------:R-:W-:Y:S01]  /*35c0*/  IMAD.U32 R6, RZ, RZ, UR10 ;  /* 0x0000000aff067e24 */ /* 0x000fe2000f8e00ff */
[C---:B------:R-:W-:Y:S01]  /*35d0*/  LEA R34, P1, R4.reuse, R246, 0x1 ;  /* 0x000000f604227211 */ /* 0x040fe200078208ff */
[----:B------:R1:W-:Y:S03]  /*35e0*/  LDGSTS.E.BYPASS.LTC128B.128 [R3+0x8800], desc[UR24][R10.64] ;  /* 0x088000000a037fae */ /* 0x0003e6000b981a18 */
[----:B------:R-:W-:Y:S01]  /*35f0*/  LEA.HI.X R35, R4, R245, R6, 0x1, P1 ;  /* 0x000000f504237211 */ /* 0x000fe200008f0c06 */
[----:B------:R1:W-:Y:S04]  /*3600*/  LDGSTS.E.BYPASS.LTC128B.128 [R3+0xa800], desc[UR24][R10.64+0x80] ;  /* 0x0a8000800a037fae */ /* 0x0003e8000b981a18 */
[----:B------:R1:W-:Y:S04]  /*3610*/  LDGSTS.E.BYPASS.LTC128B.128 [R3+0x9000], desc[UR24][R30.64] ;  /* 0x090000001e037fae */ /* 0x0003e8000b981a18 */
[----:B------:R1:W-:Y:S04]  /*3620*/  LDGSTS.E.BYPASS.LTC128B.128 [R3+0xb000], desc[UR24][R30.64+0x80] ;  /* 0x0b0000801e037fae */ /* 0x0003e8000b981a18 */
[----:B------:R1:W-:Y:S04]  /*3630*/  LDGSTS.E.BYPASS.LTC128B.128 [R3+0x9800], desc[UR24][R34.64] ;  /* 0x0980000022037fae */ /* 0x0003e8000b981a18 */
[----:B------:R1:W-:Y:S04]  /*3640*/  LDGSTS.E.BYPASS.LTC128B.128 [R3+0xb800], desc[UR24][R34.64+0x80] ;  /* 0x0b80008022037fae */ /* 0x0003e8000b981a18 */
[----:B------:R-:W0:Y:S02]  /*3650*/  LDGDEPBAR ;  /* 0x00000000000079af */ /* 0x000e240000000000 */
.L_x_16:
[----:B------:R-:W-:Y:S01]  /*3660*/  MOV R240, R141 ;  /* 0x0000008d00f07202 */ /* 0x000fe20000000f00 */
[----:B------:R-:W2:Y:S01]  /*3670*/  LDCU UR10, c[0x0][0x45c] ;  /* 0x00008b80ff0a77ac */ /* 0x000ea20008000800 */
[----:B-1----:R-:W-:Y:S02]  /*3680*/  FMNMX3.FTZ R3, R25, R24, R78, !PT ;  /* 0x0000001819037276 */ /* 0x002fe4000781004e */
[----:B------:R-:W-:Y:S01]  /*3690*/  MOV R44, R140 ;  /* 0x0000008c002c7202 */ /* 0x000fe20000000f00 */
[----:B------:R-:W-:Y:S01]  /*36a0*/  UISETP.NE.AND UP0, UPT, UR4, URZ, UPT ;  /* 0x000000ff0400728c */ /* 0x000fe2000bf05270 */
[----:B------:R-:W-:Y:S02]  /*36b0*/  FMNMX3.FTZ R5, R5, R150, R240, !PT ;  /* 0x0000009605057276 */ /* 0x000fe400078100f0 */
[----:B------:R-:W-:Y:S01]  /*36c0*/  FMNMX3.FTZ R3, R3, R79, R15, !PT ;  /* 0x0000004f03037276 */ /* 0x000fe2000781000f */
[----:B------:R-:W-:Y:S01]  /*36d0*/  UMOV UR4, 0xffffffff ;  /* 0xffffffff00047882 */ /* 0x000fe20000000000 */
[----:B------:R-:W-:-:S02]  /*36e0*/  FMNMX3.FTZ R6, R5, R44, R226, !PT ;  /* 0x0000002c05067276 */ /* 0x000fc400078100e2 */
[----:B------:R-:W-:Y:S02]  /*36f0*/  FMNMX3.FTZ R3, R3, R14, R12, !PT ;  /* 0x0000000e03037276 */ /* 0x000fe4000781000c */
[----:B------:R-:W-:Y:S02]  /*3700*/  FMNMX3.FTZ R6, R6, R225, R224, !PT ;  /* 0x000000e106067276 */ /* 0x000fe400078100e0 */
[----:B------:R-:W-:Y:S02]  /*3710*/  FMNMX3.FTZ R3, R3, R13, R252, !PT ;  /* 0x0000000d03037276 */ /* 0x000fe400078100fc */
[----:B------:R-:W-:Y:S02]  /*3720*/  FMNMX.FTZ R6, R223, R6, !PT ;  /* 0x00000006df067209 */ /* 0x000fe40007810000 */
[----:B------:R-:W-:Y:S02]  /*3730*/  FMNMX3.FTZ R3, R3, R251, R250, !PT ;  /* 0x000000fb03037276 */ /* 0x000fe400078100fa */
[----:B------:R-:W-:Y:S01]  /*3740*/  FSEL R4, R74, -INF , !P4 ;  /* 0xff8000004a047808 */ /* 0x000fe20006000000 */
[----:B------:R-:W1:Y:S01]  /*3750*/  SHFL.BFLY PT, R7, R6, 0x2, 0x1f ;  /* 0x0c401f0006077f89 */ /* 0x000e6200000e0000 */
[----:B------:R-:W-:-:S02]  /*3760*/  FMNMX3.FTZ R3, R3, R249, R222, !PT ;  /* 0x000000f903037276 */ /* 0x000fc400078100de */
[----:B------:R-:W-:Y:S02]  /*3770*/  ISETP.GE.AND P1, PT, R50, R243, PT ;  /* 0x000000f33200720c */ /* 0x000fe40003f26270 */
[----:B------:R-:W-:Y:S02]  /*3780*/  FMNMX3.FTZ R3, R3, R221, R219, !PT ;  /* 0x000000dd03037276 */ /* 0x000fe400078100db */
[----:B------:R-:W-:Y:S02]  /*3790*/  ISETP.GE.AND P4, PT, R51, R243, PT ;  /* 0x000000f33300720c */ /* 0x000fe40003f86270 */
[----:B------:R-:W-:Y:S02]  /*37a0*/  FMNMX.FTZ R3, R218, R3, !PT ;  /* 0x00000003da037209 */ /* 0x000fe40007810000 */
[----:B------:R-:W-:Y:S02]  /*37b0*/  FSEL R101, R69, -INF , !P1 ;  /* 0xff80000045657808 */ /* 0x000fe40004800000 */
[----:B------:R-:W-:Y:S01]  /*37c0*/  ISETP.GE.AND P1, PT, R55, R243, PT ;  /* 0x000000f33700720c */ /* 0x000fe20003f26270 */
[----:B------:R-:W3:Y:S01]  /*37d0*/  SHFL.BFLY PT, R10, R3, 0x2, 0x1f ;  /* 0x0c401f00030a7f89 */ /* 0x000ee200000e0000 */
[----:B------:R-:W-:-:S02]  /*37e0*/  FSEL R100, R56, -INF , !P4 ;  /* 0xff80000038647808 */ /* 0x000fc40006000000 */
[-C--:B------:R-:W-:Y:S02]  /*37f0*/  ISETP.GE.AND P4, PT, R54, R243.reuse, PT ;  /* 0x000000f33600720c */ /* 0x080fe40003f86270 */
[----:B------:R-:W-:Y:S02]  /*3800*/  LOP3.LUT R242, R2, 0x200, R48, 0xf8, !PT ;  /* 0x0000020002f27812 */ /* 0x000fe400078ef830 */
[----:B------:R-:W-:Y:S02]  /*3810*/  FSEL R84, R57, -INF , !P1 ;  /* 0xff80000039547808 */ /* 0x000fe40004800000 */
[----:B------:R-:W-:Y:S02]  /*3820*/  ISETP.GE.AND P1, PT, R53, R243, PT ;  /* 0x000000f33500720c */ /* 0x000fe40003f26270 */
[----:B-1----:R-:W-:Y:S02]  /*3830*/  FMNMX.FTZ R7, R6, R7, !PT ;  /* 0x0000000706077209 */ /* 0x002fe40007810000 */
[----:B------:R-:W-:-:S02]  /*3840*/  FSEL R176, R124, -INF , !P4 ;  /* 0xff8000007cb07808 */ /* 0x000fc40006000000 */
[-C--:B------:R-:W-:Y:S01]  /*3850*/  ISETP.GE.AND P4, PT, R60, R243.reuse, PT ;  /* 0x000000f33c00720c */ /* 0x080fe20003f86270 */
[----:B------:R-:W1:Y:S01]  /*3860*/  SHFL.BFLY PT, R2, R7, 0x1, 0x1f ;  /* 0x0c201f0007027f89 */ /* 0x000e6200000e0000 */
[----:B------:R-:W-:Y:S02]  /*3870*/  LEA R242, R242, UR5, 0x1 ;  /* 0x00000005f2f27c11 */ /* 0x000fe4000f8e08ff */
[----:B------:R-:W-:Y:S02]  /*3880*/  FSEL R151, R125, -INF , !P1 ;  /* 0xff8000007d977808 */ /* 0x000fe40004800000 */
[----:B------:R-:W-:Y:S01]  /*3890*/  ISETP.GE.AND P1, PT, R42, R243, PT ;  /* 0x000000f32a00720c */ /* 0x000fe20003f26270 */
[----:B------:R-:W-:Y:S01]  /*38a0*/  VIADD R6, R242, 0xc000 ;  /* 0x0000c000f2067836 */ /* 0x000fe20000000000 */
[----:B------:R-:W-:Y:S01]  /*38b0*/  FSEL R231, R120, -INF , !P4 ;  /* 0xff80000078e77808 */ /* 0x000fe20006000000 */
[----:B------:R-:W-:Y:S01]  /*38c0*/  LDSM.16.MT88.4 R180, [R242+0xc000] ;  /* 0x00c00000f2b4783b */ /* 0x000fe20000004200 */
[----:B------:R-:W-:-:S02]  /*38d0*/  FSEL R87, R68, -INF , !P5 ;  /* 0xff80000044577808 */ /* 0x000fc40006800000 */
[----:B------:R-:W-:Y:S01]  /*38e0*/  ISETP.GE.AND P4, PT, R41, R243, PT ;  /* 0x000000f32900720c */ /* 0x000fe20003f86270 */
[----:B------:R-:W-:Y:S01]  /*38f0*/  LDSM.16.MT88.4 R128, [R242+0xe000] ;  /* 0x00e00000f280783b */ /* 0x000fe20000004200 */
[----:B------:R-:W-:Y:S02]  /*3900*/  FMNMX3.FTZ R11, R22, R23, R9, !PT ;  /* 0x00000017160b7276 */ /* 0x000fe40007810009 */
[----:B------:R-:W-:Y:S01]  /*3910*/  FSEL R230, R121, -INF , !P1 ;  /* 0xff80000079e67808 */ /* 0x000fe20004800000 */
[----:B------:R-:W-:Y:S01]  /*3920*/  LDSM.16.MT88.4 R28, [R242+0xc800] ;  /* 0x00c80000f21c783b */ /* 0x000fe20000004200 */
[----:B------:R-:W-:Y:S01]  /*3930*/  IADD3 R215, PT, PT, R242, 0xc040, RZ ;  /* 0x0000c040f2d77810 */ /* 0x000fe20007ffe0ff */
[----:B------:R-:W-:Y:S01]  /*3940*/  @P6 VIADD R215, R6, 0xffffffc0 ;  /* 0xffffffc006d76836 */ /* 0x000fe20000000000 */
[----:B---3--:R-:W-:Y:S02]  /*3950*/  FMNMX.FTZ R10, R3, R10, !PT ;  /* 0x0000000a030a7209 */ /* 0x008fe40007810000 */
[----:B------:R-:W-:-:S02]  /*3960*/  ISETP.GE.AND P1, PT, R40, R243, PT ;  /* 0x000000f32800720c */ /* 0x000fc40003f26270 */
[----:B------:R-:W-:Y:S01]  /*3970*/  FSEL R239, R116, -INF , !P4 ;  /* 0xff80000074ef7808 */ /* 0x000fe20006000000 */
[----:B------:R-:W3:Y:S01]  /*3980*/  SHFL.BFLY PT, R3, R10, 0x1, 0x1f ;  /* 0x0c201f000a037f89 */ /* 0x000ee200000e0000 */
[----:B------:R-:W-:Y:S02]  /*3990*/  FMNMX3.FTZ R11, R11, R8, R87, !PT ;  /* 0x000000080b0b7276 */ /* 0x000fe40007810057 */
[-C--:B------:R-:W-:Y:S01]  /*39a0*/  ISETP.GE.AND P5, PT, R50, R199.reuse, PT ;  /* 0x000000c73200720c */ /* 0x080fe20003fa6270 */
[----:B------:R-:W-:Y:S01]  /*39b0*/  LDSM.16.MT88.4 R96, [R215] ;  /* 0x00000000d760783b */ /* 0x000fe20000004200 */
[----:B------:R-:W-:Y:S02]  /*39c0*/  ISETP.GE.AND P4, PT, R51, R199, PT ;  /* 0x000000c73300720c */ /* 0x000fe40003f86270 */
[----:B------:R-:W-:Y:S01]  /*39d0*/  FSEL R5, R75, -INF , !P3 ;  /* 0xff8000004b057808 */ /* 0x000fe20005800000 */
[----:B------:R-:W-:Y:S01]  /*39e0*/  LDSM.16.MT88.4 R160, [R215+0x2000] ;  /* 0x00200000d7a0783b */ /* 0x000fe20000004200 */
[----:B------:R-:W-:-:S02]  /*39f0*/  FSEL R103, R70, -INF , !P2 ;  /* 0xff80000046677808 */ /* 0x000fc40005000000 */
[----:B------:R-:W-:Y:S02]  /*3a00*/  FMNMX3.FTZ R6, R21, R20, R4, !PT ;  /* 0x0000001415067276 */ /* 0x000fe40007810004 */
[----:B------:R-:W-:Y:S02]  /*3a10*/  FSEL R238, R117, -INF , !P1 ;  /* 0xff80000075ee7808 */ /* 0x000fe40004800000 */
[----:B------:R-:W-:Y:S02]  /*3a20*/  FMNMX3.FTZ R11, R11, R101, R100, !PT ;  /* 0x000000650b0b7276 */ /* 0x000fe40007810064 */
[-C--:B------:R-:W-:Y:S02]  /*3a30*/  ISETP.GE.AND P1, PT, R55, R199.reuse, PT ;  /* 0x000000c73700720c */ /* 0x080fe40003f26270 */
[----:B------:R-:W-:Y:S02]  /*3a40*/  ISETP.GE.AND P3, PT, R54, R199, PT ;  /* 0x000000c73600720c */ /* 0x000fe40003f66270 */
[----:B------:R-:W-:-:S02]  /*3a50*/  FSEL R102, R71, -INF , !P5 ;  /* 0xff80000047667808 */ /* 0x000fc40006800000 */
[----:B------:R-:W-:Y:S02]  /*3a60*/  FSEL R86, R58, -INF , !P4 ;  /* 0xff8000003a567808 */ /* 0x000fe40006000000 */
[----:B------:R-:W-:Y:S02]  /*3a70*/  FMNMX3.FTZ R6, R6, R5, R103, !PT ;  /* 0x0000000506067276 */ /* 0x000fe40007810067 */
[-C--:B------:R-:W-:Y:S02]  /*3a80*/  ISETP.GE.AND P2, PT, R53, R199.reuse, PT ;  /* 0x000000c73500720c */ /* 0x080fe40003f46270 */
[----:B------:R-:W-:Y:S02]  /*3a90*/  FMNMX3.FTZ R11, R11, R84, R176, !PT ;  /* 0x000000540b0b7276 */ /* 0x000fe400078100b0 */
[----:B------:R-:W-:Y:S02]  /*3aa0*/  ISETP.GE.AND P5, PT, R60, R199, PT ;  /* 0x000000c73c00720c */ /* 0x000fe40003fa6270 */
[----:B------:R-:W-:-:S02]  /*3ab0*/  FSEL R85, R59, -INF , !P1 ;  /* 0xff8000003b557808 */ /* 0x000fc40004800000 */
[----:B------:R-:W-:Y:S02]  /*3ac0*/  FSEL R148, R126, -INF , !P3 ;  /* 0xff8000007e947808 */ /* 0x000fe40005800000 */
[----:B------:R-:W-:Y:S02]  /*3ad0*/  FMNMX3.FTZ R6, R6, R102, R86, !PT ;  /* 0x0000006606067276 */ /* 0x000fe40007810056 */
[----:B------:R-:W-:Y:S02]  /*3ae0*/  ISETP.GE.AND P4, PT, R42, R199, PT ;  /* 0x000000c72a00720c */ /* 0x000fe40003f86270 */
[----:B------:R-:W-:Y:S02]  /*3af0*/  FSEL R149, R127, -INF , !P2 ;  /* 0xff8000007f957808 */ /* 0x000fe40005000000 */
[----:B------:R-:W-:Y:S02]  /*3b00*/  ISETP.GE.AND P2, PT, R32, R243, PT ;  /* 0x000000f32000720c */ /* 0x000fe40003f46270 */
[----:B------:R-:W-:-:S02]  /*3b10*/  FMNMX3.FTZ R11, R11, R151, R231, !PT ;  /* 0x000000970b0b7276 */ /* 0x000fc400078100e7 */
[----:B------:R-:W-:Y:S02]  /*3b20*/  ISETP.GE.AND P1, PT, R41, R199, PT ;  /* 0x000000c72900720c */ /* 0x000fe40003f26270 */
[----:B------:R-:W-:Y:S02]  /*3b30*/  FSEL R248, R122, -INF , !P5 ;  /* 0xff8000007af87808 */ /* 0x000fe40006800000 */
[----:B------:R-:W-:Y:S02]  /*3b40*/  FMNMX3.FTZ R6, R6, R85, R148, !PT ;  /* 0x0000005506067276 */ /* 0x000fe40007810094 */
[----:B------:R-:W-:Y:S02]  /*3b50*/  FSEL R247, R123, -INF , !P4 ;  /* 0xff8000007bf77808 */ /* 0x000fe40006000000 */
[----:B-1----:R-:W-:Y:S02]  /*3b60*/  FMNMX.FTZ R2, R7, R2, !PT ;  /* 0x0000000207027209 */ /* 0x002fe40007810000 */
[----:B------:R-:W-:-:S02]  /*3b70*/  ISETP.GE.AND P4, PT, R49, R243, PT ;  /* 0x000000f33100720c */ /* 0x000fc40003f86270 */
[----:B------:R-:W-:Y:S01]  /*3b80*/  FSEL R237, R112, -INF , !P2 ;  /* 0xff80000070ed7808 */ /* 0x000fe20005000000 */
[----:B--2---:R-:W-:Y:S01]  /*3b90*/  FMUL.FTZ R220, R2, UR10 ;  /* 0x0000000a02dc7c20 */ /* 0x004fe20008410000 */
[----:B------:R-:W-:Y:S02]  /*3ba0*/  FMNMX3.FTZ R7, R11, R230, R239, !PT ;  /* 0x000000e60b077276 */ /* 0x000fe400078100ef */
[-C--:B------:R-:W-:Y:S02]  /*3bb0*/  ISETP.GE.AND P3, PT, R40, R199.reuse, PT ;  /* 0x000000c72800720c */ /* 0x080fe40003f66270 */
[----:B------:R-:W-:Y:S02]  /*3bc0*/  ISETP.GE.AND P5, PT, R32, R199, PT ;  /* 0x000000c72000720c */ /* 0x000fe40003fa6270 */
[----:B------:R-:W-:Y:S02]  /*3bd0*/  FSEL R234, R118, -INF , !P1 ;  /* 0xff80000076ea7808 */ /* 0x000fe40004800000 */
[----:B------:R-:W-:-:S02]  /*3be0*/  FMNMX3.FTZ R6, R6, R149, R248, !PT ;  /* 0x0000009506067276 */ /* 0x000fc400078100f8 */
[----:B------:R-:W-:Y:S02]  /*3bf0*/  FSEL R235, R113, -INF , !P4 ;  /* 0xff80000071eb7808 */ /* 0x000fe40006000000 */
[----:B------:R-:W-:Y:S02]  /*3c00*/  FMNMX3.FTZ R7, R7, R238, R237, !PT ;  /* 0x000000ee07077276 */ /* 0x000fe400078100ed */
[----:B------:R-:W-:Y:S02]  /*3c10*/  ISETP.GE.AND P1, PT, R49, R199, PT ;  /* 0x000000c73100720c */ /* 0x000fe40003f26270 */
[----:B------:R-:W-:Y:S02]  /*3c20*/  FSEL R233, R119, -INF , !P3 ;  /* 0xff80000077e97808 */ /* 0x000fe40005800000 */
[----:B------:R-:W-:Y:S02]  /*3c30*/  FSEL R229, R114, -INF , !P5 ;  /* 0xff80000072e57808 */ /* 0x000fe40006800000 */
[----:B------:R-:W-:-:S02]  /*3c40*/  FMNMX3.FTZ R6, R6, R247, R234, !PT ;  /* 0x000000f706067276 */ /* 0x000fc400078100ea */
[----:B------:R-:W-:Y:S02]  /*3c50*/  FMNMX.FTZ R7, R235, R7, !PT ;  /* 0x00000007eb077209 */ /* 0x000fe40007810000 */
[----:B------:R-:W-:Y:S02]  /*3c60*/  FSEL R228, R115, -INF , !P1 ;  /* 0xff80000073e47808 */ /* 0x000fe40004800000 */
[----:B------:R-:W-:Y:S02]  /*3c70*/  FMNMX3.FTZ R6, R6, R233, R229, !PT ;  /* 0x000000e906067276 */ /* 0x000fe400078100e5 */
[----:B------:R-:W-:Y:S02]  /*3c80*/  SEL R214, R0, 0xffffffe0, !P0 ;  /* 0xffffffe000d67807 */ /* 0x000fe40004000000 */
[----:B---3--:R-:W-:Y:S02]  /*3c90*/  FMNMX.FTZ R0, R10, R3, !PT ;  /* 0x000000030a007209 */ /* 0x008fe40007810000 */
[----:B------:R-:W-:Y:S01]  /*3ca0*/  FMNMX.FTZ R6, R228, R6, !PT ;  /* 0x00000006e4067209 */ /* 0x000fe20007810000 */
[----:B------:R-:W1:Y:S01]  /*3cb0*/  SHFL.BFLY PT, R10, R7, 0x2, 0x1f ;  /* 0x0c401f00070a7f89 */ /* 0x000e6200000e0000 */
[C---:B------:R-:W-:Y:S01]  /*3cc0*/  IADD3 R216, PT, PT, R214.reuse, R242, RZ ;  /* 0x000000f2d6d87210 */ /* 0x040fe20007ffe0ff */
[----:B------:R-:W-:Y:S01]  /*3cd0*/  IMAD.IADD R214, R214, 0x1, R215 ;  /* 0x00000001d6d67824 */ /* 0x000fe200078e02d7 */
[----:B------:R-:W-:Y:S01]  /*3ce0*/  FSETP.NEU.FTZ.AND P1, PT, R2, -INF , PT ;  /* 0xff8000000200780b */ /* 0x000fe20003f3d000 */
[----:B------:R-:W2:Y:S01]  /*3cf0*/  SHFL.BFLY PT, R3, R6, 0x2, 0x1f ;  /* 0x0c401f0006037f89 */ /* 0x000ea200000e0000 */
[----:B------:R-:W-:-:S02]  /*3d00*/  FMUL.FTZ R217, R0, UR10 ;  /* 0x0000000a00d97c20 */ /* 0x000fc40008410000 */
[----:B------:R-:W-:Y:S01]  /*3d10*/  FSEL R220, R220, RZ, P1 ;  /* 0x000000ffdcdc7208 */ /* 0x000fe20000800000 */
[----:B------:R-:W-:Y:S01]  /*3d20*/  LDSM.16.MT88.4 R80, [R216+0xc000] ;  /* 0x00c00000d850783b */ /* 0x000fe20000004200 */
[----:B------:R-:W-:-:S03]  /*3d30*/  FSETP.NEU.FTZ.AND P1, PT, R0, -INF , PT ;  /* 0xff8000000000780b */ /* 0x000fc60003f3d000 */
[----:B------:R-:W-:Y:S01]  /*3d40*/  LDSM.16.MT88.4 R144, [R216+0xe000] ;  /* 0x00e00000d890783b */ /* 0x000fe20000004200 */
[----:B------:R-:W-:Y:S01]  /*3d50*/  FSEL R217, R217, RZ, P1 ;  /* 0x000000ffd9d97208 */ /* 0x000fe20000800000 */
[--C-:B------:R-:W-:Y:S01]  /*3d60*/  FFMA.FTZ R66, R26, UR10, -R220.reuse ;  /* 0x0000000a1a427c23 */ /* 0x100fe200080108dc */
[--C-:B------:R-:W-:Y:S01]  /*3d70*/  FFMA.FTZ R65, R27, UR10, -R220.reuse ;  /* 0x0000000a1b417c23 */ /* 0x100fe200080108dc */
[----:B------:R-:W-:Y:S01]  /*3d80*/  LDSM.16.MT88.4 R112, [R214] ;  /* 0x00000000d670783b */ /* 0x000fe20000004200 */
[--C-:B------:R-:W-:Y:S01]  /*3d90*/  FFMA.FTZ R64, R76, UR10, -R220.reuse ;  /* 0x0000000a4c407c23 */ /* 0x100fe200080108dc */
[--C-:B------:R-:W-:Y:S01]  /*3da0*/  FFMA.FTZ R59, R77, UR10, -R220.reuse ;  /* 0x0000000a4d3b7c23 */ /* 0x100fe200080108dc */
[--C-:B------:R-:W-:Y:S01]  /*3db0*/  FFMA.FTZ R63, R25, UR10, -R217.reuse ;  /* 0x0000000a193f7c23 */ /* 0x100fe200080108d9 */
[----:B------:R-:W-:Y:S01]  /*3dc0*/  LDSM.16.MT88.4 R32, [R214+0x2000] ;  /* 0x00200000d620783b */ /* 0x000fe20000004200 */
[--C-:B------:R-:W-:Y:S01]  /*3dd0*/  FFMA.FTZ R62, R24, UR10, -R217.reuse ;  /* 0x0000000a183e7c23 */ /* 0x100fe200080108d9 */
[--C-:B------:R-:W-:Y:S01]  /*3de0*/  FFMA.FTZ R61, R78, UR10, -R217.reuse ;  /* 0x0000000a4e3d7c23 */ /* 0x100fe200080108d9 */
[--C-:B------:R-:W-:Y:S01]  /*3df0*/  FFMA.FTZ R57, R79, UR10, -R217.reuse ;  /* 0x0000000a4f397c23 */ /* 0x100fe200080108d9 */
[----:B-1----:R-:W-:Y:S01]  /*3e00*/  FMNMX.FTZ R7, R7, R10, !PT ;  /* 0x0000000a07077209 */ /* 0x002fe20007810000 */
[----:B------:R-:W-:Y:S01]  /*3e10*/  MUFU.EX2 R66, R66 ;  /* 0x0000004200427308 */ /* 0x000fe20000000800 */
[--C-:B------:R-:W-:Y:S01]  /*3e20*/  FFMA.FTZ R58, R18, UR10, -R220.reuse ;  /* 0x0000000a123a7c23 */ /* 0x100fe200080108dc */
[--C-:B------:R-:W-:Y:S01]  /*3e30*/  FFMA.FTZ R55, R19, UR10, -R220.reuse ;  /* 0x0000000a13377c23 */ /* 0x100fe200080108dc */
[----:B--2---:R-:W-:Y:S01]  /*3e40*/  FMNMX.FTZ R6, R6, R3, !PT ;  /* 0x0000000306067209 */ /* 0x004fe20007810000 */
[----:B------:R-:W1:Y:S01]  /*3e50*/  SHFL.BFLY PT, R196, R7, 0x1, 0x1f ;  /* 0x0c201f0007c47f89 */ /* 0x000e6200000e0000 */
[----:B------:R-:W2:Y:S01]  /*3e60*/  MUFU.EX2 R65, R65 ;  /* 0x0000004100417308 */ /* 0x000ea20000000800 */
[--C-:B------:R-:W-:Y:S01]  /*3e70*/  FFMA.FTZ R54, R17, UR10, -R220.reuse ;  /* 0x0000000a11367c23 */ /* 0x100fe200080108dc */
[--C-:B------:R-:W-:Y:S01]  /*3e80*/  FFMA.FTZ R53, R16, UR10, -R220.reuse ;  /* 0x0000000a10357c23 */ /* 0x100fe200080108dc */
[----:B------:R-:W3:Y:S01]  /*3e90*/  SHFL.BFLY PT, R3, R6, 0x1, 0x1f ;  /* 0x0c201f0006037f89 */ /* 0x000ee200000e0000 */
[----:B------:R-:W-:Y:S01]  /*3ea0*/  MUFU.EX2 R64, R64 ;  /* 0x0000004000407308 */ /* 0x000fe20000000800 */
[--C-:B------:R-:W-:Y:S01]  /*3eb0*/  FFMA.FTZ R56, R15, UR10, -R217.reuse ;  /* 0x0000000a0f387c23 */ /* 0x100fe200080108d9 */
[--C-:B------:R-:W-:Y:S01]  /*3ec0*/  FFMA.FTZ R51, R14, UR10, -R217.reuse ;  /* 0x0000000a0e337c23 */ /* 0x100fe200080108d9 */
[--C-:B------:R-:W-:Y:S01]  /*3ed0*/  FFMA.FTZ R50, R12, UR10, -R217.reuse ;  /* 0x0000000a0c327c23 */ /* 0x100fe200080108d9 */
[----:B------:R-:W4:Y:S01]  /*3ee0*/  MUFU.EX2 R59, R59 ;  /* 0x0000003b003b7308 */ /* 0x000f220000000800 */
[--C-:B------:R-:W-:Y:S01]  /*3ef0*/  FFMA.FTZ R49, R13, UR10, -R217.reuse ;  /* 0x0000000a0d317c23 */ /* 0x100fe200080108d9 */
[----:B------:R-:W5:Y:S01]  /*3f00*/  LDSM.16.MT88.4 R40, [R216+0xc800] ;  /* 0x00c80000d828783b */ /* 0x000f620000004200 */
[----:B------:R-:W-:Y:S01]  /*3f10*/  FFMA.FTZ R244, R244, UR10, -R220 ;  /* 0x0000000af4f47c23 */ /* 0x000fe200080108dc */
[----:B------:R-:W-:Y:S01]  /*3f20*/  MUFU.EX2 R63, R63 ;  /* 0x0000003f003f7308 */ /* 0x000fe20000000800 */
[--C-:B------:R-:W-:Y:S01]  /*3f30*/  FFMA.FTZ R252, R252, UR10, -R217.reuse ;  /* 0x0000000afcfc7c23 */ /* 0x100fe200080108d9 */
[----:B------:R-:W5:Y:S01]  /*3f40*/  LDSM.16.MT88.4 R36, [R216+0xe800] ;  /* 0x00e80000d824783b */ /* 0x000f620000004200 */
[----:B--2---:R-:W-:Y:S01]  /*3f50*/  F2FP.F16.F32.PACK_AB R172, R65, R66 ;  /* 0x0000004241ac723e */ /* 0x004fe200000000ff */
[----:B------:R-:W2:Y:S01]  /*3f60*/  MUFU.EX2 R62, R62 ;  /* 0x0000003e003e7308 */ /* 0x000ea20000000800 */
[--C-:B------:R-:W-:Y:S01]  /*3f70*/  FFMA.FTZ R251, R251, UR10, -R217.reuse ;  /* 0x0000000afbfb7c23 */ /* 0x100fe200080108d9 */
[----:B------:R-:W5:Y:S01]  /*3f80*/  LDSM.16.MT88.4 R24, [R215+0x800] ;  /* 0x00080000d718783b */ /* 0x000f620000004200 */
[--C-:B------:R-:W-:Y:S01]  /*3f90*/  FFMA.FTZ R250, R250, UR10, -R217.reuse ;  /* 0x0000000afafa7c23 */ /* 0x100fe200080108d9 */
[----:B------:R-:W-:Y:S01]  /*3fa0*/  MUFU.EX2 R61, R61 ;  /* 0x0000003d003d7308 */ /* 0x000fe20000000800 */
[--C-:B------:R-:W-:Y:S01]  /*3fb0*/  FFMA.FTZ R249, R249, UR10, -R217.reuse ;  /* 0x0000000af9f97c23 */ /* 0x100fe200080108d9 */
[----:B------:R-:W-:Y:S01]  /*3fc0*/  LDSM.16.MT88.4 R16, [R215+0x2800] ;  /* 0x00280000d710783b */ /* 0x000fe20000004200 */
[----:B-1----:R-:W-:Y:S01]  /*3fd0*/  FMNMX.FTZ R196, R7, R196, !PT ;  /* 0x000000c407c47209 */ /* 0x002fe20007810000 */
[----:B------:R-:W1:Y:S01]  /*3fe0*/  MUFU.EX2 R57, R57 ;  /* 0x0000003900397308 */ /* 0x000e620000000800 */
[----:B----4-:R-:W-:Y:S01]  /*3ff0*/  F2FP.F16.F32.PACK_AB R174, R59, R64 ;  /* 0x000000403bae723e */ /* 0x010fe200000000ff */
[----:B------:R-:W-:Y:S01]  /*4000*/  LDSM.16.MT88.4 R12, [R214+0x2800] ;  /* 0x00280000d60c783b */ /* 0x000fe20000004200 */
[----:B---3--:R-:W-:Y:S01]  /*4010*/  FMNMX.FTZ R3, R6, R3, !PT ;  /* 0x0000000306037209 */ /* 0x008fe20007810000 */
[C---:B------:R-:W-:Y:S01]  /*4020*/  FMUL.FTZ R232, R196.reuse, UR10 ;  /* 0x0000000ac4e87c20 */ /* 0x040fe20008410000 */
[----:B------:R-:W-:Y:S01]  /*4030*/  FSETP.NEU.FTZ.AND P1, PT, R196, -INF , PT ;  /* 0xff800000c400780b */ /* 0x000fe20003f3d000 */
[----:B------:R-:W-:Y:S01]  /*4040*/  MUFU.EX2 R58, R58 ;  /* 0x0000003a003a7308 */ /* 0x000fe20000000800 */
[----:B--2---:R-:W-:Y:S01]  /*4050*/  F2FP.F16.F32.PACK_AB R173, R62, R63 ;  /* 0x0000003f3ead723e */ /* 0x004fe200000000ff */
[C---:B------:R-:W-:Y:S01]  /*4060*/  FMUL.FTZ R227, R3.reuse, UR10 ;  /* 0x0000000a03e37c20 */ /* 0x040fe20008410000 */
[----:B------:R-:W-:Y:S01]  /*4070*/  FSEL R232, R232, RZ, P1 ;  /* 0x000000ffe8e87208 */ /* 0x000fe20000800000 */
[----:B------:R-:W2:Y:S01]  /*4080*/  MUFU.EX2 R55, R55 ;  /* 0x0000003700377308 */ /* 0x000ea20000000800 */
[----:B------:R-:W-:Y:S01]  /*4090*/  FSETP.NEU.FTZ.AND P1, PT, R3, -INF , PT ;  /* 0xff8000000300780b */ /* 0x000fe20003f3d000 */
[----:B------:R-:W-:Y:S01]  /*40a0*/  FFMA.FTZ R222, R222, UR10, -R217 ;  /* 0x0000000adede7c23 */ /* 0x000fe200080108d9 */
[----:B------:R-:W-:Y:S01]  /*40b0*/  FADD.FTZ R65, R66, R65 ;  /* 0x0000004142417221 */ /* 0x000fe20000010000 */
[--C-:B------:R-:W-:Y:S01]  /*40c0*/  FFMA.FTZ R205, R22, UR10, -R232.reuse ;  /* 0x0000000a16cd7c23 */ /* 0x100fe200080108e8 */
[----:B------:R-:W-:Y:S01]  /*40d0*/  FSEL R227, R227, RZ, P1 ;  /* 0x000000ffe3e37208 */ /* 0x000fe20000800000 */
[--C-:B------:R-:W-:Y:S01]  /*40e0*/  FFMA.FTZ R204, R23, UR10, -R232.reuse ;  /* 0x0000000a17cc7c23 */ /* 0x100fe200080108e8 */
[--C-:B------:R-:W-:Y:S01]  /*40f0*/  FFMA.FTZ R201, R9, UR10, -R232.reuse ;  /* 0x0000000a09c97c23 */ /* 0x100fe200080108e8 */
[--C-:B------:R-:W-:Y:S01]  /*4100*/  FFMA.FTZ R200, R8, UR10, -R232.reuse ;  /* 0x0000000a08c87c23 */ /* 0x100fe200080108e8 */
[----:B-1----:R-:W-:Y:S01]  /*4110*/  F2FP.F16.F32.PACK_AB R175, R57, R61 ;  /* 0x0000003d39af723e */ /* 0x002fe200000000ff */
[--C-:B------:R-:W-:Y:S01]  /*4120*/  FFMA.FTZ R203, R21, UR10, -R227.reuse ;  /* 0x0000000a15cb7c23 */ /* 0x100fe200080108e3 */
[--C-:B------:R-:W-:Y:S01]  /*4130*/  FFMA.FTZ R202, R20, UR10, -R227.reuse ;  /* 0x0000000a14ca7c23 */ /* 0x100fe200080108e3 */
[----:B------:R-:W1:Y:S01]  /*4140*/  LDSM.16.MT88.4 R8, [R214+0x800] ;  /* 0x00080000d608783b */ /* 0x000e620000004200 */
[--C-:B------:R-:W-:Y:S01]  /*4150*/  FFMA.FTZ R67, R4, UR10, -R227.reuse ;  /* 0x0000000a04437c23 */ /* 0x100fe200080108e3 */
[--C-:B------:R-:W-:Y:S01]  /*4160*/  FFMA.FTZ R60, R5, UR10, -R227.reuse ;  /* 0x0000000a053c7c23 */ /* 0x100fe200080108e3 */
[----:B------:R-:W-:Y:S01]  /*4170*/  MUFU.EX2 R205, R205 ;  /* 0x000000cd00cd7308 */ /* 0x000fe20000000800 */
[----:B------:R-:W3:Y:S01]  /*4180*/  LDSM.16.MT88.4 R20, [R242+0xe800] ;  /* 0x00e80000f214783b */ /* 0x000ee20000004200 */
[C---:B------:R-:W-:Y:S01]  /*4190*/  HMMA.16816.F32 R72, R172.reuse, R80, RZ ;  /* 0x00000050ac48723c */ /* 0x040fe200000018ff */
[--C-:B------:R-:W-:Y:S01]  /*41a0*/  FFMA.FTZ R209, R87, UR10, -R232.reuse ;  /* 0x0000000a57d17c23 */ /* 0x100fe200080108e8 */
[----:B------:R-:W4:Y:S01]  /*41b0*/  MUFU.EX2 R204, R204 ;  /* 0x000000cc00cc7308 */ /* 0x000f220000000800 */
[--C-:B------:R-:W-:Y:S01]  /*41c0*/  FFMA.FTZ R206, R101, UR10, -R232.reuse ;  /* 0x0000000a65ce7c23 */ /* 0x100fe200080108e8 */
[--C-:B------:R-:W-:Y:S01]  /*41d0*/  FFMA.FTZ R208, R100, UR10, -R232.reuse ;  /* 0x0000000a64d07c23 */ /* 0x100fe200080108e8 */
[--C-:B------:R-:W-:Y:S01]  /*41e0*/  FFMA.FTZ R207, R84, UR10, -R232.reuse ;  /* 0x0000000a54cf7c23 */ /* 0x100fe200080108e8 */
[----:B------:R-:W-:Y:S01]  /*41f0*/  MUFU.EX2 R201, R201 ;  /* 0x000000c900c97308 */ /* 0x000fe20000000800 */
[--C-:B------:R-:W-:Y:S01]  /*4200*/  FFMA.FTZ R212, R103, UR10, -R227.reuse ;  /* 0x0000000a67d47c23 */ /* 0x100fe200080108e3 */
[C---:B------:R-:W-:Y:S01]  /*4210*/  HMMA.16816.F32 R76, R172.reuse, R82, RZ ;  /* 0x00000052ac4c723c */ /* 0x040fe200000018ff */
[--C-:B------:R-:W-:Y:S01]  /*4220*/  FFMA.FTZ R211, R102, UR10, -R227.reuse ;  /* 0x0000000a66d37c23 */ /* 0x100fe200080108e3 */
[----:B------:R-:W5:Y:S01]  /*4230*/  MUFU.EX2 R200, R200 ;  /* 0x000000c800c87308 */ /* 0x000f620000000800 */
[--C-:B------:R-:W-:Y:S01]  /*4240*/  FFMA.FTZ R210, R86, UR10, -R227.reuse ;  /* 0x0000000a56d27c23 */ /* 0x100fe200080108e3 */
[--C-:B------:R-:W-:Y:S01]  /*4250*/  FFMA.FTZ R213, R85, UR10, -R227.reuse ;  /* 0x0000000a55d57c23 */ /* 0x100fe200080108e3 */
[----:B--2---:R-:W-:Y:S01]  /*4260*/  F2FP.F16.F32.PACK_AB R4, R55, R58 ;  /* 0x0000003a3704723e */ /* 0x004fe200000000ff */
[----:B------:R-:W-:Y:S01]  /*4270*/  MUFU.EX2 R203, R203 ;  /* 0x000000cb00cb7308 */ /* 0x000fe20000000800 */
[--C-:B------:R-:W-:Y:S01]  /*4280*/  FFMA.FTZ R248, R248, UR10, -R227.reuse ;  /* 0x0000000af8f87c23 */ /* 0x100fe200080108e3 */
[C---:B------:R-:W-:Y:S01]  /*4290*/  HMMA.16816.F32 R136, R172.reuse, R144, RZ ;  /* 0x00000090ac88723c */ /* 0x040fe200000018ff */
[----:B----4-:R-:W-:Y:S01]  /*42a0*/  F2FP.F16.F32.PACK_AB R168, R204, R205 ;  /* 0x000000cdcca8723e */ /* 0x010fe200000000ff */
[----:B------:R-:W2:Y:S01]  /*42b0*/  MUFU.EX2 R202, R202 ;  /* 0x000000ca00ca7308 */ /* 0x000ea20000000800 */
[--C-:B------:R-:W-:Y:S01]  /*42c0*/  FFMA.FTZ R247, R247, UR10, -R227.reuse ;  /* 0x0000000af7f77c23 */ /* 0x100fe200080108e3 */
[--C-:B------:R-:W-:Y:S01]  /*42d0*/  FFMA.FTZ R239, R239, UR10, -R232.reuse ;  /* 0x0000000aefef7c23 */ /* 0x100fe200080108e8 */
[----:B------:R-:W-:Y:S01]  /*42e0*/  FFMA.FTZ R235, R235, UR10, -R232 ;  /* 0x0000000aebeb7c23 */ /* 0x000fe200080108e8 */
[----:B------:R-:W4:Y:S01]  /*42f0*/  MUFU.EX2 R67, R67 ;  /* 0x0000004300437308 */ /* 0x000f220000000800 */
[----:B------:R-:W-:Y:S01]  /*4300*/  FFMA.FTZ R228, R228, UR10, -R227 ;  /* 0x0000000ae4e47c23 */ /* 0x000fe200080108e3 */
[C---:B------:R-:W-:Y:S01]  /*4310*/  HMMA.16816.F32 R140, R172.reuse, R146, RZ ;  /* 0x00000092ac8c723c */ /* 0x040fe200000018ff */
[----:B-----5:R-:W-:Y:S01]  /*4320*/  F2FP.F16.F32.PACK_AB R170, R200, R201 ;  /* 0x000000c9c8aa723e */ /* 0x020fe200000000ff */
[----:B------:R-:W5:Y:S01]  /*4330*/  MUFU.EX2 R60, R60 ;  /* 0x0000003c003c7308 */ /* 0x000f620000000800 */
[----:B------:R-:W-:Y:S01]  /*4340*/  FADD.FTZ R204, R205, R204 ;  /* 0x000000cccdcc7221 */ /* 0x000fe20000010000 */
[----:B------:R-:W-:Y:S01]  /*4350*/  FADD.FTZ R62, R63, R62 ;  /* 0x0000003e3f3e7221 */ /* 0x000fe20000010000 */
[----:B------:R-:W-:Y:S01]  /*4360*/  FADD.FTZ R65, R64, R65 ;  /* 0x0000004140417221 */ /* 0x000fe20000010000 */
[----:B------:R-:W-:Y:S01]  /*4370*/  MUFU.EX2 R54, R54 ;  /* 0x0000003600367308 */ /* 0x000fe20000000800 */
[----:B------:R-:W-:Y:S01]  /*4380*/  FADD.FTZ R204, R201, R204 ;  /* 0x000000ccc9cc7221 */ /* 0x000fe20000010000 */
[C---:B------:R-:W-:Y:S01]  /*4390*/  HMMA.16816.F32 R188, R172.reuse, R180, RZ ;  /* 0x000000b4acbc723c */ /* 0x040fe200000018ff */
[----:B--2---:R-:W-:Y:S01]  /*43a0*/  F2FP.F16.F32.PACK_AB R169, R202, R203 ;  /* 0x000000cbcaa9723e */ /* 0x004fe200000000ff */
[----:B------:R-:W2:Y:S01]  /*43b0*/  MUFU.EX2 R53, R53 ;  /* 0x0000003500357308 */ /* 0x000ea20000000800 */
[----:B------:R-:W-:Y:S01]  /*43c0*/  FADD.FTZ R202, R203, R202 ;  /* 0x000000cacbca7221 */ /* 0x000fe20000010000 */
[----:B------:R-:W-:Y:S01]  /*43d0*/  FADD.FTZ R204, R200, R204 ;  /* 0x000000ccc8cc7221 */ /* 0x000fe20000010000 */
[----:B------:R-:W-:Y:S01]  /*43e0*/  FADD.FTZ R62, R61, R62 ;  /* 0x0000003e3d3e7221 */ /* 0x000fe20000010000 */
[----:B------:R-:W1:Y:S01]  /*43f0*/  MUFU.EX2 R56, R56 ;  /* 0x0000003800387308 */ /* 0x000e620000000800 */
[----:B----4-:R-:W-:Y:S01]  /*4400*/  FADD.FTZ R202, R67, R202 ;  /* 0x000000ca43ca7221 */ /* 0x010fe20000010000 */
[C---:B------:R-:W-:Y:S01]  /*4410*/  HMMA.16816.F32 R88, R172.reuse, R96, RZ ;  /* 0x00000060ac58723c */ /* 0x040fe200000018ff */
[C---:B-----5:R-:W-:Y:S01]  /*4420*/  F2FP.F16.F32.PACK_AB R171, R60.reuse, R67 ;  /* 0x000000433cab723e */ /* 0x060fe200000000ff */
[----:B------:R-:W4:Y:S01]  /*4430*/  MUFU.EX2 R51, R51 ;  /* 0x0000003300337308 */ /* 0x000f220000000800 */
[----:B------:R-:W-:Y:S01]  /*4440*/  FADD.FTZ R202, R60, R202 ;  /* 0x000000ca3cca7221 */ /* 0x000fe20000010000 */
[----:B------:R-:W-:Y:S01]  /*4450*/  FADD.FTZ R65, R59, R65 ;  /* 0x000000413b417221 */ /* 0x000fe20000010000 */
[----:B------:R-:W-:Y:S01]  /*4460*/  FADD.FTZ R62, R57, R62 ;  /* 0x0000003e393e7221 */ /* 0x000fe20000010000 */
[----:B------:R-:W5:Y:S02]  /*4470*/  MUFU.EX2 R50, R50 ;  /* 0x0000003200327308 */ /* 0x000f640000000800 */
[----:B------:R-:W-:Y:S01]  /*4480*/  HMMA.16816.F32 R104, R172, R112, RZ ;  /* 0x00000070ac68723c */ /* 0x000fe200000018ff */
[----:B--2---:R-:W-:Y:S01]  /*4490*/  F2FP.F16.F32.PACK_AB R6, R53, R54 ;  /* 0x000000363506723e */ /* 0x004fe200000000ff */
[----:B------:R-:W2:Y:S01]  /*44a0*/  MUFU.EX2 R49, R49 ;  /* 0x0000003100317308 */ /* 0x000ea20000000800 */
[----:B------:R-:W-:Y:S01]  /*44b0*/  FADD.FTZ R65, R58, R65 ;  /* 0x000000413a417221 */ /* 0x000fe20000010000 */
[----:B-1----:R-:W-:-:S02]  /*44c0*/  FADD.FTZ R62, R56, R62 ;  /* 0x0000003e383e7221 */ /* 0x002fc40000010000 */
[----:B------:R-:W1:Y:S01]  /*44d0*/  MUFU.EX2 R209, R209 ;  /* 0x000000d100d17308 */ /* 0x000e620000000800 */
[----:B------:R-:W-:Y:S01]  /*44e0*/  FADD.FTZ R65, R55, R65 ;  /* 0x0000004137417221 */ /* 0x000fe20000010000 */
[C---:B------:R-:W-:Y:S01]  /*44f0*/  HMMA.16816.F32 R120, R172.reuse, R128, RZ ;  /* 0x00000080ac78723c */ /* 0x040fe200000018ff */
[C---:B----4-:R-:W-:Y:S01]  /*4500*/  F2FP.F16.F32.PACK_AB R5, R51.reuse, R56 ;  /* 0x000000383305723e */ /* 0x050fe200000000ff */
[----:B------:R-:W4:Y:S01]  /*4510*/  MUFU.EX2 R206, R206 ;  /* 0x000000ce00ce7308 */ /* 0x000f220000000800 */
[----:B------:R-:W-:Y:S01]  /*4520*/  FADD.FTZ R62, R51, R62 ;  /* 0x0000003e333e7221 */ /* 0x000fe20000010000 */
[----:B------:R-:W-:Y:S02]  /*4530*/  FADD.FTZ R65, R54, R65 ;  /* 0x0000004136417221 */ /* 0x000fe40000010000 */
[----:B------:R-:W3:Y:S01]  /*4540*/  MUFU.EX2 R208, R208 ;  /* 0x000000d000d07308 */ /* 0x000ee20000000800 */
[----:B-----5:R-:W-:Y:S01]  /*4550*/  FADD.FTZ R62, R50, R62 ;  /* 0x0000003e323e7221 */ /* 0x020fe20000010000 */
[C---:B------:R-:W-:Y:S01]  /*4560*/  HMMA.16816.F32 R152, R172.reuse, R160, RZ ;  /* 0x000000a0ac98723c */ /* 0x040fe200000018ff */
[----:B--2---:R-:W-:Y:S01]  /*4570*/  F2FP.F16.F32.PACK_AB R7, R49, R50 ;  /* 0x000000323107723e */ /* 0x004fe200000000ff */
[----:B------:R-:W2:Y:S01]  /*4580*/  MUFU.EX2 R207, R207 ;  /* 0x000000cf00cf7308 */ /* 0x000ea20000000800 */
[----:B------:R-:W-:Y:S01]  /*4590*/  FADD.FTZ R65, R53, R65 ;  /* 0x0000004135417221 */ /* 0x000fe20000010000 */
[----:B-1----:R-:W-:Y:S01]  /*45a0*/  FADD.FTZ R204, R209, R204 ;  /* 0x000000ccd1cc7221 */ /* 0x002fe20000010000 */
[----:B------:R-:W-:Y:S01]  /*45b0*/  FADD.FTZ R62, R49, R62 ;  /* 0x0000003e313e7221 */ /* 0x000fe20000010000 */
[----:B------:R-:W1:Y:S02]  /*45c0*/  MUFU.EX2 R212, R212 ;  /* 0x000000d400d47308 */ /* 0x000e640000000800 */
[C---:B------:R-:W-:Y:S01]  /*45d0*/  HMMA.16816.F32 R164, R172.reuse, R32, RZ ;  /* 0x00000020aca4723c */ /* 0x040fe200000018ff */
[----:B----4-:R-:W-:Y:S01]  /*45e0*/  FADD.FTZ R204, R206, R204 ;  /* 0x000000cccecc7221 */ /* 0x010fe20000010000 */
[----:B------:R-:W4:Y:S03]  /*45f0*/  MUFU.EX2 R211, R211 ;  /* 0x000000d300d37308 */ /* 0x000f260000000800 */
[----:B---3--:R-:W-:Y:S01]  /*4600*/  FADD.FTZ R204, R208, R204 ;  /* 0x000000ccd0cc7221 */ /* 0x008fe20000010000 */
[----:B------:R-:W3:Y:S02]  /*4610*/  MUFU.EX2 R210, R210 ;  /* 0x000000d200d27308 */ /* 0x000ee40000000800 */
[----:B------:R-:W-:Y:S01]  /*4620*/  HMMA.16816.F32 R184, R172, R182, RZ ;  /* 0x000000b6acb8723c */ /* 0x000fe200000018ff */
[----:B--2---:R-:W-:Y:S01]  /*4630*/  FADD.FTZ R204, R207, R204 ;  /* 0x000000cccfcc7221 */ /* 0x004fe20000010000 */
[----:B------:R-:W2:Y:S01]  /*4640*/  MUFU.EX2 R213, R213 ;  /* 0x000000d500d57308 */ /* 0x000ea20000000800 */
[----:B-1----:R-:W-:-:S03]  /*4650*/  FADD.FTZ R202, R212, R202 ;  /* 0x000000cad4ca7221 */ /* 0x002fc60000010000 */
[----:B------:R-:W-:Y:S02]  /*4660*/  MUFU.EX2 R248, R248 ;  /* 0x000000f800f87308 */ /* 0x000fe40000000800 */
[C---:B------:R-:W-:Y:S01]  /*4670*/  HMMA.16816.F32 R92, R172.reuse, R98, RZ ;  /* 0x00000062ac5c723c */ /* 0x040fe200000018ff */
[----:B----4-:R-:W-:Y:S01]  /*4680*/  FADD.FTZ R202, R211, R202 ;  /* 0x000000cad3ca7221 */ /* 0x010fe20000010000 */
[----:B------:R-:W-:Y:S03]  /*4690*/  MUFU.EX2 R247, R247 ;  /* 0x000000f700f77308 */ /* 0x000fe60000000800 */
[----:B---3--:R-:W-:Y:S01]  /*46a0*/  FADD.FTZ R202, R210, R202 ;  /* 0x000000cad2ca7221 */ /* 0x008fe20000010000 */
[----:B------:R-:W1:Y:S02]  /*46b0*/  MUFU.EX2 R244, R244 ;  /* 0x000000f400f47308 */ /* 0x000e640000000800 */
[C---:B------:R-:W-:Y:S01]  /*46c0*/  HMMA.16816.F32 R108, R172.reuse, R114, RZ ;  /* 0x00000072ac6c723c */ /* 0x040fe200000018ff */
[----:B--2---:R-:W-:Y:S01]  /*46d0*/  FADD.FTZ R202, R213, R202 ;  /* 0x000000cad5ca7221 */ /* 0x004fe20000010000 */
[----:B------:R-:W2:Y:S04]  /*46e0*/  MUFU.EX2 R252, R252 ;  /* 0x000000fc00fc7308 */ /* 0x000ea80000000800 */
[----:B------:R-:W3:Y:S02]  /*46f0*/  MUFU.EX2 R251, R251 ;  /* 0x000000fb00fb7308 */ /* 0x000ee40000000800 */
[----:B------:R-:W-:Y:S02]  /*4700*/  HMMA.16816.F32 R124, R172, R130, RZ ;  /* 0x00000082ac7c723c */ /* 0x000fe400000018ff */
[----:B------:R-:W4:Y:S01]  /*4710*/  MUFU.EX2 R250, R250 ;  /* 0x000000fa00fa7308 */ /* 0x000f220000000800 */
[----:B-1----:R-:W-:-:S03]  /*4720*/  FADD.FTZ R65, R244, R65 ;  /* 0x00000041f4417221 */ /* 0x002fc60000010000 */
[----:B------:R-:W1:Y:S02]  /*4730*/  MUFU.EX2 R249, R249 ;  /* 0x000000f900f97308 */ /* 0x000e640000000800 */
[----:B------:R-:W-:Y:S01]  /*4740*/  HMMA.16816.F32 R156, R172, R162, RZ ;  /* 0x000000a2ac9c723c */ /* 0x000fe200000018ff */
[----:B--2---:R-:W-:-:S04]  /*4750*/  FADD.FTZ R62, R252, R62 ;  /* 0x0000003efc3e7221 */ /* 0x004fc80000010000 */
[----:B---3--:R-:W-:-:S03]  /*4760*/  FADD.FTZ R62, R251, R62 ;  /* 0x0000003efb3e7221 */ /* 0x008fc60000010000 */
[----:B------:R-:W-:Y:S01]  /*4770*/  HMMA.16816.F32 R172, R172, R34, RZ ;  /* 0x00000022acac723c */ /* 0x000fe200000018ff */
[----:B----4-:R-:W-:-:S04]  /*4780*/  FADD.FTZ R62, R250, R62 ;  /* 0x0000003efa3e7221 */ /* 0x010fc80000010000 */
[----:B-1----:R-:W-:-:S03]  /*4790*/  FADD.FTZ R62, R249, R62 ;  /* 0x0000003ef93e7221 */ /* 0x002fc60000010000 */
[C---:B------:R-:W-:Y:S08]  /*47a0*/  HMMA.16816.F32 R68, R168.reuse, R80, RZ ;  /* 0x00000050a844723c */ /* 0x040ff000000018ff */
[C---:B------:R-:W-:Y:S08]  /*47b0*/  HMMA.16816.F32 R80, R168.reuse, R82, RZ ;  /* 0x00000052a850723c */ /* 0x040ff000000018ff */
[C---:B------:R-:W-:Y:S08]  /*47c0*/  HMMA.16816.F32 R132, R168.reuse, R144, RZ ;  /* 0x00000090a884723c */ /* 0x040ff000000018ff */
[----:B------:R-:W-:Y:S08]  /*47d0*/  HMMA.16816.F32 R100, R168, R112, RZ ;  /* 0x00000070a864723c */ /* 0x000ff000000018ff */
[C---:B------:R-:W-:Y:S08]  /*47e0*/  HMMA.16816.F32 R72, R4.reuse, R40, R72 ;  /* 0x000000280448723c */ /* 0x040ff00000001848 */
        /* <DEDUP_REMOVED lines=14> */
[----:B------:R-:W-:Y:S01]  /*48d0*/  HMMA.16816.F32 R172, R4, R14, R172 ;  /* 0x0000000e04ac723c */ /* 0x000fe200000018ac */
[----:B------:R-:W-:-:S02]  /*48e0*/  F2FP.F16.F32.PACK_AB R4, R206, R209 ;  /* 0x000000d1ce04723e */ /* 0x000fc400000000ff */
[----:B------:R-:W-:Y:S02]  /*48f0*/  F2FP.F16.F32.PACK_AB R5, R211, R212 ;  /* 0x000000d4d305723e */ /* 0x000fe400000000ff */
[----:B------:R-:W-:Y:S02]  /*4900*/  F2FP.F16.F32.PACK_AB R6, R207, R208 ;  /* 0x000000d0cf06723e */ /* 0x000fe400000000ff */
[----:B------:R-:W-:Y:S01]  /*4910*/  F2FP.F16.F32.PACK_AB R7, R213, R210 ;  /* 0x000000d2d507723e */ /* 0x000fe200000000ff */
[----:B------:R-:W-:Y:S08]  /*4920*/  HMMA.16816.F32 R112, R168, R114, RZ ;  /* 0x00000072a870723c */ /* 0x000ff000000018ff */
[----:B------:R-:W-:Y:S01]  /*4930*/  HMMA.16816.F32 R68, R4, R40, R68 ;  /* 0x000000280444723c */ /* 0x000fe20000001844 */
[----:B------:R-:W-:Y:S01]  /*4940*/  MOV R40, R176 ;  /* 0x000000b000287202 */ /* 0x000fe20000000f00 */
[----:B------:R-:W-:-:S04]  /*4950*/  IMAD.MOV.U32 R41, RZ, RZ, R151 ;  /* 0x000000ffff297224 */ /* 0x000fc800078e0097 */
[----:B------:R-:W-:Y:S02]  /*4960*/  FFMA.FTZ R41, R41, UR10, -R232 ;  /* 0x0000000a29297c23 */ /* 0x000fe400080108e8 */
[----:B------:R-:W-:Y:S01]  /*4970*/  HMMA.16816.F32 R176, R168, R32, RZ ;  /* 0x00000020a8b0723c */ /* 0x000fe200000018ff */
[----:B------:R-:W-:-:S03]  /*4980*/  F2FP.F16.F32.PACK_AB R33, R251, R252 ;  /* 0x000000fcfb21723e */ /* 0x000fc600000000ff */
[----:B------:R-:W-:Y:S04]  /*4990*/  MUFU.EX2 R41, R41 ;  /* 0x0000002900297308 */ /* 0x000fe80000000800 */
[----:B------:R-:W-:Y:S01]  /*49a0*/  HMMA.16816.F32 R80, R4, R42, R80 ;  /* 0x0000002a0450723c */ /* 0x000fe20000001850 */
[----:B------:R-:W-:Y:S02]  /*49b0*/  IMAD.MOV.U32 R43, RZ, RZ, R149 ;  /* 0x000000ffff2b7224 */ /* 0x000fe400078e0095 */
[--C-:B------:R-:W-:Y:S01]  /*49c0*/  FFMA.FTZ R42, R40, UR10, -R232.reuse ;  /* 0x0000000a282a7c23 */ /* 0x100fe200080108e8 */
[--C-:B------:R-:W-:Y:S01]  /*49d0*/  FFMA.FTZ R40, R231, UR10, -R232.reuse ;  /* 0x0000000ae7287c23 */ /* 0x100fe200080108e8 */
[----:B------:R-:W-:Y:S01]  /*49e0*/  FFMA.FTZ R231, R230, UR10, -R232 ;  /* 0x0000000ae6e77c23 */ /* 0x000fe200080108e8 */
[----:B------:R-:W-:-:S02]  /*49f0*/  FFMA.FTZ R43, R43, UR10, -R227 ;  /* 0x0000000a2b2b7c23 */ /* 0x000fc400080108e3 */
[----:B------:R-:W-:Y:S01]  /*4a00*/  HMMA.16816.F32 R132, R4, R36, R132 ;  /* 0x000000240484723c */ /* 0x000fe20000001884 */
[----:B------:R-:W-:Y:S01]  /*4a10*/  MOV R37, R150 ;  /* 0x0000009600257202 */ /* 0x000fe20000000f00 */
[----:B------:R-:W1:Y:S01]  /*4a20*/  MUFU.EX2 R42, R42 ;  /* 0x0000002a002a7308 */ /* 0x000e620000000800 */
[----:B------:R-:W-:-:S03]  /*4a30*/  MOV R36, R148 ;  /* 0x0000009400247202 */ /* 0x000fc60000000f00 */
[----:B------:R-:W2:Y:S02]  /*4a40*/  MUFU.EX2 R40, R40 ;  /* 0x0000002800287308 */ /* 0x000ea40000000800 */
[C---:B------:R-:W-:Y:S01]  /*4a50*/  HMMA.16816.F32 R144, R168.reuse, R146, RZ ;  /* 0x00000092a890723c */ /* 0x040fe200000018ff */
[----:B------:R-:W-:Y:S01]  /*4a60*/  FFMA.FTZ R230, R36, UR10, -R227 ;  /* 0x0000000a24e67c23 */ /* 0x000fe200080108e3 */
[----:B------:R-:W3:Y:S04]  /*4a70*/  MUFU.EX2 R231, R231 ;  /* 0x000000e700e77308 */ /* 0x000ee80000000800 */
[----:B------:R-:W-:Y:S02]  /*4a80*/  MUFU.EX2 R43, R43 ;  /* 0x0000002b002b7308 */ /* 0x000fe40000000800 */
[----:B------:R-:W-:Y:S01]  /*4a90*/  HMMA.16816.F32 R148, R168, R160, RZ ;  /* 0x000000a0a894723c */ /* 0x000fe200000018ff */
[----:B-1----:R-:W-:Y:S01]  /*4aa0*/  FADD.FTZ R204, R42, R204 ;  /* 0x000000cc2acc7221 */ /* 0x002fe20000010000 */
[----:B------:R-:W1:Y:S03]  /*4ab0*/  MUFU.EX2 R230, R230 ;  /* 0x000000e600e67308 */ /* 0x000e660000000800 */
[----:B------:R-:W-:-:S03]  /*4ac0*/  FADD.FTZ R204, R41, R204 ;  /* 0x000000cc29cc7221 */ /* 0x000fc60000010000 */
[----:B------:R-:W-:Y:S01]  /*4ad0*/  HMMA.16816.F32 R100, R4, R8, R100 ;  /* 0x000000080464723c */ /* 0x000fe20000001864 */
[----:B--2---:R-:W-:-:S04]  /*4ae0*/  FADD.FTZ R204, R40, R204 ;  /* 0x000000cc28cc7221 */ /* 0x004fc80000010000 */
[----:B---3--:R-:W-:-:S03]  /*4af0*/  FADD.FTZ R204, R231, R204 ;  /* 0x000000cce7cc7221 */ /* 0x008fc60000010000 */
[----:B------:R-:W-:Y:S01]  /*4b00*/  HMMA.16816.F32 R112, R4, R10, R112 ;  /* 0x0000000a0470723c */ /* 0x000fe20000001870 */
[----:B------:R-:W2:Y:S01]  /*4b10*/  LDSM.16.MT88.4 R8, [R216+0xd000] ;  /* 0x00d00000d808783b */ /* 0x000ea20000004200 */
[----:B-1----:R-:W-:-:S04]  /*4b20*/  FADD.FTZ R202, R230, R202 ;  /* 0x000000cae6ca7221 */ /* 0x002fc80000010000 */
[----:B------:R-:W-:Y:S02]  /*4b30*/  FADD.FTZ R202, R43, R202 ;  /* 0x000000ca2bca7221 */ /* 0x000fe40000010000 */
[----:B------:R-:W-:Y:S01]  /*4b40*/  HMMA.16816.F32 R176, R4, R12, R176 ;  /* 0x0000000c04b0723c */ /* 0x000fe200000018b0 */
[--C-:B------:R-:W-:Y:S01]  /*4b50*/  FFMA.FTZ R12, R37, UR10, -R220.reuse ;  /* 0x0000000a250c7c23 */ /* 0x100fe200080108dc */
[----:B------:R-:W-:Y:S01]  /*4b60*/  FFMA.FTZ R13, R240, UR10, -R220 ;  /* 0x0000000af00d7c23 */ /* 0x000fe200080108dc */
[----:B------:R-:W-:-:S03]  /*4b70*/  FADD.FTZ R202, R248, R202 ;  /* 0x000000caf8ca7221 */ /* 0x000fc60000010000 */
[----:B------:R-:W-:Y:S01]  /*4b80*/  MUFU.EX2 R240, R13 ;  /* 0x0000000d00f07308 */ /* 0x000fe20000000800 */
[----:B------:R-:W-:Y:S01]  /*4b90*/  FADD.FTZ R202, R247, R202 ;  /* 0x000000caf7ca7221 */ /* 0x000fe20000010000 */
[C---:B------:R-:W-:Y:S08]  /*4ba0*/  HMMA.16816.F32 R192, R168.reuse, R180, RZ ;  /* 0x000000b4a8c0723c */ /* 0x040ff000000018ff */
[C---:B------:R-:W-:Y:S08]  /*4bb0*/  HMMA.16816.F32 R84, R168.reuse, R96, RZ ;  /* 0x00000060a854723c */ /* 0x040ff000000018ff */
[C---:B------:R-:W-:Y:S08]  /*4bc0*/  HMMA.16816.F32 R116, R168.reuse, R128, RZ ;  /* 0x00000080a874723c */ /* 0x040ff000000018ff */
[C---:B------:R-:W-:Y:S08]  /*4bd0*/  HMMA.16816.F32 R180, R168.reuse, R182, RZ ;  /* 0x000000b6a8b4723c */ /* 0x040ff000000018ff */
[C---:B------:R-:W-:Y:S08]  /*4be0*/  HMMA.16816.F32 R96, R168.reuse, R98, RZ ;  /* 0x00000062a860723c */ /* 0x040ff000000018ff */
[C---:B------:R-:W-:Y:S08]  /*4bf0*/  HMMA.16816.F32 R128, R168.reuse, R130, RZ ;  /* 0x00000082a880723c */ /* 0x040ff000000018ff */
[----:B------:R-:W-:Y:S08]  /*4c00*/  HMMA.16816.F32 R160, R168, R162, RZ ;  /* 0x000000a2a8a0723c */ /* 0x000ff000000018ff */
[----:B------:R-:W-:Y:S01]  /*4c10*/  HMMA.16816.F32 R144, R4, R38, R144 ;  /* 0x000000260490723c */ /* 0x000fe20000001890 */
[----:B------:R-:W1:Y:S07]  /*4c20*/  LDSM.16.MT88.4 R36, [R216+0xf000] ;  /* 0x00f00000d824783b */ /* 0x000e6e0000004200 */
[----:B------:R-:W-:Y:S01]  /*4c30*/  HMMA.16816.F32 R168, R168, R34, RZ ;  /* 0x00000022a8a8723c */ /* 0x000fe200000018ff */
[----:B------:R-:W-:-:S07]  /*4c40*/  F2FP.F16.F32.PACK_AB R35, R249, R250 ;  /* 0x000000faf923723e */ /* 0x000fce00000000ff */
[C---:B------:R-:W-:Y:S01]  /*4c50*/  HMMA.16816.F32 R148, R4.reuse, R16, R148 ;  /* 0x000000100494723c */ /* 0x040fe20000001894 */
[----:B------:R3:W4:Y:S07]  /*4c60*/  MUFU.EX2 R16, R12 ;  /* 0x0000000c00107308 */ /* 0x00072e0000000800 */
[----:B------:R-:W-:Y:S01]  /*4c70*/  HMMA.16816.F32 R192, R4, R28, R192 ;  /* 0x0000001c04c0723c */ /* 0x000fe200000018c0 */
[----:B---3--:R-:W-:-:S07]  /*4c80*/  FFMA.FTZ R12, R44, UR10, -R220 ;  /* 0x0000000a2c0c7c23 */ /* 0x008fce00080108dc */
[C---:B------:R-:W-:Y:S01]  /*4c90*/  HMMA.16816.F32 R84, R4.reuse, R24, R84 ;  /* 0x000000180454723c */ /* 0x040fe20000001854 */
[----:B----4-:R-:W-:Y:S01]  /*4ca0*/  F2FP.F16.F32.PACK_AB R32, R16, R244 ;  /* 0x000000f41020723e */ /* 0x010fe200000000ff */
[----:B------:R-:W3:Y:S06]  /*4cb0*/  MUFU.EX2 R44, R12 ;  /* 0x0000000c002c7308 */ /* 0x000eec0000000800 */
[C---:B------:R-:W-:Y:S08]  /*4cc0*/  HMMA.16816.F32 R116, R4.reuse, R20, R116 ;  /* 0x000000140474723c */ /* 0x040ff00000001874 */
[C---:B------:R-:W-:Y:S01]  /*4cd0*/  HMMA.16816.F32 R180, R4.reuse, R30, R180 ;  /* 0x0000001e04b4723c */ /* 0x040fe200000018b4 */
[----:B---3--:R-:W-:Y:S01]  /*4ce0*/  F2FP.F16.F32.PACK_AB R34, R44, R240 ;  /* 0x000000f02c22723e */ /* 0x008fe200000000ff */
[----:B------:R-:W-:Y:S06]  /*4cf0*/  LDSM.16.MT88.4 R28, [R242+0xd000] ;  /* 0x00d00000f21c783b */ /* 0x000fec0000004200 */
[C---:B------:R-:W-:Y:S01]  /*4d00*/  HMMA.16816.F32 R96, R4.reuse, R26, R96 ;  /* 0x0000001a0460723c */ /* 0x040fe20000001860 */
[----:B------:R-:W-:Y:S07]  /*4d10*/  LDSM.16.MT88.4 R24, [R215+0x1000] ;  /* 0x00100000d718783b */ /* 0x000fee0000004200 */
[C---:B------:R-:W-:Y:S01]  /*4d20*/  HMMA.16816.F32 R128, R4.reuse, R22, R128 ;  /* 0x000000160480723c */ /* 0x040fe20000001880 */
[----:B------:R-:W3:Y:S07]  /*4d30*/  LDSM.16.MT88.4 R20, [R214+0x1000] ;  /* 0x00100000d614783b */ /* 0x000eee0000004200 */
[C---:B------:R-:W-:Y:S08]  /*4d40*/  HMMA.16816.F32 R160, R4.reuse, R18, R160 ;  /* 0x0000001204a0723c */ /* 0x040ff000000018a0 */
[----:B------:R-:W-:Y:S01]  /*4d50*/  HMMA.16816.F32 R168, R4, R14, R168 ;  /* 0x0000000e04a8723c */ /* 0x000fe200000018a8 */
[----:B------:R-:W-:Y:S01]  /*4d60*/  F2FP.F16.F32.PACK_AB R4, R41, R42 ;  /* 0x0000002a2904723e */ /* 0x000fe200000000ff */
[----:B------:R-:W4:Y:S01]  /*4d70*/  LDSM.16.MT88.4 R12, [R214+0x3000] ;  /* 0x00300000d60c783b */ /* 0x000f220000004200 */
[----:B------:R-:W-:-:S02]  /*4d80*/  F2FP.F16.F32.PACK_AB R5, R43, R230 ;  /* 0x000000e62b05723e */ /* 0x000fc400000000ff */
[----:B------:R-:W-:Y:S02]  /*4d90*/  F2FP.F16.F32.PACK_AB R6, R231, R40 ;  /* 0x00000028e706723e */ /* 0x000fe400000000ff */
[----:B------:R-:W-:Y:S01]  /*4da0*/  F2FP.F16.F32.PACK_AB R7, R247, R248 ;  /* 0x000000f8f707723e */ /* 0x000fe200000000ff */
[-C--:B--2---:R-:W-:Y:S08]  /*4db0*/  HMMA.16816.F32 R72, R32, R8.reuse, R72 ;  /* 0x000000082048723c */ /* 0x084ff00000001848 */
[----:B------:R-:W-:Y:S08]  /*4dc0*/  HMMA.16816.F32 R68, R4, R8, R68 ;  /* 0x000000080444723c */ /* 0x000ff00000001844 */
[-C--:B------:R-:W-:Y:S08]  /*4dd0*/  HMMA.16816.F32 R76, R32, R10.reuse, R76 ;  /* 0x0000000a204c723c */ /* 0x080ff0000000184c */
[C---:B------:R-:W-:Y:S01]  /*4de0*/  HMMA.16816.F32 R80, R4.reuse, R10, R80 ;  /* 0x0000000a0450723c */ /* 0x040fe20000001850 */
[----:B------:R-:W2:Y:S07]  /*4df0*/  LDSM.16.MT88.4 R8, [R242+0xf000] ;  /* 0x00f00000f208783b */ /* 0x000eae0000004200 */
[-C--:B-1----:R-:W-:Y:S08]  /*4e00*/  HMMA.16816.F32 R132, R4, R36.reuse, R132 ;  /* 0x000000240484723c */ /* 0x082ff00000001884 */
[----:B------:R-:W-:Y:S01]  /*4e10*/  HMMA.16816.F32 R136, R32, R36, R136 ;  /* 0x000000242088723c */ /* 0x000fe20000001888 */
[----:B------:R-:W-:-:S02]  /*4e20*/  IMAD.MOV.U32 R37, RZ, RZ, R16 ;  /* 0x000000ffff257224 */ /* 0x000fc400078e0010 */
[----:B------:R-:W1:Y:S05]  /*4e30*/  LDSM.16.MT88.4 R16, [R215+0x3000] ;  /* 0x00300000d710783b */ /* 0x000e6a0000004200 */
[-C--:B---3--:R-:W-:Y:S08]  /*4e40*/  HMMA.16816.F32 R104, R32, R20.reuse, R104 ;  /* 0x000000142068723c */ /* 0x088ff00000001868 */
[----:B------:R-:W-:Y:S01]  /*4e50*/  HMMA.16816.F32 R100, R4, R20, R100 ;  /* 0x000000140464723c */ /* 0x000fe20000001864 */
[----:B------:R-:W-:-:S07]  /*4e60*/  FFMA.FTZ R20, R229, UR10, -R227 ;  /* 0x0000000ae5147c23 */ /* 0x000fce00080108e3 */
[C---:B----4-:R-:W-:Y:S08]  /*4e70*/  HMMA.16816.F32 R164, R32.reuse, R12, R164 ;  /* 0x0000000c20a4723c */ /* 0x050ff000000018a4 */
[-C--:B--2---:R-:W-:Y:S08]  /*4e80*/  HMMA.16816.F32 R120, R32, R8.reuse, R120 ;  /* 0x000000082078723c */ /* 0x084ff00000001878 */
[----:B------:R-:W-:Y:S01]  /*4e90*/  HMMA.16816.F32 R116, R4, R8, R116 ;  /* 0x000000080474723c */ /* 0x000fe20000001874 */
[--C-:B------:R-:W-:Y:S01]  /*4ea0*/  FFMA.FTZ R9, R238, UR10, -R232.reuse ;  /* 0x0000000aee097c23 */ /* 0x100fe200080108e8 */
[----:B------:R-:W-:Y:S01]  /*4eb0*/  FFMA.FTZ R8, R237, UR10, -R232 ;  /* 0x0000000aed087c23 */ /* 0x000fe200080108e8 */
[----:B------:R2:W3:Y:S04]  /*4ec0*/  MUFU.EX2 R238, R239 ;  /* 0x000000ef00ee7308 */ /* 0x0004e80000000800 */
[----:B------:R4:W5:Y:S01]  /*4ed0*/  MUFU.EX2 R237, R9 ;  /* 0x0000000900ed7308 */ /* 0x0009620000000800 */
[-C--:B------:R-:W-:Y:S03]  /*4ee0*/  HMMA.16816.F32 R124, R32, R10.reuse, R124 ;  /* 0x0000000a207c723c */ /* 0x080fe6000000187c */
[----:B------:R5:W5:Y:S05]  /*4ef0*/  MUFU.EX2 R232, R8 ;  /* 0x0000000800e87308 */ /* 0x000b6a0000000800 */
[----:B------:R-:W-:Y:S01]  /*4f00*/  HMMA.16816.F32 R128, R4, R10, R128 ;  /* 0x0000000a0480723c */ /* 0x000fe20000001880 */
[----:B--2---:R-:W-:Y:S01]  /*4f10*/  MOV R239, R37 ;  /* 0x0000002500ef7202 */ /* 0x004fe20000000f00 */
[----:B---3--:R-:W-:Y:S01]  /*4f20*/  FADD.FTZ R204, R238, R204 ;  /* 0x000000cceecc7221 */ /* 0x008fe20000010000 */
[----:B----4-:R-:W-:-:S03]  /*4f30*/  FFMA.FTZ R9, R234, UR10, -R227 ;  /* 0x0000000aea097c23 */ /* 0x010fc600080108e3 */
[----:B------:R-:W-:Y:S01]  /*4f40*/  FADD.FTZ R65, R239, R65 ;  /* 0x00000041ef417221 */ /* 0x000fe20000010000 */
[----:B------:R-:W-:Y:S01]  /*4f50*/  MUFU.EX2 R234, R235 ;  /* 0x000000eb00ea7308 */ /* 0x000fe20000000800 */
[-C--:B-1----:R-:W-:Y:S01]  /*4f60*/  HMMA.16816.F32 R152, R32, R16.reuse, R152 ;  /* 0x000000102098723c */ /* 0x082fe20000001898 */
[----:B-----5:R-:W-:Y:S01]  /*4f70*/  FFMA.FTZ R8, R233, UR10, -R227 ;  /* 0x0000000ae9087c23 */ /* 0x020fe200080108e3 */
[----:B------:R-:W-:Y:S01]  /*4f80*/  FADD.FTZ R65, R240, R65 ;  /* 0x00000041f0417221 */ /* 0x000fe20000010000 */
[----:B------:R-:W1:Y:S01]  /*4f90*/  MUFU.EX2 R233, R9 ;  /* 0x0000000900e97308 */ /* 0x000e620000000800 */
[----:B------:R-:W-:Y:S01]  /*4fa0*/  FADD.FTZ R204, R237, R204 ;  /* 0x000000ccedcc7221 */ /* 0x000fe20000010000 */
[----:B------:R-:W2:Y:S01]  /*4fb0*/  S2R R240, SR_TID.X ;  /* 0x0000000000f07919 */ /* 0x000ea20000002100 */
[----:B------:R-:W-:Y:S01]  /*4fc0*/  FADD.FTZ R65, R44, R65 ;  /* 0x000000412c417221 */ /* 0x000fe20000010000 */
[----:B------:R3:W4:Y:S01]  /*4fd0*/  MUFU.EX2 R229, R8 ;  /* 0x0000000800e57308 */ /* 0x0007220000000800 */
[----:B------:R-:W-:Y:S01]  /*4fe0*/  HMMA.16816.F32 R148, R4, R16, R148 ;  /* 0x000000100494723c */ /* 0x000fe20000001894 */
[--C-:B------:R-:W-:Y:S01]  /*4ff0*/  FFMA.FTZ R16, R226, UR10, -R220.reuse ;  /* 0x0000000ae2107c23 */ /* 0x100fe200080108dc */
[----:B------:R-:W-:Y:S01]  /*5000*/  FFMA.FTZ R17, R225, UR10, -R220 ;  /* 0x0000000ae1117c23 */ /* 0x000fe200080108dc */
[----:B------:R-:W5:Y:S01]  /*5010*/  MUFU.EX2 R227, R20 ;  /* 0x0000001400e37308 */ /* 0x000f620000000800 */
[----:B------:R-:W-:-:S03]  /*5020*/  FADD.FTZ R204, R232, R204 ;  /* 0x000000cce8cc7221 */ /* 0x000fc60000010000 */
[----:B------:R5:W2:Y:S01]  /*5030*/  MUFU.EX2 R225, R16 ;  /* 0x0000001000e17308 */ /* 0x000aa20000000800 */
[----:B------:R-:W-:Y:S01]  /*5040*/  HMMA.16816.F32 R176, R4, R12, R176 ;  /* 0x0000000c04b0723c */ /* 0x000fe200000018b0 */
[----:B------:R-:W-:Y:S01]  /*5050*/  FFMA.FTZ R12, R219, UR10, -R217 ;  /* 0x0000000adb0c7c23 */ /* 0x000fe200080108d9 */
[----:B-1----:R-:W-:Y:S01]  /*5060*/  FADD.FTZ R202, R233, R202 ;  /* 0x000000cae9ca7221 */ /* 0x002fe20000010000 */
[----:B------:R-:W-:Y:S01]  /*5070*/  MUFU.EX2 R226, R228 ;  /* 0x000000e400e27308 */ /* 0x000fe20000000800 */
[----:B---3--:R-:W1:Y:S02]  /*5080*/  LDSM.16.MT88.4 R8, [R216+0xd800] ;  /* 0x00d80000d808783b */ /* 0x008e640000004200 */
[----:B----4-:R-:W-:Y:S02]  /*5090*/  FADD.FTZ R202, R229, R202 ;  /* 0x000000cae5ca7221 */ /* 0x010fe40000010000 */
[-C--:B------:R-:W-:Y:S02]  /*50a0*/  HMMA.16816.F32 R140, R32, R38.reuse, R140 ;  /* 0x00000026208c723c */ /* 0x080fe4000000188c */
[----:B-----5:R-:W-:Y:S01]  /*50b0*/  FADD.FTZ R202, R227, R202 ;  /* 0x000000cae3ca7221 */ /* 0x020fe20000010000 */
[--C-:B------:R-:W-:Y:S01]  /*50c0*/  FFMA.FTZ R16, R224, UR10, -R220.reuse ;  /* 0x0000000ae0107c23 */ /* 0x100fe200080108dc */
[----:B------:R-:W-:Y:S01]  /*50d0*/  FFMA.FTZ R220, R223, UR10, -R220 ;  /* 0x0000000adfdc7c23 */ /* 0x000fe200080108dc */
[----:B------:R-:W3:Y:S03]  /*50e0*/  MUFU.EX2 R224, R17 ;  /* 0x0000001100e07308 */ /* 0x000ee60000000800 */
[----:B------:R-:W-:Y:S01]  /*50f0*/  HMMA.16816.F32 R144, R4, R38, R144 ;  /* 0x000000260490723c */ /* 0x000fe20000001890 */
[----:B--2---:R-:W-:Y:S01]  /*5100*/  FADD.FTZ R65, R225, R65 ;  /* 0x00000041e1417221 */ /* 0x004fe20000010000 */
[----:B------:R2:W4:Y:S01]  /*5110*/  MUFU.EX2 R223, R16 ;  /* 0x0000001000df7308 */ /* 0x0005220000000800 */
[----:B------:R-:W-:-:S03]  /*5120*/  IMAD.SHL.U32 R44, R240, 0x8, RZ ;  /* 0x00000008f02c7824 */ /* 0x000fc600078e00ff */
[----:B------:R-:W5:Y:S02]  /*5130*/  MUFU.EX2 R220, R220 ;  /* 0x000000dc00dc7308 */ /* 0x000f640000000800 */
[----:B------:R-:W-:Y:S01]  /*5140*/  HMMA.16816.F32 R192, R4, R28, R192 ;  /* 0x0000001c04c0723c */ /* 0x000fe200000018c0 */
[C---:B---3--:R-:W-:Y:S01]  /*5150*/  F2FP.F16.F32.PACK_AB R36, R224.reuse, R225 ;  /* 0x000000e1e024723e */ /* 0x048fe200000000ff */
[----:B------:R-:W-:-:S06]  /*5160*/  FADD.FTZ R65, R224, R65 ;  /* 0x00000041e0417221 */ /* 0x000fcc0000010000 */
[C---:B------:R-:W-:Y:S01]  /*5170*/  HMMA.16816.F32 R180, R4.reuse, R30, R180 ;  /* 0x0000001e04b4723c */ /* 0x040fe200000018b4 */
[--C-:B--2---:R-:W-:Y:S01]  /*5180*/  FFMA.FTZ R16, R221, UR10, -R217.reuse ;  /* 0x0000000add107c23 */ /* 0x104fe200080108d9 */
[----:B------:R-:W-:Y:S01]  /*5190*/  FFMA.FTZ R217, R218, UR10, -R217 ;  /* 0x0000000adad97c23 */ /* 0x000fe200080108d9 */
[----:B------:R-:W2:Y:S01]  /*51a0*/  MUFU.EX2 R221, R222 ;  /* 0x000000de00dd7308 */ /* 0x000ea20000000800 */
[----:B----4-:R-:W-:Y:S01]  /*51b0*/  FADD.FTZ R65, R223, R65 ;  /* 0x00000041df417221 */ /* 0x010fe20000010000 */
[----:B-----5:R-:W-:Y:S02]  /*51c0*/  F2FP.F16.F32.PACK_AB R38, R220, R223 ;  /* 0x000000dfdc26723e */ /* 0x020fe400000000ff */
[----:B------:R-:W3:Y:S01]  /*51d0*/  MUFU.EX2 R219, R16 ;  /* 0x0000001000db7308 */ /* 0x000ee20000000800 */
[C---:B------:R-:W-:Y:S03]  /*51e0*/  HMMA.16816.F32 R84, R4.reuse, R24, R84 ;  /* 0x000000180454723c */ /* 0x040fe60000001854 */
[----:B------:R-:W4:Y:S04]  /*51f0*/  MUFU.EX2 R218, R12 ;  /* 0x0000000c00da7308 */ /* 0x000f280000000800 */
[----:B------:R-:W5:Y:S01]  /*5200*/  MUFU.EX2 R217, R217 ;  /* 0x000000d900d97308 */ /* 0x000f620000000800 */
[----:B------:R-:W-:Y:S01]  /*5210*/  HMMA.16816.F32 R96, R4, R26, R96 ;  /* 0x0000001a0460723c */ /* 0x000fe20000001860 */
[----:B--2---:R-:W-:Y:S01]  /*5220*/  FADD.FTZ R62, R221, R62 ;  /* 0x0000003edd3e7221 */ /* 0x004fe20000010000 */
[----:B---3--:R-:W-:-:S03]  /*5230*/  F2FP.F16.F32.PACK_AB R37, R219, R221 ;  /* 0x000000dddb25723e */ /* 0x008fc600000000ff */
[----:B------:R-:W-:-:S03]  /*5240*/  FADD.FTZ R62, R219, R62 ;  /* 0x0000003edb3e7221 */ /* 0x000fc60000010000 */
[----:B------:R-:W-:Y:S01]  /*5250*/  HMMA.16816.F32 R112, R4, R22, R112 ;  /* 0x000000160470723c */ /* 0x000fe20000001870 */
[----:B----4-:R-:W-:Y:S01]  /*5260*/  FADD.FTZ R62, R218, R62 ;  /* 0x0000003eda3e7221 */ /* 0x010fe20000010000 */
[----:B-----5:R-:W-:-:S06]  /*5270*/  F2FP.F16.F32.PACK_AB R39, R217, R218 ;  /* 0x000000dad927723e */ /* 0x020fcc00000000ff */
[C---:B------:R-:W-:Y:S08]  /*5280*/  HMMA.16816.F32 R160, R4.reuse, R18, R160 ;  /* 0x0000001204a0723c */ /* 0x040ff000000018a0 */
[----:B------:R-:W-:Y:S01]  /*5290*/  HMMA.16816.F32 R168, R4, R14, R168 ;  /* 0x0000000e04a8723c */ /* 0x000fe200000018a8 */
[----:B------:R-:W-:Y:S02]  /*52a0*/  F2FP.F16.F32.PACK_AB R4, R237, R238 ;  /* 0x000000eeed04723e */ /* 0x000fe400000000ff */
[----:B------:R-:W-:-:S02]  /*52b0*/  F2FP.F16.F32.PACK_AB R5, R229, R233 ;  /* 0x000000e9e505723e */ /* 0x000fc400000000ff */
[----:B------:R-:W-:Y:S02]  /*52c0*/  F2FP.F16.F32.PACK_AB R6, R234, R232 ;  /* 0x000000e8ea06723e */ /* 0x000fe400000000ff */
[----:B------:R-:W-:Y:S01]  /*52d0*/  F2FP.F16.F32.PACK_AB R7, R226, R227 ;  /* 0x000000e3e207723e */ /* 0x000fe200000000ff */
[C---:B------:R-:W-:Y:S08]  /*52e0*/  HMMA.16816.F32 R188, R32.reuse, R28, R188 ;  /* 0x0000001c20bc723c */ /* 0x040ff000000018bc */
[C---:B------:R-:W-:Y:S08]  /*52f0*/  HMMA.16816.F32 R88, R32.reuse, R24, R88 ;  /* 0x000000182058723c */ /* 0x040ff00000001858 */
[C---:B------:R-:W-:Y:S01]  /*5300*/  HMMA.16816.F32 R184, R32.reuse, R30, R184 ;  /* 0x0000001e20b8723c */ /* 0x040fe200000018b8 */
[----:B------:R-:W2:Y:S07]  /*5310*/  LDSM.16.MT88.4 R28, [R215+0x1800] ;  /* 0x00180000d71c783b */ /* 0x000eae0000004200 */
[C---:B------:R-:W-:Y:S01]  /*5320*/  HMMA.16816.F32 R92, R32.reuse, R26, R92 ;  /* 0x0000001a205c723c */ /* 0x040fe2000000185c */
[----:B------:R-:W-:Y:S07]  /*5330*/  LDSM.16.MT88.4 R24, [R215+0x3800] ;  /* 0x00380000d718783b */ /* 0x000fee0000004200 */
[C---:B------:R-:W-:Y:S01]  /*5340*/  HMMA.16816.F32 R108, R32.reuse, R22, R108 ;  /* 0x00000016206c723c */ /* 0x040fe2000000186c */
[----:B------:R-:W-:Y:S07]  /*5350*/  LDSM.16.MT88.4 R20, [R242+0xd800] ;  /* 0x00d80000f214783b */ /* 0x000fee0000004200 */
[C---:B------:R-:W-:Y:S01]  /*5360*/  HMMA.16816.F32 R156, R32.reuse, R18, R156 ;  /* 0x00000012209c723c */ /* 0x040fe2000000189c */
[----:B------:R-:W-:Y:S07]  /*5370*/  LDSM.16.MT88.4 R16, [R214+0x1800] ;  /* 0x00180000d610783b */ /* 0x000fee0000004200 */
[----:B------:R-:W-:Y:S01]  /*5380*/  HMMA.16816.F32 R172, R32, R14, R172 ;  /* 0x0000000e20ac723c */ /* 0x000fe200000018ac */
[----:B------:R-:W3:Y:S04]  /*5390*/  LDSM.16.MT88.4 R32, [R216+0xf800] ;  /* 0x00f80000d820783b */ /* 0x000ee80000004200 */
[----:B------:R-:W4:Y:S03]  /*53a0*/  LDSM.16.MT88.4 R12, [R242+0xf800] ;  /* 0x00f80000f20c783b */ /* 0x000f260000004200 */
[-C--:B-1----:R-:W-:Y:S08]  /*53b0*/  HMMA.16816.F32 R68, R4, R8.reuse, R68 ;  /* 0x000000080444723c */ /* 0x082ff00000001844 */
[C---:B------:R-:W-:Y:S08]  /*53c0*/  HMMA.16816.F32 R72, R36.reuse, R8, R72 ;  /* 0x000000082448723c */ /* 0x040ff00000001848 */
[-C--:B------:R-:W-:Y:S08]  /*53d0*/  HMMA.16816.F32 R76, R36, R10.reuse, R76 ;  /* 0x0000000a244c723c */ /* 0x080ff0000000184c */
[C---:B------:R-:W-:Y:S01]  /*53e0*/  HMMA.16816.F32 R80, R4.reuse, R10, R80 ;  /* 0x0000000a0450723c */ /* 0x040fe20000001850 */
[----:B------:R-:W1:Y:S07]  /*53f0*/  LDSM.16.MT88.4 R8, [R214+0x3800] ;  /* 0x00380000d608783b */ /* 0x000e6e0000004200 */
[C---:B--2---:R-:W-:Y:S08]  /*5400*/  HMMA.16816.F32 R84, R4.reuse, R28, R84 ;  /* 0x0000001c0454723c */ /* 0x044ff00000001854 */
[C---:B---3--:R-:W-:Y:S08]  /*5410*/  HMMA.16816.F32 R132, R4.reuse, R32, R132 ;  /* 0x000000200484723c */ /* 0x048ff00000001884 */
        /* <DEDUP_REMOVED lines=8> */
[C---:B----4-:R-:W-:Y:S08]  /*54a0*/  HMMA.16816.F32 R116, R4.reuse, R12, R116 ;  /* 0x0000000c0474723c */ /* 0x050ff00000001874 */
[C---:B------:R-:W-:Y:S08]  /*54b0*/  HMMA.16816.F32 R128, R4.reuse, R14, R128 ;  /* 0x0000000e0480723c */ /* 0x040ff00000001880 */
[C---:B-1----:R-:W-:Y:S08]  /*54c0*/  HMMA.16816.F32 R176, R4.reuse, R8, R176 ;  /* 0x0000000804b0723c */ /* 0x042ff000000018b0 */
[----:B------:R-:W-:Y:S01]  /*54d0*/  HMMA.16816.F32 R168, R4, R10, R168 ;  /* 0x0000000a04a8723c */ /* 0x000fe200000018a8 */
[----:B------:R-:W-:Y:S01]  /*54e0*/  FADD.FTZ R4, R234, R204 ;  /* 0x000000ccea047221 */ /* 0x000fe20000010000 */
[----:B------:R-:W-:Y:S01]  /*54f0*/  FADD.FTZ R6, R226, R202 ;  /* 0x000000cae2067221 */ /* 0x000fe20000010000 */
[----:B------:R-:W-:-:S03]  /*5500*/  FADD.FTZ R5, R220, R65 ;  /* 0x00000041dc057221 */ /* 0x000fc60000010000 */
[----:B------:R1:W-:Y:S02]  /*5510*/  STL [R1+0xc], R4 ;  /* 0x00000c0401007387 */ /* 0x0003e40000100800 */
[C---:B------:R-:W-:Y:S02]  /*5520*/  HMMA.16816.F32 R136, R36.reuse, R32, R136 ;  /* 0x000000202488723c */ /* 0x040fe40000001888 */
[----:B------:R2:W-:Y:S04]  /*5530*/  STL [R1+0x8], R6 ;  /* 0x0000080601007387 */ /* 0x0005e80000100800 */
[----:B------:R2:W-:Y:S02]  /*5540*/  STL [R1+0x4], R5 ;  /* 0x0000040501007387 */ /* 0x0005e40000100800 */
[C---:B------:R-:W-:Y:S08]  /*5550*/  HMMA.16816.F32 R140, R36.reuse, R34, R140 ;  /* 0x00000022248c723c */ /* 0x040ff0000000188c */
[----:B------:R-:W-:Y:S01]  /*5560*/  HMMA.16816.F32 R188, R36, R20, R188 ;  /* 0x0000001424bc723c */ /* 0x000fe200000018bc */
[----:B-1----:R-:W-:-:S07]  /*5570*/  FADD.FTZ R4, R217, R62 ;  /* 0x0000003ed9047221 */ /* 0x002fce0000010000 */
[C---:B------:R-:W-:Y:S01]  /*5580*/  HMMA.16816.F32 R184, R36.reuse, R22, R184 ;  /* 0x0000001624b8723c */ /* 0x040fe200000018b8 */
[----:B------:R2:W-:Y:S07]  /*5590*/  STL [R1], R4 ;  /* 0x0000000401007387 */ /* 0x0005ee0000100800 */
        /* <DEDUP_REMOVED lines=10> */
[----:B------:R-:W-:-:S04]  /*5640*/  NOP ;  /* 0x0000000000007918 */ /* 0x000fc80000000000 */
[----:B--2---:R-:W-:-:S15]  /*5650*/  BRA.U !UP0, `(.L_x_17) ;  /* 0x0000005108087547 */ /* 0x004fde000b800000 */
[----:B------:R-:W1:Y:S01]  /*5660*/  LDCU.64 UR12, c[0x0][0x3c0] ;  /* 0x00007800ff0c77ac */ /* 0x000e620008000a00 */
[----:B------:R-:W-:Y:S01]  /*5670*/  IMAD.SHL.U32 R5, R240, 0x20, RZ ;  /* 0x00000020f0057824 */ /* 0x000fe200078e00ff */
[----:B------:R-:W-:-:S04]  /*5680*/  DEPBAR.LE SB0, 0x0 ;  /* 0x000080000000791a */ /* 0x000fc80000000000 */
[----:B------:R-:W-:Y:S01]  /*5690*/  UIADD3 UR10, UPT, UPT, UR26, -0x2, URZ ;  /* 0xfffffffe1a0a7890 */ /* 0x000fe2000fffe0ff */
[----:B------:R-:W-:Y:S01]  /*56a0*/  LOP3.LUT R48, R48, 0x200, RZ, 0xc0, !PT ;  /* 0x0000020030307812 */ /* 0x000fe200078ec0ff */
[----:B------:R-:W-:Y:S01]  /*56b0*/  IMAD.MOV.U32 R244, RZ, RZ, 0x20 ;  /* 0x00000020fff47424 */ /* 0x000fe200078e00ff */
[----:B------:R-:W-:Y:S01]  /*56c0*/  SHF.R.U32.HI R4, RZ, 0x1, R240 ;  /* 0x00000001ff047819 */ /* 0x000fe200000116f0 */
[----:B------:R-:W-:Y:S01]  /*56d0*/  VIADD R248, R236, UR5 ;  /* 0x00000005ecf87c36 */ /* 0x000fe20008000000 */
[----:B------:R-:W-:Y:S02]  /*56e0*/  LOP3.LUT R5, R48, 0x7c00, R5, 0xf8, !PT ;  /* 0x00007c0030057812 */ /* 0x000fe400078ef805 */
[----:B------:R-:W-:Y:S02]  /*56f0*/  LOP3.LUT R239, R47, 0x8, R4, 0x78, !PT ;  /* 0x000000082fef7812 */ /* 0x000fe400078e7804 */
[----:B------:R-:W-:Y:S02]  /*5700*/  LOP3.LUT R4, R44, 0x1f8, RZ, 0xc0, !PT ;  /* 0x000001f82c047812 */ /* 0x000fe400078ec0ff */
[----:B------:R-:W-:Y:S01]  /*5710*/  LOP3.LUT R239, R5, R239, RZ, 0xfc, !PT ;  /* 0x000000ef05ef7212 */ /* 0x000fe200078efcff */
[----:B-1----:R-:W-:Y:S01]  /*5720*/  UIMAD.WIDE.U32 UR18, UR10, UR12, URZ ;  /* 0x0000000c0a1272a5 */ /* 0x002fe2000f8e00ff */
[----:B------:R-:W-:Y:S01]  /*5730*/  LOP3.LUT R4, R4, 0x38, R240, 0x78, !PT ;  /* 0x0000003804047812 */ /* 0x000fe200078e78f0 */
[----:B------:R-:W-:Y:S01]  /*5740*/  UIMAD UR10, UR10, UR13, URZ ;  /* 0x0000000d0a0a72a4 */ /* 0x000fe2000f8e02ff */
[----:B------:R-:W-:Y:S01]  /*5750*/  LEA R239, R239, UR5, 0x1 ;  /* 0x00000005efef7c11 */ /* 0x000fe2000f8e08ff */
[----:B------:R-:W-:Y:S01]  /*5760*/  USHF.L.U32 UR16, UR12, 0x4, URZ ;  /* 0x000000040c107899 */ /* 0x000fe200080006ff */
[----:B------:R-:W-:Y:S01]  /*5770*/  LOP3.LUT R44, R4, 0x1e00, R44, 0xf8, !PT ;  /* 0x00001e00042c7812 */ /* 0x000fe200078ef82c */
[----:B------:R-:W-:Y:S01]  /*5780*/  USHF.L.U64.HI UR4, UR12, 0x4, UR13 ;  /* 0x000000040c047899 */ /* 0x000fe2000801020d */
[----:B------:R-:W-:Y:S01]  /*5790*/  IMAD.U32 R10, RZ, RZ, UR18 ;  /* 0x00000012ff0a7e24 */ /* 0x000fe2000f8e00ff */
[----:B------:R-:W-:Y:S01]  /*57a0*/  UIADD3 UR10, UPT, UPT, UR19, UR10, URZ ;  /* 0x0000000a130a7290 */ /* 0x000fe2000fffe0ff */
[----:B------:R-:W-:Y:S01]  /*57b0*/  IMAD.U32 R11, RZ, RZ, UR19 ;  /* 0x00000013ff0b7e24 */ /* 0x000fe2000f8e00ff */
[----:B------:R-:W-:Y:S01]  /*57c0*/  ULEA UR15, UP0, UR18, UR16, 0x6 ;  /* 0x00000010120f7291 */ /* 0x000fe2000f8030ff */
[----:B------:R-:W-:Y:S01]  /*57d0*/  SEL R244, R244, 0xffffffe0, !P0 ;  /* 0xffffffe0f4f47807 */ /* 0x000fe20004000000 */
[--C-:B------:R-:W-:Y:S01]  /*57e0*/  IMAD.IADD R247, R52, 0x1, R239.reuse ;  /* 0x0000000134f77824 */ /* 0x100fe200078e02ef */
[----:B------:R-:W-:Y:S01]  /*57f0*/  BAR.SYNC.DEFER_BLOCKING 0x0 ;  /* 0x0000000000007b1d */ /* 0x000fe20000010000 */
[----:B------:R-:W-:Y:S01]  /*5800*/  ULEA.HI.X UR14, UR18, UR4, UR10, 0x6, UP0 ;  /* 0x00000004120e7291 */ /* 0x000fe200080f340a */
[----:B------:R-:W-:Y:S01]  /*5810*/  IMAD.U32 R8, RZ, RZ, UR10 ;  /* 0x0000000aff087e24 */ /* 0x000fe2000f8e00ff */
[----:B------:R-:W-:Y:S01]  /*5820*/  UIADD3 UR16, UP1, UPT, UR15, UR16, URZ ;  /* 0x000000100f107290 */ /* 0x000fe2000ff3e0ff */
[----:B------:R-:W-:Y:S01]  /*5830*/  IMAD.U32 R7, RZ, RZ, UR15 ;  /* 0x0000000fff077e24 */ /* 0x000fe2000f8e00ff */
[----:B------:R-:W-:Y:S01]  /*5840*/  ULEA UR17, UP0, UR12, UR15, 0x5 ;  /* 0x0000000f0c117291 */ /* 0x000fe2000f8028ff */
[CC--:B------:R-:W-:Y:S01]  /*5850*/  LEA R16, P4, R10.reuse, R46.reuse, 0x7 ;  /* 0x0000002e0a107211 */ /* 0x0c0fe200078838ff */
[----:B------:R-:W-:Y:S01]  /*5860*/  UIADD3.X UR4, UPT, UPT, UR14, UR4, URZ, UP1, !UPT ;  /* 0x000000040e047290 */ /* 0x000fe20008ffe4ff */
[----:B------:R-:W-:Y:S01]  /*5870*/  IMAD.U32 R6, RZ, RZ, UR14 ;  /* 0x0000000eff067e24 */ /* 0x000fe2000f8e00ff */
[----:B------:R-:W-:Y:S01]  /*5880*/  ULEA.HI.X UR10, UR12, UR14, UR13, 0x5, UP0 ;  /* 0x0000000e0c0a7291 */ /* 0x000fe200080f2c0d */
[----:B------:R-:W-:Y:S01]  /*5890*/  IMAD.U32 R5, RZ, RZ, UR16 ;  /* 0x00000010ff057e24 */ /* 0x000fe2000f8e00ff */
[-C--:B------:R-:W-:Y:S01]  /*58a0*/  LEA R14, P3, R7, R46.reuse, 0x1 ;  /* 0x0000002e070e7211 */ /* 0x080fe200078608ff */
[----:B------:R-:W-:Y:S01]  /*58b0*/  IMAD.U32 R4, RZ, RZ, UR17 ;  /* 0x00000011ff047e24 */ /* 0x000fe2000f8e00ff */
[-C--:B------:R-:W-:Y:S01]  /*58c0*/  LEA.HI.X R17, R10, R45.reuse, R8, 0x7, P4 ;  /* 0x0000002d0a117211 */ /* 0x080fe200020f3c08 */
[----:B------:R-:W-:Y:S01]  /*58d0*/  IMAD.U32 R11, RZ, RZ, UR4 ;  /* 0x00000004ff0b7e24 */ /* 0x000fe2000f8e00ff */
[CC--:B------:R-:W-:Y:S01]  /*58e0*/  LEA R12, P2, R5.reuse, R46.reuse, 0x1 ;  /* 0x0000002e050c7211 */ /* 0x0c0fe200078408ff */
[----:B------:R-:W-:Y:S01]  /*58f0*/  IMAD.U32 R9, RZ, RZ, UR10 ;  /* 0x0000000aff097e24 */ /* 0x000fe2000f8e00ff */
[----:B------:R-:W-:Y:S01]  /*5900*/  LEA R46, P1, R4, R46, 0x1 ;  /* 0x0000002e042e7211 */ /* 0x000fe200078208ff */
[C---:B------:R-:W-:Y:S01]  /*5910*/  IMAD.IADD R237, R244.reuse, 0x1, R239 ;  /* 0x00000001f4ed7824 */ /* 0x040fe200078e02ef */
[-C--:B------:R-:W-:Y:S01]  /*5920*/  LEA.HI.X R13, R5, R45.reuse, R11, 0x1, P2 ;  /* 0x0000002d050d7211 */ /* 0x080fe200010f0c0b */
[--C-:B------:R-:W-:Y:S01]  /*5930*/  IMAD.IADD R238, R244, 0x1, R248.reuse ;  /* 0x00000001f4ee7824 */ /* 0x100fe200078e02f8 */
[----:B------:R-:W-:Y:S01]  /*5940*/  LEA R5, R44, UR5, 0x1 ;  /* 0x000000052c057c11 */ /* 0x000fe2000f8e08ff */
[----:B------:R-:W-:Y:S01]  /*5950*/  IMAD.IADD R248, R52, 0x1, R248 ;  /* 0x0000000134f87824 */ /* 0x000fe200078e02f8 */
[-C--:B------:R-:W-:Y:S01]  /*5960*/  LEA.HI.X R15, R7, R45.reuse, R6, 0x1, P3 ;  /* 0x0000002d070f7211 */ /* 0x080fe200018f0c06 */
[----:B------:R-:W-:Y:S01]  /*5970*/  UISETP.GE.U32.AND UP0, UPT, UR26, 0x3, UPT ;  /* 0x000000031a00788c */ /* 0x000fe2000bf06070 */
[----:B------:R-:W-:Y:S01]  /*5980*/  LEA.HI.X R47, R4, R45, R9, 0x1, P1 ;  /* 0x0000002d042f7211 */ /* 0x000fe200008f0c09 */
[----:B------:R-:W-:Y:S01]  /*5990*/  @!PT LDS RZ, [RZ] ;  /* 0x00000000fffff984 */ /* 0x000fe20000000800 */
[----:B------:R-:W-:Y:S01]  /*59a0*/  @!PT LDS RZ, [RZ] ;  /* 0x00000000fffff984 */ /* 0x000fe20000000800 */
[----:B------:R-:W-:Y:S01]  /*59b0*/  @!PT LDS RZ, [RZ] ;  /* 0x00000000fffff984 */ /* 0x000fe20000000800 */
[----:B------:R-:W-:Y:S01]  /*59c0*/  LDGSTS.E.BYPASS.LTC128B.128 [R5+0xc000], desc[UR24][R16.64] ;  /* 0x0c00000010057fae */ /* 0x000fe2000b981a18 */
[----:B------:R-:W-:-:S02]  /*59d0*/  IMAD.IADD R249, R244, 0x1, R248 ;  /* 0x00000001f4f97824 */ /* 0x000fc400078e02f8 */
[----:B------:R-:W-:Y:S01]  /*59e0*/  IMAD.IADD R244, R244, 0x1, R247 ;  /* 0x00000001f4f47824 */ /* 0x000fe200078e02f7 */
[----:B------:R-:W-:Y:S04]  /*59f0*/  LDGSTS.E.BYPASS.LTC128B.128 [R5+0xe000], desc[UR24][R16.64+0x80] ;  /* 0x0e00008010057fae */ /* 0x000fe8000b981a18 */
[----:B------:R-:W-:Y:S04]  /*5a00*/  LDGSTS.E.BYPASS.LTC128B.128 [R5+0xc800], desc[UR24][R14.64] ;  /* 0x0c8000000e057fae */ /* 0x000fe8000b981a18 */
[----:B------:R-:W-:Y:S04]  /*5a10*/  LDGSTS.E.BYPASS.LTC128B.128 [R5+0xe800], desc[UR24][R14.64+0x80] ;  /* 0x0e8000800e057fae */ /* 0x000fe8000b981a18 */
[----:B------:R-:W-:Y:S04]  /*5a20*/  LDGSTS.E.BYPASS.LTC128B.128 [R5+0xd000], desc[UR24][R12.64] ;  /* 0x0d0000000c057fae */ /* 0x000fe8000b981a18 */
[----:B------:R-:W-:Y:S04]  /*5a30*/  LDGSTS.E.BYPASS.LTC128B.128 [R5+0xf000], desc[UR24][R12.64+0x80] ;  /* 0x0f0000800c057fae */ /* 0x000fe8000b981a18 */
[----:B------:R-:W-:Y:S04]  /*5a40*/  LDGSTS.E.BYPASS.LTC128B.128 [R5+0xd800], desc[UR24][R46.64] ;  /* 0x0d8000002e057fae */ /* 0x000fe8000b981a18 */
[----:B------:R1:W-:Y:S04]  /*5a50*/  LDGSTS.E.BYPASS.LTC128B.128 [R5+0xf800], desc[UR24][R46.64+0x80] ;  /* 0x0f8000802e057fae */ /* 0x0003e8000b981a18 */
[----:B------:R-:W-:Y:S04]  /*5a60*/  LDSM.16.M88.4 R24, [R239] ;  /* 0x00000000ef18783b */ /* 0x000fe80000000200 */
[----:B------:R-:W2:Y:S04]  /*5a70*/  LDSM.16.M88.4 R216, [R236+UR5+0x8000] ;  /* 0x00800005ecd8783b */ /* 0x000ea80008000200 */
[----:B------:R-:W3:Y:S04]  /*5a80*/  LDSM.16.M88.4 R208, [R236+UR5+0x8800] ;  /* 0x00880005ecd0783b */ /* 0x000ee80008000200 */
[----:B------:R-:W4:Y:S04]  /*5a90*/  LDSM.16.M88.4 R200, [R236+UR5+0x9000] ;  /* 0x00900005ecc8783b */ /* 0x000f280008000200 */
[----:B------:R-:W5:Y:S04]  /*5aa0*/  LDSM.16.M88.4 R48, [R236+UR5+0x9800] ;  /* 0x00980005ec30783b */ /* 0x000f680008000200 */
[----:B------:R-:W-:Y:S04]  /*5ab0*/  LDSM.16.M88.4 R36, [R237] ;  /* 0x00000000ed24783b */ /* 0x000fe80000000200 */
[----:B-1----:R-:W1:Y:S04]  /*5ac0*/  LDSM.16.M88.4 R44, [R238+0x8000] ;  /* 0x00800000ee2c783b */ /* 0x002e680000000200 */
[----:B------:R-:W1:Y:S04]  /*5ad0*/  LDSM.16.M88.4 R40, [R238+0x8800] ;  /* 0x00880000ee28783b */ /* 0x000e680000000200 */
[----:B------:R-:W1:Y:S04]  /*5ae0*/  LDSM.16.M88.4 R232, [R238+0x9000] ;  /* 0x00900000eee8783b */ /* 0x000e680000000200 */
[----:B------:R-:W1:Y:S04]  /*5af0*/  LDSM.16.M88.4 R220, [R238+0x9800] ;  /* 0x00980000eedc783b */ /* 0x000e680000000200 */
[----:B------:R-:W1:Y:S01]  /*5b00*/  LDSM.16.M88.4 R60, [R239+0x2000] ;  /* 0x00200000ef3c783b */ /* 0x000e620000000200 */
[C---:B--2---:R-:W-:Y:S03]  /*5b10*/  HMMA.16816.F32 R20, R24.reuse, R216, RZ ;  /* 0x000000d81814723c */ /* 0x044fe600000018ff */
[----:B------:R-:W2:Y:S04]  /*5b20*/  LDSM.16.M88.4 R56, [R237+0x2000] ;  /* 0x00200000ed38783b */ /* 0x000ea80000000200 */
[----:B------:R-:W-:Y:S01]  /*5b30*/  LDSM.16.M88.4 R52, [R247] ;  /* 0x00000000f734783b */ /* 0x000fe20000000200 */
[C---:B---3--:R-:W-:Y:S03]  /*5b40*/  HMMA.16816.F32 R12, R24.reuse, R208, RZ ;  /* 0x000000d0180c723c */ /* 0x048fe600000018ff */
[----:B------:R-:W-:Y:S04]  /*5b50*/  LDSM.16.M88.4 R228, [R248+0x9800] ;  /* 0x00980000f8e4783b */ /* 0x000fe80000000200 */
[----:B------:R-:W-:Y:S01]  /*5b60*/  LDSM.16.M88.4 R224, [R247+0x2000] ;  /* 0x00200000f7e0783b */ /* 0x000fe20000000200 */
[C---:B----4-:R-:W-:Y:S03]  /*5b70*/  HMMA.16816.F32 R4, R24.reuse, R200, RZ ;  /* 0x000000c81804723c */ /* 0x050fe600000018ff */
[----:B------:R-:W0:Y:S05]  /*5b80*/  LDGDEPBAR ;  /* 0x00000000000079af */ /* 0x000e2a0000000000 */
[C---:B-----5:R-:W-:Y:S08]  /*5b90*/  HMMA.16816.F32 R28, R24.reuse, R48, RZ ;  /* 0x00000030181c723c */ /* 0x060ff000000018ff */
[C---:B------:R-:W-:Y:S08]  /*5ba0*/  HMMA.16816.F32 R16, R24.reuse, R218, RZ ;  /* 0x000000da1810723c */ /* 0x040ff000000018ff */
[C---:B------:R-:W-:Y:S08]  /*5bb0*/  HMMA.16816.F32 R8, R24.reuse, R210, RZ ;  /* 0x000000d21808723c */ /* 0x040ff000000018ff */
[C---:B------:R-:W-:Y:S08]  /*5bc0*/  HMMA.16816.F32 R32, R24.reuse, R202, RZ ;  /* 0x000000ca1820723c */ /* 0x040ff000000018ff */
[----:B------:R-:W-:Y:S08]  /*5bd0*/  HMMA.16816.F32 R24, R24, R50, RZ ;  /* 0x000000321818723c */ /* 0x000ff000000018ff */
[C---:B-1----:R-:W-:Y:S08]  /*5be0*/  HMMA.16816.F32 R20, R36.reuse, R44, R20 ;  /* 0x0000002c2414723c */ /* 0x042ff00000001814 */
[C---:B------:R-:W-:Y:S08]  /*5bf0*/  HMMA.16816.F32 R12, R36.reuse, R40, R12 ;  /* 0x00000028240c723c */ /* 0x040ff0000000180c */
[C---:B------:R-:W-:Y:S08]  /*5c00*/  HMMA.16816.F32 R4, R36.reuse, R232, R4 ;  /* 0x000000e82404723c */ /* 0x040ff00000001804 */
[C---:B------:R-:W-:Y:S08]  /*5c10*/  HMMA.16816.F32 R28, R36.reuse, R220, R28 ;  /* 0x000000dc241c723c */ /* 0x040ff0000000181c */
[C---:B------:R-:W-:Y:S08]  /*5c20*/  HMMA.16816.F32 R16, R36.reuse, R46, R16 ;  /* 0x0000002e2410723c */ /* 0x040ff00000001810 */
[C---:B------:R-:W-:Y:S08]  /*5c30*/  HMMA.16816.F32 R8, R36.reuse, R42, R8 ;  /* 0x0000002a2408723c */ /* 0x040ff00000001808 */
[C---:B------:R-:W-:Y:S08]  /*5c40*/  HMMA.16816.F32 R32, R36.reuse, R234, R32 ;  /* 0x000000ea2420723c */ /* 0x040ff00000001820 */
[----:B------:R-:W-:Y:S08]  /*5c50*/  HMMA.16816.F32 R24, R36, R222, R24 ;  /* 0x000000de2418723c */ /* 0x000ff00000001818 */
[C---:B------:R-:W-:Y:S08]  /*5c60*/  HMMA.16816.F32 R36, R60.reuse, R216, RZ ;  /* 0x000000d83c24723c */ /* 0x040ff000000018ff */
[C---:B------:R-:W-:Y:S08]  /*5c70*/  HMMA.16816.F32 R212, R60.reuse, R208, RZ ;  /* 0x000000d03cd4723c */ /* 0x040ff000000018ff */
[C---:B------:R-:W-:Y:S08]  /*5c80*/  HMMA.16816.F32 R216, R60.reuse, R218, RZ ;  /* 0x000000da3cd8723c */ /* 0x040ff000000018ff */
[C---:B------:R-:W-:Y:S08]  /*5c90*/  HMMA.16816.F32 R208, R60.reuse, R210, RZ ;  /* 0x000000d23cd0723c */ /* 0x040ff000000018ff */
[C---:B------:R-:W-:Y:S08]  /*5ca0*/  HMMA.16816.F32 R204, R60.reuse, R200, RZ ;  /* 0x000000c83ccc723c */ /* 0x040ff000000018ff */
[C---:B------:R-:W-:Y:S08]  /*5cb0*/  HMMA.16816.F32 R64, R60.reuse, R48, RZ ;  /* 0x000000303c40723c */ /* 0x040ff000000018ff */
[C---:B------:R-:W-:Y:S08]  /*5cc0*/  HMMA.16816.F32 R200, R60.reuse, R202, RZ ;  /* 0x000000ca3cc8723c */ /* 0x040ff000000018ff */
[----:B------:R-:W-:Y:S01]  /*5cd0*/  HMMA.16816.F32 R60, R60, R50, RZ ;  /* 0x000000323c3c723c */ /* 0x000fe200000018ff */
[----:B------:R-:W1:Y:S07]  /*5ce0*/  LDSM.16.M88.4 R48, [R248+0x8000] ;  /* 0x00800000f830783b */ /* 0x000e6e0000000200 */
[C---:B--2---:R-:W-:Y:S08]  /*5cf0*/  HMMA.16816.F32 R36, R56.reuse, R44, R36 ;  /* 0x0000002c3824723c */ /* 0x044ff00000001824 */
[C---:B------:R-:W-:Y:S08]  /*5d00*/  HMMA.16816.F32 R212, R56.reuse, R40, R212 ;  /* 0x0000002838d4723c */ /* 0x040ff000000018d4 */
[C---:B------:R-:W-:Y:S01]  /*5d10*/  HMMA.16816.F32 R216, R56.reuse, R46, R216 ;  /* 0x0000002e38d8723c */ /* 0x040fe200000018d8 */
[----:B------:R-:W2:Y:S07]  /*5d20*/  LDSM.16.M88.4 R44, [R248+0x8800] ;  /* 0x00880000f82c783b */ /* 0x000eae0000000200 */
[C---:B------:R-:W-:Y:S01]  /*5d30*/  HMMA.16816.F32 R208, R56.reuse, R42, R208 ;  /* 0x0000002a38d0723c */ /* 0x040fe200000018d0 */
[----:B------:R-:W3:Y:S07]  /*5d40*/  LDSM.16.M88.4 R40, [R248+0x9000] ;  /* 0x00900000f828783b */ /* 0x000eee0000000200 */
[C---:B------:R-:W-:Y:S08]  /*5d50*/  HMMA.16816.F32 R204, R56.reuse, R232, R204 ;  /* 0x000000e838cc723c */ /* 0x040ff000000018cc */
[C---:B------:R-:W-:Y:S01]  /*5d60*/  HMMA.16816.F32 R200, R56.reuse, R234, R200 ;  /* 0x000000ea38c8723c */ /* 0x040fe200000018c8 */
[----:B------:R-:W-:Y:S07]  /*5d70*/  LDSM.16.M88.4 R232, [R236+UR5+0xb000] ;  /* 0x00b00005ece8783b */ /* 0x000fee0008000200 */
[C---:B------:R-:W-:Y:S08]  /*5d80*/  HMMA.16816.F32 R64, R56.reuse, R220, R64 ;  /* 0x000000dc3840723c */ /* 0x040ff00000001840 */
[----:B------:R-:W-:Y:S01]  /*5d90*/  HMMA.16816.F32 R60, R56, R222, R60 ;  /* 0x000000de383c723c */ /* 0x000fe2000000183c */
[----:B------:R-:W-:Y:S04]  /*5da0*/  LDSM.16.M88.4 R220, [R249+0x9000] ;  /* 0x00900000f9dc783b */ /* 0x000fe80000000200 */
[----:B------:R-:W-:Y:S03]  /*5db0*/  LDSM.16.M88.4 R56, [R249+0x9800] ;  /* 0x00980000f938783b */ /* 0x000fe60000000200 */
[C---:B-1----:R-:W-:Y:S08]  /*5dc0*/  HMMA.16816.F32 R20, R52.reuse, R48, R20 ;  /* 0x000000303414723c */ /* 0x042ff00000001814 */
[C---:B--2---:R-:W-:Y:S08]  /*5dd0*/  HMMA.16816.F32 R12, R52.reuse, R44, R12 ;  /* 0x0000002c340c723c */ /* 0x044ff0000000180c */
[C---:B---3--:R-:W-:Y:S08]  /*5de0*/  HMMA.16816.F32 R4, R52.reuse, R40, R4 ;  /* 0x000000283404723c */ /* 0x048ff00000001804 */
[C---:B------:R-:W-:Y:S08]  /*5df0*/  HMMA.16816.F32 R28, R52.reuse, R228, R28 ;  /* 0x000000e4341c723c */ /* 0x040ff0000000181c */
[C---:B------:R-:W-:Y:S08]  /*5e00*/  HMMA.16816.F32 R16, R52.reuse, R50, R16 ;  /* 0x000000323410723c */ /* 0x040ff00000001810 */
[C---:B------:R-:W-:Y:S08]  /*5e10*/  HMMA.16816.F32 R8, R52.reuse, R46, R8 ;  /* 0x0000002e3408723c */ /* 0x040ff00000001808 */
[C---:B------:R-:W-:Y:S08]  /*5e20*/  HMMA.16816.F32 R32, R52.reuse, R42, R32 ;  /* 0x0000002a3420723c */ /* 0x040ff00000001820 */
[----:B------:R-:W-:Y:S01]  /*5e30*/  HMMA.16816.F32 R24, R52, R230, R24 ;  /* 0x000000e63418723c */ /* 0x000fe20000001818 */
[----:B------:R-:W-:Y:S07]  /*5e40*/  LDSM.16.M88.4 R52, [R244+0x2000] ;  /* 0x00200000f434783b */ /* 0x000fee0000000200 */
[C---:B------:R-:W-:Y:S08]  /*5e50*/  HMMA.16816.F32 R36, R224.reuse, R48, R36 ;  /* 0x00000030e024723c */ /* 0x040ff00000001824 */
[C---:B------:R-:W-:Y:S01]  /*5e60*/  HMMA.16816.F32 R216, R224.reuse, R50, R216 ;  /* 0x00000032e0d8723c */ /* 0x040fe200000018d8 */
[----:B------:R-:W1:Y:S07]  /*5e70*/  LDSM.16.M88.4 R48, [R244] ;  /* 0x00000000f430783b */ /* 0x000e6e0000000200 */
[C---:B------:R-:W-:Y:S08]  /*5e80*/  HMMA.16816.F32 R212, R224.reuse, R44, R212 ;  /* 0x0000002ce0d4723c */ /* 0x040ff000000018d4 */
[C---:B------:R-:W-:Y:S01]  /*5e90*/  HMMA.16816.F32 R208, R224.reuse, R46, R208 ;  /* 0x0000002ee0d0723c */ /* 0x040fe200000018d0 */
[----:B------:R-:W2:Y:S07]  /*5ea0*/  LDSM.16.M88.4 R44, [R249+0x8000] ;  /* 0x00800000f92c783b */ /* 0x000eae0000000200 */
[C---:B------:R-:W-:Y:S08]  /*5eb0*/  HMMA.16816.F32 R204, R224.reuse, R40, R204 ;  /* 0x00000028e0cc723c */ /* 0x040ff000000018cc */
[C---:B------:R-:W-:Y:S01]  /*5ec0*/  HMMA.16816.F32 R200, R224.reuse, R42, R200 ;  /* 0x0000002ae0c8723c */ /* 0x040fe200000018c8 */
[----:B------:R-:W3:Y:S07]  /*5ed0*/  LDSM.16.M88.4 R40, [R249+0x8800] ;  /* 0x00880000f928783b */ /* 0x000eee0000000200 */
[C---:B------:R-:W-:Y:S08]  /*5ee0*/  HMMA.16816.F32 R64, R224.reuse, R228, R64 ;  /* 0x000000e4e040723c */ /* 0x040ff00000001840 */
[----:B------:R-:W-:Y:S01]  /*5ef0*/  HMMA.16816.F32 R60, R224, R230, R60 ;  /* 0x000000e6e03c723c */ /* 0x000fe2000000183c */
[----:B------:R-:W-:Y:S04]  /*5f00*/  LDSM.16.M88.4 R228, [R236+UR5+0xb800] ;  /* 0x00b80005ece4783b */ /* 0x000fe80008000200 */
[----:B------:R-:W-:Y:S03]  /*5f10*/  LDSM.16.M88.4 R224, [R239+0x6000] ;  /* 0x00600000efe0783b */ /* 0x000fe60000000200 */
[C---:B-1----:R-:W-:Y:S08]  /*5f20*/  HMMA.16816.F32 R4, R48.reuse, R220, R4 ;  /* 0x000000dc3004723c */ /* 0x042ff00000001804 */
[C---:B--2---:R-:W-:Y:S08]  /*5f30*/  HMMA.16816.F32 R20, R48.reuse, R44, R20 ;  /* 0x0000002c3014723c */ /* 0x044ff00000001814 */
[C---:B------:R-:W-:Y:S08]  /*5f40*/  HMMA.16816.F32 R16, R48.reuse, R46, R16 ;  /* 0x0000002e3010723c */ /* 0x040ff00000001810 */
[C---:B---3--:R-:W-:Y:S08]  /*5f50*/  HMMA.16816.F32 R12, R48.reuse, R40, R12 ;  /* 0x00000028300c723c */ /* 0x048ff0000000180c */
[C---:B------:R-:W-:Y:S08]  /*5f60*/  HMMA.16816.F32 R8, R48.reuse, R42, R8 ;  /* 0x0000002a3008723c */ /* 0x040ff00000001808 */
[C---:B------:R-:W-:Y:S08]  /*5f70*/  HMMA.16816.F32 R32, R48.reuse, R222, R32 ;  /* 0x000000de3020723c */ /* 0x040ff00000001820 */
[C---:B------:R-:W-:Y:S08]  /*5f80*/  HMMA.16816.F32 R28, R48.reuse, R56, R28 ;  /* 0x00000038301c723c */ /* 0x040ff0000000181c */
[----:B------:R-:W-:Y:S01]  /*5f90*/  HMMA.16816.F32 R24, R48, R58, R24 ;  /* 0x0000003a3018723c */ /* 0x000fe20000001818 */
[----:B------:R-:W-:Y:S07]  /*5fa0*/  LDSM.16.M88.4 R48, [R239+0x4000] ;  /* 0x00400000ef30783b */ /* 0x000fee0000000200 */
[C---:B------:R-:W-:Y:S08]  /*5fb0*/  HMMA.16816.F32 R36, R52.reuse, R44, R36 ;  /* 0x0000002c3424723c */ /* 0x040ff00000001824 */
[C---:B------:R-:W-:Y:S01]  /*5fc0*/  HMMA.16816.F32 R216, R52.reuse, R46, R216 ;  /* 0x0000002e34d8723c */ /* 0x040fe200000018d8 */
[----:B------:R-:W1:Y:S07]  /*5fd0*/  LDSM.16.M88.4 R44, [R236+UR5+0xa000] ;  /* 0x00a00005ec2c783b */ /* 0x000e6e0008000200 */
[C---:B------:R-:W-:Y:S08]  /*5fe0*/  HMMA.16816.F32 R212, R52.reuse, R40, R212 ;  /* 0x0000002834d4723c */ /* 0x040ff000000018d4 */
[C---:B------:R-:W-:Y:S01]  /*5ff0*/  HMMA.16816.F32 R208, R52.reuse, R42, R208 ;  /* 0x0000002a34d0723c */ /* 0x040fe200000018d0 */
[----:B------:R-:W2:Y:S07]  /*6000*/  LDSM.16.M88.4 R40, [R236+UR5+0xa800] ;  /* 0x00a80005ec28783b */ /* 0x000eae0008000200 */
[C---:B------:R-:W-:Y:S08]  /*6010*/  HMMA.16816.F32 R204, R52.reuse, R220, R204 ;  /* 0x000000dc34cc723c */ /* 0x040ff000000018cc */
[C---:B------:R-:W-:Y:S01]  /*6020*/  HMMA.16816.F32 R200, R52.reuse, R222, R200 ;  /* 0x000000de34c8723c */ /* 0x040fe200000018c8 */
[----:B------:R-:W-:Y:S07]  /*6030*/  LDSM.16.M88.4 R220, [R237+0x4000] ;  /* 0x00400000eddc783b */ /* 0x000fee0000000200 */
[C---:B------:R-:W-:Y:S08]  /*6040*/  HMMA.16816.F32 R64, R52.reuse, R56, R64 ;  /* 0x000000383440723c */ /* 0x040ff00000001840 */
[----:B------:R-:W-:Y:S01]  /*6050*/  HMMA.16816.F32 R60, R52, R58, R60 ;  /* 0x0000003a343c723c */ /* 0x000fe2000000183c */
[----:B------:R-:W3:Y:S04]  /*6060*/  LDSM.16.M88.4 R56, [R238+0xa800] ;  /* 0x00a80000ee38783b */ /* 0x000ee80000000200 */
[----:B------:R-:W-:Y:S03]  /*6070*/  LDSM.16.M88.4 R52, [R238+0xb000] ;  /* 0x00b00000ee34783b */ /* 0x000fe60000000200 */
[C---:B-1----:R-:W-:Y:S08]  /*6080*/  HMMA.16816.F32 R20, R48.reuse, R44, R20 ;  /* 0x0000002c3014723c */ /* 0x042ff00000001814 */
[C---:B------:R-:W-:Y:S08]  /*6090*/  HMMA.16816.F32 R16, R48.reuse, R46, R16 ;  /* 0x0000002e3010723c */ /* 0x040ff00000001810 */
[C---:B--2---:R-:W-:Y:S08]  /*60a0*/  HMMA.16816.F32 R12, R48.reuse, R40, R12 ;  /* 0x00000028300c723c */ /* 0x044ff0000000180c */
        /* <DEDUP_REMOVED lines=8> */
[----:B------:R-:W-:Y:S07]  /*6130*/  LDSM.16.M88.4 R44, [R237+0x6000] ;  /* 0x00600000ed2c783b */ /* 0x000fee0000000200 */
[C---:B------:R-:W-:Y:S08]  /*6140*/  HMMA.16816.F32 R212, R224.reuse, R40, R212 ;  /* 0x00000028e0d4723c */ /* 0x040ff000000018d4 */
[C---:B------:R-:W-:Y:S01]  /*6150*/  HMMA.16816.F32 R208, R224.reuse, R42, R208 ;  /* 0x0000002ae0d0723c */ /* 0x040fe200000018d0 */
[----:B------:R-:W1:Y:S04]  /*6160*/  LDSM.16.M88.4 R40, [R238+0xa000] ;  /* 0x00a00000ee28783b */ /* 0x000e680000000200 */
[----:B------:R-:W-:Y:S03]  /*6170*/  LDSM.16.M88.4 R236, [R248+0xa000] ;  /* 0x00a00000f8ec783b */ /* 0x000fe60000000200 */
[C---:B------:R-:W-:Y:S08]  /*6180*/  HMMA.16816.F32 R204, R224.reuse, R232, R204 ;  /* 0x000000e8e0cc723c */ /* 0x040ff000000018cc */
[C---:B------:R-:W-:Y:S01]  /*6190*/  HMMA.16816.F32 R200, R224.reuse, R234, R200 ;  /* 0x000000eae0c8723c */ /* 0x040fe200000018c8 */
[----:B------:R-:W-:Y:S07]  /*61a0*/  LDSM.16.M88.4 R232, [R247+0x6000] ;  /* 0x00600000f7e8783b */ /* 0x000fee0000000200 */
[C---:B------:R-:W-:Y:S08]  /*61b0*/  HMMA.16816.F32 R64, R224.reuse, R228, R64 ;  /* 0x000000e4e040723c */ /* 0x040ff00000001840 */
[----:B------:R-:W-:Y:S01]  /*61c0*/  HMMA.16816.F32 R60, R224, R230, R60 ;  /* 0x000000e6e03c723c */ /* 0x000fe2000000183c */
[----:B------:R-:W-:Y:S04]  /*61d0*/  LDSM.16.M88.4 R228, [R248+0xa800] ;  /* 0x00a80000f8e4783b */ /* 0x000fe80000000200 */
[----:B------:R-:W-:Y:S03]  /*61e0*/  LDSM.16.M88.4 R224, [R248+0xb000] ;  /* 0x00b00000f8e0783b */ /* 0x000fe60000000200 */
[C---:B---3--:R-:W-:Y:S08]  /*61f0*/  HMMA.16816.F32 R12, R220.reuse, R56, R12 ;  /* 0x00000038dc0c723c */ /* 0x048ff0000000180c */
[C---:B-1----:R-:W-:Y:S08]  /*6200*/  HMMA.16816.F32 R20, R220.reuse, R40, R20 ;  /* 0x00000028dc14723c */ /* 0x042ff00000001814 */
        /* <DEDUP_REMOVED lines=9> */
[----:B------:R-:W1:Y:S07]  /*62a0*/  LDSM.16.M88.4 R40, [R247+0x4000] ;  /* 0x00400000f728783b */ /* 0x000e6e0000000200 */
[C---:B------:R-:W-:Y:S08]  /*62b0*/  HMMA.16816.F32 R212, R44.reuse, R56, R212 ;  /* 0x000000382cd4723c */ /* 0x040ff000000018d4 */
[C---:B------:R-:W-:Y:S01]  /*62c0*/  HMMA.16816.F32 R208, R44.reuse, R58, R208 ;  /* 0x0000003a2cd0723c */ /* 0x040fe200000018d0 */
[----:B------:R-:W-:Y:S07]  /*62d0*/  LDSM.16.M88.4 R56, [R244+0x4000] ;  /* 0x00400000f438783b */ /* 0x000fee0000000200 */
[C---:B------:R-:W-:Y:S08]  /*62e0*/  HMMA.16816.F32 R204, R44.reuse, R52, R204 ;  /* 0x000000342ccc723c */ /* 0x040ff000000018cc */
[C---:B------:R-:W-:Y:S01]  /*62f0*/  HMMA.16816.F32 R200, R44.reuse, R54, R200 ;  /* 0x000000362cc8723c */ /* 0x040fe200000018c8 */
[----:B------:R-:W2:Y:S07]  /*6300*/  LDSM.16.M88.4 R52, [R249+0xa000] ;  /* 0x00a00000f934783b */ /* 0x000eae0000000200 */
[C---:B------:R-:W-:Y:S08]  /*6310*/  HMMA.16816.F32 R64, R44.reuse, R48, R64 ;  /* 0x000000302c40723c */ /* 0x040ff00000001840 */
[----:B------:R-:W-:Y:S01]  /*6320*/  HMMA.16816.F32 R60, R44, R50, R60 ;  /* 0x000000322c3c723c */ /* 0x000fe2000000183c */
[----:B------:R-:W3:Y:S04]  /*6330*/  LDSM.16.M88.4 R48, [R249+0xa800] ;  /* 0x00a80000f930783b */ /* 0x000ee80000000200 */
[----:B------:R-:W4:Y:S03]  /*6340*/  LDSM.16.M88.4 R44, [R249+0xb000] ;  /* 0x00b00000f92c783b */ /* 0x000f260000000200 */
[C---:B-1----:R-:W-:Y:S08]  /*6350*/  HMMA.16816.F32 R20, R40.reuse, R236, R20 ;  /* 0x000000ec2814723c */ /* 0x042ff00000001814 */
[C---:B------:R-:W-:Y:S08]  /*6360*/  HMMA.16816.F32 R16, R40.reuse, R238, R16 ;  /* 0x000000ee2810723c */ /* 0x040ff00000001810 */
[C---:B------:R-:W-:Y:S08]  /*6370*/  HMMA.16816.F32 R12, R40.reuse, R228, R12 ;  /* 0x000000e4280c723c */ /* 0x040ff0000000180c */
[C---:B------:R-:W-:Y:S08]  /*6380*/  HMMA.16816.F32 R8, R40.reuse, R230, R8 ;  /* 0x000000e62808723c */ /* 0x040ff00000001808 */
[C---:B------:R-:W-:Y:S08]  /*6390*/  HMMA.16816.F32 R4, R40.reuse, R224, R4 ;  /* 0x000000e02804723c */ /* 0x040ff00000001804 */
[C---:B------:R-:W-:Y:S08]  /*63a0*/  HMMA.16816.F32 R32, R40.reuse, R226, R32 ;  /* 0x000000e22820723c */ /* 0x040ff00000001820 */
[C---:B------:R-:W-:Y:S08]  /*63b0*/  HMMA.16816.F32 R28, R40.reuse, R220, R28 ;  /* 0x000000dc281c723c */ /* 0x040ff0000000181c */
[----:B------:R-:W-:Y:S01]  /*63c0*/  HMMA.16816.F32 R24, R40, R222, R24 ;  /* 0x000000de2818723c */ /* 0x000fe20000001818 */
[----:B------:R-:W1:Y:S07]  /*63d0*/  LDSM.16.M88.4 R40, [R249+0xb800] ;  /* 0x00b80000f928783b */ /* 0x000e6e0000000200 */
[C---:B--2---:R-:W-:Y:S08]  /*63e0*/  HMMA.16816.F32 R20, R56.reuse, R52, R20 ;  /* 0x000000343814723c */ /* 0x044ff00000001814 */
[C---:B------:R-:W-:Y:S08]  /*63f0*/  HMMA.16816.F32 R16, R56.reuse, R54, R16 ;  /* 0x000000363810723c */ /* 0x040ff00000001810 */
[C---:B---3--:R-:W-:Y:S08]  /*6400*/  HMMA.16816.F32 R12, R56.reuse, R48, R12 ;  /* 0x00000030380c723c */ /* 0x048ff0000000180c */
[C---:B------:R-:W-:Y:S08]  /*6410*/  HMMA.16816.F32 R8, R56.reuse, R50, R8 ;  /* 0x000000323808723c */ /* 0x040ff00000001808 */
[C---:B----4-:R-:W-:Y:S08]  /*6420*/  HMMA.16816.F32 R4, R56.reuse, R44, R4 ;  /* 0x0000002c3804723c */ /* 0x050ff00000001804 */
[C---:B------:R-:W-:Y:S08]  /*6430*/  HMMA.16816.F32 R32, R56.reuse, R46, R32 ;  /* 0x0000002e3820723c */ /* 0x040ff00000001820 */
[C---:B-1----:R-:W-:Y:S08]  /*6440*/  HMMA.16816.F32 R28, R56.reuse, R40, R28 ;  /* 0x00000028381c723c */ /* 0x042ff0000000181c */
[----:B------:R-:W-:Y:S01]  /*6450*/  HMMA.16816.F32 R24, R56, R42, R24 ;  /* 0x0000002a3818723c */ /* 0x000fe20000001818 */
[----:B------:R-:W1:Y:S01]  /*6460*/  LDSM.16.M88.4 R56, [R244+0x6000] ;  /* 0x00600000f438783b */ /* 0x000e620000000200 */
[----:B------:R-:W-:-:S06]  /*6470*/  DEPBAR.LE SB0, 0x0 ;  /* 0x000080000000791a */ /* 0x000fcc0000000000 */
[C---:B------:R-:W-:Y:S08]  /*6480*/  HMMA.16816.F32 R212, R232.reuse, R228, R212 ;  /* 0x000000e4e8d4723c */ /* 0x040ff000000018d4 */
[C---:B------:R-:W-:Y:S08]  /*6490*/  HMMA.16816.F32 R216, R232.reuse, R238, R216 ;  /* 0x000000eee8d8723c */ /* 0x040ff000000018d8 */
[C---:B------:R-:W-:Y:S08]  /*64a0*/  HMMA.16816.F32 R36, R232.reuse, R236, R36 ;  /* 0x000000ece824723c */ /* 0x040ff00000001824 */
[C---:B------:R-:W-:Y:S08]  /*64b0*/  HMMA.16816.F32 R204, R232.reuse, R224, R204 ;  /* 0x000000e0e8cc723c */ /* 0x040ff000000018cc */
[----:B------:R-:W-:Y:S08]  /*64c0*/  HMMA.16816.F32 R208, R232, R230, R208 ;  /* 0x000000e6e8d0723c */ /* 0x000ff000000018d0 */
[----:B-1----:R-:W-:Y:S01]  /*64d0*/  HMMA.16816.F32 R212, R56, R48, R212 ;  /* 0x0000003038d4723c */ /* 0x002fe200000018d4 */
[----:B------:R-:W-:-:S05]  /*64e0*/  IMAD.SHL.U32 R48, R240, 0x2, RZ ;  /* 0x00000002f0307824 */ /* 0x000fca00078e00ff */
[----:B------:R-:W-:Y:S02]  /*64f0*/  LOP3.LUT R48, R48, 0x6, RZ, 0xc0, !PT ;  /* 0x0000000630307812 */ /* 0x000fe400078ec0ff */
[----:B------:R-:W-:Y:S01]  /*6500*/  HMMA.16816.F32 R216, R56, R54, R216 ;  /* 0x0000003638d8723c */ /* 0x000fe200000018d8 */
[----:B------:R-:W-:-:S04]  /*6510*/  IMAD.U32 R54, RZ, RZ, UR26 ;  /* 0x0000001aff367e24 */ /* 0x000fc8000f8e00ff */
[----:B------:R-:W-:-:S03]  /*6520*/  IMAD R54, R54, 0x40, R48 ;  /* 0x0000004036367824 */ /* 0x000fc600078e0230 */
[C---:B------:R-:W-:Y:S01]  /*6530*/  HMMA.16816.F32 R36, R56.reuse, R52, R36 ;  /* 0x000000343824723c */ /* 0x040fe20000001824 */
[C---:B------:R-:W-:Y:S02]  /*6540*/  VIADD R48, R54.reuse, 0xffffff81 ;  /* 0xffffff8136307836 */ /* 0x040fe40000000000 */
[C---:B------:R-:W-:Y:S02]  /*6550*/  VIADD R49, R54.reuse, 0xffffff80 ;  /* 0xffffff8036317836 */ /* 0x040fe40000000000 */
[----:B------:R-:W-:Y:S01]  /*6560*/  VIADD R52, R54, 0xffffff89 ;  /* 0xffffff8936347836 */ /* 0x000fe20000000000 */
[----:B------:R-:W-:Y:S01]  /*6570*/  ISETP.GE.AND P3, PT, R48, R243, PT ;  /* 0x000000f33000720c */ /* 0x000fe20003f66270 */
[----:B------:R-:W-:Y:S01]  /*6580*/  VIADD R53, R54, 0xffffff88 ;  /* 0xffffff8836357836 */ /* 0x000fe20000000000 */
[----:B------:R-:W-:Y:S01]  /*6590*/  ISETP.GE.AND P1, PT, R48, R199, PT ;  /* 0x000000c73000720c */ /* 0x000fe20003f26270 */
[----:B------:R-:W-:Y:S01]  /*65a0*/  HMMA.16816.F32 R204, R56, R44, R204 ;  /* 0x0000002c38cc723c */ /* 0x000fe200000018cc */
[C---:B------:R-:W-:Y:S01]  /*65b0*/  ISETP.GE.AND P4, PT, R49.reuse, R243, PT ;  /* 0x000000f33100720c */ /* 0x040fe20003f86270 */
[C---:B------:R-:W-:Y:S01]  /*65c0*/  VIADD R45, R54.reuse, 0xffffff91 ;  /* 0xffffff91362d7836 */ /* 0x040fe20000000000 */
[----:B------:R-:W-:Y:S01]  /*65d0*/  ISETP.GE.AND P2, PT, R49, R199, PT ;  /* 0x000000c73100720c */ /* 0x000fe20003f46270 */
[----:B------:R-:W-:Y:S01]  /*65e0*/  VIADD R44, R54, 0xffffff99 ;  /* 0xffffff99362c7836 */ /* 0x000fe20000000000 */
[----:B------:R-:W-:-:S02]  /*65f0*/  FSEL R21, R21, -INF , !P3 ;  /* 0xff80000015157808 */ /* 0x000fc40005800000 */
[----:B------:R-:W-:Y:S01]  /*6600*/  FSEL R23, R23, -INF , !P1 ;  /* 0xff80000017177808 */ /* 0x000fe20004800000 */
[----:B------:R-:W-:Y:S01]  /*6610*/  HMMA.16816.F32 R208, R56, R50, R208 ;  /* 0x0000003238d0723c */ /* 0x000fe200000018d0 */
[----:B------:R-:W-:Y:S01]  /*6620*/  ISETP.GE.AND P3, PT, R52, R243, PT ;  /* 0x000000f33400720c */ /* 0x000fe20003f66270 */
[----:B------:R-:W-:Y:S01]  /*6630*/  VIADD R51, R54, 0xffffff90 ;  /* 0xffffff9036337836 */ /* 0x000fe20000000000 */
[----:B------:R-:W-:Y:S01]  /*6640*/  ISETP.GE.AND P1, PT, R52, R199, PT ;  /* 0x000000c73400720c */ /* 0x000fe20003f26270 */
[----:B------:R-:W-:Y:S01]  /*6650*/  VIADD R50, R54, 0xffffff98 ;  /* 0xffffff9836327836 */ /* 0x000fe20000000000 */
[----:B------:R-:W-:Y:S02]  /*6660*/  FSEL R20, R20, -INF , !P4 ;  /* 0xff80000014147808 */ /* 0x000fe40006000000 */
[----:B------:R-:W-:Y:S01]  /*6670*/  FSEL R22, R22, -INF , !P2 ;  /* 0xff80000016167808 */ /* 0x000fe20005000000 */
[----:B------:R-:W-:Y:S01]  /*6680*/  HMMA.16816.F32 R64, R232, R220, R64 ;  /* 0x000000dce840723c */ /* 0x000fe20000001840 */
[----:B------:R-:W-:Y:S01]  /*6690*/  BAR.SYNC.DEFER_BLOCKING 0x0 ;  /* 0x0000000000007b1d */ /* 0x000fe20000010000 */
[----:B------:R-:W-:-:S02]  /*66a0*/  ISETP.GE.AND P4, PT, R53, R243, PT ;  /* 0x000000f33500720c */ /* 0x000fc40003f86270 */
[----:B------:R-:W-:Y:S02]  /*66b0*/  ISETP.GE.AND P2, PT, R53, R199, PT ;  /* 0x000000c73500720c */ /* 0x000fe40003f46270 */
[----:B------:R-:W-:Y:S02]  /*66c0*/  FSEL R17, R17, -INF , !P3 ;  /* 0xff80000011117808 */ /* 0x000fe40005800000 */
[----:B------:R-:W-:Y:S01]  /*66d0*/  FSEL R19, R19, -INF , !P1 ;  /* 0xff80000013137808 */ /* 0x000fe20004800000 */
[----:B------:R-:W-:Y:S01]  /*66e0*/  HMMA.16816.F32 R200, R232, R226, R200 ;  /* 0x000000e2e8c8723c */ /* 0x000fe200000018c8 */
[C---:B------:R-:W-:Y:S02]  /*66f0*/  ISETP.GE.AND P3, PT, R45.reuse, R243, PT ;  /* 0x000000f32d00720c */ /* 0x040fe40003f66270 */
[----:B------:R-:W-:Y:S02]  /*6700*/  ISETP.GE.AND P1, PT, R45, R199, PT ;  /* 0x000000c72d00720c */ /* 0x000fe40003f26270 */
[----:B------:R-:W-:-:S02]  /*6710*/  FSEL R16, R16, -INF , !P4 ;  /* 0xff80000010107808 */ /* 0x000fc40006000000 */
[----:B------:R-:W-:Y:S01]  /*6720*/  FSEL R18, R18, -INF , !P2 ;  /* 0xff80000012127808 */ /* 0x000fe20005000000 */
[----:B------:R-:W-:Y:S01]  /*6730*/  HMMA.16816.F32 R60, R232, R222, R60 ;  /* 0x000000dee83c723c */ /* 0x000fe2000000183c */
[C---:B------:R-:W-:Y:S02]  /*6740*/  ISETP.GE.AND P4, PT, R51.reuse, R243, PT ;  /* 0x000000f33300720c */ /* 0x040fe40003f86270 */
[-C--:B------:R-:W-:Y:S02]  /*6750*/  ISETP.GE.AND P2, PT, R51, R199.reuse, PT ;  /* 0x000000c73300720c */ /* 0x080fe40003f46270 */
[----:B------:R-:W-:Y:S01]  /*6760*/  FSEL R247, R13, -INF , !P3 ;  /* 0xff8000000df77808 */ /* 0x000fe20005800000 */
[C---:B------:R-:W-:Y:S01]  /*6770*/  VIADD R13, R54.reuse, 0xffffffa8 ;  /* 0xffffffa8360d7836 */ /* 0x040fe20000000000 */
[----:B------:R-:W-:Y:S01]  /*6780*/  FSEL R239, R15, -INF , !P1 ;  /* 0xff8000000fef7808 */ /* 0x000fe20004800000 */
[----:B------:R-:W-:Y:S01]  /*6790*/  VIADD R15, R54, 0xffffffa0 ;  /* 0xffffffa0360f7836 */ /* 0x000fe20000000000 */
[----:B------:R-:W-:Y:S01]  /*67a0*/  ISETP.GE.AND P1, PT, R44, R199, PT ;  /* 0x000000c72c00720c */ /* 0x000fe20003f26270 */
[----:B------:R-:W-:Y:S01]  /*67b0*/  HMMA.16816.F32 R64, R56, R40, R64 ;  /* 0x000000283840723c */ /* 0x000fe20000001840 */
[----:B------:R-:W-:Y:S01]  /*67c0*/  FSEL R231, R12, -INF , !P4 ;  /* 0xff8000000ce77808 */ /* 0x000fe20006000000 */
[----:B------:R-:W-:Y:S01]  /*67d0*/  VIADD R12, R54, 0xffffffa9 ;  /* 0xffffffa9360c7836 */ /* 0x000fe20000000000 */
[----:B------:R-:W-:Y:S01]  /*67e0*/  FSEL R249, R14, -INF , !P2 ;  /* 0xff8000000ef97808 */ /* 0x000fe20005000000 */
[----:B------:R-:W-:Y:S01]  /*67f0*/  VIADD R14, R54, 0xffffffa1 ;  /* 0xffffffa1360e7836 */ /* 0x000fe20000000000 */
[----:B------:R-:W-:-:S02]  /*6800*/  ISETP.GE.AND P4, PT, R50, R243, PT ;  /* 0x000000f33200720c */ /* 0x000fc40003f86270 */
[----:B------:R-:W-:Y:S01]  /*6810*/  ISETP.GE.AND P2, PT, R50, R199, PT ;  /* 0x000000c73200720c */ /* 0x000fe20003f46270 */
[C---:B------:R-:W-:Y:S01]  /*6820*/  HMMA.16816.F32 R200, R56.reuse, R46, R200 ;  /* 0x0000002e38c8723c */ /* 0x040fe200000018c8 */
[----:B------:R-:W-:Y:S01]  /*6830*/  FSEL R236, R11, -INF , !P1 ;  /* 0xff8000000bec7808 */ /* 0x000fe20004800000 */
[----:B------:R-:W-:Y:S01]  /*6840*/  VIADD R11, R54, 0xffffffb0 ;  /* 0xffffffb0360b7836 */ /* 0x000fe20000000000 */
[-C--:B------:R-:W-:Y:S02]  /*6850*/  ISETP.GE.AND P1, PT, R13, R243.reuse, PT ;  /* 0x000000f30d00720c */ /* 0x080fe40003f26270 */
[-C--:B------:R-:W-:Y:S02]  /*6860*/  ISETP.GE.AND P3, PT, R44, R243.reuse, PT ;  /* 0x000000f32c00720c */ /* 0x080fe40003f66270 */
[----:B------:R-:W-:Y:S01]  /*6870*/  FSEL R250, R8, -INF , !P4 ;  /* 0xff80000008fa7808 */ /* 0x000fe20006000000 */
[----:B------:R-:W-:Y:S01]  /*6880*/  VIADD R8, R54, 0xffffffb9 ;  /* 0xffffffb936087836 */ /* 0x000fe20000000000 */
[----:B------:R-:W-:Y:S01]  /*6890*/  FSEL R230, R10, -INF , !P2 ;  /* 0xff8000000ae67808 */ /* 0x000fe20005000000 */
[----:B------:R-:W-:Y:S01]  /*68a0*/  VIADD R10, R54, 0xffffffb1 ;  /* 0xffffffb1360a7836 */ /* 0x000fe20000000000 */
[-C--:B------:R-:W-:Y:S01]  /*68b0*/  ISETP.GE.AND P4, PT, R15, R243.reuse, PT ;  /* 0x000000f30f00720c */ /* 0x080fe20003f86270 */
[----:B------:R-:W-:Y:S01]  /*68c0*/  HMMA.16816.F32 R60, R56, R42, R60 ;  /* 0x0000002a383c723c */ /* 0x000fe2000000183c */
[----:B------:R-:W-:-:S02]  /*68d0*/  ISETP.GE.AND P2, PT, R14, R243, PT ;  /* 0x000000f30e00720c */ /* 0x000fc40003f46270 */
[----:B------:R-:W-:Y:S02]  /*68e0*/  FSEL R244, R32, -INF , !P1 ;  /* 0xff80000020f47808 */ /* 0x000fe40004800000 */
[----:B------:R-:W-:Y:S02]  /*68f0*/  ISETP.GE.AND P1, PT, R15, R199, PT ;  /* 0x000000c70f00720c */ /* 0x000fe40003f26270 */
[----:B------:R-:W-:Y:S01]  /*6900*/  FSEL R251, R9, -INF , !P3 ;  /* 0xff80000009fb7808 */ /* 0x000fe20005800000 */
[----:B------:R-:W-:Y:S01]  /*6910*/  VIADD R9, R54, 0xffffffb8 ;  /* 0xffffffb836097836 */ /* 0x000fe20000000000 */
[-C--:B------:R-:W-:Y:S02]  /*6920*/  ISETP.GE.AND P3, PT, R12, R243.reuse, PT ;  /* 0x000000f30c00720c */ /* 0x080fe40003f66270 */
[----:B------:R-:W-:Y:S01]  /*6930*/  FSEL R55, R4, -INF , !P4 ;  /* 0xff80000004377808 */ /* 0x000fe20006000000 */
[----:B------:R-:W-:Y:S01]  /*6940*/  IMAD.MOV.U32 R54, RZ, RZ, R251 ;  /* 0x000000ffff367224 */ /* 0x000fe200078e00fb */
[----:B------:R-:W-:Y:S01]  /*6950*/  FSEL R238, R5, -INF , !P2 ;  /* 0xff80000005ee7808 */ /* 0x000fe20005000000 */
[----:B------:R-:W-:Y:S01]  /*6960*/  IMAD.MOV.U32 R4, RZ, RZ, R250 ;  /* 0x000000ffff047224 */ /* 0x000fe200078e00fa */
[----:B------:R-:W-:-:S02]  /*6970*/  ISETP.GE.AND P2, PT, R10, R243, PT ;  /* 0x000000f30a00720c */ /* 0x000fc40003f46270 */
[----:B------:R-:W-:Y:S02]  /*6980*/  ISETP.GE.AND P4, PT, R14, R199, PT ;  /* 0x000000c70e00720c */ /* 0x000fe40003f86270 */
[-C--:B------:R-:W-:Y:S02]  /*6990*/  ISETP.GE.AND P5, PT, R11, R243.reuse, PT ;  /* 0x000000f30b00720c */ /* 0x080fe40003fa6270 */
[----:B------:R-:W-:Y:S02]  /*69a0*/  FSEL R252, R6, -INF , !P1 ;  /* 0xff80000006fc7808 */ /* 0x000fe40004800000 */
[-C--:B------:R-:W-:Y:S02]  /*69b0*/  ISETP.GE.AND P1, PT, R8, R243.reuse, PT ;  /* 0x000000f30800720c */ /* 0x080fe40003f26270 */
[----:B------:R-:W-:Y:S02]  /*69c0*/  FSEL R248, R33, -INF , !P3 ;  /* 0xff80000021f87808 */ /* 0x000fe40005800000 */
[----:B------:R-:W-:Y:S01]  /*69d0*/  ISETP.GE.AND P3, PT, R9, R243, PT ;  /* 0x000000f30900720c */ /* 0x000fe20003f66270 */
[----:B------:R-:W-:Y:S01]  /*69e0*/  IMAD.MOV.U32 R243, RZ, RZ, R236 ;  /* 0x000000fffff37224 */ /* 0x000fe200078e00ec */
[----:B------:R-:W-:Y:S01]  /*69f0*/  FSEL R251, R7, -INF , !P4 ;  /* 0xff80000007fb7808 */ /* 0x000fe20006000000 */
[----:B------:R-:W-:Y:S01]  /*6a00*/  IMAD.MOV.U32 R234, RZ, RZ, R248 ;  /* 0x000000ffffea7224 */ /* 0x000fe200078e00f8 */
[----:B------:R-:W-:-:S02]  /*6a10*/  FSEL R221, R29, -INF , !P2 ;  /* 0xff8000001ddd7808 */ /* 0x000fc40005000000 */
[----:B------:R-:W-:Y:S02]  /*6a20*/  FSEL R220, R28, -INF , !P5 ;  /* 0xff8000001cdc7808 */ /* 0x000fe40006800000 */
[-C--:B------:R-:W-:Y:S02]  /*6a30*/  ISETP.GE.AND P2, PT, R12, R199.reuse, PT ;  /* 0x000000c70c00720c */ /* 0x080fe40003f46270 */
[-C--:B------:R-:W-:Y:S02]  /*6a40*/  ISETP.GE.AND P4, PT, R11, R199.reuse, PT ;  /* 0x000000c70b00720c */ /* 0x080fe40003f86270 */
[-C--:B------:R-:W-:Y:S02]  /*6a50*/  ISETP.GE.AND P5, PT, R13, R199.reuse, PT ;  /* 0x000000c70d00720c */ /* 0x080fe40003fa6270 */
[----:B------:R-:W-:Y:S02]  /*6a60*/  FSEL R225, R25, -INF , !P1 ;  /* 0xff80000019e17808 */ /* 0x000fe40004800000 */
[----:B------:R-:W-:-:S02]  /*6a70*/  ISETP.GE.AND P1, PT, R10, R199, PT ;  /* 0x000000c70a00720c */ /* 0x000fc40003f26270 */
[----:B------:R-:W-:Y:S02]  /*6a80*/  FSEL R224, R24, -INF , !P3 ;  /* 0xff80000018e07808 */ /* 0x000fe40005800000 */
[----:B------:R-:W-:Y:S02]  /*6a90*/  ISETP.GE.AND P3, PT, R9, R199, PT ;  /* 0x000000c70900720c */ /* 0x000fe40003f66270 */
[----:B------:R-:W-:Y:S02]  /*6aa0*/  FSEL R237, R35, -INF , !P2 ;  /* 0xff80000023ed7808 */ /* 0x000fe40005000000 */
[----:B------:R-:W-:Y:S02]  /*6ab0*/  FSEL R226, R30, -INF , !P4 ;  /* 0xff8000001ee27808 */ /* 0x000fe40006000000 */
[----:B------:R-:W-:Y:S02]  /*6ac0*/  FSEL R250, R34, -INF , !P5 ;  /* 0xff80000022fa7808 */ /* 0x000fe40006800000 */
[----:B------:R-:W-:-:S02]  /*6ad0*/  ISETP.GE.AND P2, PT, R49, R198, PT ;  /* 0x000000c63100720c */ /* 0x000fc40003f46270 */
[----:B------:R-:W-:Y:S01]  /*6ae0*/  ISETP.GE.AND P4, PT, R49, R197, PT ;  /* 0x000000c53100720c */ /* 0x000fe20003f86270 */
[----:B------:R-:W-:Y:S01]  /*6af0*/  IMAD.MOV.U32 R49, RZ, RZ, R230 ;  /* 0x000000ffff317224 */ /* 0x000fe200078e00e6 */
[----:B------:R-:W-:Y:S02]  /*6b00*/  ISETP.GE.AND P5, PT, R8, R199, PT ;  /* 0x000000c70800720c */ /* 0x000fe40003fa6270 */
[----:B------:R-:W-:Y:S02]  /*6b10*/  FSEL R227, R31, -INF , !P1 ;  /* 0xff8000001fe37808 */ /* 0x000fe40004800000 */
[----:B------:R-:W-:Y:S02]  /*6b20*/  ISETP.GE.AND P1, PT, R48, R198, PT ;  /* 0x000000c63000720c */ /* 0x000fe40003f26270 */
[----:B------:R-:W-:Y:S02]  /*6b30*/  FSEL R228, R26, -INF , !P3 ;  /* 0xff8000001ae47808 */ /* 0x000fe40005800000 */
[----:B------:R-:W-:Y:S01]  /*6b40*/  ISETP.GE.AND P3, PT, R48, R197, PT ;  /* 0x000000c53000720c */ /* 0x000fe20003f66270 */
[----:B------:R-:W-:Y:S01]  /*6b50*/  IMAD.MOV.U32 R48, RZ, RZ, R231 ;  /* 0x000000ffff307224 */ /* 0x000fe200078e00e7 */
[----:B------:R-:W-:-:S02]  /*6b60*/  FSEL R36, R36, -INF , !P2 ;  /* 0xff80000024247808 */ /* 0x000fc40005000000 */
[----:B------:R-:W-:Y:S02]  /*6b70*/  FSEL R38, R38, -INF , !P4 ;  /* 0xff80000026267808 */ /* 0x000fe40006000000 */
[----:B------:R-:W-:Y:S01]  /*6b80*/  FSEL R229, R27, -INF , !P5 ;  /* 0xff8000001be57808 */ /* 0x000fe20006800000 */
[----:B------:R-:W-:Y:S01]  /*6b90*/  IMAD.MOV.U32 R27, RZ, RZ, R249 ;  /* 0x000000ffff1b7224 */ /* 0x000fe200078e00f9 */
[C---:B------:R-:W-:Y:S02]  /*6ba0*/  ISETP.GE.AND P2, PT, R53.reuse, R197, PT ;  /* 0x000000c53500720c */ /* 0x040fe40003f46270 */
[-C--:B------:R-:W-:Y:S02]  /*6bb0*/  ISETP.GE.AND P4, PT, R52, R198.reuse, PT ;  /* 0x000000c63400720c */ /* 0x080fe40003f86270 */
[----:B------:R-:W-:Y:S02]  /*6bc0*/  ISETP.GE.AND P5, PT, R53, R198, PT ;  /* 0x000000c63500720c */ /* 0x000fe40003fa6270 */
[----:B------:R-:W-:-:S02]  /*6bd0*/  FSEL R37, R37, -INF , !P1 ;  /* 0xff80000025257808 */ /* 0x000fc40004800000 */
[----:B------:R-:W-:Y:S01]  /*6be0*/  ISETP.GE.AND P1, PT, R52, R197, PT ;  /* 0x000000c53400720c */ /* 0x000fe20003f26270 */
[----:B------:R-:W-:Y:S01]  /*6bf0*/  IMAD.MOV.U32 R52, RZ, RZ, R4 ;  /* 0x000000ffff347224 */ /* 0x000fe200078e0004 */
[----:B------:R-:W-:Y:S02]  /*6c00*/  FSEL R39, R39, -INF , !P3 ;  /* 0xff80000027277808 */ /* 0x000fe40005800000 */
[----:B------:R-:W-:Y:S02]  /*6c10*/  ISETP.GE.AND P3, PT, R51, R198, PT ;  /* 0x000000c63300720c */ /* 0x000fe40003f66270 */
[----:B------:R-:W-:Y:S02]  /*6c20*/  FSEL R4, R218, -INF , !P2 ;  /* 0xff800000da047808 */ /* 0x000fe40005000000 */
[----:B------:R-:W-:Y:S02]  /*6c30*/  FSEL R6, R217, -INF , !P4 ;  /* 0xff800000d9067808 */ /* 0x000fe40006000000 */
[----:B------:R-:W-:-:S02]  /*6c40*/  FSEL R7, R216, -INF , !P5 ;  /* 0xff800000d8077808 */ /* 0x000fc40006800000 */
[CC--:B------:R-:W-:Y:S02]  /*6c50*/  ISETP.GE.AND P2, PT, R45.reuse, R198.reuse, PT ;  /* 0x000000c62d00720c */ /* 0x0c0fe40003f46270 */
[-C--:B------:R-:W-:Y:S02]  /*6c60*/  ISETP.GE.AND P4, PT, R45, R197.reuse, PT ;  /* 0x000000c52d00720c */ /* 0x080fe40003f86270 */
[----:B------:R-:W-:Y:S01]  /*6c70*/  ISETP.GE.AND P5, PT, R51, R197, PT ;  /* 0x000000c53300720c */ /* 0x000fe20003fa6270 */
[----:B------:R-:W-:Y:S01]  /*6c80*/  IMAD.MOV.U32 R51, RZ, RZ, R54 ;  /* 0x000000ffff337224 */ /* 0x000fe200078e0036 */
[----:B------:R-:W-:Y:S02]  /*6c90*/  FSEL R5, R219, -INF , !P1 ;  /* 0xff800000db057808 */ /* 0x000fe40004800000 */
[----:B------:R-:W-:Y:S02]  /*6ca0*/  ISETP.GE.AND P1, PT, R50, R198, PT ;  /* 0x000000c63200720c */ /* 0x000fe40003f26270 */
[----:B------:R-:W-:-:S02]  /*6cb0*/  FSEL R25, R212, -INF , !P3 ;  /* 0xff800000d4197808 */ /* 0x000fc40005800000 */
[-C--:B------:R-:W-:Y:S02]  /*6cc0*/  ISETP.GE.AND P3, PT, R50, R197.reuse, PT ;  /* 0x000000c53200720c */ /* 0x080fe40003f66270 */
[----:B------:R-:W-:Y:S01]  /*6cd0*/  FSEL R24, R213, -INF , !P2 ;  /* 0xff800000d5187808 */ /* 0x000fe20005000000 */
[----:B------:R-:W-:Y:S01]  /*6ce0*/  IMAD.MOV.U32 R50, RZ, RZ, R25 ;  /* 0x000000ffff327224 */ /* 0x000fe200078e0019 */
[----:B------:R-:W-:Y:S02]  /*6cf0*/  FSEL R199, R215, -INF , !P4 ;  /* 0xff800000d7c77808 */ /* 0x000fe40006000000 */
[----:B------:R-:W-:Y:S01]  /*6d00*/  FSEL R45, R214, -INF , !P5 ;  /* 0xff800000d62d7808 */ /* 0x000fe20006800000 */
[----:B------:R-:W-:Y:S01]  /*6d10*/  IMAD.MOV.U32 R59, RZ, RZ, R24 ;  /* 0x000000ffff3b7224 */ /* 0x000fe200078e0018 */
[----:B------:R-:W-:Y:S02]  /*6d20*/  ISETP.GE.AND P2, PT, R44, R197, PT ;  /* 0x000000c52c00720c */ /* 0x000fe40003f46270 */
[----:B------:R-:W-:-:S02]  /*6d30*/  ISETP.GE.AND P4, PT, R15, R198, PT ;  /* 0x000000c60f00720c */ /* 0x000fc40003f86270 */
[-C--:B------:R-:W-:Y:S01]  /*6d40*/  ISETP.GE.AND P5, PT, R44, R198.reuse, PT ;  /* 0x000000c62c00720c */ /* 0x080fe20003fa6270 */
[----:B------:R-:W-:Y:S01]  /*6d50*/  IMAD.MOV.U32 R44, RZ, RZ, R247 ;  /* 0x000000ffff2c7224 */ /* 0x000fe200078e00f7 */
[----:B------:R-:W-:Y:S01]  /*6d60*/  FSEL R212, R208, -INF , !P1 ;  /* 0xff800000d0d47808 */ /* 0x000fe20004800000 */
[----:B------:R-:W-:Y:S01]  /*6d70*/  IMAD.MOV.U32 R208, RZ, RZ, R252 ;  /* 0x000000ffffd07224 */ /* 0x000fe200078e00fc */
[----:B------:R-:W-:Y:S02]  /*6d80*/  ISETP.GE.AND P1, PT, R15, R197, PT ;  /* 0x000000c50f00720c */ /* 0x000fe40003f26270 */
[----:B------:R-:W-:Y:S02]  /*6d90*/  FSEL R233, R210, -INF , !P3 ;  /* 0xff800000d2e97808 */ /* 0x000fe40005800000 */
[----:B------:R-:W-:Y:S02]  /*6da0*/  ISETP.GE.AND P3, PT, R14, R198, PT ;  /* 0x000000c60e00720c */ /* 0x000fe40003f66270 */
[----:B------:R-:W-:-:S02]  /*6db0*/  FSEL R54, R211, -INF , !P2 ;  /* 0xff800000d3367808 */ /* 0x000fc40005000000 */
[----:B------:R-:W-:Y:S02]  /*6dc0*/  FSEL R53, R204, -INF , !P4 ;  /* 0xff800000cc357808 */ /* 0x000fe40006000000 */
[----:B------:R-:W-:Y:S02]  /*6dd0*/  FSEL R209, R209, -INF , !P5 ;  /* 0xff800000d1d17808 */ /* 0x000fe40006800000 */
[C---:B------:R-:W-:Y:S02]  /*6de0*/  ISETP.GE.AND P2, PT, R13.reuse, R198, PT ;  /* 0x000000c60d00720c */ /* 0x040fe40003f46270 */
[-C--:B------:R-:W-:Y:S02]  /*6df0*/  ISETP.GE.AND P4, PT, R13, R197.reuse, PT ;  /* 0x000000c50d00720c */ /* 0x080fe40003f86270 */
[----:B------:R-:W-:Y:S02]  /*6e00*/  ISETP.GE.AND P5, PT, R14, R197, PT ;  /* 0x000000c50e00720c */ /* 0x000fe40003fa6270 */
[----:B------:R-:W-:-:S02]  /*6e10*/  FSEL R13, R206, -INF , !P1 ;  /* 0xff800000ce0d7808 */ /* 0x000fc40004800000 */
[----:B------:R-:W-:Y:S02]  /*6e20*/  FSEL R46, R205, -INF , !P3 ;  /* 0xff800000cd2e7808 */ /* 0x000fe40005800000 */
[CC--:B------:R-:W-:Y:S01]  /*6e30*/  ISETP.GE.AND P1, PT, R12.reuse, R198.reuse, PT ;  /* 0x000000c60c00720c */ /* 0x0c0fe20003f26270 */
[----:B------:R1:W-:Y:S01]  /*6e40*/  STL [R1+0x14], R13 ;  /* 0x0000140d01007387 */ /* 0x0003e20000100800 */
[-C--:B------:R-:W-:Y:S02]  /*6e50*/  ISETP.GE.AND P3, PT, R12, R197.reuse, PT ;  /* 0x000000c50c00720c */ /* 0x080fe40003f66270 */
[----:B------:R-:W-:Y:S01]  /*6e60*/  FSEL R12, R207, -INF , !P5 ;  /* 0xff800000cf0c7808 */ /* 0x000fe20006800000 */
[----:B------:R-:W-:Y:S01]  /*6e70*/  STL [R1+0x1c], R46 ;  /* 0x00001c2e01007387 */ /* 0x000fe20000100800 */
[C---:B------:R-:W-:Y:S02]  /*6e80*/  ISETP.GE.AND P5, PT, R11.reuse, R198, PT ;  /* 0x000000c60b00720c */ /* 0x040fe40003fa6270 */
[----:B------:R-:W-:Y:S01]  /*6e90*/  FSEL R40, R200, -INF , !P2 ;  /* 0xff800000c8287808 */ /* 0x000fe20005000000 */
[----:B------:R2:W-:Y:S01]  /*6ea0*/  STL [R1+0x18], R12 ;  /* 0x0000180c01007387 */ /* 0x0005e20000100800 */
[----:B------:R-:W-:-:S02]  /*6eb0*/  ISETP.GE.AND P2, PT, R11, R197, PT ;  /* 0x000000c50b00720c */ /* 0x000fc40003f46270 */
[----:B------:R-:W-:Y:S01]  /*6ec0*/  FSEL R41, R201, -INF , !P1 ;  /* 0xff800000c9297808 */ /* 0x000fe20004800000 */
[----:B------:R3:W-:Y:S01]  /*6ed0*/  STL [R1+0x20], R40 ;  /* 0x0000202801007387 */ /* 0x0007e20000100800 */
[----:B------:R-:W-:Y:S02]  /*6ee0*/  FMNMX3.FTZ R26, R3, R22, R23, !PT ;  /* 0x00000016031a7276 */ /* 0x000fe40007810017 */
[----:B------:R-:W-:Y:S01]  /*6ef0*/  FMNMX3.FTZ R25, R2, R36, R37, !PT ;  /* 0x0000002402197276 */ /* 0x000fe20007810025 */
[----:B------:R3:W-:Y:S01]  /*6f00*/  STL [R1+0x24], R41 ;  /* 0x0000242901007387 */ /* 0x0007e20000100800 */
[----:B------:R-:W-:Y:S02]  /*6f10*/  FMNMX3.FTZ R26, R26, R18, R19, !PT ;  /* 0x000000121a1a7276 */ /* 0x000fe40007810013 */
[----:B------:R-:W-:Y:S02]  /*6f20*/  ISETP.GE.AND P1, PT, R10, R198, PT ;  /* 0x000000c60a00720c */ /* 0x000fe40003f26270 */
[----:B------:R-:W-:-:S02]  /*6f30*/  FMNMX3.FTZ R26, R26, R27, R239, !PT ;  /* 0x0000001b1a1a7276 */ /* 0x000fc400078100ef */
[----:B------:R-:W-:Y:S02]  /*6f40*/  FMNMX3.FTZ R25, R25, R7, R6, !PT ;  /* 0x0000000719197276 */ /* 0x000fe40007810006 */
[----:B-1----:R-:W-:Y:S02]  /*6f50*/  FMNMX3.FTZ R13, R196, R20, R21, !PT ;  /* 0x00000014c40d7276 */ /* 0x002fe40007810015 */
[----:B------:R-:W-:Y:S02]  /*6f60*/  FMNMX3.FTZ R26, R26, R49, R243, !PT ;  /* 0x000000311a1a7276 */ /* 0x000fe400078100f3 */
[----:B------:R-:W-:Y:S02]  /*6f70*/  FSEL R252, R65, -INF , !P1 ;  /* 0xff80000041fc7808 */ /* 0x000fe40004800000 */
[----:B------:R-:W-:Y:S02]  /*6f80*/  FMNMX3.FTZ R25, R25, R50, R59, !PT ;  /* 0x0000003219197276 */ /* 0x000fe4000781003b */
[----:B--2---:R-:W-:-:S04]  /*6f90*/  FMNMX3.FTZ R12, R13, R16, R17, !PT ;  /* 0x000000100d0c7276 */ /* 0x004fc80007810011 */
[----:B------:R-:W-:Y:S02]  /*6fa0*/  FMNMX3.FTZ R11, R12, R48, R44, !PT ;  /* 0x000000300c0b7276 */ /* 0x000fe4000781002c */
[----:B------:R-:W-:Y:S01]  /*6fb0*/  FSEL R12, R64, -INF , !P5 ;  /* 0xff800000400c7808 */ /* 0x000fe20006800000 */
[----:B------:R-:W-:Y:S01]  /*6fc0*/  IMAD.MOV.U32 R64, RZ, RZ, R251 ;  /* 0x000000ffff407224 */ /* 0x000fe200078e00fb */
[----:B------:R-:W-:Y:S02]  /*6fd0*/  FMNMX3.FTZ R11, R11, R52, R51, !PT ;  /* 0x000000340b0b7276 */ /* 0x000fe40007810033 */
[----:B------:R-:W-:Y:S01]  /*6fe0*/  ISETP.GE.AND P5, PT, R9, R198, PT ;  /* 0x000000c60900720c */ /* 0x000fe20003fa6270 */
[----:B------:R3:W-:Y:S01]  /*6ff0*/  STL [R1+0x10], R12 ;  /* 0x0000100c01007387 */ /* 0x0007e20000100800 */
[----:B------:R-:W-:Y:S02]  /*7000*/  FMNMX3.FTZ R11, R11, R55, R238, !PT ;  /* 0x000000370b0b7276 */ /* 0x000fe400078100ee */
[----:B------:R-:W-:-:S02]  /*7010*/  FMNMX3.FTZ R26, R26, R208, R64, !PT ;  /* 0x000000d01a1a7276 */ /* 0x000fc40007810040 */
[----:B------:R-:W-:-:S04]  /*7020*/  FMNMX3.FTZ R11, R11, R244, R234, !PT ;  /* 0x000000f40b0b7276 */ /* 0x000fc800078100ea */
[----:B------:R-:W-:-:S04]  /*7030*/  FMNMX3.FTZ R11, R11, R220, R221, !PT ;  /* 0x000000dc0b0b7276 */ /* 0x000fc800078100dd */
[----:B------:R-:W-:Y:S01]  /*7040*/  FMNMX3.FTZ R11, R11, R224, R225, !PT ;  /* 0x000000e00b0b7276 */ /* 0x000fe200078100e1 */
[----:B------:R-:W-:Y:S06]  /*7050*/  BRA.U !UP0, `(.L_x_18) ;  /* 0x0000000108d07547 */ /* 0x000fec000b800000 */
[----:B------:R-:W1:Y:S01]  /*7060*/  S2R R24, SR_TID.X ;  /* 0x0000000000187919 */ /* 0x000e620000002100 */
[----:B------:R-:W-:Y:S01]  /*7070*/  UIADD3 UR14, UPT, UPT, UR26, -0x3, URZ ;  /* 0xfffffffd1a0e7890 */ /* 0x000fe2000fffe0ff */
[----:B------:R-:W2:Y:S01]  /*7080*/  S2UR UR5, SR_CgaCtaId ;  /* 0x00000000000579c3 */ /* 0x000ea20000008800 */
[----:B------:R-:W-:Y:S02]  /*7090*/  USHF.L.U32 UR4, UR6, 0x4, URZ ;  /* 0x0000000406047899 */ /* 0x000fe400080006ff */
[----:B------:R-:W-:Y:S02]  /*70a0*/  UIMAD.WIDE.U32 UR16, UR14, UR6, URZ ;  /* 0x000000060e1072a5 */ /* 0x000fe4000f8e00ff */
[----:B------:R-:W-:Y:S02]  /*70b0*/  USHF.L.U64.HI UR10, UR6, 0x4, UR7 ;  /* 0x00000004060a7899 */ /* 0x000fe40008010207 */
[----:B------:R-:W-:Y:S02]  /*70c0*/  UIMAD UR14, UR14, UR7, UR17 ;  /* 0x000000070e0e72a4 */ /* 0x000fe4000f8e0211 */
[----:B------:R-:W-:Y:S01]  /*70d0*/  IMAD.U32 R32, RZ, RZ, UR16 ;  /* 0x00000010ff207e24 */ /* 0x000fe2000f8e00ff */
[----:B------:R-:W-:Y:S01]  /*70e0*/  ULEA UR15, UP0, UR16, UR4, 0x6 ;  /* 0x00000004100f7291 */ /* 0x000fe2000f8030ff */
[----:B------:R-:W-:-:S02]  /*70f0*/  IMAD.U32 R13, RZ, RZ, UR16 ;  /* 0x00000010ff0d7e24 */ /* 0x000fc4000f8e00ff */
[----:B---3--:R-:W-:Y:S01]  /*7100*/  IMAD.U32 R12, RZ, RZ, UR14 ;  /* 0x0000000eff0c7e24 */ /* 0x008fe2000f8e00ff */
[-C--:B------:R-:W-:Y:S01]  /*7110*/  LEA R32, P1, R32, R246.reuse, 0x7 ;  /* 0x000000f620207211 */ /* 0x080fe200078238ff */
[----:B------:R-:W-:Y:S01]  /*7120*/  ULEA.HI.X UR14, UR16, UR10, UR14, 0x6, UP0 ;  /* 0x0000000a100e7291 */ /* 0x000fe200080f340e */
[----:B------:R-:W-:Y:S01]  /*7130*/  IMAD.U32 R30, RZ, RZ, UR15 ;  /* 0x0000000fff1e7e24 */ /* 0x000fe2000f8e00ff */
[----:B------:R-:W-:Y:S01]  /*7140*/  UIADD3 UR4, UP1, UPT, UR15, UR4, URZ ;  /* 0x000000040f047290 */ /* 0x000fe2000ff3e0ff */
[----:B------:R-:W-:Y:S01]  /*7150*/  LEA.HI.X R33, R13, R245, R12, 0x7, P1 ;  /* 0x000000f50d217211 */ /* 0x000fe200008f3c0c */
[----:B------:R-:W-:Y:S01]  /*7160*/  ULEA UR16, UP0, UR6, UR15, 0x5 ;  /* 0x0000000f06107291 */ /* 0x000fe2000f8028ff */
[----:B------:R-:W-:Y:S01]  /*7170*/  IMAD.U32 R13, RZ, RZ, UR15 ;  /* 0x0000000fff0d7e24 */ /* 0x000fe2000f8e00ff */
[----:B------:R-:W-:Y:S01]  /*7180*/  UIADD3.X UR10, UPT, UPT, UR14, UR10, URZ, UP1, !UPT ;  /* 0x0000000a0e0a7290 */ /* 0x000fe20008ffe4ff */
[----:B------:R-:W-:Y:S01]  /*7190*/  LEA R30, P1, R30, R246, 0x1 ;  /* 0x000000f61e1e7211 */ /* 0x000fe200078208ff */
[----:B------:R-:W-:Y:S01]  /*71a0*/  IMAD.U32 R28, RZ, RZ, UR4 ;  /* 0x00000004ff1c7e24 */ /* 0x000fe2000f8e00ff */
[----:B------:R-:W-:Y:S01]  /*71b0*/  MOV R12, UR14 ;  /* 0x0000000e000c7c02 */ /* 0x000fe20008000f00 */
[----:B------:R-:W-:Y:S01]  /*71c0*/  ULEA.HI.X UR6, UR6, UR14, UR7, 0x5, UP0 ;  /* 0x0000000e06067291 */ /* 0x000fe200080f2c07 */
[----:B------:R-:W-:-:S02]  /*71d0*/  IMAD.U32 R14, RZ, RZ, UR4 ;  /* 0x00000004ff0e7e24 */ /* 0x000fc4000f8e00ff */
[----:B------:R-:W-:Y:S01]  /*71e0*/  UMOV UR7, 0x400 ;  /* 0x0000040000077882 */ /* 0x000fe20000000000 */
[----:B------:R-:W-:Y:S01]  /*71f0*/  LEA.HI.X R31, R13, R245, R12, 0x1, P1 ;  /* 0x000000f50d1f7211 */ /* 0x000fe200008f0c0c */
[----:B-1----:R-:W-:Y:S01]  /*7200*/  IMAD.SHL.U32 R24, R24, 0x8, RZ ;  /* 0x0000000818187824 */ /* 0x002fe200078e00ff */
[----:B--2---:R-:W-:Y:S01]  /*7210*/  ULEA UR5, UR5, UR7, 0x18 ;  /* 0x0000000705057291 */ /* 0x004fe2000f8ec0ff */
[----:B------:R-:W-:Y:S01]  /*7220*/  IMAD.U32 R13, RZ, RZ, UR10 ;  /* 0x0000000aff0d7e24 */ /* 0x000fe2000f8e00ff */
[----:B------:R-:W-:Y:S02]  /*7230*/  LEA R28, P1, R28, R246, 0x1 ;  /* 0x000000f61c1c7211 */ /* 0x000fe400078208ff */
[----:B------:R-:W-:Y:S02]  /*7240*/  LOP3.LUT R15, R24, 0x1f8, RZ, 0xc0, !PT ;  /* 0x000001f8180f7812 */ /* 0x000fe400078ec0ff */
[----:B------:R-:W-:Y:S02]  /*7250*/  MOV R12, UR16 ;  /* 0x00000010000c7c02 */ /* 0x000fe40008000f00 */
[----:B------:R-:W-:-:S02]  /*7260*/  LOP3.LUT R15, R15, 0x38, R240, 0x78, !PT ;  /* 0x000000380f0f7812 */ /* 0x000fc400078e78f0 */
[----:B------:R-:W-:Y:S01]  /*7270*/  LEA.HI.X R29, R14, R245, R13, 0x1, P1 ;  /* 0x000000f50e1d7211 */ /* 0x000fe200008f0c0d */
[----:B------:R-:W-:Y:S01]  /*7280*/  IMAD.U32 R13, RZ, RZ, UR16 ;  /* 0x00000010ff0d7e24 */ /* 0x000fe2000f8e00ff */
[----:B------:R-:W-:Y:S02]  /*7290*/  LOP3.LUT R15, R15, 0x1e00, R24, 0xf8, !PT ;  /* 0x00001e000f0f7812 */ /* 0x000fe400078ef818 */
[----:B------:R-:W-:Y:S01]  /*72a0*/  LEA R34, P1, R12, R246, 0x1 ;  /* 0x000000f60c227211 */ /* 0x000fe200078208ff */
[----:B------:R-:W-:Y:S01]  /*72b0*/  IMAD.U32 R12, RZ, RZ, UR6 ;  /* 0x00000006ff0c7e24 */ /* 0x000fe2000f8e00ff */
[----:B------:R-:W-:-:S04]  /*72c0*/  LEA R15, R15, UR5, 0x1 ;  /* 0x000000050f0f7c11 */ /* 0x000fc8000f8e08ff */
[----:B------:R-:W-:Y:S01]  /*72d0*/  LEA.HI.X R35, R13, R245, R12, 0x1, P1 ;  /* 0x000000f50d237211 */ /* 0x000fe200008f0c0c */
[----:B------:R-:W-:Y:S01]  /*72e0*/  @!PT LDS RZ, [RZ] ;  /* 0x00000000fffff984 */ /* 0x000fe20000000800 */
[----:B------:R-:W-:Y:S01]  /*72f0*/  @!PT LDS RZ, [RZ] ;  /* 0x00000000fffff984 */ /* 0x000fe20000000800 */
[----:B------:R-:W-:Y:S01]  /*7300*/  @!PT LDS RZ, [RZ] ;  /* 0x00000000fffff984 */ /* 0x000fe20000000800 */
[----:B------:R1:W-:Y:S04]  /*7310*/  LDGSTS.E.BYPASS.LTC128B.128 [R15+0x8000], desc[UR24][R32.64] ;  /* 0x08000000200f7fae */ /* 0x0003e8000b981a18 */
[----:B------:R1:W-:Y:S04]  /*7320*/  LDGSTS.E.BYPASS.LTC128B.128 [R15+0xa000], desc[UR24][R32.64+0x80] ;  /* 0x0a000080200f7fae */ /* 0x0003e8000b981a18 */
[----:B------:R1:W-:Y:S04]  /*7330*/  LDGSTS.E.BYPASS.LTC128B.128 [R15+0x8800], desc[UR24][R30.64] ;  /* 0x088000001e0f7fae */ /* 0x0003e8000b981a18 */
[----:B------:R1:W-:Y:S04]  /*7340*/  LDGSTS.E.BYPASS.LTC128B.128 [R15+0xa800], desc[UR24][R30.64+0x80] ;  /* 0x0a8000801e0f7fae */ /* 0x0003e8000b981a18 */
[----:B------:R1:W-:Y:S04]  /*7350*/  LDGSTS.E.BYPASS.LTC128B.128 [R15+0x9000], desc[UR24][R28.64] ;  /* 0x090000001c0f7fae */ /* 0x0003e8000b981a18 */
[----:B------:R1:W-:Y:S04]  /*7360*/  LDGSTS.E.BYPASS.LTC128B.128 [R15+0xb000], desc[UR24][R28.64+0x80] ;  /* 0x0b0000801c0f7fae */ /* 0x0003e8000b981a18 */
[----:B------:R1:W-:Y:S04]  /*7370*/  LDGSTS.E.BYPASS.LTC128B.128 [R15+0x9800], desc[UR24][R34.64] ;  /* 0x09800000220f7fae */ /* 0x0003e8000b981a18 */
[----:B------:R1:W-:Y:S04]  /*7380*/  LDGSTS.E.BYPASS.LTC128B.128 [R15+0xb800], desc[UR24][R34.64+0x80] ;  /* 0x0b800080220f7fae */ /* 0x0003e8000b981a18 */
[----:B------:R-:W0:Y:S02]  /*7390*/  LDGDEPBAR ;  /* 0x00000000000079af */ /* 0x000e240000000000 */
.L_x_18:
[----:B------:R-:W-:Y:S01]  /*73a0*/  STL [R1+0x40], R220 ;  /* 0x000040dc01007387 */ /* 0x000fe20000100800 */
[----:B------:R-:W-:Y:S01]  /*73b0*/  FMNMX3.FTZ R14, R0, R38, R39, !PT ;  /* 0x00000026000e7276 */ /* 0x000fe20007810027 */
[----:B------:R-:W2:Y:S01]  /*73c0*/  LDCU UR4, c[0x0][0x45c] ;  /* 0x00008b80ff0477ac */ /* 0x000ea20008000800 */
[----:B------:R-:W-:Y:S01]  /*73d0*/  MOV R65, R209 ;  /* 0x000000d100417202 */ /* 0x000fe20000000f00 */
[----:B------:R4:W-:Y:S01]  /*73e0*/  STL [R1+0x3c], R221 ;  /* 0x00003cdd01007387 */ /* 0x0009e20000100800 */
[----:B------:R-:W-:-:S03]  /*73f0*/  MOV R58, R212 ;  /* 0x000000d4003a7202 */ /* 0x000fc60000000f00 */
[----:B---3--:R-:W3:Y:S01]  /*7400*/  SHFL.BFLY PT, R12, R11, 0x2, 0x1f ;  /* 0x0c401f000b0c7f89 */ /* 0x008ee200000e0000 */
[----:B------:R-:W-:Y:S02]  /*7410*/  ISETP.GE.AND P1, PT, R8, R198, PT ;  /* 0x000000c60800720c */ /* 0x000fe40003f26270 */
[----:B------:R-:W-:Y:S01]  /*7420*/  FSEL R240, R203, -INF , !P3 ;  /* 0xff800000cbf07808 */ /* 0x000fe20005800000 */
[----:B------:R-:W-:Y:S04]  /*7430*/  LDSM.16.MT88.4 R204, [R242+0xe000] ;  /* 0x00e00000f2cc783b */ /* 0x000fe80000004200 */
[----:B----4-:R-:W4:Y:S01]  /*7440*/  LDL.LU R221, [R1+0x10] ;  /* 0x0000100001dd7983 */ /* 0x010f220000300800 */
[----:B------:R-:W-:Y:S02]  /*7450*/  FMNMX3.FTZ R14, R14, R4, R5, !PT ;  /* 0x000000040e0e7276 */ /* 0x000fe40007810005 */
[----:B-1----:R-:W-:Y:S01]  /*7460*/  FMNMX3.FTZ R15, R25, R58, R65, !PT ;  /* 0x0000003a190f7276 */ /* 0x002fe20007810041 */
[----:B------:R-:W-:Y:S01]  /*7470*/  STL [R1+0x38], R224 ;  /* 0x000038e001007387 */ /* 0x000fe20000100800 */
[----:B------:R-:W-:-:S02]  /*7480*/  FMNMX3.FTZ R14, R14, R45, R199, !PT ;  /* 0x0000002d0e0e7276 */ /* 0x000fc400078100c7 */
[----:B------:R-:W-:Y:S01]  /*7490*/  FMNMX3.FTZ R15, R15, R53, R46, !PT ;  /* 0x000000350f0f7276 */ /* 0x000fe2000781002e */
[----:B------:R-:W-:Y:S04]  /*74a0*/  STL [R1+0x34], R225 ;  /* 0x000034e101007387 */ /* 0x000fe80000100800 */
[----:B------:R-:W-:Y:S04]  /*74b0*/  STL [R1+0x30], R246 ;  /* 0x000030f601007387 */ /* 0x000fe80000100800 */
[----:B------:R1:W-:Y:S04]  /*74c0*/  STL [R1+0x2c], R245 ;  /* 0x00002cf501007387 */ /* 0x0003e80000100800 */
[----:B------:R-:W-:Y:S04]  /*74d0*/  STL [R1+0x28], R241 ;  /* 0x000028f101007387 */ /* 0x000fe80000100800 */
[----:B------:R2:W-:Y:S01]  /*74e0*/  STL [R1+0x48], R226 ;  /* 0x000048e201007387 */ /* 0x0005e20000100800 */
[----:B-1----:R-:W-:-:S04]  /*74f0*/  MOV R245, R250 ;  /* 0x000000fa00f57202 */ /* 0x002fc80000000f00 */
[----:B------:R-:W-:-:S04]  /*7500*/  FMNMX3.FTZ R13, R26, R245, R237, !PT ;  /* 0x000000f51a0d7276 */ /* 0x000fc800078100ed */
[----:B------:R-:W-:Y:S02]  /*7510*/  FMNMX3.FTZ R13, R13, R226, R227, !PT ;  /* 0x000000e20d0d7276 */ /* 0x000fe400078100e3 */
[----:B--2---:R-:W2:Y:S04]  /*7520*/  LDL.LU R226, [R1+0x14] ;  /* 0x0000140001e27983 */ /* 0x004ea80000300800 */
[----:B------:R1:W-:Y:S04]  /*7530*/  STL [R1+0x44], R227 ;  /* 0x000044e301007387 */ /* 0x0003e80000100800 */
[----:B-1----:R-:W2:Y:S01]  /*7540*/  LDL.LU R227, [R1+0x18] ;  /* 0x0000180001e37983 */ /* 0x002ea20000300800 */
[----:B------:R-:W-:-:S02]  /*7550*/  FMNMX3.FTZ R13, R13, R228, R229, !PT ;  /* 0x000000e40d0d7276 */ /* 0x000fc400078100e5 */
[----:B------:R-:W-:Y:S02]  /*7560*/  FSEL R224, R60, -INF , !P5 ;  /* 0xff8000003ce07808 */ /* 0x000fe40006800000 */
[----:B------:R-:W-:Y:S02]  /*7570*/  ISETP.GE.AND P5, PT, R10, R197, PT ;  /* 0x000000c50a00720c */ /* 0x000fe40003fa6270 */
[----:B------:R-:W1:Y:S01]  /*7580*/  SHFL.BFLY PT, R10, R13, 0x2, 0x1f ;  /* 0x0c401f000d0a7f89 */ /* 0x000e6200000e0000 */
[----:B------:R-:W-:Y:S02]  /*7590*/  FMNMX3.FTZ R14, R14, R233, R54, !PT ;  /* 0x000000e90e0e7276 */ /* 0x000fe40007810036 */
[----:B------:R-:W-:Y:S02]  /*75a0*/  FSEL R220, R202, -INF , !P4 ;  /* 0xff800000cadc7808 */ /* 0x000fe40006000000 */
[----:B------:R-:W-:Y:S02]  /*75b0*/  FMNMX3.FTZ R15, R15, R40, R41, !PT ;  /* 0x000000280f0f7276 */ /* 0x000fe40007810029 */
[----:B------:R-:W-:-:S02]  /*75c0*/  FSEL R225, R61, -INF , !P1 ;  /* 0xff8000003de17808 */ /* 0x000fc40004800000 */
[-C--:B------:R-:W-:Y:S02]  /*75d0*/  ISETP.GE.AND P4, PT, R9, R197.reuse, PT ;  /* 0x000000c50900720c */ /* 0x080fe40003f86270 */
[----:B------:R-:W-:Y:S02]  /*75e0*/  ISETP.GE.AND P1, PT, R8, R197, PT ;  /* 0x000000c50800720c */ /* 0x000fe40003f26270 */
[----:B------:R-:W-:Y:S02]  /*75f0*/  FSEL R251, R66, -INF , !P2 ;  /* 0xff80000042fb7808 */ /* 0x000fe40005000000 */
[----:B------:R-:W-:Y:S02]  /*7600*/  FSEL R249, R67, -INF , !P5 ;  /* 0xff80000043f97808 */ /* 0x000fe40006800000 */
[----:B---3--:R-:W-:Y:S02]  /*7610*/  FMNMX.FTZ R12, R11, R12, !PT ;  /* 0x0000000c0b0c7209 */ /* 0x008fe40007810000 */
[----:B------:R-:W-:-:S02]  /*7620*/  FSEL R248, R62, -INF , !P4 ;  /* 0xff8000003ef87808 */ /* 0x000fc40006000000 */
[----:B------:R-:W-:Y:S01]  /*7630*/  FSEL R247, R63, -INF , !P1 ;  /* 0xff8000003ff77808 */ /* 0x000fe20004800000 */
[----:B------:R-:W3:Y:S01]  /*7640*/  SHFL.BFLY PT, R232, R12, 0x1, 0x1f ;  /* 0x0c201f000ce87f89 */ /* 0x000ee200000e0000 */
[----:B------:R-:W-:Y:S02]  /*7650*/  MOV R60, R234 ;  /* 0x000000ea003c7202 */ /* 0x000fe40000000f00 */
[----:B-1----:R-:W-:Y:S02]  /*7660*/  FMNMX.FTZ R10, R13, R10, !PT ;  /* 0x0000000a0d0a7209 */ /* 0x002fe40007810000 */
[----:B------:R-:W-:Y:S02]  /*7670*/  MOV R241, R208 ;  /* 0x000000d000f17202 */ /* 0x000fe40000000f00 */
[----:B------:R-:W-:Y:S01]  /*7680*/  MOV R66, R233 ;  /* 0x000000e900427202 */ /* 0x000fe20000000f00 */
[----:B------:R-:W1:Y:S01]  /*7690*/  SHFL.BFLY PT, R231, R10, 0x1, 0x1f ;  /* 0x0c201f000ae77f89 */ /* 0x000e6200000e0000 */
[----:B------:R-:W-:-:S02]  /*76a0*/  MOV R246, R238 ;  /* 0x000000ee00f67202 */ /* 0x000fc40000000f00 */
[----:B------:R-:W-:Y:S02]  /*76b0*/  MOV R63, R237 ;  /* 0x000000ed003f7202 */ /* 0x000fe40000000f00 */
[----:B------:R-:W-:Y:S02]  /*76c0*/  MOV R61, R244 ;  /* 0x000000f4003d7202 */ /* 0x000fe40000000f00 */
[----:B------:R-:W-:Y:S02]  /*76d0*/  MOV R244, 0x20 ;  /* 0x0000002000f47802 */ /* 0x000fe40000000f00 */
[----:B------:R-:W-:Y:S02]  /*76e0*/  MOV R62, R239 ;  /* 0x000000ef003e7202 */ /* 0x000fe40000000f00 */
[----:B------:R-:W-:Y:S02]  /*76f0*/  SEL R244, R244, 0xffffffe0, !P0 ;  /* 0xffffffe0f4f47807 */ /* 0x000fe40004000000 */
[----:B------:R-:W-:-:S02]  /*7700*/  MOV R67, R199 ;  /* 0x000000c700437202 */ /* 0x000fc40000000f00 */
[----:B------:R-:W-:Y:S02]  /*7710*/  IADD3 R239, PT, PT, R244, R242, RZ ;  /* 0x000000f2f4ef7210 */ /* 0x000fe40007ffe0ff */
[----:B---3--:R-:W-:-:S04]  /*7720*/  FMNMX.FTZ R232, R12, R232, !PT ;  /* 0x000000e80ce87209 */ /* 0x008fc80007810000 */
[C---:B------:R-:W-:Y:S01]  /*7730*/  FSETP.NEU.FTZ.AND P4, PT, R232.reuse, -INF , PT ;  /* 0xff800000e800780b */ /* 0x040fe20003f9d000 */
[----:B------:R-:W-:Y:S01]  /*7740*/  FMUL.FTZ R236, R232, UR4 ;  /* 0x00000004e8ec7c20 */ /* 0x000fe20008410000 */
[----:B-1----:R-:W-:-:S04]  /*7750*/  FMNMX.FTZ R231, R10, R231, !PT ;  /* 0x000000e70ae77209 */ /* 0x002fc80007810000 */
[----:B------:R-:W-:Y:S01]  /*7760*/  FSEL R236, R236, RZ, P4 ;  /* 0x000000ffecec7208 */ /* 0x000fe20002000000 */
[C---:B------:R-:W-:Y:S01]  /*7770*/  FMUL.FTZ R235, R231.reuse, UR4 ;  /* 0x00000004e7eb7c20 */ /* 0x040fe20008410000 */
[----:B------:R-:W-:-:S03]  /*7780*/  FSETP.NEU.FTZ.AND P3, PT, R231, -INF , PT ;  /* 0xff800000e700780b */ /* 0x000fc60003f7d000 */
[--C-:B------:R-:W-:Y:S01]  /*7790*/  FFMA.FTZ R222, R20, UR4, -R236.reuse ;  /* 0x0000000414de7c23 */ /* 0x100fe200080108ec */
[--C-:B------:R-:W-:Y:S01]  /*77a0*/  FFMA.FTZ R219, R21, UR4, -R236.reuse ;  /* 0x0000000415db7c23 */ /* 0x100fe200080108ec */
[----:B------:R-:W-:Y:S01]  /*77b0*/  FSEL R235, R235, RZ, P3 ;  /* 0x000000ffebeb7208 */ /* 0x000fe20001800000 */
[--C-:B------:R-:W-:Y:S01]  /*77c0*/  FFMA.FTZ R218, R16, UR4, -R236.reuse ;  /* 0x0000000410da7c23 */ /* 0x100fe200080108ec */
[----:B------:R-:W-:Y:S01]  /*77d0*/  FFMA.FTZ R217, R17, UR4, -R236 ;  /* 0x0000000411d97c23 */ /* 0x000fe200080108ec */
[----:B------:R-:W-:Y:S01]  /*77e0*/  IADD3 R16, PT, PT, R242, 0xc000, RZ ;  /* 0x0000c000f2107810 */ /* 0x000fe20007ffe0ff */
[----:B------:R-:W-:Y:S01]  /*77f0*/  MUFU.EX2 R222, R222 ;  /* 0x000000de00de7308 */ /* 0x000fe20000000800 */
[--C-:B------:R-:W-:Y:S01]  /*7800*/  FFMA.FTZ R216, R22, UR4, -R235.reuse ;  /* 0x0000000416d87c23 */ /* 0x100fe200080108eb */
[--C-:B------:R-:W-:Y:S01]  /*7810*/  FFMA.FTZ R215, R23, UR4, -R235.reuse ;  /* 0x0000000417d77c23 */ /* 0x100fe200080108eb */
[--C-:B------:R-:W-:Y:S01]  /*7820*/  FFMA.FTZ R214, R18, UR4, -R235.reuse ;  /* 0x0000000412d67c23 */ /* 0x100fe200080108eb */
[----:B------:R-:W-:Y:S01]  /*7830*/  LDSM.16.MT88.4 R20, [R242+0xc000] ;  /* 0x00c00000f214783b */ /* 0x000fe20000004200 */
[----:B------:R-:W-:Y:S01]  /*7840*/  FFMA.FTZ R213, R19, UR4, -R235 ;  /* 0x0000000413d57c23 */ /* 0x000fe200080108eb */
[----:B------:R-:W-:Y:S04]  /*7850*/  MUFU.EX2 R219, R219 ;  /* 0x000000db00db7308 */ /* 0x000fe80000000800 */
[----:B------:R-:W-:Y:S04]  /*7860*/  MUFU.EX2 R218, R218 ;  /* 0x000000da00da7308 */ /* 0x000fe80000000800 */
[----:B------:R-:W-:Y:S04]  /*7870*/  MUFU.EX2 R217, R217 ;  /* 0x000000d900d97308 */ /* 0x000fe80000000800 */
[----:B------:R-:W-:Y:S04]  /*7880*/  MUFU.EX2 R216, R216 ;  /* 0x000000d800d87308 */ /* 0x000fe80000000800 */
[----:B------:R-:W-:Y:S04]  /*7890*/  MUFU.EX2 R215, R215 ;  /* 0x000000d700d77308 */ /* 0x000fe80000000800 */
[----:B------:R-:W-:Y:S04]  /*78a0*/  MUFU.EX2 R214, R214 ;  /* 0x000000d600d67308 */ /* 0x000fe80000000800 */
[----:B------:R-:W-:Y:S01]  /*78b0*/  MUFU.EX2 R213, R213 ;  /* 0x000000d500d57308 */ /* 0x000fe20000000800 */
[----:B----4-:R-:W-:-:S04]  /*78c0*/  FMNMX3.FTZ R15, R15, R221, R252, !PT ;  /* 0x000000dd0f0f7276 */ /* 0x010fc800078100fc */
[----:B------:R-:W-:-:S05]  /*78d0*/  FMNMX3.FTZ R9, R15, R224, R225, !PT ;  /* 0x000000e00f097276 */ /* 0x000fca00078100e1 */
[----:B------:R-:W1:Y:S02]  /*78e0*/  SHFL.BFLY PT, R8, R9, 0x2, 0x1f ;  /* 0x0c401f0009087f89 */ /* 0x000e6400000e0000 */
[----:B-1----:R-:W-:-:S05]  /*78f0*/  FMNMX.FTZ R9, R9, R8, !PT ;  /* 0x0000000809097209 */ /* 0x002fca0007810000 */
[----:B------:R-:W1:Y:S02]  /*7900*/  SHFL.BFLY PT, R230, R9, 0x1, 0x1f ;  /* 0x0c201f0009e67f89 */ /* 0x000e6400000e0000 */
[----:B-1----:R-:W-:-:S04]  /*7910*/  FMNMX.FTZ R230, R9, R230, !PT ;  /* 0x000000e609e67209 */ /* 0x002fc80007810000 */
[C---:B------:R-:W-:Y:S01]  /*7920*/  FSETP.NEU.FTZ.AND P2, PT, R230.reuse, -INF , PT ;  /* 0xff800000e600780b */ /* 0x040fe20003f5d000 */
[----:B------:R-:W-:-:S05]  /*7930*/  FMUL.FTZ R9, R230, UR4 ;  /* 0x00000004e6097c20 */ /* 0x000fca0008410000 */
[----:B------:R-:W-:-:S05]  /*7940*/  FSEL R24, R9, RZ, P2 ;  /* 0x000000ff09187208 */ /* 0x000fca0001000000 */
[--C-:B------:R-:W-:Y:S01]  /*7950*/  FFMA.FTZ R209, R6, UR4, -R24.reuse ;  /* 0x0000000406d17c23 */ /* 0x100fe20008010818 */
[----:B------:R-:W-:Y:S01]  /*7960*/  FSEL R6, R231, RZ, P3 ;  /* 0x000000ffe7067208 */ /* 0x000fe20001800000 */
[--C-:B------:R-:W-:Y:S01]  /*7970*/  FFMA.FTZ R210, R7, UR4, -R24.reuse ;  /* 0x0000000407d27c23 */ /* 0x100fe20008010818 */
[----:B--2---:R-:W-:Y:S01]  /*7980*/  FMNMX3.FTZ R14, R14, R226, R227, !PT ;  /* 0x000000e20e0e7276 */ /* 0x004fe200078100e3 */
[----:B------:R-:W-:Y:S01]  /*7990*/  FFMA.FTZ R212, R36, UR4, -R24 ;  /* 0x0000000424d47c23 */ /* 0x000fe20008010818 */
[----:B------:R-:W-:Y:S01]  /*79a0*/  FSEL R7, R232, RZ, P4 ;  /* 0x000000ffe8077208 */ /* 0x000fe20002000000 */
[----:B------:R-:W-:Y:S01]  /*79b0*/  FADD.FTZ R6, R3, -R6 ;  /* 0x8000000603067221 */ /* 0x000fe20000010000 */
[----:B------:R-:W-:Y:S01]  /*79c0*/  FMNMX3.FTZ R14, R14, R220, R240, !PT ;  /* 0x000000dc0e0e7276 */ /* 0x000fe200078100f0 */
[----:B------:R-:W-:Y:S01]  /*79d0*/  FFMA.FTZ R211, R37, UR4, -R24 ;  /* 0x0000000425d37c23 */ /* 0x000fe20008010818 */
[----:B------:R-:W-:Y:S01]  /*79e0*/  MUFU.EX2 R210, R210 ;  /* 0x000000d200d27308 */ /* 0x000fe20000000800 */
[----:B------:R-:W-:Y:S01]  /*79f0*/  FADD.FTZ R7, R196, -R7 ;  /* 0x80000007c4077221 */ /* 0x000fe20000010000 */
[----:B------:R-:W-:Y:S01]  /*7a00*/  FMNMX3.FTZ R11, R14, R251, R249, !PT ;  /* 0x000000fb0e0b7276 */ /* 0x000fe200078100f9 */
[----:B------:R-:W-:Y:S01]  /*7a10*/  FMUL.FTZ R6, R6, UR4 ;  /* 0x0000000406067c20 */ /* 0x000fe20008410000 */
[----:B------:R-:W-:Y:S01]  /*7a20*/  MUFU.EX2 R212, R212 ;  /* 0x000000d400d47308 */ /* 0x000fe20000000800 */
[----:B------:R-:W-:Y:S01]  /*7a30*/  FMUL.FTZ R7, R7, UR4 ;  /* 0x0000000407077c20 */ /* 0x000fe20008410000 */
[----:B------:R-:W-:Y:S01]  /*7a40*/  FMNMX3.FTZ R11, R11, R248, R247, !PT ;  /* 0x000000f80b0b7276 */ /* 0x000fe200078100f7 */
[----:B------:R-:W-:Y:S01]  /*7a50*/  LDSM.16.MT88.4 R196, [R239+0xc000] ;  /* 0x00c00000efc4783b */ /* 0x000fe20000004200 */
[----:B------:R-:W1:Y:S03]  /*7a60*/  MUFU.EX2 R211, R211 ;  /* 0x000000d300d37308 */ /* 0x000e660000000800 */
[----:B------:R-:W2:Y:S01]  /*7a70*/  SHFL.BFLY PT, R13, R11, 0x2, 0x1f ;  /* 0x0c401f000b0d7f89 */ /* 0x000ea200000e0000 */
[----:B------:R-:W3:Y:S04]  /*7a80*/  MUFU.EX2 R209, R209 ;  /* 0x000000d100d17308 */ /* 0x000ee80000000800 */
[----:B------:R4:W4:Y:S01]  /*7a90*/  MUFU.EX2 R238, R6 ;  /* 0x0000000600ee7308 */ /* 0x0009220000000800 */
[----:B-1----:R-:W-:-:S02]  /*7aa0*/  F2FP.F16.F32.PACK_AB R200, R211, R212 ;  /* 0x000000d4d3c8723e */ /* 0x002fc400000000ff */
[----:B---3--:R-:W-:Y:S02]  /*7ab0*/  F2FP.F16.F32.PACK_AB R202, R209, R210 ;  /* 0x000000d2d1ca723e */ /* 0x008fe400000000ff */
[----:B----4-:R-:W-:Y:S01]  /*7ac0*/  F2FP.F16.F32.PACK_AB R6, R217, R218 ;  /* 0x000000dad906723e */ /* 0x010fe200000000ff */
[-C--:B------:R-:W-:Y:S01]  /*7ad0*/  FMUL.FTZ R10, R194, R238.reuse ;  /* 0x000000eec20a7220 */ /* 0x080fe20000410000 */
[-C--:B------:R-:W-:Y:S01]  /*7ae0*/  FMUL.FTZ R182, R182, R238.reuse ;  /* 0x000000eeb6b67220 */ /* 0x080fe20000410000 */
[-C--:B------:R-:W-:Y:S01]  /*7af0*/  FMUL.FTZ R183, R183, R238.reuse ;  /* 0x000000eeb7b77220 */ /* 0x080fe20000410000 */
[-C--:B------:R-:W-:Y:S01]  /*7b00*/  FMUL.FTZ R86, R86, R238.reuse ;  /* 0x000000ee56567220 */ /* 0x080fe20000410000 */
[----:B--2---:R-:W-:Y:S01]  /*7b10*/  FMNMX.FTZ R8, R11, R13, !PT ;  /* 0x0000000d0b087209 */ /* 0x004fe20007810000 */
[-C--:B------:R-:W-:Y:S01]  /*7b20*/  FMUL.FTZ R11, R195, R238.reuse ;  /* 0x000000eec30b7220 */ /* 0x080fe20000410000 */
[-C--:B------:R-:W-:Y:S01]  /*7b30*/  FMUL.FTZ R87, R87, R238.reuse ;  /* 0x000000ee57577220 */ /* 0x080fe20000410000 */
[-C--:B------:R-:W-:Y:S01]  /*7b40*/  FMUL.FTZ R70, R70, R238.reuse ;  /* 0x000000ee46467220 */ /* 0x080fe20000410000 */
[-C--:B------:R-:W-:Y:S01]  /*7b50*/  FMUL.FTZ R71, R71, R238.reuse ;  /* 0x000000ee47477220 */ /* 0x080fe20000410000 */
[----:B------:R-:W1:Y:S01]  /*7b60*/  SHFL.BFLY PT, R223, R8, 0x1, 0x1f ;  /* 0x0c201f0008df7f89 */ /* 0x000e6200000e0000 */
[-C--:B------:R-:W-:Y:S01]  /*7b70*/  FMUL.FTZ R82, R82, R238.reuse ;  /* 0x000000ee52527220 */ /* 0x080fe20000410000 */
[-C--:B------:R-:W-:Y:S01]  /*7b80*/  FMUL.FTZ R83, R83, R238.reuse ;  /* 0x000000ee53537220 */ /* 0x080fe20000410000 */
[-C--:B------:R-:W-:Y:S01]  /*7b90*/  FMUL.FTZ R170, R170, R238.reuse ;  /* 0x000000eeaaaa7220 */ /* 0x080fe20000410000 */
[----:B------:R-:W-:Y:S01]  /*7ba0*/  FMUL.FTZ R171, R171, R238 ;  /* 0x000000eeabab7220 */ /* 0x000fe20000410000 */
[----:B-1----:R-:W-:-:S02]  /*7bb0*/  FMNMX.FTZ R223, R8, R223, !PT ;  /* 0x000000df08df7209 */ /* 0x002fc40007810000 */
[----:B------:R-:W-:Y:S02]  /*7bc0*/  FSEL R8, R230, RZ, P2 ;  /* 0x000000ffe6087208 */ /* 0x000fe40001000000 */
[C---:B------:R-:W-:Y:S01]  /*7bd0*/  FSETP.NEU.FTZ.AND P1, PT, R223.reuse, -INF , PT ;  /* 0xff800000df00780b */ /* 0x040fe20003f3d000 */
[----:B------:R-:W-:-:S05]  /*7be0*/  FMUL.FTZ R250, R223, UR4 ;  /* 0x00000004dffa7c20 */ /* 0x000fca0008410000 */
[----:B------:R-:W-:-:S05]  /*7bf0*/  FSEL R250, R250, RZ, P1 ;  /* 0x000000fffafa7208 */ /* 0x000fca0000800000 */
[--C-:B------:R-:W-:Y:S01]  /*7c00*/  FFMA.FTZ R234, R4, UR4, -R250.reuse ;  /* 0x0000000404ea7c23 */ /* 0x100fe200080108fa */
[----:B------:R-:W-:Y:S01]  /*7c10*/  FSEL R4, R223, RZ, P1 ;  /* 0x000000ffdf047208 */ /* 0x000fe20000800000 */
[----:B------:R-:W-:Y:S01]  /*7c20*/  FFMA.FTZ R3, R5, UR4, -R250 ;  /* 0x0000000405037c23 */ /* 0x000fe200080108fa */
[----:B------:R-:W-:Y:S01]  /*7c30*/  FADD.FTZ R5, R2, -R8 ;  /* 0x8000000802057221 */ /* 0x000fe20000010000 */
[--C-:B------:R-:W-:Y:S01]  /*7c40*/  FFMA.FTZ R208, R38, UR4, -R250.reuse ;  /* 0x0000000426d07c23 */ /* 0x100fe200080108fa */
[----:B------:R-:W-:Y:S01]  /*7c50*/  FFMA.FTZ R233, R39, UR4, -R250 ;  /* 0x0000000427e97c23 */ /* 0x000fe200080108fa */
[----:B------:R-:W-:Y:S01]  /*7c60*/  FADD.FTZ R0, R0, -R4 ;  /* 0x8000000400007221 */ /* 0x000fe20000010000 */
[----:B------:R-:W-:Y:S01]  /*7c70*/  FMUL.FTZ R5, R5, UR4 ;  /* 0x0000000405057c20 */ /* 0x000fe20008410000 */
[----:B------:R-:W-:Y:S01]  /*7c80*/  MUFU.EX2 R234, R234 ;  /* 0x000000ea00ea7308 */ /* 0x000fe20000000800 */
[----:B------:R-:W-:Y:S01]  /*7c90*/  F2FP.F16.F32.PACK_AB R4, R219, R222 ;  /* 0x000000dedb04723e */ /* 0x000fe200000000ff */
[----:B------:R-:W-:Y:S01]  /*7ca0*/  FMUL.FTZ R0, R0, UR4 ;  /* 0x0000000400007c20 */ /* 0x000fe20008410000 */
[----:B------:R-:W-:Y:S01]  /*7cb0*/  FSETP.NEU.FTZ.AND P1, PT, R230, -INF , PT ;  /* 0xff800000e600780b */ /* 0x000fe20003f3d000 */
[----:B------:R-:W-:Y:S04]  /*7cc0*/  MUFU.EX2 R208, R208 ;  /* 0x000000d000d07308 */ /* 0x000fe80000000800 */
[----:B------:R-:W1:Y:S04]  /*7cd0*/  MUFU.EX2 R0, R0 ;  /* 0x0000000000007308 */ /* 0x000e680000000800 */
[----:B------:R-:W2:Y:S04]  /*7ce0*/  MUFU.EX2 R233, R233 ;  /* 0x000000e900e97308 */ /* 0x000ea80000000800 */
[----:B------:R-:W3:Y:S04]  /*7cf0*/  MUFU.EX2 R3, R3 ;  /* 0x0000000300037308 */ /* 0x000ee80000000800 */
[----:B------:R-:W4:Y:S01]  /*7d00*/  MUFU.EX2 R2, R7 ;  /* 0x0000000700027308 */ /* 0x000f220000000800 */
[----:B-1----:R-:W-:Y:S01]  /*7d10*/  FMUL.FTZ R15, R191, R0 ;  /* 0x00000000bf0f7220 */ /* 0x002fe20000410000 */
[----:B------:R-:W-:-:S02]  /*7d20*/  MOV R191, R243 ;  /* 0x000000f300bf7202 */ /* 0x000fc40000000f00 */
[----:B------:R1:W1:Y:S01]  /*7d30*/  MUFU.EX2 R237, R5 ;  /* 0x0000000500ed7308 */ /* 0x0002620000000800 */
[----:B------:R-:W-:Y:S01]  /*7d40*/  IADD3 R243, PT, PT, R242, 0xc040, RZ ;  /* 0x0000c040f2f37810 */ /* 0x000fe20007ffe0ff */
[-C--:B------:R-:W-:Y:S01]  /*7d50*/  FMUL.FTZ R14, R190, R0.reuse ;  /* 0x00000000be0e7220 */ /* 0x080fe20000410000 */
[----:B------:R-:W-:Y:S01]  /*7d60*/  @P6 IADD3 R243, PT, PT, R16, -0x40, RZ ;  /* 0xffffffc010f36810 */ /* 0x000fe20007ffe0ff */
[----:B------:R-:W-:Y:S01]  /*7d70*/  FMUL.FTZ R18, R186, R0 ;  /* 0x00000000ba127220 */ /* 0x000fe20000410000 */
[----:B--2---:R-:W-:Y:S01]  /*7d80*/  F2FP.F16.F32.PACK_AB R201, R233, R208 ;  /* 0x000000d0e9c9723e */ /* 0x004fe200000000ff */
[----:B------:R-:W-:Y:S01]  /*7d90*/  FMUL.FTZ R19, R187, R0 ;  /* 0x00000000bb137220 */ /* 0x000fe20000410000 */
[----:B---3--:R-:W-:Y:S01]  /*7da0*/  F2FP.F16.F32.PACK_AB R203, R3, R234 ;  /* 0x000000ea03cb723e */ /* 0x008fe200000000ff */
[----:B------:R-:W-:Y:S01]  /*7db0*/  FMUL.FTZ R34, R94, R0 ;  /* 0x000000005e227220 */ /* 0x000fe20000410000 */
[----:B------:R-:W-:Y:S01]  /*7dc0*/  IADD3 R244, PT, PT, R244, R243, RZ ;  /* 0x000000f3f4f47210 */ /* 0x000fe20007ffe0ff */
[----:B----4-:R-:W-:Y:S01]  /*7dd0*/  FMUL.FTZ R8, R192, R2 ;  /* 0x00000002c0087220 */ /* 0x010fe20000410000 */
[----:B------:R-:W-:Y:S01]  /*7de0*/  F2FP.F16.F32.PACK_AB R7, R213, R214 ;  /* 0x000000d6d507723e */ /* 0x000fe200000000ff */
[-C--:B------:R-:W-:Y:S01]  /*7df0*/  FMUL.FTZ R9, R193, R2.reuse ;  /* 0x00000002c1097220 */ /* 0x080fe20000410000 */
[----:B------:R-:W-:Y:S01]  /*7e00*/  FMUL.FTZ R180, R180, R2 ;  /* 0x00000002b4b47220 */ /* 0x000fe20000410000 */
[----:B-1----:R-:W-:Y:S01]  /*7e10*/  F2FP.F16.F32.PACK_AB R5, R215, R216 ;  /* 0x000000d8d705723e */ /* 0x002fe200000000ff */
[-C--:B------:R-:W-:Y:S01]  /*7e20*/  FMUL.FTZ R12, R188, R237.reuse ;  /* 0x000000edbc0c7220 */ /* 0x080fe20000410000 */
[-C--:B------:R-:W-:Y:S01]  /*7e30*/  FMUL.FTZ R13, R189, R237.reuse ;  /* 0x000000edbd0d7220 */ /* 0x080fe20000410000 */
[-C--:B------:R-:W-:Y:S01]  /*7e40*/  FMUL.FTZ R16, R184, R237.reuse ;  /* 0x000000edb8107220 */ /* 0x080fe20000410000 */
[-C--:B------:R-:W-:Y:S01]  /*7e50*/  FMUL.FTZ R17, R185, R237.reuse ;  /* 0x000000edb9117220 */ /* 0x080fe20000410000 */
[----:B------:R-:W-:Y:S01]  /*7e60*/  FMUL.FTZ R181, R181, R2 ;  /* 0x00000002b5b57220 */ /* 0x000fe20000410000 */
[----:B------:R-:W-:Y:S01]  /*7e70*/  FMUL.FTZ R28, R76, R237 ;  /* 0x000000ed4c1c7220 */ /* 0x000fe20000410000 */
[-C--:B------:R-:W-:Y:S01]  /*7e80*/  HMMA.16816.F32 R8, R4, R20.reuse, R8 ;  /* 0x000000140408723c */ /* 0x080fe20000001808 */
[----:B------:R-:W-:Y:S01]  /*7e90*/  MOV R76, R49 ;  /* 0x00000031004c7202 */ /* 0x000fe20000000f00 */
[-C--:B------:R-:W-:Y:S01]  /*7ea0*/  FMUL.FTZ R57, R125, R237.reuse ;  /* 0x000000ed7d397220 */ /* 0x080fe20000410000 */
[----:B------:R-:W-:Y:S01]  /*7eb0*/  MOV R188, R44 ;  /* 0x0000002c00bc7202 */ /* 0x000fe20000000f00 */
[-C--:B------:R-:W-:Y:S01]  /*7ec0*/  FMUL.FTZ R24, R72, R237.reuse ;  /* 0x000000ed48187220 */ /* 0x080fe20000410000 */
[----:B------:R-:W-:Y:S01]  /*7ed0*/  MOV R125, R76 ;  /* 0x0000004c007d7202 */ /* 0x000fe20000000f00 */
[----:B------:R-:W-:Y:S01]  /*7ee0*/  FMUL.FTZ R32, R92, R237 ;  /* 0x000000ed5c207220 */ /* 0x000fe20000410000 */
[----:B------:R-:W-:Y:S01]  /*7ef0*/  MOV R76, R63 ;  /* 0x0000003f004c7202 */ /* 0x000fe20000000f00 */
[C---:B------:R-:W-:Y:S01]  /*7f00*/  HMMA.16816.F32 R12, R200.reuse, R20, R12 ;  /* 0x00000014c80c723c */ /* 0x040fe2000000180c */
[----:B------:R-:W-:Y:S01]  /*7f10*/  MOV R72, R27 ;  /* 0x0000001b00487202 */ /* 0x000fe20000000f00 */
[-C--:B------:R-:W-:Y:S01]  /*7f20*/  FMUL.FTZ R33, R93, R237.reuse ;  /* 0x000000ed5d217220 */ /* 0x080fe20000410000 */
[----:B------:R-:W-:Y:S01]  /*7f30*/  FMUL.FTZ R35, R95, R0 ;  /* 0x000000005f237220 */ /* 0x000fe20000410000 */
[----:B------:R-:W-:Y:S01]  /*7f40*/  MOV R189, R50 ;  /* 0x0000003200bd7202 */ /* 0x000fe20000000f00 */
[----:B------:R-:W-:Y:S01]  /*7f50*/  FMUL.FTZ R25, R73, R237 ;  /* 0x000000ed49197220 */ /* 0x000fe20000410000 */
[----:B------:R-:W-:Y:S01]  /*7f60*/  MOV R190, R45 ;  /* 0x0000002d00be7202 */ /* 0x000fe20000000f00 */
[----:B------:R-:W-:Y:S01]  /*7f70*/  FMUL.FTZ R38, R90, R0 ;  /* 0x000000005a267220 */ /* 0x000fe20000410000 */
[-C--:B------:R-:W-:Y:S01]  /*7f80*/  HMMA.16816.F32 R16, R200, R22.reuse, R16 ;  /* 0x00000016c810723c */ /* 0x080fe20000001810 */
[----:B------:R-:W-:Y:S01]  /*7f90*/  MOV R92, R188 ;  /* 0x000000bc005c7202 */ /* 0x000fe20000000f00 */
[----:B------:R-:W-:Y:S01]  /*7fa0*/  FMUL.FTZ R45, R109, R237 ;  /* 0x000000ed6d2d7220 */ /* 0x000fe20000410000 */
[----:B------:R-:W-:Y:S01]  /*7fb0*/  MOV R93, R66 ;  /* 0x00000042005d7202 */ /* 0x000fe20000000f00 */
[-C--:B------:R-:W-:Y:S01]  /*7fc0*/  FMUL.FTZ R46, R110, R0.reuse ;  /* 0x000000006e2e7220 */ /* 0x080fe20000410000 */
[----:B------:R-:W-:Y:S01]  /*7fd0*/  MOV R94, R241 ;  /* 0x000000f1005e7202 */ /* 0x000fe20000000f00 */
[----:B------:R-:W-:Y:S01]  /*7fe0*/  FMUL.FTZ R50, R122, R0 ;  /* 0x000000007a327220 */ /* 0x000fe20000410000 */
[----:B------:R-:W-:Y:S01]  /*7ff0*/  MOV R95, R64 ;  /* 0x00000040005f7202 */ /* 0x000fe20000000f00 */
[----:B------:R-:W-:Y:S01]  /*8000*/  HMMA.16816.F32 R20, R4, R22, R180 ;  /* 0x000000160414723c */ /* 0x000fe200000018b4 */
[----:B------:R-:W1:Y:S01]  /*8010*/  LDSM.16.MT88.4 R180, [R244] ;  /* 0x00000000f4b4783b */ /* 0x000e620000004200 */
[----:B------:R-:W-:Y:S01]  /*8020*/  MOV R73, R48 ;  /* 0x0000003000497202 */ /* 0x000fe20000000f00 */
[-C--:B------:R-:W-:Y:S01]  /*8030*/  FMUL.FTZ R29, R77, R237.reuse ;  /* 0x000000ed4d1d7220 */ /* 0x080fe20000410000 */
[----:B------:R-:W-:Y:S01]  /*8040*/  MOV R90, R62 ;  /* 0x0000003e005a7202 */ /* 0x000fe20000000f00 */
[----:B------:R-:W-:Y:S01]  /*8050*/  FMUL.FTZ R62, R142, R0 ;  /* 0x000000008e3e7220 */ /* 0x000fe20000410000 */
[----:B------:R-:W-:Y:S01]  /*8060*/  MOV R110, R58 ;  /* 0x0000003a006e7202 */ /* 0x000fe20000000f00 */
[----:B------:R-:W-:Y:S01]  /*8070*/  FMUL.FTZ R58, R126, R0 ;  /* 0x000000007e3a7220 */ /* 0x000fe20000410000 */
[----:B------:R-:W-:Y:S01]  /*8080*/  MOV R109, R52 ;  /* 0x00000034006d7202 */ /* 0x000fe20000000f00 */
[----:B------:R-:W-:Y:S01]  /*8090*/  FMUL.FTZ R63, R143, R0 ;  /* 0x000000008f3f7220 */ /* 0x000fe20000410000 */
[----:B------:R-:W-:Y:S01]  /*80a0*/  MOV R122, R76 ;  /* 0x0000004c007a7202 */ /* 0x000fe20000000f00 */
[-C--:B------:R-:W-:Y:S01]  /*80b0*/  FMUL.FTZ R76, R164, R237.reuse ;  /* 0x000000eda44c7220 */ /* 0x080fe20000410000 */
[----:B------:R-:W-:Y:S01]  /*80c0*/  MOV R77, R72 ;  /* 0x00000048004d7202 */ /* 0x000fe20000000f00 */
[----:B------:R-:W-:Y:S01]  /*80d0*/  FMUL.FTZ R30, R78, R0 ;  /* 0x000000004e1e7220 */ /* 0x000fe20000410000 */
[----:B------:R-:W-:Y:S01]  /*80e0*/  FMUL.FTZ R37, R89, R237 ;  /* 0x000000ed59257220 */ /* 0x000fe20000410000 */
[----:B------:R-:W-:Y:S01]  /*80f0*/  MOV R143, R95 ;  /* 0x0000005f008f7202 */ /* 0x000fe20000000f00 */
        /* <DEDUP_REMOVED lines=11> */
[----:B------:R-:W-:Y:S01]  /*81b0*/  FMUL.FTZ R73, R157, R237 ;  /* 0x000000ed9d497220 */ /* 0x000fe20000410000 */
[----:B------:R-:W-:Y:S01]  /*81c0*/  MOV R120, R109 ;  /* 0x0000006d00787202 */ /* 0x000fe20000000f00 */
[-C--:B------:R-:W-:Y:S01]  /*81d0*/  FMUL.FTZ R96, R100, R2.reuse ;  /* 0x0000000264607220 */ /* 0x080fe20000410000 */
[----:B------:R-:W-:Y:S01]  /*81e0*/  FMUL.FTZ R97, R101, R2 ;  /* 0x0000000265617220 */ /* 0x000fe20000410000 */
[-C--:B------:R-:W-:Y:S01]  /*81f0*/  FMUL.FTZ R98, R102, R238.reuse ;  /* 0x000000ee66627220 */ /* 0x080fe20000410000 */
[----:B------:R-:W-:Y:S01]  /*8200*/  FMUL.FTZ R99, R103, R238 ;  /* 0x000000ee67637220 */ /* 0x000fe20000410000 */
[-C--:B------:R-:W-:Y:S01]  /*8210*/  FMUL.FTZ R41, R105, R237.reuse ;  /* 0x000000ed69297220 */ /* 0x080fe20000410000 */
[----:B------:R-:W-:Y:S01]  /*8220*/  FMUL.FTZ R44, R108, R237 ;  /* 0x000000ed6c2c7220 */ /* 0x000fe20000410000 */
[----:B------:R-:W-:Y:S01]  /*8230*/  FMUL.FTZ R47, R111, R0 ;  /* 0x000000006f2f7220 */ /* 0x000fe20000410000 */
[----:B------:R-:W-:Y:S01]  /*8240*/  MOV R75, R65 ;  /* 0x00000041004b7202 */ /* 0x000fe20000000f00 */
[-C--:B------:R-:W-:Y:S01]  /*8250*/  FMUL.FTZ R100, R112, R2.reuse ;  /* 0x0000000270647220 */ /* 0x080fe20000410000 */
[----:B------:R-:W-:Y:S01]  /*8260*/  MOV R157, R77 ;  /* 0x0000004d009d7202 */ /* 0x000fe20000000f00 */
[----:B------:R-:W-:Y:S01]  /*8270*/  FMUL.FTZ R101, R113, R2 ;  /* 0x0000000271657220 */ /* 0x000fe20000410000 */
[-C--:B------:R-:W-:Y:S01]  /*8280*/  FMUL.FTZ R102, R114, R238.reuse ;  /* 0x000000ee72667220 */ /* 0x080fe20000410000 */
[----:B------:R-:W-:Y:S01]  /*8290*/  FMUL.FTZ R103, R115, R238 ;  /* 0x000000ee73677220 */ /* 0x000fe20000410000 */
[-C--:B------:R-:W-:Y:S01]  /*82a0*/  FMUL.FTZ R36, R88, R237.reuse ;  /* 0x000000ed58247220 */ /* 0x080fe20000410000 */
[----:B------:R-:W-:Y:S01]  /*82b0*/  MOV R105, R60 ;  /* 0x0000003c00697202 */ /* 0x000fe20000000f00 */
[-C--:B------:R-:W-:Y:S01]  /*82c0*/  FMUL.FTZ R66, R154, R0.reuse ;  /* 0x000000009a427220 */ /* 0x080fe20000410000 */
[-C--:B------:R-:W-:Y:S01]  /*82d0*/  FMUL.FTZ R77, R165, R237.reuse ;  /* 0x000000eda54d7220 */ /* 0x080fe20000410000 */
[-C--:B------:R-:W-:Y:S01]  /*82e0*/  FMUL.FTZ R26, R74, R0.reuse ;  /* 0x000000004a1a7220 */ /* 0x080fe20000410000 */
[----:B------:R-:W-:Y:S01]  /*82f0*/  FMUL.FTZ R40, R104, R237 ;  /* 0x000000ed68287220 */ /* 0x000fe20000410000 */
[----:B------:R-:W-:Y:S01]  /*8300*/  FMUL.FTZ R43, R107, R0 ;  /* 0x000000006b2b7220 */ /* 0x000fe20000410000 */
        /* <DEDUP_REMOVED lines=9> */
[--C-:B------:R-:W-:Y:S01]  /*83a0*/  FFMA.FTZ R120, R120, UR4, -R236.reuse ;  /* 0x0000000478787c23 */ /* 0x100fe200080108ec */
[----:B------:R-:W-:Y:S01]  /*83b0*/  MOV R91, R67 ;  /* 0x00000043005b7202 */ /* 0x000fe20000000f00 */
[----:B------:R-:W-:Y:S01]  /*83c0*/  FMUL.FTZ R173, R230, UR4 ;  /* 0x00000004e6ad7c20 */ /* 0x000fe20008410000 */
[----:B------:R-:W-:Y:S01]  /*83d0*/  MOV R158, R75 ;  /* 0x0000004b009e7202 */ /* 0x000fe20000000f00 */
[-C--:B------:R-:W-:Y:S01]  /*83e0*/  FMUL.FTZ R67, R155, R0.reuse ;  /* 0x000000009b437220 */ /* 0x080fe20000410000 */
[----:B------:R-:W-:Y:S01]  /*83f0*/  FMUL.FTZ R75, R159, R0 ;  /* 0x000000009f4b7220 */ /* 0x000fe20000410000 */
[----:B------:R-:W-:Y:S01]  /*8400*/  MOV R141, R105 ;  /* 0x00000069008d7202 */ /* 0x000fe20000000f00 */
[-C--:B------:R-:W-:Y:S01]  /*8410*/  FMUL.FTZ R60, R140, R237.reuse ;  /* 0x000000ed8c3c7220 */ /* 0x080fe20000410000 */
[----:B------:R-:W-:Y:S01]  /*8420*/  FMUL.FTZ R64, R152, R237 ;  /* 0x000000ed98407220 */ /* 0x000fe20000410000 */
[----:B------:R-:W-:Y:S01]  /*8430*/  MOV R159, R110 ;  /* 0x0000006e009f7202 */ /* 0x000fe20000000f00 */
[----:B------:R-:W-:Y:S01]  /*8440*/  FMUL.FTZ R105, R117, R2 ;  /* 0x0000000275697220 */ /* 0x000fe20000410000 */
[----:B------:R-:W-:Y:S01]  /*8450*/  MOV R155, R88 ;  /* 0x00000058009b7202 */ /* 0x000fe20000000f00 */
[-C--:B-1----:R-:W-:Y:S01]  /*8460*/  HMMA.16816.F32 R44, R200, R182.reuse, R44 ;  /* 0x000000b6c82c723c */ /* 0x082fe2000000182c */
[----:B------:R-:W-:Y:S01]  /*8470*/  MOV R152, R107 ;  /* 0x0000006b00987202 */ /* 0x000fe20000000f00 */
[--C-:B------:R-:W-:Y:S01]  /*8480*/  FFMA.FTZ R117, R165, UR4, -R236.reuse ;  /* 0x00000004a5757c23 */ /* 0x100fe200080108ec */
[----:B------:R-:W-:Y:S01]  /*8490*/  MOV R140, R104 ;  /* 0x00000068008c7202 */ /* 0x000fe20000000f00 */
[----:B------:R-:W-:Y:S01]  /*84a0*/  FMUL.FTZ R31, R79, R0 ;  /* 0x000000004f1f7220 */ /* 0x000fe20000410000 */
[----:B------:R-:W-:Y:S01]  /*84b0*/  MOV R108, R53 ;  /* 0x00000035006c7202 */ /* 0x000fe20000000f00 */
[----:B------:R-:W-:Y:S01]  /*84c0*/  FMUL.FTZ R104, R116, R2 ;  /* 0x0000000274687220 */ /* 0x000fe20000410000 */
[----:B------:R-:W-:Y:S01]  /*84d0*/  MOV R165, R158 ;  /* 0x0000009e00a57202 */ /* 0x000fe20000000f00 */
[----:B------:R-:W-:Y:S01]  /*84e0*/  HMMA.16816.F32 R100, R4, R182, R100 ;  /* 0x000000b60464723c */ /* 0x000fe20000001864 */
[----:B------:R1:W-:Y:S01]  /*84f0*/  MUFU.EX2 R182, R120 ;  /* 0x0000007800b67308 */ /* 0x0003e20000000800 */
[----:B------:R-:W-:Y:S01]  /*8500*/  FMUL.FTZ R49, R121, R237 ;  /* 0x000000ed79317220 */ /* 0x000fe20000410000 */
[----:B------:R-:W-:Y:S01]  /*8510*/  MOV R79, R191 ;  /* 0x000000bf004f7202 */ /* 0x000fe20000000f00 */
[--C-:B------:R-:W-:Y:S01]  /*8520*/  FFMA.FTZ R116, R164, UR4, -R236.reuse ;  /* 0x00000004a4747c23 */ /* 0x100fe200080108ec */
[----:B------:R-:W-:Y:S01]  /*8530*/  MOV R158, R154 ;  /* 0x0000009a009e7202 */ /* 0x000fe20000000f00 */
[-C--:B------:R-:W-:Y:S01]  /*8540*/  FMUL.FTZ R56, R124, R237.reuse ;  /* 0x000000ed7c387220 */ /* 0x080fe20000410000 */
[----:B------:R-:W-:Y:S01]  /*8550*/  FSEL R173, R173, RZ, P1 ;  /* 0x000000ffadad7208 */ /* 0x000fe20000800000 */
[----:B------:R-:W-:Y:S01]  /*8560*/  FMUL.FTZ R72, R156, R237 ;  /* 0x000000ed9c487220 */ /* 0x000fe20000410000 */
[----:B------:R-:W-:Y:S01]  /*8570*/  MOV R121, R51 ;  /* 0x0000003300797202 */ /* 0x000fe20000000f00 */
[-C--:B------:R-:W-:Y:S01]  /*8580*/  FMUL.FTZ R51, R123, R0.reuse ;  /* 0x000000007b337220 */ /* 0x080fe20000410000 */
[----:B------:R-:W-:Y:S01]  /*8590*/  MOV R164, R159 ;  /* 0x0000009f00a47202 */ /* 0x000fe20000000f00 */
[----:B------:R-:W-:Y:S01]  /*85a0*/  FMUL.FTZ R42, R106, R0 ;  /* 0x000000006a2a7220 */ /* 0x000fe20000410000 */
[----:B------:R-:W-:Y:S01]  /*85b0*/  MOV R123, R108 ;  /* 0x0000006c007b7202 */ /* 0x000fe20000000f00 */
[----:B------:R-:W-:Y:S01]  /*85c0*/  FMUL.FTZ R108, R128, R2 ;  /* 0x00000002806c7220 */ /* 0x000fe20000410000 */
[----:B-1----:R-:W-:Y:S01]  /*85d0*/  FFMA.FTZ R120, R157, UR4, -R235 ;  /* 0x000000049d787c23 */ /* 0x002fe200080108eb */
[----:B------:R-:W-:Y:S01]  /*85e0*/  MOV R157, R155 ;  /* 0x0000009b009d7202 */ /* 0x000fe20000000f00 */
[----:B------:R-:W-:Y:S01]  /*85f0*/  FMUL.FTZ R88, R172, R237 ;  /* 0x000000edac587220 */ /* 0x000fe20000410000 */
[----:B------:R-:W-:Y:S01]  /*8600*/  MOV R155, R152 ;  /* 0x00000098009b7202 */ /* 0x000fe20000000f00 */
[--C-:B------:R-:W-:Y:S01]  /*8610*/  FFMA.FTZ R128, R158, UR4, -R173.reuse ;  /* 0x000000049e807c23 */ /* 0x100fe200080108ad */
        /* <DEDUP_REMOVED lines=8> */
[----:B------:R-:W-:Y:S01]  /*86a0*/  MOV R174, R164 ;  /* 0x000000a400ae7202 */ /* 0x000fe20000000f00 */
[----:B------:R-:W1:Y:S01]  /*86b0*/  LDSM.16.MT88.4 R192, [R239+0xe000] ;  /* 0x00e00000efc0783b */ /* 0x000e620000004200 */
[----:B------:R-:W-:Y:S01]  /*86c0*/  MOV R172, R165 ;  /* 0x000000a500ac7202 */ /* 0x000fe20000000f00 */
[----:B------:R-:W-:Y:S01]  /*86d0*/  FFMA.FTZ R121, R121, UR4, -R236 ;  /* 0x0000000479797c23 */ /* 0x000fe200080108ec */
[----:B------:R-:W-:Y:S01]  /*86e0*/  MOV R167, R157 ;  /* 0x0000009d00a77202 */ /* 0x000fe20000000f00 */
[----:B------:R-:W2:Y:S01]  /*86f0*/  LDSM.16.MT88.4 R184, [R243] ;  /* 0x00000000f3b8783b */ /* 0x000ea20000004200 */
[----:B------:R-:W-:Y:S01]  /*8700*/  MOV R127, R91 ;  /* 0x0000005b007f7202 */ /* 0x000fe20000000f00 */
[----:B------:R-:W-:Y:S01]  /*8710*/  FMUL.FTZ R91, R175, R0 ;  /* 0x00000000af5b7220 */ /* 0x000fe20000410000 */
[----:B------:R-:W-:Y:S01]  /*8720*/  MOV R157, R152 ;  /* 0x00000098009d7202 */ /* 0x000fe20000000f00 */
[----:B------:R-:W3:Y:S01]  /*8730*/  LDL.LU R175, [R1+0x1c] ;  /* 0x00001c0001af7983 */ /* 0x000ee20000300800 */
[----:B------:R-:W-:Y:S01]  /*8740*/  MOV R152, R246 ;  /* 0x000000f600987202 */ /* 0x000fe20000000f00 */
[--C-:B------:R-:W-:Y:S01]  /*8750*/  FFMA.FTZ R132, R172, UR4, -R173.reuse ;  /* 0x00000004ac847c23 */ /* 0x100fe200080108ad */
[----:B------:R4:W-:Y:S01]  /*8760*/  MUFU.EX2 R246, R128 ;  /* 0x0000008000f67308 */ /* 0x0009e20000000800 */
[----:B------:R-:W-:Y:S01]  /*8770*/  FMUL.FTZ R109, R129, R2 ;  /* 0x00000002816d7220 */ /* 0x000fe20000410000 */
[-C--:B------:R-:W-:Y:S01]  /*8780*/  FMUL.FTZ R110, R130, R238.reuse ;  /* 0x000000ee826e7220 */ /* 0x080fe20000410000 */
[----:B------:R-:W-:Y:S01]  /*8790*/  FMUL.FTZ R111, R131, R238 ;  /* 0x000000ee836f7220 */ /* 0x000fe20000410000 */
[----:B------:R-:W1:Y:S01]  /*87a0*/  MUFU.EX2 R129, R121 ;  /* 0x0000007900817308 */ /* 0x000e620000000800 */
[----:B------:R-:W-:Y:S01]  /*87b0*/  FMUL.FTZ R65, R153, R237 ;  /* 0x000000ed99417220 */ /* 0x000fe20000410000 */
[-C--:B------:R-:W-:Y:S01]  /*87c0*/  HMMA.16816.F32 R56, R200, R206.reuse, R56 ;  /* 0x000000cec838723c */ /* 0x080fe20000001838 */
[----:B------:R-:W-:Y:S01]  /*87d0*/  MOV R153, R106 ;  /* 0x0000006a00997202 */ /* 0x000fe20000000f00 */
[-C--:B------:R-:W-:Y:S01]  /*87e0*/  FMUL.FTZ R106, R118, R238.reuse ;  /* 0x000000ee766a7220 */ /* 0x080fe20000410000 */
[-C--:B------:R-:W-:Y:S01]  /*87f0*/  FMUL.FTZ R107, R119, R238.reuse ;  /* 0x000000ee776b7220 */ /* 0x080fe20000410000 */
[----:B------:R1:W-:Y:S01]  /*8800*/  MUFU.EX2 R183, R116 ;  /* 0x0000007400b77308 */ /* 0x0003e20000000800 */
[----:B------:R-:W-:Y:S01]  /*8810*/  MOV R241, R55 ;  /* 0x0000003700f17202 */ /* 0x000fe20000000f00 */
[-C--:B------:R-:W-:Y:S01]  /*8820*/  FMUL.FTZ R118, R146, R238.reuse ;  /* 0x000000ee92767220 */ /* 0x080fe20000410000 */
[----:B------:R-:W-:Y:S01]  /*8830*/  FMUL.FTZ R119, R147, R238 ;  /* 0x000000ee93777220 */ /* 0x000fe20000410000 */
[----:B----4-:R-:W-:Y:S01]  /*8840*/  FFMA.FTZ R128, R174, UR4, -R173 ;  /* 0x00000004ae807c23 */ /* 0x010fe200080108ad */
[----:B------:R-:W-:Y:S01]  /*8850*/  HMMA.16816.F32 R108, R4, R206, R108 ;  /* 0x000000ce046c723c */ /* 0x000fe2000000186c */
[----:B------:R-:W4:Y:S01]  /*8860*/  LDL.LU R174, [R1+0x20] ;  /* 0x0000200001ae7983 */ /* 0x000f220000300800 */
[----:B------:R2:W-:Y:S01]  /*8870*/  MUFU.EX2 R206, R117 ;  /* 0x0000007500ce7308 */ /* 0x0005e20000000800 */
[-C--:B------:R-:W-:Y:S01]  /*8880*/  FMUL.FTZ R52, R136, R237.reuse ;  /* 0x000000ed88347220 */ /* 0x080fe20000410000 */
[----:B------:R-:W-:Y:S01]  /*8890*/  FMUL.FTZ R53, R137, R237 ;  /* 0x000000ed89357220 */ /* 0x000fe20000410000 */
[----:B------:R-:W4:Y:S01]  /*88a0*/  LDL.LU R172, [R1+0x24] ;  /* 0x0000240001ac7983 */ /* 0x000f220000300800 */
[-C--:B------:R-:W-:Y:S01]  /*88b0*/  FMUL.FTZ R54, R138, R0.reuse ;  /* 0x000000008a367220 */ /* 0x080fe20000410000 */
[----:B------:R-:W-:Y:S01]  /*88c0*/  FMUL.FTZ R55, R139, R0 ;  /* 0x000000008b377220 */ /* 0x000fe20000410000 */
[----:B------:R-:W-:Y:S01]  /*88d0*/  MOV R159, R156 ;  /* 0x0000009c009f7202 */ /* 0x000fe20000000f00 */
[-C--:B-1----:R-:W-:Y:S01]  /*88e0*/  FMUL.FTZ R116, R144, R2.reuse ;  /* 0x0000000290747220 */ /* 0x082fe20000410000 */
[----:B------:R-:W1:Y:S01]  /*88f0*/  LDSM.16.MT88.4 R188, [R243+0x2000] ;  /* 0x00200000f3bc783b */ /* 0x000e620000004200 */
[--C-:B------:R-:W-:Y:S01]  /*8900*/  FFMA.FTZ R124, R124, UR4, -R235.reuse ;  /* 0x000000047c7c7c23 */ /* 0x100fe200080108eb */
[----:B------:R-:W-:Y:S01]  /*8910*/  MOV R156, R153 ;  /* 0x00000099009c7202 */ /* 0x000fe20000000f00 */
[-C--:B------:R-:W-:Y:S01]  /*8920*/  HMMA.16816.F32 R40, R200, R180.reuse, R40 ;  /* 0x000000b4c828723c */ /* 0x080fe20000001828 */
[----:B------:R-:W1:Y:S01]  /*8930*/  LDSM.16.MT88.4 R136, [R244+0x2000] ;  /* 0x00200000f488783b */ /* 0x000e620000004200 */
[----:B------:R-:W-:Y:S01]  /*8940*/  MOV R154, R123 ;  /* 0x0000007b009a7202 */ /* 0x000fe20000000f00 */
[----:B--2---:R-:W-:Y:S01]  /*8950*/  FMUL.FTZ R117, R145, R2 ;  /* 0x0000000291757220 */ /* 0x004fe20000410000 */
[----:B------:R-:W-:Y:S01]  /*8960*/  MOV R153, R122 ;  /* 0x0000007a00997202 */ /* 0x000fe20000000f00 */
[----:B------:R-:W-:Y:S01]  /*8970*/  FMUL.FTZ R78, R166, R0 ;  /* 0x00000000a64e7220 */ /* 0x000fe20000410000 */
[----:B------:R-:W-:Y:S01]  /*8980*/  MOV R164, R155 ;  /* 0x0000009b00a47202 */ /* 0x000fe20000000f00 */
[----:B------:R-:W-:Y:S01]  /*8990*/  FMUL.FTZ R113, R133, R2 ;  /* 0x0000000285717220 */ /* 0x000fe20000410000 */
[----:B------:R-:W-:Y:S01]  /*89a0*/  HMMA.16816.F32 R96, R4, R180, R96 ;  /* 0x000000b40460723c */ /* 0x000fe20000001860 */
[----:B------:R2:W-:Y:S01]  /*89b0*/  MUFU.EX2 R180, R124 ;  /* 0x0000007c00b47308 */ /* 0x0005e20000000800 */
[----:B------:R-:W-:Y:S01]  /*89c0*/  MOV R158, R153 ;  /* 0x00000099009e7202 */ /* 0x000fe20000000f00 */
[----:B------:R-:W-:Y:S01]  /*89d0*/  FMUL.FTZ R114, R134, R238 ;  /* 0x000000ee86727220 */ /* 0x000fe20000410000 */
[----:B------:R-:W-:Y:S01]  /*89e0*/  MOV R155, R142 ;  /* 0x0000008e009b7202 */ /* 0x000fe20000000f00 */
[----:B------:R-:W-:Y:S01]  /*89f0*/  FMUL.FTZ R115, R135, R238 ;  /* 0x000000ee87737220 */ /* 0x000fe20000410000 */
[----:B------:R-:W-:Y:S01]  /*8a00*/  MOV R153, R140 ;  /* 0x0000008c00997202 */ /* 0x000fe20000000f00 */
[-C--:B------:R-:W-:Y:S01]  /*8a10*/  FMUL.FTZ R84, R84, R2.reuse ;  /* 0x0000000254547220 */ /* 0x080fe20000410000 */
[-C--:B------:R-:W-:Y:S01]  /*8a20*/  HMMA.16816.F32 R60, R200, R194.reuse, R60 ;  /* 0x000000c2c83c723c */ /* 0x080fe2000000183c */
[----:B------:R-:W-:Y:S01]  /*8a30*/  MOV R166, R127 ;  /* 0x0000007f00a67202 */ /* 0x000fe20000000f00 */
[----:B------:R-:W-:Y:S01]  /*8a40*/  FMUL.FTZ R85, R85, R2 ;  /* 0x0000000255557220 */ /* 0x000fe20000410000 */
[----:B------:R-:W-:Y:S01]  /*8a50*/  MOV R165, R126 ;  /* 0x0000007e00a57202 */ /* 0x000fe20000000f00 */
[--C-:B------:R-:W-:Y:S01]  /*8a60*/  FFMA.FTZ R133, R167, UR4, -R250.reuse ;  /* 0x00000004a7857c23 */ /* 0x100fe200080108fa */
[--C-:B------:R-:W-:Y:S01]  /*8a70*/  FFMA.FTZ R125, R125, UR4, -R235.reuse ;  /* 0x000000047d7d7c23 */ /* 0x100fe200080108eb */
[----:B------:R1:W1:Y:S01]  /*8a80*/  MUFU.EX2 R245, R120 ;  /* 0x0000007800f57308 */ /* 0x0002620000000800 */
[----:B--2---:R-:W-:Y:S01]  /*8a90*/  FFMA.FTZ R124, R159, UR4, -R235 ;  /* 0x000000049f7c7c23 */ /* 0x004fe200080108eb */
[----:B------:R-:W-:Y:S01]  /*8aa0*/  HMMA.16816.F32 R116, R4, R194, R116 ;  /* 0x000000c20474723c */ /* 0x000fe20000001874 */
[----:B------:R-:W-:Y:S01]  /*8ab0*/  MOV R195, R129 ;  /* 0x0000008100c37202 */ /* 0x000fe20000000f00 */
[----:B------:R-:W-:Y:S01]  /*8ac0*/  FFMA.FTZ R129, R156, UR4, -R173 ;  /* 0x000000049c817c23 */ /* 0x000fe200080108ad */
[----:B------:R-:W-:Y:S01]  /*8ad0*/  MOV R159, R154 ;  /* 0x0000009a009f7202 */ /* 0x000fe20000000f00 */
[----:B------:R2:W-:Y:S01]  /*8ae0*/  MUFU.EX2 R207, R133 ;  /* 0x0000008500cf7308 */ /* 0x0005e20000000800 */
[----:B------:R-:W-:Y:S01]  /*8af0*/  MOV R156, R143 ;  /* 0x0000008f009c7202 */ /* 0x000fe20000000f00 */
[----:B------:R-:W-:Y:S01]  /*8b00*/  LDSM.16.MT88.4 R144, [R239+0xe800] ;  /* 0x00e80000ef90783b */ /* 0x000fe20000004200 */
[----:B------:R-:W-:Y:S01]  /*8b10*/  MOV R154, R141 ;  /* 0x0000008d009a7202 */ /* 0x000fe20000000f00 */
[----:B------:R2:W-:Y:S01]  /*8b20*/  MUFU.EX2 R181, R129 ;  /* 0x0000008100b57308 */ /* 0x0005e20000000800 */
[-C--:B------:R-:W-:Y:S01]  /*8b30*/  HMMA.16816.F32 R52, R200, R192.reuse, R52 ;  /* 0x000000c0c834723c */ /* 0x080fe20000001834 */
[----:B------:R-:W2:Y:S01]  /*8b40*/  LDSM.16.MT88.4 R140, [R242+0xc800] ;  /* 0x00c80000f28c783b */ /* 0x000ea20000004200 */
[-C--:B------:R-:W-:Y:S01]  /*8b50*/  FMUL.FTZ R68, R68, R2.reuse ;  /* 0x0000000244447220 */ /* 0x080fe20000410000 */
[-C--:B------:R-:W-:Y:S01]  /*8b60*/  FMUL.FTZ R69, R69, R2.reuse ;  /* 0x0000000245457220 */ /* 0x080fe20000410000 */
[-C--:B------:R-:W-:Y:S01]  /*8b70*/  FMUL.FTZ R80, R80, R2.reuse ;  /* 0x0000000250507220 */ /* 0x080fe20000410000 */
[-C--:B------:R-:W-:Y:S01]  /*8b80*/  FMUL.FTZ R81, R81, R2.reuse ;  /* 0x0000000251517220 */ /* 0x080fe20000410000 */
[-C--:B-1----:R-:W-:Y:S01]  /*8b90*/  FMUL.FTZ R120, R148, R2.reuse ;  /* 0x0000000294787220 */ /* 0x082fe20000410000 */
[----:B------:R-:W-:Y:S01]  /*8ba0*/  FMUL.FTZ R121, R149, R2 ;  /* 0x0000000295797220 */ /* 0x000fe20000410000 */
[----:B------:R-:W-:Y:S01]  /*8bb0*/  HMMA.16816.F32 R112, R4, R192, R112 ;  /* 0x000000c00470723c */ /* 0x000fe20000001870 */
[----:B------:R1:W-:Y:S01]  /*8bc0*/  MUFU.EX2 R193, R128 ;  /* 0x0000008000c17308 */ /* 0x0003e20000000800 */
[--C-:B--2---:R-:W-:Y:S01]  /*8bd0*/  FFMA.FTZ R133, R165, UR4, -R250.reuse ;  /* 0x00000004a5857c23 */ /* 0x104fe200080108fa */
[-C--:B------:R-:W-:Y:S01]  /*8be0*/  FMUL.FTZ R122, R150, R238.reuse ;  /* 0x000000ee967a7220 */ /* 0x080fe20000410000 */
[----:B------:R-:W-:Y:S01]  /*8bf0*/  FMUL.FTZ R123, R151, R238 ;  /* 0x000000ee977b7220 */ /* 0x000fe20000410000 */
[----:B------:R-:W-:Y:S01]  /*8c00*/  FMUL.FTZ R129, R177, R2 ;  /* 0x00000002b1817220 */ /* 0x000fe20000410000 */
[----:B------:R-:W-:Y:S01]  /*8c10*/  MUFU.EX2 R192, R125 ;  /* 0x0000007d00c07308 */ /* 0x000fe20000000800 */
[-C--:B------:R-:W-:Y:S01]  /*8c20*/  FMUL.FTZ R127, R163, R238.reuse ;  /* 0x000000eea37f7220 */ /* 0x080fe20000410000 */
[-C--:B------:R-:W-:Y:S01]  /*8c30*/  HMMA.16816.F32 R36, R200, R184.reuse, R36 ;  /* 0x000000b8c824723c */ /* 0x080fe20000001824 */
[-C--:B------:R-:W-:Y:S01]  /*8c40*/  FMUL.FTZ R130, R178, R238.reuse ;  /* 0x000000eeb2827220 */ /* 0x080fe20000410000 */
[----:B------:R2:W-:Y:S01]  /*8c50*/  MUFU.EX2 R177, R132 ;  /* 0x0000008400b17308 */ /* 0x0005e20000000800 */
[----:B------:R-:W-:Y:S01]  /*8c60*/  FMUL.FTZ R131, R179, R238 ;  /* 0x000000eeb3837220 */ /* 0x000fe20000410000 */
[-C--:B------:R-:W-:Y:S01]  /*8c70*/  FMUL.FTZ R168, R168, R2.reuse ;  /* 0x00000002a8a87220 */ /* 0x080fe20000410000 */
[----:B------:R-:W-:Y:S01]  /*8c80*/  FMUL.FTZ R169, R169, R2 ;  /* 0x00000002a9a97220 */ /* 0x000fe20000410000 */
[----:B------:R-:W-:Y:S01]  /*8c90*/  FMUL.FTZ R126, R162, R238 ;  /* 0x000000eea27e7220 */ /* 0x000fe20000410000 */
[----:B-1----:R-:W-:Y:S01]  /*8ca0*/  FMUL.FTZ R128, R176, R2 ;  /* 0x00000002b0807220 */ /* 0x002fe20000410000 */
[----:B------:R-:W-:Y:S01]  /*8cb0*/  HMMA.16816.F32 R84, R4, R184, R84 ;  /* 0x000000b80454723c */ /* 0x000fe20000001854 */
[----:B------:R-:W-:Y:S01]  /*8cc0*/  MOV R185, R241 ;  /* 0x000000f100b97202 */ /* 0x000fe20000000f00 */
[----:B------:R-:W-:Y:S06]  /*8cd0*/  MUFU.EX2 R194, R133 ;  /* 0x0000008500c27308 */ /* 0x000fec0000000800 */
[----:B------:R-:W-:Y:S01]  /*8ce0*/  HMMA.16816.F32 R48, R200, R204, R48 ;  /* 0x000000ccc830723c */ /* 0x000fe20000001830 */
[----:B--2---:R-:W-:-:S07]  /*8cf0*/  FFMA.FTZ R132, R166, UR4, -R250 ;  /* 0x00000004a6847c23 */ /* 0x004fce00080108fa */
[----:B------:R-:W-:Y:S01]  /*8d00*/  HMMA.16816.F32 R104, R4, R204, R104 ;  /* 0x000000cc0468723c */ /* 0x000fe20000001868 */
[----:B------:R1:W-:Y:S01]  /*8d10*/  MUFU.EX2 R176, R132 ;  /* 0x0000008400b07308 */ /* 0x0003e20000000800 */
[----:B------:R-:W-:Y:S01]  /*8d20*/  F2FP.F16.F32.PACK_AB R134, R195, R182 ;  /* 0x000000b6c386723e */ /* 0x000fe200000000ff */
[----:B------:R-:W2:Y:S01]  /*8d30*/  LDSM.16.MT88.4 R148, [R242+0xe800] ;  /* 0x00e80000f294783b */ /* 0x000ea20000004200 */
[----:B------:R-:W-:Y:S01]  /*8d40*/  FMUL.FTZ R125, R161, R2 ;  /* 0x00000002a17d7220 */ /* 0x000fe20000410000 */
[----:B------:R-:W1:Y:S03]  /*8d50*/  MUFU.EX2 R205, R124 ;  /* 0x0000007c00cd7308 */ /* 0x000e660000000800 */
[----:B------:R-:W-:Y:S01]  /*8d60*/  HMMA.16816.F32 R24, R200, R196, R24 ;  /* 0x000000c4c818723c */ /* 0x000fe20000001818 */
[----:B-1----:R-:W-:-:S07]  /*8d70*/  FFMA.FTZ R132, R164, UR4, -R250 ;  /* 0x00000004a4847c23 */ /* 0x002fce00080108fa */
[C---:B------:R-:W-:Y:S01]  /*8d80*/  HMMA.16816.F32 R28, R200.reuse, R198, R28 ;  /* 0x000000c6c81c723c */ /* 0x040fe2000000181c */
[----:B------:R-:W-:Y:S01]  /*8d90*/  F2FP.F16.F32.PACK_AB R133, R180, R245 ;  /* 0x000000f5b485723e */ /* 0x000fe200000000ff */
[----:B------:R-:W-:Y:S01]  /*8da0*/  LDSM.16.MT88.4 R164, [R239+0xc800] ;  /* 0x00c80000efa4783b */ /* 0x000fe20000004200 */
[----:B------:R1:W2:Y:S01]  /*8db0*/  MUFU.EX2 R241, R132 ;  /* 0x0000008400f17308 */ /* 0x0002a20000000800 */
[----:B------:R-:W-:Y:S01]  /*8dc0*/  F2FP.F16.F32.PACK_AB R135, R205, R192 ;  /* 0x000000c0cd87723e */ /* 0x000fe200000000ff */
[----:B------:R-:W-:Y:S02]  /*8dd0*/  FMUL.FTZ R124, R160, R2 ;  /* 0x00000002a07c7220 */ /* 0x000fe40000410000 */
[----:B------:R-:W-:Y:S01]  /*8de0*/  LDSM.16.MT88.4 R160, [R243+0x800] ;  /* 0x00080000f3a0783b */ /* 0x000fe20000004200 */
[C---:B------:R-:W-:Y:S08]  /*8df0*/  HMMA.16816.F32 R32, R200.reuse, R186, R32 ;  /* 0x000000bac820723c */ /* 0x040ff00000001820 */
[----:B------:R-:W-:Y:S01]  /*8e00*/  HMMA.16816.F32 R64, R200, R188, R64 ;  /* 0x000000bcc840723c */ /* 0x000fe20000001840 */
[----:B-1----:R-:W-:-:S07]  /*8e10*/  F2FP.F16.F32.PACK_AB R132, R183, R206 ;  /* 0x000000ceb784723e */ /* 0x002fce00000000ff */
[C---:B------:R-:W-:Y:S08]  /*8e20*/  HMMA.16816.F32 R72, R200.reuse, R190, R72 ;  /* 0x000000bec848723c */ /* 0x040ff00000001848 */
[C---:B------:R-:W-:Y:S08]  /*8e30*/  HMMA.16816.F32 R76, R200.reuse, R136, R76 ;  /* 0x00000088c84c723c */ /* 0x040ff0000000184c */
[----:B------:R-:W-:Y:S01]  /*8e40*/  HMMA.16816.F32 R88, R200, R138, R88 ;  /* 0x0000008ac858723c */ /* 0x000fe20000001858 */
[----:B------:R-:W-:-:S02]  /*8e50*/  MOV R203, R159 ;  /* 0x0000009f00cb7202 */ /* 0x000fc40000000f00 */
[----:B------:R-:W-:Y:S02]  /*8e60*/  MOV R202, R158 ;  /* 0x0000009e00ca7202 */ /* 0x000fe40000000f00 */
[----:B------:R-:W-:Y:S02]  /*8e70*/  MOV R201, R157 ;  /* 0x0000009d00c97202 */ /* 0x000fe40000000f00 */
[----:B------:R-:W-:Y:S01]  /*8e80*/  MOV R200, R156 ;  /* 0x0000009c00c87202 */ /* 0x000fe20000000f00 */
[----:B------:R-:W-:Y:S01]  /*8e90*/  HMMA.16816.F32 R68, R4, R196, R68 ;  /* 0x000000c40444723c */ /* 0x000fe20000001844 */
[----:B------:R-:W-:Y:S02]  /*8ea0*/  F2FP.F16.F32.PACK_AB R156, R181, R246 ;  /* 0x000000f6b59c723e */ /* 0x000fe400000000ff */
[----:B------:R-:W-:Y:S02]  /*8eb0*/  F2FP.F16.F32.PACK_AB R157, R176, R207 ;  /* 0x000000cfb09d723e */ /* 0x000fe400000000ff */
[----:B------:R-:W-:-:S02]  /*8ec0*/  F2FP.F16.F32.PACK_AB R158, R177, R193 ;  /* 0x000000c1b19e723e */ /* 0x000fc400000000ff */
[----:B--2---:R-:W-:Y:S01]  /*8ed0*/  F2FP.F16.F32.PACK_AB R159, R241, R194 ;  /* 0x000000c2f19f723e */ /* 0x004fe200000000ff */
[----:B------:R-:W-:Y:S01]  /*8ee0*/  HMMA.16816.F32 R8, R132, R140, R8 ;  /* 0x0000008c8408723c */ /* 0x000fe20000001808 */
[----:B------:R-:W-:Y:S02]  /*8ef0*/  MOV R197, R155 ;  /* 0x0000009b00c57202 */ /* 0x000fe40000000f00 */
[----:B------:R-:W-:-:S05]  /*8f00*/  MOV R196, R154 ;  /* 0x0000009a00c47202 */ /* 0x000fca0000000f00 */
[C---:B------:R-:W-:Y:S08]  /*8f10*/  HMMA.16816.F32 R12, R156.reuse, R140, R12 ;  /* 0x0000008c9c0c723c */ /* 0x040ff0000000180c */
[-C--:B------:R-:W-:Y:S08]  /*8f20*/  HMMA.16816.F32 R16, R156, R142.reuse, R16 ;  /* 0x0000008e9c10723c */ /* 0x080ff00000001810 */
[----:B------:R-:W-:Y:S01]  /*8f30*/  HMMA.16816.F32 R20, R132, R142, R20 ;  /* 0x0000008e8414723c */ /* 0x000fe20000001814 */
[----:B------:R-:W1:Y:S07]  /*8f40*/  LDSM.16.MT88.4 R140, [R243+0x2800] ;  /* 0x00280000f38c783b */ /* 0x000e6e0000004200 */
[----:B------:R-:W-:Y:S01]  /*8f50*/  HMMA.16816.F32 R80, R4, R198, R80 ;  /* 0x000000c60450723c */ /* 0x000fe20000001850 */
[----:B------:R-:W-:-:S02]  /*8f60*/  MOV R199, R153 ;  /* 0x0000009900c77202 */ /* 0x000fc40000000f00 */
[----:B------:R-:W-:Y:S02]  /*8f70*/  MOV R198, R152 ;  /* 0x0000009800c67202 */ /* 0x000fe40000000f00 */
[----:B------:R-:W2:Y:S03]  /*8f80*/  LDSM.16.MT88.4 R152, [R244+0x800] ;  /* 0x00080000f498783b */ /* 0x000ea60000004200 */
[C---:B------:R-:W-:Y:S08]  /*8f90*/  HMMA.16816.F32 R92, R4.reuse, R186, R92 ;  /* 0x000000ba045c723c */ /* 0x040ff0000000185c */
[C---:B------:R-:W-:Y:S08]  /*8fa0*/  HMMA.16816.F32 R120, R4.reuse, R188, R120 ;  /* 0x000000bc0478723c */ /* 0x040ff00000001878 */
[C---:B------:R-:W-:Y:S08]  /*8fb0*/  HMMA.16816.F32 R124, R4.reuse, R190, R124 ;  /* 0x000000be047c723c */ /* 0x040ff0000000187c */
[C---:B------:R-:W-:Y:S08]  /*8fc0*/  HMMA.16816.F32 R128, R4.reuse, R136, R128 ;  /* 0x000000880480723c */ /* 0x040ff00000001880 */
[----:B------:R-:W-:Y:S01]  /*8fd0*/  HMMA.16816.F32 R4, R4, R138, R168 ;  /* 0x0000008a0404723c */ /* 0x000fe200000018a8 */
[----:B------:R-:W4:Y:S01]  /*8fe0*/  LDSM.16.MT88.4 R136, [R244+0x2800] ;  /* 0x00280000f488783b */ /* 0x000f220000004200 */
[----:B------:R-:W-:-:S03]  /*8ff0*/  FSETP.NEU.FTZ.AND P1, PT, R230, -INF , PT ;  /* 0xff800000e600780b */ /* 0x000fc60003f3d000 */
[----:B------:R-:W-:Y:S03]  /*9000*/  LDSM.16.MT88.4 R168, [R244+0x3000] ;  /* 0x00300000f4a8783b */ /* 0x000fe60000004200 */
[-C--:B------:R-:W-:Y:S08]  /*9010*/  HMMA.16816.F32 R52, R156, R144.reuse, R52 ;  /* 0x000000909c34723c */ /* 0x080ff00000001834 */
[----:B------:R-:W-:Y:S01]  /*9020*/  HMMA.16816.F32 R112, R132, R144, R112 ;  /* 0x000000908470723c */ /* 0x000fe20000001870 */
[----:B------:R-:W-:-:S07]  /*9030*/  FFMA.FTZ R145, R197, UR4, -R235 ;  /* 0x00000004c5917c23 */ /* 0x000fce00080108eb */
[-C--:B------:R-:W-:Y:S08]  /*9040*/  HMMA.16816.F32 R56, R156, R150.reuse, R56 ;  /* 0x000000969c38723c */ /* 0x080ff00000001838 */
[----:B------:R-:W-:Y:S01]  /*9050*/  HMMA.16816.F32 R108, R132, R150, R108 ;  /* 0x00000096846c723c */ /* 0x000fe2000000186c */
[----:B------:R-:W4:Y:S07]  /*9060*/  MUFU.EX2 R151, R145 ;  /* 0x0000009100977308 */ /* 0x000f2e0000000800 */
[-C--:B------:R-:W-:Y:S08]  /*9070*/  HMMA.16816.F32 R48, R156, R148.reuse, R48 ;  /* 0x000000949c30723c */ /* 0x080ff00000001830 */
[----:B------:R-:W-:Y:S01]  /*9080*/  HMMA.16816.F32 R104, R132, R148, R104 ;  /* 0x000000948468723c */ /* 0x000fe20000001868 */
[--C-:B------:R-:W-:Y:S01]  /*9090*/  FFMA.FTZ R149, R198, UR4, -R236.reuse ;  /* 0x00000004c6957c23 */ /* 0x100fe200080108ec */
[----:B------:R-:W-:-:S03]  /*90a0*/  FFMA.FTZ R148, R185, UR4, -R236 ;  /* 0x00000004b9947c23 */ /* 0x000fc600080108ec */
[----:B------:R2:W-:Y:S03]  /*90b0*/  MUFU.EX2 R178, R149 ;  /* 0x0000009500b27308 */ /* 0x0005e60000000800 */
[-C--:B-1----:R-:W-:Y:S08]  /*90c0*/  HMMA.16816.F32 R64, R156, R140.reuse, R64 ;  /* 0x0000008c9c40723c */ /* 0x082ff00000001840 */
[----:B------:R-:W-:Y:S01]  /*90d0*/  HMMA.16816.F32 R120, R132, R140, R120 ;  /* 0x0000008c8478723c */ /* 0x000fe20000001878 */
[----:B---3--:R-:W-:Y:S01]  /*90e0*/  FFMA.FTZ R141, R175, UR4, -R173 ;  /* 0x00000004af8d7c23 */ /* 0x008fe200080108ad */
[----:B--2---:R-:W-:-:S03]  /*90f0*/  FFMA.FTZ R149, R201, UR4, -R235 ;  /* 0x00000004c9957c23 */ /* 0x004fc600080108eb */
[----:B------:R1:W-:Y:S03]  /*9100*/  MUFU.EX2 R150, R141 ;  /* 0x0000008d00967308 */ /* 0x0003e60000000800 */
[----:B------:R-:W-:Y:S01]  /*9110*/  HMMA.16816.F32 R44, R156, R154, R44 ;  /* 0x0000009a9c2c723c */ /* 0x000fe2000000182c */
[----:B------:R-:W-:-:S07]  /*9120*/  FFMA.FTZ R140, R203, UR4, -R173 ;  /* 0x00000004cb8c7c23 */ /* 0x000fce00080108ad */
[----:B------:R-:W-:Y:S01]  /*9130*/  HMMA.16816.F32 R100, R132, R154, R100 ;  /* 0x0000009a8464723c */ /* 0x000fe20000001864 */
[----:B------:R-:W2:Y:S01]  /*9140*/  MUFU.EX2 R154, R148 ;  /* 0x00000094009a7308 */ /* 0x000ea20000000800 */
[----:B-1----:R-:W-:-:S06]  /*9150*/  FFMA.FTZ R141, R226, UR4, -R250 ;  /* 0x00000004e28d7c23 */ /* 0x002fcc00080108fa */
[-C--:B------:R-:W-:Y:S01]  /*9160*/  HMMA.16816.F32 R72, R156, R142.reuse, R72 ;  /* 0x0000008e9c48723c */ /* 0x080fe20000001848 */
[----:B------:R-:W-:Y:S01]  /*9170*/  MUFU.EX2 R155, R149 ;  /* 0x00000095009b7308 */ /* 0x000fe20000000800 */
[----:B------:R-:W3:Y:S06]  /*9180*/  LDL.LU R226, [R1+0x48] ;  /* 0x0000480001e27983 */ /* 0x000eec0000300800 */
[----:B------:R-:W-:Y:S01]  /*9190*/  HMMA.16816.F32 R124, R132, R142, R124 ;  /* 0x0000008e847c723c */ /* 0x000fe2000000187c */
[----:B----4-:R-:W-:-:S04]  /*91a0*/  FFMA.FTZ R142, R172, UR4, -R173 ;  /* 0x00000004ac8e7c23 */ /* 0x010fc800080108ad */
[----:B------:R1:W-:Y:S03]  /*91b0*/  MUFU.EX2 R149, R142 ;  /* 0x0000008e00957308 */ /* 0x0003e60000000800 */
[C---:B------:R-:W-:Y:S08]  /*91c0*/  HMMA.16816.F32 R36, R156.reuse, R160, R36 ;  /* 0x000000a09c24723c */ /* 0x040ff00000001824 */
[----:B------:R-:W-:Y:S01]  /*91d0*/  HMMA.16816.F32 R32, R156, R162, R32 ;  /* 0x000000a29c20723c */ /* 0x000fe20000001820 */
[----:B-1----:R-:W-:-:S07]  /*91e0*/  MOV R142, R151 ;  /* 0x00000097008e7202 */ /* 0x002fce0000000f00 */
[C---:B------:R-:W-:Y:S01]  /*91f0*/  HMMA.16816.F32 R84, R132.reuse, R160, R84 ;  /* 0x000000a08454723c */ /* 0x040fe20000001854 */
[----:B------:R-:W-:Y:S07]  /*9200*/  MUFU.EX2 R151, R141 ;  /* 0x0000008d00977308 */ /* 0x000fee0000000800 */
[----:B------:R-:W-:Y:S01]  /*9210*/  HMMA.16816.F32 R92, R132, R162, R92 ;  /* 0x000000a2845c723c */ /* 0x000fe2000000185c */
[----:B------:R-:W1:Y:S01]  /*9220*/  LDSM.16.MT88.4 R160, [R243+0x3000] ;  /* 0x00300000f3a0783b */ /* 0x000e620000004200 */
[----:B--2---:R-:W-:-:S06]  /*9230*/  MOV R143, R154 ;  /* 0x0000009a008f7202 */ /* 0x004fcc0000000f00 */
[C---:B------:R-:W-:Y:S08]  /*9240*/  HMMA.16816.F32 R24, R156.reuse, R164, R24 ;  /* 0x000000a49c18723c */ /* 0x040ff00000001818 */
[C---:B------:R-:W-:Y:S08]  /*9250*/  HMMA.16816.F32 R28, R156.reuse, R166, R28 ;  /* 0x000000a69c1c723c */ /* 0x040ff0000000181c */
[C---:B------:R-:W-:Y:S08]  /*9260*/  HMMA.16816.F32 R40, R156.reuse, R152, R40 ;  /* 0x000000989c28723c */ /* 0x040ff00000001828 */
[C---:B------:R-:W-:Y:S08]  /*9270*/  HMMA.16816.F32 R60, R156.reuse, R146, R60 ;  /* 0x000000929c3c723c */ /* 0x040ff0000000183c */
[C---:B------:R-:W-:Y:S08]  /*9280*/  HMMA.16816.F32 R76, R156.reuse, R136, R76 ;  /* 0x000000889c4c723c */ /* 0x040ff0000000184c */
[----:B------:R-:W-:Y:S01]  /*9290*/  HMMA.16816.F32 R88, R156, R138, R88 ;  /* 0x0000008a9c58723c */ /* 0x000fe20000001858 */
[----:B------:R2:W4:Y:S07]  /*92a0*/  MUFU.EX2 R156, R140 ;  /* 0x0000008c009c7308 */ /* 0x00052e0000000800 */
[----:B------:R-:W-:Y:S01]  /*92b0*/  HMMA.16816.F32 R128, R132, R136, R128 ;  /* 0x000000888480723c */ /* 0x000fe20000001880 */
[----:B--2---:R-:W-:Y:S01]  /*92c0*/  FFMA.FTZ R140, R174, UR4, -R173 ;  /* 0x00000004ae8c7c23 */ /* 0x004fe200080108ad */
[----:B------:R-:W-:-:S03]  /*92d0*/  FFMA.FTZ R136, R220, UR4, -R250 ;  /* 0x00000004dc887c23 */ /* 0x000fc600080108fa */
[----:B------:R2:W1:Y:S01]  /*92e0*/  MUFU.EX2 R154, R140 ;  /* 0x0000008c009a7308 */ /* 0x0004620000000800 */
[----:B------:R-:W-:-:S04]  /*92f0*/  FFMA.FTZ R137, R240, UR4, -R250 ;  /* 0x00000004f0897c23 */ /* 0x000fc800080108fa */
[----:B------:R-:W-:Y:S01]  /*9300*/  MUFU.EX2 R240, R137 ;  /* 0x0000008900f07308 */ /* 0x000fe20000000800 */
[----:B--2---:R-:W-:Y:S01]  /*9310*/  FFMA.FTZ R140, R227, UR4, -R250 ;  /* 0x00000004e38c7c23 */ /* 0x004fe200080108fa */
[----:B----4-:R-:W-:Y:S01]  /*9320*/  MOV R141, R156 ;  /* 0x0000009c008d7202 */ /* 0x010fe20000000f00 */
[----:B------:R-:W2:Y:S02]  /*9330*/  LDL.LU R227, [R1+0x44] ;  /* 0x0000440001e37983 */ /* 0x000ea40000300800 */
[----:B------:R4:W1:Y:S01]  /*9340*/  MUFU.EX2 R204, R140 ;  /* 0x0000008c00cc7308 */ /* 0x0008620000000800 */
[----:B------:R-:W-:Y:S01]  /*9350*/  F2FP.F16.F32.PACK_AB R172, R150, R141 ;  /* 0x0000008d96ac723e */ /* 0x000fe200000000ff */
[----:B------:R-:W3:Y:S01]  /*9360*/  LDL.LU R220, [R1+0x40] ;  /* 0x0000400001dc7983 */ /* 0x000ee20000300800 */
[----:B----4-:R-:W-:Y:S02]  /*9370*/  MOV R140, R151 ;  /* 0x00000097008c7202 */ /* 0x010fe40000000f00 */
[----:B------:R-:W4:Y:S01]  /*9380*/  MUFU.EX2 R151, R136 ;  /* 0x0000008800977308 */ /* 0x000f220000000800 */
[----:B-1----:R-:W-:-:S02]  /*9390*/  F2FP.F16.F32.PACK_AB R174, R149, R154 ;  /* 0x0000009a95ae723e */ /* 0x002fc400000000ff */
[----:B------:R-:W-:Y:S02]  /*93a0*/  F2FP.F16.F32.PACK_AB R173, R204, R140 ;  /* 0x0000008cccad723e */ /* 0x000fe400000000ff */
[----:B----4-:R-:W-:-:S07]  /*93b0*/  F2FP.F16.F32.PACK_AB R175, R240, R151 ;  /* 0x00000097f0af723e */ /* 0x010fce00000000ff */
[----:B------:R-:W-:Y:S01]  /*93c0*/  HMMA.16816.F32 R156, R172, R162, R72 ;  /* 0x000000a2ac9c723c */ /* 0x000fe20000001848 */
[----:B------:R-:W-:-:S05]  /*93d0*/  FMUL.FTZ R75, R230, UR4 ;  /* 0x00000004e64b7c20 */ /* 0x000fca0008410000 */
[----:B------:R-:W-:-:S05]  /*93e0*/  FSEL R75, R75, RZ, P1 ;  /* 0x000000ff4b4b7208 */ /* 0x000fca0000800000 */
[--C-:B------:R-:W-:Y:S01]  /*93f0*/  FFMA.FTZ R73, R221, UR4, -R75.reuse ;  /* 0x00000004dd497c23 */ /* 0x100fe2000801084b */
[--C-:B------:R-:W-:Y:S01]  /*9400*/  FFMA.FTZ R74, R252, UR4, -R75.reuse ;  /* 0x00000004fc4a7c23 */ /* 0x100fe2000801084b */
[----:B------:R-:W4:Y:S01]  /*9410*/  LDL.LU R221, [R1+0x3c] ;  /* 0x00003c0001dd7983 */ /* 0x000f220000300800 */
[--C-:B------:R-:W-:Y:S01]  /*9420*/  FFMA.FTZ R72, R224, UR4, -R75.reuse ;  /* 0x00000004e0487c23 */ /* 0x100fe2000801084b */
[----:B------:R1:W-:Y:S02]  /*9430*/  MUFU.EX2 R252, R73 ;  /* 0x0000004900fc7308 */ /* 0x0003e40000000800 */
[----:B------:R-:W2:Y:S01]  /*9440*/  LDL.LU R224, [R1+0x38] ;  /* 0x0000380001e07983 */ /* 0x000ea20000300800 */
[----:B-1----:R-:W-:-:S03]  /*9450*/  FFMA.FTZ R73, R225, UR4, -R75 ;  /* 0x00000004e1497c23 */ /* 0x002fc6000801084b */
[----:B------:R-:W2:Y:S01]  /*9460*/  LDL.LU R225, [R1+0x34] ;  /* 0x0000340001e17983 */ /* 0x000ea20000300800 */
[----:B------:R-:W-:Y:S01]  /*9470*/  FFMA.FTZ R144, R196, UR4, -R236 ;  /* 0x00000004c4907c23 */ /* 0x000fe200080108ec */
[C---:B------:R-:W-:Y:S03]  /*9480*/  HMMA.16816.F32 R96, R132.reuse, R152, R96 ;  /* 0x000000988460723c */ /* 0x040fe60000001860 */
[----:B------:R1:W-:Y:S05]  /*9490*/  MUFU.EX2 R152, R144 ;  /* 0x0000009000987308 */ /* 0x0003ea0000000800 */
[----:B------:R-:W-:Y:S01]  /*94a0*/  HMMA.16816.F32 R116, R132, R146, R116 ;  /* 0x000000928474723c */ /* 0x000fe20000001874 */
[----:B-1----:R-:W-:-:S04]  /*94b0*/  FFMA.FTZ R144, R200, UR4, -R235 ;  /* 0x00000004c8907c23 */ /* 0x002fc800080108eb */
[----:B------:R1:W1:Y:S01]  /*94c0*/  MUFU.EX2 R153, R144 ;  /* 0x0000009000997308 */ /* 0x0002620000000800 */
[----:B------:R-:W-:Y:S02]  /*94d0*/  FFMA.FTZ R148, R199, UR4, -R236 ;  /* 0x00000004c7947c23 */ /* 0x000fe400080108ec */
[----:B------:R-:W-:Y:S01]  /*94e0*/  HMMA.16816.F32 R68, R132, R164, R68 ;  /* 0x000000a48444723c */ /* 0x000fe20000001844 */
[----:B------:R-:W-:Y:S01]  /*94f0*/  F2FP.F16.F32.PACK_AB R136, R178, R143 ;  /* 0x0000008fb288723e */ /* 0x000fe200000000ff */
[----:B------:R-:W-:Y:S04]  /*9500*/  LDSM.16.MT88.4 R196, [R242+0xf000] ;  /* 0x00f00000f2c4783b */ /* 0x000fe80000004200 */
[----:B-1----:R-:W1:Y:S01]  /*9510*/  LDSM.16.MT88.4 R144, [R242+0xd000] ;  /* 0x00d00000f290783b */ /* 0x002e620000004200 */
[----:B------:R1:W1:Y:S02]  /*9520*/  MUFU.EX2 R179, R148 ;  /* 0x0000009400b37308 */ /* 0x0002640000000800 */
[----:B-1----:R-:W-:-:S06]  /*9530*/  FFMA.FTZ R148, R202, UR4, -R235 ;  /* 0x00000004ca947c23 */ /* 0x002fcc00080108eb */
[----:B------:R-:W1:Y:S01]  /*9540*/  MUFU.EX2 R148, R148 ;  /* 0x0000009400947308 */ /* 0x000e620000000800 */
[----:B------:R-:W-:Y:S01]  /*9550*/  HMMA.16816.F32 R80, R132, R166, R80 ;  /* 0x000000a68450723c */ /* 0x000fe20000001850 */
[----:B------:R-:W-:-:S07]  /*9560*/  F2FP.F16.F32.PACK_AB R137, R153, R142 ;  /* 0x0000008e9989723e */ /* 0x000fce00000000ff */
[----:B------:R-:W-:Y:S01]  /*9570*/  HMMA.16816.F32 R132, R132, R138, R4 ;  /* 0x0000008a8484723c */ /* 0x000fe20000001804 */
[----:B------:R-:W-:Y:S01]  /*9580*/  F2FP.F16.F32.PACK_AB R138, R152, R179 ;  /* 0x000000b3988a723e */ /* 0x000fe200000000ff */
[----:B------:R-:W1:Y:S02]  /*9590*/  LDSM.16.MT88.4 R4, [R244+0x1000] ;  /* 0x00100000f404783b */ /* 0x000e640000004200 */
[----:B-1----:R-:W-:-:S04]  /*95a0*/  F2FP.F16.F32.PACK_AB R139, R148, R155 ;  /* 0x0000009b948b723e */ /* 0x002fc800000000ff */
[-C--:B------:R-:W-:Y:S01]  /*95b0*/  HMMA.16816.F32 R188, R172, R144.reuse, R12 ;  /* 0x00000090acbc723c */ /* 0x080fe2000000180c */
[----:B------:R-:W1:Y:S07]  /*95c0*/  LDSM.16.MT88.4 R12, [R239+0xd000] ;  /* 0x00d00000ef0c783b */ /* 0x000e6e0000004200 */
[----:B------:R-:W-:Y:S08]  /*95d0*/  HMMA.16816.F32 R8, R136, R144, R8 ;  /* 0x000000908808723c */ /* 0x000ff00000001808 */
[-C--:B------:R-:W-:Y:S01]  /*95e0*/  HMMA.16816.F32 R184, R172, R146.reuse, R16 ;  /* 0x00000092acb8723c */ /* 0x080fe20000001810 */
[----:B------:R-:W1:Y:S07]  /*95f0*/  LDSM.16.MT88.4 R16, [R243+0x1000] ;  /* 0x00100000f310783b */ /* 0x000e6e0000004200 */
[----:B------:R-:W-:Y:S01]  /*9600*/  HMMA.16816.F32 R20, R136, R146, R20 ;  /* 0x000000928814723c */ /* 0x000fe20000001814 */
[----:B------:R-:W1:Y:S01]  /*9610*/  LDSM.16.MT88.4 R144, [R239+0xf000] ;  /* 0x00f00000ef90783b */ /* 0x000e620000004200 */
[----:B------:R-:W-:-:S06]  /*9620*/  MOV R75, R207 ;  /* 0x000000cf004b7202 */ /* 0x000fcc0000000f00 */
[C---:B------:R-:W-:Y:S08]  /*9630*/  HMMA.16816.F32 R40, R172.reuse, R4, R40 ;  /* 0x00000004ac28723c */ /* 0x040ff00000001828 */
[C---:B------:R-:W-:Y:S08]  /*9640*/  HMMA.16816.F32 R44, R172.reuse, R6, R44 ;  /* 0x00000006ac2c723c */ /* 0x040ff0000000182c */
[C---:B-1----:R-:W-:Y:S08]  /*9650*/  HMMA.16816.F32 R24, R172.reuse, R12, R24 ;  /* 0x0000000cac18723c */ /* 0x042ff00000001818 */
[----:B------:R-:W-:Y:S08]  /*9660*/  HMMA.16816.F32 R28, R172, R14, R28 ;  /* 0x0000000eac1c723c */ /* 0x000ff0000000181c */
[C---:B------:R-:W-:Y:S08]  /*9670*/  HMMA.16816.F32 R68, R136.reuse, R12, R68 ;  /* 0x0000000c8844723c */ /* 0x040ff00000001844 */
[C---:B------:R-:W-:Y:S08]  /*9680*/  HMMA.16816.F32 R80, R136.reuse, R14, R80 ;  /* 0x0000000e8850723c */ /* 0x040ff00000001850 */
[----:B------:R-:W-:Y:S08]  /*9690*/  HMMA.16816.F32 R12, R136, R4, R96 ;  /* 0x00000004880c723c */ /* 0x000ff00000001860 */
        /* <DEDUP_REMOVED lines=8> */
[----:B------:R-:W-:-:S02]  /*9720*/  MOV R79, R206 ;  /* 0x000000ce004f7202 */ /* 0x000fc40000000f00 */
[----:B------:R-:W-:-:S05]  /*9730*/  MOV R78, R204 ;  /* 0x000000cc004e7202 */ /* 0x000fca0000000f00 */
[----:B------:R-:W-:Y:S01]  /*9740*/  HMMA.16816.F32 R4, R136, R6, R100 ;  /* 0x000000068804723c */ /* 0x000fe20000001864 */
[----:B------:R-:W1:Y:S07]  /*9750*/  LDSM.16.MT88.4 R100, [R243+0x1800] ;  /* 0x00180000f364783b */ /* 0x000e6e0000004200 */
[----:B------:R-:W-:Y:S01]  /*9760*/  HMMA.16816.F32 R172, R172, R170, R88 ;  /* 0x000000aaacac723c */ /* 0x000fe20000001858 */
[----:B------:R-:W-:Y:S02]  /*9770*/  MOV R91, R155 ;  /* 0x0000009b005b7202 */ /* 0x000fe40000000f00 */
[----:B------:R-:W-:-:S02]  /*9780*/  MOV R155, R205 ;  /* 0x000000cd009b7202 */ /* 0x000fc40000000f00 */
[----:B------:R-:W3:Y:S03]  /*9790*/  LDSM.16.MT88.4 R204, [R239+0xd800] ;  /* 0x00d80000efcc783b */ /* 0x000ee60000004200 */
[----:B------:R-:W-:Y:S01]  /*97a0*/  HMMA.16816.F32 R200, R136, R196, R104 ;  /* 0x000000c488c8723c */ /* 0x000fe20000001868 */
[----:B------:R-:W-:Y:S02]  /*97b0*/  MOV R104, R153 ;  /* 0x0000009900687202 */ /* 0x000fe40000000f00 */
[----:B------:R1:W-:Y:S01]  /*97c0*/  MUFU.EX2 R153, R72 ;  /* 0x0000004800997308 */ /* 0x0003e20000000800 */
[----:B------:R-:W-:Y:S01]  /*97d0*/  MOV R106, R152 ;  /* 0x00000098006a7202 */ /* 0x000fe20000000f00 */
[--C-:B-1----:R-:W-:Y:S02]  /*97e0*/  FFMA.FTZ R72, R251, UR4, -R250.reuse ;  /* 0x00000004fb487c23 */ /* 0x102fe400080108fa */
[----:B------:R1:W-:Y:S04]  /*97f0*/  MUFU.EX2 R251, R73 ;  /* 0x0000004900fb7308 */ /* 0x0003e80000000800 */
[----:B------:R-:W4:Y:S01]  /*9800*/  MUFU.EX2 R152, R74 ;  /* 0x0000004a00987308 */ /* 0x000f220000000800 */
[----:B-1----:R-:W-:-:S03]  /*9810*/  FFMA.FTZ R73, R249, UR4, -R250 ;  /* 0x00000004f9497c23 */ /* 0x002fc600080108fa */
[----:B------:R1:W-:Y:S02]  /*9820*/  MUFU.EX2 R249, R72 ;  /* 0x0000004800f97308 */ /* 0x0003e40000000800 */
[--C-:B-1----:R-:W-:Y:S01]  /*9830*/  FFMA.FTZ R72, R248, UR4, -R250.reuse ;  /* 0x00000004f8487c23 */ /* 0x102fe200080108fa */
[----:B------:R-:W-:Y:S01]  /*9840*/  FFMA.FTZ R250, R247, UR4, -R250 ;  /* 0x00000004f7fa7c23 */ /* 0x000fe200080108fa */
[----:B------:R-:W1:Y:S04]  /*9850*/  MUFU.EX2 R248, R73 ;  /* 0x0000004900f87308 */ /* 0x000e680000000800 */
[----:B------:R-:W-:Y:S04]  /*9860*/  MUFU.EX2 R247, R72 ;  /* 0x0000004800f77308 */ /* 0x000fe80000000800 */
[----:B------:R-:W3:Y:S01]  /*9870*/  MUFU.EX2 R250, R250 ;  /* 0x000000fa00fa7308 */ /* 0x000ee20000000800 */
[----:B------:R-:W-:Y:S01]  /*9880*/  HMMA.16816.F32 R84, R136, R16, R84 ;  /* 0x000000108854723c */ /* 0x000fe20000001854 */
[----:B------:R-:W-:-:S02]  /*9890*/  MOV R76, R179 ;  /* 0x000000b3004c7202 */ /* 0x000fc40000000f00 */
[----:B------:R-:W-:-:S05]  /*98a0*/  MOV R88, R148 ;  /* 0x0000009400587202 */ /* 0x000fca0000000f00 */
[----:B------:R-:W-:Y:S01]  /*98b0*/  HMMA.16816.F32 R16, R136, R18, R92 ;  /* 0x000000128810723c */ /* 0x000fe2000000185c */
[----:B------:R-:W-:Y:S02]  /*98c0*/  MOV R95, R154 ;  /* 0x0000009a005f7202 */ /* 0x000fe40000000f00 */
[----:B------:R-:W-:Y:S02]  /*98d0*/  MOV R154, R177 ;  /* 0x000000b1009a7202 */ /* 0x000fe40000000f00 */
[----:B------:R-:W-:-:S03]  /*98e0*/  MOV R94, R176 ;  /* 0x000000b0005e7202 */ /* 0x000fc60000000f00 */
[----:B------:R-:W-:Y:S01]  /*98f0*/  HMMA.16816.F32 R96, R136, R144, R112 ;  /* 0x000000908860723c */ /* 0x000fe20000001870 */
[----:B------:R-:W-:Y:S01]  /*9900*/  MOV R89, R181 ;  /* 0x000000b500597202 */ /* 0x000fe20000000f00 */
[----:B------:R-:W2:Y:S01]  /*9910*/  LDSM.16.MT88.4 R112, [R244+0x1800] ;  /* 0x00180000f470783b */ /* 0x000ea20000004200 */
[----:B------:R-:W-:-:S05]  /*9920*/  MOV R90, R180 ;  /* 0x000000b4005a7202 */ /* 0x000fca0000000f00 */
[----:B------:R-:W-:Y:S01]  /*9930*/  HMMA.16816.F32 R196, R136, R198, R108 ;  /* 0x000000c688c4723c */ /* 0x000fe2000000186c */
[----:B------:R-:W-:Y:S02]  /*9940*/  MOV R111, R178 ;  /* 0x000000b2006f7202 */ /* 0x000fe40000000f00 */
[----:B------:R-:W-:-:S05]  /*9950*/  MOV R107, R151 ;  /* 0x00000097006b7202 */ /* 0x000fca0000000f00 */
[C---:B------:R-:W-:Y:S01]  /*9960*/  HMMA.16816.F32 R144, R136.reuse, R146, R116 ;  /* 0x000000928890723c */ /* 0x040fe20000001874 */
[----:B----4-:R-:W-:Y:S02]  /*9970*/  F2FP.F16.F32.PACK_AB R116, R152, R252 ;  /* 0x000000fc9874723e */ /* 0x010fe400000000ff */
[----:B-1----:R-:W-:Y:S02]  /*9980*/  F2FP.F16.F32.PACK_AB R117, R248, R249 ;  /* 0x000000f9f875723e */ /* 0x002fe400000000ff */
[----:B------:R-:W-:Y:S02]  /*9990*/  F2FP.F16.F32.PACK_AB R118, R251, R153 ;  /* 0x00000099fb76723e */ /* 0x000fe400000000ff */
[----:B---3--:R-:W-:Y:S01]  /*99a0*/  F2FP.F16.F32.PACK_AB R119, R250, R247 ;  /* 0x000000f7fa77723e */ /* 0x008fe200000000ff */
[----:B------:R-:W-:Y:S01]  /*99b0*/  HMMA.16816.F32 R176, R136, R168, R128 ;  /* 0x000000a888b0723c */ /* 0x000fe20000001880 */
[----:B------:R-:W1:Y:S01]  /*99c0*/  LDSM.16.MT88.4 R128, [R242+0xf800] ;  /* 0x00f80000f280783b */ /* 0x000e620000004200 */
[----:B------:R-:W-:-:S02]  /*99d0*/  MOV R105, R150 ;  /* 0x0000009600697202 */ /* 0x000fc40000000f00 */
[----:B------:R-:W-:Y:S02]  /*99e0*/  MOV R93, R149 ;  /* 0x00000095005d7202 */ /* 0x000fe40000000f00 */
[----:B------:R-:W-:Y:S02]  /*99f0*/  MOV R77, R183 ;  /* 0x000000b7004d7202 */ /* 0x000fe40000000f00 */
[----:B------:R-:W-:Y:S01]  /*9a00*/  MOV R92, R182 ;  /* 0x000000b6005c7202 */ /* 0x000fe20000000f00 */
[----:B------:R-:W-:Y:S01]  /*9a10*/  HMMA.16816.F32 R148, R136, R160, R120 ;  /* 0x000000a08894723c */ /* 0x000fe20000001878 */
[----:B------:R3:W-:Y:S01]  /*9a20*/  LDSM.16.MT88.4 R180, [R242+0xd800] ;  /* 0x00d80000f2b4783b */ /* 0x0007e20000004200 */
[----:B------:R-:W-:-:S06]  /*9a30*/  MOV R123, R88 ;  /* 0x00000058007b7202 */ /* 0x000fcc0000000f00 */
[----:B------:R-:W-:Y:S01]  /*9a40*/  HMMA.16816.F32 R160, R136, R162, R124 ;  /* 0x000000a288a0723c */ /* 0x000fe2000000187c */
[----:B------:R-:W-:Y:S02]  /*9a50*/  MOV R125, R89 ;  /* 0x00000059007d7202 */ /* 0x000fe40000000f00 */
[----:B------:R-:W-:-:S05]  /*9a60*/  MOV R124, R90 ;  /* 0x0000005a007c7202 */ /* 0x000fca0000000f00 */
[----:B------:R-:W-:Y:S01]  /*9a70*/  HMMA.16816.F32 R168, R136, R170, R132 ;  /* 0x000000aa88a8723c */ /* 0x000fe20000001884 */
[----:B------:R-:W-:Y:S02]  /*9a80*/  MOV R136, R76 ;  /* 0x0000004c00887202 */ /* 0x000fe40000000f00 */
[----:B------:R-:W-:Y:S02]  /*9a90*/  MOV R135, R77 ;  /* 0x0000004d00877202 */ /* 0x000fe40000000f00 */
[----:B------:R-:W-:Y:S02]  /*9aa0*/  MOV R132, R78 ;  /* 0x0000004e00847202 */ /* 0x000fe40000000f00 */
[----:B---3--:R-:W-:Y:S02]  /*9ab0*/  MOV R242, R91 ;  /* 0x0000005b00f27202 */ /* 0x008fe40000000f00 */
[----:B------:R-:W-:Y:S01]  /*9ac0*/  HMMA.16816.F32 R88, R116, R100, R36 ;  /* 0x000000647458723c */ /* 0x000fe20000001824 */
[----:B------:R3:W4:Y:S01]  /*9ad0*/  LDSM.16.MT88.4 R36, [R239+0xf800] ;  /* 0x00f80000ef24783b */ /* 0x0007220000004200 */
[----:B------:R-:W-:-:S06]  /*9ae0*/  MOV R133, R79 ;  /* 0x0000004f00857202 */ /* 0x000fcc0000000f00 */
[C---:B------:R-:W-:Y:S01]  /*9af0*/  HMMA.16816.F32 R76, R116.reuse, R206, R28 ;  /* 0x000000ce744c723c */ /* 0x040fe2000000181c */
[----:B------:R2:W4:Y:S01]  /*9b00*/  LDSM.16.MT88.4 R28, [R243+0x3800] ;  /* 0x00380000f31c783b */ /* 0x0005220000004200 */
[----:B------:R-:W-:Y:S02]  /*9b10*/  MOV R127, R92 ;  /* 0x0000005c007f7202 */ /* 0x000fe40000000f00 */
[----:B------:R-:W-:Y:S02]  /*9b20*/  MOV R122, R93 ;  /* 0x0000005d007a7202 */ /* 0x000fe40000000f00 */
[----:B------:R-:W-:Y:S02]  /*9b30*/  MOV R126, R94 ;  /* 0x0000005e007e7202 */ /* 0x000fe40000000f00 */
[----:B------:R-:W-:Y:S02]  /*9b40*/  MOV R134, R75 ;  /* 0x0000004b00867202 */ /* 0x000fe40000000f00 */
[----:B------:R-:W-:Y:S01]  /*9b50*/  HMMA.16816.F32 R72, R116, R204, R24 ;  /* 0x000000cc7448723c */ /* 0x000fe20000001818 */
[----:B------:R1:W4:Y:S01]  /*9b60*/  LDSM.16.MT88.4 R24, [R244+0x3800] ;  /* 0x00380000f418783b */ /* 0x0003220000004200 */
[----:B------:R-:W-:-:S02]  /*9b70*/  MOV R138, R104 ;  /* 0x00000068008a7202 */ /* 0x000fc40000000f00 */
[----:B---3--:R-:W-:-:S04]  /*9b80*/  MOV R239, R95 ;  /* 0x0000005f00ef7202 */ /* 0x008fc80000000f00 */
[C---:B------:R-:W-:Y:S01]  /*9b90*/  HMMA.16816.F32 R92, R116.reuse, R102, R32 ;  /* 0x00000066745c723c */ /* 0x040fe20000001820 */
[----:B------:R-:W-:Y:S02]  /*9ba0*/  MOV R35, R107 ;  /* 0x0000006b00237202 */ /* 0x000fe40000000f00 */
[----:B------:R-:W-:Y:S02]  /*9bb0*/  MOV R137, R105 ;  /* 0x0000006900897202 */ /* 0x000fe40000000f00 */
[----:B------:R-:W-:Y:S02]  /*9bc0*/  MOV R34, R106 ;  /* 0x0000006a00227202 */ /* 0x000fe40000000f00 */
[----:B--2---:R-:W-:Y:S01]  /*9bd0*/  MOV R243, R122 ;  /* 0x0000007a00f37202 */ /* 0x004fe20000000f00 */
[----:B------:R-:W-:Y:S01]  /*9be0*/  HMMA.16816.F32 R104, R116, R112, R40 ;  /* 0x000000707468723c */ /* 0x000fe20000001828 */
[----:B------:R-:W-:Y:S01]  /*9bf0*/  FFMA.FTZ R42, R221, UR4, -R236 ;  /* 0x00000004dd2a7c23 */ /* 0x000fe200080108ec */
[----:B------:R-:W-:-:S02]  /*9c00*/  MOV R139, R111 ;  /* 0x0000006f008b7202 */ /* 0x000fc40000000f00 */
[----:B------:R-:W-:Y:S02]  /*9c10*/  MOV R221, R132 ;  /* 0x0000008400dd7202 */ /* 0x000fe40000000f00 */
[----:B-1----:R-:W-:Y:S02]  /*9c20*/  MOV R244, R123 ;  /* 0x0000007b00f47202 */ /* 0x002fe40000000f00 */
[----:B------:R-:W-:Y:S01]  /*9c30*/  HMMA.16816.F32 R120, R116, R128, R48 ;  /* 0x000000807478723c */ /* 0x000fe20000001830 */
[----:B------:R-:W-:Y:S02]  /*9c40*/  MOV R50, R35 ;  /* 0x0000002300327202 */ /* 0x000fe40000000f00 */
[----:B------:R-:W-:Y:S02]  /*9c50*/  MOV R49, R239 ;  /* 0x000000ef00317202 */ /* 0x000fe40000000f00 */
[----:B------:R-:W-:Y:S02]  /*9c60*/  MOV R48, R242 ;  /* 0x000000f200307202 */ /* 0x000fe40000000f00 */
[----:B------:R-:W-:-:S02]  /*9c70*/  MOV R35, R133 ;  /* 0x0000008500237202 */ /* 0x000fc40000000f00 */
[----:B------:R-:W-:Y:S02]  /*9c80*/  MOV R239, R134 ;  /* 0x0000008600ef7202 */ /* 0x000fe40000000f00 */
[----:B------:R-:W-:Y:S01]  /*9c90*/  MOV R242, R135 ;  /* 0x0000008700f27202 */ /* 0x000fe20000000f00 */
[--C-:B------:R-:W-:Y:S01]  /*9ca0*/  FFMA.FTZ R40, R220, UR4, -R236.reuse ;  /* 0x00000004dc287c23 */ /* 0x100fe200080108ec */
[----:B------:R-:W-:Y:S01]  /*9cb0*/  MOV R132, R124 ;  /* 0x0000007c00847202 */ /* 0x000fe20000000f00 */
[--C-:B------:R-:W-:Y:S01]  /*9cc0*/  FFMA.FTZ R41, R224, UR4, -R236.reuse ;  /* 0x00000004e0297c23 */ /* 0x100fe200080108ec */
[----:B------:R-:W-:Y:S01]  /*9cd0*/  MOV R133, R125 ;  /* 0x0000007d00857202 */ /* 0x000fe20000000f00 */
[----:B------:R-:W-:Y:S01]  /*9ce0*/  FFMA.FTZ R43, R225, UR4, -R236 ;  /* 0x00000004e12b7c23 */ /* 0x000fe200080108ec */
[----:B------:R-:W-:Y:S02]  /*9cf0*/  MOV R134, R126 ;  /* 0x0000007e00867202 */ /* 0x000fe40000000f00 */
[----:B------:R-:W-:-:S02]  /*9d00*/  MOV R135, R127 ;  /* 0x0000007f00877202 */ /* 0x000fc40000000f00 */
[C---:B------:R-:W-:Y:S01]  /*9d10*/  HMMA.16816.F32 R124, R116.reuse, R130, R56 ;  /* 0x00000082747c723c */ /* 0x040fe20000001838 */
[----:B------:R-:W-:Y:S02]  /*9d20*/  MOV R56, R140 ;  /* 0x0000008c00387202 */ /* 0x000fe40000000f00 */
[----:B------:R-:W-:Y:S02]  /*9d30*/  MOV R224, R141 ;  /* 0x0000008d00e07202 */ /* 0x000fe40000000f00 */
[----:B------:R-:W-:Y:S02]  /*9d40*/  MOV R236, R142 ;  /* 0x0000008e00ec7202 */ /* 0x000fe40000000f00 */
[----:B------:R-:W-:Y:S01]  /*9d50*/  MOV R225, R143 ;  /* 0x0000008f00e17202 */ /* 0x000fe20000000f00 */
[----:B------:R-:W-:Y:S01]  /*9d60*/  HMMA.16816.F32 R108, R116, R114, R44 ;  /* 0x00000072746c723c */ /* 0x000fe2000000182c */
[----:B------:R-:W-:Y:S01]  /*9d70*/  MOV R220, R136 ;  /* 0x0000008800dc7202 */ /* 0x000fe20000000f00 */
[----:B------:R-:W-:Y:S01]  /*9d80*/  FFMA.FTZ R44, R226, UR4, -R235 ;  /* 0x00000004e22c7c23 */ /* 0x000fe200080108eb */
[----:B------:R-:W-:-:S02]  /*9d90*/  MOV R59, R137 ;  /* 0x00000089003b7202 */ /* 0x000fc40000000f00 */
[----:B------:R-:W-:Y:S02]  /*9da0*/  MOV R58, R138 ;  /* 0x0000008a003a7202 */ /* 0x000fe40000000f00 */
[----:B------:R-:W-:Y:S01]  /*9db0*/  MOV R57, R139 ;  /* 0x0000008b00397202 */ /* 0x000fe20000000f00 */
[C---:B----4-:R-:W-:Y:S01]  /*9dc0*/  HMMA.16816.F32 R140, R116.reuse, R38, R60 ;  /* 0x00000026748c723c */ /* 0x050fe2000000183c */
[----:B------:R-:W-:Y:S02]  /*9dd0*/  MOV R61, R239 ;  /* 0x000000ef003d7202 */ /* 0x000fe40000000f00 */
[----:B------:R-:W-:Y:S02]  /*9de0*/  MOV R62, R242 ;  /* 0x000000f2003e7202 */ /* 0x000fe40000000f00 */
[----:B------:R-:W-:Y:S02]  /*9df0*/  MOV R226, R154 ;  /* 0x0000009a00e27202 */ /* 0x000fe40000000f00 */
[----:B------:R-:W-:Y:S01]  /*9e00*/  MOV R242, R153 ;  /* 0x0000009900f27202 */ /* 0x000fe20000000f00 */
[----:B------:R-:W-:Y:S01]  /*9e10*/  HMMA.16816.F32 R136, R116, R36, R52 ;  /* 0x000000247488723c */ /* 0x000fe20000001834 */
[----:B------:R-:W-:-:S02]  /*9e20*/  MOV R55, R155 ;  /* 0x0000009b00377202 */ /* 0x000fc40000000f00 */
[----:B------:R-:W-:-:S05]  /*9e30*/  MOV R239, R152 ;  /* 0x0000009800ef7202 */ /* 0x000fca0000000f00 */
[----:B------:R-:W-:Y:S01]  /*9e40*/  HMMA.16816.F32 R152, R116, R28, R64 ;  /* 0x0000001c7498723c */ /* 0x000fe20000001840 */
[----:B------:R-:W2:Y:S02]  /*9e50*/  LDL.LU R67, [R1+0xc] ;  /* 0x00000c0001437983 */ /* 0x000ea40000300800 */
[----:B--2---:R-:W-:Y:S02]  /*9e60*/  FFMA.FTZ R2, R67, R2, R222 ;  /* 0x0000000243027223 */ /* 0x004fe400000100de */
[----:B------:R-:W2:Y:S02]  /*9e70*/  LDL.LU R67, [R1+0x8] ;  /* 0x0000080001437983 */ /* 0x000ea40000300800 */
[----:B--2---:R-:W-:Y:S02]  /*9e80*/  FFMA.FTZ R216, R67, R238, R216 ;  /* 0x000000ee43d87223 */ /* 0x004fe400000100d8 */
[----:B------:R-:W2:Y:S01]  /*9e90*/  LDL.LU R67, [R1+0x4] ;  /* 0x0000040001437983 */ /* 0x000ea20000300800 */
[----:B------:R-:W-:Y:S01]  /*9ea0*/  FADD.FTZ R2, R219, R2 ;  /* 0x00000002db027221 */ /* 0x000fe20000010000 */
[----:B--2---:R-:W-:-:S02]  /*9eb0*/  FFMA.FTZ R212, R67, R237, R212 ;  /* 0x000000ed43d47223 */ /* 0x004fc400000100d4 */
[----:B------:R-:W2:Y:S01]  /*9ec0*/  LDL.LU R67, [R1] ;  /* 0x0000000001437983 */ /* 0x000ea20000300800 */
[----:B------:R-:W-:Y:S01]  /*9ed0*/  FADD.FTZ R216, R215, R216 ;  /* 0x000000d8d7d87221 */ /* 0x000fe20000010000 */
[----:B------:R-:W-:Y:S01]  /*9ee0*/  MOV R60, R35 ;  /* 0x00000023003c7202 */ /* 0x000fe20000000f00 */
[----:B------:R-:W-:Y:S01]  /*9ef0*/  FADD.FTZ R2, R218, R2 ;  /* 0x00000002da027221 */ /* 0x000fe20000010000 */
[----:B------:R-:W-:Y:S01]  /*9f00*/  FADD.FTZ R212, R211, R212 ;  /* 0x000000d4d3d47221 */ /* 0x000fe20000010000 */
[----:B------:R-:W-:Y:S02]  /*9f10*/  FADD.FTZ R216, R214, R216 ;  /* 0x000000d8d6d87221 */ /* 0x000fe40000010000 */
[----:B------:R-:W-:Y:S01]  /*9f20*/  FADD.FTZ R2, R217, R2 ;  /* 0x00000002d9027221 */ /* 0x000fe20000010000 */
[----:B------:R-:W-:Y:S01]  /*9f30*/  FADD.FTZ R212, R210, R212 ;  /* 0x000000d4d2d47221 */ /* 0x000fe20000010000 */
[----:B------:R-:W-:Y:S01]  /*9f40*/  FADD.FTZ R216, R213, R216 ;  /* 0x000000d8d5d87221 */ /* 0x000fe20000010000 */
[----:B------:R-:W-:Y:S01]  /*9f50*/  MOV R63, R132 ;  /* 0x00000084003f7202 */ /* 0x000fe20000000f00 */
[--C-:B------:R-:W-:Y:S01]  /*9f60*/  FFMA.FTZ R45, R228, UR4, -R235.reuse ;  /* 0x00000004e42d7c23 */ /* 0x100fe200080108eb */
[----:B------:R-:W-:Y:S01]  /*9f70*/  FADD.FTZ R212, R209, R212 ;  /* 0x000000d4d1d47221 */ /* 0x000fe20000010000 */
[----:B------:R-:W-:Y:S01]  /*9f80*/  FADD.FTZ R216, R245, R216 ;  /* 0x000000d8f5d87221 */ /* 0x000fe20000010000 */
[--C-:B------:R-:W-:Y:S01]  /*9f90*/  FFMA.FTZ R46, R227, UR4, -R235.reuse ;  /* 0x00000004e32e7c23 */ /* 0x100fe200080108eb */
[----:B------:R-:W-:Y:S01]  /*9fa0*/  MOV R228, R135 ;  /* 0x0000008700e47202 */ /* 0x000fe20000000f00 */
[----:B------:R-:W-:Y:S01]  /*9fb0*/  FFMA.FTZ R47, R229, UR4, -R235 ;  /* 0x00000004e52f7c23 */ /* 0x000fe200080108eb */
[----:B------:R-:W-:Y:S01]  /*9fc0*/  MOV R227, R192 ;  /* 0x000000c000e37202 */ /* 0x000fe20000000f00 */
[----:B------:R-:W-:Y:S01]  /*9fd0*/  FADD.FTZ R216, R63, R216 ;  /* 0x000000d83fd87221 */ /* 0x000fe20000010000 */
[----:B------:R-:W-:-:S02]  /*9fe0*/  MOV R229, R133 ;  /* 0x0000008500e57202 */ /* 0x000fc40000000f00 */
[----:B------:R-:W-:Y:S02]  /*9ff0*/  MOV R235, R134 ;  /* 0x0000008600eb7202 */ /* 0x000fe40000000f00 */
[----:B------:R-:W-:Y:S01]  /*a000*/  MOV R54, R195 ;  /* 0x000000c300367202 */ /* 0x000fe20000000f00 */
[----:B------:R-:W-:Y:S01]  /*a010*/  FADD.FTZ R216, R227, R216 ;  /* 0x000000d8e3d87221 */ /* 0x000fe20000010000 */
[----:B------:R-:W-:Y:S02]  /*a020*/  MOV R52, R193 ;  /* 0x000000c100347202 */ /* 0x000fe40000000f00 */
[----:B------:R-:W-:Y:S01]  /*a030*/  MOV R53, R194 ;  /* 0x000000c200357202 */ /* 0x000fe20000000f00 */
[----:B------:R-:W-:Y:S01]  /*a040*/  FADD.FTZ R216, R55, R216 ;  /* 0x000000d837d87221 */ /* 0x000fe20000010000 */
[----:B------:R-:W-:Y:S03]  /*a050*/  MUFU.EX2 R40, R40 ;  /* 0x0000002800287308 */ /* 0x000fe60000000800 */
[----:B------:R-:W-:Y:S01]  /*a060*/  FADD.FTZ R216, R236, R216 ;  /* 0x000000d8ecd87221 */ /* 0x000fe20000010000 */
[----:B------:R-:W1:Y:S04]  /*a070*/  MUFU.EX2 R42, R42 ;  /* 0x0000002a002a7308 */ /* 0x000e680000000800 */
[----:B------:R-:W-:Y:S04]  /*a080*/  MUFU.EX2 R41, R41 ;  /* 0x0000002900297308 */ /* 0x000fe80000000800 */
[----:B------:R-:W-:Y:S04]  /*a090*/  MUFU.EX2 R43, R43 ;  /* 0x0000002b002b7308 */ /* 0x000fe80000000800 */
[----:B------:R-:W-:Y:S04]  /*a0a0*/  MUFU.EX2 R44, R44 ;  /* 0x0000002c002c7308 */ /* 0x000fe80000000800 */
[----:B------:R-:W3:Y:S04]  /*a0b0*/  MUFU.EX2 R46, R46 ;  /* 0x0000002e002e7308 */ /* 0x000ee80000000800 */
[----:B------:R-:W-:Y:S04]  /*a0c0*/  MUFU.EX2 R45, R45 ;  /* 0x0000002d002d7308 */ /* 0x000fe80000000800 */
[----:B------:R-:W4:Y:S01]  /*a0d0*/  MUFU.EX2 R47, R47 ;  /* 0x0000002f002f7308 */ /* 0x000f220000000800 */
[----:B------:R-:W-:Y:S01]  /*a0e0*/  FADD.FTZ R216, R58, R216 ;  /* 0x000000d83ad87221 */ /* 0x000fe20000010000 */
[----:B------:R-:W-:-:S03]  /*a0f0*/  MOV R51, R34 ;  /* 0x0000002200337202 */ /* 0x000fc60000000f00 */
[----:B------:R-:W-:Y:S01]  /*a100*/  FADD.FTZ R216, R48, R216 ;  /* 0x000000d830d87221 */ /* 0x000fe20000010000 */
[----:B-1----:R-:W-:-:S03]  /*a110*/  F2FP.F16.F32.PACK_AB R32, R42, R40 ;  /* 0x000000282a20723e */ /* 0x002fc600000000ff */
[----:B------:R-:W-:Y:S01]  /*a120*/  FADD.FTZ R216, R244, R216 ;  /* 0x000000d8f4d87221 */ /* 0x000fe20000010000 */
[----:B---3--:R-:W-:Y:S02]  /*a130*/  F2FP.F16.F32.PACK_AB R33, R46, R44 ;  /* 0x0000002c2e21723e */ /* 0x008fe400000000ff */
[----:B------:R-:W-:Y:S02]  /*a140*/  F2FP.F16.F32.PACK_AB R34, R43, R41 ;  /* 0x000000292b22723e */ /* 0x000fe400000000ff */
[----:B----4-:R-:W-:Y:S01]  /*a150*/  F2FP.F16.F32.PACK_AB R35, R47, R45 ;  /* 0x0000002d2f23723e */ /* 0x010fe200000000ff */
[----:B------:R-:W-:Y:S01]  /*a160*/  FADD.FTZ R216, R44, R216 ;  /* 0x000000d82cd87221 */ /* 0x000fe20000010000 */
[----:B------:R-:W-:Y:S03]  /*a170*/  HMMA.16816.F32 R188, R116, R180, R188 ;  /* 0x000000b474bc723c */ /* 0x000fe600000018bc */
[----:B------:R-:W-:-:S05]  /*a180*/  FADD.FTZ R216, R46, R216 ;  /* 0x000000d82ed87221 */ /* 0x000fca0000010000 */
[----:B------:R-:W-:Y:S01]  /*a190*/  HMMA.16816.F32 R184, R116, R182, R184 ;  /* 0x000000b674b8723c */ /* 0x000fe200000018b8 */
[----:B------:R-:W-:-:S07]  /*a1a0*/  FADD.FTZ R216, R45, R216 ;  /* 0x000000d82dd87221 */ /* 0x000fce0000010000 */
        /* <DEDUP_REMOVED lines=14> */
[----:B------:R-:W-:-:S02]  /*a290*/  UISETP.NE.AND UP0, UPT, UR26, 0x2, UPT ;  /* 0x000000021a00788c */ /* 0x000fc4000bf05270 */
[----:B------:R-:W-:-:S05]  /*a2a0*/  UIADD3 UR4, UPT, UPT, UR26, -0x3, URZ ;  /* 0xfffffffd1a047890 */ /* 0x000fca000fffe0ff */
[----:B------:R-:W-:Y:S01]  /*a2b0*/  HMMA.16816.F32 R156, R116, R30, R156 ;  /* 0x0000001e749c723c */ /* 0x000fe2000000189c */
[----:B------:R-:W-:-:S07]  /*a2c0*/  USEL UR4, UR4, 0xffffffff, UP0 ;  /* 0xffffffff04047887 */ /* 0x000fce0008000000 */
[C---:B------:R-:W-:Y:S08]  /*a2d0*/  HMMA.16816.F32 R164, R116.reuse, R24, R164 ;  /* 0x0000001874a4723c */ /* 0x040ff000000018a4 */
[----:B------:R-:W-:Y:S08]  /*a2e0*/  HMMA.16816.F32 R172, R116, R26, R172 ;  /* 0x0000001a74ac723c */ /* 0x000ff000000018ac */
[C---:B------:R-:W-:Y:S08]  /*a2f0*/  HMMA.16816.F32 R116, R32.reuse, R128, R200 ;  /* 0x000000802074723c */ /* 0x040ff000000018c8 */
[----:B------:R-:W-:Y:S01]  /*a300*/  HMMA.16816.F32 R128, R32, R130, R196 ;  /* 0x000000822080723c */ /* 0x000fe200000018c4 */
[----:B------:R-:W-:Y:S01]  /*a310*/  MOV R196, R232 ;  /* 0x000000e800c47202 */ /* 0x000fe20000000f00 */
[----:B--2---:R-:W-:Y:S01]  /*a320*/  FFMA.FTZ R0, R67, R0, R208 ;  /* 0x0000000043007223 */ /* 0x004fe200000100d0 */
[----:B------:R-:W-:-:S03]  /*a330*/  MOV R67, R60 ;  /* 0x0000003c00437202 */ /* 0x000fc60000000f00 */
[----:B------:R-:W-:Y:S01]  /*a340*/  FADD.FTZ R0, R233, R0 ;  /* 0x00000000e9007221 */ /* 0x000fe20000010000 */
[----:B------:R-:W-:Y:S01]  /*a350*/  MOV R60, R246 ;  /* 0x000000f6003c7202 */ /* 0x000fe20000000f00 */
[----:B------:R-:W-:Y:S01]  /*a360*/  FADD.FTZ R2, R67, R2 ;  /* 0x0000000243027221 */ /* 0x000fe20000010000 */
[----:B------:R1:W5:Y:S01]  /*a370*/  LDL.LU R246, [R1+0x30] ;  /* 0x0000300001f67983 */ /* 0x0003620000300800 */
[----:B------:R-:W-:Y:S02]  /*a380*/  FADD.FTZ R0, R234, R0 ;  /* 0x00000000ea007221 */ /* 0x000fe40000010000 */
[----:B------:R-:W-:Y:S01]  /*a390*/  FADD.FTZ R2, R62, R2 ;  /* 0x000000023e027221 */ /* 0x000fe20000010000 */
[----:B------:R-:W-:Y:S01]  /*a3a0*/  FADD.FTZ R212, R60, R212 ;  /* 0x000000d43cd47221 */ /* 0x000fe20000010000 */
[----:B------:R-:W-:Y:S01]  /*a3b0*/  FADD.FTZ R0, R3, R0 ;  /* 0x0000000003007221 */ /* 0x000fe20000010000 */
[----:B------:R1:W5:Y:S01]  /*a3c0*/  LDL.LU R245, [R1+0x2c] ;  /* 0x00002c0001f57983 */ /* 0x0003620000300800 */
[----:B------:R-:W-:-:S02]  /*a3d0*/  FADD.FTZ R2, R228, R2 ;  /* 0x00000002e4027221 */ /* 0x000fc40000010000 */
[----:B------:R-:W-:Y:S01]  /*a3e0*/  FADD.FTZ R0, R61, R0 ;  /* 0x000000003d007221 */ /* 0x000fe20000010000 */
[----:B------:R-:W-:Y:S01]  /*a3f0*/  FADD.FTZ R212, R229, R212 ;  /* 0x000000d4e5d47221 */ /* 0x000fe20000010000 */
[----:B------:R-:W-:Y:S02]  /*a400*/  FADD.FTZ R2, R54, R2 ;  /* 0x0000000236027221 */ /* 0x000fe40000010000 */
[----:B------:R-:W-:Y:S01]  /*a410*/  FADD.FTZ R0, R235, R0 ;  /* 0x00000000eb007221 */ /* 0x000fe20000010000 */
[----:B------:R-:W-:Y:S01]  /*a420*/  FADD.FTZ R212, R52, R212 ;  /* 0x000000d434d47221 */ /* 0x000fe20000010000 */
[----:B------:R-:W-:Y:S02]  /*a430*/  FADD.FTZ R2, R225, R2 ;  /* 0x00000002e1027221 */ /* 0x000fe40000010000 */
[----:B------:R-:W-:Y:S01]  /*a440*/  FADD.FTZ R0, R53, R0 ;  /* 0x0000000035007221 */ /* 0x000fe20000010000 */
[----:B------:R-:W-:Y:S01]  /*a450*/  FADD.FTZ R212, R226, R212 ;  /* 0x000000d4e2d47221 */ /* 0x000fe20000010000 */
[----:B------:R-:W-:-:S02]  /*a460*/  FADD.FTZ R2, R57, R2 ;  /* 0x0000000239027221 */ /* 0x000fc40000010000 */
[----:B------:R-:W-:Y:S01]  /*a470*/  FADD.FTZ R0, R241, R0 ;  /* 0x00000000f1007221 */ /* 0x000fe20000010000 */
[----:B------:R-:W-:Y:S01]  /*a480*/  FADD.FTZ R212, R224, R212 ;  /* 0x000000d4e0d47221 */ /* 0x000fe20000010000 */
[----:B------:R-:W-:Y:S01]  /*a490*/  FADD.FTZ R2, R220, R2 ;  /* 0x00000002dc027221 */ /* 0x000fe20000010000 */
[----:B------:R-:W-:Y:S01]  /*a4a0*/  FADD.FTZ R3, R47, R216 ;  /* 0x000000d82f037221 */ /* 0x000fe20000010000 */
[----:B------:R-:W-:Y:S01]  /*a4b0*/  FADD.FTZ R0, R56, R0 ;  /* 0x0000000038007221 */ /* 0x000fe20000010000 */
[----:B------:R-:W-:Y:S01]  /*a4c0*/  FADD.FTZ R212, R59, R212 ;  /* 0x000000d43bd47221 */ /* 0x000fe20000010000 */
[----:B------:R-:W-:Y:S01]  /*a4d0*/  FADD.FTZ R2, R51, R2 ;  /* 0x0000000233027221 */ /* 0x000fe20000010000 */
[----:B------:R1:W5:Y:S01]  /*a4e0*/  LDL.LU R241, [R1+0x28] ;  /* 0x0000280001f17983 */ /* 0x0003620000300800 */
[----:B------:R-:W-:Y:S01]  /*a4f0*/  FADD.FTZ R0, R221, R0 ;  /* 0x00000000dd007221 */ /* 0x000fe20000010000 */
[----:B------:R-:W-:Y:S01]  /*a500*/  FADD.FTZ R212, R49, R212 ;  /* 0x000000d431d47221 */ /* 0x000fe20000010000 */
[----:B------:R-:W-:-:S02]  /*a510*/  FADD.FTZ R2, R40, R2 ;  /* 0x0000000228027221 */ /* 0x000fc40000010000 */
[----:B------:R-:W-:Y:S01]  /*a520*/  FADD.FTZ R0, R50, R0 ;  /* 0x0000000032007221 */ /* 0x000fe20000010000 */
[----:B------:R-:W-:Y:S01]  /*a530*/  FADD.FTZ R212, R243, R212 ;  /* 0x000000d4f3d47221 */ /* 0x000fe20000010000 */
[----:B------:R-:W-:Y:S02]  /*a540*/  FADD.FTZ R2, R42, R2 ;  /* 0x000000022a027221 */ /* 0x000fe40000010000 */
[----:B------:R-:W-:Y:S01]  /*a550*/  FADD.FTZ R0, R240, R0 ;  /* 0x00000000f0007221 */ /* 0x000fe20000010000 */
[----:B------:R-:W-:Y:S01]  /*a560*/  FADD.FTZ R212, R252, R212 ;  /* 0x000000d4fcd47221 */ /* 0x000fe20000010000 */
[----:B------:R-:W2:Y:S01]  /*a570*/  S2R R240, SR_TID.X ;  /* 0x0000000000f07919 */ /* 0x000ea20000002100 */
[----:B------:R-:W-:Y:S01]  /*a580*/  FADD.FTZ R2, R41, R2 ;  /* 0x0000000229027221 */ /* 0x000fe20000010000 */
[----:B------:R-:W-:Y:S01]  /*a590*/  FADD.FTZ R0, R249, R0 ;  /* 0x00000000f9007221 */ /* 0x000fe20000010000 */
[----:B------:R-:W-:Y:S02]  /*a5a0*/  FADD.FTZ R212, R239, R212 ;  /* 0x000000d4efd47221 */ /* 0x000fe40000010000 */
[----:B------:R-:W-:Y:S01]  /*a5b0*/  FADD.FTZ R4, R43, R2 ;  /* 0x000000022b047221 */ /* 0x000fe20000010000 */
[----:B------:R-:W-:Y:S01]  /*a5c0*/  FADD.FTZ R0, R248, R0 ;  /* 0x00000000f8007221 */ /* 0x000fe20000010000 */
[----:B------:R-:W-:-:S03]  /*a5d0*/  FADD.FTZ R212, R242, R212 ;  /* 0x000000d4f2d47221 */ /* 0x000fc60000010000 */
[----:B------:R-:W-:Y:S01]  /*a5e0*/  FADD.FTZ R0, R247, R0 ;  /* 0x00000000f7007221 */ /* 0x000fe20000010000 */
[----:B------:R-:W-:Y:S01]  /*a5f0*/  STL [R1+0xc], R4 ;  /* 0x00000c0401007387 */ /* 0x000fe20000100800 */
[----:B------:R-:W-:-:S03]  /*a600*/  FADD.FTZ R2, R251, R212 ;  /* 0x000000d4fb027221 */ /* 0x000fc60000010000 */
[----:B------:R3:W-:Y:S04]  /*a610*/  STL [R1+0x8], R3 ;  /* 0x0000080301007387 */ /* 0x0007e80000100800 */
[----:B------:R4:W-:Y:S01]  /*a620*/  STL [R1+0x4], R2 ;  /* 0x0000040201007387 */ /* 0x0009e20000100800 */
[----:B---3--:R-:W-:Y:S01]  /*a630*/  FADD.FTZ R3, R250, R0 ;  /* 0x00000000fa037221 */ /* 0x008fe20000010000 */
[----:B------:R-:W-:Y:S02]  /*a640*/  MOV R0, R223 ;  /* 0x000000df00007202 */ /* 0x000fe40000000f00 */
[----:B----4-:R-:W-:Y:S02]  /*a650*/  MOV R2, R230 ;  /* 0x000000e600027202 */ /* 0x010fe40000000f00 */
[----:B------:R3:W-:Y:S02]  /*a660*/  STL [R1], R3 ;  /* 0x0000000301007387 */ /* 0x0007e40000100800 */
[----:B-123--:R-:W-:-:S07]  /*a670*/  MOV R3, R231 ;  /* 0x000000e700037202 */ /* 0x00efce0000000f00 */
.L_x_17:
[----:B------:R-:W-:-:S09]  /*a680*/  UISETP.GE.AND UP0, UPT, UR4, URZ, UPT ;  /* 0x000000ff0400728c */ /* 0x000fd2000bf06270 */
[----:B------:R-:W-:Y:S05]  /*a690*/  BRA.U !UP0, `(.L_x_19) ;  /* 0x0000003908e47547 */ /* 0x000fea000b800000 */
[----:B------:R-:W1:Y:S01]  /*a6a0*/  S2R R250, SR_TID.X ;  /* 0x0000000000fa7919 */ /* 0x000e620000002100 */
[--C-:B------:R-:W-:Y:S01]  /*a6b0*/  SHF.R.U32.HI R5, RZ, 0x3, R240.reuse ;  /* 0x00000003ff057819 */ /* 0x100fe200000116f0 */
[----:B------:R-:W-:Y:S01]  /*a6c0*/  UIMAD.WIDE.U32 UR6, UR11, UR22, URZ ;  /* 0x000000160b0672a5 */ /* 0x000fe2000f8e00ff */
[----:B------:R-:W-:Y:S01]  /*a6d0*/  SHF.R.U32.HI R203, RZ, 0x1, R240 ;  /* 0x00000001ffcb7819 */ /* 0x000fe200000116f0 */
[----:B------:R-:W-:Y:S01]  /*a6e0*/  USHF.R.S32.HI UR5, URZ, 0x1f, UR34 ;  /* 0x0000001fff057899 */ /* 0x000fe20008011422 */
[----:B------:R-:W-:Y:S01]  /*a6f0*/  IADD3 R5, P1, PT, R5, UR34, RZ ;  /* 0x0000002205057c10 */ /* 0x000fe2000ff3e0ff */
[----:B------:R-:W-:Y:S01]  /*a700*/  UIADD3 UR23, UPT, UPT, UR23, UR7, URZ ;  /* 0x0000000717177290 */ /* 0x000fe2000fffe0ff */
[----:B------:R-:W-:Y:S01]  /*a710*/  IMAD.MOV.U32 R243, RZ, RZ, 0x40 ;  /* 0x00000040fff37424 */ /* 0x000fe200078e00ff */
[----:B------:R-:W-:Y:S01]  /*a720*/  UIMAD.WIDE.U32 UR14, UR4, UR12, URZ ;  /* 0x0000000c040e72a5 */ /* 0x000fe2000f8e00ff */
[----:B------:R-:W-:Y:S01]  /*a730*/  IMAD.U32 R7, RZ, RZ, UR7 ;  /* 0x00000007ff077e24 */ /* 0x000fe2000f8e00ff */
[----:B------:R-:W-:Y:S01]  /*a740*/  USHF.L.U64.HI UR10, UR12, 0x5, UR13 ;  /* 0x000000050c0a7899 */ /* 0x000fe2000801020d */
[----:B------:R-:W-:Y:S01]  /*a750*/  IMAD.X R4, RZ, RZ, UR5, P1 ;  /* 0x00000005ff047e24 */ /* 0x000fe200088e06ff */
[----:B------:R-:W-:Y:S01]  /*a760*/  USHF.L.U64.HI UR11, UR12, 0x7, UR13 ;  /* 0x000000070c0b7899 */ /* 0x000fe2000801020d */
[----:B------:R-:W-:Y:S01]  /*a770*/  IMAD.U32 R6, RZ, RZ, UR6 ;  /* 0x00000006ff067e24 */ /* 0x000fe2000f8e00ff */
[----:B------:R-:W-:Y:S01]  /*a780*/  UIMAD UR6, UR4, UR13, UR15 ;  /* 0x0000000d040672a4 */ /* 0x000fe2000f8e020f */
[----:B------:R-:W-:Y:S01]  /*a790*/  IMAD.U32 R7, RZ, RZ, UR23 ;  /* 0x00000017ff077e24 */ /* 0x000fe2000f8e00ff */
[----:B------:R-:W2:Y:S01]  /*a7a0*/  S2UR UR5, SR_CgaCtaId ;  /* 0x00000000000579c3 */ /* 0x000ea20000008800 */
[----:B------:R-:W-:Y:S01]  /*a7b0*/  IMAD R4, R4, UR12, RZ ;  /* 0x0000000c04047c24 */ /* 0x000fe2000f8e02ff */
[----:B------:R-:W-:Y:S01]  /*a7c0*/  SEL R243, R243, 0xffffffc0, !P6 ;  /* 0xffffffc0f3f37807 */ /* 0x000fe20007000000 */
[C---:B------:R-:W-:Y:S01]  /*a7d0*/  IMAD.WIDE.U32 R6, R5.reuse, UR12, R6 ;  /* 0x0000000c05067c25 */ /* 0x040fe2000f8e0006 */
[----:B------:R-:W-:Y:S01]  /*a7e0*/  USHF.L.U32 UR7, UR12, 0x5, URZ ;  /* 0x000000050c077899 */ /* 0x000fe200080006ff */
[----:B------:R-:W-:Y:S01]  /*a7f0*/  MOV R197, R196 ;  /* 0x000000c400c57202 */ /* 0x000fe20000000f00 */
[----:B------:R-:W-:Y:S01]  /*a800*/  USHF.L.U32 UR12, UR12, 0x7, URZ ;  /* 0x000000070c0c7899 */ /* 0x000fe200080006ff */
[----:B------:R-:W-:Y:S01]  /*a810*/  IMAD R4, R5, UR13, R4 ;  /* 0x0000000d05047c24 */ /* 0x000fe2000f8e0204 */
[----:B------:R-:W3:Y:S01]  /*a820*/  S2UR UR13, SR_CgaCtaId ;  /* 0x00000000000d79c3 */ /* 0x000ee20000008800 */
[----:B------:R-:W-:-:S02]  /*a830*/  IMAD.U32 R11, RZ, RZ, UR15 ;  /* 0x0000000fff0b7e24 */ /* 0x000fc4000f8e00ff */
[----:B------:R-:W-:Y:S02]  /*a840*/  IMAD.IADD R5, R7, 0x1, R4 ;  /* 0x0000000107057824 */ /* 0x000fe400078e0204 */
[----:B------:R-:W-:Y:S02]  /*a850*/  IMAD.MOV.U32 R4, RZ, RZ, R6 ;  /* 0x000000ffff047224 */ /* 0x000fe400078e0006 */
[C---:B------:R-:W-:Y:S02]  /*a860*/  IMAD.SHL.U32 R6, R240.reuse, 0x20, RZ ;  /* 0x00000020f0067824 */ /* 0x040fe400078e00ff */
[----:B-----5:R-:W-:Y:S01]  /*a870*/  IMAD.WIDE.U32 R8, R241, UR31, R4 ;  /* 0x0000001ff1087c25 */ /* 0x020fe2000f8e0004 */
[----:B------:R-:W-:-:S03]  /*a880*/  SHF.L.U32 R5, R240, 0x6, RZ ;  /* 0x00000006f0057819 */ /* 0x000fc600000006ff */
[----:B-1----:R-:W-:Y:S01]  /*a890*/  IMAD.SHL.U32 R250, R250, 0x8, RZ ;  /* 0x00000008fafa7824 */ /* 0x002fe200078e00ff */
[C---:B------:R-:W-:Y:S01]  /*a8a0*/  LOP3.LUT R4, R5.reuse, 0x200, RZ, 0xc0, !PT ;  /* 0x0000020005047812 */ /* 0x040fe200078ec0ff */
[----:B------:R-:W-:Y:S01]  /*a8b0*/  IMAD.U32 R7, RZ, RZ, UR6 ;  /* 0x00000006ff077e24 */ /* 0x000fe2000f8e00ff */
[----:B------:R-:W-:Y:S01]  /*a8c0*/  UMOV UR6, 0x400 ;  /* 0x0000040000067882 */ /* 0x000fe20000000000 */
[C---:B------:R-:W-:Y:S01]  /*a8d0*/  LOP3.LUT R244, R5.reuse, 0x400, RZ, 0xc0, !PT ;  /* 0x0000040005f47812 */ /* 0x040fe200078ec0ff */
[----:B--2---:R-:W-:Y:S01]  /*a8e0*/  ULEA UR5, UR5, UR6, 0x18 ;  /* 0x0000000605057291 */ /* 0x004fe2000f8ec0ff */
[----:B------:R-:W-:Y:S01]  /*a8f0*/  LOP3.LUT R248, R250, 0x38, RZ, 0xc0, !PT ;  /* 0x00000038faf87812 */ /* 0x000fe200078ec0ff */
[----:B------:R-:W-:Y:S01]  /*a900*/  IMAD.U32 R10, RZ, RZ, UR14 ;  /* 0x0000000eff0a7e24 */ /* 0x000fe2000f8e00ff */
[----:B------:R-:W-:Y:S01]  /*a910*/  LOP3.LUT R6, R4, 0x7c00, R6, 0xf8, !PT ;  /* 0x00007c0004067812 */ /* 0x000fe200078ef806 */
[----:B------:R-:W-:Y:S01]  /*a920*/  IMAD.MOV.U32 R242, RZ, RZ, 0x20 ;  /* 0x00000020fff27424 */ /* 0x000fe200078e00ff */
[----:B------:R-:W-:Y:S01]  /*a930*/  IADD3 R248, P1, PT, R248, R8, RZ ;  /* 0x00000008f8f87210 */ /* 0x000fe20007f3e0ff */
[----:B------:R-:W-:Y:S01]  /*a940*/  UIADD3 UR6, UP0, UPT, UR7, -0x80, URZ ;  /* 0xffffff8007067890 */ /* 0x000fe2000ff1e0ff */
[----:B------:R-:W-:Y:S01]  /*a950*/  LOP3.LUT R4, R5, 0x1c0, RZ, 0xc0, !PT ;  /* 0x000001c005047812 */ /* 0x000fe200078ec0ff */
[----:B------:R-:W-:Y:S01]  /*a960*/  IMAD.MOV.U32 R200, RZ, RZ, R0 ;  /* 0x000000ffffc87224 */ /* 0x000fe200078e0000 */
[----:B------:R-:W-:Y:S01]  /*a970*/  IADD3.X R8, PT, PT, R9, UR35, RZ, P1, !PT ;  /* 0x0000002309087c10 */ /* 0x000fe20008ffe4ff */
[----:B------:R-:W-:Y:S01]  /*a980*/  IMAD.MOV.U32 R199, RZ, RZ, R2 ;  /* 0x000000ffffc77224 */ /* 0x000fe200078e0002 */
[----:B------:R-:W-:Y:S01]  /*a990*/  LOP3.LUT R11, R4, 0x38, R250, 0xf8, !PT ;  /* 0x00000038040b7812 */ /* 0x000fe200078ef8fa */
[----:B------:R-:W-:Y:S01]  /*a9a0*/  IMAD.MOV.U32 R198, RZ, RZ, R3 ;  /* 0x000000ffffc67224 */ /* 0x000fe200078e0003 */
[----:B------:R-:W-:-:S02]  /*a9b0*/  LOP3.LUT R9, R250, 0x1f8, RZ, 0xc0, !PT ;  /* 0x000001f8fa097812 */ /* 0x000fc400078ec0ff */
[--C-:B------:R-:W-:Y:S02]  /*a9c0*/  LOP3.LUT R4, R11, 0x8, R240.reuse, 0x78, !PT ;  /* 0x000000080b047812 */ /* 0x100fe400078e78f0 */
[----:B------:R-:W-:Y:S02]  /*a9d0*/  LOP3.LUT R240, R9, 0x38, R240, 0x78, !PT ;  /* 0x0000003809f07812 */ /* 0x000fe400078e78f0 */
[----:B------:R-:W-:Y:S02]  /*a9e0*/  LOP3.LUT R203, R11, 0x8, R203, 0x78, !PT ;  /* 0x000000080bcb7812 */ /* 0x000fe400078e78cb */
[----:B------:R-:W-:Y:S02]  /*a9f0*/  LOP3.LUT R250, R240, 0x1e00, R250, 0xf8, !PT ;  /* 0x00001e00f0fa7812 */ /* 0x000fe400078ef8fa */
[C---:B------:R-:W-:Y:S01]  /*aa00*/  SHF.L.U64.HI R8, R248.reuse, 0x1, R8 ;  /* 0x00000001f8087819 */ /* 0x040fe20000010208 */
[----:B------:R-:W-:Y:S01]  /*aa10*/  IMAD.SHL.U32 R248, R248, 0x2, RZ ;  /* 0x00000002f8f87824 */ /* 0x000fe200078e00ff */
[----:B------:R-:W-:-:S02]  /*aa20*/  LOP3.LUT R240, R6, R203, RZ, 0xfc, !PT ;  /* 0x000000cb06f07212 */ /* 0x000fc400078efcff */
[----:B------:R-:W-:Y:S02]  /*aa30*/  LEA R244, R4, R244, 0x1 ;  /* 0x000000f404f47211 */ /* 0x000fe400078e08ff */
[----:B------:R-:W-:Y:S02]  /*aa40*/  LEA R240, R240, UR5, 0x1 ;  /* 0x00000005f0f07c11 */ /* 0x000fe4000f8e08ff */
[----:B------:R-:W-:Y:S01]  /*aa50*/  LOP3.LUT R203, R203, 0x200, R5, 0xf8, !PT ;  /* 0x00000200cbcb7812 */ /* 0x000fe200078ef805 */
[----:B------:R-:W-:Y:S01]  /*aa60*/  VIADD R237, R244, UR5 ;  /* 0x00000005f4ed7c36 */ /* 0x000fe20008000000 */
[----:B------:R-:W-:Y:S01]  /*aa70*/  LEA R248, P1, R10, R248, 0x7 ;  /* 0x000000f80af87211 */ /* 0x000fe200078238ff */
[C---:B------:R-:W-:Y:S01]  /*aa80*/  IMAD.IADD R239, R243.reuse, 0x1, R240 ;  /* 0x00000001f3ef7824 */ /* 0x040fe200078e02f0 */
[----:B------:R-:W-:Y:S01]  /*aa90*/  SEL R242, R242, 0xffffffe0, !P0 ;  /* 0xffffffe0f2f27807 */ /* 0x000fe20004000000 */
[----:B------:R-:W-:Y:S01]  /*aaa0*/  IMAD.IADD R243, R243, 0x1, R237 ;  /* 0x00000001f3f37824 */ /* 0x000fe200078e02ed */
[----:B------:R-:W-:-:S02]  /*aab0*/  LEA R203, R203, UR5, 0x1 ;  /* 0x00000005cbcb7c11 */ /* 0x000fc4000f8e08ff */
[----:B------:R-:W-:Y:S01]  /*aac0*/  LEA.HI.X R7, R10, R8, R7, 0x7, P1 ;  /* 0x000000080a077211 */ /* 0x000fe200008f3c07 */
[----:B------:R-:W-:Y:S01]  /*aad0*/  IMAD.IADD R237, R242, 0x1, R237 ;  /* 0x00000001f2ed7824 */ /* 0x000fe200078e02ed */
[----:B------:R-:W-:Y:S01]  /*aae0*/  IADD3 R248, P1, PT, R248, UR8, RZ ;  /* 0x00000008f8f87c10 */ /* 0x000fe2000ff3e0ff */
[----:B------:R-:W-:Y:S01]  /*aaf0*/  UMOV UR8, 0x400 ;  /* 0x0000040000087882 */ /* 0x000fe20000000000 */
[----:B------:R-:W-:Y:S01]  /*ab00*/  LEA R250, R250, UR5, 0x1 ;  /* 0x00000005fafa7c11 */ /* 0x000fe2000f8e08ff */
[C---:B------:R-:W-:Y:S01]  /*ab10*/  IMAD.IADD R236, R242.reuse, 0x1, R240 ;  /* 0x00000001f2ec7824 */ /* 0x040fe200078e02f0 */
[----:B------:R-:W-:Y:S01]  /*ab20*/  IADD3 R252, PT, PT, R203, 0xc000, RZ ;  /* 0x0000c000cbfc7810 */ /* 0x000fe20007ffe0ff */
[C---:B------:R-:W-:Y:S01]  /*ab30*/  IMAD.IADD R202, R242.reuse, 0x1, R203 ;  /* 0x00000001f2ca7824 */ /* 0x040fe200078e02cb */
[----:B------:R-:W-:Y:S01]  /*ab40*/  IADD3.X R247, PT, PT, R7, UR9, RZ, P1, !PT ;  /* 0x0000000907f77c10 */ /* 0x000fe20008ffe4ff */
[----:B------:R-:W-:Y:S01]  /*ab50*/  VIADD R251, R203, 0xc040 ;  /* 0x0000c040cbfb7836 */ /* 0x000fe20000000000 */
[----:B------:R-:W-:Y:S01]  /*ab60*/  UIADD3 UR9, UPT, UPT, UR4, 0x1, URZ ;  /* 0x0000000104097890 */ /* 0x000fe2000fffe0ff */
[C---:B------:R-:W-:Y:S01]  /*ab70*/  IMAD.IADD R241, R242.reuse, 0x1, R243 ;  /* 0x00000001f2f17824 */ /* 0x040fe200078e02f3 */
[----:B---3--:R-:W-:Y:S01]  /*ab80*/  ULEA UR8, UR13, UR8, 0x18 ;  /* 0x000000080d087291 */ /* 0x008fe2000f8ec0ff */
[----:B------:R-:W-:Y:S01]  /*ab90*/  IMAD.IADD R238, R242, 0x1, R239 ;  /* 0x00000001f2ee7824 */ /* 0x000fe200078e02ef */
[----:B------:R-:W1:Y:S01]  /*aba0*/  LDCU UR4, c[0x0][0x45c] ;  /* 0x00008b80ff0477ac */ /* 0x000e620008000800 */
[----:B------:R-:W-:Y:S01]  /*abb0*/  UIADD3.X UR13, UPT, UPT, UR10, -0x1, URZ, UP0, !UPT ;  /* 0xffffffff0a0d7890 */ /* 0x000fe200087fe4ff */
[----:B------:R-:W-:Y:S11]  /*abc0*/  BRA `(.L_x_20) ;  /* 0x00000000009c7947 */ /* 0x000ff60003800000 */
.L_x_22:
[----:B------:R-:W1:Y:S01]  /*abd0*/  S2R R201, SR_TID.X ;  /* 0x0000000000c97919 */ /* 0x000e620000002100 */
[----:B------:R-:W2:Y:S01]  /*abe0*/  LDC.64 R2, c[0x0][0x3b8] ;  /* 0x0000ee00ff027b82 */ /* 0x000ea20000000a00 */
[----:B------:R-:W-:Y:S01]  /*abf0*/  UIADD3 UR14, UPT, UPT, UR9, -0x2, URZ ;  /* 0xfffffffe090e7890 */ /* 0x000fe2000fffe0ff */
[----:B-1----:R-:W-:Y:S01]  /*ac00*/  IMAD.SHL.U32 R211, R201, 0x8, RZ ;  /* 0x00000008c9d37824 */ /* 0x002fe200078e00ff */
[C---:B--2---:R-:W-:Y:S04]  /*ac10*/  SHF.L.U64.HI R209, R2.reuse, 0x4, R3 ;  /* 0x0000000402d17819 */ /* 0x044fe80000010203 */
[C---:B------:R-:W-:Y:S01]  /*ac20*/  IMAD.WIDE.U32 R216, R2.reuse, UR14, RZ ;  /* 0x0000000e02d87c25 */ /* 0x040fe2000f8e00ff */
[----:B------:R-:W-:Y:S03]  /*ac30*/  LOP3.LUT R210, R211, 0x1f8, RZ, 0xc0, !PT ;  /* 0x000001f8d3d27812 */ /* 0x000fe600078ec0ff */
[----:B------:R-:W-:Y:S01]  /*ac40*/  IMAD.SHL.U32 R208, R2, 0x10, RZ ;  /* 0x0000001002d07824 */ /* 0x000fe200078e00ff */
[----:B------:R-:W-:Y:S01]  /*ac50*/  LEA R214, P2, R216, R246, 0x7 ;  /* 0x000000f6d8d67211 */ /* 0x000fe200078438ff */
[----:B------:R-:W-:Y:S01]  /*ac60*/  IMAD R212, R3, UR14, R217 ;  /* 0x0000000e03d47c24 */ /* 0x000fe2000f8e02d9 */
[----:B------:R-:W-:Y:S02]  /*ac70*/  LOP3.LUT R210, R210, 0x38, R201, 0x78, !PT ;  /* 0x00000038d2d27812 */ /* 0x000fe400078e78c9 */
[----:B------:R-:W-:Y:S02]  /*ac80*/  LEA R206, P0, R216, R208, 0x6 ;  /* 0x000000d0d8ce7211 */ /* 0x000fe400078030ff */
[----:B------:R-:W-:Y:S02]  /*ac90*/  LOP3.LUT R210, R210, 0x1e00, R211, 0xf8, !PT ;  /* 0x00001e00d2d27812 */ /* 0x000fe400078ef8d3 */
[--C-:B------:R-:W-:Y:S02]  /*aca0*/  LEA.HI.X R215, R216, R245, R212.reuse, 0x7, P2 ;  /* 0x000000f5d8d77211 */ /* 0x100fe400010f3cd4 */
[----:B------:R-:W-:Y:S02]  /*acb0*/  LEA R250, R210, UR8, 0x1 ;  /* 0x00000008d2fa7c11 */ /* 0x000fe4000f8e08ff */
[----:B------:R-:W-:Y:S02]  /*acc0*/  LEA.HI.X R201, R216, R209, R212, 0x6, P0 ;  /* 0x000000d1d8c97211 */ /* 0x000fe400000f34d4 */
[C---:B------:R-:W-:Y:S01]  /*acd0*/  LEA R212, P2, R206.reuse, R246, 0x1 ;  /* 0x000000f6ced47211 */ /* 0x040fe200078408ff */
[----:B------:R-:W-:Y:S01]  /*ace0*/  @!PT LDS RZ, [RZ] ;  /* 0x00000000fffff984 */ /* 0x000fe20000000800 */
[----:B------:R-:W-:Y:S01]  /*acf0*/  @!PT LDS RZ, [RZ] ;  /* 0x00000000fffff984 */ /* 0x000fe20000000800 */
[----:B------:R-:W-:Y:S01]  /*ad00*/  @!PT LDS RZ, [RZ] ;  /* 0x00000000fffff984 */ /* 0x000fe20000000800 */
[----:B------:R1:W-:Y:S01]  /*ad10*/  LDGSTS.E.BYPASS.LTC128B.128 [R250+0x8000], desc[UR24][R214.64] ;  /* 0x08000000d6fa7fae */ /* 0x0003e2000b981a18 */
[----:B------:R-:W-:Y:S02]  /*ad20*/  IADD3 R208, P0, PT, R206, R208, RZ ;  /* 0x000000d0ced07210 */ /* 0x000fe40007f1e0ff */
[----:B------:R-:W-:Y:S01]  /*ad30*/  LEA R207, P1, R2, R206, 0x5 ;  /* 0x000000ce02cf7211 */ /* 0x000fe200078228ff */
[----:B------:R1:W-:Y:S01]  /*ad40*/  LDGSTS.E.BYPASS.LTC128B.128 [R250+0xa000], desc[UR24][R214.64+0x80] ;  /* 0x0a000080d6fa7fae */ /* 0x0003e2000b981a18 */
[----:B------:R-:W-:Y:S01]  /*ad50*/  LEA.HI.X R213, R206, R245, R201, 0x1, P2 ;  /* 0x000000f5ced57211 */ /* 0x000fe200010f0cc9 */
[----:B------:R-:W-:Y:S01]  /*ad60*/  IMAD.X R209, R201, 0x1, R209, P0 ;  /* 0x00000001c9d17824 */ /* 0x000fe200000e06d1 */
[----:B------:R-:W-:Y:S02]  /*ad70*/  LEA.HI.X R2, R2, R201, R3, 0x5, P1 ;  /* 0x000000c902027211 */ /* 0x000fe400008f2c03 */
[CC--:B------:R-:W-:Y:S01]  /*ad80*/  LEA R218, P1, R208.reuse, R246.reuse, 0x1 ;  /* 0x000000f6d0da7211 */ /* 0x0c0fe200078208ff */
[----:B------:R1:W-:Y:S01]  /*ad90*/  LDGSTS.E.BYPASS.LTC128B.128 [R250+0x8800], desc[UR24][R212.64] ;  /* 0x08800000d4fa7fae */ /* 0x0003e2000b981a18 */
[C---:B------:R-:W-:Y:S02]  /*ada0*/  LEA R216, P0, R207.reuse, R246, 0x1 ;  /* 0x000000f6cfd87211 */ /* 0x040fe400078008ff */
[-C--:B------:R-:W-:Y:S01]  /*adb0*/  LEA.HI.X R219, R208, R245.reuse, R209, 0x1, P1 ;  /* 0x000000f5d0db7211 */ /* 0x080fe200008f0cd1 */
[----:B------:R1:W-:Y:S01]  /*adc0*/  LDGSTS.E.BYPASS.LTC128B.128 [R250+0xa800], desc[UR24][R212.64+0x80] ;  /* 0x0a800080d4fa7fae */ /* 0x0003e2000b981a18 */
[----:B------:R-:W-:Y:S03]  /*add0*/  LEA.HI.X R217, R207, R245, R2, 0x1, P0 ;  /* 0x000000f5cfd97211 */ /* 0x000fe600000f0c02 */
[----:B------:R1:W-:Y:S04]  /*ade0*/  LDGSTS.E.BYPASS.LTC128B.128 [R250+0x9000], desc[UR24][R218.64] ;  /* 0x09000000dafa7fae */ /* 0x0003e8000b981a18 */
[----:B------:R1:W-:Y:S04]  /*adf0*/  LDGSTS.E.BYPASS.LTC128B.128 [R250+0xb000], desc[UR24][R218.64+0x80] ;  /* 0x0b000080dafa7fae */ /* 0x0003e8000b981a18 */
[----:B------:R1:W-:Y:S04]  /*ae00*/  LDGSTS.E.BYPASS.LTC128B.128 [R250+0x9800], desc[UR24][R216.64] ;  /* 0x09800000d8fa7fae */ /* 0x0003e8000b981a18 */
[----:B------:R1:W-:Y:S04]  /*ae10*/  LDGSTS.E.BYPASS.LTC128B.128 [R250+0xb800], desc[UR24][R216.64+0x80] ;  /* 0x0b800080d8fa7fae */ /* 0x0003e8000b981a18 */
[----:B------:R-:W0:Y:S01]  /*ae20*/  LDGDEPBAR ;  /* 0x00000000000079af */ /* 0x000e220000000000 */
[----:B------:R-:W-:Y:S05]  /*ae30*/  BRA `(.L_x_21) ;  /* 0x0000000c00a47947 */ /* 0x000fea0003800000 */
.L_x_20:
[----:B------:R-:W-:Y:S04]  /*ae40*/  DEPBAR.LE SB0, 0x0 ;  /* 0x000080000000791a */ /* 0x000fe80000000000 */
[----:B------:R-:W-:Y:S01]  /*ae50*/  BAR.SYNC.DEFER_BLOCKING 0x0 ;  /* 0x0000000000007b1d */ /* 0x000fe20000010000 */
[----:B------:R-:W-:Y:S01]  /*ae60*/  IMAD.MOV.U32 R249, RZ, RZ, R247 ;  /* 0x000000fffff97224 */ /* 0x000fe200078e00f7 */
[----:B----4-:R-:W-:Y:S01]  /*ae70*/  IADD3 R4, P0, PT, R248, UR7, RZ ;  /* 0x00000007f8047c10 */ /* 0x010fe2000ff1e0ff */
[----:B------:R-:W-:Y:S03]  /*ae80*/  UISETP.NE.AND UP0, UPT, UR9, 0x1, UPT ;  /* 0x000000010900788c */ /* 0x000fe6000bf05270 */
[----:B------:R-:W-:Y:S02]  /*ae90*/  IADD3.X R5, PT, PT, R247, UR10, RZ, P0, !PT ;  /* 0x0000000af7057c10 */ /* 0x000fe400087fe4ff */
[----:B------:R-:W-:Y:S04]  /*aea0*/  IADD3 R2, P0, PT, R4, UR6, RZ ;  /* 0x0000000604027c10 */ /* 0x000fe8000ff1e0ff */
[----:B------:R-:W-:Y:S02]  /*aeb0*/  IADD3.X R3, PT, PT, R5, UR13, RZ, P0, !PT ;  /* 0x0000000d05037c10 */ /* 0x000fe400087fe4ff */
[----:B------:R-:W-:Y:S04]  /*aec0*/  IADD3 R6, P0, PT, R2, UR6, RZ ;  /* 0x0000000602067c10 */ /* 0x000fe8000ff1e0ff */
[----:B------:R-:W-:Y:S01]  /*aed0*/  IADD3.X R7, PT, PT, R3, UR13, RZ, P0, !PT ;  /* 0x0000000d03077c10 */ /* 0x000fe200087fe4ff */
[----:B------:R-:W-:Y:S01]  /*aee0*/  @!PT LDS RZ, [RZ] ;  /* 0x00000000fffff984 */ /* 0x000fe20000000800 */
[----:B------:R-:W-:Y:S01]  /*aef0*/  @!PT LDS RZ, [RZ] ;  /* 0x00000000fffff984 */ /* 0x000fe20000000800 */
[----:B------:R-:W-:Y:S01]  /*af00*/  @!PT LDS RZ, [RZ] ;  /* 0x00000000fffff984 */ /* 0x000fe20000000800 */
[----:B------:R-:W-:Y:S08]  /*af10*/  LDGSTS.E.BYPASS.LTC128B.128 [R250+0xc000], desc[UR24][R248.64] ;  /* 0x0c000000f8fa7fae */ /* 0x000ff0000b981a18 */
[----:B------:R-:W-:Y:S08]  /*af20*/  LDGSTS.E.BYPASS.LTC128B.128 [R250+0xe000], desc[UR24][R248.64+0x80] ;  /* 0x0e000080f8fa7fae */ /* 0x000ff0000b981a18 */
[----:B------:R-:W-:Y:S08]  /*af30*/  LDGSTS.E.BYPASS.LTC128B.128 [R250+0xc800], desc[UR24][R4.64] ;  /* 0x0c80000004fa7fae */ /* 0x000ff0000b981a18 */
[----:B------:R-:W-:Y:S08]  /*af40*/  LDGSTS.E.BYPASS.LTC128B.128 [R250+0xe800], desc[UR24][R4.64+0x80] ;  /* 0x0e80008004fa7fae */ /* 0x000ff0000b981a18 */
[----:B------:R-:W-:Y:S08]  /*af50*/  LDGSTS.E.BYPASS.LTC128B.128 [R250+0xd000], desc[UR24][R2.64+0x80] ;  /* 0x0d00008002fa7fae */ /* 0x000ff0000b981a18 */
[----:B------:R-:W-:Y:S08]  /*af60*/  LDGSTS.E.BYPASS.LTC128B.128 [R250+0xf000], desc[UR24][R2.64+0x100] ;  /* 0x0f00010002fa7fae */ /* 0x000ff0000b981a18 */
[----:B------:R-:W-:Y:S08]  /*af70*/  LDGSTS.E.BYPASS.LTC128B.128 [R250+0xd800], desc[UR24][R6.64+0x100] ;  /* 0x0d80010006fa7fae */ /* 0x000ff0000b981a18 */
[----:B------:R2:W-:Y:S08]  /*af80*/  LDGSTS.E.BYPASS.LTC128B.128 [R250+0xf800], desc[UR24][R6.64+0x180] ;  /* 0x0f80018006fa7fae */ /* 0x0005f0000b981a18 */
[----:B------:R-:W-:Y:S08]  /*af90*/  LDSM.16.M88.4 R64, [R240] ;  /* 0x00000000f040783b */ /* 0x000ff00000000200 */
[----:B------:R-:W2:Y:S08]  /*afa0*/  LDSM.16.M88.4 R16, [R244+UR5+0x8000] ;  /* 0x00800005f410783b */ /* 0x000eb00008000200 */
[----:B------:R-:W3:Y:S08]  /*afb0*/  LDSM.16.M88.4 R60, [R240+0x2000] ;  /* 0x00200000f03c783b */ /* 0x000ef00000000200 */
[----:B------:R-:W4:Y:S08]  /*afc0*/  LDSM.16.M88.4 R32, [R244+UR5+0x8800] ;  /* 0x00880005f420783b */ /* 0x000f300008000200 */
[----:B------:R-:W0:Y:S08]  /*afd0*/  LDGDEPBAR ;  /* 0x00000000000079af */ /* 0x000e300000000000 */
[----:B-----5:R-:W5:Y:S08]  /*afe0*/  LDSM.16.M88.4 R48, [R244+UR5+0x9000] ;  /* 0x00900005f430783b */ /* 0x020f700008000200 */
[----:B------:R-:W1:Y:S01]  /*aff0*/  LDSM.16.M88.4 R204, [R244+UR5+0x9800] ;  /* 0x00980005f4cc783b */ /* 0x000e620008000200 */
[-C--:B--2---:R-:W-:Y:S07]  /*b000*/  HMMA.16816.F32 R4, R64, R16.reuse, RZ ;  /* 0x000000104004723c */ /* 0x084fee00000018ff */
[----:B------:R-:W-:Y:S01]  /*b010*/  LDSM.16.M88.4 R208, [R236] ;  /* 0x00000000ecd0783b */ /* 0x000fe20000000200 */
[C---:B---3--:R-:W-:Y:S07]  /*b020*/  HMMA.16816.F32 R8, R60.reuse, R16, RZ ;  /* 0x000000103c08723c */ /* 0x048fee00000018ff */
[----:B------:R-:W2:Y:S01]  /*b030*/  LDSM.16.M88.4 R212, [R237+0x8000] ;  /* 0x00800000edd4783b */ /* 0x000ea20000000200 */
[-C--:B------:R-:W-:Y:S07]  /*b040*/  HMMA.16816.F32 R12, R60, R18.reuse, RZ ;  /* 0x000000123c0c723c */ /* 0x080fee00000018ff */
[----:B------:R-:W3:Y:S01]  /*b050*/  LDSM.16.M88.4 R216, [R236+0x2000] ;  /* 0x00200000ecd8783b */ /* 0x000ee20000000200 */
[C---:B------:R-:W-:Y:S07]  /*b060*/  HMMA.16816.F32 R16, R64.reuse, R18, RZ ;  /* 0x000000124010723c */ /* 0x040fee00000018ff */
[----:B------:R-:W3:Y:S01]  /*b070*/  LDSM.16.M88.4 R220, [R237+0x8800] ;  /* 0x00880000eddc783b */ /* 0x000ee20000000200 */
[-C--:B----4-:R-:W-:Y:S07]  /*b080*/  HMMA.16816.F32 R20, R64, R32.reuse, RZ ;  /* 0x000000204014723c */ /* 0x090fee00000018ff */
[----:B------:R-:W4:Y:S01]  /*b090*/  LDSM.16.M88.4 R224, [R237+0x9000] ;  /* 0x00900000ede0783b */ /* 0x000f220000000200 */
[C---:B------:R-:W-:Y:S07]  /*b0a0*/  HMMA.16816.F32 R24, R60.reuse, R32, RZ ;  /* 0x000000203c18723c */ /* 0x040fee00000018ff */
[----:B------:R-:W4:Y:S01]  /*b0b0*/  LDSM.16.M88.4 R228, [R237+0x9800] ;  /* 0x00980000ede4783b */ /* 0x000f220000000200 */
[-C--:B------:R-:W-:Y:S07]  /*b0c0*/  HMMA.16816.F32 R28, R60, R34.reuse, RZ ;  /* 0x000000223c1c723c */ /* 0x080fee00000018ff */
[----:B------:R-:W-:Y:S01]  /*b0d0*/  LDSM.16.M88.4 R232, [R243+0x9000] ;  /* 0x00900000f3e8783b */ /* 0x000fe20000000200 */
[C---:B------:R-:W-:Y:S08]  /*b0e0*/  HMMA.16816.F32 R32, R64.reuse, R34, RZ ;  /* 0x000000224020723c */ /* 0x040ff000000018ff */
[-C--:B-----5:R-:W-:Y:S08]  /*b0f0*/  HMMA.16816.F32 R36, R64, R48.reuse, RZ ;  /* 0x000000304024723c */ /* 0x0a0ff000000018ff */
[C---:B------:R-:W-:Y:S08]  /*b100*/  HMMA.16816.F32 R40, R60.reuse, R48, RZ ;  /* 0x000000303c28723c */ /* 0x040ff000000018ff */
[-C--:B------:R-:W-:Y:S08]  /*b110*/  HMMA.16816.F32 R44, R60, R50.reuse, RZ ;  /* 0x000000323c2c723c */ /* 0x080ff000000018ff */
[C---:B------:R-:W-:Y:S08]  /*b120*/  HMMA.16816.F32 R48, R64.reuse, R50, RZ ;  /* 0x000000324030723c */ /* 0x040ff000000018ff */
[-C--:B-1----:R-:W-:Y:S08]  /*b130*/  HMMA.16816.F32 R52, R64, R204.reuse, RZ ;  /* 0x000000cc4034723c */ /* 0x082ff000000018ff */
[C---:B------:R-:W-:Y:S08]  /*b140*/  HMMA.16816.F32 R56, R60.reuse, R204, RZ ;  /* 0x000000cc3c38723c */ /* 0x040ff000000018ff */
[-C--:B------:R-:W-:Y:S08]  /*b150*/  HMMA.16816.F32 R60, R60, R206.reuse, RZ ;  /* 0x000000ce3c3c723c */ /* 0x080ff000000018ff */
[----:B------:R-:W-:Y:S01]  /*b160*/  HMMA.16816.F32 R64, R64, R206, RZ ;  /* 0x000000ce4040723c */ /* 0x000fe200000018ff */
[----:B------:R-:W-:Y:S07]  /*b170*/  LDSM.16.M88.4 R204, [R239] ;  /* 0x00000000efcc783b */ /* 0x000fee0000000200 */
[-C--:B--2---:R-:W-:Y:S08]  /*b180*/  HMMA.16816.F32 R4, R208, R212.reuse, R4 ;  /* 0x000000d4d004723c */ /* 0x084ff00000001804 */
[C---:B---3--:R-:W-:Y:S08]  /*b190*/  HMMA.16816.F32 R8, R216.reuse, R212, R8 ;  /* 0x000000d4d808723c */ /* 0x048ff00000001808 */
[-C--:B------:R-:W-:Y:S08]  /*b1a0*/  HMMA.16816.F32 R12, R216, R214.reuse, R12 ;  /* 0x000000d6d80c723c */ /* 0x080ff0000000180c */
[C---:B------:R-:W-:Y:S01]  /*b1b0*/  HMMA.16816.F32 R16, R208.reuse, R214, R16 ;  /* 0x000000d6d010723c */ /* 0x040fe20000001810 */
[----:B------:R-:W1:Y:S07]  /*b1c0*/  LDSM.16.M88.4 R212, [R243+0x8000] ;  /* 0x00800000f3d4783b */ /* 0x000e6e0000000200 */
[-C--:B------:R-:W-:Y:S08]  /*b1d0*/  HMMA.16816.F32 R20, R208, R220.reuse, R20 ;  /* 0x000000dcd014723c */ /* 0x080ff00000001814 */
[C---:B------:R-:W-:Y:S08]  /*b1e0*/  HMMA.16816.F32 R24, R216.reuse, R220, R24 ;  /* 0x000000dcd818723c */ /* 0x040ff00000001818 */
[-C--:B------:R-:W-:Y:S08]  /*b1f0*/  HMMA.16816.F32 R28, R216, R222.reuse, R28 ;  /* 0x000000ded81c723c */ /* 0x080ff0000000181c */
[C---:B------:R-:W-:Y:S01]  /*b200*/  HMMA.16816.F32 R32, R208.reuse, R222, R32 ;  /* 0x000000ded020723c */ /* 0x040fe20000001820 */
[----:B------:R-:W2:Y:S07]  /*b210*/  LDSM.16.M88.4 R220, [R239+0x2000] ;  /* 0x00200000efdc783b */ /* 0x000eae0000000200 */
[-C--:B----4-:R-:W-:Y:S08]  /*b220*/  HMMA.16816.F32 R36, R208, R224.reuse, R36 ;  /* 0x000000e0d024723c */ /* 0x090ff00000001824 */
[C---:B------:R-:W-:Y:S08]  /*b230*/  HMMA.16816.F32 R40, R216.reuse, R224, R40 ;  /* 0x000000e0d828723c */ /* 0x040ff00000001828 */
[-C--:B------:R-:W-:Y:S08]  /*b240*/  HMMA.16816.F32 R44, R216, R226.reuse, R44 ;  /* 0x000000e2d82c723c */ /* 0x080ff0000000182c */
[C---:B------:R-:W-:Y:S01]  /*b250*/  HMMA.16816.F32 R48, R208.reuse, R226, R48 ;  /* 0x000000e2d030723c */ /* 0x040fe20000001830 */
[----:B------:R-:W3:Y:S07]  /*b260*/  LDSM.16.M88.4 R224, [R243+0x8800] ;  /* 0x00880000f3e0783b */ /* 0x000eee0000000200 */
[-C--:B------:R-:W-:Y:S08]  /*b270*/  HMMA.16816.F32 R52, R208, R228.reuse, R52 ;  /* 0x000000e4d034723c */ /* 0x080ff00000001834 */
[C---:B------:R-:W-:Y:S08]  /*b280*/  HMMA.16816.F32 R56, R216.reuse, R228, R56 ;  /* 0x000000e4d838723c */ /* 0x040ff00000001838 */
[-C--:B------:R-:W-:Y:S01]  /*b290*/  HMMA.16816.F32 R60, R216, R230.reuse, R60 ;  /* 0x000000e6d83c723c */ /* 0x080fe2000000183c */
[----:B------:R-:W4:Y:S07]  /*b2a0*/  LDSM.16.M88.4 R216, [R243+0x9800] ;  /* 0x00980000f3d8783b */ /* 0x000f2e0000000200 */
[----:B------:R-:W-:Y:S01]  /*b2b0*/  HMMA.16816.F32 R64, R208, R230, R64 ;  /* 0x000000e6d040723c */ /* 0x000fe20000001840 */
[----:B------:R-:W-:Y:S07]  /*b2c0*/  LDSM.16.M88.4 R208, [R238] ;  /* 0x00000000eed0783b */ /* 0x000fee0000000200 */
[-C--:B-1----:R-:W-:Y:S01]  /*b2d0*/  HMMA.16816.F32 R4, R204, R212.reuse, R4 ;  /* 0x000000d4cc04723c */ /* 0x082fe20000001804 */
[----:B------:R-:W-:Y:S07]  /*b2e0*/  LDSM.16.M88.4 R228, [R241+0x8800] ;  /* 0x00880000f1e4783b */ /* 0x000fee0000000200 */
[C---:B--2---:R-:W-:Y:S08]  /*b2f0*/  HMMA.16816.F32 R8, R220.reuse, R212, R8 ;  /* 0x000000d4dc08723c */ /* 0x044ff00000001808 */
[-C--:B------:R-:W-:Y:S08]  /*b300*/  HMMA.16816.F32 R12, R220, R214.reuse, R12 ;  /* 0x000000d6dc0c723c */ /* 0x080ff0000000180c */
[C---:B------:R-:W-:Y:S01]  /*b310*/  HMMA.16816.F32 R16, R204.reuse, R214, R16 ;  /* 0x000000d6cc10723c */ /* 0x040fe20000001810 */
[----:B------:R-:W1:Y:S07]  /*b320*/  LDSM.16.M88.4 R212, [R241+0x8000] ;  /* 0x00800000f1d4783b */ /* 0x000e6e0000000200 */
[-C--:B---3--:R-:W-:Y:S08]  /*b330*/  HMMA.16816.F32 R20, R204, R224.reuse, R20 ;  /* 0x000000e0cc14723c */ /* 0x088ff00000001814 */
[C---:B------:R-:W-:Y:S08]  /*b340*/  HMMA.16816.F32 R24, R220.reuse, R224, R24 ;  /* 0x000000e0dc18723c */ /* 0x040ff00000001818 */
[-C--:B------:R-:W-:Y:S08]  /*b350*/  HMMA.16816.F32 R28, R220, R226.reuse, R28 ;  /* 0x000000e2dc1c723c */ /* 0x080ff0000000181c */
[C---:B------:R-:W-:Y:S01]  /*b360*/  HMMA.16816.F32 R32, R204.reuse, R226, R32 ;  /* 0x000000e2cc20723c */ /* 0x040fe20000001820 */
[----:B------:R-:W2:Y:S07]  /*b370*/  LDSM.16.M88.4 R224, [R238+0x2000] ;  /* 0x00200000eee0783b */ /* 0x000eae0000000200 */
[-C--:B------:R-:W-:Y:S08]  /*b380*/  HMMA.16816.F32 R36, R204, R232.reuse, R36 ;  /* 0x000000e8cc24723c */ /* 0x080ff00000001824 */
[C---:B------:R-:W-:Y:S08]  /*b390*/  HMMA.16816.F32 R40, R220.reuse, R232, R40 ;  /* 0x000000e8dc28723c */ /* 0x040ff00000001828 */
[-C--:B------:R-:W-:Y:S08]  /*b3a0*/  HMMA.16816.F32 R44, R220, R234.reuse, R44 ;  /* 0x000000eadc2c723c */ /* 0x080ff0000000182c */
[C---:B------:R-:W-:Y:S01]  /*b3b0*/  HMMA.16816.F32 R48, R204.reuse, R234, R48 ;  /* 0x000000eacc30723c */ /* 0x040fe20000001830 */
[----:B------:R-:W3:Y:S07]  /*b3c0*/  LDSM.16.M88.4 R232, [R241+0x9000] ;  /* 0x00900000f1e8783b */ /* 0x000eee0000000200 */
[-C--:B----4-:R-:W-:Y:S08]  /*b3d0*/  HMMA.16816.F32 R52, R204, R216.reuse, R52 ;  /* 0x000000d8cc34723c */ /* 0x090ff00000001834 */
[C---:B------:R-:W-:Y:S08]  /*b3e0*/  HMMA.16816.F32 R56, R220.reuse, R216, R56 ;  /* 0x000000d8dc38723c */ /* 0x040ff00000001838 */
[-C--:B------:R-:W-:Y:S01]  /*b3f0*/  HMMA.16816.F32 R60, R220, R218.reuse, R60 ;  /* 0x000000dadc3c723c */ /* 0x080fe2000000183c */
[----:B------:R-:W4:Y:S07]  /*b400*/  LDSM.16.M88.4 R220, [R241+0x9800] ;  /* 0x00980000f1dc783b */ /* 0x000f2e0000000200 */
[----:B------:R-:W-:Y:S01]  /*b410*/  HMMA.16816.F32 R64, R204, R218, R64 ;  /* 0x000000dacc40723c */ /* 0x000fe20000001840 */
[----:B------:R-:W-:Y:S07]  /*b420*/  LDSM.16.M88.4 R204, [R240+0x4000] ;  /* 0x00400000f0cc783b */ /* 0x000fee0000000200 */
[-C--:B-1----:R-:W-:Y:S01]  /*b430*/  HMMA.16816.F32 R4, R208, R212.reuse, R4 ;  /* 0x000000d4d004723c */ /* 0x082fe20000001804 */
[----:B------:R-:W-:Y:S07]  /*b440*/  LDSM.16.M88.4 R216, [R240+0x6000] ;  /* 0x00600000f0d8783b */ /* 0x000fee0000000200 */
[C---:B--2---:R-:W-:Y:S08]  /*b450*/  HMMA.16816.F32 R8, R224.reuse, R212, R8 ;  /* 0x000000d4e008723c */ /* 0x044ff00000001808 */
[-C--:B------:R-:W-:Y:S08]  /*b460*/  HMMA.16816.F32 R12, R224, R214.reuse, R12 ;  /* 0x000000d6e00c723c */ /* 0x080ff0000000180c */
[C---:B------:R-:W-:Y:S01]  /*b470*/  HMMA.16816.F32 R16, R208.reuse, R214, R16 ;  /* 0x000000d6d010723c */ /* 0x040fe20000001810 */
[----:B------:R-:W1:Y:S07]  /*b480*/  LDSM.16.M88.4 R212, [R244+UR5+0xa000] ;  /* 0x00a00005f4d4783b */ /* 0x000e6e0008000200 */
[-C--:B------:R-:W-:Y:S08]  /*b490*/  HMMA.16816.F32 R20, R208, R228.reuse, R20 ;  /* 0x000000e4d014723c */ /* 0x080ff00000001814 */
[C---:B------:R-:W-:Y:S08]  /*b4a0*/  HMMA.16816.F32 R24, R224.reuse, R228, R24 ;  /* 0x000000e4e018723c */ /* 0x040ff00000001818 */
[-C--:B------:R-:W-:Y:S08]  /*b4b0*/  HMMA.16816.F32 R28, R224, R230.reuse, R28 ;  /* 0x000000e6e01c723c */ /* 0x080ff0000000181c */
[C---:B------:R-:W-:Y:S01]  /*b4c0*/  HMMA.16816.F32 R32, R208.reuse, R230, R32 ;  /* 0x000000e6d020723c */ /* 0x040fe20000001820 */
[----:B------:R-:W2:Y:S07]  /*b4d0*/  LDSM.16.M88.4 R228, [R244+UR5+0xa800] ;  /* 0x00a80005f4e4783b */ /* 0x000eae0008000200 */
[-C--:B---3--:R-:W-:Y:S08]  /*b4e0*/  HMMA.16816.F32 R36, R208, R232.reuse, R36 ;  /* 0x000000e8d024723c */ /* 0x088ff00000001824 */
[C---:B------:R-:W-:Y:S08]  /*b4f0*/  HMMA.16816.F32 R40, R224.reuse, R232, R40 ;  /* 0x000000e8e028723c */ /* 0x040ff00000001828 */
[-C--:B------:R-:W-:Y:S08]  /*b500*/  HMMA.16816.F32 R44, R224, R234.reuse, R44 ;  /* 0x000000eae02c723c */ /* 0x080ff0000000182c */
[C---:B------:R-:W-:Y:S01]  /*b510*/  HMMA.16816.F32 R48, R208.reuse, R234, R48 ;  /* 0x000000ead030723c */ /* 0x040fe20000001830 */
[----:B------:R-:W3:Y:S07]  /*b520*/  LDSM.16.M88.4 R232, [R244+UR5+0xb000] ;  /* 0x00b00005f4e8783b */ /* 0x000eee0008000200 */
[-C--:B----4-:R-:W-:Y:S08]  /*b530*/  HMMA.16816.F32 R52, R208, R220.reuse, R52 ;  /* 0x000000dcd034723c */ /* 0x090ff00000001834 */
[C---:B------:R-:W-:Y:S08]  /*b540*/  HMMA.16816.F32 R56, R224.reuse, R220, R56 ;  /* 0x000000dce038723c */ /* 0x040ff00000001838 */
[-C--:B------:R-:W-:Y:S01]  /*b550*/  HMMA.16816.F32 R60, R224, R222.reuse, R60 ;  /* 0x000000dee03c723c */ /* 0x080fe2000000183c */
[----:B------:R-:W4:Y:S07]  /*b560*/  LDSM.16.M88.4 R224, [R244+UR5+0xb800] ;  /* 0x00b80005f4e0783b */ /* 0x000f2e0008000200 */
[----:B------:R-:W-:Y:S01]  /*b570*/  HMMA.16816.F32 R64, R208, R222, R64 ;  /* 0x000000ded040723c */ /* 0x000fe20000001840 */
[----:B------:R-:W-:Y:S07]  /*b580*/  LDSM.16.M88.4 R208, [R236+0x4000] ;  /* 0x00400000ecd0783b */ /* 0x000fee0000000200 */
[-C--:B-1----:R-:W-:Y:S01]  /*b590*/  HMMA.16816.F32 R4, R204, R212.reuse, R4 ;  /* 0x000000d4cc04723c */ /* 0x082fe20000001804 */
[----:B------:R-:W-:Y:S07]  /*b5a0*/  LDSM.16.M88.4 R220, [R236+0x6000] ;  /* 0x00600000ecdc783b */ /* 0x000fee0000000200 */
[C---:B------:R-:W-:Y:S08]  /*b5b0*/  HMMA.16816.F32 R8, R216.reuse, R212, R8 ;  /* 0x000000d4d808723c */ /* 0x040ff00000001808 */
[-C--:B------:R-:W-:Y:S08]  /*b5c0*/  HMMA.16816.F32 R12, R216, R214.reuse, R12 ;  /* 0x000000d6d80c723c */ /* 0x080ff0000000180c */
[C---:B------:R-:W-:Y:S01]  /*b5d0*/  HMMA.16816.F32 R16, R204.reuse, R214, R16 ;  /* 0x000000d6cc10723c */ /* 0x040fe20000001810 */
[----:B------:R-:W1:Y:S07]  /*b5e0*/  LDSM.16.M88.4 R212, [R237+0xa000] ;  /* 0x00a00000edd4783b */ /* 0x000e6e0000000200 */
[-C--:B--2---:R-:W-:Y:S08]  /*b5f0*/  HMMA.16816.F32 R20, R204, R228.reuse, R20 ;  /* 0x000000e4cc14723c */ /* 0x084ff00000001814 */
[C---:B------:R-:W-:Y:S08]  /*b600*/  HMMA.16816.F32 R24, R216.reuse, R228, R24 ;  /* 0x000000e4d818723c */ /* 0x040ff00000001818 */
[-C--:B------:R-:W-:Y:S08]  /*b610*/  HMMA.16816.F32 R28, R216, R230.reuse, R28 ;  /* 0x000000e6d81c723c */ /* 0x080ff0000000181c */
[C---:B------:R-:W-:Y:S01]  /*b620*/  HMMA.16816.F32 R32, R204.reuse, R230, R32 ;  /* 0x000000e6cc20723c */ /* 0x040fe20000001820 */
[----:B------:R-:W2:Y:S07]  /*b630*/  LDSM.16.M88.4 R228, [R237+0xa800] ;  /* 0x00a80000ede4783b */ /* 0x000eae0000000200 */
[-C--:B---3--:R-:W-:Y:S08]  /*b640*/  HMMA.16816.F32 R36, R204, R232.reuse, R36 ;  /* 0x000000e8cc24723c */ /* 0x088ff00000001824 */
        /* <DEDUP_REMOVED lines=51> */
[----:B------:R-:W4:Y:S01]  /*b980*/  LDSM.16.M88.4 R224, [R241+0xb800] ;  /* 0x00b80000f1e0783b */ /* 0x000f220000000200 */
[----:B------:R-:W-:Y:S06]  /*b990*/  DEPBAR.LE SB0, 0x0 ;  /* 0x000080000000791a */ /* 0x000fec0000000000 */
[----:B------:R-:W-:Y:S01]  /*b9a0*/  HMMA.16816.F32 R64, R204, R222, R64 ;  /* 0x000000decc40723c */ /* 0x000fe20000001840 */
[----:B------:R-:W-:Y:S07]  /*b9b0*/  BAR.SYNC.DEFER_BLOCKING 0x0 ;  /* 0x0000000000007b1d */ /* 0x000fee0000010000 */
[-C--:B-1----:R-:W-:Y:S08]  /*b9c0*/  HMMA.16816.F32 R4, R208, R212.reuse, R4 ;  /* 0x000000d4d004723c */ /* 0x082ff00000001804 */
[C---:B------:R-:W-:Y:S08]  /*b9d0*/  HMMA.16816.F32 R8, R216.reuse, R212, R8 ;  /* 0x000000d4d808723c */ /* 0x040ff00000001808 */
[-C--:B------:R-:W-:Y:S03]  /*b9e0*/  HMMA.16816.F32 R12, R216, R214.reuse, R12 ;  /* 0x000000d6d80c723c */ /* 0x080fe6000000180c */
[----:B------:R-:W-:Y:S02]  /*b9f0*/  FMNMX3.FTZ R205, R197, R4, R5, !PT ;  /* 0x00000004c5cd7276 */ /* 0x000fe40007810005 */
[----:B------:R-:W-:Y:S03]  /*ba00*/  FMNMX3.FTZ R204, R198, R6, R7, !PT ;  /* 0x00000006c6cc7276 */ /* 0x000fe60007810007 */
[C---:B------:R-:W-:Y:S04]  /*ba10*/  HMMA.16816.F32 R16, R208.reuse, R214, R16 ;  /* 0x000000d6d010723c */ /* 0x040fe80000001810 */
[----:B------:R-:W-:Y:S02]  /*ba20*/  FMNMX3.FTZ R196, R199, R8, R9, !PT ;  /* 0x00000008c7c47276 */ /* 0x000fe40007810009 */
[----:B------:R-:W-:Y:S02]  /*ba30*/  FMNMX3.FTZ R0, R200, R10, R11, !PT ;  /* 0x0000000ac8007276 */ /* 0x000fe4000781000b */
[-C--:B--2---:R-:W-:Y:S03]  /*ba40*/  HMMA.16816.F32 R20, R208, R228.reuse, R20 ;  /* 0x000000e4d014723c */ /* 0x084fe60000001814 */
[----:B------:R-:W-:Y:S02]  /*ba50*/  FMNMX3.FTZ R196, R196, R12, R13, !PT ;  /* 0x0000000cc4c47276 */ /* 0x000fe4000781000d */
[----:B------:R-:W-:Y:S03]  /*ba60*/  FMNMX3.FTZ R0, R0, R14, R15, !PT ;  /* 0x0000000e00007276 */ /* 0x000fe6000781000f */
[C---:B------:R-:W-:Y:S04]  /*ba70*/  HMMA.16816.F32 R24, R216.reuse, R228, R24 ;  /* 0x000000e4d818723c */ /* 0x040fe80000001818 */
[----:B------:R-:W-:Y:S02]  /*ba80*/  FMNMX3.FTZ R205, R205, R16, R17, !PT ;  /* 0x00000010cdcd7276 */ /* 0x000fe40007810011 */
[----:B------:R-:W-:Y:S02]  /*ba90*/  FMNMX3.FTZ R204, R204, R18, R19, !PT ;  /* 0x00000012cccc7276 */ /* 0x000fe40007810013 */
[-C--:B------:R-:W-:Y:S03]  /*baa0*/  HMMA.16816.F32 R28, R216, R230.reuse, R28 ;  /* 0x000000e6d81c723c */ /* 0x080fe6000000181c */
[----:B------:R-:W-:Y:S02]  /*bab0*/  FMNMX3.FTZ R205, R205, R20, R21, !PT ;  /* 0x00000014cdcd7276 */ /* 0x000fe40007810015 */
[----:B------:R-:W-:Y:S03]  /*bac0*/  FMNMX3.FTZ R204, R204, R22, R23, !PT ;  /* 0x00000016cccc7276 */ /* 0x000fe60007810017 */
[C---:B------:R-:W-:Y:S04]  /*bad0*/  HMMA.16816.F32 R32, R208.reuse, R230, R32 ;  /* 0x000000e6d020723c */ /* 0x040fe80000001820 */
[----:B------:R-:W-:Y:S02]  /*bae0*/  FMNMX3.FTZ R196, R196, R24, R25, !PT ;  /* 0x00000018c4c47276 */ /* 0x000fe40007810019 */
[----:B------:R-:W-:Y:S02]  /*baf0*/  FMNMX3.FTZ R0, R0, R26, R27, !PT ;  /* 0x0000001a00007276 */ /* 0x000fe4000781001b */
[-C--:B---3--:R-:W-:Y:S03]  /*bb00*/  HMMA.16816.F32 R36, R208, R232.reuse, R36 ;  /* 0x000000e8d024723c */ /* 0x088fe60000001824 */
        /* <DEDUP_REMOVED lines=11> */
[-C--:B----4-:R-:W-:Y:S03]  /*bbc0*/  HMMA.16816.F32 R52, R208, R224.reuse, R52 ;  /* 0x000000e0d034723c */ /* 0x090fe60000001834 */
        /* <DEDUP_REMOVED lines=8> */
[----:B------:R-:W-:Y:S04]  /*bc50*/  HMMA.16816.F32 R64, R208, R226, R64 ;  /* 0x000000e2d040723c */ /* 0x000fe80000001840 */
[----:B------:R-:W-:Y:S02]  /*bc60*/  FMNMX3.FTZ R196, R196, R56, R57, !PT ;  /* 0x00000038c4c47276 */ /* 0x000fe40007810039 */
[----:B------:R-:W-:Y:S05]  /*bc70*/  FMNMX3.FTZ R0, R0, R58, R59, !PT ;  /* 0x0000003a00007276 */ /* 0x000fea000781003b */
[----:B------:R-:W-:Y:S02]  /*bc80*/  FMNMX3.FTZ R196, R196, R60, R61, !PT ;  /* 0x0000003cc4c47276 */ /* 0x000fe4000781003d */
[----:B------:R-:W-:Y:S06]  /*bc90*/  FMNMX3.FTZ R0, R0, R62, R63, !PT ;  /* 0x0000003e00007276 */ /* 0x000fec000781003f */
[----:B------:R-:W-:Y:S02]  /*bca0*/  FMNMX3.FTZ R205, R205, R64, R65, !PT ;  /* 0x00000040cdcd7276 */ /* 0x000fe40007810041 */
[----:B------:R-:W-:Y:S01]  /*bcb0*/  FMNMX3.FTZ R204, R204, R66, R67, !PT ;  /* 0x00000042cccc7276 */ /* 0x000fe20007810043 */
[----:B------:R-:W-:Y:S06]  /*bcc0*/  BRA.U.ANY UP0, `(.L_x_22) ;  /* 0xffffffed00c07547 */ /* 0x000fec000b93ffff */
.L_x_21:
[----:B------:R-:W2:Y:S01]  /*bcd0*/  SHFL.BFLY PT, R206, R205, 0x2, 0x1f ;  /* 0x0c401f00cdce7f89 */ /* 0x000ea200000e0000 */
[----:B------:R-:W-:Y:S07]  /*bce0*/  UIADD3 UR9, UPT, UPT, UR9, -0x1, URZ ;  /* 0xffffffff09097890 */ /* 0x000fee000fffe0ff */
[----:B------:R-:W3:Y:S01]  /*bcf0*/  SHFL.BFLY PT, R3, R204, 0x2, 0x1f ;  /* 0x0c401f00cc037f89 */ /* 0x000ee200000e0000 */
[----:B------:R-:W-:Y:S07]  /*bd00*/  UISETP.NE.AND UP0, UPT, UR9, URZ, UPT ;  /* 0x000000ff0900728c */ /* 0x000fee000bf05270 */
[----:B------:R-:W4:Y:S08]  /*bd10*/  SHFL.BFLY PT, R2, R196, 0x2, 0x1f ;  /* 0x0c401f00c4027f89 */ /* 0x000f3000000e0000 */
[----:B------:R-:W1:Y:S08]  /*bd20*/  SHFL.BFLY PT, R201, R0, 0x2, 0x1f ;  /* 0x0c401f0000c97f89 */ /* 0x000e7000000e0000 */
[----:B------:R-:W-:Y:S08]  /*bd30*/  LDSM.16.MT88.4 R208, [R202+0xc000] ;  /* 0x00c00000cad0783b */ /* 0x000ff00000004200 */
[----:B------:R-:W-:Y:S01]  /*bd40*/  STL [R1+0x28], R236 ;  /* 0x000028ec01007387 */ /* 0x000fe20000100800 */
[----:B--2---:R-:W-:Y:S02]  /*bd50*/  FMNMX.FTZ R205, R205, R206, !PT ;  /* 0x000000cecdcd7209 */ /* 0x004fe40007810000 */
[----:B---3--:R-:W-:Y:S02]  /*bd60*/  FMNMX.FTZ R3, R204, R3, !PT ;  /* 0x00000003cc037209 */ /* 0x008fe40007810000 */
[----:B----4-:R-:W-:Y:S03]  /*bd70*/  FMNMX.FTZ R2, R196, R2, !PT ;  /* 0x00000002c4027209 */ /* 0x010fe60007810000 */
[----:B------:R-:W2:Y:S01]  /*bd80*/  SHFL.BFLY PT, R206, R3, 0x1, 0x1f ;  /* 0x0c201f0003ce7f89 */ /* 0x000ea200000e0000 */
[----:B-1----:R-:W-:Y:S07]  /*bd90*/  FMNMX.FTZ R201, R0, R201, !PT ;  /* 0x000000c900c97209 */ /* 0x002fee0007810000 */
[----:B------:R-:W1:Y:S08]  /*bda0*/  SHFL.BFLY PT, R196, R205, 0x1, 0x1f ;  /* 0x0c201f00cdc47f89 */ /* 0x000e7000000e0000 */
[----:B------:R-:W3:Y:S08]  /*bdb0*/  SHFL.BFLY PT, R204, R2, 0x1, 0x1f ;  /* 0x0c201f0002cc7f89 */ /* 0x000ef000000e0000 */
[----:B------:R-:W4:Y:S01]  /*bdc0*/  SHFL.BFLY PT, R0, R201, 0x1, 0x1f ;  /* 0x0c201f00c9007f89 */ /* 0x000f2200000e0000 */
[----:B--2---:R-:W-:Y:S02]  /*bdd0*/  FMNMX.FTZ R3, R3, R206, !PT ;  /* 0x000000ce03037209 */ /* 0x004fe40007810000 */
[----:B-1----:R-:W-:Y:S03]  /*bde0*/  FMNMX.FTZ R196, R205, R196, !PT ;  /* 0x000000c4cdc47209 */ /* 0x002fe60007810000 */
[C---:B------:R-:W-:Y:S01]  /*bdf0*/  FMUL.FTZ R230, R3.reuse, UR4 ;  /* 0x0000000403e67c20 */ /* 0x040fe20008410000 */
[----:B------:R-:W-:Y:S02]  /*be00*/  FSETP.NEU.FTZ.AND P0, PT, R3, -INF , PT ;  /* 0xff8000000300780b */ /* 0x000fe40003f1d000 */
[----:B---3--:R-:W-:Y:S01]  /*be10*/  FMNMX.FTZ R2, R2, R204, !PT ;  /* 0x000000cc02027209 */ /* 0x008fe20007810000 */
[C---:B------:R-:W-:Y:S01]  /*be20*/  FMUL.FTZ R232, R196.reuse, UR4 ;  /* 0x00000004c4e87c20 */ /* 0x040fe20008410000 */
[----:B------:R-:W1:Y:S01]  /*be30*/  LDSM.16.MT88.4 R204, [R203+0xc000] ;  /* 0x00c00000cbcc783b */ /* 0x000e620000004200 */
[C---:B------:R-:W-:Y:S01]  /*be40*/  FSETP.NEU.FTZ.AND P1, PT, R196.reuse, -INF , PT ;  /* 0xff800000c400780b */ /* 0x040fe20003f3d000 */
[----:B------:R-:W-:Y:S01]  /*be50*/  FADD.FTZ R197, -R196, R197 ;  /* 0x000000c5c4c57221 */ /* 0x000fe20000010100 */
[----:B----4-:R-:W-:Y:S01]  /*be60*/  FMNMX.FTZ R0, R201, R0, !PT ;  /* 0x00000000c9007209 */ /* 0x010fe20007810000 */
[----:B------:R-:W-:Y:S01]  /*be70*/  FADD.FTZ R201, -R3, R198 ;  /* 0x000000c603c97221 */ /* 0x000fe20000010100 */
[----:B------:R-:W-:Y:S01]  /*be80*/  FSEL R232, R232, RZ, P1 ;  /* 0x000000ffe8e87208 */ /* 0x000fe20000800000 */
[----:B------:R-:W-:Y:S01]  /*be90*/  FMUL.FTZ R229, R2, UR4 ;  /* 0x0000000402e57c20 */ /* 0x000fe20008410000 */
[----:B------:R-:W-:Y:S01]  /*bea0*/  FSEL R230, R230, RZ, P0 ;  /* 0x000000ffe6e67208 */ /* 0x000fe20000000000 */
[----:B------:R-:W-:Y:S01]  /*beb0*/  FMUL.FTZ R228, R0, UR4 ;  /* 0x0000000400e47c20 */ /* 0x000fe20008410000 */
[C---:B------:R-:W-:Y:S01]  /*bec0*/  FADD.FTZ R198, -R2.reuse, R199 ;  /* 0x000000c702c67221 */ /* 0x040fe20000010100 */
[----:B------:R-:W-:Y:S01]  /*bed0*/  FMUL.FTZ R199, R197, UR4 ;  /* 0x00000004c5c77c20 */ /* 0x000fe20008410000 */
[----:B------:R-:W-:Y:S01]  /*bee0*/  FSETP.NEU.FTZ.AND P1, PT, R2, -INF , PT ;  /* 0xff8000000200780b */ /* 0x000fe20003f3d000 */
[--C-:B------:R-:W-:Y:S01]  /*bef0*/  FFMA.FTZ R212, R16, UR4, -R232.reuse ;  /* 0x0000000410d47c23 */ /* 0x100fe200080108e8 */
[----:B------:R-:W-:Y:S01]  /*bf00*/  FSETP.NEU.FTZ.AND P0, PT, R0, -INF , PT ;  /* 0xff8000000000780b */ /* 0x000fe20003f1d000 */
[----:B------:R-:W-:Y:S01]  /*bf10*/  FFMA.FTZ R213, R17, UR4, -R232 ;  /* 0x0000000411d57c23 */ /* 0x000fe200080108e8 */
[--C-:B------:R-:W-:Y:S01]  /*bf20*/  FFMA.FTZ R214, R18, UR4, -R230.reuse ;  /* 0x0000000412d67c23 */ /* 0x100fe200080108e6 */
[----:B------:R-:W-:Y:S01]  /*bf30*/  FFMA.FTZ R215, R19, UR4, -R230 ;  /* 0x0000000413d77c23 */ /* 0x000fe200080108e6 */
[--C-:B------:R-:W-:Y:S01]  /*bf40*/  FFMA.FTZ R227, R4, UR4, -R232.reuse ;  /* 0x0000000404e37c23 */ /* 0x100fe200080108e8 */
[----:B------:R-:W-:Y:S01]  /*bf50*/  FFMA.FTZ R223, R5, UR4, -R232 ;  /* 0x0000000405df7c23 */ /* 0x000fe200080108e8 */
[--C-:B------:R-:W-:Y:S01]  /*bf60*/  FFMA.FTZ R226, R6, UR4, -R230.reuse ;  /* 0x0000000406e27c23 */ /* 0x100fe200080108e6 */
[----:B------:R-:W-:Y:S01]  /*bf70*/  FFMA.FTZ R221, R7, UR4, -R230 ;  /* 0x0000000407dd7c23 */ /* 0x000fe200080108e6 */
[----:B------:R-:W-:Y:S01]  /*bf80*/  FMUL.FTZ R201, R201, UR4 ;  /* 0x00000004c9c97c20 */ /* 0x000fe20008410000 */
[----:B------:R-:W-:Y:S01]  /*bf90*/  FADD.FTZ R197, -R0, R200 ;  /* 0x000000c800c57221 */ /* 0x000fe20000010100 */
[----:B------:R-:W-:Y:S01]  /*bfa0*/  FSEL R229, R229, RZ, P1 ;  /* 0x000000ffe5e57208 */ /* 0x000fe20000800000 */
[----:B------:R-:W2:Y:S01]  /*bfb0*/  MUFU.EX2 R200, R199 ;  /* 0x000000c700c87308 */ /* 0x000ea20000000800 */
[----:B------:R-:W-:Y:S01]  /*bfc0*/  FSEL R228, R228, RZ, P0 ;  /* 0x000000ffe4e47208 */ /* 0x000fe20000000000 */
[----:B------:R-:W-:Y:S01]  /*bfd0*/  FMUL.FTZ R198, R198, UR4 ;  /* 0x00000004c6c67c20 */ /* 0x000fe20008410000 */
[----:B------:R-:W-:Y:S07]  /*bfe0*/  FMUL.FTZ R197, R197, UR4 ;  /* 0x00000004c5c57c20 */ /* 0x000fee0008410000 */
[----:B------:R-:W3:Y:S01]  /*bff0*/  MUFU.EX2 R199, R201 ;  /* 0x000000c900c77308 */ /* 0x000ee20000000800 */
[--C-:B------:R-:W-:Y:S01]  /*c000*/  FFMA.FTZ R217, R12, UR4, -R229.reuse ;  /* 0x000000040cd97c23 */ /* 0x100fe200080108e5 */
[--C-:B------:R-:W-:Y:S01]  /*c010*/  FFMA.FTZ R218, R13, UR4, -R229.reuse ;  /* 0x000000040dda7c23 */ /* 0x100fe200080108e5 */
[--C-:B------:R-:W-:Y:S07]  /*c020*/  FFMA.FTZ R220, R14, UR4, -R228.reuse ;  /* 0x000000040edc7c23 */ /* 0x100fee00080108e4 */
[----:B------:R-:W-:Y:S01]  /*c030*/  MUFU.EX2 R226, R226 ;  /* 0x000000e200e27308 */ /* 0x000fe20000000800 */
[--C-:B------:R-:W-:Y:S01]  /*c040*/  FFMA.FTZ R219, R15, UR4, -R228.reuse ;  /* 0x000000040fdb7c23 */ /* 0x100fe200080108e4 */
[--C-:B------:R-:W-:Y:S01]  /*c050*/  FFMA.FTZ R224, R8, UR4, -R229.reuse ;  /* 0x0000000408e07c23 */ /* 0x100fe200080108e5 */
[--C-:B------:R-:W-:Y:S07]  /*c060*/  FFMA.FTZ R225, R10, UR4, -R228.reuse ;  /* 0x000000040ae17c23 */ /* 0x100fee00080108e4 */
[----:B------:R-:W-:Y:S01]  /*c070*/  MUFU.EX2 R227, R227 ;  /* 0x000000e300e37308 */ /* 0x000fe20000000800 */
[----:B------:R-:W-:Y:S01]  /*c080*/  FFMA.FTZ R216, R11, UR4, -R228 ;  /* 0x000000040bd87c23 */ /* 0x000fe200080108e4 */
[--C-:B------:R-:W-:Y:S01]  /*c090*/  FFMA.FTZ R222, R9, UR4, -R229.reuse ;  /* 0x0000000409de7c23 */ /* 0x100fe200080108e5 */
[C---:B--2---:R-:W-:Y:S07]  /*c0a0*/  FMUL.FTZ R4, R200.reuse, R192 ;  /* 0x000000c0c8047220 */ /* 0x044fee0000410000 */
[----:B------:R-:W2:Y:S01]  /*c0b0*/  MUFU.EX2 R223, R223 ;  /* 0x000000df00df7308 */ /* 0x000ea20000000800 */
[C---:B------:R-:W-:Y:S01]  /*c0c0*/  FMUL.FTZ R5, R200.reuse, R193 ;  /* 0x000000c1c8057220 */ /* 0x040fe20000410000 */
[C---:B---3--:R-:W-:Y:S01]  /*c0d0*/  FMUL.FTZ R6, R199.reuse, R194 ;  /* 0x000000c2c7067220 */ /* 0x048fe20000410000 */
[C---:B------:R-:W-:Y:S07]  /*c0e0*/  FMUL.FTZ R7, R199.reuse, R195 ;  /* 0x000000c3c7077220 */ /* 0x040fee0000410000 */
[----:B------:R-:W3:Y:S01]  /*c0f0*/  MUFU.EX2 R221, R221 ;  /* 0x000000dd00dd7308 */ /* 0x000ee20000000800 */
[C---:B------:R-:W-:Y:S01]  /*c100*/  FMUL.FTZ R16, R200.reuse, R180 ;  /* 0x000000b4c8107220 */ /* 0x040fe20000410000 */
[C---:B------:R-:W-:Y:S01]  /*c110*/  FMUL.FTZ R17, R200.reuse, R181 ;  /* 0x000000b5c8117220 */ /* 0x040fe20000410000 */
[C---:B------:R-:W-:Y:S07]  /*c120*/  FMUL.FTZ R18, R199.reuse, R182 ;  /* 0x000000b6c7127220 */ /* 0x040fee0000410000 */
[----:B------:R-:W-:Y:S01]  /*c130*/  MUFU.EX2 R212, R212 ;  /* 0x000000d400d47308 */ /* 0x000fe20000000800 */
[C---:B------:R-:W-:Y:S01]  /*c140*/  FMUL.FTZ R19, R199.reuse, R183 ;  /* 0x000000b7c7137220 */ /* 0x040fe20000410000 */
[C---:B------:R-:W-:Y:S01]  /*c150*/  FMUL.FTZ R68, R200.reuse, R68 ;  /* 0x00000044c8447220 */ /* 0x040fe20000410000 */
[C---:B------:R-:W-:Y:S07]  /*c160*/  FMUL.FTZ R69, R200.reuse, R69 ;  /* 0x00000045c8457220 */ /* 0x040fee0000410000 */
[----:B------:R-:W4:Y:S01]  /*c170*/  MUFU.EX2 R213, R213 ;  /* 0x000000d500d57308 */ /* 0x000f220000000800 */
[----:B------:R-:W-:Y:S01]  /*c180*/  FMUL.FTZ R70, R199, R70 ;  /* 0x00000046c7467220 */ /* 0x000fe20000410000 */
[----:B--2---:R-:W-:Y:S01]  /*c190*/  F2FP.F16.F32.PACK_AB R192, R223, R227 ;  /* 0x000000e3dfc0723e */ /* 0x004fe200000000ff */
[----:B------:R-:W-:Y:S07]  /*c1a0*/  FMUL.FTZ R71, R199, R71 ;  /* 0x00000047c7477220 */ /* 0x000fee0000410000 */
[----:B------:R-:W-:Y:S01]  /*c1b0*/  MUFU.EX2 R214, R214 ;  /* 0x000000d600d67308 */ /* 0x000fe20000000800 */
[C---:B------:R-:W-:Y:S01]  /*c1c0*/  FMUL.FTZ R80, R200.reuse, R80 ;  /* 0x00000050c8507220 */ /* 0x040fe20000410000 */
[----:B---3--:R-:W-:Y:S01]  /*c1d0*/  F2FP.F16.F32.PACK_AB R193, R221, R226 ;  /* 0x000000e2ddc1723e */ /* 0x008fe200000000ff */
[C---:B------:R-:W-:Y:S07]  /*c1e0*/  FMUL.FTZ R81, R200.reuse, R81 ;  /* 0x00000051c8517220 */ /* 0x040fee0000410000 */
[----:B------:R-:W2:Y:S01]  /*c1f0*/  MUFU.EX2 R215, R215 ;  /* 0x000000d700d77308 */ /* 0x000ea20000000800 */
[C---:B------:R-:W-:Y:S01]  /*c200*/  FMUL.FTZ R82, R199.reuse, R82 ;  /* 0x00000052c7527220 */ /* 0x040fe20000410000 */
[----:B------:R-:W-:Y:S01]  /*c210*/  FMUL.FTZ R83, R199, R83 ;  /* 0x00000053c7537220 */ /* 0x000fe20000410000 */
[C---:B------:R-:W-:Y:S07]  /*c220*/  FMUL.FTZ R84, R200.reuse, R84 ;  /* 0x00000054c8547220 */ /* 0x040fee0000410000 */
[----:B------:R-:W3:Y:S01]  /*c230*/  MUFU.EX2 R198, R198 ;  /* 0x000000c600c67308 */ /* 0x000ee20000000800 */
[C---:B------:R-:W-:Y:S01]  /*c240*/  FMUL.FTZ R85, R200.reuse, R85 ;  /* 0x00000055c8557220 */ /* 0x040fe20000410000 */
[----:B----4-:R-:W-:Y:S01]  /*c250*/  F2FP.F16.F32.PACK_AB R194, R213, R212 ;  /* 0x000000d4d5c2723e */ /* 0x010fe200000000ff */
[C---:B------:R-:W-:Y:S07]  /*c260*/  FMUL.FTZ R86, R199.reuse, R86 ;  /* 0x00000056c7567220 */ /* 0x040fee0000410000 */
[----:B------:R-:W4:Y:S01]  /*c270*/  MUFU.EX2 R197, R197 ;  /* 0x000000c500c57308 */ /* 0x000f220000000800 */
[C---:B------:R-:W-:Y:S01]  /*c280*/  FMUL.FTZ R87, R199.reuse, R87 ;  /* 0x00000057c7577220 */ /* 0x040fe20000410000 */
[C---:B------:R-:W-:Y:S01]  /*c290*/  FMUL.FTZ R96, R200.reuse, R96 ;  /* 0x00000060c8607220 */ /* 0x040fe20000410000 */
[----:B------:R-:W-:Y:S07]  /*c2a0*/  FMUL.FTZ R97, R200, R97 ;  /* 0x00000061c8617220 */ /* 0x000fee0000410000 */
[----:B------:R-:W-:Y:S01]  /*c2b0*/  MUFU.EX2 R224, R224 ;  /* 0x000000e000e07308 */ /* 0x000fe20000000800 */
[----:B------:R-:W-:Y:S01]  /*c2c0*/  FMUL.FTZ R98, R199, R98 ;  /* 0x00000062c7627220 */ /* 0x000fe20000410000 */
[----:B--2---:R-:W-:Y:S01]  /*c2d0*/  F2FP.F16.F32.PACK_AB R195, R215, R214 ;  /* 0x000000d6d7c3723e */ /* 0x004fe200000000ff */
[--C-:B------:R-:W-:Y:S07]  /*c2e0*/  FFMA.FTZ R38, R38, UR4, -R230.reuse ;  /* 0x0000000426267c23 */ /* 0x100fee00080108e6 */
[----:B------:R-:W-:Y:S01]  /*c2f0*/  MUFU.EX2 R225, R225 ;  /* 0x000000e100e17308 */ /* 0x000fe20000000800 */
[--C-:B------:R-:W-:Y:S01]  /*c300*/  FFMA.FTZ R39, R39, UR4, -R230.reuse ;  /* 0x0000000427277c23 */ /* 0x100fe200080108e6 */
[C---:B---3--:R-:W-:Y:S01]  /*c310*/  FMUL.FTZ R12, R198.reuse, R184 ;  /* 0x000000b8c60c7220 */ /* 0x048fe20000410000 */
[C---:B------:R-:W-:Y:S07]  /*c320*/  FMUL.FTZ R13, R198.reuse, R185 ;  /* 0x000000b9c60d7220 */ /* 0x040fee0000410000 */
[----:B------:R-:W2:Y:S01]  /*c330*/  MUFU.EX2 R222, R222 ;  /* 0x000000de00de7308 */ /* 0x000ea20000000800 */
[-C--:B-1----:R-:W-:Y:S09]  /*c340*/  HMMA.16816.F32 R4, R192, R204.reuse, R4 ;  /* 0x000000ccc004723c */ /* 0x082ff20000001804 */
[----:B------:R-:W1:Y:S01]  /*c350*/  MUFU.EX2 R216, R216 ;  /* 0x000000d800d87308 */ /* 0x000e620000000800 */
[C---:B------:R-:W-:Y:S01]  /*c360*/  FMUL.FTZ R8, R198.reuse, R188 ;  /* 0x000000bcc6087220 */ /* 0x040fe20000410000 */
[----:B------:R-:W-:Y:S08]  /*c370*/  FMUL.FTZ R9, R198, R189 ;  /* 0x000000bdc6097220 */ /* 0x000ff00000410000 */
[----:B------:R-:W-:Y:S01]  /*c380*/  MUFU.EX2 R217, R217 ;  /* 0x000000d900d97308 */ /* 0x000fe20000000800 */
[C---:B----4-:R-:W-:Y:S01]  /*c390*/  FMUL.FTZ R10, R197.reuse, R190 ;  /* 0x000000bec50a7220 */ /* 0x050fe20000410000 */
[C---:B------:R-:W-:Y:S01]  /*c3a0*/  FMUL.FTZ R11, R197.reuse, R191 ;  /* 0x000000bfc50b7220 */ /* 0x040fe20000410000 */
[C---:B------:R-:W-:Y:S07]  /*c3b0*/  FMUL.FTZ R14, R197.reuse, R186 ;  /* 0x000000bac50e7220 */ /* 0x040fee0000410000 */
[----:B------:R-:W3:Y:S01]  /*c3c0*/  MUFU.EX2 R218, R218 ;  /* 0x000000da00da7308 */ /* 0x000ee20000000800 */
[C---:B------:R-:W-:Y:S01]  /*c3d0*/  FMUL.FTZ R15, R197.reuse, R187 ;  /* 0x000000bbc50f7220 */ /* 0x040fe20000410000 */
[----:B--2---:R-:W-:Y:S01]  /*c3e0*/  F2FP.F16.F32.PACK_AB R188, R222, R224 ;  /* 0x000000e0debc723e */ /* 0x004fe200000000ff */
[C---:B------:R-:W-:Y:S07]  /*c3f0*/  FMUL.FTZ R72, R198.reuse, R72 ;  /* 0x00000048c6487220 */ /* 0x040fee0000410000 */
[----:B------:R-:W-:Y:S01]  /*c400*/  MUFU.EX2 R220, R220 ;  /* 0x000000dc00dc7308 */ /* 0x000fe20000000800 */
[----:B------:R-:W-:Y:S01]  /*c410*/  FMUL.FTZ R73, R198, R73 ;  /* 0x00000049c6497220 */ /* 0x000fe20000410000 */
[----:B-1----:R-:W-:Y:S01]  /*c420*/  F2FP.F16.F32.PACK_AB R189, R216, R225 ;  /* 0x000000e1d8bd723e */ /* 0x002fe200000000ff */
[C---:B------:R-:W-:Y:S07]  /*c430*/  FMUL.FTZ R74, R197.reuse, R74 ;  /* 0x0000004ac54a7220 */ /* 0x040fee0000410000 */
[----:B------:R-:W1:Y:S01]  /*c440*/  MUFU.EX2 R219, R219 ;  /* 0x000000db00db7308 */ /* 0x000e620000000800 */
[C---:B------:R-:W-:Y:S01]  /*c450*/  FMUL.FTZ R75, R197.reuse, R75 ;  /* 0x0000004bc54b7220 */ /* 0x040fe20000410000 */
[C---:B------:R-:W-:Y:S01]  /*c460*/  FMUL.FTZ R76, R198.reuse, R76 ;  /* 0x0000004cc64c7220 */ /* 0x040fe20000410000 */
[----:B------:R-:W-:Y:S01]  /*c470*/  FMUL.FTZ R77, R198, R77 ;  /* 0x0000004dc64d7220 */ /* 0x000fe20000410000 */
[C---:B------:R-:W-:Y:S01]  /*c480*/  FMUL.FTZ R78, R197.reuse, R78 ;  /* 0x0000004ec54e7220 */ /* 0x040fe20000410000 */
[C---:B------:R-:W-:Y:S01]  /*c490*/  FMUL.FTZ R79, R197.reuse, R79 ;  /* 0x0000004fc54f7220 */ /* 0x040fe20000410000 */
[----:B---3--:R-:W-:Y:S01]  /*c4a0*/  F2FP.F16.F32.PACK_AB R190, R218, R217 ;  /* 0x000000d9dabe723e */ /* 0x008fe200000000ff */
[C---:B------:R-:W-:Y:S01]  /*c4b0*/  FMUL.FTZ R88, R198.reuse, R88 ;  /* 0x00000058c6587220 */ /* 0x040fe20000410000 */
[C---:B------:R-:W-:Y:S01]  /*c4c0*/  FMUL.FTZ R89, R198.reuse, R89 ;  /* 0x00000059c6597220 */ /* 0x040fe20000410000 */
[C---:B------:R-:W-:Y:S01]  /*c4d0*/  FMUL.FTZ R90, R197.reuse, R90 ;  /* 0x0000005ac55a7220 */ /* 0x040fe20000410000 */
[C---:B------:R-:W-:Y:S01]  /*c4e0*/  FMUL.FTZ R91, R197.reuse, R91 ;  /* 0x0000005bc55b7220 */ /* 0x040fe20000410000 */
[C---:B------:R-:W-:Y:S01]  /*c4f0*/  FMUL.FTZ R92, R198.reuse, R92 ;  /* 0x0000005cc65c7220 */ /* 0x040fe20000410000 */
[----:B------:R-:W-:Y:S01]  /*c500*/  FMUL.FTZ R93, R198, R93 ;  /* 0x0000005dc65d7220 */ /* 0x000fe20000410000 */
[----:B------:R-:W-:Y:S01]  /*c510*/  FMUL.FTZ R94, R197, R94 ;  /* 0x0000005ec55e7220 */ /* 0x000fe20000410000 */
[----:B-1----:R-:W-:Y:S01]  /*c520*/  F2FP.F16.F32.PACK_AB R191, R219, R220 ;  /* 0x000000dcdbbf723e */ /* 0x002fe200000000ff */
[----:B------:R-:W-:Y:S01]  /*c530*/  FFMA.FTZ R51, R51, UR4, -R230 ;  /* 0x0000000433337c23 */ /* 0x000fe200080108e6 */
[----:B------:R-:W-:Y:S01]  /*c540*/  FFMA.FTZ R49, R49, UR4, -R232 ;  /* 0x0000000431317c23 */ /* 0x000fe200080108e8 */
[--C-:B------:R-:W-:Y:S01]  /*c550*/  FFMA.FTZ R44, R44, UR4, -R229.reuse ;  /* 0x000000042c2c7c23 */ /* 0x100fe200080108e5 */
[--C-:B------:R-:W-:Y:S01]  /*c560*/  FFMA.FTZ R45, R45, UR4, -R229.reuse ;  /* 0x000000042d2d7c23 */ /* 0x100fe200080108e5 */
[----:B------:R-:W-:Y:S01]  /*c570*/  MUFU.EX2 R236, R51 ;  /* 0x0000003300ec7308 */ /* 0x000fe20000000800 */
[--C-:B------:R-:W-:Y:S01]  /*c580*/  FFMA.FTZ R46, R46, UR4, -R228.reuse ;  /* 0x000000042e2e7c23 */ /* 0x100fe200080108e4 */
[C---:B------:R-:W-:Y:S04]  /*c590*/  HMMA.16816.F32 R8, R188.reuse, R204, R8 ;  /* 0x000000ccbc08723c */ /* 0x040fe80000001808 */
[----:B------:R-:W-:Y:S01]  /*c5a0*/  FFMA.FTZ R47, R47, UR4, -R228 ;  /* 0x000000042f2f7c23 */ /* 0x000fe200080108e4 */
[----:B------:R-:W-:Y:S01]  /*c5b0*/  FFMA.FTZ R48, R48, UR4, -R232 ;  /* 0x0000000430307c23 */ /* 0x000fe200080108e8 */
[--C-:B------:R-:W-:Y:S01]  /*c5c0*/  FFMA.FTZ R50, R50, UR4, -R230.reuse ;  /* 0x0000000432327c23 */ /* 0x100fe200080108e6 */
[----:B------:R-:W-:Y:S01]  /*c5d0*/  FFMA.FTZ R54, R54, UR4, -R230 ;  /* 0x0000000436367c23 */ /* 0x000fe200080108e6 */
[-C--:B------:R-:W-:Y:S03]  /*c5e0*/  HMMA.16816.F32 R12, R188, R206.reuse, R12 ;  /* 0x000000cebc0c723c */ /* 0x080fe6000000180c */
[----:B------:R-:W-:Y:S01]  /*c5f0*/  MOV R204, R251 ;  /* 0x000000fb00cc7202 */ /* 0x000fe20000000f00 */
[--C-:B------:R-:W-:Y:S01]  /*c600*/  FFMA.FTZ R53, R53, UR4, -R232.reuse ;  /* 0x0000000435357c23 */ /* 0x100fe200080108e8 */
[----:B------:R-:W-:Y:S01]  /*c610*/  @P6 IADD3 R204, PT, PT, R252, -0x40, RZ ;  /* 0xffffffc0fccc6810 */ /* 0x000fe20007ffe0ff */
[----:B------:R-:W-:Y:S01]  /*c620*/  FMUL.FTZ R95, R197, R95 ;  /* 0x0000005fc55f7220 */ /* 0x000fe20000410000 */
[C---:B------:R-:W-:Y:S01]  /*c630*/  FMUL.FTZ R99, R199.reuse, R99 ;  /* 0x00000063c7637220 */ /* 0x040fe20000410000 */
[C---:B------:R-:W-:Y:S02]  /*c640*/  HMMA.16816.F32 R16, R192.reuse, R206, R16 ;  /* 0x000000cec010723c */ /* 0x040fe40000001810 */
[----:B------:R-:W1:Y:S02]  /*c650*/  LDSM.16.MT88.4 R180, [R204] ;  /* 0x00000000ccb4783b */ /* 0x000e640000004200 */
[----:B------:R-:W-:Y:S01]  /*c660*/  IADD3 R201, PT, PT, R242, R204, RZ ;  /* 0x000000ccf2c97210 */ /* 0x000fe20007ffe0ff */
[C---:B------:R-:W-:Y:S01]  /*c670*/  FMUL.FTZ R100, R200.reuse, R100 ;  /* 0x00000064c8647220 */ /* 0x040fe20000410000 */
[----:B------:R-:W-:Y:S01]  /*c680*/  FMUL.FTZ R101, R200, R101 ;  /* 0x00000065c8657220 */ /* 0x000fe20000410000 */
[C---:B------:R-:W-:Y:S01]  /*c690*/  FMUL.FTZ R102, R199.reuse, R102 ;  /* 0x00000066c7667220 */ /* 0x040fe20000410000 */
[-C--:B------:R-:W-:Y:S02]  /*c6a0*/  HMMA.16816.F32 R68, R192, R208.reuse, R68 ;  /* 0x000000d0c044723c */ /* 0x080fe40000001844 */
[----:B------:R-:W2:Y:S01]  /*c6b0*/  LDSM.16.MT88.4 R184, [R201] ;  /* 0x00000000c9b8783b */ /* 0x000ea20000004200 */
[----:B------:R-:W-:Y:S01]  /*c6c0*/  FMUL.FTZ R103, R199, R103 ;  /* 0x00000067c7677220 */ /* 0x000fe20000410000 */
[C---:B------:R-:W-:Y:S01]  /*c6d0*/  FMUL.FTZ R104, R198.reuse, R104 ;  /* 0x00000068c6687220 */ /* 0x040fe20000410000 */
[C---:B------:R-:W-:Y:S01]  /*c6e0*/  FMUL.FTZ R105, R198.reuse, R105 ;  /* 0x00000069c6697220 */ /* 0x040fe20000410000 */
[C---:B------:R-:W-:Y:S01]  /*c6f0*/  FMUL.FTZ R106, R197.reuse, R106 ;  /* 0x0000006ac56a7220 */ /* 0x040fe20000410000 */
[C---:B------:R-:W-:Y:S01]  /*c700*/  FMUL.FTZ R107, R197.reuse, R107 ;  /* 0x0000006bc56b7220 */ /* 0x040fe20000410000 */
[C---:B------:R-:W-:Y:S04]  /*c710*/  HMMA.16816.F32 R72, R188.reuse, R208, R72 ;  /* 0x000000d0bc48723c */ /* 0x040fe80000001848 */
[C---:B------:R-:W-:Y:S01]  /*c720*/  FMUL.FTZ R108, R198.reuse, R108 ;  /* 0x0000006cc66c7220 */ /* 0x040fe20000410000 */
[----:B------:R-:W-:Y:S01]  /*c730*/  FMUL.FTZ R109, R198, R109 ;  /* 0x0000006dc66d7220 */ /* 0x000fe20000410000 */
[C---:B------:R-:W-:Y:S01]  /*c740*/  FMUL.FTZ R110, R197.reuse, R110 ;  /* 0x0000006ec56e7220 */ /* 0x040fe20000410000 */
[----:B------:R-:W-:Y:S01]  /*c750*/  FMUL.FTZ R111, R197, R111 ;  /* 0x0000006fc56f7220 */ /* 0x000fe20000410000 */
[-C--:B------:R-:W-:Y:S03]  /*c760*/  HMMA.16816.F32 R76, R188, R210.reuse, R76 ;  /* 0x000000d2bc4c723c */ /* 0x080fe6000000184c */
[C---:B------:R-:W-:Y:S01]  /*c770*/  FMUL.FTZ R112, R200.reuse, R112 ;  /* 0x00000070c8707220 */ /* 0x040fe20000410000 */
[C---:B------:R-:W-:Y:S01]  /*c780*/  FMUL.FTZ R113, R200.reuse, R113 ;  /* 0x00000071c8717220 */ /* 0x040fe20000410000 */
[C---:B------:R-:W-:Y:S01]  /*c790*/  FMUL.FTZ R114, R199.reuse, R114 ;  /* 0x00000072c7727220 */ /* 0x040fe20000410000 */
[C---:B------:R-:W-:Y:S01]  /*c7a0*/  FMUL.FTZ R115, R199.reuse, R115 ;  /* 0x00000073c7737220 */ /* 0x040fe20000410000 */
[C---:B------:R-:W-:Y:S01]  /*c7b0*/  FMUL.FTZ R116, R200.reuse, R116 ;  /* 0x00000074c8747220 */ /* 0x040fe20000410000 */
[C---:B------:R-:W-:Y:S04]  /*c7c0*/  HMMA.16816.F32 R80, R192.reuse, R210, R80 ;  /* 0x000000d2c050723c */ /* 0x040fe80000001850 */
[----:B------:R-:W-:Y:S01]  /*c7d0*/  FMUL.FTZ R117, R200, R117 ;  /* 0x00000075c8757220 */ /* 0x000fe20000410000 */
[C---:B------:R-:W-:Y:S01]  /*c7e0*/  FMUL.FTZ R118, R199.reuse, R118 ;  /* 0x00000076c7767220 */ /* 0x040fe20000410000 */
[----:B------:R-:W-:Y:S01]  /*c7f0*/  FMUL.FTZ R119, R199, R119 ;  /* 0x00000077c7777220 */ /* 0x000fe20000410000 */
[C---:B------:R-:W-:Y:S01]  /*c800*/  FMUL.FTZ R120, R198.reuse, R120 ;  /* 0x00000078c6787220 */ /* 0x040fe20000410000 */
[C---:B------:R-:W-:Y:S01]  /*c810*/  FMUL.FTZ R121, R198.reuse, R121 ;  /* 0x00000079c6797220 */ /* 0x040fe20000410000 */
[C---:B------:R-:W-:Y:S01]  /*c820*/  FMUL.FTZ R122, R197.reuse, R122 ;  /* 0x0000007ac57a7220 */ /* 0x040fe20000410000 */
[-C--:B-1----:R-:W-:Y:S03]  /*c830*/  HMMA.16816.F32 R84, R192, R180.reuse, R84 ;  /* 0x000000b4c054723c */ /* 0x082fe60000001854 */
[C---:B------:R-:W-:Y:S01]  /*c840*/  FMUL.FTZ R123, R197.reuse, R123 ;  /* 0x0000007bc57b7220 */ /* 0x040fe20000410000 */
[C---:B------:R-:W-:Y:S01]  /*c850*/  FMUL.FTZ R124, R198.reuse, R124 ;  /* 0x0000007cc67c7220 */ /* 0x040fe20000410000 */
[----:B------:R-:W-:Y:S01]  /*c860*/  FMUL.FTZ R125, R198, R125 ;  /* 0x0000007dc67d7220 */ /* 0x000fe20000410000 */
[C---:B------:R-:W-:Y:S01]  /*c870*/  FMUL.FTZ R126, R197.reuse, R126 ;  /* 0x0000007ec57e7220 */ /* 0x040fe20000410000 */
[----:B------:R-:W-:Y:S01]  /*c880*/  FMUL.FTZ R127, R197, R127 ;  /* 0x0000007fc57f7220 */ /* 0x000fe20000410000 */
[C---:B------:R-:W-:Y:S04]  /*c890*/  HMMA.16816.F32 R88, R188.reuse, R180, R88 ;  /* 0x000000b4bc58723c */ /* 0x040fe80000001858 */
[C---:B------:R-:W-:Y:S01]  /*c8a0*/  FMUL.FTZ R128, R200.reuse, R128 ;  /* 0x00000080c8807220 */ /* 0x040fe20000410000 */
[C---:B------:R-:W-:Y:S01]  /*c8b0*/  FMUL.FTZ R129, R200.reuse, R129 ;  /* 0x00000081c8817220 */ /* 0x040fe20000410000 */
[C---:B------:R-:W-:Y:S01]  /*c8c0*/  FMUL.FTZ R130, R199.reuse, R130 ;  /* 0x00000082c7827220 */ /* 0x040fe20000410000 */
[C---:B------:R-:W-:Y:S01]  /*c8d0*/  FMUL.FTZ R131, R199.reuse, R131 ;  /* 0x00000083c7837220 */ /* 0x040fe20000410000 */
[-C--:B------:R-:W-:Y:S03]  /*c8e0*/  HMMA.16816.F32 R92, R188, R182.reuse, R92 ;  /* 0x000000b6bc5c723c */ /* 0x080fe6000000185c */
[C---:B------:R-:W-:Y:S01]  /*c8f0*/  FMUL.FTZ R132, R200.reuse, R132 ;  /* 0x00000084c8847220 */ /* 0x040fe20000410000 */
[----:B------:R-:W-:Y:S01]  /*c900*/  FMUL.FTZ R133, R200, R133 ;  /* 0x00000085c8857220 */ /* 0x000fe20000410000 */
[C---:B------:R-:W-:Y:S01]  /*c910*/  FMUL.FTZ R134, R199.reuse, R134 ;  /* 0x00000086c7867220 */ /* 0x040fe20000410000 */
[----:B------:R-:W-:Y:S01]  /*c920*/  FMUL.FTZ R135, R199, R135 ;  /* 0x00000087c7877220 */ /* 0x000fe20000410000 */
[C---:B------:R-:W-:Y:S01]  /*c930*/  FMUL.FTZ R136, R198.reuse, R136 ;  /* 0x00000088c6887220 */ /* 0x040fe20000410000 */
[C---:B------:R-:W-:Y:S01]  /*c940*/  HMMA.16816.F32 R96, R192.reuse, R182, R96 ;  /* 0x000000b6c060723c */ /* 0x040fe20000001860 */
[----:B------:R-:W1:Y:S03]  /*c950*/  LDSM.16.MT88.4 R180, [R203+0xe000] ;  /* 0x00e00000cbb4783b */ /* 0x000e660000004200 */
[C---:B------:R-:W-:Y:S01]  /*c960*/  FMUL.FTZ R137, R198.reuse, R137 ;  /* 0x00000089c6897220 */ /* 0x040fe20000410000 */
[C---:B------:R-:W-:Y:S01]  /*c970*/  FMUL.FTZ R138, R197.reuse, R138 ;  /* 0x0000008ac58a7220 */ /* 0x040fe20000410000 */
[C---:B------:R-:W-:Y:S01]  /*c980*/  FMUL.FTZ R139, R197.reuse, R139 ;  /* 0x0000008bc58b7220 */ /* 0x040fe20000410000 */
[C---:B------:R-:W-:Y:S01]  /*c990*/  FMUL.FTZ R140, R198.reuse, R140 ;  /* 0x0000008cc68c7220 */ /* 0x040fe20000410000 */
[-C--:B--2---:R-:W-:Y:S03]  /*c9a0*/  HMMA.16816.F32 R100, R192, R184.reuse, R100 ;  /* 0x000000b8c064723c */ /* 0x084fe60000001864 */
[----:B------:R-:W-:Y:S01]  /*c9b0*/  FMUL.FTZ R141, R198, R141 ;  /* 0x0000008dc68d7220 */ /* 0x000fe20000410000 */
[C---:B------:R-:W-:Y:S01]  /*c9c0*/  FMUL.FTZ R142, R197.reuse, R142 ;  /* 0x0000008ec58e7220 */ /* 0x040fe20000410000 */
[----:B------:R-:W-:Y:S01]  /*c9d0*/  FMUL.FTZ R143, R197, R143 ;  /* 0x0000008fc58f7220 */ /* 0x000fe20000410000 */
[C---:B------:R-:W-:Y:S01]  /*c9e0*/  FMUL.FTZ R144, R200.reuse, R144 ;  /* 0x00000090c8907220 */ /* 0x040fe20000410000 */
[C---:B------:R-:W-:Y:S01]  /*c9f0*/  FMUL.FTZ R145, R200.reuse, R145 ;  /* 0x00000091c8917220 */ /* 0x040fe20000410000 */
[C---:B------:R-:W-:Y:S04]  /*ca00*/  HMMA.16816.F32 R104, R188.reuse, R184, R104 ;  /* 0x000000b8bc68723c */ /* 0x040fe80000001868 */
[C---:B------:R-:W-:Y:S01]  /*ca10*/  FMUL.FTZ R146, R199.reuse, R146 ;  /* 0x00000092c7927220 */ /* 0x040fe20000410000 */
[C---:B------:R-:W-:Y:S01]  /*ca20*/  FMUL.FTZ R147, R199.reuse, R147 ;  /* 0x00000093c7937220 */ /* 0x040fe20000410000 */
[C---:B------:R-:W-:Y:S01]  /*ca30*/  FMUL.FTZ R148, R200.reuse, R148 ;  /* 0x00000094c8947220 */ /* 0x040fe20000410000 */
[----:B------:R-:W-:Y:S01]  /*ca40*/  FMUL.FTZ R149, R200, R149 ;  /* 0x00000095c8957220 */ /* 0x000fe20000410000 */
[-C--:B------:R-:W-:Y:S03]  /*ca50*/  HMMA.16816.F32 R108, R188, R186.reuse, R108 ;  /* 0x000000babc6c723c */ /* 0x080fe6000000186c */
[C---:B------:R-:W-:Y:S01]  /*ca60*/  FMUL.FTZ R150, R199.reuse, R150 ;  /* 0x00000096c7967220 */ /* 0x040fe20000410000 */
[----:B------:R-:W-:Y:S01]  /*ca70*/  FMUL.FTZ R151, R199, R151 ;  /* 0x00000097c7977220 */ /* 0x000fe20000410000 */
[C---:B------:R-:W-:Y:S01]  /*ca80*/  FMUL.FTZ R152, R198.reuse, R152 ;  /* 0x00000098c6987220 */ /* 0x040fe20000410000 */
[C---:B------:R-:W-:Y:S01]  /*ca90*/  FMUL.FTZ R153, R198.reuse, R153 ;  /* 0x00000099c6997220 */ /* 0x040fe20000410000 */
[C---:B------:R-:W-:Y:S01]  /*caa0*/  FMUL.FTZ R154, R197.reuse, R154 ;  /* 0x0000009ac59a7220 */ /* 0x040fe20000410000 */
[C---:B------:R-:W-:Y:S01]  /*cab0*/  HMMA.16816.F32 R112, R192.reuse, R186, R112 ;  /* 0x000000bac070723c */ /* 0x040fe20000001870 */
[----:B------:R-:W2:Y:S03]  /*cac0*/  LDSM.16.MT88.4 R184, [R202+0xe000] ;  /* 0x00e00000cab8783b */ /* 0x000ea60000004200 */
[C---:B------:R-:W-:Y:S01]  /*cad0*/  FMUL.FTZ R155, R197.reuse, R155 ;  /* 0x0000009bc59b7220 */ /* 0x040fe20000410000 */
[C---:B------:R-:W-:Y:S01]  /*cae0*/  FMUL.FTZ R156, R198.reuse, R156 ;  /* 0x0000009cc69c7220 */ /* 0x040fe20000410000 */
[----:B------:R-:W-:Y:S01]  /*caf0*/  FMUL.FTZ R157, R198, R157 ;  /* 0x0000009dc69d7220 */ /* 0x000fe20000410000 */
[C---:B------:R-:W-:Y:S01]  /*cb00*/  FMUL.FTZ R158, R197.reuse, R158 ;  /* 0x0000009ec59e7220 */ /* 0x040fe20000410000 */
[----:B------:R-:W-:Y:S01]  /*cb10*/  FMUL.FTZ R159, R197, R159 ;  /* 0x0000009fc59f7220 */ /* 0x000fe20000410000 */
[-C--:B-1----:R-:W-:Y:S03]  /*cb20*/  HMMA.16816.F32 R116, R192, R180.reuse, R116 ;  /* 0x000000b4c074723c */ /* 0x082fe60000001874 */
[C---:B------:R-:W-:Y:S01]  /*cb30*/  FMUL.FTZ R160, R200.reuse, R160 ;  /* 0x000000a0c8a07220 */ /* 0x040fe20000410000 */
[----:B------:R-:W-:Y:S01]  /*cb40*/  FMUL.FTZ R161, R200, R161 ;  /* 0x000000a1c8a17220 */ /* 0x000fe20000410000 */
[C---:B------:R-:W-:Y:S01]  /*cb50*/  FMUL.FTZ R162, R199.reuse, R162 ;  /* 0x000000a2c7a27220 */ /* 0x040fe20000410000 */
[----:B------:R-:W-:Y:S01]  /*cb60*/  FMUL.FTZ R163, R199, R163 ;  /* 0x000000a3c7a37220 */ /* 0x000fe20000410000 */
[--C-:B------:R-:W-:Y:S01]  /*cb70*/  FFMA.FTZ R205, R20, UR4, -R232.reuse ;  /* 0x0000000414cd7c23 */ /* 0x100fe200080108e8 */
[C---:B------:R-:W-:Y:S04]  /*cb80*/  HMMA.16816.F32 R120, R188.reuse, R180, R120 ;  /* 0x000000b4bc78723c */ /* 0x040fe80000001878 */
[C---:B------:R-:W-:Y:S01]  /*cb90*/  FMUL.FTZ R20, R200.reuse, R176 ;  /* 0x000000b0c8147220 */ /* 0x040fe20000410000 */
[----:B------:R-:W-:Y:S01]  /*cba0*/  FFMA.FTZ R206, R21, UR4, -R232 ;  /* 0x0000000415ce7c23 */ /* 0x000fe200080108e8 */
[----:B------:R-:W-:Y:S01]  /*cbb0*/  FMUL.FTZ R21, R200, R177 ;  /* 0x000000b1c8157220 */ /* 0x000fe20000410000 */
[--C-:B------:R-:W-:Y:S01]  /*cbc0*/  FFMA.FTZ R208, R22, UR4, -R230.reuse ;  /* 0x0000000416d07c23 */ /* 0x100fe200080108e6 */
[-C--:B------:R-:W-:Y:S01]  /*cbd0*/  HMMA.16816.F32 R124, R188, R182.reuse, R124 ;  /* 0x000000b6bc7c723c */ /* 0x080fe2000000187c */
[----:B------:R-:W-:Y:S02]  /*cbe0*/  MUFU.EX2 R205, R205 ;  /* 0x000000cd00cd7308 */ /* 0x000fe40000000800 */
[----:B------:R-:W-:Y:S01]  /*cbf0*/  FMUL.FTZ R22, R199, R178 ;  /* 0x000000b2c7167220 */ /* 0x000fe20000410000 */
[----:B------:R-:W-:Y:S01]  /*cc00*/  FFMA.FTZ R207, R23, UR4, -R230 ;  /* 0x0000000417cf7c23 */ /* 0x000fe200080108e6 */
[----:B------:R-:W-:Y:S01]  /*cc10*/  FMUL.FTZ R23, R199, R179 ;  /* 0x000000b3c7177220 */ /* 0x000fe20000410000 */
[--C-:B------:R-:W-:Y:S01]  /*cc20*/  FFMA.FTZ R210, R32, UR4, -R232.reuse ;  /* 0x0000000420d27c23 */ /* 0x100fe200080108e8 */
[----:B------:R-:W-:Y:S01]  /*cc30*/  LDSM.16.MT88.4 R176, [R203+0xc800] ;  /* 0x00c80000cbb0783b */ /* 0x000fe20000004200 */
[C---:B------:R-:W-:Y:S03]  /*cc40*/  HMMA.16816.F32 R128, R192.reuse, R182, R128 ;  /* 0x000000b6c080723c */ /* 0x040fe60000001880 */
[----:B------:R-:W1:Y:S01]  /*cc50*/  MUFU.EX2 R206, R206 ;  /* 0x000000ce00ce7308 */ /* 0x000e620000000800 */
[C---:B------:R-:W-:Y:S01]  /*cc60*/  FMUL.FTZ R32, R198.reuse, R172 ;  /* 0x000000acc6207220 */ /* 0x040fe20000410000 */
[----:B------:R-:W-:Y:S01]  /*cc70*/  FFMA.FTZ R209, R33, UR4, -R232 ;  /* 0x0000000421d17c23 */ /* 0x000fe200080108e8 */
[----:B------:R-:W-:Y:S01]  /*cc80*/  FMUL.FTZ R33, R198, R173 ;  /* 0x000000adc6217220 */ /* 0x000fe20000410000 */
[----:B------:R-:W3:Y:S01]  /*cc90*/  LDSM.16.MT88.4 R180, [R204+0x2000] ;  /* 0x00200000ccb4783b */ /* 0x000ee20000004200 */
[-C--:B--2---:R-:W-:Y:S05]  /*cca0*/  HMMA.16816.F32 R132, R192, R184.reuse, R132 ;  /* 0x000000b8c084723c */ /* 0x084fea0000001884 */
[----:B------:R-:W-:Y:S01]  /*ccb0*/  MUFU.EX2 R208, R208 ;  /* 0x000000d000d07308 */ /* 0x000fe20000000800 */
[--C-:B------:R-:W-:Y:S01]  /*ccc0*/  FFMA.FTZ R211, R34, UR4, -R230.reuse ;  /* 0x0000000422d37c23 */ /* 0x100fe200080108e6 */
[----:B------:R-:W-:Y:S01]  /*ccd0*/  FMUL.FTZ R34, R197, R174 ;  /* 0x000000aec5227220 */ /* 0x000fe20000410000 */
[----:B------:R-:W-:Y:S01]  /*cce0*/  FFMA.FTZ R231, R35, UR4, -R230 ;  /* 0x0000000423e77c23 */ /* 0x000fe200080108e6 */
[----:B------:R-:W-:Y:S01]  /*ccf0*/  FMUL.FTZ R35, R197, R175 ;  /* 0x000000afc5237220 */ /* 0x000fe20000410000 */
[--C-:B------:R-:W-:Y:S01]  /*cd00*/  FFMA.FTZ R41, R41, UR4, -R229.reuse ;  /* 0x0000000429297c23 */ /* 0x100fe200080108e5 */
[C---:B------:R-:W-:Y:S01]  /*cd10*/  HMMA.16816.F32 R136, R188.reuse, R184, R136 ;  /* 0x000000b8bc88723c */ /* 0x040fe20000001888 */
[----:B------:R-:W-:Y:S03]  /*cd20*/  LDSM.16.MT88.4 R172, [R202+0xc800] ;  /* 0x00c80000caac783b */ /* 0x000fe60000004200 */
[----:B------:R-:W-:Y:S01]  /*cd30*/  MUFU.EX2 R207, R207 ;  /* 0x000000cf00cf7308 */ /* 0x000fe20000000800 */
[--C-:B------:R-:W-:Y:S01]  /*cd40*/  FFMA.FTZ R42, R42, UR4, -R228.reuse ;  /* 0x000000042a2a7c23 */ /* 0x100fe200080108e4 */
[--C-:B------:R-:W-:Y:S01]  /*cd50*/  FFMA.FTZ R43, R43, UR4, -R228.reuse ;  /* 0x000000042b2b7c23 */ /* 0x100fe200080108e4 */
[C---:B------:R-:W-:Y:S01]  /*cd60*/  FMUL.FTZ R164, R198.reuse, R164 ;  /* 0x000000a4c6a47220 */ /* 0x040fe20000410000 */
[----:B------:R-:W-:Y:S01]  /*cd70*/  FMUL.FTZ R165, R198, R165 ;  /* 0x000000a5c6a57220 */ /* 0x000fe20000410000 */
[-C--:B------:R-:W-:Y:S05]  /*cd80*/  HMMA.16816.F32 R140, R188, R186.reuse, R140 ;  /* 0x000000babc8c723c */ /* 0x080fea000000188c */
[----:B------:R-:W-:Y:S01]  /*cd90*/  MUFU.EX2 R210, R210 ;  /* 0x000000d200d27308 */ /* 0x000fe20000000800 */
[C---:B------:R-:W-:Y:S01]  /*cda0*/  FMUL.FTZ R166, R197.reuse, R166 ;  /* 0x000000a6c5a67220 */ /* 0x040fe20000410000 */
[----:B------:R-:W-:Y:S01]  /*cdb0*/  FMUL.FTZ R167, R197, R167 ;  /* 0x000000a7c5a77220 */ /* 0x000fe20000410000 */
[--C-:B------:R-:W-:Y:S01]  /*cdc0*/  FFMA.FTZ R27, R27, UR4, -R228.reuse ;  /* 0x000000041b1b7c23 */ /* 0x100fe200080108e4 */
[--C-:B------:R-:W-:Y:S01]  /*cdd0*/  FFMA.FTZ R29, R29, UR4, -R229.reuse ;  /* 0x000000041d1d7c23 */ /* 0x100fe200080108e5 */
[--C-:B------:R-:W-:Y:S01]  /*cde0*/  FFMA.FTZ R30, R30, UR4, -R228.reuse ;  /* 0x000000041e1e7c23 */ /* 0x100fe200080108e4 */
[C---:B------:R-:W-:Y:S01]  /*cdf0*/  HMMA.16816.F32 R144, R192.reuse, R186, R144 ;  /* 0x000000bac090723c */ /* 0x040fe20000001890 */
[----:B------:R-:W2:Y:S03]  /*ce00*/  LDSM.16.MT88.4 R184, [R201+0x2000] ;  /* 0x00200000c9b8783b */ /* 0x000ea60000004200 */
[----:B------:R-:W-:Y:S01]  /*ce10*/  MUFU.EX2 R209, R209 ;  /* 0x000000d100d17308 */ /* 0x000fe20000000800 */
[--C-:B------:R-:W-:Y:S01]  /*ce20*/  FFMA.FTZ R31, R31, UR4, -R228.reuse ;  /* 0x000000041f1f7c23 */ /* 0x100fe200080108e4 */
[--C-:B------:R-:W-:Y:S01]  /*ce30*/  FFMA.FTZ R233, R24, UR4, -R229.reuse ;  /* 0x0000000418e97c23 */ /* 0x100fe200080108e5 */
[C---:B------:R-:W-:Y:S07]  /*ce40*/  FMUL.FTZ R24, R200.reuse, R168 ;  /* 0x000000a8c8187220 */ /* 0x040fee0000410000 */
[----:B------:R-:W-:Y:S01]  /*ce50*/  MUFU.EX2 R211, R211 ;  /* 0x000000d300d37308 */ /* 0x000fe20000000800 */
[--C-:B------:R-:W-:Y:S01]  /*ce60*/  FFMA.FTZ R234, R25, UR4, -R229.reuse ;  /* 0x0000000419ea7c23 */ /* 0x100fe200080108e5 */
[----:B------:R-:W-:Y:S01]  /*ce70*/  FMUL.FTZ R25, R200, R169 ;  /* 0x000000a9c8197220 */ /* 0x000fe20000410000 */
[----:B------:R-:W-:Y:S01]  /*ce80*/  FFMA.FTZ R235, R26, UR4, -R228 ;  /* 0x000000041aeb7c23 */ /* 0x000fe200080108e4 */
[----:B------:R-:W-:Y:S06]  /*ce90*/  FMUL.FTZ R26, R199, R170 ;  /* 0x000000aac71a7220 */ /* 0x000fec0000410000 */
[----:B------:R-:W-:Y:S01]  /*cea0*/  MUFU.EX2 R233, R233 ;  /* 0x000000e900e97308 */ /* 0x000fe20000000800 */
[--C-:B------:R-:W-:Y:S01]  /*ceb0*/  FFMA.FTZ R249, R28, UR4, -R229.reuse ;  /* 0x000000041cf97c23 */ /* 0x100fe200080108e5 */
[----:B-1----:R-:W-:Y:S01]  /*cec0*/  F2FP.F16.F32.PACK_AB R28, R206, R205 ;  /* 0x000000cdce1c723e */ /* 0x002fe200000000ff */
[-C--:B---3--:R-:W-:Y:S07]  /*ced0*/  HMMA.16816.F32 R148, R192, R180.reuse, R148 ;  /* 0x000000b4c094723c */ /* 0x088fee0000001894 */
[----:B------:R-:W1:Y:S01]  /*cee0*/  MUFU.EX2 R234, R234 ;  /* 0x000000ea00ea7308 */ /* 0x000e620000000800 */
[----:B------:R-:W-:Y:S01]  /*cef0*/  FFMA.FTZ R66, R66, UR4, -R230 ;  /* 0x0000000442427c23 */ /* 0x000fe200080108e6 */
[--C-:B------:R-:W-:Y:S08]  /*cf00*/  FFMA.FTZ R60, R60, UR4, -R229.reuse ;  /* 0x000000043c3c7c23 */ /* 0x100ff000080108e5 */
[----:B------:R-:W-:Y:S01]  /*cf10*/  MUFU.EX2 R235, R235 ;  /* 0x000000eb00eb7308 */ /* 0x000fe20000000800 */
[----:B------:R-:W-:Y:S01]  /*cf20*/  IADD3 R248, P0, PT, R248, -UR12, RZ ;  /* 0x8000000cf8f87c10 */ /* 0x000fe2000ff1e0ff */
[C---:B------:R-:W-:Y:S08]  /*cf30*/  HMMA.16816.F32 R152, R188.reuse, R180, R152 ;  /* 0x000000b4bc98723c */ /* 0x040ff00000001898 */
[----:B------:R-:W-:Y:S01]  /*cf40*/  MUFU.EX2 R249, R249 ;  /* 0x000000f900f97308 */ /* 0x000fe20000000800 */
[----:B------:R-:W-:Y:S09]  /*cf50*/  IADD3.X R247, PT, PT, R247, ~UR11, RZ, P0, !PT ;  /* 0x8000000bf7f77c10 */ /* 0x000ff200087fe4ff */
[----:B------:R-:W3:Y:S01]  /*cf60*/  MUFU.EX2 R231, R231 ;  /* 0x000000e700e77308 */ /* 0x000ee20000000800 */
[----:B-1----:R-:W-:Y:S01]  /*cf70*/  F2FP.F16.F32.PACK_AB R168, R234, R233 ;  /* 0x000000e9eaa8723e */ /* 0x002fe200000000ff */
[-C--:B------:R-:W-:Y:S08]  /*cf80*/  HMMA.16816.F32 R156, R188, R182.reuse, R156 ;  /* 0x000000b6bc9c723c */ /* 0x080ff0000000189c */
[----:B------:R-:W-:Y:S10]  /*cf90*/  MUFU.EX2 R66, R66 ;  /* 0x0000004200427308 */ /* 0x000ff40000000800 */
[----:B------:R-:W-:Y:S01]  /*cfa0*/  MUFU.EX2 R60, R60 ;  /* 0x0000003c003c7308 */ /* 0x000fe20000000800 */
[C---:B------:R-:W-:Y:S01]  /*cfb0*/  HMMA.16816.F32 R160, R192.reuse, R182, R160 ;  /* 0x000000b6c0a0723c */ /* 0x040fe200000018a0 */
[----:B------:R-:W1:Y:S07]  /*cfc0*/  LDSM.16.MT88.4 R180, [R204+0x800] ;  /* 0x00080000ccb4783b */ /* 0x000e6e0000004200 */
[-C--:B--2---:R-:W-:Y:S08]  /*cfd0*/  HMMA.16816.F32 R20, R192, R184.reuse, R20 ;  /* 0x000000b8c014723c */ /* 0x084ff00000001814 */
[C---:B------:R-:W-:Y:S01]  /*cfe0*/  HMMA.16816.F32 R164, R188.reuse, R184, R164 ;  /* 0x000000b8bca4723c */ /* 0x040fe200000018a4 */
[----:B------:R-:W-:Y:S10]  /*cff0*/  MUFU.EX2 R184, R38 ;  /* 0x0000002600b87308 */ /* 0x000ff40000000800 */
[----:B------:R3:W-:Y:S01]  /*d000*/  MUFU.EX2 R185, R31 ;  /* 0x0000001f00b97308 */ /* 0x0007e20000000800 */
[-C--:B------:R-:W-:Y:S09]  /*d010*/  HMMA.16816.F32 R32, R188, R186.reuse, R32 ;  /* 0x000000babc20723c */ /* 0x080ff20000001820 */
[----:B------:R2:W4:Y:S10]  /*d020*/  MUFU.EX2 R191, R27 ;  /* 0x0000001b00bf7308 */ /* 0x0005340000000800 */
[----:B------:R-:W1:Y:S10]  /*d030*/  MUFU.EX2 R189, R29 ;  /* 0x0000001d00bd7308 */ /* 0x000e740000000800 */
[----:B------:R1:W1:Y:S01]  /*d040*/  MUFU.EX2 R190, R30 ;  /* 0x0000001e00be7308 */ /* 0x0002620000000800 */
[----:B---3--:R-:W-:Y:S09]  /*d050*/  F2FP.F16.F32.PACK_AB R31, R231, R211 ;  /* 0x000000d3e71f723e */ /* 0x008ff200000000ff */
[----:B------:R-:W3:Y:S01]  /*d060*/  MUFU.EX2 R188, R49 ;  /* 0x0000003100bc7308 */ /* 0x000ee20000000800 */
[----:B--2---:R-:W-:Y:S01]  /*d070*/  FMUL.FTZ R27, R199, R171 ;  /* 0x000000abc71b7220 */ /* 0x004fe20000410000 */
[----:B----4-:R-:W-:Y:S02]  /*d080*/  F2FP.F16.F32.PACK_AB R169, R191, R235 ;  /* 0x000000ebbfa9723e */ /* 0x010fe400000000ff */
[----:B-1----:R-:W-:Y:S02]  /*d090*/  F2FP.F16.F32.PACK_AB R170, R189, R249 ;  /* 0x000000f9bdaa723e */ /* 0x002fe400000000ff */
[----:B------:R-:W-:Y:S02]  /*d0a0*/  F2FP.F16.F32.PACK_AB R29, R207, R208 ;  /* 0x000000d0cf1d723e */ /* 0x000fe400000000ff */
[----:B------:R-:W-:Y:S02]  /*d0b0*/  HMMA.16816.F32 R24, R192, R186, R24 ;  /* 0x000000bac018723c */ /* 0x000fe40000001818 */
[----:B------:R-:W-:Y:S02]  /*d0c0*/  MUFU.EX2 R193, R44 ;  /* 0x0000002c00c17308 */ /* 0x000fe40000000800 */
[----:B------:R-:W-:Y:S08]  /*d0d0*/  F2FP.F16.F32.PACK_AB R30, R209, R210 ;  /* 0x000000d2d11e723e */ /* 0x000ff000000000ff */
[----:B------:R-:W-:Y:S01]  /*d0e0*/  MUFU.EX2 R192, R46 ;  /* 0x0000002e00c07308 */ /* 0x000fe20000000800 */
[----:B------:R-:W-:Y:S09]  /*d0f0*/  F2FP.F16.F32.PACK_AB R171, R185, R190 ;  /* 0x000000beb9ab723e */ /* 0x000ff200000000ff */
[----:B------:R-:W-:Y:S01]  /*d100*/  MUFU.EX2 R195, R48 ;  /* 0x0000003000c37308 */ /* 0x000fe20000000800 */
[-C--:B------:R-:W-:Y:S09]  /*d110*/  HMMA.16816.F32 R4, R28, R176.reuse, R4 ;  /* 0x000000b01c04723c */ /* 0x080ff20000001804 */
[----:B------:R1:W-:Y:S10]  /*d120*/  MUFU.EX2 R194, R50 ;  /* 0x0000003200c27308 */ /* 0x0003f40000000800 */
[----:B------:R-:W-:Y:S01]  /*d130*/  MUFU.EX2 R186, R41 ;  /* 0x0000002900ba7308 */ /* 0x000fe20000000800 */
[C---:B------:R-:W-:Y:S09]  /*d140*/  HMMA.16816.F32 R8, R168.reuse, R176, R8 ;  /* 0x000000b0a808723c */ /* 0x040ff20000001808 */
[----:B------:R-:W-:Y:S01]  /*d150*/  MUFU.EX2 R187, R42 ;  /* 0x0000002a00bb7308 */ /* 0x000fe20000000800 */
[-C--:B------:R-:W-:Y:S01]  /*d160*/  HMMA.16816.F32 R12, R168, R178.reuse, R12 ;  /* 0x000000b2a80c723c */ /* 0x080fe2000000180c */
[----:B-1----:R-:W-:Y:S07]  /*d170*/  LDSM.16.MT88.4 R48, [R204+0x1000] ;  /* 0x00100000cc30783b */ /* 0x002fee0000004200 */
[C---:B------:R-:W-:Y:S01]  /*d180*/  HMMA.16816.F32 R16, R28.reuse, R178, R16 ;  /* 0x000000b21c10723c */ /* 0x040fe20000001810 */
[----:B------:R-:W1:Y:S07]  /*d190*/  LDSM.16.MT88.4 R176, [R201+0x800] ;  /* 0x00080000c9b0783b */ /* 0x000e6e0000004200 */
[-C--:B------:R-:W-:Y:S08]  /*d1a0*/  HMMA.16816.F32 R68, R28, R172.reuse, R68 ;  /* 0x000000ac1c44723c */ /* 0x080ff00000001844 */
[C---:B------:R-:W-:Y:S08]  /*d1b0*/  HMMA.16816.F32 R72, R168.reuse, R172, R72 ;  /* 0x000000aca848723c */ /* 0x040ff00000001848 */
[-C--:B------:R-:W-:Y:S08]  /*d1c0*/  HMMA.16816.F32 R76, R168, R174.reuse, R76 ;  /* 0x000000aea84c723c */ /* 0x080ff0000000184c */
[C---:B------:R-:W-:Y:S01]  /*d1d0*/  HMMA.16816.F32 R80, R28.reuse, R174, R80 ;  /* 0x000000ae1c50723c */ /* 0x040fe20000001850 */
[----:B------:R-:W2:Y:S07]  /*d1e0*/  LDSM.16.MT88.4 R172, [R203+0xe800] ;  /* 0x00e80000cbac783b */ /* 0x000eae0000004200 */
[-C--:B------:R-:W-:Y:S08]  /*d1f0*/  HMMA.16816.F32 R84, R28, R180.reuse, R84 ;  /* 0x000000b41c54723c */ /* 0x080ff00000001854 */
[C---:B------:R-:W-:Y:S08]  /*d200*/  HMMA.16816.F32 R88, R168.reuse, R180, R88 ;  /* 0x000000b4a858723c */ /* 0x040ff00000001858 */
[-C--:B------:R-:W-:Y:S08]  /*d210*/  HMMA.16816.F32 R92, R168, R182.reuse, R92 ;  /* 0x000000b6a85c723c */ /* 0x080ff0000000185c */
[C---:B------:R-:W-:Y:S01]  /*d220*/  HMMA.16816.F32 R96, R28.reuse, R182, R96 ;  /* 0x000000b61c60723c */ /* 0x040fe20000001860 */
[----:B------:R-:W4:Y:S07]  /*d230*/  LDSM.16.MT88.4 R180, [R202+0xe800] ;  /* 0x00e80000cab4783b */ /* 0x000f2e0000004200 */
[-C--:B-1----:R-:W-:Y:S08]  /*d240*/  HMMA.16816.F32 R100, R28, R176.reuse, R100 ;  /* 0x000000b01c64723c */ /* 0x082ff00000001864 */
[C---:B------:R-:W-:Y:S08]  /*d250*/  HMMA.16816.F32 R104, R168.reuse, R176, R104 ;  /* 0x000000b0a868723c */ /* 0x040ff00000001868 */
[-C--:B------:R-:W-:Y:S08]  /*d260*/  HMMA.16816.F32 R108, R168, R178.reuse, R108 ;  /* 0x000000b2a86c723c */ /* 0x080ff0000000186c */
[C---:B------:R-:W-:Y:S01]  /*d270*/  HMMA.16816.F32 R112, R28.reuse, R178, R112 ;  /* 0x000000b21c70723c */ /* 0x040fe20000001870 */
[----:B------:R-:W1:Y:S07]  /*d280*/  LDSM.16.MT88.4 R176, [R204+0x2800] ;  /* 0x00280000ccb0783b */ /* 0x000e6e0000004200 */
[-C--:B--2---:R-:W-:Y:S08]  /*d290*/  HMMA.16816.F32 R116, R28, R172.reuse, R116 ;  /* 0x000000ac1c74723c */ /* 0x084ff00000001874 */
[C---:B------:R-:W-:Y:S08]  /*d2a0*/  HMMA.16816.F32 R120, R168.reuse, R172, R120 ;  /* 0x000000aca878723c */ /* 0x040ff00000001878 */
[-C--:B------:R-:W-:Y:S08]  /*d2b0*/  HMMA.16816.F32 R124, R168, R174.reuse, R124 ;  /* 0x000000aea87c723c */ /* 0x080ff0000000187c */
[C---:B------:R-:W-:Y:S01]  /*d2c0*/  HMMA.16816.F32 R128, R28.reuse, R174, R128 ;  /* 0x000000ae1c80723c */ /* 0x040fe20000001880 */
[----:B------:R-:W2:Y:S07]  /*d2d0*/  LDSM.16.MT88.4 R172, [R201+0x2800] ;  /* 0x00280000c9ac783b */ /* 0x000eae0000004200 */
[-C--:B----4-:R-:W-:Y:S08]  /*d2e0*/  HMMA.16816.F32 R132, R28, R180.reuse, R132 ;  /* 0x000000b41c84723c */ /* 0x090ff00000001884 */
[C---:B------:R-:W-:Y:S08]  /*d2f0*/  HMMA.16816.F32 R136, R168.reuse, R180, R136 ;  /* 0x000000b4a888723c */ /* 0x040ff00000001888 */
[-C--:B------:R-:W-:Y:S08]  /*d300*/  HMMA.16816.F32 R140, R168, R182.reuse, R140 ;  /* 0x000000b6a88c723c */ /* 0x080ff0000000188c */
[C---:B------:R-:W-:Y:S08]  /*d310*/  HMMA.16816.F32 R144, R28.reuse, R182, R144 ;  /* 0x000000b61c90723c */ /* 0x040ff00000001890 */
[-C--:B-1----:R-:W-:Y:S08]  /*d320*/  HMMA.16816.F32 R148, R28, R176.reuse, R148 ;  /* 0x000000b01c94723c */ /* 0x082ff00000001894 */
[C---:B------:R-:W-:Y:S04]  /*d330*/  HMMA.16816.F32 R152, R168.reuse, R176, R152 ;  /* 0x000000b0a898723c */ /* 0x040fe80000001898 */
[--C-:B------:R-:W-:Y:S01]  /*d340*/  FFMA.FTZ R176, R36, UR4, -R232.reuse ;  /* 0x0000000424b07c23 */ /* 0x100fe200080108e8 */
[--C-:B------:R-:W-:Y:S03]  /*d350*/  FFMA.FTZ R177, R37, UR4, -R232.reuse ;  /* 0x0000000425b17c23 */ /* 0x100fe600080108e8 */
[-C--:B------:R-:W-:Y:S02]  /*d360*/  HMMA.16816.F32 R156, R168, R178.reuse, R156 ;  /* 0x000000b2a89c723c */ /* 0x080fe4000000189c */
[----:B------:R-:W-:Y:S10]  /*d370*/  MUFU.EX2 R176, R176 ;  /* 0x000000b000b07308 */ /* 0x000ff40000000800 */
[----:B------:R-:W1:Y:S01]  /*d380*/  MUFU.EX2 R177, R177 ;  /* 0x000000b100b17308 */ /* 0x000e620000000800 */
[C---:B------:R-:W-:Y:S09]  /*d390*/  HMMA.16816.F32 R160, R28.reuse, R178, R160 ;  /* 0x000000b21ca0723c */ /* 0x040ff200000018a0 */
[----:B------:R4:W1:Y:S01]  /*d3a0*/  MUFU.EX2 R178, R39 ;  /* 0x0000002700b27308 */ /* 0x0008620000000800 */
[--C-:B------:R-:W-:Y:S09]  /*d3b0*/  FFMA.FTZ R179, R40, UR4, -R229.reuse ;  /* 0x0000000428b37c23 */ /* 0x100ff200080108e5 */
[----:B------:R-:W1:Y:S01]  /*d3c0*/  MUFU.EX2 R40, R45 ;  /* 0x0000002d00287308 */ /* 0x000e620000000800 */
[-C--:B--2---:R-:W-:Y:S09]  /*d3d0*/  HMMA.16816.F32 R20, R28, R172.reuse, R20 ;  /* 0x000000ac1c14723c */ /* 0x084ff20000001814 */
[----:B------:R-:W2:Y:S01]  /*d3e0*/  MUFU.EX2 R179, R179 ;  /* 0x000000b300b37308 */ /* 0x000ea20000000800 */
[C---:B------:R-:W-:Y:S01]  /*d3f0*/  HMMA.16816.F32 R164, R168.reuse, R172, R164 ;  /* 0x000000aca8a4723c */ /* 0x040fe200000018a4 */
[----:B----4-:R-:W4:Y:S03]  /*d400*/  LDSM.16.MT88.4 R36, [R203+0xd000] ;  /* 0x00d00000cb24783b */ /* 0x010f260000004200 */
[--C-:B------:R-:W-:Y:S01]  /*d410*/  FFMA.FTZ R172, R52, UR4, -R232.reuse ;  /* 0x0000000434ac7c23 */ /* 0x100fe200080108e8 */
[--C-:B------:R-:W-:Y:S01]  /*d420*/  FFMA.FTZ R52, R64, UR4, -R232.reuse ;  /* 0x0000000440347c23 */ /* 0x100fe200080108e8 */
[----:B---3--:R-:W-:Y:S01]  /*d430*/  MOV R173, R188 ;  /* 0x000000bc00ad7202 */ /* 0x008fe20000000f00 */
[----:B------:R-:W-:Y:S01]  /*d440*/  FFMA.FTZ R232, R65, UR4, -R232 ;  /* 0x0000000441e87c23 */ /* 0x000fe200080108e8 */
[-C--:B------:R-:W-:Y:S01]  /*d450*/  HMMA.16816.F32 R32, R168, R174.reuse, R32 ;  /* 0x000000aea820723c */ /* 0x080fe20000001820 */
[----:B------:R-:W-:Y:S01]  /*d460*/  LDSM.16.MT88.4 R168, [R201+0x1000] ;  /* 0x00100000c9a8783b */ /* 0x000fe20000004200 */
[----:B------:R3:W-:Y:S01]  /*d470*/  MUFU.EX2 R64, R172 ;  /* 0x000000ac00407308 */ /* 0x0007e20000000800 */
[--C-:B------:R-:W-:Y:S01]  /*d480*/  FFMA.FTZ R65, R55, UR4, -R230.reuse ;  /* 0x0000000437417c23 */ /* 0x100fe200080108e6 */
[----:B------:R-:W-:Y:S08]  /*d490*/  FFMA.FTZ R230, R67, UR4, -R230 ;  /* 0x0000000443e67c23 */ /* 0x000ff000080108e6 */
[----:B------:R-:W-:Y:S01]  /*d4a0*/  MUFU.EX2 R180, R52 ;  /* 0x0000003400b47308 */ /* 0x000fe20000000800 */
[----:B------:R-:W-:Y:S09]  /*d4b0*/  HMMA.16816.F32 R24, R28, R174, R24 ;  /* 0x000000ae1c18723c */ /* 0x000ff20000001818 */
[----:B------:R-:W4:Y:S01]  /*d4c0*/  MUFU.EX2 R188, R43 ;  /* 0x0000002b00bc7308 */ /* 0x000f220000000800 */
[----:B------:R-:W-:Y:S09]  /*d4d0*/  MOV R175, R236 ;  /* 0x000000ec00af7202 */ /* 0x000ff20000000f00 */
[----:B------:R4:W4:Y:S01]  /*d4e0*/  MUFU.EX2 R236, R47 ;  /* 0x0000002f00ec7308 */ /* 0x0009220000000800 */
[----:B-1----:R-:W-:Y:S01]  /*d4f0*/  F2FP.F16.F32.PACK_AB R28, R177, R176 ;  /* 0x000000b0b11c723e */ /* 0x002fe200000000ff */
[----:B---3--:R-:W3:Y:S01]  /*d500*/  LDL.LU R172, [R1+0xc] ;  /* 0x00000c0001ac7983 */ /* 0x008ee20000300800 */
[----:B------:R-:W-:Y:S07]  /*d510*/  F2FP.F16.F32.PACK_AB R29, R178, R184 ;  /* 0x000000b8b21d723e */ /* 0x000fee00000000ff */
[----:B------:R-:W-:Y:S01]  /*d520*/  MUFU.EX2 R232, R232 ;  /* 0x000000e800e87308 */ /* 0x000fe20000000800 */
[----:B------:R-:W-:Y:S02]  /*d530*/  F2FP.F16.F32.PACK_AB R30, R173, R195 ;  /* 0x000000c3ad1e723e */ /* 0x000fe400000000ff */
[----:B------:R-:W-:Y:S07]  /*d540*/  F2FP.F16.F32.PACK_AB R31, R175, R194 ;  /* 0x000000c2af1f723e */ /* 0x000fee00000000ff */
[----:B------:R-:W-:Y:S01]  /*d550*/  MUFU.EX2 R230, R230 ;  /* 0x000000e600e67308 */ /* 0x000fe20000000800 */
[----:B------:R-:W-:Y:S02]  /*d560*/  MOV R174, R40 ;  /* 0x0000002800ae7202 */ /* 0x000fe40000000f00 */
[----:B--2---:R-:W-:Y:S07]  /*d570*/  F2FP.F16.F32.PACK_AB R40, R186, R179 ;  /* 0x000000b3ba28723e */ /* 0x004fee00000000ff */
[----:B------:R-:W-:Y:S01]  /*d580*/  MUFU.EX2 R65, R65 ;  /* 0x0000004100417308 */ /* 0x000fe20000000800 */
[----:B----4-:R-:W-:Y:S01]  /*d590*/  F2FP.F16.F32.PACK_AB R41, R188, R187 ;  /* 0x000000bbbc29723e */ /* 0x010fe200000000ff */
[----:B------:R-:W1:Y:S01]  /*d5a0*/  LDSM.16.MT88.4 R44, [R202+0xd000] ;  /* 0x00d00000ca2c783b */ /* 0x000e620000004200 */
[----:B------:R-:W-:Y:S02]  /*d5b0*/  F2FP.F16.F32.PACK_AB R42, R174, R193 ;  /* 0x000000c1ae2a723e */ /* 0x000fe400000000ff */
[----:B------:R-:W-:Y:S01]  /*d5c0*/  F2FP.F16.F32.PACK_AB R43, R236, R192 ;  /* 0x000000c0ec2b723e */ /* 0x000fe200000000ff */
[-C--:B------:R-:W-:Y:S03]  /*d5d0*/  HMMA.16816.F32 R4, R28, R36.reuse, R4 ;  /* 0x000000241c04723c */ /* 0x080fe60000001804 */
[----:B------:R-:W-:Y:S02]  /*d5e0*/  MOV R67, R180 ;  /* 0x000000b400437202 */ /* 0x000fe40000000f00 */
[----:B------:R-:W-:Y:S03]  /*d5f0*/  LDSM.16.MT88.4 R180, [R203+0xd800] ;  /* 0x00d80000cbb4783b */ /* 0x000fe60000004200 */
[C---:B------:R-:W-:Y:S08]  /*d600*/  HMMA.16816.F32 R8, R40.reuse, R36, R8 ;  /* 0x000000242808723c */ /* 0x040ff00000001808 */
[-C--:B------:R-:W-:Y:S08]  /*d610*/  HMMA.16816.F32 R12, R40, R38.reuse, R12 ;  /* 0x00000026280c723c */ /* 0x080ff0000000180c */
[C---:B------:R-:W-:Y:S01]  /*d620*/  HMMA.16816.F32 R16, R28.reuse, R38, R16 ;  /* 0x000000261c10723c */ /* 0x040fe20000001810 */
[----:B------:R-:W2:Y:S07]  /*d630*/  LDSM.16.MT88.4 R36, [R203+0xf000] ;  /* 0x00f00000cb24783b */ /* 0x000eae0000004200 */
[-C--:B-1----:R-:W-:Y:S08]  /*d640*/  HMMA.16816.F32 R68, R28, R44.reuse, R68 ;  /* 0x0000002c1c44723c */ /* 0x082ff00000001844 */
[C---:B------:R-:W-:Y:S08]  /*d650*/  HMMA.16816.F32 R72, R40.reuse, R44, R72 ;  /* 0x0000002c2848723c */ /* 0x040ff00000001848 */
[-C--:B------:R-:W-:Y:S08]  /*d660*/  HMMA.16816.F32 R76, R40, R46.reuse, R76 ;  /* 0x0000002e284c723c */ /* 0x080ff0000000184c */
[C---:B------:R-:W-:Y:S01]  /*d670*/  HMMA.16816.F32 R80, R28.reuse, R46, R80 ;  /* 0x0000002e1c50723c */ /* 0x040fe20000001850 */
[----:B------:R-:W1:Y:S07]  /*d680*/  LDSM.16.MT88.4 R44, [R202+0xf000] ;  /* 0x00f00000ca2c783b */ /* 0x000e6e0000004200 */
[-C--:B------:R-:W-:Y:S08]  /*d690*/  HMMA.16816.F32 R84, R28, R48.reuse, R84 ;  /* 0x000000301c54723c */ /* 0x080ff00000001854 */
[C---:B------:R-:W-:Y:S08]  /*d6a0*/  HMMA.16816.F32 R88, R40.reuse, R48, R88 ;  /* 0x000000302858723c */ /* 0x040ff00000001858 */
[-C--:B------:R-:W-:Y:S08]  /*d6b0*/  HMMA.16816.F32 R92, R40, R50.reuse, R92 ;  /* 0x00000032285c723c */ /* 0x080ff0000000185c */
[C---:B------:R-:W-:Y:S01]  /*d6c0*/  HMMA.16816.F32 R96, R28.reuse, R50, R96 ;  /* 0x000000321c60723c */ /* 0x040fe20000001860 */
[----:B------:R-:W4:Y:S07]  /*d6d0*/  LDSM.16.MT88.4 R48, [R204+0x3000] ;  /* 0x00300000cc30783b */ /* 0x000f2e0000004200 */
[-C--:B------:R-:W-:Y:S08]  /*d6e0*/  HMMA.16816.F32 R100, R28, R168.reuse, R100 ;  /* 0x000000a81c64723c */ /* 0x080ff00000001864 */
[C---:B------:R-:W-:Y:S08]  /*d6f0*/  HMMA.16816.F32 R104, R40.reuse, R168, R104 ;  /* 0x000000a82868723c */ /* 0x040ff00000001868 */
[-C--:B------:R-:W-:Y:S08]  /*d700*/  HMMA.16816.F32 R108, R40, R170.reuse, R108 ;  /* 0x000000aa286c723c */ /* 0x080ff0000000186c */
[C---:B------:R-:W-:Y:S01]  /*d710*/  HMMA.16816.F32 R112, R28.reuse, R170, R112 ;  /* 0x000000aa1c70723c */ /* 0x040fe20000001870 */
[----:B------:R-:W4:Y:S07]  /*d720*/  LDSM.16.MT88.4 R168, [R201+0x3000] ;  /* 0x00300000c9a8783b */ /* 0x000f2e0000004200 */
[-C--:B--2---:R-:W-:Y:S08]  /*d730*/  HMMA.16816.F32 R116, R28, R36.reuse, R116 ;  /* 0x000000241c74723c */ /* 0x084ff00000001874 */
[C---:B------:R-:W-:Y:S04]  /*d740*/  HMMA.16816.F32 R120, R40.reuse, R36, R120 ;  /* 0x000000242878723c */ /* 0x040fe80000001878 */
[--C-:B------:R-:W-:Y:S01]  /*d750*/  FFMA.FTZ R36, R56, UR4, -R229.reuse ;  /* 0x0000000438247c23 */ /* 0x100fe200080108e5 */
[--C-:B------:R-:W-:Y:S01]  /*d760*/  FFMA.FTZ R56, R57, UR4, -R229.reuse ;  /* 0x0000000439387c23 */ /* 0x100fe200080108e5 */
[----:B------:R-:W-:Y:S01]  /*d770*/  FFMA.FTZ R229, R61, UR4, -R229 ;  /* 0x000000043de57c23 */ /* 0x000fe200080108e5 */
[--C-:B------:R-:W-:Y:S01]  /*d780*/  FFMA.FTZ R61, R62, UR4, -R228.reuse ;  /* 0x000000043e3d7c23 */ /* 0x100fe200080108e4 */
[-C--:B------:R-:W-:Y:S01]  /*d790*/  HMMA.16816.F32 R124, R40, R38.reuse, R124 ;  /* 0x00000026287c723c */ /* 0x080fe2000000187c */
[----:B------:R2:W-:Y:S10]  /*d7a0*/  MUFU.EX2 R57, R36 ;  /* 0x0000002400397308 */ /* 0x0005f40000000800 */
[----:B------:R-:W-:Y:S01]  /*d7b0*/  MUFU.EX2 R229, R229 ;  /* 0x000000e500e57308 */ /* 0x000fe20000000800 */
[C---:B------:R-:W-:Y:S09]  /*d7c0*/  HMMA.16816.F32 R128, R28.reuse, R38, R128 ;  /* 0x000000261c80723c */ /* 0x040ff20000001880 */
[----:B------:R-:W-:Y:S10]  /*d7d0*/  MUFU.EX2 R61, R61 ;  /* 0x0000003d003d7308 */ /* 0x000ff40000000800 */
[----:B------:R-:W-:Y:S01]  /*d7e0*/  MUFU.EX2 R56, R56 ;  /* 0x0000003800387308 */ /* 0x000fe20000000800 */
[--C-:B--2---:R-:W-:Y:S01]  /*d7f0*/  FFMA.FTZ R36, R58, UR4, -R228.reuse ;  /* 0x000000043a247c23 */ /* 0x104fe200080108e4 */
[-C--:B-1----:R-:W-:Y:S03]  /*d800*/  HMMA.16816.F32 R132, R28, R44.reuse, R132 ;  /* 0x0000002c1c84723c */ /* 0x082fe60000001884 */
[--C-:B------:R-:W-:Y:S01]  /*d810*/  FFMA.FTZ R58, R59, UR4, -R228.reuse ;  /* 0x000000043b3a7c23 */ /* 0x100fe200080108e4 */
[----:B------:R-:W-:Y:S04]  /*d820*/  FFMA.FTZ R228, R63, UR4, -R228 ;  /* 0x000000043fe47c23 */ /* 0x000fe800080108e4 */
[----:B------:R1:W-:Y:S01]  /*d830*/  MUFU.EX2 R59, R36 ;  /* 0x00000024003b7308 */ /* 0x0003e20000000800 */
[C---:B------:R-:W-:Y:S09]  /*d840*/  HMMA.16816.F32 R136, R40.reuse, R44, R136 ;  /* 0x0000002c2888723c */ /* 0x040ff20000001888 */
[----:B------:R-:W-:Y:S10]  /*d850*/  MUFU.EX2 R58, R58 ;  /* 0x0000003a003a7308 */ /* 0x000ff40000000800 */
[----:B------:R-:W-:Y:S01]  /*d860*/  MUFU.EX2 R228, R228 ;  /* 0x000000e400e47308 */ /* 0x000fe20000000800 */
[-C--:B------:R-:W-:Y:S01]  /*d870*/  HMMA.16816.F32 R140, R40, R46.reuse, R140 ;  /* 0x0000002e288c723c */ /* 0x080fe2000000188c */
[----:B-1----:R-:W1:Y:S07]  /*d880*/  LDSM.16.MT88.4 R36, [R202+0xd800] ;  /* 0x00d80000ca24783b */ /* 0x002e6e0000004200 */
[C---:B------:R-:W-:Y:S01]  /*d890*/  HMMA.16816.F32 R144, R28.reuse, R46, R144 ;  /* 0x0000002e1c90723c */ /* 0x040fe20000001890 */
[----:B------:R-:W2:Y:S07]  /*d8a0*/  LDSM.16.MT88.4 R44, [R204+0x1800] ;  /* 0x00180000cc2c783b */ /* 0x000eae0000004200 */
[-C--:B----4-:R-:W-:Y:S08]  /*d8b0*/  HMMA.16816.F32 R148, R28, R48.reuse, R148 ;  /* 0x000000301c94723c */ /* 0x090ff00000001894 */
[C---:B------:R-:W-:Y:S01]  /*d8c0*/  HMMA.16816.F32 R152, R40.reuse, R48, R152 ;  /* 0x000000302898723c */ /* 0x040fe20000001898 */
[----:B------:R4:W-:Y:S10]  /*d8d0*/  MUFU.EX2 R49, R54 ;  /* 0x0000003600317308 */ /* 0x0009f40000000800 */
[----:B------:R1:W2:Y:S01]  /*d8e0*/  MUFU.EX2 R48, R53 ;  /* 0x0000003500307308 */ /* 0x0002a20000000800 */
[-C--:B------:R-:W-:Y:S01]  /*d8f0*/  HMMA.16816.F32 R156, R40, R50.reuse, R156 ;  /* 0x00000032289c723c */ /* 0x080fe2000000189c */
[----:B----4-:R-:W4:Y:S07]  /*d900*/  LDL.LU R54, [R1+0x8] ;  /* 0x0000080001367983 */ /* 0x010f2e0000300800 */
[C---:B------:R-:W-:Y:S01]  /*d910*/  HMMA.16816.F32 R160, R28.reuse, R50, R160 ;  /* 0x000000321ca0723c */ /* 0x040fe200000018a0 */
[----:B-1----:R-:W4:Y:S03]  /*d920*/  LDL.LU R53, [R1+0x4] ;  /* 0x0000040001357983 */ /* 0x002f260000300800 */
[----:B--2---:R-:W-:Y:S02]  /*d930*/  MOV R62, R48 ;  /* 0x00000030003e7202 */ /* 0x004fe40000000f00 */
[----:B------:R-:W-:Y:S01]  /*d940*/  MOV R63, R49 ;  /* 0x00000031003f7202 */ /* 0x000fe20000000f00 */
[----:B------:R-:W2:Y:S01]  /*d950*/  LDL.LU R52, [R1] ;  /* 0x0000000001347983 */ /* 0x000ea20000300800 */
[-C--:B------:R-:W-:Y:S03]  /*d960*/  HMMA.16816.F32 R20, R28, R168.reuse, R20 ;  /* 0x000000a81c14723c */ /* 0x080fe60000001814 */
[----:B------:R-:W1:Y:S05]  /*d970*/  LDSM.16.MT88.4 R48, [R201+0x1800] ;  /* 0x00180000c930783b */ /* 0x000e6a0000004200 */
[C---:B------:R-:W-:Y:S04]  /*d980*/  HMMA.16816.F32 R164, R40.reuse, R168, R164 ;  /* 0x000000a828a4723c */ /* 0x040fe800000018a4 */
[----:B------:R-:W-:Y:S02]  /*d990*/  F2FP.F16.F32.PACK_AB R168, R62, R64 ;  /* 0x000000403ea8723e */ /* 0x000fe400000000ff */
[----:B------:R-:W-:Y:S02]  /*d9a0*/  F2FP.F16.F32.PACK_AB R169, R65, R63 ;  /* 0x0000003f41a9723e */ /* 0x000fe400000000ff */
[-C--:B------:R-:W-:Y:S01]  /*d9b0*/  HMMA.16816.F32 R32, R40, R170.reuse, R32 ;  /* 0x000000aa2820723c */ /* 0x080fe20000001820 */
[----:B------:R-:W1:Y:S07]  /*d9c0*/  LDSM.16.MT88.4 R40, [R203+0xf800] ;  /* 0x00f80000cb28783b */ /* 0x000e6e0000004200 */
[----:B------:R-:W-:Y:S01]  /*d9d0*/  HMMA.16816.F32 R24, R28, R170, R24 ;  /* 0x000000aa1c18723c */ /* 0x000fe20000001818 */
[----:B------:R3:W-:Y:S03]  /*d9e0*/  LDSM.16.MT88.4 R28, [R204+0x3800] ;  /* 0x00380000cc1c783b */ /* 0x0007e60000004200 */
[----:B------:R-:W-:Y:S02]  /*d9f0*/  F2FP.F16.F32.PACK_AB R170, R232, R67 ;  /* 0x00000043e8aa723e */ /* 0x000fe400000000ff */
[----:B------:R-:W-:Y:S02]  /*da00*/  F2FP.F16.F32.PACK_AB R171, R230, R66 ;  /* 0x00000042e6ab723e */ /* 0x000fe400000000ff */
[----:B---3--:R-:W-:Y:S01]  /*da10*/  MOV R204, R188 ;  /* 0x000000bc00cc7202 */ /* 0x008fe20000000f00 */
[----:B------:R-:W-:Y:S01]  /*da20*/  FFMA.FTZ R227, R200, R172, R227 ;  /* 0x000000acc8e37223 */ /* 0x000fe200000100e3 */
[----:B------:R-:W-:Y:S02]  /*da30*/  MOV R200, R174 ;  /* 0x000000ae00c87202 */ /* 0x000fe40000000f00 */
[----:B------:R-:W-:Y:S01]  /*da40*/  F2FP.F16.F32.PACK_AB R172, R56, R57 ;  /* 0x0000003938ac723e */ /* 0x000fe200000000ff */
[----:B------:R-:W-:Y:S01]  /*da50*/  FADD.FTZ R227, R223, R227 ;  /* 0x000000e3dfe37221 */ /* 0x000fe20000010000 */
[----:B------:R-:W-:Y:S02]  /*da60*/  MOV R223, R193 ;  /* 0x000000c100df7202 */ /* 0x000fe40000000f00 */
[----:B------:R-:W-:Y:S01]  /*da70*/  F2FP.F16.F32.PACK_AB R174, R229, R60 ;  /* 0x0000003ce5ae723e */ /* 0x000fe200000000ff */
[----:B------:R-:W-:Y:S04]  /*da80*/  FADD.FTZ R227, R212, R227 ;  /* 0x000000e3d4e37221 */ /* 0x000fe80000010000 */
[----:B------:R-:W-:Y:S04]  /*da90*/  FADD.FTZ R227, R213, R227 ;  /* 0x000000e3d5e37221 */ /* 0x000fe80000010000 */
[----:B------:R-:W-:Y:S04]  /*daa0*/  FADD.FTZ R227, R205, R227 ;  /* 0x000000e3cde37221 */ /* 0x000fe80000010000 */
[----:B------:R-:W-:Y:S04]  /*dab0*/  FADD.FTZ R227, R206, R227 ;  /* 0x000000e3cee37221 */ /* 0x000fe80000010000 */
[----:B------:R-:W-:Y:S04]  /*dac0*/  FADD.FTZ R227, R210, R227 ;  /* 0x000000e3d2e37221 */ /* 0x000fe80000010000 */
[----:B------:R-:W-:Y:S04]  /*dad0*/  FADD.FTZ R227, R209, R227 ;  /* 0x000000e3d1e37221 */ /* 0x000fe80000010000 */
[----:B------:R-:W-:Y:S04]  /*dae0*/  FADD.FTZ R227, R176, R227 ;  /* 0x000000e3b0e37221 */ /* 0x000fe80000010000 */
[----:B------:R-:W-:Y:S01]  /*daf0*/  FADD.FTZ R227, R177, R227 ;  /* 0x000000e3b1e37221 */ /* 0x000fe20000010000 */
[----:B----4-:R-:W-:Y:S01]  /*db00*/  FFMA.FTZ R226, R199, R54, R226 ;  /* 0x00000036c7e27223 */ /* 0x010fe200000100e2 */
[----:B------:R-:W-:Y:S02]  /*db10*/  MOV R199, R175 ;  /* 0x000000af00c77202 */ /* 0x000fe40000000f00 */
[----:B------:R-:W-:Y:S01]  /*db20*/  F2FP.F16.F32.PACK_AB R175, R228, R61 ;  /* 0x0000003de4af723e */ /* 0x000fe200000000ff */
[----:B------:R-:W-:Y:S01]  /*db30*/  FFMA.FTZ R224, R198, R53, R224 ;  /* 0x00000035c6e07223 */ /* 0x000fe200000100e0 */
[----:B------:R-:W-:Y:S01]  /*db40*/  FADD.FTZ R226, R221, R226 ;  /* 0x000000e2dde27221 */ /* 0x000fe20000010000 */
[----:B------:R-:W-:Y:S01]  /*db50*/  MOV R221, R194 ;  /* 0x000000c200dd7202 */ /* 0x000fe20000000f00 */
[----:B--2---:R-:W-:Y:S01]  /*db60*/  FFMA.FTZ R225, R197, R52, R225 ;  /* 0x00000034c5e17223 */ /* 0x004fe200000100e1 */
[----:B------:R-:W-:Y:S01]  /*db70*/  FADD.FTZ R224, R222, R224 ;  /* 0x000000e0dee07221 */ /* 0x000fe20000010000 */
[----:B------:R-:W-:Y:S01]  /*db80*/  MOV R197, R192 ;  /* 0x000000c000c57202 */ /* 0x000fe20000000f00 */
[----:B------:R-:W2:Y:S01]  /*db90*/  LDSM.16.MT88.4 R52, [R202+0xf800] ;  /* 0x00f80000ca34783b */ /* 0x000ea20000004200 */
[----:B------:R-:W-:Y:S01]  /*dba0*/  MOV R222, R195 ;  /* 0x000000c300de7202 */ /* 0x000fe20000000f00 */
[----:B------:R-:W-:Y:S01]  /*dbb0*/  FADD.FTZ R224, R217, R224 ;  /* 0x000000e0d9e07221 */ /* 0x000fe20000010000 */
[-C--:B------:R-:W-:Y:S05]  /*dbc0*/  HMMA.16816.F32 R192, R168, R180.reuse, R4 ;  /* 0x000000b4a8c0723c */ /* 0x080fea0000001804 */
[----:B------:R-:W-:Y:S01]  /*dbd0*/  MOV R198, R173 ;  /* 0x000000ad00c67202 */ /* 0x000fe20000000f00 */
[----:B------:R-:W-:Y:S01]  /*dbe0*/  FADD.FTZ R225, R216, R225 ;  /* 0x000000e1d8e17221 */ /* 0x000fe20000010000 */
[----:B------:R-:W-:Y:S01]  /*dbf0*/  F2FP.F16.F32.PACK_AB R173, R58, R59 ;  /* 0x0000003b3aad723e */ /* 0x000fe200000000ff */
[----:B------:R-:W-:Y:S01]  /*dc00*/  FADD.FTZ R227, R222, R227 ;  /* 0x000000e3dee37221 */ /* 0x000fe20000010000 */
[----:B------:R-:W-:Y:S01]  /*dc10*/  MOV R5, R189 ;  /* 0x000000bd00057202 */ /* 0x000fe20000000f00 */
[----:B------:R-:W-:Y:S01]  /*dc20*/  FADD.FTZ R225, R220, R225 ;  /* 0x000000e1dce17221 */ /* 0x000fe20000010000 */
[----:B------:R-:W-:Y:S01]  /*dc30*/  MOV R6, R190 ;  /* 0x000000be00067202 */ /* 0x000fe20000000f00 */
[----:B------:R-:W-:Y:S01]  /*dc40*/  FADD.FTZ R227, R198, R227 ;  /* 0x000000e3c6e37221 */ /* 0x000fe20000010000 */
[----:B------:R-:W-:Y:S01]  /*dc50*/  MOV R7, R191 ;  /* 0x000000bf00077202 */ /* 0x000fe20000000f00 */
[----:B------:R-:W-:Y:S01]  /*dc60*/  FADD.FTZ R224, R218, R224 ;  /* 0x000000e0dae07221 */ /* 0x000fe20000010000 */
[C---:B------:R-:W-:Y:S04]  /*dc70*/  HMMA.16816.F32 R188, R172.reuse, R180, R8 ;  /* 0x000000b4acbc723c */ /* 0x040fe80000001808 */
[----:B------:R-:W-:Y:S01]  /*dc80*/  MOV R11, R186 ;  /* 0x000000ba000b7202 */ /* 0x000fe20000000f00 */
[----:B------:R-:W-:Y:S01]  /*dc90*/  FADD.FTZ R225, R219, R225 ;  /* 0x000000e1dbe17221 */ /* 0x000fe20000010000 */
[----:B------:R-:W-:Y:S01]  /*dca0*/  MOV R10, R187 ;  /* 0x000000bb000a7202 */ /* 0x000fe20000000f00 */
[----:B------:R-:W-:Y:S01]  /*dcb0*/  FADD.FTZ R227, R64, R227 ;  /* 0x000000e340e37221 */ /* 0x000fe20000010000 */
[----:B------:R-:W-:Y:S01]  /*dcc0*/  MOV R9, R184 ;  /* 0x000000b800097202 */ /* 0x000fe20000000f00 */
[----:B------:R-:W-:Y:S01]  /*dcd0*/  FADD.FTZ R225, R235, R225 ;  /* 0x000000e1ebe17221 */ /* 0x000fe20000010000 */
[----:B------:R-:W-:Y:S01]  /*dce0*/  MOV R8, R185 ;  /* 0x000000b900087202 */ /* 0x000fe20000000f00 */
[----:B------:R-:W-:Y:S01]  /*dcf0*/  FADD.FTZ R227, R62, R227 ;  /* 0x000000e33ee37221 */ /* 0x000fe20000010000 */
[-C--:B------:R-:W-:Y:S03]  /*dd00*/  HMMA.16816.F32 R184, R172, R182.reuse, R12 ;  /* 0x000000b6acb8723c */ /* 0x080fe6000000180c */
[----:B------:R-:W-:Y:S01]  /*dd10*/  MOV R13, R7 ;  /* 0x00000007000d7202 */ /* 0x000fe20000000f00 */
[----:B------:R-:W-:Y:S01]  /*dd20*/  FADD.FTZ R227, R67, R227 ;  /* 0x000000e343e37221 */ /* 0x000fe20000010000 */
[----:B------:R-:W-:Y:S01]  /*dd30*/  MOV R14, R6 ;  /* 0x00000006000e7202 */ /* 0x000fe20000000f00 */
[----:B------:R-:W-:Y:S01]  /*dd40*/  FADD.FTZ R224, R233, R224 ;  /* 0x000000e0e9e07221 */ /* 0x000fe20000010000 */
[----:B------:R-:W-:Y:S01]  /*dd50*/  MOV R15, R5 ;  /* 0x00000005000f7202 */ /* 0x000fe20000000f00 */
[C---:B------:R-:W-:Y:S01]  /*dd60*/  HMMA.16816.F32 R180, R168.reuse, R182, R16 ;  /* 0x000000b6a8b4723c */ /* 0x040fe20000001810 */
[----:B------:R-:W3:Y:S03]  /*dd70*/  LDSM.16.MT88.4 R4, [R201+0x3800] ;  /* 0x00380000c904783b */ /* 0x000ee60000004200 */
[----:B------:R-:W-:Y:S01]  /*dd80*/  FADD.FTZ R225, R13, R225 ;  /* 0x000000e10de17221 */ /* 0x000fe20000010000 */
[----:B------:R-:W-:Y:S01]  /*dd90*/  FADD.FTZ R224, R234, R224 ;  /* 0x000000e0eae07221 */ /* 0x000fe20000010000 */
[----:B------:R-:W-:Y:S01]  /*dda0*/  FADD.FTZ R226, R214, R226 ;  /* 0x000000e2d6e27221 */ /* 0x000fe20000010000 */
[----:B------:R-:W-:Y:S01]  /*ddb0*/  MOV R198, R3 ;  /* 0x0000000300c67202 */ /* 0x000fe20000000f00 */
[-C--:B------:R-:W-:Y:S03]  /*ddc0*/  HMMA.16816.F32 R68, R168, R36.reuse, R68 ;  /* 0x00000024a844723c */ /* 0x080fe60000001844 */
[----:B------:R-:W-:Y:S01]  /*ddd0*/  FADD.FTZ R225, R14, R225 ;  /* 0x000000e10ee17221 */ /* 0x000fe20000010000 */
[----:B------:R-:W-:Y:S01]  /*dde0*/  FADD.FTZ R224, R249, R224 ;  /* 0x000000e0f9e07221 */ /* 0x000fe20000010000 */
[----:B------:R-:W-:Y:S02]  /*ddf0*/  FADD.FTZ R226, R215, R226 ;  /* 0x000000e2d7e27221 */ /* 0x000fe40000010000 */
[----:B------:R-:W-:Y:S01]  /*de00*/  FADD.FTZ R225, R8, R225 ;  /* 0x000000e108e17221 */ /* 0x000fe20000010000 */
[C---:B------:R-:W-:Y:S04]  /*de10*/  HMMA.16816.F32 R72, R172.reuse, R36, R72 ;  /* 0x00000024ac48723c */ /* 0x040fe80000001848 */
[----:B------:R-:W-:Y:S01]  /*de20*/  FADD.FTZ R225, R10, R225 ;  /* 0x000000e10ae17221 */ /* 0x000fe20000010000 */
[----:B------:R-:W-:Y:S01]  /*de30*/  FADD.FTZ R224, R15, R224 ;  /* 0x000000e00fe07221 */ /* 0x000fe20000010000 */
[----:B------:R-:W-:Y:S02]  /*de40*/  FADD.FTZ R226, R208, R226 ;  /* 0x000000e2d0e27221 */ /* 0x000fe40000010000 */
        /* <DEDUP_REMOVED lines=8> */
[----:B------:R4:W5:Y:S01]  /*ded0*/  LDL.LU R236, [R1+0x28] ;  /* 0x0000280001ec7983 */ /* 0x0009620000300800 */
[----:B------:R-:W-:Y:S01]  /*dee0*/  FADD.FTZ R224, R11, R224 ;  /* 0x000000e00be07221 */ /* 0x000fe20000010000 */
[-C--:B------:R-:W-:Y:S03]  /*def0*/  HMMA.16816.F32 R84, R168, R44.reuse, R84 ;  /* 0x0000002ca854723c */ /* 0x080fe60000001854 */
[----:B------:R-:W-:Y:S01]  /*df00*/  FADD.FTZ R225, R59, R225 ;  /* 0x000000e13be17221 */ /* 0x000fe20000010000 */
[----:B------:R-:W-:Y:S01]  /*df10*/  FADD.FTZ R226, R231, R226 ;  /* 0x000000e2e7e27221 */ /* 0x000fe20000010000 */
[----:B------:R-:W-:Y:S01]  /*df20*/  FADD.FTZ R224, R223, R224 ;  /* 0x000000e0dfe07221 */ /* 0x000fe20000010000 */
[----:B------:R-:W-:Y:S01]  /*df30*/  MOV R197, R196 ;  /* 0x000000c400c57202 */ /* 0x000fe20000000f00 */
[----:B------:R-:W-:Y:S01]  /*df40*/  FADD.FTZ R225, R58, R225 ;  /* 0x000000e13ae17221 */ /* 0x000fe20000010000 */
[C---:B------:R-:W-:Y:S04]  /*df50*/  HMMA.16816.F32 R88, R172.reuse, R44, R88 ;  /* 0x0000002cac58723c */ /* 0x040fe80000001858 */
[----:B------:R-:W-:Y:S01]  /*df60*/  FADD.FTZ R61, R61, R225 ;  /* 0x000000e13d3d7221 */ /* 0x000fe20000010000 */
[----:B------:R-:W-:Y:S01]  /*df70*/  FADD.FTZ R226, R9, R226 ;  /* 0x000000e209e27221 */ /* 0x000fe20000010000 */
[----:B------:R-:W-:Y:S01]  /*df80*/  FADD.FTZ R224, R200, R224 ;  /* 0x000000e0c8e07221 */ /* 0x000fe20000010000 */
[----:B------:R-:W-:Y:S01]  /*df90*/  MOV R200, R0 ;  /* 0x0000000000c87202 */ /* 0x000fe20000000f00 */
[-C--:B------:R-:W-:Y:S03]  /*dfa0*/  HMMA.16816.F32 R92, R172, R46.reuse, R92 ;  /* 0x0000002eac5c723c */ /* 0x080fe6000000185c */
[----:B------:R-:W-:Y:S01]  /*dfb0*/  FADD.FTZ R226, R178, R226 ;  /* 0x000000e2b2e27221 */ /* 0x000fe20000010000 */
[----:B------:R-:W-:Y:S03]  /*dfc0*/  FADD.FTZ R224, R57, R224 ;  /* 0x000000e039e07221 */ /* 0x000fe60000010000 */
[----:B------:R-:W-:Y:S01]  /*dfd0*/  FADD.FTZ R226, R221, R226 ;  /* 0x000000e2dde27221 */ /* 0x000fe20000010000 */
[C---:B------:R-:W-:Y:S04]  /*dfe0*/  HMMA.16816.F32 R96, R168.reuse, R46, R96 ;  /* 0x0000002ea860723c */ /* 0x040fe80000001860 */
[----:B------:R-:W-:Y:S01]  /*dff0*/  FADD.FTZ R224, R56, R224 ;  /* 0x000000e038e07221 */ /* 0x000fe20000010000 */
[----:B------:R-:W-:Y:S01]  /*e000*/  FADD.FTZ R226, R199, R226 ;  /* 0x000000e2c7e27221 */ /* 0x000fe20000010000 */
[----:B------:R-:W-:Y:S02]  /*e010*/  MOV R199, R2 ;  /* 0x0000000200c77202 */ /* 0x000fe40000000f00 */
[-C--:B-1----:R-:W-:Y:S03]  /*e020*/  HMMA.16816.F32 R100, R168, R48.reuse, R100 ;  /* 0x00000030a864723c */ /* 0x082fe60000001864 */
[----:B------:R-:W-:Y:S01]  /*e030*/  FADD.FTZ R60, R60, R224 ;  /* 0x000000e03c3c7221 */ /* 0x000fe20000010000 */
[----:B------:R-:W-:Y:S04]  /*e040*/  FADD.FTZ R226, R63, R226 ;  /* 0x000000e23fe27221 */ /* 0x000fe80000010000 */
[C---:B------:R-:W-:Y:S04]  /*e050*/  HMMA.16816.F32 R104, R172.reuse, R48, R104 ;  /* 0x00000030ac68723c */ /* 0x040fe80000001868 */
[----:B------:R-:W-:Y:S04]  /*e060*/  FADD.FTZ R226, R65, R226 ;  /* 0x000000e241e27221 */ /* 0x000fe80000010000 */
[-C--:B------:R-:W-:Y:S03]  /*e070*/  HMMA.16816.F32 R108, R172, R50.reuse, R108 ;  /* 0x00000032ac6c723c */ /* 0x080fe6000000186c */
[----:B------:R-:W-:Y:S05]  /*e080*/  FADD.FTZ R66, R66, R226 ;  /* 0x000000e242427221 */ /* 0x000fea0000010000 */
[C---:B------:R-:W-:Y:S08]  /*e090*/  HMMA.16816.F32 R112, R168.reuse, R50, R112 ;  /* 0x00000032a870723c */ /* 0x040ff00000001870 */
[-C--:B------:R-:W-:Y:S08]  /*e0a0*/  HMMA.16816.F32 R116, R168, R40.reuse, R116 ;  /* 0x00000028a874723c */ /* 0x080ff00000001874 */
[C---:B------:R-:W-:Y:S08]  /*e0b0*/  HMMA.16816.F32 R120, R172.reuse, R40, R120 ;  /* 0x00000028ac78723c */ /* 0x040ff00000001878 */
[-C--:B------:R-:W-:Y:S08]  /*e0c0*/  HMMA.16816.F32 R124, R172, R42.reuse, R124 ;  /* 0x0000002aac7c723c */ /* 0x080ff0000000187c */
[C---:B------:R-:W-:Y:S08]  /*e0d0*/  HMMA.16816.F32 R128, R168.reuse, R42, R128 ;  /* 0x0000002aa880723c */ /* 0x040ff00000001880 */
[-C--:B--2---:R-:W-:Y:S08]  /*e0e0*/  HMMA.16816.F32 R132, R168, R52.reuse, R132 ;  /* 0x00000034a884723c */ /* 0x084ff00000001884 */
[C---:B------:R-:W-:Y:S08]  /*e0f0*/  HMMA.16816.F32 R136, R172.reuse, R52, R136 ;  /* 0x00000034ac88723c */ /* 0x040ff00000001888 */
[-C--:B------:R-:W-:Y:S08]  /*e100*/  HMMA.16816.F32 R140, R172, R54.reuse, R140 ;  /* 0x00000036ac8c723c */ /* 0x080ff0000000188c */
[C---:B------:R-:W-:Y:S08]  /*e110*/  HMMA.16816.F32 R144, R168.reuse, R54, R144 ;  /* 0x00000036a890723c */ /* 0x040ff00000001890 */
[-C--:B------:R-:W-:Y:S08]  /*e120*/  HMMA.16816.F32 R148, R168, R28.reuse, R148 ;  /* 0x0000001ca894723c */ /* 0x080ff00000001894 */
[C---:B------:R-:W-:Y:S08]  /*e130*/  HMMA.16816.F32 R152, R172.reuse, R28, R152 ;  /* 0x0000001cac98723c */ /* 0x040ff00000001898 */
[-C--:B------:R-:W-:Y:S08]  /*e140*/  HMMA.16816.F32 R156, R172, R30.reuse, R156 ;  /* 0x0000001eac9c723c */ /* 0x080ff0000000189c */
[C---:B------:R-:W-:Y:S08]  /*e150*/  HMMA.16816.F32 R160, R168.reuse, R30, R160 ;  /* 0x0000001ea8a0723c */ /* 0x040ff000000018a0 */
[-C--:B---3--:R-:W-:Y:S08]  /*e160*/  HMMA.16816.F32 R176, R168, R4.reuse, R20 ;  /* 0x00000004a8b0723c */ /* 0x088ff00000001814 */
[C---:B------:R-:W-:Y:S04]  /*e170*/  HMMA.16816.F32 R164, R172.reuse, R4, R164 ;  /* 0x00000004aca4723c */ /* 0x040fe800000018a4 */
[----:B------:R-:W-:Y:S01]  /*e180*/  FADD.FTZ R5, R232, R227 ;  /* 0x000000e3e8057221 */ /* 0x000fe20000010000 */
[----:B------:R-:W-:Y:S03]  /*e190*/  FADD.FTZ R4, R230, R66 ;  /* 0x00000042e6047221 */ /* 0x000fe60000010000 */
[-C--:B------:R-:W-:Y:S01]  /*e1a0*/  HMMA.16816.F32 R172, R172, R6.reuse, R32 ;  /* 0x00000006acac723c */ /* 0x080fe20000001820 */
[----:B------:R1:W-:Y:S04]  /*e1b0*/  STL [R1+0xc], R5 ;  /* 0x00000c0501007387 */ /* 0x0003e80000100800 */
[----:B------:R2:W-:Y:S03]  /*e1c0*/  STL [R1+0x8], R4 ;  /* 0x0000080401007387 */ /* 0x0005e60000100800 */
[----:B------:R-:W-:Y:S04]  /*e1d0*/  HMMA.16816.F32 R168, R168, R6, R24 ;  /* 0x00000006a8a8723c */ /* 0x000fe80000001818 */
[----:B-1----:R-:W-:Y:S01]  /*e1e0*/  FADD.FTZ R5, R229, R60 ;  /* 0x0000003ce5057221 */ /* 0x002fe20000010000 */
[----:B--2---:R-:W-:Y:S04]  /*e1f0*/  FADD.FTZ R4, R228, R61 ;  /* 0x0000003de4047221 */ /* 0x004fe80000010000 */
[----:B------:R4:W-:Y:S04]  /*e200*/  STL [R1+0x4], R5 ;  /* 0x0000040501007387 */ /* 0x0009e80000100800 */
[----:B------:R4:W-:Y:S01]  /*e210*/  STL [R1], R4 ;  /* 0x0000000401007387 */ /* 0x0009e20000100800 */
[----:B------:R-:W-:Y:S06]  /*e220*/  BRA.U UP0, `(.L_x_20) ;  /* 0xffffffcd00047547 */ /* 0x000fec000b83ffff */
.L_x_19:
[----:B----4-:R-:W2:Y:S01]  /*e230*/  LDL.LU R5, [R1+0xc] ;  /* 0x00000c0001057983 */ /* 0x010ea20000300800 */
[----:B------:R-:W1:Y:S01]  /*e240*/  S2UR UR11, SR_CgaCtaId ;  /* 0x00000000000b79c3 */ /* 0x000e620000008800 */
[----:B------:R-:W-:Y:S01]  /*e250*/  UMOV UR4, 0x400 ;  /* 0x0000040000047882 */ /* 0x000fe20000000000 */
[----:B------:R-:W3:Y:S01]  /*e260*/  LDCU.U8 UR10, c[0x0][0x548] ;  /* 0x0000a900ff0a77ac */ /* 0x000ee20008000000 */
[----:B------:R-:W4:Y:S01]  /*e270*/  LDL.LU R4, [R1+0x8] ;  /* 0x0000080001047983 */ /* 0x000f220000300800 */
[----:B------:R-:W1:Y:S03]  /*e280*/  LDCU UR7, c[0x0][0x434] ;  /* 0x00008680ff0777ac */ /* 0x000e660008000800 */
[----:B------:R-:W3:Y:S04]  /*e290*/  LDL.LU R11, [R1+0x4] ;  /* 0x00000400010b7983 */ /* 0x000ee80000300800 */
[----:B------:R-:W3:Y:S01]  /*e2a0*/  LDL.LU R8, [R1] ;  /* 0x0000000001087983 */ /* 0x000ee20000300800 */
[----:B------:R-:W2:Y:S08]  /*e2b0*/  S2UR UR6, SR_CTAID.X ;  /* 0x00000000000679c3 */ /* 0x000eb00000002500 */
[----:B------:R-:W2:Y:S01]  /*e2c0*/  S2UR UR9, SR_CTAID.Y ;  /* 0x00000000000979c3 */ /* 0x000ea20000002600 */
[----:B-1----:R-:W-:Y:S01]  /*e2d0*/  ULEA UR11, UR11, UR4, 0x18 ;  /* 0x000000040b0b7291 */ /* 0x002fe2000f8ec0ff */
[----:B------:R-:W1:Y:S06]  /*e2e0*/  LDCU.U8 UR4, c[0x0][0x549] ;  /* 0x0000a920ff0477ac */ /* 0x000e6c0008000000 */
[----:B------:R-:W2:Y:S01]  /*e2f0*/  S2UR UR8, SR_CTAID.Z ;  /* 0x00000000000879c3 */ /* 0x000ea20000002700 */
[----:B-1----:R-:W-:-:S11]  /*e300*/  UISETP.NE.AND UP1, UPT, UR4, URZ, UPT ;  /* 0x000000ff0400728c */ /* 0x002fd6000bf25270 */
[----:B------:R-:W1:Y:S01]  /*e310*/  @UP1 LDCU.64 UR4, c[0x0][0x430] ;  /* 0x00008600ff0417ac */ /* 0x000e620008000a00 */
[----:B------:R-:W2:Y:S01]  /*e320*/  @UP1 LDCU UR12, c[0x0][0x430] ;  /* 0x00008600ff0c17ac */ /* 0x000ea20008000800 */
[----:B-1----:R-:W-:-:S03]  /*e330*/  @UP1 UIMAD UR5, UR5, UR4, URZ ;  /* 0x00000004050512a4 */ /* 0x002fc6000f8e02ff */
[----:B------:R-:W-:Y:S01]  /*e340*/  @UP1 UMOV UR4, 0x1 ;  /* 0x0000000100041882 */ /* 0x000fe20000000000 */
[----:B--2---:R-:W1:Y:S04]  /*e350*/  SHFL.BFLY PT, R7, R5, 0x2, 0x1f ;  /* 0x0c401f0005077f89 */ /* 0x004e6800000e0000 */
[----:B----4-:R-:W2:Y:S04]  /*e360*/  SHFL.BFLY PT, R6, R4, 0x2, 0x1f ;  /* 0x0c401f0004067f89 */ /* 0x010ea800000e0000 */
[----:B---3--:R-:W3:Y:S01]  /*e370*/  SHFL.BFLY PT, R15, R8, 0x2, 0x1f ;  /* 0x0c401f00080f7f89 */ /* 0x008ee200000e0000 */
[----:B-1----:R-:W-:-:S03]  /*e380*/  FADD.FTZ R7, R7, R5 ;  /* 0x0000000507077221 */ /* 0x002fc60000010000 */
[----:B------:R-:W1:Y:S01]  /*e390*/  SHFL.BFLY PT, R5, R11, 0x2, 0x1f ;  /* 0x0c401f000b057f89 */ /* 0x000e6200000e0000 */
[----:B--2---:R-:W-:Y:S02]  /*e3a0*/  FADD.FTZ R6, R6, R4 ;  /* 0x0000000406067221 */ /* 0x004fe40000010000 */
[----:B------:R-:W2:Y:S01]  /*e3b0*/  S2R R4, SR_TID.X ;  /* 0x0000000000047919 */ /* 0x000ea20000002100 */
[----:B------:R-:W4:Y:S01]  /*e3c0*/  SHFL.BFLY PT, R10, R7, 0x1, 0x1f ;  /* 0x0c201f00070a7f89 */ /* 0x000f2200000e0000 */
[----:B---3--:R-:W-:-:S03]  /*e3d0*/  FADD.FTZ R15, R15, R8 ;  /* 0x000000080f0f7221 */ /* 0x008fc60000010000 */
[----:B------:R-:W3:Y:S04]  /*e3e0*/  SHFL.BFLY PT, R9, R6, 0x1, 0x1f ;  /* 0x0c201f0006097f89 */ /* 0x000ee800000e0000 */
[----:B------:R-:W3:Y:S01]  /*e3f0*/  SHFL.BFLY PT, R14, R15, 0x1, 0x1f ;  /* 0x0c201f000f0e7f89 */ /* 0x000ee200000e0000 */
[----:B-1----:R-:W-:-:S05]  /*e400*/  FADD.FTZ R5, R5, R11 ;  /* 0x0000000b05057221 */ /* 0x002fca0000010000 */
[----:B------:R-:W1:Y:S01]  /*e410*/  SHFL.BFLY PT, R16, R5, 0x1, 0x1f ;  /* 0x0c201f0005107f89 */ /* 0x000e6200000e0000 */
[----:B----4-:R-:W-:Y:S01]  /*e420*/  FADD.FTZ R10, R7, R10 ;  /* 0x0000000a070a7221 */ /* 0x010fe20000010000 */
[----:B--2---:R-:W-:Y:S01]  /*e430*/  SHF.L.U32 R8, R4, 0x1, RZ ;  /* 0x0000000104087819 */ /* 0x004fe200000006ff */
[----:B---3--:R-:W-:Y:S01]  /*e440*/  FADD.FTZ R9, R6, R9 ;  /* 0x0000000906097221 */ /* 0x008fe20000010000 */
[----:B------:R-:W-:Y:S01]  /*e450*/  SHF.L.U32 R6, R4, 0x5, RZ ;  /* 0x0000000504067819 */ /* 0x000fe200000006ff */
[----:B------:R-:W2:Y:S01]  /*e460*/  MUFU.RCP R13, R10 ;  /* 0x0000000a000d7308 */ /* 0x000ea20000001000 */
[----:B------:R-:W-:Y:S01]  /*e470*/  LOP3.LUT R7, R8, 0x6, RZ, 0xc0, !PT ;  /* 0x0000000608077812 */ /* 0x000fe200078ec0ff */
[----:B------:R-:W-:Y:S01]  /*e480*/  FADD.FTZ R14, R15, R14 ;  /* 0x0000000e0f0e7221 */ /* 0x000fe20000010000 */
[----:B------:R-:W-:Y:S02]  /*e490*/  SHF.L.U32 R11, R4, 0x4, RZ ;  /* 0x00000004040b7819 */ /* 0x000fe400000006ff */
[----:B------:R-:W-:-:S02]  /*e4a0*/  LOP3.LUT R6, R7, 0x7c00, R6, 0xf8, !PT ;  /* 0x00007c0007067812 */ /* 0x000fc400078ef806 */
[----:B------:R-:W-:Y:S01]  /*e4b0*/  LOP3.LUT R11, R11, 0x1c0, RZ, 0xc0, !PT ;  /* 0x000001c00b0b7812 */ /* 0x000fe200078ec0ff */
[----:B------:R-:W3:Y:S01]  /*e4c0*/  MUFU.RCP R12, R9 ;  /* 0x00000009000c7308 */ /* 0x000ee20000001000 */
[----:B------:R-:W-:Y:S02]  /*e4d0*/  FSETP.NE.FTZ.AND P6, PT, R10, RZ, PT ;  /* 0x000000ff0a00720b */ /* 0x000fe40003fd5000 */
[----:B------:R-:W-:Y:S02]  /*e4e0*/  FSETP.NE.FTZ.AND P5, PT, R9, RZ, PT ;  /* 0x000000ff0900720b */ /* 0x000fe40003fb5000 */
[----:B------:R-:W-:Y:S01]  /*e4f0*/  FSETP.NE.FTZ.AND P0, PT, R14, RZ, PT ;  /* 0x000000ff0e00720b */ /* 0x000fe20003f15000 */
[----:B-1----:R-:W-:Y:S01]  /*e500*/  FADD.FTZ R16, R5, R16 ;  /* 0x0000001005107221 */ /* 0x002fe20000010000 */
[----:B------:R-:W-:Y:S01]  /*e510*/  LOP3.LUT R11, R11, 0x38, R8, 0xf8, !PT ;  /* 0x000000380b0b7812 */ /* 0x000fe200078ef808 */
[----:B------:R-:W1:Y:S01]  /*e520*/  MUFU.RCP R7, R14 ;  /* 0x0000000e00077308 */ /* 0x000e620000001000 */
[----:B------:R-:W-:-:S02]  /*e530*/  MOV R8, 0x10 ;  /* 0x0000001000087802 */ /* 0x000fc40000000f00 */
[----:B------:R-:W-:Y:S02]  /*e540*/  FSETP.NE.FTZ.AND P1, PT, R16, RZ, PT ;  /* 0x000000ff1000720b */ /* 0x000fe40003f35000 */
[----:B--2---:R-:W-:Y:S02]  /*e550*/  FSEL R13, R13, 1, P6 ;  /* 0x3f8000000d0d7808 */ /* 0x004fe40003000000 */
[----:B------:R-:W-:Y:S01]  /*e560*/  R2P PR, R4, 0x1c ;  /* 0x0000001c04007804 */ /* 0x000fe20000000000 */
[----:B------:R-:W2:Y:S01]  /*e570*/  MUFU.RCP R5, R16 ;  /* 0x0000001000057308 */ /* 0x000ea20000001000 */
[----:B------:R-:W-:Y:S01]  /*e580*/  LOP3.LUT R6, R6, R11, RZ, 0xfc, !PT ;  /* 0x0000000b06067212 */ /* 0x000fe200078efcff */
[C---:B------:R-:W-:Y:S01]  /*e590*/  FMUL.FTZ R192, R13.reuse, R192 ;  /* 0x000000c00dc07220 */ /* 0x040fe20000410000 */
[----:B---3--:R-:W-:Y:S01]  /*e5a0*/  FSEL R12, R12, 1, P5 ;  /* 0x3f8000000c0c7808 */ /* 0x008fe20002800000 */
[C---:B------:R-:W-:Y:S01]  /*e5b0*/  FMUL.FTZ R193, R13.reuse, R193 ;  /* 0x000000c10dc17220 */ /* 0x040fe20000410000 */
[C---:B------:R-:W-:Y:S01]  /*e5c0*/  FMUL.FTZ R180, R13.reuse, R180 ;  /* 0x000000b40db47220 */ /* 0x040fe20000410000 */
[----:B------:R-:W-:Y:S01]  /*e5d0*/  FMUL.FTZ R181, R13, R181 ;  /* 0x000000b50db57220 */ /* 0x000fe20000410000 */
[----:B------:R-:W-:Y:S01]  /*e5e0*/  SEL R8, R8, 0xfffffff0, !P2 ;  /* 0xfffffff008087807 */ /* 0x000fe20005000000 */
[C---:B------:R-:W-:Y:S01]  /*e5f0*/  FMUL.FTZ R194, R12.reuse, R194 ;  /* 0x000000c20cc27220 */ /* 0x040fe20000410000 */
[C---:B------:R-:W-:Y:S01]  /*e600*/  FMUL.FTZ R195, R12.reuse, R195 ;  /* 0x000000c30cc37220 */ /* 0x040fe20000410000 */
[----:B-1----:R-:W-:Y:S01]  /*e610*/  FSEL R7, R7, 1, P0 ;  /* 0x3f80000007077808 */ /* 0x002fe20000000000 */
[C---:B------:R-:W-:Y:S01]  /*e620*/  FMUL.FTZ R182, R12.reuse, R182 ;  /* 0x000000b60cb67220 */ /* 0x040fe20000410000 */
[----:B------:R-:W-:Y:S01]  /*e630*/  FMUL.FTZ R183, R12, R183 ;  /* 0x000000b70cb77220 */ /* 0x000fe20000410000 */
[----:B------:R-:W-:Y:S01]  /*e640*/  LEA R6, R6, UR11, 0x1 ;  /* 0x0000000b06067c11 */ /* 0x000fe2000f8e08ff */
[----:B------:R-:W-:Y:S01]  /*e650*/  FMUL.FTZ R68, R13, R68 ;  /* 0x000000440d447220 */ /* 0x000fe20000410000 */
[C---:B------:R-:W-:Y:S01]  /*e660*/  FMUL.FTZ R190, R7.reuse, R190 ;  /* 0x000000be07be7220 */ /* 0x040fe20000410000 */
[C---:B------:R-:W-:Y:S01]  /*e670*/  FMUL.FTZ R191, R7.reuse, R191 ;  /* 0x000000bf07bf7220 */ /* 0x040fe20000410000 */
[----:B------:R-:W-:Y:S01]  /*e680*/  FMUL.FTZ R186, R7, R186 ;  /* 0x000000ba07ba7220 */ /* 0x000fe20000410000 */
[----:B--2---:R-:W-:Y:S01]  /*e690*/  FSEL R5, R5, 1, P1 ;  /* 0x3f80000005057808 */ /* 0x004fe20000800000 */
[----:B------:R-:W-:Y:S01]  /*e6a0*/  FMUL.FTZ R187, R7, R187 ;  /* 0x000000bb07bb7220 */ /* 0x000fe20000410000 */
[----:B------:R-:W-:Y:S01]  /*e6b0*/  FMUL.FTZ R69, R13, R69 ;  /* 0x000000450d457220 */ /* 0x000fe20000410000 */
[C---:B------:R-:W-:Y:S01]  /*e6c0*/  FMUL.FTZ R70, R12.reuse, R70 ;  /* 0x000000460c467220 */ /* 0x040fe20000410000 */
        /* <DEDUP_REMOVED lines=32> */
[----:B------:R-:W-:Y:S01]  /*e8d0*/  FMUL.FTZ R5, R5, R173 ;  /* 0x000000ad05057220 */ /* 0x000fe20000410000 */
[C---:B------:R-:W-:Y:S01]  /*e8e0*/  FMUL.FTZ R80, R13.reuse, R80 ;  /* 0x000000500d507220 */ /* 0x040fe20000410000 */
[----:B------:R-:W-:Y:S01]  /*e8f0*/  FMUL.FTZ R81, R13, R81 ;  /* 0x000000510d517220 */ /* 0x000fe20000410000 */
[C---:B------:R-:W-:Y:S01]  /*e900*/  FMUL.FTZ R82, R12.reuse, R82 ;  /* 0x000000520c527220 */ /* 0x040fe20000410000 */
[C---:B------:R-:W-:Y:S01]  /*e910*/  FMUL.FTZ R83, R12.reuse, R83 ;  /* 0x000000530c537220 */ /* 0x040fe20000410000 */
[----:B------:R-:W-:Y:S01]  /*e920*/  F2FP.F16.F32.PACK_AB R172, R5, R172 ;  /* 0x000000ac05ac723e */ /* 0x000fe200000000ff */
[C---:B------:R-:W-:Y:S01]  /*e930*/  FMUL.FTZ R74, R7.reuse, R74 ;  /* 0x0000004a074a7220 */ /* 0x040fe20000410000 */
[----:B------:R-:W-:Y:S01]  /*e940*/  MOV R5, 0x20 ;  /* 0x0000002000057802 */ /* 0x000fe20000000f00 */
[----:B------:R-:W-:Y:S01]  /*e950*/  FMUL.FTZ R75, R7, R75 ;  /* 0x0000004b074b7220 */ /* 0x000fe20000410000 */
[----:B------:R-:W-:Y:S01]  /*e960*/  F2FP.F16.F32.PACK_AB R192, R193, R192 ;  /* 0x000000c0c1c0723e */ /* 0x000fe200000000ff */
[----:B------:R-:W-:Y:S01]  /*e970*/  FMUL.FTZ R78, R7, R78 ;  /* 0x0000004e074e7220 */ /* 0x000fe20000410000 */
[----:B------:R-:W-:Y:S01]  /*e980*/  SEL R5, R5, 0xffffffe0, !P3 ;  /* 0xffffffe005057807 */ /* 0x000fe20005800000 */
[----:B------:R-:W-:Y:S01]  /*e990*/  FMUL.FTZ R79, R7, R79 ;  /* 0x0000004f074f7220 */ /* 0x000fe20000410000 */
[----:B------:R-:W-:Y:S01]  /*e9a0*/  F2FP.F16.F32.PACK_AB R194, R195, R194 ;  /* 0x000000c2c3c2723e */ /* 0x000fe200000000ff */
[----:B------:R-:W-:Y:S01]  /*e9b0*/  FMUL.FTZ R84, R13, R84 ;  /* 0x000000540d547220 */ /* 0x000fe20000410000 */
[----:B------:R-:W-:Y:S01]  /*e9c0*/  F2FP.F16.F32.PACK_AB R180, R181, R180 ;  /* 0x000000b4b5b4723e */ /* 0x000fe200000000ff */
[----:B------:R-:W-:Y:S01]  /*e9d0*/  FMUL.FTZ R85, R13, R85 ;  /* 0x000000550d557220 */ /* 0x000fe20000410000 */
[----:B------:R-:W-:Y:S01]  /*e9e0*/  F2FP.F16.F32.PACK_AB R182, R183, R182 ;  /* 0x000000b6b7b6723e */ /* 0x000fe200000000ff */
[----:B------:R-:W-:Y:S01]  /*e9f0*/  FMUL.FTZ R86, R12, R86 ;  /* 0x000000560c567220 */ /* 0x000fe20000410000 */
[----:B------:R-:W-:Y:S01]  /*ea00*/  IADD3 R11, PT, PT, R6, R8, RZ ;  /* 0x00000008060b7210 */ /* 0x000fe20007ffe0ff */
[----:B------:R-:W-:Y:S01]  /*ea10*/  FMUL.FTZ R87, R12, R87 ;  /* 0x000000570c577220 */ /* 0x000fe20000410000 */
[----:B------:R-:W-:Y:S01]  /*ea20*/  IADD3 R15, PT, PT, R6, R5, RZ ;  /* 0x00000005060f7210 */ /* 0x000fe20007ffe0ff */
[----:B------:R-:W-:Y:S01]  /*ea30*/  FMUL.FTZ R96, R13, R96 ;  /* 0x000000600d607220 */ /* 0x000fe20000410000 */
[----:B------:R-:W-:Y:S01]  /*ea40*/  F2FP.F16.F32.PACK_AB R188, R189, R188 ;  /* 0x000000bcbdbc723e */ /* 0x000fe200000000ff */
[----:B------:R-:W-:Y:S01]  /*ea50*/  FMUL.FTZ R97, R13, R97 ;  /* 0x000000610d617220 */ /* 0x000fe20000410000 */
[----:B------:R-:W-:Y:S01]  /*ea60*/  F2FP.F16.F32.PACK_AB R190, R191, R190 ;  /* 0x000000bebfbe723e */ /* 0x000fe200000000ff */
[C---:B------:R-:W-:Y:S01]  /*ea70*/  FMUL.FTZ R98, R12.reuse, R98 ;  /* 0x000000620c627220 */ /* 0x040fe20000410000 */
[----:B------:R-:W-:Y:S01]  /*ea80*/  F2FP.F16.F32.PACK_AB R184, R185, R184 ;  /* 0x000000b8b9b8723e */ /* 0x000fe200000000ff */
[----:B------:R-:W-:Y:S01]  /*ea90*/  FMUL.FTZ R99, R12, R99 ;  /* 0x000000630c637220 */ /* 0x000fe20000410000 */
[----:B------:R-:W-:Y:S01]  /*eaa0*/  F2FP.F16.F32.PACK_AB R186, R187, R186 ;  /* 0x000000babbba723e */ /* 0x000fe200000000ff */
[----:B------:R-:W-:Y:S01]  /*eab0*/  FMUL.FTZ R90, R7, R90 ;  /* 0x0000005a075a7220 */ /* 0x000fe20000410000 */
[----:B------:R-:W-:Y:S01]  /*eac0*/  F2FP.F16.F32.PACK_AB R68, R69, R68 ;  /* 0x000000444544723e */ /* 0x000fe200000000ff */
[----:B------:R-:W-:Y:S01]  /*ead0*/  FMUL.FTZ R91, R7, R91 ;  /* 0x0000005b075b7220 */ /* 0x000fe20000410000 */
[----:B------:R-:W-:Y:S01]  /*eae0*/  F2FP.F16.F32.PACK_AB R70, R71, R70 ;  /* 0x000000464746723e */ /* 0x000fe200000000ff */
[----:B------:R-:W-:Y:S01]  /*eaf0*/  STS [R6], R192 ;  /* 0x000000c006007388 */ /* 0x000fe20000000800 */
[----:B------:R-:W-:Y:S01]  /*eb00*/  IADD3 R18, PT, PT, R6, 0x40, RZ ;  /* 0x0000004006127810 */ /* 0x000fe20007ffe0ff */
[----:B------:R-:W-:Y:S01]  /*eb10*/  FMUL.FTZ R94, R7, R94 ;  /* 0x0000005e075e7220 */ /* 0x000fe20000410000 */
[----:B------:R-:W-:Y:S01]  /*eb20*/  F2FP.F16.F32.PACK_AB R80, R81, R80 ;  /* 0x000000505150723e */ /* 0x000fe200000000ff */
[----:B------:R-:W-:Y:S01]  /*eb30*/  STS [R6+0x400], R194 ;  /* 0x000400c206007388 */ /* 0x000fe20000000800 */
[----:B------:R-:W-:Y:S01]  /*eb40*/  F2FP.F16.F32.PACK_AB R82, R83, R82 ;  /* 0x000000525352723e */ /* 0x000fe200000000ff */
[----:B------:R-:W-:Y:S01]  /*eb50*/  FMUL.FTZ R95, R7, R95 ;  /* 0x0000005f075f7220 */ /* 0x000fe20000410000 */
[----:B------:R-:W-:Y:S01]  /*eb60*/  IADD3 R17, PT, PT, R8, R15, RZ ;  /* 0x0000000f08117210 */ /* 0x000fe20007ffe0ff */
[----:B------:R-:W-:Y:S01]  /*eb70*/  STS [R11], R180 ;  /* 0x000000b40b007388 */ /* 0x000fe20000000800 */
[----:B------:R-:W-:Y:S01]  /*eb80*/  @P4 IADD3 R18, PT, PT, R6, -0x40, RZ ;  /* 0xffffffc006124810 */ /* 0x000fe20007ffe0ff */
[----:B------:R-:W-:Y:S01]  /*eb90*/  FMUL.FTZ R100, R13, R100 ;  /* 0x000000640d647220 */ /* 0x000fe20000410000 */
[----:B------:R-:W-:Y:S01]  /*eba0*/  F2FP.F16.F32.PACK_AB R72, R73, R72 ;  /* 0x000000484948723e */ /* 0x000fe200000000ff */
[----:B------:R-:W-:Y:S01]  /*ebb0*/  STS [R11+0x400], R182 ;  /* 0x000400b60b007388 */ /* 0x000fe20000000800 */
[----:B------:R-:W-:Y:S01]  /*ebc0*/  F2FP.F16.F32.PACK_AB R74, R75, R74 ;  /* 0x0000004a4b4a723e */ /* 0x000fe200000000ff */
[----:B------:R-:W-:Y:S01]  /*ebd0*/  FMUL.FTZ R101, R13, R101 ;  /* 0x000000650d657220 */ /* 0x000fe20000410000 */
[C---:B------:R-:W-:Y:S01]  /*ebe0*/  FMUL.FTZ R102, R12.reuse, R102 ;  /* 0x000000660c667220 */ /* 0x040fe20000410000 */
[C---:B------:R-:W-:Y:S01]  /*ebf0*/  FMUL.FTZ R103, R12.reuse, R103 ;  /* 0x000000670c677220 */ /* 0x040fe20000410000 */
[----:B------:R-:W-:Y:S01]  /*ec00*/  F2FP.F16.F32.PACK_AB R76, R77, R76 ;  /* 0x0000004c4d4c723e */ /* 0x000fe200000000ff */
[----:B------:R-:W-:Y:S01]  /*ec10*/  STS [R6+0x2000], R188 ;  /* 0x002000bc06007388 */ /* 0x000fe20000000800 */
[----:B------:R-:W-:Y:S01]  /*ec20*/  F2FP.F16.F32.PACK_AB R78, R79, R78 ;  /* 0x0000004e4f4e723e */ /* 0x000fe200000000ff */
[C---:B------:R-:W-:Y:S01]  /*ec30*/  FMUL.FTZ R112, R13.reuse, R112 ;  /* 0x000000700d707220 */ /* 0x040fe20000410000 */
[----:B------:R-:W-:Y:S01]  /*ec40*/  FMUL.FTZ R113, R13, R113 ;  /* 0x000000710d717220 */ /* 0x000fe20000410000 */
[----:B------:R-:W-:Y:S01]  /*ec50*/  STS [R6+0x2400], R190 ;  /* 0x002400be06007388 */ /* 0x000fe20000000800 */
[C---:B------:R-:W-:Y:S01]  /*ec60*/  FMUL.FTZ R114, R12.reuse, R114 ;  /* 0x000000720c727220 */ /* 0x040fe20000410000 */
[----:B------:R-:W-:Y:S01]  /*ec70*/  FMUL.FTZ R115, R12, R115 ;  /* 0x000000730c737220 */ /* 0x000fe20000410000 */
[----:B------:R-:W-:Y:S01]  /*ec80*/  F2FP.F16.F32.PACK_AB R84, R85, R84 ;  /* 0x000000545554723e */ /* 0x000fe200000000ff */
[----:B------:R-:W-:Y:S01]  /*ec90*/  STS [R11+0x2000], R184 ;  /* 0x002000b80b007388 */ /* 0x000fe20000000800 */
[----:B------:R-:W-:Y:S01]  /*eca0*/  F2FP.F16.F32.PACK_AB R86, R87, R86 ;  /* 0x000000565756723e */ /* 0x000fe200000000ff */
[C---:B------:R-:W-:Y:S01]  /*ecb0*/  FMUL.FTZ R106, R7.reuse, R106 ;  /* 0x0000006a076a7220 */ /* 0x040fe20000410000 */
[----:B------:R-:W-:Y:S01]  /*ecc0*/  FMUL.FTZ R107, R7, R107 ;  /* 0x0000006b076b7220 */ /* 0x000fe20000410000 */
[----:B------:R-:W-:Y:S01]  /*ecd0*/  STS [R11+0x2400], R186 ;  /* 0x002400ba0b007388 */ /* 0x000fe20000000800 */
[----:B------:R-:W-:Y:S01]  /*ece0*/  F2FP.F16.F32.PACK_AB R96, R97, R96 ;  /* 0x000000606160723e */ /* 0x000fe200000000ff */
[----:B------:R-:W-:Y:S01]  /*ecf0*/  FMUL.FTZ R110, R7, R110 ;  /* 0x0000006e076e7220 */ /* 0x000fe20000410000 */
[----:B------:R-:W-:Y:S01]  /*ed00*/  F2FP.F16.F32.PACK_AB R98, R99, R98 ;  /* 0x000000626362723e */ /* 0x000fe200000000ff */
[----:B------:R-:W-:Y:S01]  /*ed10*/  STS [R15], R68 ;  /* 0x000000440f007388 */ /* 0x000fe20000000800 */
[-C--:B------:R-:W-:Y:S01]  /*ed20*/  IADD3 R19, PT, PT, R8, R18.reuse, RZ ;  /* 0x0000001208137210 */ /* 0x080fe20007ffe0ff */
[----:B------:R-:W-:Y:S01]  /*ed30*/  FMUL.FTZ R111, R7, R111 ;  /* 0x0000006f076f7220 */ /* 0x000fe20000410000 */
[----:B------:R-:W-:Y:S01]  /*ed40*/  IADD3 R5, PT, PT, R5, R18, RZ ;  /* 0x0000001205057210 */ /* 0x000fe20007ffe0ff */
[----:B------:R-:W-:Y:S01]  /*ed50*/  STS [R15+0x400], R70 ;  /* 0x000400460f007388 */ /* 0x000fe20000000800 */
[----:B------:R-:W-:Y:S01]  /*ed60*/  F2FP.F16.F32.PACK_AB R88, R89, R88 ;  /* 0x000000585958723e */ /* 0x000fe200000000ff */
[----:B------:R-:W-:Y:S01]  /*ed70*/  FMUL.FTZ R116, R13, R116 ;  /* 0x000000740d747220 */ /* 0x000fe20000410000 */
[----:B------:R-:W-:Y:S01]  /*ed80*/  F2FP.F16.F32.PACK_AB R90, R91, R90 ;  /* 0x0000005a5b5a723e */ /* 0x000fe200000000ff */
[----:B------:R-:W-:Y:S01]  /*ed90*/  STS [R17], R80 ;  /* 0x0000005011007388 */ /* 0x000fe20000000800 */
[----:B------:R-:W-:Y:S01]  /*eda0*/  FMUL.FTZ R117, R13, R117 ;  /* 0x000000750d757220 */ /* 0x000fe20000410000 */
[C---:B------:R-:W-:Y:S01]  /*edb0*/  FMUL.FTZ R118, R12.reuse, R118 ;  /* 0x000000760c767220 */ /* 0x040fe20000410000 */
[C---:B------:R-:W-:Y:S01]  /*edc0*/  FMUL.FTZ R119, R12.reuse, R119 ;  /* 0x000000770c777220 */ /* 0x040fe20000410000 */
[----:B------:R-:W-:Y:S01]  /*edd0*/  STS [R17+0x400], R82 ;  /* 0x0004005211007388 */ /* 0x000fe20000000800 */
[----:B------:R-:W-:Y:S01]  /*ede0*/  F2FP.F16.F32.PACK_AB R92, R93, R92 ;  /* 0x0000005c5d5c723e */ /* 0x000fe200000000ff */
[----:B------:R-:W-:Y:S01]  /*edf0*/  FMUL.FTZ R128, R13, R128 ;  /* 0x000000800d807220 */ /* 0x000fe20000410000 */
[----:B------:R-:W-:Y:S01]  /*ee00*/  F2FP.F16.F32.PACK_AB R94, R95, R94 ;  /* 0x0000005e5f5e723e */ /* 0x000fe200000000ff */
[----:B------:R-:W-:Y:S01]  /*ee10*/  STS [R15+0x2000], R72 ;  /* 0x002000480f007388 */ /* 0x000fe20000000800 */
[----:B------:R-:W-:Y:S01]  /*ee20*/  FMUL.FTZ R129, R13, R129 ;  /* 0x000000810d817220 */ /* 0x000fe20000410000 */
[C---:B------:R-:W-:Y:S01]  /*ee30*/  FMUL.FTZ R130, R12.reuse, R130 ;  /* 0x000000820c827220 */ /* 0x040fe20000410000 */
[----:B------:R-:W-:Y:S01]  /*ee40*/  FMUL.FTZ R131, R12, R131 ;  /* 0x000000830c837220 */ /* 0x000fe20000410000 */
[----:B------:R-:W-:Y:S01]  /*ee50*/  STS [R15+0x2400], R74 ;  /* 0x0024004a0f007388 */ /* 0x000fe20000000800 */
[----:B------:R-:W-:Y:S01]  /*ee60*/  F2FP.F16.F32.PACK_AB R100, R101, R100 ;  /* 0x000000646564723e */ /* 0x000fe200000000ff */
[----:B------:R-:W-:Y:S01]  /*ee70*/  FMUL.FTZ R122, R7, R122 ;  /* 0x0000007a077a7220 */ /* 0x000fe20000410000 */
[----:B------:R-:W-:Y:S01]  /*ee80*/  F2FP.F16.F32.PACK_AB R102, R103, R102 ;  /* 0x000000666766723e */ /* 0x000fe200000000ff */
[----:B------:R-:W-:Y:S01]  /*ee90*/  STS [R17+0x2000], R76 ;  /* 0x0020004c11007388 */ /* 0x000fe20000000800 */
[----:B------:R-:W-:Y:S01]  /*eea0*/  FMUL.FTZ R123, R7, R123 ;  /* 0x0000007b077b7220 */ /* 0x000fe20000410000 */
[----:B------:R-:W-:Y:S01]  /*eeb0*/  F2FP.F16.F32.PACK_AB R112, R113, R112 ;  /* 0x000000707170723e */ /* 0x000fe200000000ff */
[----:B------:R-:W-:Y:S01]  /*eec0*/  FMUL.FTZ R126, R7, R126 ;  /* 0x0000007e077e7220 */ /* 0x000fe20000410000 */
[----:B------:R-:W-:Y:S01]  /*eed0*/  STS [R17+0x2400], R78 ;  /* 0x0024004e11007388 */ /* 0x000fe20000000800 */
[----:B------:R-:W-:Y:S01]  /*eee0*/  F2FP.F16.F32.PACK_AB R114, R115, R114 ;  /* 0x000000727372723e */ /* 0x000fe200000000ff */
[----:B------:R-:W-:Y:S01]  /*eef0*/  FMUL.FTZ R127, R7, R127 ;  /* 0x0000007f077f7220 */ /* 0x000fe20000410000 */
[----:B------:R-:W-:Y:S01]  /*ef00*/  IADD3 R8, PT, PT, R8, R5, RZ ;  /* 0x0000000508087210 */ /* 0x000fe20007ffe0ff */
[----:B------:R-:W-:Y:S01]  /*ef10*/  STS [R18], R84 ;  /* 0x0000005412007388 */ /* 0x000fe20000000800 */
[----:B------:R-:W-:Y:S01]  /*ef20*/  F2FP.F16.F32.PACK_AB R104, R105, R104 ;  /* 0x000000686968723e */ /* 0x000fe200000000ff */
[----:B------:R-:W-:Y:S01]  /*ef30*/  FMUL.FTZ R132, R13, R132 ;  /* 0x000000840d847220 */ /* 0x000fe20000410000 */
[----:B------:R-:W-:Y:S01]  /*ef40*/  F2FP.F16.F32.PACK_AB R106, R107, R106 ;  /* 0x0000006a6b6a723e */ /* 0x000fe200000000ff */
[----:B------:R-:W-:Y:S01]  /*ef50*/  STS [R18+0x400], R86 ;  /* 0x0004005612007388 */ /* 0x000fe20000000800 */
[----:B------:R-:W-:Y:S01]  /*ef60*/  FMUL.FTZ R133, R13, R133 ;  /* 0x000000850d857220 */ /* 0x000fe20000410000 */
[C---:B------:R-:W-:Y:S01]  /*ef70*/  FMUL.FTZ R134, R12.reuse, R134 ;  /* 0x000000860c867220 */ /* 0x040fe20000410000 */
[C---:B------:R-:W-:Y:S01]  /*ef80*/  FMUL.FTZ R135, R12.reuse, R135 ;  /* 0x000000870c877220 */ /* 0x040fe20000410000 */
        /* <DEDUP_REMOVED lines=19> */
[----:B------:R-:W-:Y:S01]  /*f0c0*/  F2FP.F16.F32.PACK_AB R120, R121, R120 ;  /* 0x000000787978723e */ /* 0x000fe200000000ff */
[----:B------:R-:W-:Y:S01]  /*f0d0*/  STS [R19+0x2400], R94 ;  /* 0x0024005e13007388 */ /* 0x000fe20000000800 */
[----:B------:R-:W-:Y:S01]  /*f0e0*/  F2FP.F16.F32.PACK_AB R122, R123, R122 ;  /* 0x0000007a7b7a723e */ /* 0x000fe200000000ff */
[C---:B------:R-:W-:Y:S01]  /*f0f0*/  FMUL.FTZ R148, R13.reuse, R148 ;  /* 0x000000940d947220 */ /* 0x040fe20000410000 */
[----:B------:R-:W-:Y:S01]  /*f100*/  FMUL.FTZ R149, R13, R149 ;  /* 0x000000950d957220 */ /* 0x000fe20000410000 */
[----:B------:R-:W-:Y:S01]  /*f110*/  STS [R5], R100 ;  /* 0x0000006405007388 */ /* 0x000fe20000000800 */
[C---:B------:R-:W-:Y:S01]  /*f120*/  FMUL.FTZ R150, R12.reuse, R150 ;  /* 0x000000960c967220 */ /* 0x040fe20000410000 */
[C---:B------:R-:W-:Y:S01]  /*f130*/  FMUL.FTZ R151, R12.reuse, R151 ;  /* 0x000000970c977220 */ /* 0x040fe20000410000 */
        /* <DEDUP_REMOVED lines=23> */
[C---:B------:R-:W-:Y:S01]  /*f2b0*/  FMUL.FTZ R177, R13.reuse, R177 ;  /* 0x000000b10db17220 */ /* 0x040fe20000410000 */
[----:B------:R-:W-:Y:S01]  /*f2c0*/  FMUL.FTZ R168, R13, R168 ;  /* 0x000000a80da87220 */ /* 0x000fe20000410000 */
[----:B------:R-:W-:Y:S01]  /*f2d0*/  STS [R8+0x2400], R110 ;  /* 0x0024006e08007388 */ /* 0x000fe20000000800 */
[C---:B------:R-:W-:Y:S01]  /*f2e0*/  FMUL.FTZ R178, R12.reuse, R178 ;  /* 0x000000b20cb27220 */ /* 0x040fe20000410000 */
        /* <DEDUP_REMOVED lines=19> */
[----:B------:R-:W-:-:S02]  /*f420*/  F2FP.F16.F32.PACK_AB R152, R153, R152 ;  /* 0x000000989998723e */ /* 0x000fc400000000ff */
[----:B------:R-:W-:Y:S01]  /*f430*/  F2FP.F16.F32.PACK_AB R154, R155, R154 ;  /* 0x0000009a9b9a723e */ /* 0x000fe200000000ff */
[----:B------:R1:W-:Y:S01]  /*f440*/  STS [R6+0x6400], R122 ;  /* 0x0064007a06007388 */ /* 0x0003e20000000800 */
[----:B------:R-:W-:Y:S02]  /*f450*/  F2FP.F16.F32.PACK_AB R156, R157, R156 ;  /* 0x0000009c9d9c723e */ /* 0x000fe400000000ff */
[----:B------:R-:W-:Y:S01]  /*f460*/  F2FP.F16.F32.PACK_AB R158, R159, R158 ;  /* 0x0000009e9f9e723e */ /* 0x000fe200000000ff */
[----:B------:R-:W-:Y:S01]  /*f470*/  STS [R11+0x6000], R124 ;  /* 0x0060007c0b007388 */ /* 0x000fe20000000800 */
[----:B------:R-:W-:Y:S02]  /*f480*/  F2FP.F16.F32.PACK_AB R176, R177, R176 ;  /* 0x000000b0b1b0723e */ /* 0x000fe400000000ff */
[----:B------:R-:W-:Y:S01]  /*f490*/  F2FP.F16.F32.PACK_AB R178, R179, R178 ;  /* 0x000000b2b3b2723e */ /* 0x000fe200000000ff */
[----:B------:R-:W-:Y:S01]  /*f4a0*/  STS [R11+0x6400], R126 ;  /* 0x0064007e0b007388 */ /* 0x000fe20000000800 */
[----:B------:R-:W-:-:S02]  /*f4b0*/  F2FP.F16.F32.PACK_AB R13, R13, R168 ;  /* 0x000000a80d0d723e */ /* 0x000fc400000000ff */
[----:B------:R-:W-:Y:S01]  /*f4c0*/  F2FP.F16.F32.PACK_AB R12, R12, R170 ;  /* 0x000000aa0c0c723e */ /* 0x000fe200000000ff */
[----:B------:R-:W-:Y:S01]  /*f4d0*/  STS [R15+0x4000], R132 ;  /* 0x004000840f007388 */ /* 0x000fe20000000800 */
[----:B------:R-:W-:Y:S02]  /*f4e0*/  F2FP.F16.F32.PACK_AB R164, R165, R164 ;  /* 0x000000a4a5a4723e */ /* 0x000fe400000000ff */
[----:B------:R-:W-:Y:S01]  /*f4f0*/  F2FP.F16.F32.PACK_AB R166, R167, R166 ;  /* 0x000000a6a7a6723e */ /* 0x000fe200000000ff */
[----:B------:R-:W-:Y:S01]  /*f500*/  STS [R15+0x4400], R134 ;  /* 0x004400860f007388 */ /* 0x000fe20000000800 */
[----:B------:R-:W-:-:S03]  /*f510*/  F2FP.F16.F32.PACK_AB R7, R7, R174 ;  /* 0x000000ae0707723e */ /* 0x000fc600000000ff */
[----:B------:R-:W-:Y:S04]  /*f520*/  STS [R17+0x4000], R144 ;  /* 0x0040009011007388 */ /* 0x000fe80000000800 */
[----:B------:R-:W-:Y:S01]  /*f530*/  STS [R17+0x4400], R146 ;  /* 0x0044009211007388 */ /* 0x000fe20000000800 */
[----:B-1----:R-:W1:Y:S03]  /*f540*/  @P6 LDC R6, c[0x0][0x458] ;  /* 0x00011600ff066b82 */ /* 0x002e660000000800 */
[----:B------:R-:W-:Y:S04]  /*f550*/  STS [R15+0x6000], R136 ;  /* 0x006000880f007388 */ /* 0x000fe80000000800 */
[----:B------:R2:W-:Y:S04]  /*f560*/  STS [R15+0x6400], R138 ;  /* 0x0064008a0f007388 */ /* 0x0005e80000000800 */
[----:B------:R-:W-:Y:S04]  /*f570*/  STS [R17+0x6000], R140 ;  /* 0x0060008c11007388 */ /* 0x000fe80000000800 */
[----:B------:R3:W-:Y:S04]  /*f580*/  STS [R17+0x6400], R142 ;  /* 0x0064008e11007388 */ /* 0x0007e80000000800 */
[----:B------:R-:W-:Y:S04]  /*f590*/  STS [R18+0x4000], R148 ;  /* 0x0040009412007388 */ /* 0x000fe80000000800 */
[----:B------:R-:W-:Y:S04]  /*f5a0*/  STS [R18+0x4400], R150 ;  /* 0x0044009612007388 */ /* 0x000fe80000000800 */
[----:B------:R-:W-:Y:S04]  /*f5b0*/  STS [R19+0x4000], R160 ;  /* 0x004000a013007388 */ /* 0x000fe80000000800 */
[----:B------:R-:W-:Y:S01]  /*f5c0*/  STS [R19+0x4400], R162 ;  /* 0x004400a213007388 */ /* 0x000fe20000000800 */
[----:B--2---:R-:W-:-:S03]  /*f5d0*/  MOV R15, 0x7f800000 ;  /* 0x7f800000000f7802 */ /* 0x004fc60000000f00 */
[----:B------:R-:W-:Y:S04]  /*f5e0*/  STS [R18+0x6000], R152 ;  /* 0x0060009812007388 */ /* 0x000fe80000000800 */
[----:B------:R2:W-:Y:S01]  /*f5f0*/  STS [R18+0x6400], R154 ;  /* 0x0064009a12007388 */ /* 0x0005e20000000800 */
[----:B---3--:R-:W3:Y:S03]  /*f600*/  @P5 LDC R17, c[0x0][0x458] ;  /* 0x00011600ff115b82 */ /* 0x008ee60000000800 */
[----:B------:R-:W-:Y:S04]  /*f610*/  STS [R19+0x6000], R156 ;  /* 0x0060009c13007388 */ /* 0x000fe80000000800 */
[----:B------:R-:W-:Y:S04]  /*f620*/  STS [R19+0x6400], R158 ;  /* 0x0064009e13007388 */ /* 0x000fe80000000800 */
[----:B------:R-:W-:Y:S04]  /*f630*/  STS [R5+0x4000], R176 ;  /* 0x004000b005007388 */ /* 0x000fe80000000800 */
[----:B------:R-:W-:Y:S04]  /*f640*/  STS [R5+0x4400], R178 ;  /* 0x004400b205007388 */ /* 0x000fe80000000800 */
[----:B------:R4:W-:Y:S04]  /*f650*/  STS [R8+0x4000], R13 ;  /* 0x0040000d08007388 */ /* 0x0009e80000000800 */
[----:B------:R1:W-:Y:S01]  /*f660*/  STS [R8+0x4400], R12 ;  /* 0x0044000c08007388 */ /* 0x0003e20000000800 */
[----:B--2---:R2:W2:Y:S03]  /*f670*/  @P5 MUFU.LG2 R18, R9 ;  /* 0x0000000900125308 */ /* 0x0044a60000000c00 */
[----:B------:R-:W-:Y:S04]  /*f680*/  STS [R5+0x6000], R164 ;  /* 0x006000a405007388 */ /* 0x000fe80000000800 */
[----:B------:R3:W-:Y:S04]  /*f690*/  STS [R5+0x6400], R166 ;  /* 0x006400a605007388 */ /* 0x0007e80000000800 */
[----:B------:R-:W-:Y:S04]  /*f6a0*/  STS [R8+0x6000], R172 ;  /* 0x006000ac08007388 */ /* 0x000fe80000000800 */
[----:B------:R3:W-:Y:S01]  /*f6b0*/  STS [R8+0x6400], R7 ;  /* 0x0064000708007388 */ /* 0x0007e20000000800 */
[----:B--2---:R-:W2:Y:S01]  /*f6c0*/  @P1 LDC R9, c[0x0][0x458] ;  /* 0x00011600ff091b82 */ /* 0x004ea20000000800 */
[----:B------:R-:W-:Y:S01]  /*f6d0*/  @P5 FMUL.FTZ R18, R18, 0.69314718246459960938 ;  /* 0x3f31721812125820 */ /* 0x000fe20000410000 */
[----:B----4-:R4:W4:Y:S08]  /*f6e0*/  @P6 MUFU.LG2 R13, R10 ;  /* 0x0000000a000d6308 */ /* 0x0109300000000c00 */
[----:B-1----:R1:W1:Y:S01]  /*f6f0*/  @P1 MUFU.LG2 R12, R16 ;  /* 0x00000010000c1308 */ /* 0x0022620000000c00 */
[----:B---3--:R-:W-:Y:S01]  /*f700*/  MOV R5, 0x7f800000 ;  /* 0x7f80000000057802 */ /* 0x008fe20000000f00 */
[----:B----4-:R-:W3:Y:S01]  /*f710*/  LDC.64 R10, c[0x0][0x400] ;  /* 0x00010000ff0a7b82 */ /* 0x010ee20000000a00 */
[----:B------:R-:W-:Y:S01]  /*f720*/  @P6 FMUL.FTZ R13, R13, 0.69314718246459960938 ;  /* 0x3f3172180d0d6820 */ /* 0x000fe20000410000 */
[----:B------:R-:W-:-:S03]  /*f730*/  SHF.L.U32 R7, R4, 0x3, RZ ;  /* 0x0000000304077819 */ /* 0x000fc600000006ff */
[----:B------:R-:W-:Y:S01]  /*f740*/  @P6 FFMA.FTZ R5, R196, R6, R13 ;  /* 0x00000006c4056223 */ /* 0x000fe2000001000d */
[C---:B------:R-:W-:Y:S02]  /*f750*/  LOP3.LUT R20, R7.reuse, 0x38, RZ, 0xc0, !PT ;  /* 0x0000003807147812 */ /* 0x040fe400078ec0ff */
[----:B------:R-:W4:Y:S01]  /*f760*/  @P0 LDC R8, c[0x0][0x458] ;  /* 0x00011600ff080b82 */ /* 0x000f220000000800 */
[----:B-1----:R-:W-:-:S04]  /*f770*/  LOP3.LUT R16, R7, 0x1f8, RZ, 0xc0, !PT ;  /* 0x000001f807107812 */ /* 0x002fc800078ec0ff */
[----:B------:R-:W-:-:S04]  /*f780*/  LOP3.LUT R16, R16, 0x38, R4, 0x78, !PT ;  /* 0x0000003810107812 */ /* 0x000fc800078e7804 */
[----:B------:R-:W-:Y:S01]  /*f790*/  LOP3.LUT R16, R16, 0x1e00, R7, 0xf8, !PT ;  /* 0x00001e0010107812 */ /* 0x000fe200078ef807 */
[----:B------:R-:W-:Y:S06]  /*f7a0*/  BRA.U UP1, `(.L_x_23) ;  /* 0x0000000101287547 */ /* 0x000fec000b800000 */
[----:B------:R-:W-:Y:S01]  /*f7b0*/  UISETP.NE.AND UP0, UPT, UR10, URZ, UPT ;  /* 0x000000ff0a00728c */ /* 0x000fe2000bf05270 */
[----:B------:R-:W1:Y:S10]  /*f7c0*/  LDCU UR13, c[0x0][0x3e0] ;  /* 0x00007c00ff0d77ac */ /* 0x000e740008000800 */
[----:B------:R-:W1:Y:S01]  /*f7d0*/  @UP0 LDCU UR4, c[0x0][0x454] ;  /* 0x00008a80ff0407ac */ /* 0x000e620008000800 */
[----:B------:R-:W2:Y:S01]  /*f7e0*/  @!UP0 LDCU UR12, c[0x0][0x434] ;  /* 0x00008680ff0c87ac */ /* 0x000ea20008000800 */
[----:B------:R-:W3:Y:S02]  /*f7f0*/  @UP0 LDCU UR5, c[0x0][0x454] ;  /* 0x00008a80ff0507ac */ /* 0x000ee40008000800 */
[----:B---3--:R-:W3:Y:S01]  /*f800*/  @!UP0 LDCU UR5, c[0x0][0x434] ;  /* 0x00008680ff0587ac */ /* 0x008ee20008000800 */
[----:B-1----:R-:W-:-:S02]  /*f810*/  @UP0 UIMAD UR4, UR4, UR13, URZ ;  /* 0x0000000d040402a4 */ /* 0x002fc4000f8e02ff */
[----:B--2---:R-:W-:-:S03]  /*f820*/  @!UP0 UIMAD UR4, UR12, UR13, URZ ;  /* 0x0000000d0c0482a4 */ /* 0x004fc6000f8e02ff */
[----:B------:R-:W-:Y:S01]  /*f830*/  @UP0 UMOV UR12, 0x1 ;  /* 0x00000001000c0882 */ /* 0x000fe20000000000 */
[----:B------:R-:W-:-:S08]  /*f840*/  @!UP0 UMOV UR12, 0x1 ;  /* 0x00000001000c8882 */ /* 0x000fd00000000000 */
.L_x_23:
[----:B------:R-:W-:Y:S01]  /*f850*/  UISETP.NE.AND UP1, UPT, UR10, URZ, !UP1 ;  /* 0x000000ff0a00728c */ /* 0x000fe2000cf25270 */
[----:B------:R-:W-:Y:S01]  /*f860*/  @P5 FFMA.FTZ R15, R3, R17, R18 ;  /* 0x00000011030f5223 */ /* 0x000fe20000010012 */
[----:B------:R-:W1:Y:S01]  /*f870*/  LDC.64 R6, c[0x0][0x408] ;  /* 0x00010200ff067b82 */ /* 0x000e620000000a00 */
[----:B------:R-:W2:Y:S01]  /*f880*/  @P0 MUFU.LG2 R3, R14 ;  /* 0x0000000e00030308 */ /* 0x000ea20000000c00 */
[----:B---3--:R-:W-:Y:S01]  /*f890*/  UIMAD UR16, UR8, UR5, URZ ;  /* 0x00000005081072a4 */ /* 0x008fe2000f8e02ff */
[----:B------:R-:W-:Y:S01]  /*f8a0*/  LOP3.LUT P2, RZ, R4, 0x3, RZ, 0xc0, !PT ;  /* 0x0000000304ff7812 */ /* 0x000fe2000784c0ff */
[----:B------:R-:W-:Y:S01]  /*f8b0*/  USHF.L.U32 UR10, UR6, 0x7, URZ ;  /* 0x00000007060a7899 */ /* 0x000fe200080006ff */
[----:B------:R-:W-:Y:S01]  /*f8c0*/  MOV R21, RZ ;  /* 0x000000ff00157202 */ /* 0x000fe20000000f00 */
[----:B------:R-:W-:Y:S01]  /*f8d0*/  UIMAD UR5, UR9, UR7, URZ ;  /* 0x00000007090572a4 */ /* 0x000fe2000f8e02ff */
[----:B------:R-:W-:Y:S01]  /*f8e0*/  @P1 FMUL.FTZ R12, R12, 0.69314718246459960938 ;  /* 0x3f3172180c0c1820 */ /* 0x000fe20000410000 */
[----:B------:R-:W3:Y:S01]  /*f8f0*/  LDC.64 R18, c[0x0][0x410] ;  /* 0x00010400ff127b82 */ /* 0x000ee20000000a00 */
[----:B------:R-:W-:Y:S01]  /*f900*/  @!UP1 UIMAD UR16, UR9, UR4, UR16 ;  /* 0x00000004091092a4 */ /* 0x000fe2000f8e0210 */
[----:B------:R-:W-:Y:S01]  /*f910*/  IMAD.WIDE.U32 R20, R10, UR9, R20 ;  /* 0x000000090a147c25 */ /* 0x000fe2000f8e0014 */
[----:B------:R-:W-:Y:S01]  /*f920*/  UIMAD UR15, UR10, UR12, URZ ;  /* 0x0000000c0a0f72a4 */ /* 0x000fe2000f8e02ff */
[----:B------:R-:W-:Y:S01]  /*f930*/  LEA R16, R16, UR11, 0x1 ;  /* 0x0000000b10107c11 */ /* 0x000fe2000f8e08ff */
[----:B------:R-:W-:Y:S01]  /*f940*/  USHF.R.S32.HI UR4, URZ, 0x1f, UR5 ;  /* 0x0000001fff047899 */ /* 0x000fe20008011405 */
[----:B------:R-:W-:Y:S01]  /*f950*/  BSSY.RECONVERGENT B0, `(.L_x_24) ;  /* 0x0000037000007945 */ /* 0x000fe20003800200 */
[----:B------:R-:W-:Y:S01]  /*f960*/  USEL UR5, UR5, URZ, UP1 ;  /* 0x000000ff05057287 */ /* 0x000fe20008800000 */
[----:B------:R-:W-:Y:S01]  /*f970*/  MOV R17, 0x7f800000 ;  /* 0x7f80000000117802 */ /* 0x000fe20000000f00 */
[----:B------:R-:W-:Y:S01]  /*f980*/  USHF.R.S32.HI UR13, URZ, 0x1f, UR15 ;  /* 0x0000001fff0d7899 */ /* 0x000fe2000801140f */
[----:B--2---:R-:W-:Y:S01]  /*f990*/  @P1 FFMA.FTZ R17, R2, R9, R12 ;  /* 0x0000000902111223 */ /* 0x004fe2000001000c */
[----:B------:R-:W-:Y:S01]  /*f9a0*/  USEL UR4, UR4, URZ, UP1 ;  /* 0x000000ff04047287 */ /* 0x000fe20008800000 */
[----:B------:R-:W-:Y:S01]  /*f9b0*/  @P0 FMUL.FTZ R3, R3, 0.69314718246459960938 ;  /* 0x3f31721803030820 */ /* 0x000fe20000410000 */
[----:B------:R-:W-:Y:S01]  /*f9c0*/  USHF.R.S32.HI UR14, URZ, 0x1f, UR16 ;  /* 0x0000001fff0e7899 */ /* 0x000fe20008011410 */
[----:B------:R-:W-:Y:S01]  /*f9d0*/  MOV R14, 0x7f800000 ;  /* 0x7f800000000e7802 */ /* 0x000fe20000000f00 */
[----:B------:R-:W-:Y:S01]  /*f9e0*/  UIADD3 UR15, UP1, UP0, UR15, UR5, UR16 ;  /* 0x000000050f0f7290 */ /* 0x000fe2000f83e010 */
[----:B----4-:R-:W-:Y:S01]  /*f9f0*/  @P0 FFMA.FTZ R14, R0, R8, R3 ;  /* 0x00000008000e0223 */ /* 0x010fe20000010003 */
[----:B------:R-:W-:-:S02]  /*fa00*/  IMAD R27, R11, UR9, R21 ;  /* 0x000000090b1b7c24 */ /* 0x000fc4000f8e0215 */
[----:B------:R-:W-:Y:S01]  /*fa10*/  UIADD3.X UR13, UPT, UPT, UR13, UR4, UR14, UP1, UP0 ;  /* 0x000000040d0d7290 */ /* 0x000fe20008fe040e */
[----:B------:R-:W-:Y:S06]  /*fa20*/  BAR.SYNC.DEFER_BLOCKING 0x0 ;  /* 0x0000000000007b1d */ /* 0x000fec0000010000 */
[----:B------:R-:W-:Y:S05]  /*fa30*/  @P2 BRA `(.L_x_25) ;  /* 0x0000000000a02947 */ /* 0x000fea0003800000 */
[--C-:B------:R-:W-:Y:S01]  /*fa40*/  SHF.R.U32.HI R2, RZ, 0x1, R4.reuse ;  /* 0x00000001ff027819 */ /* 0x100fe20000011604 */
[----:B------:R-:W-:Y:S01]  /*fa50*/  UIADD3 UR4, UPT, UPT, -UR10, UR7, URZ ;  /* 0x000000070a047290 */ /* 0x000fe2000fffe1ff */
[----:B------:R-:W-:Y:S02]  /*fa60*/  SHF.R.U32.HI R0, RZ, 0x2, R4 ;  /* 0x00000002ff007819 */ /* 0x000fe40000011604 */
[----:B------:R-:W-:-:S04]  /*fa70*/  LOP3.LUT R2, R2, 0x30, RZ, 0xc0, !PT ;  /* 0x0000003002027812 */ /* 0x000fc800078ec0ff */
[----:B------:R-:W-:-:S04]  /*fa80*/  LOP3.LUT R0, R2, 0x7, R0, 0xf8, !PT ;  /* 0x0000000702007812 */ /* 0x000fc800078ef800 */
[C---:B------:R-:W-:Y:S01]  /*fa90*/  ISETP.GE.AND P6, PT, R0.reuse, UR4, PT ;  /* 0x0000000400007c0c */ /* 0x040fe2000bfc6270 */
[C---:B------:R-:W-:Y:S01]  /*faa0*/  VIADD R25, R0.reuse, 0x8 ;  /* 0x0000000800197836 */ /* 0x040fe20000000000 */
[C---:B------:R-:W-:Y:S01]  /*fab0*/  LOP3.LUT R24, R0.reuse, 0x40, RZ, 0xfc, !PT ;  /* 0x0000004000187812 */ /* 0x040fe200078efcff */
[----:B------:R-:W-:-:S03]  /*fac0*/  VIADD R23, R0, 0x48 ;  /* 0x0000004800177836 */ /* 0x000fc60000000000 */
[----:B------:R-:W-:Y:S02]  /*fad0*/  ISETP.GE.AND P5, PT, R25, UR4, PT ;  /* 0x0000000419007c0c */ /* 0x000fe4000bfa6270 */
[----:B------:R-:W-:Y:S02]  /*fae0*/  ISETP.GE.AND P4, PT, R24, UR4, PT ;  /* 0x0000000418007c0c */ /* 0x000fe4000bf86270 */
[----:B------:R-:W-:-:S03]  /*faf0*/  ISETP.GE.AND P3, PT, R23, UR4, PT ;  /* 0x0000000417007c0c */ /* 0x000fc6000bf66270 */
[----:B------:R-:W2:Y:S01]  /*fb00*/  @!P6 LDC.64 R12, c[0x0][0x420] ;  /* 0x00010800ff0ceb82 */ /* 0x000ea20000000a00 */
[----:B------:R-:W-:-:S05]  /*fb10*/  @!P6 IMAD R0, R0, UR12, RZ ;  /* 0x0000000c0000ec24 */ /* 0x000fca000f8e02ff */
[----:B------:R-:W-:Y:S01]  /*fb20*/  @!P6 IADD3 R22, P0, PT, R0, UR15, RZ ;  /* 0x0000000f0016ec10 */ /* 0x000fe2000ff1e0ff */
[----:B------:R-:W-:Y:S01]  /*fb30*/  @!P5 IMAD R25, R25, UR12, RZ ;  /* 0x0000000c1919dc24 */ /* 0x000fe2000f8e02ff */
[----:B------:R-:W4:Y:S01]  /*fb40*/  @!P5 LDC.64 R10, c[0x0][0x420] ;  /* 0x00010800ff0adb82 */ /* 0x000f220000000a00 */
[----:B------:R-:W-:Y:S01]  /*fb50*/  @!P4 IMAD R24, R24, UR12, RZ ;  /* 0x0000000c1818cc24 */ /* 0x000fe2000f8e02ff */
[----:B------:R-:W-:Y:S01]  /*fb60*/  @!P6 LEA.HI.X.SX32 R0, R0, UR13, 0x1, P0 ;  /* 0x0000000d0000ec11 */ /* 0x000fe200080f0eff */
[----:B------:R-:W-:-:S05]  /*fb70*/  @!P3 IMAD R23, R23, UR12, RZ ;  /* 0x0000000c1717bc24 */ /* 0x000fca000f8e02ff */
[----:B------:R-:W1:Y:S08]  /*fb80*/  @!P4 LDC.64 R8, c[0x0][0x420] ;  /* 0x00010800ff08cb82 */ /* 0x000e700000000a00 */
[----:B------:R-:W3:Y:S01]  /*fb90*/  @!P3 LDC.64 R2, c[0x0][0x420] ;  /* 0x00010800ff02bb82 */ /* 0x000ee20000000a00 */
[----:B--2---:R-:W-:Y:S02]  /*fba0*/  @!P6 LEA R28, P1, R22, R12, 0x2 ;  /* 0x0000000c161ce211 */ /* 0x004fe400078210ff */
[----:B------:R-:W-:-:S02]  /*fbb0*/  @!P5 IADD3 R12, P0, PT, R25, UR15, RZ ;  /* 0x0000000f190cdc10 */ /* 0x000fc4000ff1e0ff */
[----:B------:R-:W-:Y:S02]  /*fbc0*/  @!P6 LEA.HI.X R29, R22, R13, R0, 0x2, P1 ;  /* 0x0000000d161de211 */ /* 0x000fe400008f1400 */
[----:B------:R-:W-:Y:S02]  /*fbd0*/  @!P5 LEA.HI.X.SX32 R25, R25, UR13, 0x1, P0 ;  /* 0x0000000d1919dc11 */ /* 0x000fe400080f0eff */
[----:B----4-:R-:W-:Y:S01]  /*fbe0*/  @!P5 LEA R30, P2, R12, R10, 0x2 ;  /* 0x0000000a0c1ed211 */ /* 0x010fe200078410ff */
[----:B------:R2:W-:Y:S01]  /*fbf0*/  @!P6 STG.E desc[UR24][R28.64], R5 ;  /* 0x000000051c00e986 */ /* 0x0005e2000c101918 */
[C---:B------:R-:W-:Y:S02]  /*fc00*/  @!P4 IADD3 R0, P1, PT, R24.reuse, UR15, RZ ;  /* 0x0000000f1800cc10 */ /* 0x040fe4000ff3e0ff */
[----:B------:R-:W-:Y:S02]  /*fc10*/  @!P3 IADD3 R10, P0, PT, R23, UR15, RZ ;  /* 0x0000000f170abc10 */ /* 0x000fe4000ff1e0ff */
[----:B------:R-:W-:-:S02]  /*fc20*/  @!P4 LEA.HI.X.SX32 R24, R24, UR13, 0x1, P1 ;  /* 0x0000000d1818cc11 */ /* 0x000fc400088f0eff */
[----:B------:R-:W-:Y:S02]  /*fc30*/  @!P3 LEA.HI.X.SX32 R23, R23, UR13, 0x1, P0 ;  /* 0x0000000d1717bc11 */ /* 0x000fe400080f0eff */
[----:B-1----:R-:W-:Y:S02]  /*fc40*/  @!P4 LEA R8, P1, R0, R8, 0x2 ;  /* 0x000000080008c211 */ /* 0x002fe400078210ff */
[----:B------:R-:W-:Y:S02]  /*fc50*/  @!P5 LEA.HI.X R31, R12, R11, R25, 0x2, P2 ;  /* 0x0000000b0c1fd211 */ /* 0x000fe400010f1419 */
[----:B------:R-:W-:Y:S02]  /*fc60*/  @!P4 LEA.HI.X R9, R0, R9, R24, 0x2, P1 ;  /* 0x000000090009c211 */ /* 0x000fe400008f1418 */
[C---:B---3--:R-:W-:Y:S01]  /*fc70*/  @!P3 LEA R2, P0, R10.reuse, R2, 0x2 ;  /* 0x000000020a02b211 */ /* 0x048fe200078010ff */
[----:B------:R2:W-:Y:S03]  /*fc80*/  @!P5 STG.E desc[UR24][R30.64], R15 ;  /* 0x0000000f1e00d986 */ /* 0x0005e6000c101918 */
[----:B------:R-:W-:Y:S01]  /*fc90*/  @!P3 LEA.HI.X R3, R10, R3, R23, 0x2, P0 ;  /* 0x000000030a03b211 */ /* 0x000fe200000f1417 */
[----:B------:R2:W-:Y:S04]  /*fca0*/  @!P4 STG.E desc[UR24][R8.64], R17 ;  /* 0x000000110800c986 */ /* 0x0005e8000c101918 */
[----:B------:R2:W-:Y:S04]  /*fcb0*/  @!P3 STG.E desc[UR24][R2.64], R14 ;  /* 0x0000000e0200b986 */ /* 0x0005e8000c101918 */
.L_x_25:
[----:B------:R-:W-:Y:S05]  /*fcc0*/  BSYNC.RECONVERGENT B0 ;  /* 0x0000000000007941 */ /* 0x000fea0003800200 */
.L_x_24:
[----:B--2---:R-:W2:Y:S01]  /*fcd0*/  LDS.128 R8, [R16+0x4000] ;  /* 0x0040000010087984 */ /* 0x004ea20000000c00 */
[----:B------:R-:W-:Y:S01]  /*fce0*/  IMAD.MOV.U32 R26, RZ, RZ, R20 ;  /* 0x000000ffff1a7224 */ /* 0x000fe200078e0014 */
[----:B------:R-:W4:Y:S01]  /*fcf0*/  LDCU.64 UR4, c[0x0][0x3f0] ;  /* 0x00007e00ff0477ac */ /* 0x000f220008000a00 */
[----:B------:R-:W-:Y:S01]  /*fd00*/  SHF.R.U32.HI R0, RZ, 0x3, R4 ;  /* 0x00000003ff007819 */ /* 0x000fe20000011604 */
[----:B------:R-:W2:Y:S01]  /*fd10*/  LDS.128 R12, [R16] ;  /* 0x00000000100c7984 */ /* 0x000ea20000000c00 */
[----:B---3--:R-:W-:Y:S01]  /*fd20*/  IMAD.WIDE.U32 R26, R18, UR8, R26 ;  /* 0x00000008121a7c25 */ /* 0x008fe2000f8e001a */
[----:B------:R-:W-:Y:S02]  /*fd30*/  UIMAD.WIDE.U32 UR16, UR6, 0x80, URZ ;  /* 0x00000080061078a5 */ /* 0x000fe4000f8e00ff */
[----:B------:R-:W3:Y:S01]  /*fd40*/  LDS.128 R68, [R16+0x800] ;  /* 0x0008000010447984 */ /* 0x000ee20000000c00 */
[----:B------:R-:W-:Y:S02]  /*fd50*/  IMAD R5, R19, UR8, R27 ;  /* 0x0000000813057c24 */ /* 0x000fe4000f8e021b */
[----:B------:R-:W-:Y:S01]  /*fd60*/  IMAD.MOV.U32 R4, RZ, RZ, R26 ;  /* 0x000000ffff047224 */ /* 0x000fe200078e001a */
[----:B------:R-:W3:Y:S01]  /*fd70*/  LDS.128 R40, [R16+0x4800] ;  /* 0x0048000010287984 */ /* 0x000ee20000000c00 */
[----:B------:R-:W-:Y:S01]  /*fd80*/  LOP3.LUT R0, R0, UR16, RZ, 0xfc, !PT ;  /* 0x0000001000007c12 */ /* 0x000fe2000f8efcff */
[----:B-1----:R-:W-:-:S02]  /*fd90*/  IMAD R2, R6, UR17, RZ ;  /* 0x0000001106027c24 */ /* 0x002fc4000f8e02ff */
[----:B------:R-:W1:Y:S01]  /*fda0*/  LDS.128 R64, [R16+0x1000] ;  /* 0x0010000010407984 */ /* 0x000e620000000c00 */
[----:B------:R-:W-:Y:S02]  /*fdb0*/  IMAD.SHL.U32 R3, R6, 0x20, RZ ;  /* 0x0000002006037824 */ /* 0x000fe400078e00ff */
[C---:B------:R-:W-:Y:S01]  /*fdc0*/  IMAD.WIDE.U32 R4, R0.reuse, R6, R4 ;  /* 0x0000000600047225 */ /* 0x040fe200078e0004 */
[----:B------:R-:W1:Y:S03]  /*fdd0*/  LDS.128 R36, [R16+0x5000] ;  /* 0x0050000010247984 */ /* 0x000e660000000c00 */
[----:B------:R-:W-:Y:S01]  /*fde0*/  IMAD R0, R0, R7, R2 ;  /* 0x0000000700007224 */ /* 0x000fe200078e0202 */
[----:B------:R-:W1:Y:S01]  /*fdf0*/  LDS.128 R60, [R16+0x1800] ;  /* 0x00180000103c7984 */ /* 0x000e620000000c00 */
[----:B----4-:R-:W-:Y:S02]  /*fe00*/  LEA R72, P0, R4, UR4, 0x1 ;  /* 0x0000000404487c11 */ /* 0x010fe4000f8008ff */
[----:B------:R-:W-:Y:S01]  /*fe10*/  IMAD.IADD R0, R5, 0x1, R0 ;  /* 0x0000000105007824 */ /* 0x000fe200078e0200 */
[----:B------:R-:W4:Y:S01]  /*fe20*/  LDS.128 R32, [R16+0x5800] ;  /* 0x0058000010207984 */ /* 0x000f220000000c00 */
[----:B------:R-:W-:-:S02]  /*fe30*/  SHF.L.U64.HI R2, R6, 0x6, R7 ;  /* 0x0000000606027819 */ /* 0x000fc40000010207 */
[----:B------:R-:W-:Y:S01]  /*fe40*/  IADD3 R76, P1, PT, R72, R3, RZ ;  /* 0x00000003484c7210 */ /* 0x000fe20007f3e0ff */
[----:B------:R-:W4:Y:S01]  /*fe50*/  LDS.128 R56, [R16+0x2000] ;  /* 0x0020000010387984 */ /* 0x000f220000000c00 */
[----:B------:R-:W-:Y:S01]  /*fe60*/  LEA.HI.X R73, R4, UR5, R0, 0x1, P0 ;  /* 0x0000000504497c11 */ /* 0x000fe200080f0c00 */
[C---:B------:R-:W-:Y:S01]  /*fe70*/  IMAD.SHL.U32 R0, R6.reuse, 0x40, RZ ;  /* 0x0000004006007824 */ /* 0x040fe200078e00ff */
[C---:B------:R-:W-:Y:S01]  /*fe80*/  LEA R74, P0, R6.reuse, R72, 0x7 ;  /* 0x00000048064a7211 */ /* 0x040fe200078038ff */
[----:B------:R-:W4:Y:S01]  /*fe90*/  LDS.128 R28, [R16+0x6000] ;  /* 0x00600000101c7984 */ /* 0x000f220000000c00 */
[C-C-:B------:R-:W-:Y:S02]  /*fea0*/  SHF.L.U64.HI R4, R6.reuse, 0x5, R7.reuse ;  /* 0x0000000506047819 */ /* 0x140fe40000010207 */
[----:B------:R-:W-:Y:S01]  /*feb0*/  LEA.HI.X R75, R6, R73, R7, 0x7, P0 ;  /* 0x00000049064b7211 */ /* 0x000fe200000f3c07 */
[----:B------:R-:W4:Y:S01]  /*fec0*/  LDS.128 R52, [R16+0x2800] ;  /* 0x0028000010347984 */ /* 0x000f220000000c00 */
[----:B------:R-:W-:-:S02]  /*fed0*/  IADD3 R6, P0, PT, R72, R0, RZ ;  /* 0x0000000048067210 */ /* 0x000fc40007f1e0ff */
[C---:B------:R-:W-:Y:S01]  /*fee0*/  IADD3.X R77, PT, PT, R73.reuse, R4, RZ, P1, !PT ;  /* 0x00000004494d7210 */ /* 0x040fe20000ffe4ff */
[----:B------:R-:W4:Y:S02]  /*fef0*/  LDS.128 R24, [R16+0x6800] ;  /* 0x0068000010187984 */ /* 0x000f240000000c00 */
[----:B------:R-:W-:Y:S02]  /*ff00*/  IMAD.X R7, R73, 0x1, R2, P0 ;  /* 0x0000000149077824 */ /* 0x000fe400000e0602 */
[----:B------:R-:W4:Y:S04]  /*ff10*/  LDS.128 R48, [R16+0x3000] ;  /* 0x0030000010307984 */ /* 0x000f280000000c00 */
[----:B------:R-:W4:Y:S04]  /*ff20*/  LDS.128 R20, [R16+0x7000] ;  /* 0x0070000010147984 */ /* 0x000f280000000c00 */
[----:B------:R-:W4:Y:S04]  /*ff30*/  LDS.128 R44, [R16+0x3800] ;  /* 0x00380000102c7984 */ /* 0x000f280000000c00 */
[----:B------:R-:W4:Y:S04]  /*ff40*/  LDS.128 R16, [R16+0x7800] ;  /* 0x0078000010107984 */ /* 0x000f280000000c00 */
[----:B--2---:R2:W-:Y:S04]  /*ff50*/  STG.E.128 desc[UR24][R72.64+0x80], R8 ;  /* 0x0000800848007986 */ /* 0x0045e8000c101d18 */
[----:B------:R-:W-:Y:S04]  /*ff60*/  STG.E.128 desc[UR24][R72.64], R12 ;  /* 0x0000000c48007986 */ /* 0x000fe8000c101d18 */
[----:B---3--:R-:W-:Y:S04]  /*ff70*/  STG.E.128 desc[UR24][R76.64], R68 ;  /* 0x000000444c007986 */ /* 0x008fe8000c101d18 */
[----:B------:R-:W-:Y:S04]  /*ff80*/  STG.E.128 desc[UR24][R76.64+0x80], R40 ;  /* 0x000080284c007986 */ /* 0x000fe8000c101d18 */
[----:B-1----:R-:W-:Y:S04]  /*ff90*/  STG.E.128 desc[UR24][R6.64], R64 ;  /* 0x0000004006007986 */ /* 0x002fe8000c101d18 */
[----:B------:R1:W-:Y:S01]  /*ffa0*/  STG.E.128 desc[UR24][R6.64+0x80], R36 ;  /* 0x0000802406007986 */ /* 0x0003e2000c101d18 */
[----:B--2---:R-:W-:-:S02]  /*ffb0*/  IADD3 R8, P0, PT, R6, R3, RZ ;  /* 0x0000000306087210 */ /* 0x004fc40007f1e0ff */
[----:B------:R-:W-:-:S03]  /*ffc0*/  IADD3 R10, P1, PT, R74, R3, RZ ;  /* 0x000000034a0a7210 */ /* 0x000fc60007f3e0ff */
[----:B------:R-:W-:Y:S01]  /*ffd0*/  IMAD.X R9, R7, 0x1, R4, P0 ;  /* 0x0000000107097824 */ /* 0x000fe200000e0604 */
[----:B------:R-:W-:-:S04]  /*ffe0*/  IADD3.X R11, PT, PT, R75, R4, RZ, P1, !PT ;  /* 0x000000044b0b7210 */ /* 0x000fc80000ffe4ff */
[----:B------:R-:W-:Y:S04]  /*fff0*/  STG.E.128 desc[UR24][R8.64], R60 ;  /* 0x0000003c08007986 */ /* 0x000fe8000c101d18 */
[----:B----4-:R-:W-:Y:S04]  /*10000*/  STG.E.128 desc[UR24][R8.64+0x80], R32 ;  /* 0x0000802008007986 */ /* 0x010fe8000c101d18 */
[----:B------:R-:W-:Y:S01]  /*10010*/  STG.E.128 desc[UR24][R74.64], R56 ;  /* 0x000000384a007986 */ /* 0x000fe2000c101d18 */
[----:B-1----:R-:W-:-:S03]  /*10020*/  IADD3 R6, P0, PT, R74, R0, RZ ;  /* 0x000000004a067210 */ /* 0x002fc60007f1e0ff */
[----:B------:R-:W-:Y:S02]  /*10030*/  STG.E.128 desc[UR24][R74.64+0x80], R28 ;  /* 0x0000801c4a007986 */ /* 0x000fe4000c101d18 */
[----:B------:R-:W-:Y:S01]  /*10040*/  IMAD.X R7, R75, 0x1, R2, P0 ;  /* 0x000000014b077824 */ /* 0x000fe200000e0602 */
[----:B------:R-:W-:Y:S01]  /*10050*/  IADD3 R2, P0, PT, R6, R3, RZ ;  /* 0x0000000306027210 */ /* 0x000fe20007f1e0ff */
[----:B------:R-:W-:Y:S04]  /*10060*/  STG.E.128 desc[UR24][R10.64], R52 ;  /* 0x000000340a007986 */ /* 0x000fe8000c101d18 */
[----:B------:R-:W-:Y:S01]  /*10070*/  IMAD.X R3, R7, 0x1, R4, P0 ;  /* 0x0000000107037824 */ /* 0x000fe200000e0604 */
[----:B------:R-:W-:Y:S04]  /*10080*/  STG.E.128 desc[UR24][R10.64+0x80], R24 ;  /* 0x000080180a007986 */ /* 0x000fe8000c101d18 */
[----:B------:R-:W-:Y:S04]  /*10090*/  STG.E.128 desc[UR24][R6.64], R48 ;  /* 0x0000003006007986 */ /* 0x000fe8000c101d18 */
[----:B------:R-:W-:Y:S04]  /*100a0*/  STG.E.128 desc[UR24][R6.64+0x80], R20 ;  /* 0x0000801406007986 */ /* 0x000fe8000c101d18 */
[----:B------:R-:W-:Y:S04]  /*100b0*/  STG.E.128 desc[UR24][R2.64], R44 ;  /* 0x0000002c02007986 */ /* 0x000fe8000c101d18 */
[----:B------:R-:W-:Y:S01]  /*100c0*/  STG.E.128 desc[UR24][R2.64+0x80], R16 ;  /* 0x0000801002007986 */ /* 0x000fe2000c101d18 */
[----:B------:R-:W-:Y:S05]  /*100d0*/  EXIT ;  /* 0x000000000000794d */ /* 0x000fea0003800000 */
.L_x_26:
[----:B------:R-:W-:-:S00]  /*100e0*/  BRA `(.L_x_26) ;  /* 0xfffffffc00fc7947 */ /* 0x000fc0000383ffff */
[----:B------:R-:W-:-:S00]  /*100f0*/  NOP ;  /* 0x0000000000007918 */ /* 0x000fc00000000000 */
        /* <DEDUP_REMOVED lines=8> */
.L_x_1654:


//--------------------- .text._ZN5flash16flash_fwd_kernelI23Flash_fwd_kernel_traitsILi128ELi128ELi64ELi4ELb0ELb0EN7cutlass6half_tE19Flash_kernel_traitsILi128ELi128ELi64ELi4ES3_EELb0ELb1ELb0ELb0ELb1ELb1ELb1ELb0EEEvNS_16Flash_fwd_paramsE --------------------------
	.section	.text._ZN5flash16flash_fwd_kernelI23Flash_fwd_kernel_traitsILi128ELi128ELi64ELi4ELb0ELb0EN7cutlass6half_tE19Flash_kernel_traitsILi128ELi128ELi64ELi4ES3_EELb0ELb1ELb0ELb0ELb1ELb1ELb1ELb0EEEvNS_16Flash_fwd_paramsE,"ax",@progbits
	.align	128
        .global         _ZN5flash16flash_fwd_kernelI23Flash_fwd_kernel_traitsILi128ELi128ELi64ELi4ELb0ELb0EN7cutlass6half_tE19Flash_kernel_traitsILi128ELi128ELi64ELi4ES3_EELb0ELb1ELb0ELb0ELb1ELb1ELb1ELb0EEEvNS_16Flash_fwd_paramsE
        .type           _ZN5flash16flash_fwd_kernelI23Flash_fwd_kernel_traitsILi128ELi128ELi64ELi4ELb0ELb0EN7cutlass6half_tE19Flash_kernel_traitsILi128ELi128ELi64ELi4ES3_EELb0ELb1ELb0ELb0ELb1ELb1ELb1ELb0EEEvNS_16Flash_fwd_paramsE,@function
        .size           _ZN5flash16flash_fwd_kernelI23Flash_fwd_kernel_traitsILi128ELi128ELi64ELi4ELb0ELb0EN7cutlass6half_tE19Flash_kernel_traitsILi128ELi128ELi64ELi4ES3_EELb0ELb1ELb0ELb0ELb1ELb1ELb1ELb0EEEvNS_16Flash_fwd_paramsE,(.L_x_1655 - _ZN5flash16flash_fwd_kernelI23Flash_fwd_kernel_traitsILi128ELi128ELi64ELi4ELb0ELb0EN7cutlass6half_tE19Flash_kernel_traitsILi128ELi128ELi64ELi4ES3_EELb0ELb1ELb0ELb0ELb1ELb1ELb1ELb0EEEvNS_16Flash_fwd_paramsE)
        .other          _ZN5flash16flash_fwd_kernelI23Flash_fwd_kernel_traitsILi128ELi128ELi64ELi4ELb0ELb0EN7cutlass6half_tE19Flash_kernel_traitsILi128ELi128ELi64ELi4ES3_EELb0ELb1ELb0ELb0ELb1ELb1ELb1ELb0EEEvNS_16Flash_fwd_paramsE,@"STO_CUDA_ENTRY STV_DEFAULT"
_ZN5flash16flash_fwd_kernelI23Flash_fwd_kernel_traitsILi128ELi128ELi64ELi4ELb0ELb0EN7cutlass6half_tE19Flash_kernel_traitsILi128ELi128ELi64ELi4ES3_EELb0ELb1ELb0ELb0ELb1ELb1ELb1ELb0EEEvNS_16Flash_fwd_paramsE:
.text._ZN5flash16flash_fwd_kernelI23Flash_fwd_kernel_traitsILi128ELi128ELi64ELi4ELb0ELb0EN7cutlass6half_tE19Flash_kernel_traitsILi128ELi128ELi64ELi4ES3_EELb0ELb1ELb0ELb0ELb1ELb1ELb1ELb0EEEvNS_16Flash_fwd_paramsE:
        /* <DEDUP_REMOVED lines=74> */
.L_x_28:
[----:B------:R-:W1:Y:S01]  /*04a0*/  LDCU.64 UR4, c[0x0][0x410] ;  /* 0x00008200ff0477ac */ /* 0x000e620008000a00 */
[----:B------:R-:W4:Y:S01]  /*04b0*/  LDC.64 R8, c[0x0][0x408] ;  /* 0x00010200ff087b82 */ /* 0x000f220000000a00 */
[----:B------:R-:W-:Y:S01]  /*04c0*/  LOP3.LUT R2, R2, 0x38, RZ, 0xc0, !PT ;  /* 0x0000003802027812 */ /* 0x000fe200078ec0ff */
[----:B------:R-:W-:Y:S01]  /*04d0*/  IMAD.MOV.U32 R3, RZ, RZ, RZ ;  /* 0x000000ffff037224 */ /* 0x000fe200078e00ff */
[----:B------:R-:W5:Y:S01]  /*04e0*/  LDCU.64 UR6, c[0x0][0x3f0] ;  /* 0x00007e00ff0677ac */ /* 0x000f620008000a00 */
[----:B------:R-:W-:Y:S01]  /*04f0*/  SHF.R.U32.HI R15, RZ, 0x3, R158 ;  /* 0x00000003ff0f7819 */ /* 0x000fe2000001169e */
[----:B------:R-:W-:Y:S01]  /*0500*/  BSSY.RECONVERGENT B0, `(.L_x_29) ;  /* 0x0000050000007945 */ /* 0x000fe20003800200 */
[----:B--2---:R-:W-:Y:S01]  /*0510*/  IMAD.WIDE.U32 R2, R4, UR31, R2 ;  /* 0x0000001f04027c25 */ /* 0x004fe2000f8e0002 */
[----:B------:R-:W-:Y:S02]  /*0520*/  USHF.L.U32 UR9, UR20, 0x7, URZ ;  /* 0x0000000714097899 */ /* 0x000fe400080006ff */
[----:B------:R-:W-:Y:S01]  /*0530*/  USHF.R.U32.HI UR20, URZ, 0x19, UR20 ;  /* 0x00000019ff147899 */ /* 0x000fe20008011614 */
[----:B------:R-:W-:Y:S01]  /*0540*/  IMAD R3, R5, UR31, R3 ;  /* 0x0000001f05037c24 */ /* 0x000fe2000f8e0203 */
[----:B------:R-:W-:-:S02]  /*0550*/  UISETP.NE.AND UP1, UPT, UR8, URZ, !UP1 ;  /* 0x000000ff0800728c */ /* 0x000fc4000cf25270 */
[----:B------:R-:W-:Y:S01]  /*0560*/  LOP3.LUT R5, R15, UR9, RZ, 0xfc, !PT ;  /* 0x000000090f057c12 */ /* 0x000fe2000f8efcff */
[----:B---3--:R-:W-:Y:S01]  /*0570*/  UIMAD UR11, UR30, UR11, URZ ;  /* 0x0000000b1e0b72a4 */ /* 0x008fe2000f8e02ff */
[----:B-1----:R-:W-:Y:S01]  /*0580*/  IMAD.U32 R4, RZ, RZ, UR4 ;  /* 0x00000004ff047e24 */ /* 0x002fe2000f8e00ff */
[----:B------:R-:W-:Y:S01]  /*0590*/  UIMAD UR4, UR31, UR29, URZ ;  /* 0x0000001d1f0472a4 */ /* 0x000fe2000f8e02ff */
[----:B------:R-:W-:Y:S01]  /*05a0*/  IMAD.U32 R0, RZ, RZ, UR5 ;  /* 0x00000005ff007e24 */ /* 0x000fe2000f8e00ff */
[----:B------:R-:W-:Y:S01]  /*05b0*/  UIADD3 UR29, UPT, UPT, -UR32, UR29, URZ ;  /* 0x0000001d201d7290 */ /* 0x000fe2000fffe1ff */
[----:B------:R-:W-:-:S03]  /*05c0*/  IMAD.WIDE.U32 R2, R4, UR30, R2 ;  /* 0x0000001e04027c25 */ /* 0x000fc6000f8e0002 */
[----:B------:R-:W-:Y:S01]  /*05d0*/  @!UP1 UIMAD UR11, UR31, UR10, UR11 ;  /* 0x0000000a1f0b92a4 */ /* 0x000fe2000f8e020b */
[C---:B----4-:R-:W-:Y:S01]  /*05e0*/  SHF.L.U64.HI R12, R8.reuse, 0x5, R9 ;  /* 0x00000005080c7819 */ /* 0x050fe20000010209 */
[----:B------:R-:W-:Y:S01]  /*05f0*/  IMAD R4, R8, UR20, RZ ;  /* 0x0000001408047c24 */ /* 0x000fe2000f8e02ff */
[----:B------:R-:W-:Y:S01]  /*0600*/  USEL UR8, UR4, URZ, UP1 ;  /* 0x000000ff04087287 */ /* 0x000fe20008800000 */
[----:B------:R-:W-:Y:S01]  /*0610*/  IMAD R3, R0, UR30, R3 ;  /* 0x0000001e00037c24 */ /* 0x000fe2000f8e0203 */
[----:B------:R-:W-:Y:S01]  /*0620*/  USHF.R.S32.HI UR5, URZ, 0x1f, UR11 ;  /* 0x0000001fff057899 */ /* 0x000fe2000801140b */
[C---:B------:R-:W-:Y:S02]  /*0630*/  IMAD R0, R5.reuse, R9, R4 ;  /* 0x0000000905007224 */ /* 0x040fe400078e0204 */
[----:B------:R-:W-:-:S04]  /*0640*/  IMAD.WIDE.U32 R4, R5, R8, R2 ;  /* 0x0000000805047225 */ /* 0x000fc800078e0002 */
[C---:B------:R-:W-:Y:S01]  /*0650*/  IMAD.SHL.U32 R14, R8.reuse, 0x40, RZ ;  /* 0x00000040080e7824 */ /* 0x040fe200078e00ff */
[----:B------:R-:W-:Y:S01]  /*0660*/  IADD3 R0, PT, PT, R5, R0, RZ ;  /* 0x0000000005007210 */ /* 0x000fe20007ffe0ff */
[----:B------:R-:W-:Y:S01]  /*0670*/  IMAD.SHL.U32 R13, R8, 0x20, RZ ;  /* 0x00000020080d7824 */ /* 0x000fe200078e00ff */
[----:B-----5:R-:W-:Y:S01]  /*0680*/  LEA R2, P0, R4, UR6, 0x1 ;  /* 0x0000000604027c11 */ /* 0x020fe2000f8008ff */
[----:B------:R-:W-:-:S03]  /*0690*/  USHF.R.S32.HI UR6, URZ, 0x1f, UR4 ;  /* 0x0000001fff067899 */ /* 0x000fc60008011404 */
[----:B------:R-:W-:Y:S01]  /*06a0*/  LEA.HI.X R3, R4, UR7, R0, 0x1, P0 ;  /* 0x0000000704037c11 */ /* 0x000fe200080f0c00 */
[----:B------:R-:W-:Y:S01]  /*06b0*/  UIMAD UR7, UR32, UR12, URZ ;  /* 0x0000000c200772a4 */ /* 0x000fe2000f8e02ff */
[CC--:B------:R-:W-:Y:S01]  /*06c0*/  LEA R4, P0, R8.reuse, R2.reuse, 0x7 ;  /* 0x0000000208047211 */ /* 0x0c0fe200078038ff */
[----:B------:R-:W-:Y:S01]  /*06d0*/  USEL UR6, UR6, URZ, UP1 ;  /* 0x000000ff06067287 */ /* 0x000fe20008800000 */
[--C-:B------:R-:W-:Y:S01]  /*06e0*/  SHF.L.U64.HI R0, R8, 0x6, R9.reuse ;  /* 0x0000000608007819 */ /* 0x100fe20000010209 */
[----:B------:R-:W-:Y:S01]  /*06f0*/  STG.E.128 desc[UR24][R2.64], RZ ;  /* 0x000000ff02007986 */ /* 0x000fe2000c101d18 */
[-C--:B------:R-:W-:Y:S01]  /*0700*/  IADD3 R6, P1, PT, R14, R2.reuse, RZ ;  /* 0x000000020e067210 */ /* 0x080fe20007f3e0ff */
[----:B------:R-:W-:Y:S01]  /*0710*/  USHF.R.S32.HI UR4, URZ, 0x1f, UR7 ;  /* 0x0000001fff047899 */ /* 0x000fe20008011407 */
[----:B------:R-:W-:Y:S01]  /*0720*/  IADD3 R10, P2, PT, R13, R2, RZ ;  /* 0x000000020d0a7210 */ /* 0x000fe20007f5e0ff */
[----:B------:R1:W-:Y:S01]  /*0730*/  STG.E.128 desc[UR24][R2.64+0x80], RZ ;  /* 0x000080ff02007986 */ /* 0x0003e2000c101d18 */
[-C--:B------:R-:W-:Y:S01]  /*0740*/  LEA.HI.X R5, R8, R3.reuse, R9, 0x7, P0 ;  /* 0x0000000308057211 */ /* 0x080fe200000f3c09 */
[----:B------:R-:W-:Y:S01]  /*0750*/  UIADD3 UR7, UP1, UP0, UR7, UR8, UR11 ;  /* 0x0000000807077290 */ /* 0x000fe2000f83e00b */
[----:B------:R-:W-:Y:S01]  /*0760*/  IADD3.X R7, PT, PT, R0, R3, RZ, P1, !PT ;  /* 0x0000000300077210 */ /* 0x000fe20000ffe4ff */
[----:B------:R-:W-:Y:S01]  /*0770*/  IMAD.X R11, R12, 0x1, R3, P2 ;  /* 0x000000010c0b7824 */ /* 0x000fe200010e0603 */
[----:B------:R-:W-:Y:S01]  /*0780*/  IADD3 R8, P0, PT, R6, R13, RZ ;  /* 0x0000000d06087210 */ /* 0x000fe20007f1e0ff */
[----:B------:R-:W-:-:S03]  /*0790*/  UIADD3.X UR6, UPT, UPT, UR4, UR6, UR5, UP1, UP0 ;  /* 0x0000000604067290 */ /* 0x000fc60008fe0405 */
[----:B------:R-:W-:Y:S01]  /*07a0*/  STG.E.128 desc[UR24][R10.64], RZ ;  /* 0x000000ff0a007986 */ /* 0x000fe2000c101d18 */
[----:B------:R-:W-:-:S03]  /*07b0*/  IMAD.X R9, R7, 0x1, R12, P0 ;  /* 0x0000000107097824 */ /* 0x000fc600000e060c */
[----:B------:R2:W-:Y:S04]  /*07c0*/  STG.E.128 desc[UR24][R10.64+0x80], RZ ;  /* 0x000080ff0a007986 */ /* 0x0005e8000c101d18 */
[----:B------:R-:W-:Y:S04]  /*07d0*/  STG.E.128 desc[UR24][R6.64], RZ ;  /* 0x000000ff06007986 */ /* 0x000fe8000c101d18 */
[----:B------:R3:W-:Y:S01]  /*07e0*/  STG.E.128 desc[UR24][R6.64+0x80], RZ ;  /* 0x000080ff06007986 */ /* 0x0007e2000c101d18 */
[----:B-1----:R-:W-:-:S03]  /*07f0*/  IADD3 R2, P0, PT, R4, R14, RZ ;  /* 0x0000000e04027210 */ /* 0x002fc60007f1e0ff */
[----:B------:R-:W-:Y:S04]  /*0800*/  STG.E.128 desc[UR24][R8.64], RZ ;  /* 0x000000ff08007986 */ /* 0x000fe8000c101d18 */
[----:B------:R1:W-:Y:S01]  /*0810*/  STG.E.128 desc[UR24][R8.64+0x80], RZ ;  /* 0x000080ff08007986 */ /* 0x0003e2000c101d18 */
[----:B------:R-:W-:-:S03]  /*0820*/  IMAD.X R3, R5, 0x1, R0, P0 ;  /* 0x0000000105037824 */ /* 0x000fc600000e0600 */
[----:B------:R-:W-:Y:S04]  /*0830*/  STG.E.128 desc[UR24][R4.64], RZ ;  /* 0x000000ff04007986 */ /* 0x000fe8000c101d18 */
[----:B------:R4:W-:Y:S01]  /*0840*/  STG.E.128 desc[UR24][R4.64+0x80], RZ ;  /* 0x000080ff04007986 */ /* 0x0009e2000c101d18 */
[----:B--2---:R-:W-:Y:S01]  /*0850*/  VIADD R10, R15, 0x60 ;  /* 0x000000600f0a7836 */ /* 0x004fe20000000000 */
[----:B---3--:R-:W-:-:S04]  /*0860*/  IADD3 R6, P1, PT, R4, R13, RZ ;  /* 0x0000000d04067210 */ /* 0x008fc80007f3e0ff */
[----:B------:R-:W-:-:S05]  /*0870*/  IADD3.X R7, PT, PT, R5, R12, RZ, P1, !PT ;  /* 0x0000000c05077210 */ /* 0x000fca0000ffe4ff */
[----:B------:R-:W-:Y:S01]  /*0880*/  STG.E.128 desc[UR24][R6.64], RZ ;  /* 0x000000ff06007986 */ /* 0x000fe2000c101d18 */
[C---:B-1----:R-:W-:Y:S01]  /*0890*/  VIADD R8, R15.reuse, 0x40 ;  /* 0x000000400f087836 */ /* 0x042fe20000000000 */
[----:B------:R-:W-:Y:S02]  /*08a0*/  IADD3 R9, PT, PT, R15, 0x50, RZ ;  /* 0x000000500f097810 */ /* 0x000fe40007ffe0ff */
[----:B------:R1:W-:Y:S01]  /*08b0*/  STG.E.128 desc[UR24][R6.64+0x80], RZ ;  /* 0x000080ff06007986 */ /* 0x0003e2000c101d18 */
[----:B----4-:R-:W-:-:S03]  /*08c0*/  IADD3 R4, P0, PT, R2, R13, RZ ;  /* 0x0000000d02047210 */ /* 0x010fc60007f1e0ff */
[----:B------:R-:W-:Y:S02]  /*08d0*/  STG.E.128 desc[UR24][R2.64], RZ ;  /* 0x000000ff02007986 */ /* 0x000fe4000c101d18 */
[----:B------:R-:W-:Y:S01]  /*08e0*/  IMAD.X R5, R3, 0x1, R12, P0 ;  /* 0x0000000103057824 */ /* 0x000fe200000e060c */
[----:B------:R-:W-:Y:S01]  /*08f0*/  LOP3.LUT P0, R0, R158, 0x7, RZ, 0xc0, !PT ;  /* 0x000000079e007812 */ /* 0x000fe2000780c0ff */
[----:B------:R-:W-:Y:S03]  /*0900*/  STG.E.128 desc[UR24][R2.64+0x80], RZ ;  /* 0x000080ff02007986 */ /* 0x000fe6000c101d18 */
[C---:B------:R-:W-:Y:S01]  /*0910*/  ISETP.GE.OR P0, PT, R15.reuse, UR29, P0 ;  /* 0x0000001d0f007c0c */ /* 0x040fe20008706670 */
[----:B------:R-:W-:Y:S04]  /*0920*/  STG.E.128 desc[UR24][R4.64], RZ ;  /* 0x000000ff04007986 */ /* 0x000fe8000c101d18 */
[----:B------:R2:W-:Y:S01]  /*0930*/  STG.E.128 desc[UR24][R4.64+0x80], RZ ;  /* 0x000080ff04007986 */ /* 0x0005e2000c101d18 */
[C---:B-1----:R-:W-:Y:S01]  /*0940*/  IADD3 R6, PT, PT, R15.reuse, 0x20, RZ ;  /* 0x000000200f067810 */ /* 0x042fe20007ffe0ff */
[----:B------:R-:W-:-:S02]  /*0950*/  VIADD R7, R15, 0x30 ;  /* 0x000000300f077836 */ /* 0x000fc40000000000 */
[----:B--2---:R-:W-:-:S04]  /*0960*/  VIADD R5, R15, 0x10 ;  /* 0x000000100f057836 */ /* 0x004fc80000000000 */
        /* <DEDUP_REMOVED lines=9> */
.L_x_30:
[----:B------:R-:W-:Y:S05]  /*0a00*/  BSYNC.RECONVERGENT B0 ;  /* 0x0000000000007941 */ /* 0x000fea0003800200 */
.L_x_29:
        /* <DEDUP_REMOVED lines=18> */
[----:B------:R-:W-:-:S05]  /*0b30*/  IMAD R0, R5, UR12, RZ ;  /* 0x0000000c05007c24 */ /* 0x000fca000f8e02ff */
[----:B-1----:R-:W-:-:S04]  /*0b40*/  IADD3 R3, P0, PT, R0, UR7, RZ ;  /* 0x0000000700037c10 */ /* 0x002fc8000ff1e0ff */
[----:B------:R-:W-:Y:S02]  /*0b50*/  LEA.HI.X.SX32 R0, R0, UR6, 0x1, P0 ;  /* 0x0000000600007c11 */ /* 0x000fe400080f0eff */
[----:B--2---:R-:W-:-:S04]  /*0b60*/  LEA R2, P0, R3, UR4, 0x2 ;  /* 0x0000000403027c11 */ /* 0x004fc8000f8010ff */
[----:B------:R-:W-:Y:S01]  /*0b70*/  LEA.HI.X R3, R3, UR5, R0, 0x2, P0 ;  /* 0x0000000503037c11 */ /* 0x000fe200080f1400 */
[----:B------:R-:W-:-:S05]  /*0b80*/  IMAD.MOV.U32 R0, RZ, RZ, 0x7f800000 ;  /* 0x7f800000ff007424 */ /* 0x000fca00078e00ff */
[----:B------:R2:W-:Y:S03]  /*0b90*/  STG.E desc[UR24][R2.64], R0 ;  /* 0x0000000002007986 */ /* 0x0005e6000c101918 */
.L_x_32:
[----:B------:R-:W-:Y:S05]  /*0ba0*/  BSYNC.RECONVERGENT B0 ;  /* 0x0000000000007941 */ /* 0x000fea0003800200 */
.L_x_31:
[----:B------:R-:W-:Y:S04]  /*0bb0*/  BSSY.RECONVERGENT B0, `(.L_x_33) ;  /* 0x000000a000007945 */ /* 0x000fe80003800200 */
[----:B------:R-:W-:Y:S05]  /*0bc0*/  @P6 BRA `(.L_x_34) ;  /* 0x0000000000206947 */ /* 0x000fea0003800000 */
[----:B------:R-:W3:Y:S01]  /*0bd0*/  LDCU.64 UR4, c[0x0][0x420] ;  /* 0x00008400ff0477ac */ /* 0x000ee20008000a00 */
[----:B--2---:R-:W-:-:S05]  /*0be0*/  IMAD R0, R6, UR12, RZ ;  /* 0x0000000c06007c24 */ /* 0x004fca000f8e02ff */
[----:B-1----:R-:W-:-:S04]  /*0bf0*/  IADD3 R3, P0, PT, R0, UR7, RZ ;  /* 0x0000000700037c10 */ /* 0x002fc8000ff1e0ff */
[----:B------:R-:W-:Y:S02]  /*0c00*/  LEA.HI.X.SX32 R0, R0, UR6, 0x1, P0 ;  /* 0x0000000600007c11 */ /* 0x000fe400080f0eff */
[----:B---3--:R-:W-:-:S04]  /*0c10*/  LEA R2, P0, R3, UR4, 0x2 ;  /* 0x0000000403027c11 */ /* 0x008fc8000f8010ff */
[----:B------:R-:W-:Y:S01]  /*0c20*/  LEA.HI.X R3, R3, UR5, R0, 0x2, P0 ;  /* 0x0000000503037c11 */ /* 0x000fe200080f1400 */
[----:B------:R-:W-:-:S05]  /*0c30*/  IMAD.MOV.U32 R0, RZ, RZ, 0x7f800000 ;  /* 0x7f800000ff007424 */ /* 0x000fca00078e00ff */
[----:B------:R3:W-:Y:S03]  /*0c40*/  STG.E desc[UR24][R2.64], R0 ;  /* 0x0000000002007986 */ /* 0x0007e6000c101918 */
.L_x_34:
[----:B------:R-:W-:Y:S05]  /*0c50*/  BSYNC.RECONVERGENT B0 ;  /* 0x0000000000007941 */ /* 0x000fea0003800200 */
.L_x_33:
[----:B------:R-:W-:Y:S04]  /*0c60*/  BSSY.RECONVERGENT B0, `(.L_x_35) ;  /* 0x000000a000007945 */ /* 0x000fe80003800200 */
[----:B------:R-:W-:Y:S05]  /*0c70*/  @P5 BRA `(.L_x_36) ;  /* 0x0000000000205947 */ /* 0x000fea0003800000 */
[----:B------:R-:W4:Y:S01]  /*0c80*/  LDCU.64 UR4, c[0x0][0x420] ;  /* 0x00008400ff0477ac */ /* 0x000f220008000a00 */
[----:B--23--:R-:W-:-:S05]  /*0c90*/  IMAD R0, R7, UR12, RZ ;  /* 0x0000000c07007c24 */ /* 0x00cfca000f8e02ff */
[----:B-1----:R-:W-:-:S04]  /*0ca0*/  IADD3 R3, P0, PT, R0, UR7, RZ ;  /* 0x0000000700037c10 */ /* 0x002fc8000ff1e0ff */
[----:B------:R-:W-:Y:S02]  /*0cb0*/  LEA.HI.X.SX32 R0, R0, UR6, 0x1, P0 ;  /* 0x0000000600007c11 */ /* 0x000fe400080f0eff */
[----:B----4-:R-:W-:-:S04]  /*0cc0*/  LEA R2, P0, R3, UR4, 0x2 ;  /* 0x0000000403027c11 */ /* 0x010fc8000f8010ff */
[----:B------:R-:W-:Y:S01]  /*0cd0*/  LEA.HI.X R3, R3, UR5, R0, 0x2, P0 ;  /* 0x0000000503037c11 */ /* 0x000fe200080f1400 */
[----:B------:R-:W-:-:S05]  /*0ce0*/  IMAD.MOV.U32 R0, RZ, RZ, 0x7f800000 ;  /* 0x7f800000ff007424 */ /* 0x000fca00078e00ff */
[----:B------:R4:W-:Y:S03]  /*0cf0*/  STG.E desc[UR24][R2.64], R0 ;  /* 0x0000000002007986 */ /* 0x0009e6000c101918 */
.L_x_36:
[----:B------:R-:W-:Y:S05]  /*0d00*/  BSYNC.RECONVERGENT B0 ;  /* 0x0000000000007941 */ /* 0x000fea0003800200 */
.L_x_35:
[----:B------:R-:W-:Y:S04]  /*0d10*/  BSSY.RECONVERGENT B0, `(.L_x_37) ;  /* 0x000000a000007945 */ /* 0x000fe80003800200 */
[----:B------:R-:W-:Y:S05]  /*0d20*/  @P4 BRA `(.L_x_38) ;  /* 0x0000000000204947 */ /* 0x000fea0003800000 */
[----:B------:R-:W5:Y:S01]  /*0d30*/  LDCU.64 UR4, c[0x0][0x420] ;  /* 0x00008400ff0477ac */ /* 0x000f620008000a00 */
[----:B--234-:R-:W-:-:S05]  /*0d40*/  IMAD R0, R8, UR12, RZ ;  /* 0x0000000c08007c24 */ /* 0x01cfca000f8e02ff */
[----:B-1----:R-:W-:-:S04]  /*0d50*/  IADD3 R3, P0, PT, R0, UR7, RZ ;  /* 0x0000000700037c10 */ /* 0x002fc8000ff1e0ff */
[----:B------:R-:W-:Y:S02]  /*0d60*/  LEA.HI.X.SX32 R0, R0, UR6, 0x1, P0 ;  /* 0x0000000600007c11 */ /* 0x000fe400080f0eff */
[----:B-----5:R-:W-:-:S04]  /*0d70*/  LEA R2, P0, R3, UR4, 0x2 ;  /* 0x0000000403027c11 */ /* 0x020fc8000f8010ff */
[----:B------:R-:W-:Y:S01]  /*0d80*/  LEA.HI.X R3, R3, UR5, R0, 0x2, P0 ;  /* 0x0000000503037c11 */ /* 0x000fe200080f1400 */
[----:B------:R-:W-:-:S05]  /*0d90*/  IMAD.MOV.U32 R0, RZ, RZ, 0x7f800000 ;  /* 0x7f800000ff007424 */ /* 0x000fca00078e00ff */
[----:B------:R1:W-:Y:S03]  /*0da0*/  STG.E desc[UR24][R2.64], R0 ;  /* 0x0000000002007986 */ /* 0x0003e6000c101918 */
.L_x_38:
[----:B------:R-:W-:Y:S05]  /*0db0*/  BSYNC.RECONVERGENT B0 ;  /* 0x0000000000007941 */ /* 0x000fea0003800200 */
.L_x_37:
        /* <DEDUP_REMOVED lines=10> */
.L_x_40:
[----:B------:R-:W-:Y:S05]  /*0e60*/  BSYNC.RECONVERGENT B0 ;  /* 0x0000000000007941 */ /* 0x000fea0003800200 */
.L_x_39:
        /* <DEDUP_REMOVED lines=10> */
.L_x_42:
[----:B------:R-:W-:Y:S05]  /*0f10*/  BSYNC.RECONVERGENT B0 ;  /* 0x0000000000007941 */ /* 0x000fea0003800200 */
.L_x_41:
        /* <DEDUP_REMOVED lines=10> */
.L_x_27:
[----:B------:R-:W1:Y:S01]  /*0fc0*/  LDCU UR27, c[0x0][0x3e8] ;  /* 0x00007d00ff1b77ac */ /* 0x000e620008000800 */
[C---:B------:R-:W-:Y:S01]  /*0fd0*/  IMAD.SHL.U32 R155, R158.reuse, 0x40, RZ ;  /* 0x000000409e9b7824 */ /* 0x040fe200078e00ff */
[C---:B------:R-:W-:Y:S01]  /*0fe0*/  SHF.L.U32 R31, R158.reuse, 0x5, RZ ;  /* 0x000000059e1f7819 */ /* 0x040fe200000006ff */
[----:B------:R-:W-:Y:S01]  /*0ff0*/  IMAD.SHL.U32 R32, R158, 0x8, RZ ;  /* 0x000000089e207824 */ /* 0x000fe200078e00ff */
[----:B------:R-:W2:Y:S01]  /*1000*/  LDCU.128 UR16, c[0x0][0x3a0] ;  /* 0x00007400ff1077ac */ /* 0x000ea20008000c00 */
[----:B------:R-:W-:Y:S01]  /*1010*/  MOV R6, UR34 ;  /* 0x0000002200067c02 */ /* 0x000fe20008000f00 */
[----:B------:R-:W-:Y:S01]  /*1020*/  IMAD.MOV.U32 R3, RZ, RZ, RZ ;  /* 0x000000ffff037224 */ /* 0x000fe200078e00ff */
[----:B------:R-:W-:Y:S01]  /*1030*/  LOP3.LUT R2, R155, 0x200, RZ, 0xc0, !PT ;  /* 0x000002009b027812 */ /* 0x000fe200078ec0ff */
[----:B------:R-:W3:Y:S01]  /*1040*/  LDCU.128 UR4, c[0x0][0x3b0] ;  /* 0x00007600ff0477ac */ /* 0x000ee20008000c00 */
[----:B------:R-:W4:Y:S01]  /*1050*/  S2R R8, SR_CTAID.Z ;  /* 0x0000000000087919 */ /* 0x000f220000002700 */
[----:B------:R-:W-:Y:S01]  /*1060*/  IMAD.U32 R4, RZ, RZ, UR34 ;  /* 0x00000022ff047e24 */ /* 0x000fe2000f8e00ff */
[----:B------:R-:W-:Y:S01]  /*1070*/  LOP3.LUT R31, R2, 0x7c00, R31, 0xf8, !PT ;  /* 0x00007c00021f7812 */ /* 0x000fe200078ef81f */
[----:B------:R-:W5:Y:S01]  /*1080*/  LDCU.128 UR12, c[0x0][0x3c0] ;  /* 0x00007800ff0c77ac */ /* 0x000f620008000c00 */
[----:B------:R-:W-:-:S02]  /*1090*/  LOP3.LUT R2, R32, 0x38, RZ, 0xc0, !PT ;  /* 0x0000003820027812 */ /* 0x000fc400078ec0ff */
[--C-:B------:R-:W-:Y:S01]  /*10a0*/  SHF.R.U32.HI R30, RZ, 0x3, R158.reuse ;  /* 0x00000003ff1e7819 */ /* 0x100fe2000001169e */
[----:B------:R-:W5:Y:S01]  /*10b0*/  LDCU.128 UR8, c[0x0][0x390] ;  /* 0x00007200ff0877ac */ /* 0x000f620008000c00 */
[----:B------:R-:W-:Y:S01]  /*10c0*/  LOP3.LUT R132, R155, 0x400, RZ, 0xc0, !PT ;  /* 0x000004009b847812 */ /* 0x000fe200078ec0ff */
[----:B-1----:R-:W-:Y:S01]  /*10d0*/  IMAD.U32 R0, RZ, RZ, UR27 ;  /* 0x0000001bff007e24 */ /* 0x002fe2000f8e00ff */
[----:B------:R-:W-:Y:S01]  /*10e0*/  SHF.R.U32.HI R154, RZ, 0x1, R158 ;  /* 0x00000001ff9a7819 */ /* 0x000fe2000001169e */
[----:B------:R-:W-:Y:S01]  /*10f0*/  UISETP.NE.AND UP1, UPT, UR27, URZ, UPT ;  /* 0x000000ff1b00728c */ /* 0x000fe2000bf25270 */
[----:B------:R-:W-:Y:S01]  /*1100*/  MOV R153, 0x20 ;  /* 0x0000002000997802 */ /* 0x000fe20000000f00 */
[----:B--2---:R-:W-:Y:S01]  /*1110*/  IMAD.U32 R14, RZ, RZ, UR16 ;  /* 0x00000010ff0e7e24 */ /* 0x004fe2000f8e00ff */
[----:B------:R-:W-:Y:S01]  /*1120*/  IABS R0, R0 ;  /* 0x0000000000007213 */ /* 0x000fe20000000000 */
[----:B------:R-:W-:Y:S01]  /*1130*/  USHF.R.S32.HI UR16, URZ, 0x1f, UR34 ;  /* 0x0000001fff107899 */ /* 0x000fe20008011422 */
[----:B------:R-:W-:Y:S01]  /*1140*/  IMAD.U32 R20, RZ, RZ, UR17 ;  /* 0x00000011ff147e24 */ /* 0x000fe2000f8e00ff */
[----:B------:R-:W-:Y:S01]  /*1150*/  UIMAD UR35, UR31, UR19, URZ ;  /* 0x000000131f2372a4 */ /* 0x000fe2000f8e02ff */
[----:B------:R-:W-:Y:S01]  /*1160*/  R2UR UR36, R0 ;  /* 0x00000000002472ca */ /* 0x000fe200000e0000 */
[----:B---3--:R-:W-:Y:S01]  /*1170*/  UIMAD UR17, UR16, UR6, URZ ;  /* 0x00000006101172a4 */ /* 0x008fe2000f8e02ff */
[----:B------:R-:W-:Y:S01]  /*1180*/  MOV R23, UR18 ;  /* 0x0000001200177c02 */ /* 0x000fe20008000f00 */
[----:B-----5:R-:W-:Y:S01]  /*1190*/  UIMAD UR16, UR16, UR12, URZ ;  /* 0x0000000c101072a4 */ /* 0x020fe2000f8e02ff */
[----:B------:R-:W-:Y:S01]  /*11a0*/  IMAD.WIDE.U32 R6, R6, UR12, R2 ;  /* 0x0000000c06067c25 */ /* 0x000fe2000f8e0002 */
[----:B------:R-:W-:-:S02]  /*11b0*/  UIMAD.WIDE.U32 UR18, UR20, 0x80, URZ ;  /* 0x00000080141278a5 */ /* 0x000fc4000f8e00ff */
[----:B------:R-:W-:Y:S01]  /*11c0*/  UIMAD UR16, UR34, UR13, UR16 ;  /* 0x0000000d221072a4 */ /* 0x000fe2000f8e0210 */
[----:B------:R-:W-:Y:S01]  /*11d0*/  IMAD.U32 R0, RZ, RZ, UR10 ;  /* 0x0000000aff007e24 */ /* 0x000fe2000f8e00ff */
[----:B------:R-:W-:Y:S01]  /*11e0*/  UIMAD UR17, UR34, UR7, UR17 ;  /* 0x00000007221172a4 */ /* 0x000fe2000f8e0211 */
[--C-:B------:R-:W-:Y:S01]  /*11f0*/  IMAD.WIDE.U32 R4, R4, UR6, R2.reuse ;  /* 0x0000000604047c25 */ /* 0x100fe2000f8e0002 */
[----:B------:R-:W-:Y:S01]  /*1200*/  LOP3.LUT R22, R30, UR18, RZ, 0xfc, !PT ;  /* 0x000000121e167c12 */ /* 0x000fe2000f8efcff */
[----:B------:R-:W-:Y:S01]  /*1210*/  USHF.L.U32 UR21, UR4, 0x5, URZ ;  /* 0x0000000504157899 */ /* 0x000fe200080006ff */
[----:B------:R-:W1:Y:S01]  /*1220*/  I2F.RP R16, UR36 ;  /* 0x0000002400107d06 */ /* 0x000e620008209400 */
[----:B------:R-:W-:Y:S01]  /*1230*/  IMAD.WIDE.U32 R2, R0, UR31, R2 ;  /* 0x0000001f00027c25 */ /* 0x000fe2000f8e0002 */
[----:B------:R-:W-:Y:S01]  /*1240*/  MOV R0, UR11 ;  /* 0x0000000b00007c02 */ /* 0x000fe20008000f00 */
[----:B------:R-:W-:Y:S01]  /*1250*/  USHF.L.U64.HI UR20, UR4, 0x5, UR5 ;  /* 0x0000000504147899 */ /* 0x000fe20008010205 */
[----:B----4-:R-:W-:Y:S01]  /*1260*/  IABS R8, R8 ;  /* 0x0000000800087213 */ /* 0x010fe20000000000 */
[----:B------:R-:W-:Y:S01]  /*1270*/  VIADD R13, R7, UR16 ;  /* 0x00000010070d7c36 */ /* 0x000fe20008000000 */
[----:B------:R-:W-:Y:S01]  /*1280*/  UIMAD UR16, UR19, UR4, URZ ;  /* 0x00000004131072a4 */ /* 0x000fe2000f8e02ff */
[----:B------:R-:W-:Y:S01]  /*1290*/  IMAD R3, R0, UR31, R3 ;  /* 0x0000001f00037c24 */ /* 0x000fe2000f8e0203 */
[----:B------:R-:W-:Y:S01]  /*12a0*/  USHF.L.U64.HI UR11, UR4, 0x4, UR5 ;  /* 0x00000004040b7899 */ /* 0x000fe20008010205 */
[----:B------:R-:W-:Y:S01]  /*12b0*/  IMAD.U32 R10, RZ, RZ, UR14 ;  /* 0x0000000eff0a7e24 */ /* 0x000fe2000f8e00ff */
[----:B------:R-:W-:Y:S01]  /*12c0*/  USHF.L.U32 UR14, UR4, 0x4, URZ ;  /* 0x00000004040e7899 */ /* 0x000fe200080006ff */
[----:B------:R-:W-:Y:S01]  /*12d0*/  IMAD.U32 R17, RZ, RZ, UR15 ;  /* 0x0000000fff117e24 */ /* 0x000fe2000f8e00ff */
[----:B------:R-:W-:Y:S01]  /*12e0*/  MOV R0, UR16 ;  /* 0x0000001000007c02 */ /* 0x000fe20008000f00 */
[----:B------:R-:W-:Y:S01]  /*12f0*/  IMAD.WIDE.U32 R10, R10, UR30, R2 ;  /* 0x0000001e0a0a7c25 */ /* 0x000fe2000f8e0002 */
[----:B------:R-:W-:Y:S01]  /*1300*/  USHF.L.U32 UR15, UR4, 0x6, URZ ;  /* 0x00000006040f7899 */ /* 0x000fe200080006ff */
[----:B-1----:R-:W1:Y:S01]  /*1310*/  MUFU.RCP R16, R16 ;  /* 0x0000001000107308 */ /* 0x002e620000001000 */
[----:B------:R-:W-:Y:S01]  /*1320*/  MOV R2, UR21 ;  /* 0x0000001500027c02 */ /* 0x000fe20008000f00 */
[----:B------:R-:W-:Y:S01]  /*1330*/  IMAD R25, R22, UR5, R0 ;  /* 0x0000000516197c24 */ /* 0x000fe2000f8e0200 */
[----:B------:R-:W-:Y:S01]  /*1340*/  MOV R12, R6 ;  /* 0x00000006000c7202 */ /* 0x000fe20000000f00 */
[----:B------:R-:W-:Y:S01]  /*1350*/  VIADD R5, R5, UR17 ;  /* 0x0000001105057c36 */ /* 0x000fe20008000000 */
[----:B------:R-:W-:Y:S01]  /*1360*/  USHF.L.U64.HI UR17, UR4, 0x6, UR5 ;  /* 0x0000000604117899 */ /* 0x000fe20008010205 */
[----:B------:R-:W-:Y:S01]  /*1370*/  IMAD.U32 R3, RZ, RZ, UR20 ;  /* 0x00000014ff037e24 */ /* 0x000fe2000f8e00ff */
[----:B------:R-:W-:Y:S01]  /*1380*/  R2UR UR10, R8 ;  /* 0x00000000080a72ca */ /* 0x000fe200000e0000 */
[----:B------:R-:W-:Y:S01]  /*1390*/  IMAD.U32 R6, RZ, RZ, UR14 ;  /* 0x0000000eff067e24 */ /* 0x000fe2000f8e00ff */
[----:B------:R2:W-:Y:S01]  /*13a0*/  STL [R1+0x6c], R23 ;  /* 0x00006c1701007387 */ /* 0x0005e20000100800 */
[----:B------:R-:W-:Y:S01]  /*13b0*/  IMAD.U32 R7, RZ, RZ, UR11 ;  /* 0x0000000bff077e24 */ /* 0x000fe2000f8e00ff */
[----:B------:R-:W3:Y:S01]  /*13c0*/  S2UR UR5, SR_CgaCtaId ;  /* 0x00000000000579c3 */ /* 0x000ee20000008800 */
[----:B------:R-:W-:Y:S01]  /*13d0*/  IMAD.WIDE.U32 R14, R14, UR31, R4 ;  /* 0x0000001f0e0e7c25 */ /* 0x000fe2000f8e0004 */
[----:B------:R-:W-:-:S03]  /*13e0*/  MOV R4, UR15 ;  /* 0x0000000f00047c02 */ /* 0x000fc60008000f00 */
[----:B------:R-:W-:-:S04]  /*13f0*/  IMAD.WIDE.U32 R2, R22, UR4, R2 ;  /* 0x0000000416027c25 */ /* 0x000fc8000f8e0002 */
[----:B-1----:R-:W-:Y:S01]  /*1400*/  VIADD R0, R16, 0xffffffe ;  /* 0x0ffffffe10007836 */ /* 0x002fe20000000000 */
[----:B------:R-:W-:Y:S01]  /*1410*/  IADD3 R21, P6, PT, R10, R2, RZ ;  /* 0x000000020a157210 */ /* 0x000fe20007fde0ff */
[----:B------:R-:W-:-:S04]  /*1420*/  IMAD.WIDE.U32 R8, R22, UR4, R6 ;  /* 0x0000000416087c25 */ /* 0x000fc8000f8e0006 */
[----:B------:R-:W1:Y:S01]  /*1430*/  F2I.FTZ.U32.TRUNC.NTZ R0, R0 ;  /* 0x0000000000007305 */ /* 0x000e62000021f000 */
[----:B------:R-:W-:Y:S01]  /*1440*/  IMAD.U32 R5, RZ, RZ, UR17 ;  /* 0x00000011ff057e24 */ /* 0x000fe2000f8e00ff */
[C---:B------:R-:W-:Y:S01]  /*1450*/  IADD3 R19, P0, PT, R10.reuse, R8, RZ ;  /* 0x000000080a137210 */ /* 0x040fe20007f1e0ff */
[----:B------:R-:W-:Y:S01]  /*1460*/  IMAD.IADD R18, R25, 0x1, R3 ;  /* 0x0000000119127824 */ /* 0x000fe200078e0203 */
[----:B------:R-:W4:Y:S01]  /*1470*/  LDCU.128 UR16, c[0x0][0x380] ;  /* 0x00007000ff1077ac */ /* 0x000f220008000c00 */
[----:B------:R-:W-:Y:S01]  /*1480*/  IMAD R3, R17, UR30, R11 ;  /* 0x0000001e11037c24 */ /* 0x000fe2000f8e020b */
[----:B------:R-:W-:Y:S01]  /*1490*/  IADD3 R11, P5, P4, R10, UR14, R2 ;  /* 0x0000000e0a0b7c10 */ /* 0x000fe2000fcbe002 */
[----:B------:R-:W-:Y:S01]  /*14a0*/  IMAD.WIDE.U32 R4, R22, UR4, R4 ;  /* 0x0000000416047c25 */ /* 0x000fe2000f8e0004 */
[----:B------:R-:W-:-:S03]  /*14b0*/  ULOP3.LUT UR30, UR30, UR27, URZ, 0x3c, !UPT ;  /* 0x0000001b1e1e7292 */ /* 0x000fc6000f8e3cff */
[----:B------:R-:W-:Y:S01]  /*14c0*/  IMAD.WIDE.U32 R6, R23, UR31, R12 ;  /* 0x0000001f17067c25 */ /* 0x000fe2000f8e000c */
[----:B--2---:R-:W-:Y:S02]  /*14d0*/  IADD3.X R23, PT, PT, R3, R25, R9, P0, !PT ;  /* 0x0000001903177210 */ /* 0x004fe400007fe409 */
[----:B------:R-:W-:Y:S01]  /*14e0*/  IADD3 R2, P0, PT, R4, UR21, RZ ;  /* 0x0000001504027c10 */ /* 0x000fe2000ff1e0ff */
[----:B------:R-:W-:Y:S01]  /*14f0*/  VIADD R17, R7, UR35 ;  /* 0x0000002307117c36 */ /* 0x000fe20008000000 */
[----:B-1----:R-:W-:Y:S01]  /*1500*/  R2UR UR15, R0 ;  /* 0x00000000000f72ca */ /* 0x002fe200000e0000 */
[----:B------:R-:W-:Y:S01]  /*1510*/  IMAD R29, R30, UR13, RZ ;  /* 0x0000000d1e1d7c24 */ /* 0x000fe2000f8e02ff */
[----:B------:R-:W-:Y:S02]  /*1520*/  IADD3.X R12, PT, PT, R3, UR11, R18, P5, P4 ;  /* 0x0000000b030c7c10 */ /* 0x000fe4000afe8412 */
[C---:B------:R-:W-:Y:S02]  /*1530*/  IADD3 R26, P2, P1, R10.reuse, UR14, R4 ;  /* 0x0000000e0a1a7c10 */ /* 0x040fe4000f95e004 */
[----:B------:R-:W-:-:S02]  /*1540*/  IADD3 R24, P5, P4, R10, UR14, R2 ;  /* 0x0000000e0a187c10 */ /* 0x000fc4000fcbe002 */
[----:B------:R-:W-:Y:S01]  /*1550*/  IADD3 R8, PT, PT, R25, R5, RZ ;  /* 0x0000000519087210 */ /* 0x000fe20007ffe0ff */
[----:B------:R-:W-:Y:S01]  /*1560*/  IMAD R5, R20, UR31, R15 ;  /* 0x0000001f14057c24 */ /* 0x000fe2000f8e020f */
[----:B------:R-:W-:Y:S01]  /*1570*/  IADD3 R13, P3, PT, R10, R4, RZ ;  /* 0x000000040a0d7210 */ /* 0x000fe20007f7e0ff */
[----:B------:R-:W-:Y:S01]  /*1580*/  IMAD.MOV.U32 R4, RZ, RZ, R14 ;  /* 0x000000ffff047224 */ /* 0x000fe200078e000e */
[----:B------:R-:W-:Y:S01]  /*1590*/  IADD3.X R0, PT, PT, R8, UR20, RZ, P0, !PT ;  /* 0x0000001408007c10 */ /* 0x000fe200087fe4ff */
[----:B------:R-:W-:Y:S01]  /*15a0*/  UIADD3 UR14, UPT, UPT, URZ, -UR15, URZ ;  /* 0x8000000fff0e7290 */ /* 0x000fe2000fffe0ff */
[----:B------:R-:W-:Y:S01]  /*15b0*/  IADD3 R9, P0, PT, R2, R10, RZ ;  /* 0x0000000a02097210 */ /* 0x000fe20007f1e0ff */
[----:B------:R-:W-:Y:S01]  /*15c0*/  IMAD.MOV.U32 R2, RZ, RZ, R10 ;  /* 0x000000ffff027224 */ /* 0x000fe200078e000a */
[C---:B------:R-:W-:Y:S01]  /*15d0*/  IADD3.X R28, PT, PT, R3.reuse, UR11, R8, P2, P1 ;  /* 0x0000000b031c7c10 */ /* 0x040fe200097e2408 */
[----:B------:R-:W-:Y:S01]  /*15e0*/  UIMAD UR20, UR14, UR36, URZ ;  /* 0x000000240e1472a4 */ /* 0x000fe2000f8e02ff */
[----:B------:R-:W-:Y:S01]  /*15f0*/  MOV R16, R6 ;  /* 0x0000000600107202 */ /* 0x000fe20000000f00 */
[--C-:B------:R-:W-:Y:S01]  /*1600*/  IMAD.X R27, R0, 0x1, R3.reuse, P0 ;  /* 0x00000001001b7824 */ /* 0x100fe200000e0603 */
[----:B------:R-:W-:Y:S01]  /*1610*/  UMOV UR14, URZ ;  /* 0x000000ff000e7c82 */ /* 0x000fe20008000000 */
[----:B------:R-:W-:Y:S01]  /*1620*/  IADD3.X R0, PT, PT, R3, UR11, R0, P5, P4 ;  /* 0x0000000b03007c10 */ /* 0x000fe2000afe8400 */
[----:B------:R-:W-:Y:S01]  /*1630*/  UIMAD.WIDE.U32 UR14, UR15, UR20, UR14 ;  /* 0x000000140f0e72a5 */ /* 0x000fe2000f8e000e */
[--C-:B------:R-:W-:Y:S01]  /*1640*/  IMAD.X R14, R18, 0x1, R3.reuse, P6 ;  /* 0x00000001120e7824 */ /* 0x100fe200030e0603 */
[----:B------:R-:W-:Y:S01]  /*1650*/  UMOV UR11, 0x400 ;  /* 0x00000400000b7882 */ /* 0x000fe20000000000 */
[----:B------:R-:W-:Y:S01]  /*1660*/  IMAD.WIDE.U32 R6, R22, UR4, R2 ;  /* 0x0000000416067c25 */ /* 0x000fe2000f8e0002 */
[----:B------:R-:W-:Y:S01]  /*1670*/  UIMAD.WIDE.U32 UR14, UR15, UR10, URZ ;  /* 0x0000000a0f0e72a5 */ /* 0x000fe2000f8e00ff */
[----:B----4-:R-:W-:Y:S01]  /*1680*/  LEA R22, P2, R19, UR16, 0x1 ;  /* 0x0000001013167c11 */ /* 0x010fe2000f8408ff */
[----:B---3--:R-:W-:Y:S01]  /*1690*/  ULEA UR5, UR5, UR11, 0x18 ;  /* 0x0000000b05057291 */ /* 0x008fe2000f8ec0ff */
[----:B------:R-:W-:Y:S01]  /*16a0*/  LEA R20, P1, R21, UR16, 0x1 ;  /* 0x0000001015147c11 */ /* 0x000fe2000f8208ff */
[----:B------:R-:W1:Y:S01]  /*16b0*/  LDCU.128 UR20, c[0x0][0x3d0] ;  /* 0x00007a00ff1477ac */ /* 0x000e620008000c00 */
[----:B------:R-:W-:-:S02]  /*16c0*/  LEA R18, P0, R11, UR16, 0x1 ;  /* 0x000000100b127c11 */ /* 0x000fc4000f8008ff */
[----:B------:R-:W-:Y:S01]  /*16d0*/  LEA.HI.X R23, R19, UR17, R23, 0x1, P2 ;  /* 0x0000001113177c11 */ /* 0x000fe200090f0c17 */
[----:B------:R-:W-:Y:S01]  /*16e0*/  UMOV UR11, UR15 ;  /* 0x0000000f000b7c82 */ /* 0x000fe20008000000 */
[----:B------:R-:W-:Y:S01]  /*16f0*/  LEA.HI.X R21, R21, UR17, R14, 0x1, P1 ;  /* 0x0000001115157c11 */ /* 0x000fe200088f0c0e */
[----:B------:R-:W-:Y:S01]  /*1700*/  UIADD3 UR14, UPT, UPT, -UR11, URZ, URZ ;  /* 0x000000ff0b0e7290 */ /* 0x000fe2000fffe1ff */
[----:B------:R-:W-:Y:S01]  /*1710*/  IADD3.X R8, PT, PT, R8, R3, RZ, P3, !PT ;  /* 0x0000000308087210 */ /* 0x000fe20001ffe4ff */
[C---:B------:R-:W-:Y:S01]  /*1720*/  IMAD.WIDE.U32 R2, R30.reuse, UR6, R4 ;  /* 0x000000061e027c25 */ /* 0x040fe2000f8e0004 */
[----:B------:R-:W-:Y:S01]  /*1730*/  LEA.HI.X R19, R11, UR17, R12, 0x1, P0 ;  /* 0x000000110b137c11 */ /* 0x000fe200080f0c0c */
[----:B------:R-:W-:Y:S01]  /*1740*/  UIMAD UR15, UR36, UR14, UR10 ;  /* 0x0000000e240f72a4 */ /* 0x000fe2000f8e020a */
[----:B------:R-:W-:Y:S01]  /*1750*/  LEA R14, P2, R13, UR16, 0x1 ;  /* 0x000000100d0e7c11 */ /* 0x000fe2000f8408ff */
[----:B------:R-:W-:Y:S01]  /*1760*/  IMAD R5, R30, UR7, R3 ;  /* 0x000000071e057c24 */ /* 0x000fe2000f8e0203 */
[C---:B------:R-:W-:Y:S01]  /*1770*/  LEA R12, P1, R26.reuse, UR16, 0x1 ;  /* 0x000000101a0c7c11 */ /* 0x040fe2000f8208ff */
[----:B------:R-:W-:Y:S01]  /*1780*/  UISETP.GT.U32.AND UP0, UPT, UR36, UR15, UPT ;  /* 0x0000000f2400728c */ /* 0x000fe2000bf04070 */
[----:B------:R-:W-:Y:S01]  /*1790*/  LEA R10, P0, R9, UR16, 0x1 ;  /* 0x00000010090a7c11 */ /* 0x000fe2000f8008ff */
[----:B------:R-:W-:Y:S01]  /*17a0*/  IMAD.MOV.U32 R4, RZ, RZ, R2 ;  /* 0x000000ffff047224 */ /* 0x000fe200078e0002 */
[----:B------:R-:W-:Y:S01]  /*17b0*/  LEA.HI.X R15, R13, UR17, R8, 0x1, P2 ;  /* 0x000000110d0f7c11 */ /* 0x000fe200090f0c08 */
[----:B------:R-:W-:Y:S01]  /*17c0*/  UIADD3 UR4, UPT, UPT, UR26, -0x1, URZ ;  /* 0xffffffff1a047890 */ /* 0x000fe2000fffe0ff */
[----:B------:R-:W-:Y:S01]  /*17d0*/  LEA.HI.X R13, R26, UR17, R28, 0x1, P1 ;  /* 0x000000111a0d7c11 */ /* 0x000fe200088f0c1c */
[----:B------:R-:W-:Y:S01]  /*17e0*/  USHF.L.U64.HI UR10, UR6, 0x6, UR7 ;  /* 0x00000006060a7899 */ /* 0x000fe20008010207 */
[----:B------:R-:W-:Y:S01]  /*17f0*/  LEA.HI.X R11, R9, UR17, R27, 0x1, P0 ;  /* 0x00000011090b7c11 */ /* 0x000fe200080f0c1b */
[----:B------:R-:W-:Y:S01]  /*1800*/  USHF.L.U32 UR14, UR6, 0x6, URZ ;  /* 0x00000006060e7899 */ /* 0x000fe200080006ff */
[----:B------:R-:W-:Y:S01]  /*1810*/  LEA R26, P0, R24, UR16, 0x1 ;  /* 0x00000010181a7c11 */ /* 0x000fe2000f8008ff */
[----:B------:R-:W-:Y:S01]  /*1820*/  UIMAD.WIDE.U32 UR38, UR4, UR12, URZ ;  /* 0x0000000c042672a5 */ /* 0x000fe2000f8e00ff */
[----:B------:R-:W-:Y:S01]  /*1830*/  LOP3.LUT R28, R32, 0x1f8, RZ, 0xc0, !PT ;  /* 0x000001f8201c7812 */ /* 0x000fe200078ec0ff */
[----:B------:R-:W-:Y:S01]  /*1840*/  @!UP0 UIADD3 UR15, UPT, UPT, UR15, -UR36, URZ ;  /* 0x800000240f0f8290 */ /* 0x000fe2000fffe0ff */
[----:B------:R-:W-:Y:S01]  /*1850*/  LEA.HI.X R27, R24, UR17, R0, 0x1, P0 ;  /* 0x00000011181b7c11 */ /* 0x000fe200080f0c00 */
[----:B------:R-:W-:Y:S01]  /*1860*/  @!UP0 UIADD3 UR11, UPT, UPT, UR11, 0x1, URZ ;  /* 0x000000010b0b8890 */ /* 0x000fe2000fffe0ff */
[----:B------:R-:W-:Y:S01]  /*1870*/  IMAD.IADD R0, R7, 0x1, R25 ;  /* 0x0000000107007824 */ /* 0x000fe200078e0219 */
[----:B------:R-:W-:Y:S01]  /*1880*/  UISETP.GE.U32.AND UP2, UPT, UR15, UR36, UPT ;  /* 0x000000240f00728c */ /* 0x000fe2000bf46070 */
[----:B------:R-:W-:Y:S01]  /*1890*/  LEA R8, P0, R6, UR16, 0x1 ;  /* 0x0000001006087c11 */ /* 0x000fe2000f8008ff */
[----:B------:R-:W-:Y:S01]  /*18a0*/  UISETP.GE.AND UP0, UPT, UR30, URZ, UPT ;  /* 0x000000ff1e00728c */ /* 0x000fe2000bf06270 */
[----:B------:R-:W-:Y:S01]  /*18b0*/  IMAD.WIDE.U32 R24, R30, UR12, R16 ;  /* 0x0000000c1e187c25 */ /* 0x000fe2000f8e0010 */
[----:B------:R-:W-:Y:S01]  /*18c0*/  LOP3.LUT R28, R28, 0x38, R158, 0x78, !PT ;  /* 0x000000381c1c7812 */ /* 0x000fe200078e789e */
[----:B------:R-:W-:Y:S01]  /*18d0*/  USHF.L.U32 UR16, UR6, 0x4, URZ ;  /* 0x0000000406107899 */ /* 0x000fe200080006ff */
[----:B------:R-:W-:Y:S01]  /*18e0*/  LEA.HI.X R9, R6, UR17, R0, 0x1, P0 ;  /* 0x0000001106097c11 */ /* 0x000fe200080f0c00 */
[----:B------:R-:W-:Y:S01]  /*18f0*/  IMAD.MOV.U32 R2, RZ, RZ, R24 ;  /* 0x000000ffff027224 */ /* 0x000fe200078e0018 */
[----:B-1----:R-:W-:Y:S01]  /*1900*/  MOV R0, UR20 ;  /* 0x0000001400007c02 */ /* 0x002fe20008000f00 */
[----:B------:R-:W-:Y:S01]  /*1910*/  IMAD.U32 R6, RZ, RZ, UR22 ;  /* 0x00000016ff067e24 */ /* 0x000fe2000f8e00ff */
[----:B------:R-:W-:Y:S01]  /*1920*/  LOP3.LUT R16, R28, 0x1e00, R32, 0xf8, !PT ;  /* 0x00001e001c107812 */ /* 0x000fe200078ef820 */
[----:B------:R-:W-:Y:S01]  /*1930*/  @UP2 UIADD3 UR11, UPT, UPT, UR11, 0x1, URZ ;  /* 0x000000010b0b2890 */ /* 0x000fe2000fffe0ff */
[----:B------:R-:W-:Y:S01]  /*1940*/  IADD3 R3, PT, PT, R25, R29, RZ ;  /* 0x0000001d19037210 */ /* 0x000fe20007ffe0ff */
[----:B------:R-:W-:Y:S01]  /*1950*/  UIMAD.WIDE.U32 UR36, UR14, UR4, URZ ;  /* 0x000000040e2472a5 */ /* 0x000fe2000f8e00ff */
[----:B------:R-:W-:Y:S01]  /*1960*/  LEA R16, R16, UR5, 0x1 ;  /* 0x0000000510107c11 */ /* 0x000fe2000f8e08ff */
[----:B------:R-:W-:Y:S01]  /*1970*/  @!UP0 UIADD3 UR11, UPT, UPT, -UR11, URZ, URZ ;  /* 0x000000ff0b0b8290 */ /* 0x000fe2000fffe1ff */
[----:B------:R-:W-:Y:S01]  /*1980*/  LOP3.LUT P6, RZ, R158, 0x4, RZ, 0xc0, !PT ;  /* 0x000000049eff7812 */ /* 0x000fe200078cc0ff */
[----:B------:R-:W-:-:S02]  /*1990*/  @!UP1 ULOP3.LUT UR11, URZ, UR27, URZ, 0x33, !UPT ;  /* 0x0000001bff0b9292 */ /* 0x000fc4000f8e33ff */
[----:B------:R-:W-:Y:S01]  /*19a0*/  UIMAD UR27, UR10, UR4, URZ ;  /* 0x000000040a1b72a4 */ /* 0x000fe2000f8e02ff */
[----:B------:R-:W-:Y:S01]  /*19b0*/  @!PT LDS RZ, [RZ] ;  /* 0x00000000fffff984 */ /* 0x000fe20000000800 */
[----:B------:R-:W-:Y:S01]  /*19c0*/  @!PT LDS RZ, [RZ] ;  /* 0x00000000fffff984 */ /* 0x000fe20000000800 */
[----:B------:R-:W-:Y:S01]  /*19d0*/  @!PT LDS RZ, [RZ] ;  /* 0x00000000fffff984 */ /* 0x000fe20000000800 */
[----:B------:R-:W-:Y:S01]  /*19e0*/  LDGSTS.E.BYPASS.LTC128B.128 [R16], desc[UR24][R8.64] ;  /* 0x0000000008107fae */ /* 0x000fe2000b981a18 */
[----:B------:R-:W-:Y:S02]  /*19f0*/  USHF.R.S32.HI UR30, URZ, 0x1f, UR11 ;  /* 0x0000001fff1e7899 */ /* 0x000fe4000801140b */
[----:B------:R-:W-:Y:S01]  /*1a00*/  IMAD.WIDE.U32 R4, R0, UR11, R4 ;  /* 0x0000000b00047c25 */ /* 0x000fe2000f8e0004 */
[----:B------:R1:W-:Y:S01]  /*1a10*/  LDGSTS.E.BYPASS.LTC128B.128 [R16+0x4000], desc[UR24][R8.64+0x80] ;  /* 0x0400008008107fae */ /* 0x0003e2000b981a18 */
[----:B------:R-:W-:Y:S02]  /*1a20*/  UIMAD UR20, UR30, UR20, URZ ;  /* 0x000000141e1472a4 */ /* 0x000fe4000f8e02ff */
[----:B------:R-:W-:Y:S01]  /*1a30*/  UIMAD UR30, UR30, UR22, URZ ;  /* 0x000000161e1e72a4 */ /* 0x000fe2000f8e02ff */
[----:B------:R-:W-:Y:S01]  /*1a40*/  IMAD.WIDE.U32 R2, R6, UR11, R2 ;  /* 0x0000000b06027c25 */ /* 0x000fe2000f8e0002 */
[----:B------:R-:W-:Y:S01]  /*1a50*/  UIMAD UR20, UR11, UR21, UR20 ;  /* 0x000000150b1472a4 */ /* 0x000fe2000f8e0214 */
[----:B------:R-:W-:Y:S01]  /*1a60*/  LEA R157, P1, R4, UR18, 0x1 ;  /* 0x00000012049d7c11 */ /* 0x000fe2000f8208ff */
[----:B------:R-:W-:Y:S01]  /*1a70*/  UIMAD UR23, UR11, UR23, UR30 ;  /* 0x000000170b1772a4 */ /* 0x000fe2000f8e021e */
[----:B------:R-:W-:Y:S01]  /*1a80*/  LDGSTS.E.BYPASS.LTC128B.128 [R16+0x800], desc[UR24][R22.64] ;  /* 0x0080000016107fae */ /* 0x000fe2000b981a18 */
[----:B------:R-:W-:Y:S01]  /*1a90*/  USHF.L.U64.HI UR15, UR6, 0x4, UR7 ;  /* 0x00000004060f7899 */ /* 0x000fe20008010207 */
[----:B------:R-:W-:Y:S01]  /*1aa0*/  LEA R244, P0, R2, UR8, 0x1 ;  /* 0x0000000802f47c11 */ /* 0x000fe2000f8008ff */
[----:B------:R-:W-:Y:S01]  /*1ab0*/  VIADD R0, R5, UR20 ;  /* 0x0000001405007c36 */ /* 0x000fe20008000000 */
[----:B------:R-:W-:Y:S01]  /*1ac0*/  UIADD3 UR27, UPT, UPT, UR37, UR27, URZ ;  /* 0x0000001b251b7290 */ /* 0x000fe2000fffe0ff */
[----:B------:R-:W-:Y:S01]  /*1ad0*/  IADD3 R3, PT, PT, R3, UR23, RZ ;  /* 0x0000001703037c10 */ /* 0x000fe2000fffe0ff */
[----:B------:R-:W-:Y:S01]  /*1ae0*/  UIADD3 UR21, UP0, UPT, UR16, UR36, URZ ;  /* 0x0000002410157290 */ /* 0x000fe2000ff1e0ff */
[----:B------:R-:W-:Y:S01]  /*1af0*/  LDGSTS.E.BYPASS.LTC128B.128 [R16+0x4800], desc[UR24][R22.64+0x80] ;  /* 0x0480008016107fae */ /* 0x000fe2000b981a18 */
[----:B------:R-:W-:Y:S01]  /*1b00*/  USHF.L.U32 UR18, UR6, 0x5, URZ ;  /* 0x0000000506127899 */ /* 0x000fe200080006ff */
[----:B------:R-:W-:Y:S01]  /*1b10*/  LEA.HI.X R156, R4, UR19, R0, 0x1, P1 ;  /* 0x00000013049c7c11 */ /* 0x000fe200088f0c00 */
[----:B------:R-:W-:Y:S01]  /*1b20*/  UIADD3.X UR19, UPT, UPT, UR27, UR15, URZ, UP0, !UPT ;  /* 0x0000000f1b137290 */ /* 0x000fe200087fe4ff */
[----:B------:R-:W-:Y:S01]  /*1b30*/  LDGSTS.E.BYPASS.LTC128B.128 [R16+0x1000], desc[UR24][R20.64] ;  /* 0x0100000014107fae */ /* 0x000fe2000b981a18 */
[----:B------:R-:W-:Y:S01]  /*1b40*/  LEA.HI.X R219, R2, UR9, R3, 0x1, P0 ;  /* 0x0000000902db7c11 */ /* 0x000fe200080f0c03 */
[----:B------:R-:W-:Y:S01]  /*1b50*/  UIADD3 UR20, UP1, UPT, UR21, UR16, URZ ;  /* 0x0000001015147290 */ /* 0x000fe2000ff3e0ff */
[----:B------:R-:W-:Y:S01]  /*1b60*/  IMAD.U32 R2, RZ, RZ, UR36 ;  /* 0x00000024ff027e24 */ /* 0x000fe2000f8e00ff */
[----:B------:R-:W-:Y:S01]  /*1b70*/  LDGSTS.E.BYPASS.LTC128B.128 [R16+0x5000], desc[UR24][R20.64+0x80] ;  /* 0x0500008014107fae */ /* 0x000fe2000b981a18 */
[----:B------:R-:W-:Y:S01]  /*1b80*/  IMAD.U32 R4, RZ, RZ, UR21 ;  /* 0x00000015ff047e24 */ /* 0x000fe2000f8e00ff */
[----:B------:R-:W-:Y:S01]  /*1b90*/  UIADD3 UR30, UP0, UPT, UR18, UR21, URZ ;  /* 0x00000015121e7290 */ /* 0x000fe2000ff1e0ff */
[----:B------:R-:W-:Y:S01]  /*1ba0*/  IMAD.U32 R3, RZ, RZ, UR37 ;  /* 0x00000025ff037e24 */ /* 0x000fe2000f8e00ff */
[----:B------:R-:W-:Y:S01]  /*1bb0*/  LDGSTS.E.BYPASS.LTC128B.128 [R16+0x1800], desc[UR24][R18.64] ;  /* 0x0180000012107fae */ /* 0x000fe2000b981a18 */
[----:B------:R-:W-:Y:S01]  /*1bc0*/  USHF.L.U64.HI UR17, UR6, 0x5, UR7 ;  /* 0x0000000506117899 */ /* 0x000fe20008010207 */
[----:B------:R-:W-:Y:S01]  /*1bd0*/  MOV R3, UR27 ;  /* 0x0000001b00037c02 */ /* 0x000fe20008000f00 */
[----:B------:R-:W-:Y:S01]  /*1be0*/  UIADD3.X UR21, UPT, UPT, UR19, UR15, URZ, UP1, !UPT ;  /* 0x0000000f13157290 */ /* 0x000fe20008ffe4ff */
[----:B------:R-:W-:Y:S01]  /*1bf0*/  LDGSTS.E.BYPASS.LTC128B.128 [R16+0x5800], desc[UR24][R18.64+0x80] ;  /* 0x0580008012107fae */ /* 0x000fe2000b981a18 */
[-C--:B-1----:R-:W-:Y:S01]  /*1c00*/  LEA R8, P1, R2, R157.reuse, 0x1 ;  /* 0x0000009d02087211 */ /* 0x082fe200078208ff */
[----:B------:R-:W-:Y:S01]  /*1c10*/  IMAD.U32 R0, RZ, RZ, UR19 ;  /* 0x00000013ff007e24 */ /* 0x000fe2000f8e00ff */
[-C--:B------:R-:W-:Y:S01]  /*1c20*/  LEA R6, P0, R4, R157.reuse, 0x1 ;  /* 0x0000009d04067211 */ /* 0x080fe200078008ff */
[----:B------:R-:W-:Y:S01]  /*1c30*/  LDGSTS.E.BYPASS.LTC128B.128 [R16+0x2000], desc[UR24][R14.64] ;  /* 0x020000000e107fae */ /* 0x000fe2000b981a18 */
[----:B------:R-:W-:Y:S01]  /*1c40*/  UIADD3.X UR19, UPT, UPT, UR17, UR19, URZ, UP0, !UPT ;  /* 0x0000001311137290 */ /* 0x000fe200087fe4ff */
[----:B------:R-:W-:Y:S01]  /*1c50*/  MOV R5, UR20 ;  /* 0x0000001400057c02 */ /* 0x000fe20008000f00 */
[----:B------:R-:W-:Y:S01]  /*1c60*/  USHF.L.U32 UR20, UR12, 0x4, URZ ;  /* 0x000000040c147899 */ /* 0x000fe200080006ff */
[----:B------:R-:W-:Y:S01]  /*1c70*/  LDGSTS.E.BYPASS.LTC128B.128 [R16+0x6000], desc[UR24][R14.64+0x80] ;  /* 0x060000800e107fae */ /* 0x000fe2000b981a18 */
[-C--:B------:R-:W-:Y:S01]  /*1c80*/  LEA.HI.X R9, R2, R156.reuse, R3, 0x1, P1 ;  /* 0x0000009c02097211 */ /* 0x080fe200008f0c03 */
[----:B------:R-:W-:Y:S01]  /*1c90*/  IMAD.U32 R3, RZ, RZ, UR21 ;  /* 0x00000015ff037e24 */ /* 0x000fe2000f8e00ff */
[-C--:B------:R-:W-:Y:S01]  /*1ca0*/  LEA.HI.X R7, R4, R156.reuse, R0, 0x1, P0 ;  /* 0x0000009c04077211 */ /* 0x080fe200000f0c00 */
[----:B------:R-:W-:Y:S01]  /*1cb0*/  LDGSTS.E.BYPASS.LTC128B.128 [R16+0x2800], desc[UR24][R12.64] ;  /* 0x028000000c107fae */ /* 0x000fe2000b981a18 */
[C---:B------:R-:W-:Y:S01]  /*1cc0*/  LEA R4, P1, R5.reuse, R157, 0x1 ;  /* 0x0000009d05047211 */ /* 0x040fe200078208ff */
[----:B------:R-:W-:Y:S01]  /*1cd0*/  UIMAD UR21, UR4, UR13, URZ ;  /* 0x0000000d041572a4 */ /* 0x000fe2000f8e02ff */
[----:B------:R-:W-:Y:S01]  /*1ce0*/  MOV R0, UR19 ;  /* 0x0000001300007c02 */ /* 0x000fe20008000f00 */
[----:B------:R-:W-:Y:S01]  /*1cf0*/  LDGSTS.E.BYPASS.LTC128B.128 [R16+0x6800], desc[UR24][R12.64+0x80] ;  /* 0x068000800c107fae */ /* 0x000fe2000b981a18 */
[----:B------:R-:W-:Y:S01]  /*1d00*/  LEA.HI.X R5, R5, R156, R3, 0x1, P1 ;  /* 0x0000009c05057211 */ /* 0x000fe200008f0c03 */
[----:B------:R-:W-:-:S02]  /*1d10*/  USHF.L.U64.HI UR19, UR12, 0x4, UR13 ;  /* 0x000000040c137899 */ /* 0x000fc4000801020d */
[----:B------:R-:W-:Y:S01]  /*1d20*/  LDGSTS.E.BYPASS.LTC128B.128 [R16+0x3000], desc[UR24][R10.64] ;  /* 0x030000000a107fae */ /* 0x000fe2000b981a18 */
[----:B------:R-:W-:Y:S02]  /*1d30*/  UIADD3 UR21, UPT, UPT, UR39, UR21, URZ ;  /* 0x0000001527157290 */ /* 0x000fe4000fffe0ff */
[----:B------:R-:W-:Y:S01]  /*1d40*/  USHF.L.U32 UR37, UR12, 0x5, URZ ;  /* 0x000000050c257899 */ /* 0x000fe200080006ff */
[----:B------:R1:W-:Y:S01]  /*1d50*/  LDGSTS.E.BYPASS.LTC128B.128 [R16+0x7000], desc[UR24][R10.64+0x80] ;  /* 0x070000800a107fae */ /* 0x0003e2000b981a18 */
[----:B------:R-:W-:-:S03]  /*1d60*/  USHF.L.U64.HI UR36, UR12, 0x5, UR13 ;  /* 0x000000050c247899 */ /* 0x000fc6000801020d */
[----:B------:R-:W-:Y:S04]  /*1d70*/  LDGSTS.E.BYPASS.LTC128B.128 [R16+0x3800], desc[UR24][R26.64] ;  /* 0x038000001a107fae */ /* 0x000fe8000b981a18 */
[----:B------:R-:W-:Y:S04]  /*1d80*/  LDGSTS.E.BYPASS.LTC128B.128 [R16+0x7800], desc[UR24][R26.64+0x80] ;  /* 0x078000801a107fae */ /* 0x000fe8000b981a18 */
[----:B------:R-:W-:Y:S04]  /*1d90*/  LDGSTS.E.BYPASS.LTC128B.128 [R16+0x8000], desc[UR24][R8.64] ;  /* 0x0800000008107fae */ /* 0x000fe8000b981a18 */
[----:B------:R-:W-:Y:S04]  /*1da0*/  LDGSTS.E.BYPASS.LTC128B.128 [R16+0xa000], desc[UR24][R8.64+0x80] ;  /* 0x0a00008008107fae */ /* 0x000fe8000b981a18 */
[----:B------:R-:W-:Y:S04]  /*1db0*/  LDGSTS.E.BYPASS.LTC128B.128 [R16+0x8800], desc[UR24][R6.64] ;  /* 0x0880000006107fae */ /* 0x000fe8000b981a18 */
[----:B------:R2:W-:Y:S01]  /*1dc0*/  LDGSTS.E.BYPASS.LTC128B.128 [R16+0xa800], desc[UR24][R6.64+0x80] ;  /* 0x0a80008006107fae */ /* 0x0005e2000b981a18 */
[----:B-1----:R-:W-:-:S03]  /*1dd0*/  IMAD.U32 R10, RZ, RZ, UR30 ;  /* 0x0000001eff0a7e24 */ /* 0x002fc6000f8e00ff */
[----:B------:R-:W-:Y:S01]  /*1de0*/  LDGSTS.E.BYPASS.LTC128B.128 [R16+0x9000], desc[UR24][R4.64] ;  /* 0x0900000004107fae */ /* 0x000fe2000b981a18 */
[----:B------:R-:W-:Y:S01]  /*1df0*/  ULEA UR30, UP0, UR38, UR20, 0x6 ;  /* 0x00000014261e7291 */ /* 0x000fe2000f8030ff */
[C---:B------:R-:W-:Y:S02]  /*1e00*/  LEA R2, P0, R10.reuse, R157, 0x1 ;  /* 0x0000009d0a027211 */ /* 0x040fe400078008ff */
[----:B------:R1:W-:Y:S01]  /*1e10*/  LDGSTS.E.BYPASS.LTC128B.128 [R16+0xb000], desc[UR24][R4.64+0x80] ;  /* 0x0b00008004107fae */ /* 0x0003e2000b981a18 */
[----:B------:R-:W-:Y:S01]  /*1e20*/  ULEA.HI.X UR27, UR38, UR19, UR21, 0x6, UP0 ;  /* 0x00000013261b7291 */ /* 0x000fe200080f3415 */
[----:B------:R-:W-:Y:S01]  /*1e30*/  LEA.HI.X R3, R10, R156, R0, 0x1, P0 ;  /* 0x0000009c0a037211 */ /* 0x000fe200000f0c00 */
[----:B------:R-:W-:Y:S01]  /*1e40*/  UIADD3 UR20, UP1, UPT, UR30, UR20, URZ ;  /* 0x000000141e147290 */ /* 0x000fe2000ff3e0ff */
[----:B------:R-:W-:Y:S01]  /*1e50*/  LOP3.LUT R0, R155, 0x1c0, RZ, 0xc0, !PT ;  /* 0x000001c09b007812 */ /* 0x000fe200078ec0ff */
[----:B------:R-:W-:Y:S01]  /*1e60*/  UIADD3 UR37, UP0, UPT, UR37, UR30, URZ ;  /* 0x0000001e25257290 */ /* 0x000fe2000ff1e0ff */
[----:B------:R-:W-:Y:S01]  /*1e70*/  STL [R1+0x48], R157 ;  /* 0x0000489d01007387 */ /* 0x000fe20000100800 */
[----:B------:R-:W-:Y:S01]  /*1e80*/  UIADD3.X UR19, UPT, UPT, UR27, UR19, URZ, UP1, !UPT ;  /* 0x000000131b137290 */ /* 0x000fe20008ffe4ff */
[----:B------:R-:W-:Y:S01]  /*1e90*/  LOP3.LUT R17, R0, 0x38, R32, 0xf8, !PT ;  /* 0x0000003800117812 */ /* 0x000fe200078ef820 */
[----:B------:R-:W-:Y:S01]  /*1ea0*/  UIADD3.X UR36, UPT, UPT, UR36, UR27, URZ, UP0, !UPT ;  /* 0x0000001b24247290 */ /* 0x000fe200087fe4ff */
[----:B------:R-:W-:Y:S01]  /*1eb0*/  LDGSTS.E.BYPASS.LTC128B.128 [R16+0x9800], desc[UR24][R2.64] ;  /* 0x0980000002107fae */ /* 0x000fe2000b981a18 */
[----:B------:R-:W-:Y:S01]  /*1ec0*/  MOV R0, UR21 ;  /* 0x0000001500007c02 */ /* 0x000fe20008000f00 */
[----:B------:R-:W-:Y:S01]  /*1ed0*/  IMAD.U32 R11, RZ, RZ, UR20 ;  /* 0x00000014ff0b7e24 */ /* 0x000fe2000f8e00ff */
[----:B------:R-:W-:Y:S01]  /*1ee0*/  LOP3.LUT R152, R17, 0x8, R154, 0x78, !PT ;  /* 0x0000000811987812 */ /* 0x000fe200078e789a */
[----:B------:R3:W-:Y:S01]  /*1ef0*/  LDGSTS.E.BYPASS.LTC128B.128 [R16+0xb800], desc[UR24][R2.64+0x80] ;  /* 0x0b80008002107fae */ /* 0x0007e2000b981a18 */
[----:B------:R-:W-:Y:S01]  /*1f00*/  IMAD.U32 R10, RZ, RZ, UR37 ;  /* 0x00000025ff0a7e24 */ /* 0x000fe2000f8e00ff */
[----:B------:R-:W-:Y:S01]  /*1f10*/  UISETP.NE.AND UP0, UPT, UR26, 0x1, UPT ;  /* 0x000000011a00788c */ /* 0x000fe2000bf05270 */
[----:B--2---:R-:W-:Y:S01]  /*1f20*/  IMAD.U32 R7, RZ, RZ, UR30 ;  /* 0x0000001eff077e24 */ /* 0x004fe2000f8e00ff */
[----:B------:R-:W0:Y:S04]  /*1f30*/  LDGDEPBAR ;  /* 0x00000000000079af */ /* 0x000e280000000000 */
[----:B------:R-:W-:Y:S01]  /*1f40*/  LEA R6, P2, R7, R244, 0x1 ;  /* 0x000000f407067211 */ /* 0x000fe200078408ff */
[----:B------:R-:W-:Y:S01]  /*1f50*/  STL [R1+0x44], R156 ;  /* 0x0000449c01007387 */ /* 0x000fe20000100800 */
[----:B-1----:R-:W-:-:S02]  /*1f60*/  MOV R5, UR27 ;  /* 0x0000001b00057c02 */ /* 0x002fc40008000f00 */
[----:B------:R-:W-:Y:S02]  /*1f70*/  LEA R4, P1, R11, R244, 0x1 ;  /* 0x000000f40b047211 */ /* 0x000fe400078208ff */
[----:B------:R-:W-:Y:S01]  /*1f80*/  LEA.HI.X R7, R7, R219, R5, 0x1, P2 ;  /* 0x000000db07077211 */ /* 0x000fe200010f0c05 */
[----:B---3--:R-:W-:Y:S01]  /*1f90*/  IMAD.U32 R2, RZ, RZ, UR38 ;  /* 0x00000026ff027e24 */ /* 0x008fe2000f8e00ff */
[----:B------:R-:W-:-:S04]  /*1fa0*/  DEPBAR.LE SB0, 0x0 ;  /* 0x000080000000791a */ /* 0x000fc80000000000 */
[----:B------:R-:W-:Y:S01]  /*1fb0*/  IMAD.U32 R3, RZ, RZ, UR39 ;  /* 0x00000027ff037e24 */ /* 0x000fe2000f8e00ff */
[----:B------:R-:W-:Y:S01]  /*1fc0*/  LOP3.LUT R3, R17, 0x8, R158, 0x78, !PT ;  /* 0x0000000811037812 */ /* 0x000fe200078e789e */
[----:B------:R-:W-:Y:S01]  /*1fd0*/  BAR.SYNC.DEFER_BLOCKING 0x0 ;  /* 0x0000000000007b1d */ /* 0x000fe20000010000 */
[----:B------:R-:W-:-:S03]  /*1fe0*/  LEA R8, P0, R2, R244, 0x7 ;  /* 0x000000f402087211 */ /* 0x000fc600078038ff */
[----:B------:R-:W-:Y:S01]  /*1ff0*/  IMAD R132, R3, 0x2, R132 ;  /* 0x0000000203847824 */ /* 0x000fe200078e0284 */
[-C--:B------:R-:W-:Y:S01]  /*2000*/  LEA.HI.X R9, R2, R219.reuse, R0, 0x7, P0 ;  /* 0x000000db02097211 */ /* 0x080fe200000f3c00 */
[----:B------:R-:W-:Y:S01]  /*2010*/  IMAD.U32 R0, RZ, RZ, UR36 ;  /* 0x00000024ff007e24 */ /* 0x000fe2000f8e00ff */
[----:B------:R-:W-:Y:S01]  /*2020*/  MOV R3, UR19 ;  /* 0x0000001300037c02 */ /* 0x000fe20008000f00 */
[----:B------:R-:W-:Y:S01]  /*2030*/  VIADD R19, R132, UR5 ;  /* 0x0000000584137c36 */ /* 0x000fe20008000000 */
[C---:B------:R-:W-:Y:S01]  /*2040*/  LEA R2, P0, R10.reuse, R244, 0x1 ;  /* 0x000000f40a027211 */ /* 0x040fe200078008ff */
[----:B------:R-:W1:Y:S01]  /*2050*/  LDCU UR19, c[0x0][0x50c] ;  /* 0x0000a180ff1377ac */ /* 0x000e620008000800 */
[-C--:B------:R-:W-:Y:S02]  /*2060*/  LEA.HI.X R5, R11, R219.reuse, R3, 0x1, P1 ;  /* 0x000000db0b057211 */ /* 0x080fe400008f0c03 */
[----:B------:R-:W-:Y:S02]  /*2070*/  LEA.HI.X R3, R10, R219, R0, 0x1, P0 ;  /* 0x000000db0a037211 */ /* 0x000fe400000f0c00 */
[----:B------:R-:W-:-:S02]  /*2080*/  LOP3.LUT R0, R31, R152, RZ, 0xfc, !PT ;  /* 0x000000981f007212 */ /* 0x000fc400078efcff */
[----:B------:R-:W-:Y:S02]  /*2090*/  LOP3.LUT P0, RZ, R158, 0x2, RZ, 0xc0, !PT ;  /* 0x000000029eff7812 */ /* 0x000fe4000780c0ff */
[----:B------:R-:W-:Y:S02]  /*20a0*/  LEA R17, R0, UR5, 0x1 ;  /* 0x0000000500117c11 */ /* 0x000fe4000f8e08ff */
[----:B------:R-:W-:Y:S01]  /*20b0*/  SEL R0, R153, 0xffffffe0, !P0 ;  /* 0xffffffe099007807 */ /* 0x000fe20004000000 */
[----:B------:R-:W-:Y:S01]  /*20c0*/  @!PT LDS RZ, [RZ] ;  /* 0x00000000fffff984 */ /* 0x000fe20000000800 */
[----:B------:R-:W-:Y:S01]  /*20d0*/  @!PT LDS RZ, [RZ] ;  /* 0x00000000fffff984 */ /* 0x000fe20000000800 */
[----:B------:R-:W-:Y:S01]  /*20e0*/  @!PT LDS RZ, [RZ] ;  /* 0x00000000fffff984 */ /* 0x000fe20000000800 */
[----:B------:R-:W-:Y:S04]  /*20f0*/  LDGSTS.E.BYPASS.LTC128B.128 [R16+0xc000], desc[UR24][R8.64] ;  /* 0x0c00000008107fae */ /* 0x000fe8000b981a18 */
[C---:B------:R-:W-:Y:S01]  /*2100*/  IMAD.IADD R88, R0.reuse, 0x1, R17 ;  /* 0x0000000100587824 */ /* 0x040fe200078e0211 */
[----:B------:R2:W-:Y:S04]  /*2110*/  LDGSTS.E.BYPASS.LTC128B.128 [R16+0xe000], desc[UR24][R8.64+0x80] ;  /* 0x0e00008008107fae */ /* 0x0005e8000b981a18 */
[----:B------:R-:W-:Y:S04]  /*2120*/  LDGSTS.E.BYPASS.LTC128B.128 [R16+0xc800], desc[UR24][R6.64] ;  /* 0x0c80000006107fae */ /* 0x000fe8000b981a18 */
[----:B------:R-:W-:Y:S04]  /*2130*/  LDGSTS.E.BYPASS.LTC128B.128 [R16+0xe800], desc[UR24][R6.64+0x80] ;  /* 0x0e80008006107fae */ /* 0x000fe8000b981a18 */
[----:B------:R-:W-:Y:S04]  /*2140*/  LDGSTS.E.BYPASS.LTC128B.128 [R16+0xd000], desc[UR24][R4.64] ;  /* 0x0d00000004107fae */ /* 0x000fe8000b981a18 */
[----:B------:R-:W-:Y:S04]  /*2150*/  LDGSTS.E.BYPASS.LTC128B.128 [R16+0xf000], desc[UR24][R4.64+0x80] ;  /* 0x0f00008004107fae */ /* 0x000fe8000b981a18 */
[----:B------:R-:W-:Y:S04]  /*2160*/  LDGSTS.E.BYPASS.LTC128B.128 [R16+0xd800], desc[UR24][R2.64] ;  /* 0x0d80000002107fae */ /* 0x000fe8000b981a18 */
[----:B------:R3:W-:Y:S04]  /*2170*/  LDGSTS.E.BYPASS.LTC128B.128 [R16+0xf800], desc[UR24][R2.64+0x80] ;  /* 0x0f80008002107fae */ /* 0x0007e8000b981a18 */
[----:B--2---:R-:W-:Y:S04]  /*2180*/  LDSM.16.M88.4 R8, [R17+0x2000] ;  /* 0x002000001108783b */ /* 0x004fe80000000200 */
[----:B------:R-:W2:Y:S04]  /*2190*/  LDSM.16.M88.4 R32, [R132+UR5+0x8800] ;  /* 0x008800058420783b */ /* 0x000ea80008000200 */
[----:B------:R-:W4:Y:S04]  /*21a0*/  LDSM.16.M88.4 R36, [R132+UR5+0x8000] ;  /* 0x008000058424783b */ /* 0x000f280008000200 */
[----:B------:R-:W5:Y:S04]  /*21b0*/  LDSM.16.M88.4 R28, [R132+UR5+0x9000] ;  /* 0x00900005841c783b */ /* 0x000f680008000200 */
[----:B------:R-:W1:Y:S04]  /*21c0*/  LDSM.16.M88.4 R20, [R132+UR5+0x9800] ;  /* 0x009800058414783b */ /* 0x000e680008000200 */
[----:B------:R-:W1:Y:S01]  /*21d0*/  LDSM.16.M88.4 R12, [R17] ;  /* 0x00000000110c783b */ /* 0x000e620000000200 */
[----:B---3--:R-:W-:-:S03]  /*21e0*/  IADD3 R3, PT, PT, R0, R19, RZ ;  /* 0x0000001300037210 */ /* 0x008fc60007ffe0ff */
[----:B------:R-:W-:Y:S04]  /*21f0*/  LDSM.16.M88.4 R4, [R88+0x2000] ;  /* 0x002000005804783b */ /* 0x000fe80000000200 */
[----:B------:R-:W3:Y:S04]  /*2200*/  LDSM.16.M88.4 R52, [R3+0x8800] ;  /* 0x008800000334783b */ /* 0x000ee80000000200 */
[----:B------:R-:W3:Y:S04]  /*2210*/  LDSM.16.M88.4 R48, [R3+0x8000] ;  /* 0x008000000330783b */ /* 0x000ee80000000200 */
[----:B------:R-:W3:Y:S04]  /*2220*/  LDSM.16.M88.4 R56, [R3+0x9000] ;  /* 0x009000000338783b */ /* 0x000ee80000000200 */
[----:B------:R-:W3:Y:S04]  /*2230*/  LDSM.16.M88.4 R76, [R3+0x9800] ;  /* 0x00980000034c783b */ /* 0x000ee80000000200 */
[----:B------:R-:W3:Y:S01]  /*2240*/  LDSM.16.M88.4 R24, [R88] ;  /* 0x000000005818783b */ /* 0x000ee20000000200 */
[C---:B--2---:R-:W-:Y:S03]  /*2250*/  HMMA.16816.F32 R72, R8.reuse, R32, RZ ;  /* 0x000000200848723c */ /* 0x044fe600000018ff */
[----:B------:R-:W0:Y:S05]  /*2260*/  LDGDEPBAR ;  /* 0x00000000000079af */ /* 0x000e2a0000000000 */
[C---:B----4-:R-:W-:Y:S08]  /*2270*/  HMMA.16816.F32 R84, R8.reuse, R36, RZ ;  /* 0x000000240854723c */ /* 0x050ff000000018ff */
[C---:B------:R-:W-:Y:S08]  /*2280*/  HMMA.16816.F32 R80, R8.reuse, R38, RZ ;  /* 0x000000260850723c */ /* 0x040ff000000018ff */
[C---:B-----5:R-:W-:Y:S08]  /*2290*/  HMMA.16816.F32 R64, R8.reuse, R28, RZ ;  /* 0x0000001c0840723c */ /* 0x060ff000000018ff */
[C---:B-1----:R-:W-:Y:S08]  /*22a0*/  HMMA.16816.F32 R44, R8.reuse, R20, RZ ;  /* 0x00000014082c723c */ /* 0x042ff000000018ff */
[C---:B------:R-:W-:Y:S08]  /*22b0*/  HMMA.16816.F32 R68, R8.reuse, R34, RZ ;  /* 0x000000220844723c */ /* 0x040ff000000018ff */
[C---:B------:R-:W-:Y:S08]  /*22c0*/  HMMA.16816.F32 R60, R8.reuse, R30, RZ ;  /* 0x0000001e083c723c */ /* 0x040ff000000018ff */
[----:B------:R-:W-:Y:S08]  /*22d0*/  HMMA.16816.F32 R40, R8, R22, RZ ;  /* 0x000000160828723c */ /* 0x000ff000000018ff */
[C---:B------:R-:W-:Y:S08]  /*22e0*/  HMMA.16816.F32 R92, R12.reuse, R36, RZ ;  /* 0x000000240c5c723c */ /* 0x040ff000000018ff */
[C---:B------:R-:W-:Y:S08]  /*22f0*/  HMMA.16816.F32 R104, R12.reuse, R38, RZ ;  /* 0x000000260c68723c */ /* 0x040ff000000018ff */
[C---:B------:R-:W-:Y:S08]  /*2300*/  HMMA.16816.F32 R8, R12.reuse, R28, RZ ;  /* 0x0000001c0c08723c */ /* 0x040ff000000018ff */
[----:B------:R-:W-:Y:S08]  /*2310*/  HMMA.16816.F32 R36, R12, R32, RZ ;  /* 0x000000200c24723c */ /* 0x000ff000000018ff */
[C---:B---3--:R-:W-:Y:S08]  /*2320*/  HMMA.16816.F32 R116, R4.reuse, R52, R72 ;  /* 0x000000340474723c */ /* 0x048ff00000001848 */
[C---:B------:R-:W-:Y:S08]  /*2330*/  HMMA.16816.F32 R140, R4.reuse, R48, R84 ;  /* 0x00000030048c723c */ /* 0x040ff00000001854 */
[C---:B------:R-:W-:Y:S08]  /*2340*/  HMMA.16816.F32 R124, R4.reuse, R56, R64 ;  /* 0x00000038047c723c */ /* 0x040ff00000001840 */
[C---:B------:R-:W-:Y:S08]  /*2350*/  HMMA.16816.F32 R112, R4.reuse, R76, R44 ;  /* 0x0000004c0470723c */ /* 0x040ff0000000182c */
[C---:B------:R-:W-:Y:S08]  /*2360*/  HMMA.16816.F32 R136, R4.reuse, R50, R80 ;  /* 0x000000320488723c */ /* 0x040ff00000001850 */
[C---:B------:R-:W-:Y:S08]  /*2370*/  HMMA.16816.F32 R128, R4.reuse, R54, R68 ;  /* 0x000000360480723c */ /* 0x040ff00000001844 */
[C---:B------:R-:W-:Y:S08]  /*2380*/  HMMA.16816.F32 R120, R4.reuse, R58, R60 ;  /* 0x0000003a0478723c */ /* 0x040ff0000000183c */
[----:B------:R-:W-:Y:S01]  /*2390*/  HMMA.16816.F32 R72, R4, R78, R40 ;  /* 0x0000004e0448723c */ /* 0x000fe20000001828 */
[----:B------:R-:W-:-:S04]  /*23a0*/  MOV R4, 0x40 ;  /* 0x0000004000047802 */ /* 0x000fc80000000f00 */
[----:B------:R-:W-:-:S03]  /*23b0*/  SEL R89, R4, 0xffffffc0, !P6 ;  /* 0xffffffc004597807 */ /* 0x000fc60007000000 */
[----:B------:R-:W-:Y:S01]  /*23c0*/  HMMA.16816.F32 R100, R12, R34, RZ ;  /* 0x000000220c64723c */ /* 0x000fe200000018ff */
[C---:B------:R-:W-:Y:S01]  /*23d0*/  IADD3 R2, PT, PT, R89.reuse, R19, RZ ;  /* 0x0000001359027210 */ /* 0x040fe20007ffe0ff */
[----:B------:R-:W-:Y:S01]  /*23e0*/  IMAD.IADD R18, R89, 0x1, R17 ;  /* 0x0000000159127824 */ /* 0x000fe200078e0211 */
[----:B------:R-:W-:Y:S03]  /*23f0*/  STL [R1+0x58], R89 ;  /* 0x0000585901007387 */ /* 0x000fe60000100800 */
[C---:B------:R-:W-:Y:S01]  /*2400*/  IMAD.IADD R19, R0.reuse, 0x1, R18 ;  /* 0x0000000100137824 */ /* 0x040fe200078e0212 */
[----:B------:R-:W-:Y:S01]  /*2410*/  LDSM.16.M88.4 R32, [R2+0x9800] ;  /* 0x009800000220783b */ /* 0x000fe20000000200 */
[----:B------:R-:W-:Y:S01]  /*2420*/  HMMA.16816.F32 R84, R24, R56, R8 ;  /* 0x000000381854723c */ /* 0x000fe20000001808 */
[----:B------:R-:W-:Y:S02]  /*2430*/  IADD3 R0, PT, PT, R0, R2, RZ ;  /* 0x0000000200007210 */ /* 0x000fe40007ffe0ff */
[----:B------:R-:W1:Y:S04]  /*2440*/  LDSM.16.M88.4 R8, [R18+0x2000] ;  /* 0x002000001208783b */ /* 0x000e680000000200 */
[----:B------:R-:W2:Y:S01]  /*2450*/  LDSM.16.M88.4 R44, [R2+0x8000] ;  /* 0x00800000022c783b */ /* 0x000ea20000000200 */
[----:B------:R-:W-:Y:S03]  /*2460*/  HMMA.16816.F32 R148, R12, R30, RZ ;  /* 0x0000001e0c94723c */ /* 0x000fe600000018ff */
[----:B------:R-:W3:Y:S04]  /*2470*/  LDSM.16.M88.4 R40, [R2+0x8800] ;  /* 0x008800000228783b */ /* 0x000ee80000000200 */
[----:B------:R-:W-:Y:S01]  /*2480*/  LDSM.16.M88.4 R4, [R19+0x2000] ;  /* 0x002000001304783b */ /* 0x000fe20000000200 */
[----:B------:R-:W-:Y:S03]  /*2490*/  HMMA.16816.F32 R96, R24, R52, R36 ;  /* 0x000000341860723c */ /* 0x000fe60000001824 */
[----:B------:R-:W4:Y:S04]  /*24a0*/  LDSM.16.M88.4 R36, [R2+0x9000] ;  /* 0x009000000224783b */ /* 0x000f280000000200 */
[----:B------:R-:W-:Y:S01]  /*24b0*/  LDSM.16.M88.4 R60, [R0+0x9800] ;  /* 0x00980000003c783b */ /* 0x000fe20000000200 */
[C---:B------:R-:W-:Y:S08]  /*24c0*/  HMMA.16816.F32 R28, R12.reuse, R20, RZ ;  /* 0x000000140c1c723c */ /* 0x040ff000000018ff */
[----:B------:R-:W-:Y:S01]  /*24d0*/  HMMA.16816.F32 R144, R12, R22, RZ ;  /* 0x000000160c90723c */ /* 0x000fe200000018ff */
[----:B------:R-:W5:Y:S04]  /*24e0*/  LDSM.16.M88.4 R12, [R18] ;  /* 0x00000000120c783b */ /* 0x000f680000000200 */
[----:B------:R-:W-:Y:S03]  /*24f0*/  LDSM.16.M88.4 R20, [R19] ;  /* 0x000000001314783b */ /* 0x000fe60000000200 */
[C---:B------:R-:W-:Y:S08]  /*2500*/  HMMA.16816.F32 R92, R24.reuse, R48, R92 ;  /* 0x00000030185c723c */ /* 0x040ff0000000185c */
[C---:B------:R-:W-:Y:S01]  /*2510*/  HMMA.16816.F32 R64, R24.reuse, R50, R104 ;  /* 0x000000321840723c */ /* 0x040fe20000001868 */
[----:B------:R-:W-:Y:S07]  /*2520*/  LDSM.16.M88.4 R48, [R0+0x8800] ;  /* 0x008800000030783b */ /* 0x000fee0000000200 */
[C---:B------:R-:W-:Y:S01]  /*2530*/  HMMA.16816.F32 R68, R24.reuse, R54, R100 ;  /* 0x000000361844723c */ /* 0x040fe20000001864 */
[----:B------:R-:W-:Y:S07]  /*2540*/  LDSM.16.M88.4 R52, [R0+0x9000] ;  /* 0x009000000034783b */ /* 0x000fee0000000200 */
[C---:B------:R-:W-:Y:S01]  /*2550*/  HMMA.16816.F32 R108, R24.reuse, R76, R28 ;  /* 0x0000004c186c723c */ /* 0x040fe2000000181c */
[----:B------:R-:W5:Y:S07]  /*2560*/  LDSM.16.M88.4 R28, [R0+0x8000] ;  /* 0x00800000001c783b */ /* 0x000f6e0000000200 */
[C---:B------:R-:W-:Y:S08]  /*2570*/  HMMA.16816.F32 R56, R24.reuse, R58, R148 ;  /* 0x0000003a1838723c */ /* 0x040ff00000001894 */
[----:B------:R-:W-:Y:S08]  /*2580*/  HMMA.16816.F32 R76, R24, R78, R144 ;  /* 0x0000004e184c723c */ /* 0x000ff00000001890 */
[C---:B-1----:R-:W-:Y:S08]  /*2590*/  HMMA.16816.F32 R104, R8.reuse, R32, R112 ;  /* 0x000000200868723c */ /* 0x042ff00000001870 */
[C---:B--2---:R-:W-:Y:S08]  /*25a0*/  HMMA.16816.F32 R80, R8.reuse, R44, R140 ;  /* 0x0000002c0850723c */ /* 0x044ff0000000188c */
[C---:B---3--:R-:W-:Y:S08]  /*25b0*/  HMMA.16816.F32 R116, R8.reuse, R40, R116 ;  /* 0x000000280874723c */ /* 0x048ff00000001874 */
[C---:B----4-:R-:W-:Y:S08]  /*25c0*/  HMMA.16816.F32 R124, R8.reuse, R36, R124 ;  /* 0x00000024087c723c */ /* 0x050ff0000000187c */
[C---:B------:R-:W-:Y:S08]  /*25d0*/  HMMA.16816.F32 R100, R8.reuse, R46, R136 ;  /* 0x0000002e0864723c */ /* 0x040ff00000001888 */
[C---:B------:R-:W-:Y:S08]  /*25e0*/  HMMA.16816.F32 R112, R8.reuse, R42, R128 ;  /* 0x0000002a0870723c */ /* 0x040ff00000001880 */
[C---:B------:R-:W-:Y:S08]  /*25f0*/  HMMA.16816.F32 R120, R8.reuse, R38, R120 ;  /* 0x000000260878723c */ /* 0x040ff00000001878 */
[----:B------:R-:W-:Y:S08]  /*2600*/  HMMA.16816.F32 R24, R8, R34, R72 ;  /* 0x000000220818723c */ /* 0x000ff00000001848 */
[C---:B-----5:R-:W-:Y:S08]  /*2610*/  HMMA.16816.F32 R8, R12.reuse, R44, R92 ;  /* 0x0000002c0c08723c */ /* 0x060ff0000000185c */
[C---:B------:R-:W-:Y:S08]  /*2620*/  HMMA.16816.F32 R44, R12.reuse, R46, R64 ;  /* 0x0000002e0c2c723c */ /* 0x040ff00000001840 */
[C---:B------:R-:W-:Y:S08]  /*2630*/  HMMA.16816.F32 R72, R12.reuse, R40, R96 ;  /* 0x000000280c48723c */ /* 0x040ff00000001860 */
[C---:B------:R-:W-:Y:S08]  /*2640*/  HMMA.16816.F32 R68, R12.reuse, R42, R68 ;  /* 0x0000002a0c44723c */ /* 0x040ff00000001844 */
[C---:B------:R-:W-:Y:S08]  /*2650*/  HMMA.16816.F32 R40, R12.reuse, R36, R84 ;  /* 0x000000240c28723c */ /* 0x040ff00000001854 */
[C---:B------:R-:W-:Y:S01]  /*2660*/  HMMA.16816.F32 R56, R12.reuse, R38, R56 ;  /* 0x000000260c38723c */ /* 0x040fe20000001838 */
[----:B------:R-:W-:Y:S07]  /*2670*/  LDSM.16.M88.4 R36, [R132+UR5+0xa000] ;  /* 0x00a000058424783b */ /* 0x000fee0008000200 */
[C---:B------:R-:W-:Y:S08]  /*2680*/  HMMA.16816.F32 R64, R12.reuse, R32, R108 ;  /* 0x000000200c40723c */ /* 0x040ff0000000186c */
[----:B------:R-:W-:Y:S01]  /*2690*/  HMMA.16816.F32 R12, R12, R34, R76 ;  /* 0x000000220c0c723c */ /* 0x000fe2000000184c */
[----:B------:R-:W1:Y:S07]  /*26a0*/  LDSM.16.M88.4 R32, [R17+0x4000] ;  /* 0x004000001120783b */ /* 0x000e6e0000000200 */
[C---:B------:R-:W-:Y:S01]  /*26b0*/  HMMA.16816.F32 R76, R4.reuse, R28, R80 ;  /* 0x0000001c044c723c */ /* 0x040fe20000001850 */
[----:B------:R-:W-:Y:S07]  /*26c0*/  LDSM.16.M88.4 R80, [R3+0xb000] ;  /* 0x00b000000350783b */ /* 0x000fee0000000200 */
[C---:B------:R-:W-:Y:S08]  /*26d0*/  HMMA.16816.F32 R100, R4.reuse, R30, R100 ;  /* 0x0000001e0464723c */ /* 0x040ff00000001864 */
[C---:B------:R-:W-:Y:S08]  /*26e0*/  HMMA.16816.F32 R92, R4.reuse, R52, R124 ;  /* 0x00000034045c723c */ /* 0x040ff0000000187c */
[----:B------:R-:W-:Y:S08]  /*26f0*/  HMMA.16816.F32 R148, R4, R54, R120 ;  /* 0x000000360494723c */ /* 0x000ff00000001878 */
[C---:B------:R-:W-:Y:S08]  /*2700*/  HMMA.16816.F32 R8, R20.reuse, R28, R8 ;  /* 0x0000001c1408723c */ /* 0x040ff00000001808 */
[C---:B------:R-:W-:Y:S01]  /*2710*/  HMMA.16816.F32 R96, R20.reuse, R30, R44 ;  /* 0x0000001e1460723c */ /* 0x040fe2000000182c */
[----:B------:R-:W-:Y:S04]  /*2720*/  LDSM.16.M88.4 R28, [R88+0x4000] ;  /* 0x00400000581c783b */ /* 0x000fe80000000200 */
[----:B------:R-:W-:Y:S03]  /*2730*/  LDSM.16.M88.4 R44, [R132+UR5+0xb000] ;  /* 0x00b00005842c783b */ /* 0x000fe60008000200 */
[C---:B------:R-:W-:Y:S01]  /*2740*/  HMMA.16816.F32 R140, R20.reuse, R52, R40 ;  /* 0x00000034148c723c */ /* 0x040fe20000001828 */
[----:B------:R-:W-:Y:S07]  /*2750*/  LDSM.16.M88.4 R40, [R132+UR5+0xb800] ;  /* 0x00b800058428783b */ /* 0x000fee0008000200 */
[----:B------:R-:W-:Y:S01]  /*2760*/  HMMA.16816.F32 R136, R20, R54, R56 ;  /* 0x000000361488723c */ /* 0x000fe20000001838 */
[----:B------:R-:W-:Y:S07]  /*2770*/  LDSM.16.M88.4 R52, [R3+0xa000] ;  /* 0x00a000000334783b */ /* 0x000fee0000000200 */
[C---:B------:R-:W-:Y:S08]  /*2780*/  HMMA.16816.F32 R116, R4.reuse, R48, R116 ;  /* 0x000000300474723c */ /* 0x040ff00000001874 */
[C---:B------:R-:W-:Y:S08]  /*2790*/  HMMA.16816.F32 R112, R4.reuse, R50, R112 ;  /* 0x000000320470723c */ /* 0x040ff00000001870 */
[C---:B------:R-:W-:Y:S01]  /*27a0*/  HMMA.16816.F32 R84, R4.reuse, R60, R104 ;  /* 0x0000003c0454723c */ /* 0x040fe20000001868 */
[----:B------:R-:W-:Y:S07]  /*27b0*/  LDSM.16.M88.4 R104, [R3+0xb800] ;  /* 0x00b800000368783b */ /* 0x000fee0000000200 */
[----:B------:R-:W-:Y:S01]  /*27c0*/  HMMA.16816.F32 R144, R4, R62, R24 ;  /* 0x0000003e0490723c */ /* 0x000fe20000001818 */
[----:B------:R2:W3:Y:S04]  /*27d0*/  LDSM.16.M88.4 R4, [R17+0x6000] ;  /* 0x006000001104783b */ /* 0x0004e80000000200 */
[----:B------:R-:W-:Y:S03]  /*27e0*/  LDSM.16.M88.4 R24, [R19+0x4000] ;  /* 0x004000001318783b */ /* 0x000fe60000000200 */
[C---:B------:R-:W-:Y:S08]  /*27f0*/  HMMA.16816.F32 R108, R20.reuse, R48, R72 ;  /* 0x00000030146c723c */ /* 0x040ff00000001848 */
[C---:B------:R-:W-:Y:S01]  /*2800*/  HMMA.16816.F32 R120, R20.reuse, R50, R68 ;  /* 0x000000321478723c */ /* 0x040fe20000001844 */
[----:B------:R-:W4:Y:S04]  /*2810*/  LDSM.16.M88.4 R48, [R132+UR5+0xa800] ;  /* 0x00a800058430783b */ /* 0x000f280008000200 */
[----:B------:R-:W-:Y:S03]  /*2820*/  LDSM.16.M88.4 R68, [R0+0xa000] ;  /* 0x00a000000044783b */ /* 0x000fe60000000200 */
[----:B------:R-:W-:Y:S01]  /*2830*/  HMMA.16816.F32 R124, R20, R60, R64 ;  /* 0x0000003c147c723c */ /* 0x000fe20000001840 */
[----:B------:R-:W-:Y:S01]  /*2840*/  LDSM.16.M88.4 R64, [R3+0xa800] ;  /* 0x00a800000340783b */ /* 0x000fe20000000200 */
[----:B--2---:R-:W-:-:S04]  /*2850*/  SHF.R.U32.HI R17, RZ, 0x2, R158 ;  /* 0x00000002ff117819 */ /* 0x004fc8000001169e */
[----:B------:R-:W-:Y:S02]  /*2860*/  LOP3.LUT R17, R17, 0x7, RZ, 0xc0, !PT ;  /* 0x0000000711117812 */ /* 0x000fe400078ec0ff */
[----:B------:R-:W-:Y:S01]  /*2870*/  HMMA.16816.F32 R128, R20, R62, R12 ;  /* 0x0000003e1480723c */ /* 0x000fe2000000180c */
[----:B------:R2:W5:Y:S04]  /*2880*/  LDSM.16.M88.4 R20, [R88+0x6000] ;  /* 0x006000005814783b */ /* 0x0005680000000200 */
[----:B------:R-:W-:Y:S03]  /*2890*/  LDSM.16.M88.4 R60, [R2+0xa000] ;  /* 0x00a00000023c783b */ /* 0x000fe60000000200 */
[-C--:B-1----:R-:W-:Y:S01]  /*28a0*/  HMMA.16816.F32 R8, R32, R36.reuse, R8 ;  /* 0x000000242008723c */ /* 0x082fe20000001808 */
[----:B------:R-:W1:Y:S07]  /*28b0*/  LDSM.16.M88.4 R12, [R18+0x4000] ;  /* 0x00400000120c783b */ /* 0x000e6e0000000200 */
[C---:B---3--:R-:W-:Y:S08]  /*28c0*/  HMMA.16816.F32 R76, R4.reuse, R36, R76 ;  /* 0x00000024044c723c */ /* 0x048ff0000000184c */
[----:B------:R-:W-:Y:S08]  /*28d0*/  HMMA.16816.F32 R100, R4, R38, R100 ;  /* 0x000000260464723c */ /* 0x000ff00000001864 */
[----:B------:R-:W-:Y:S01]  /*28e0*/  HMMA.16816.F32 R56, R28, R52, R8 ;  /* 0x000000341c38723c */ /* 0x000fe20000001808 */
[----:B------:R-:W3:Y:S07]  /*28f0*/  LDSM.16.M88.4 R8, [R18+0x6000] ;  /* 0x006000001208783b */ /* 0x000eee0000000200 */
[C---:B----4-:R-:W-:Y:S08]  /*2900*/  HMMA.16816.F32 R116, R4.reuse, R48, R116 ;  /* 0x000000300474723c */ /* 0x050ff00000001874 */
[C---:B------:R-:W-:Y:S08]  /*2910*/  HMMA.16816.F32 R112, R4.reuse, R50, R112 ;  /* 0x000000320470723c */ /* 0x040ff00000001870 */
[C---:B------:R-:W-:Y:S08]  /*2920*/  HMMA.16816.F32 R92, R4.reuse, R44, R92 ;  /* 0x0000002c045c723c */ /* 0x040ff0000000185c */
[C---:B--2---:R-:W-:Y:S08]  /*2930*/  HMMA.16816.F32 R88, R4.reuse, R46, R148 ;  /* 0x0000002e0458723c */ /* 0x044ff00000001894 */
[C---:B------:R-:W-:Y:S08]  /*2940*/  HMMA.16816.F32 R84, R4.reuse, R40, R84 ;  /* 0x000000280454723c */ /* 0x040ff00000001854 */
[----:B------:R-:W-:Y:S01]  /*2950*/  HMMA.16816.F32 R72, R4, R42, R144 ;  /* 0x0000002a0448723c */ /* 0x000fe20000001890 */
[----:B------:R-:W2:Y:S07]  /*2960*/  LDSM.16.M88.4 R4, [R19+0x6000] ;  /* 0x006000001304783b */ /* 0x000eae0000000200 */
[C---:B------:R-:W-:Y:S08]  /*2970*/  HMMA.16816.F32 R140, R32.reuse, R44, R140 ;  /* 0x0000002c208c723c */ /* 0x040ff0000000188c */
[----:B------:R-:W-:Y:S08]  /*2980*/  HMMA.16816.F32 R136, R32, R46, R136 ;  /* 0x0000002e2088723c */ /* 0x000ff00000001888 */
[----:B-----5:R-:W-:Y:S08]  /*2990*/  HMMA.16816.F32 R44, R20, R52, R76 ;  /* 0x00000034142c723c */ /* 0x020ff0000000184c */
[----:B------:R-:W-:Y:S08]  /*29a0*/  HMMA.16816.F32 R96, R32, R38, R96 ;  /* 0x000000262060723c */ /* 0x000ff00000001860 */
[----:B-1----:R-:W-:Y:S08]  /*29b0*/  HMMA.16816.F32 R36, R12, R60, R56 ;  /* 0x0000003c0c24723c */ /* 0x002ff00000001838 */
[C---:B------:R-:W-:Y:S08]  /*29c0*/  HMMA.16816.F32 R56, R20.reuse, R54, R100 ;  /* 0x000000361438723c */ /* 0x040ff00000001864 */
[C---:B------:R-:W-:Y:S08]  /*29d0*/  HMMA.16816.F32 R116, R20.reuse, R64, R116 ;  /* 0x000000401474723c */ /* 0x040ff00000001874 */
[C---:B------:R-:W-:Y:S08]  /*29e0*/  HMMA.16816.F32 R112, R20.reuse, R66, R112 ;  /* 0x000000421470723c */ /* 0x040ff00000001870 */
[C---:B------:R-:W-:Y:S08]  /*29f0*/  HMMA.16816.F32 R92, R20.reuse, R80, R92 ;  /* 0x00000050145c723c */ /* 0x040ff0000000185c */
[C---:B------:R-:W-:Y:S08]  /*2a00*/  HMMA.16816.F32 R88, R20.reuse, R82, R88 ;  /* 0x000000521458723c */ /* 0x040ff00000001858 */
[C---:B------:R-:W-:Y:S08]  /*2a10*/  HMMA.16816.F32 R100, R20.reuse, R104, R84 ;  /* 0x000000681464723c */ /* 0x040ff00000001854 */
[----:B------:R-:W-:Y:S08]  /*2a20*/  HMMA.16816.F32 R144, R20, R106, R72 ;  /* 0x0000006a1490723c */ /* 0x000ff00000001848 */
[C---:B------:R-:W-:Y:S08]  /*2a30*/  HMMA.16816.F32 R108, R32.reuse, R48, R108 ;  /* 0x00000030206c723c */ /* 0x040ff0000000186c */
[C---:B------:R-:W-:Y:S08]  /*2a40*/  HMMA.16816.F32 R120, R32.reuse, R50, R120 ;  /* 0x000000322078723c */ /* 0x040ff00000001878 */
[C---:B------:R-:W-:Y:S08]  /*2a50*/  HMMA.16816.F32 R124, R32.reuse, R40, R124 ;  /* 0x00000028207c723c */ /* 0x040ff0000000187c */
[----:B------:R-:W-:Y:S08]  /*2a60*/  HMMA.16816.F32 R128, R32, R42, R128 ;  /* 0x0000002a2080723c */ /* 0x000ff00000001880 */
[----:B---3--:R-:W-:Y:S01]  /*2a70*/  HMMA.16816.F32 R20, R8, R60, R44 ;  /* 0x0000003c0814723c */ /* 0x008fe2000000182c */
[----:B------:R-:W-:Y:S07]  /*2a80*/  LDSM.16.M88.4 R44, [R0+0xa800] ;  /* 0x00a80000002c783b */ /* 0x000fee0000000200 */
[----:B------:R-:W-:Y:S08]  /*2a90*/  HMMA.16816.F32 R32, R28, R54, R96 ;  /* 0x000000361c20723c */ /* 0x000ff00000001860 */
[-C--:B------:R-:W-:Y:S08]  /*2aa0*/  HMMA.16816.F32 R36, R24, R68.reuse, R36 ;  /* 0x000000441824723c */ /* 0x080ff00000001824 */
[----:B--2---:R-:W-:Y:S08]  /*2ab0*/  HMMA.16816.F32 R40, R4, R68, R20 ;  /* 0x000000440428723c */ /* 0x004ff00000001814 */
[----:B------:R-:W-:Y:S01]  /*2ac0*/  HMMA.16816.F32 R20, R12, R62, R32 ;  /* 0x0000003e0c14723c */ /* 0x000fe20000001820 */
[----:B------:R-:W1:Y:S02]  /*2ad0*/  LDSM.16.M88.4 R32, [R2+0xa800] ;  /* 0x00a800000220783b */ /* 0x000e640000000200 */
[----:B------:R-:W-:-:S04]  /*2ae0*/  FMUL.FTZ R3, R36, UR19 ;  /* 0x0000001324037c20 */ /* 0x000fc80008410000 */
[----:B------:R2:W3:Y:S01]  /*2af0*/  MUFU.TANH R149, R3 ;  /* 0x0000000300957308 */ /* 0x0004e20000002400 */
[C---:B------:R-:W-:Y:S08]  /*2b00*/  HMMA.16816.F32 R48, R28.reuse, R64, R108 ;  /* 0x000000401c30723c */ /* 0x040ff0000000186c */
[----:B------:R-:W-:Y:S08]  /*2b10*/  HMMA.16816.F32 R64, R28, R66, R120 ;  /* 0x000000421c40723c */ /* 0x000ff00000001878 */
[----:B------:R-:W-:Y:S01]  /*2b20*/  HMMA.16816.F32 R20, R24, R70, R20 ;  /* 0x000000461814723c */ /* 0x000fe20000001814 */
[----:B--2---:R-:W-:-:S04]  /*2b30*/  FMUL.FTZ R3, R37, UR19 ;  /* 0x0000001325037c20 */ /* 0x004fc80008410000 */
[----:B------:R2:W4:Y:S03]  /*2b40*/  MUFU.TANH R133, R3 ;  /* 0x0000000300857308 */ /* 0x0005260000002400 */
[C---:B------:R-:W-:Y:S08]  /*2b50*/  HMMA.16816.F32 R84, R28.reuse, R80, R140 ;  /* 0x000000501c54723c */ /* 0x040ff0000000188c */
[----:B------:R-:W-:Y:S01]  /*2b60*/  HMMA.16816.F32 R76, R28, R104, R124 ;  /* 0x000000681c4c723c */ /* 0x000fe2000000187c */
[----:B--2---:R-:W-:-:S07]  /*2b70*/  FMUL.FTZ R3, R38, UR19 ;  /* 0x0000001326037c20 */ /* 0x004fce0008410000 */
[C---:B------:R-:W-:Y:S01]  /*2b80*/  HMMA.16816.F32 R80, R28.reuse, R82, R136 ;  /* 0x000000521c50723c */ /* 0x040fe20000001888 */
[----:B------:R2:W2:Y:S07]  /*2b90*/  MUFU.TANH R151, R3 ;  /* 0x0000000300977308 */ /* 0x0004ae0000002400 */
[----:B------:R-:W-:Y:S08]  /*2ba0*/  HMMA.16816.F32 R104, R28, R106, R128 ;  /* 0x0000006a1c68723c */ /* 0x000ff00000001880 */
[----:B-1----:R-:W-:Y:S01]  /*2bb0*/  HMMA.16816.F32 R28, R8, R32, R116 ;  /* 0x00000020081c723c */ /* 0x002fe20000001874 */
[----:B--2---:R-:W-:-:S07]  /*2bc0*/  FMUL.FTZ R3, R39, UR19 ;  /* 0x0000001327037c20 */ /* 0x004fce0008410000 */
[C---:B------:R-:W-:Y:S01]  /*2bd0*/  HMMA.16816.F32 R36, R8.reuse, R62, R56 ;  /* 0x0000003e0824723c */ /* 0x040fe20000001838 */
[----:B------:R1:W2:Y:S07]  /*2be0*/  MUFU.TANH R150, R3 ;  /* 0x0000000300967308 */ /* 0x0002ae0000002400 */
[----:B------:R-:W-:Y:S01]  /*2bf0*/  HMMA.16816.F32 R60, R8, R34, R112 ;  /* 0x00000022083c723c */ /* 0x000fe20000001870 */
[----:B-1----:R-:W-:-:S11]  /*2c00*/  FMUL.FTZ R3, R40, UR19 ;  /* 0x0000001328037c20 */ /* 0x002fd60008410000 */
[----:B------:R-:W-:Y:S01]  /*2c10*/  HMMA.16816.F32 R52, R4, R70, R36 ;  /* 0x000000460434723c */ /* 0x000fe20000001824 */
[----:B------:R1:W1:Y:S07]  /*2c20*/  MUFU.TANH R148, R3 ;  /* 0x0000000300947308 */ /* 0x00026e0000002400 */
[----:B------:R-:W-:Y:S01]  /*2c30*/  HMMA.16816.F32 R36, R12, R32, R48 ;  /* 0x000000200c24723c */ /* 0x000fe20000001830 */
[----:B-1----:R-:W-:-:S04]  /*2c40*/  FMUL.FTZ R3, R41, UR19 ;  /* 0x0000001329037c20 */ /* 0x002fc80008410000 */
[----:B------:R1:W1:-:S15]  /*2c50*/  MUFU.TANH R135, R3 ;  /* 0x0000000300877308 */ /* 0x00025e0000002400 */
[----:B------:R-:W-:Y:S08]  /*2c60*/  HMMA.16816.F32 R48, R24, R44, R36 ;  /* 0x0000002c1830723c */ /* 0x000ff00000001824 */
[----:B------:R-:W-:Y:S01]  /*2c70*/  HMMA.16816.F32 R36, R12, R34, R64 ;  /* 0x000000220c24723c */ /* 0x000fe20000001840 */
[----:B-1----:R-:W-:-:S07]  /*2c80*/  FMUL.FTZ R3, R42, UR19 ;  /* 0x000000132a037c20 */ /* 0x002fce0008410000 */
[----:B------:R-:W-:Y:S01]  /*2c90*/  HMMA.16816.F32 R32, R4, R44, R28 ;  /* 0x0000002c0420723c */ /* 0x000fe2000000181c */
[----:B------:R-:W-:Y:S01]  /*2ca0*/  LDSM.16.M88.4 R28, [R0+0xb000] ;  /* 0x00b00000001c783b */ /* 0x000fe20000000200 */
[----:B------:R1:W1:Y:S02]  /*2cb0*/  MUFU.TANH R134, R3 ;  /* 0x0000000300867308 */ /* 0x0002640000002400 */
[----:B-1----:R-:W-:Y:S02]  /*2cc0*/  FMUL.FTZ R3, R43, UR19 ;  /* 0x000000132b037c20 */ /* 0x002fe40008410000 */
[----:B------:R-:W1:Y:S04]  /*2cd0*/  LDSM.16.M88.4 R40, [R2+0xb800] ;  /* 0x00b800000228783b */ /* 0x000e680000000200 */
[----:B------:R5:W1:Y:S02]  /*2ce0*/  MUFU.TANH R123, R3 ;  /* 0x00000003007b7308 */ /* 0x000a640000002400 */
[----:B-----5:R-:W-:-:S06]  /*2cf0*/  FMUL.FTZ R3, R20, UR19 ;  /* 0x0000001314037c20 */ /* 0x020fcc0008410000 */
[----:B------:R5:W2:Y:S01]  /*2d00*/  MUFU.TANH R120, R3 ;  /* 0x0000000300787308 */ /* 0x000aa20000002400 */
[----:B-1----:R-:W-:Y:S01]  /*2d10*/  HMMA.16816.F32 R68, R8, R40, R100 ;  /* 0x000000280844723c */ /* 0x002fe20000001864 */
[----:B-----5:R-:W-:-:S06]  /*2d20*/  FMUL.FTZ R3, R21, UR19 ;  /* 0x0000001315037c20 */ /* 0x020fcc0008410000 */
[----:B------:R1:W1:Y:S01]  /*2d30*/  MUFU.TANH R110, R3 ;  /* 0x00000003006e7308 */ /* 0x0002620000002400 */
[----:B------:R-:W-:Y:S01]  /*2d40*/  HMMA.16816.F32 R56, R8, R42, R144 ;  /* 0x0000002a0838723c */ /* 0x000fe20000001890 */
[----:B-1----:R-:W-:-:S06]  /*2d50*/  FMUL.FTZ R3, R22, UR19 ;  /* 0x0000001316037c20 */ /* 0x002fcc0008410000 */
[----:B------:R1:W1:Y:S02]  /*2d60*/  MUFU.TANH R122, R3 ;  /* 0x00000003007a7308 */ /* 0x0002640000002400 */
[----:B-1----:R-:W-:Y:S02]  /*2d70*/  FMUL.FTZ R3, R23, UR19 ;  /* 0x0000001317037c20 */ /* 0x002fe40008410000 */
[----:B------:R1:W5:Y:S04]  /*2d80*/  LDSM.16.M88.4 R20, [R2+0xb000] ;  /* 0x00b000000214783b */ /* 0x0003680000000200 */
[----:B------:R3:W1:Y:S02]  /*2d90*/  MUFU.TANH R99, R3 ;  /* 0x0000000300637308 */ /* 0x0006640000002400 */
[----:B---3--:R-:W-:Y:S01]  /*2da0*/  FMUL.FTZ R3, R52, UR19 ;  /* 0x0000001334037c20 */ /* 0x008fe20008410000 */
[----:B-1----:R-:W-:-:S05]  /*2db0*/  FMUL.FTZ R2, R54, UR19 ;  /* 0x0000001336027c20 */ /* 0x002fca0008410000 */
[----:B------:R1:W3:Y:S08]  /*2dc0*/  MUFU.TANH R121, R3 ;  /* 0x0000000300797308 */ /* 0x0002f00000002400 */
[----:B------:R4:W2:Y:S01]  /*2dd0*/  MUFU.TANH R98, R2 ;  /* 0x0000000200627308 */ /* 0x0008a20000002400 */
[----:B-----5:R-:W-:Y:S01]  /*2de0*/  HMMA.16816.F32 R64, R8, R20, R92 ;  /* 0x000000140840723c */ /* 0x020fe2000000185c */
[----:B-1----:R-:W-:-:S06]  /*2df0*/  FMUL.FTZ R3, R53, UR19 ;  /* 0x0000001335037c20 */ /* 0x002fcc0008410000 */
[----:B------:R1:W1:Y:S01]  /*2e00*/  MUFU.TANH R111, R3 ;  /* 0x00000003006f7308 */ /* 0x0002620000002400 */
[----:B------:R-:W-:Y:S01]  /*2e10*/  HMMA.16816.F32 R72, R8, R22, R88 ;  /* 0x000000160848723c */ /* 0x000fe20000001858 */
[----:B------:R-:W5:Y:S01]  /*2e20*/  LDSM.16.M88.4 R8, [R0+0xb800] ;  /* 0x00b800000008783b */ /* 0x000f620000000200 */
[----:B----4-:R-:W-:Y:S01]  /*2e30*/  FMUL.FTZ R2, R55, UR19 ;  /* 0x0000001337027c20 */ /* 0x010fe20008410000 */
[----:B------:R-:W-:-:S04]  /*2e40*/  DEPBAR.LE SB0, 0x0 ;  /* 0x000080000000791a */ /* 0x000fc80000000000 */
[----:B------:R4:W2:Y:S01]  /*2e50*/  MUFU.TANH R97, R2 ;  /* 0x0000000200617308 */ /* 0x0008a20000002400 */
[----:B------:R-:W-:Y:S01]  /*2e60*/  HMMA.16816.F32 R52, R12, R22, R80 ;  /* 0x000000160c34723c */ /* 0x000fe20000001850 */
[----:B-1----:R-:W-:-:S11]  /*2e70*/  LOP3.LUT R3, R154, 0x1f0, RZ, 0xc0, !PT ;  /* 0x000001f09a037812 */ /* 0x002fd600078ec0ff */
[----:B------:R-:W-:Y:S01]  /*2e80*/  HMMA.16816.F32 R72, R4, R30, R72 ;  /* 0x0000001e0448723c */ /* 0x000fe20000001848 */
[----:B----4-:R-:W-:-:S07]  /*2e90*/  FMUL.FTZ R2, R48, UR19 ;  /* 0x0000001330027c20 */ /* 0x010fce0008410000 */
[----:B------:R-:W-:Y:S01]  /*2ea0*/  HMMA.16816.F32 R52, R24, R30, R52 ;  /* 0x0000001e1834723c */ /* 0x000fe20000001834 */
[----:B------:R1:W4:Y:S07]  /*2eb0*/  MUFU.TANH R176, R2 ;  /* 0x0000000200b07308 */ /* 0x00032e0000002400 */
[----:B-----5:R-:W-:Y:S01]  /*2ec0*/  HMMA.16816.F32 R68, R4, R8, R68 ;  /* 0x000000080444723c */ /* 0x020fe20000001844 */
[----:B-1----:R-:W-:-:S04]  /*2ed0*/  FMUL.FTZ R2, R49, UR19 ;  /* 0x0000001331027c20 */ /* 0x002fc80008410000 */
[----:B------:R1:W1:Y:S02]  /*2ee0*/  MUFU.TANH R96, R2 ;  /* 0x0000000200607308 */ /* 0x0002640000002400 */
[----:B-1----:R-:W-:-:S06]  /*2ef0*/  FMUL.FTZ R2, R50, UR19 ;  /* 0x0000001332027c20 */ /* 0x002fcc0008410000 */
[----:B------:R1:W1:Y:S02]  /*2f00*/  MUFU.TANH R131, R2 ;  /* 0x0000000200837308 */ /* 0x0002640000002400 */
[----:B-1----:R-:W-:Y:S02]  /*2f10*/  FMUL.FTZ R2, R51, UR19 ;  /* 0x0000001333027c20 */ /* 0x002fe40008410000 */
[----:B------:R-:W-:Y:S04]  /*2f20*/  HMMA.16816.F32 R48, R24, R46, R36 ;  /* 0x0000002e1830723c */ /* 0x000fe80000001824 */
[----:B------:R1:W1:Y:S04]  /*2f30*/  MUFU.TANH R130, R2 ;  /* 0x0000000200827308 */ /* 0x0002680000002400 */
[----:B------:R-:W-:Y:S08]  /*2f40*/  HMMA.16816.F32 R36, R12, R20, R84 ;  /* 0x000000140c24723c */ /* 0x000ff00000001854 */
[----:B------:R-:W-:Y:S03]  /*2f50*/  HMMA.16816.F32 R20, R4, R46, R60 ;  /* 0x0000002e0414723c */ /* 0x000fe6000000183c */
[----:B------:R-:W-:Y:S01]  /*2f60*/  FMUL.FTZ R0, R49, UR19 ;  /* 0x0000001331007c20 */ /* 0x000fe20008410000 */
[----:B-1----:R-:W-:-:S03]  /*2f70*/  FMUL.FTZ R2, R32, UR19 ;  /* 0x0000001320027c20 */ /* 0x002fc60008410000 */
[----:B------:R1:W1:Y:S01]  /*2f80*/  MUFU.TANH R49, R0 ;  /* 0x0000000000317308 */ /* 0x0002620000002400 */
[----:B------:R-:W-:Y:S07]  /*2f90*/  HMMA.16816.F32 R60, R4, R10, R56 ;  /* 0x0000000a043c723c */ /* 0x000fee0000001838 */
[----:B------:R5:W2:Y:S01]  /*2fa0*/  MUFU.TANH R89, R2 ;  /* 0x0000000200597308 */ /* 0x000aa20000002400 */
[----:B------:R-:W-:Y:S01]  /*2fb0*/  HMMA.16816.F32 R36, R24, R28, R36 ;  /* 0x0000001c1824723c */ /* 0x000fe20000001824 */
[----:B-1----:R-:W-:-:S06]  /*2fc0*/  FMUL.FTZ R0, R50, UR19 ;  /* 0x0000001332007c20 */ /* 0x002fcc0008410000 */
[----:B------:R1:W1:Y:S01]  /*2fd0*/  MUFU.TANH R129, R0 ;  /* 0x0000000000817308 */ /* 0x0002620000002400 */
[----:B-----5:R-:W-:-:S07]  /*2fe0*/  FMUL.FTZ R2, R33, UR19 ;  /* 0x0000001321027c20 */ /* 0x020fce0008410000 */
[----:B------:R5:W2:Y:S01]  /*2ff0*/  MUFU.TANH R88, R2 ;  /* 0x0000000200587308 */ /* 0x000aa20000002400 */
[----:B-1----:R-:W-:-:S07]  /*3000*/  FMUL.FTZ R0, R51, UR19 ;  /* 0x0000001333007c20 */ /* 0x002fce0008410000 */
[----:B------:R1:W1:Y:S01]  /*3010*/  MUFU.TANH R128, R0 ;  /* 0x0000000000807308 */ /* 0x0002620000002400 */
[----:B-----5:R-:W-:-:S07]  /*3020*/  FMUL.FTZ R2, R34, UR19 ;  /* 0x0000001322027c20 */ /* 0x020fce0008410000 */
[----:B------:R5:W2:Y:S01]  /*3030*/  MUFU.TANH R92, R2 ;  /* 0x00000002005c7308 */ /* 0x000aa20000002400 */
[----:B-1----:R-:W-:Y:S01]  /*3040*/  FMUL.FTZ R0, R20, UR19 ;  /* 0x0000001314007c20 */ /* 0x002fe20008410000 */
[----:B-----5:R-:W-:Y:S02]  /*3050*/  FMUL.FTZ R2, R35, UR19 ;  /* 0x0000001323027c20 */ /* 0x020fe40008410000 */
[C---:B------:R-:W-:Y:S04]  /*3060*/  HMMA.16816.F32 R32, R12.reuse, R40, R76 ;  /* 0x000000280c20723c */ /* 0x040fe8000000184c */
[----:B------:R1:W1:Y:S04]  /*3070*/  MUFU.TANH R76, R0 ;  /* 0x00000000004c7308 */ /* 0x0002680000002400 */
[----:B------:R-:W-:Y:S04]  /*3080*/  HMMA.16816.F32 R40, R12, R42, R104 ;  /* 0x0000002a0c28723c */ /* 0x000fe80000001868 */
[----:B------:R5:W2:Y:S04]  /*3090*/  MUFU.TANH R84, R2 ;  /* 0x0000000200547308 */ /* 0x000aa80000002400 */
[----:B------:R-:W-:Y:S01]  /*30a0*/  HMMA.16816.F32 R12, R4, R28, R64 ;  /* 0x0000001c040c723c */ /* 0x000fe20000001840 */
[----:B------:R-:W-:Y:S01]  /*30b0*/  SHF.L.U32 R4, R158, 0x1, RZ ;  /* 0x000000019e047819 */ /* 0x000fe200000006ff */
[----:B-1----:R-:W-:-:S03]  /*30c0*/  FMUL.FTZ R0, R21, UR19 ;  /* 0x0000001315007c20 */ /* 0x002fc60008410000 */
[----:B------:R-:W-:Y:S01]  /*30d0*/  LOP3.LUT R4, R4, 0x6, RZ, 0xc0, !PT ;  /* 0x0000000604047812 */ /* 0x000fe200078ec0ff */
[----:B------:R1:W1:Y:S02]  /*30e0*/  MUFU.TANH R64, R0 ;  /* 0x0000000000407308 */ /* 0x0002640000002400 */
[----:B------:R-:W-:Y:S01]  /*30f0*/  HMMA.16816.F32 R44, R24, R8, R32 ;  /* 0x00000008182c723c */ /* 0x000fe20000001820 */
[----:B-----5:R-:W-:-:S05]  /*3100*/  FMUL.FTZ R2, R48, UR19 ;  /* 0x0000001330027c20 */ /* 0x020fca0008410000 */
[----:B------:R5:W2:Y:S02]  /*3110*/  MUFU.TANH R80, R2 ;  /* 0x0000000200507308 */ /* 0x000aa40000002400 */
[----:B------:R-:W-:Y:S03]  /*3120*/  HMMA.16816.F32 R40, R24, R10, R40 ;  /* 0x0000000a1828723c */ /* 0x000fe60000001828 */
[----:B------:R-:W-:Y:S01]  /*3130*/  FMUL.FTZ R10, R13, UR19 ;  /* 0x000000130d0a7c20 */ /* 0x000fe20008410000 */
[----:B------:R-:W-:Y:S01]  /*3140*/  FMUL.FTZ R20, R14, UR19 ;  /* 0x000000130e147c20 */ /* 0x000fe20008410000 */
[----:B------:R-:W-:Y:S01]  /*3150*/  FMUL.FTZ R19, R15, UR19 ;  /* 0x000000130f137c20 */ /* 0x000fe20008410000 */
[----:B-1----:R-:W-:-:S04]  /*3160*/  FMUL.FTZ R0, R22, UR19 ;  /* 0x0000001316007c20 */ /* 0x002fc80008410000 */
[----:B------:R1:W1:Y:S01]  /*3170*/  MUFU.TANH R109, R0 ;  /* 0x00000000006d7308 */ /* 0x0002620000002400 */
[----:B-----5:R-:W-:-:S05]  /*3180*/  IMAD.U32 R2, RZ, RZ, UR32 ;  /* 0x00000020ff027e24 */ /* 0x020fca000f8e00ff */
[----:B------:R-:W-:Y:S01]  /*3190*/  IADD3 R2, PT, PT, R3, 0x1, R2 ;  /* 0x0000000103027810 */ /* 0x000fe20007ffe002 */
[----:B------:R-:W-:-:S03]  /*31a0*/  FMUL.FTZ R3, R12, UR19 ;  /* 0x000000130c037c20 */ /* 0x000fc60008410000 */
[----:B------:R-:W-:Y:S01]  /*31b0*/  IADD3 R17, PT, PT, R2, -UR29, R17 ;  /* 0x8000001d02117c10 */ /* 0x000fe2000fffe011 */
[----:B------:R-:W2:Y:S01]  /*31c0*/  MUFU.TANH R48, R3 ;  /* 0x0000000300307308 */ /* 0x000ea20000002400 */
[----:B-1----:R-:W-:-:S07]  /*31d0*/  FMUL.FTZ R0, R23, UR19 ;  /* 0x0000001317007c20 */ /* 0x002fce0008410000 */
[----:B------:R1:W1:Y:S02]  /*31e0*/  MUFU.TANH R108, R0 ;  /* 0x00000000006c7308 */ /* 0x0002640000002400 */
[----:B-1----:R-:W-:-:S06]  /*31f0*/  FMUL.FTZ R0, R36, UR19 ;  /* 0x0000001324007c20 */ /* 0x002fcc0008410000 */
[----:B------:R1:W1:Y:S02]  /*3200*/  MUFU.TANH R36, R0 ;  /* 0x0000000000247308 */ /* 0x0002640000002400 */
[----:B-1----:R-:W-:-:S06]  /*3210*/  FMUL.FTZ R0, R37, UR19 ;  /* 0x0000001325007c20 */ /* 0x002fcc0008410000 */
[----:B------:R1:W1:Y:S02]  /*3220*/  MUFU.TANH R30, R0 ;  /* 0x00000000001e7308 */ /* 0x0002640000002400 */
[----:B-1----:R-:W-:-:S06]  /*3230*/  FMUL.FTZ R0, R38, UR19 ;  /* 0x0000001326007c20 */ /* 0x002fcc0008410000 */
[----:B------:R1:W1:Y:S02]  /*3240*/  MUFU.TANH R65, R0 ;  /* 0x0000000000417308 */ /* 0x0002640000002400 */
[----:B-1----:R-:W-:-:S05]  /*3250*/  IMAD.U32 R0, RZ, RZ, UR4 ;  /* 0x00000004ff007e24 */ /* 0x002fca000f8e00ff */
[----:B------:R-:W-:Y:S01]  /*3260*/  LEA R0, R0, R4, 0x6 ;  /* 0x0000000400007211 */ /* 0x000fe200078e30ff */
[----:B------:R-:W-:Y:S06]  /*3270*/  BAR.SYNC.DEFER_BLOCKING 0x0 ;  /* 0x0000000000007b1d */ /* 0x000fec0000010000 */
[----:B--234-:R-:W-:Y:S05]  /*3280*/  BRA.U !UP0, `(.L_x_43) ;  /* 0x00000001089c7547 */ /* 0x01cfea000b800000 */
[----:B------:R-:W-:-:S04]  /*3290*/  UIADD3 UR20, UPT, UPT, UR26, -0x2, URZ ;  /* 0xfffffffe1a147890 */ /* 0x000fc8000fffe0ff */
[----:B------:R-:W-:Y:S02]  /*32a0*/  UIMAD.WIDE.U32 UR36, UR14, UR20, URZ ;  /* 0x000000140e2472a5 */ /* 0x000fe4000f8e00ff */
[----:B------:R-:W-:Y:S02]  /*32b0*/  UIMAD UR10, UR10, UR20, URZ ;  /* 0x000000140a0a72a4 */ /* 0x000fe4000f8e02ff */
[----:B------:R-:W-:Y:S02]  /*32c0*/  UIADD3 UR14, UP0, UPT, UR16, UR36, URZ ;  /* 0x00000024100e7290 */ /* 0x000fe4000ff1e0ff */
[----:B------:R-:W-:Y:S01]  /*32d0*/  UIADD3 UR10, UPT, UPT, UR37, UR10, URZ ;  /* 0x0000000a250a7290 */ /* 0x000fe2000fffe0ff */
[----:B------:R-:W-:Y:S01]  /*32e0*/  IMAD.U32 R2, RZ, RZ, UR36 ;  /* 0x00000024ff027e24 */ /* 0x000fe2000f8e00ff */
[----:B------:R-:W-:Y:S01]  /*32f0*/  UIADD3 UR16, UP1, UPT, UR14, UR16, URZ ;  /* 0x000000100e107290 */ /* 0x000fe2000ff3e0ff */
[----:B------:R-:W-:Y:S01]  /*3300*/  IMAD.U32 R3, RZ, RZ, UR37 ;  /* 0x00000025ff037e24 */ /* 0x000fe2000f8e00ff */
[----:B------:R-:W-:Y:S01]  /*3310*/  UIADD3.X UR20, UPT, UPT, UR10, UR15, URZ, UP0, !UPT ;  /* 0x0000000f0a147290 */ /* 0x000fe200087fe4ff */
[----:B------:R-:W-:Y:S01]  /*3320*/  IMAD.U32 R13, RZ, RZ, UR14 ;  /* 0x0000000eff0d7e24 */ /* 0x000fe2000f8e00ff */
[----:B------:R-:W-:Y:S01]  /*3330*/  UIADD3 UR18, UP0, UPT, UR14, UR18, URZ ;  /* 0x000000120e127290 */ /* 0x000fe2000ff1e0ff */
[----:B------:R-:W-:Y:S01]  /*3340*/  IMAD.U32 R3, RZ, RZ, UR10 ;  /* 0x0000000aff037e24 */ /* 0x000fe2000f8e00ff */
[----:B------:R-:W-:Y:S01]  /*3350*/  UIADD3.X UR15, UPT, UPT, UR20, UR15, URZ, UP1, !UPT ;  /* 0x0000000f140f7290 */ /* 0x000fe20008ffe4ff */
[CC--:B------:R-:W-:Y:S01]  /*3360*/  LEA R8, P1, R2.reuse, R157.reuse, 0x1 ;  /* 0x0000009d02087211 */ /* 0x0c0fe200078208ff */
[----:B------:R-:W-:Y:S01]  /*3370*/  UIADD3.X UR17, UPT, UPT, UR20, UR17, URZ, UP0, !UPT ;  /* 0x0000001114117290 */ /* 0x000fe200087fe4ff */
[----:B------:R-:W-:Y:S01]  /*3380*/  MOV R12, UR16 ;  /* 0x00000010000c7c02 */ /* 0x000fe20008000f00 */
[----:B------:R-:W-:Y:S01]  /*3390*/  IMAD.U32 R11, RZ, RZ, UR18 ;  /* 0x00000012ff0b7e24 */ /* 0x000fe2000f8e00ff */
[-C--:B------:R-:W-:Y:S01]  /*33a0*/  LEA R6, P3, R13, R157.reuse, 0x1 ;  /* 0x0000009d0d067211 */ /* 0x080fe200078608ff */
[----:B------:R-:W-:Y:S01]  /*33b0*/  IMAD.U32 R7, RZ, RZ, UR20 ;  /* 0x00000014ff077e24 */ /* 0x000fe2000f8e00ff */
[----:B------:R-:W-:Y:S01]  /*33c0*/  LEA.HI.X R9, R2, R156, R3, 0x1, P1 ;  /* 0x0000009c02097211 */ /* 0x000fe200008f0c03 */
[----:B------:R-:W-:Y:S01]  /*33d0*/  IMAD.U32 R3, RZ, RZ, UR17 ;  /* 0x00000011ff037e24 */ /* 0x000fe2000f8e00ff */
[----:B------:R-:W-:-:S02]  /*33e0*/  LEA R4, P2, R12, R157, 0x1 ;  /* 0x0000009d0c047211 */ /* 0x000fc400078408ff */
[----:B------:R-:W-:Y:S01]  /*33f0*/  MOV R5, UR15 ;  /* 0x0000000f00057c02 */ /* 0x000fe20008000f00 */
[----:B------:R-:W-:Y:S01]  /*3400*/  @!PT LDS RZ, [RZ] ;  /* 0x00000000fffff984 */ /* 0x000fe20000000800 */
[----:B------:R-:W-:Y:S01]  /*3410*/  @!PT LDS RZ, [RZ] ;  /* 0x00000000fffff984 */ /* 0x000fe20000000800 */
[----:B------:R-:W-:Y:S01]  /*3420*/  @!PT LDS RZ, [RZ] ;  /* 0x00000000fffff984 */ /* 0x000fe20000000800 */
[----:B------:R1:W-:Y:S01]  /*3430*/  LDGSTS.E.BYPASS.LTC128B.128 [R16+0x8000], desc[UR24][R8.64] ;  /* 0x0800000008107fae */ /* 0x0003e2000b981a18 */
[----:B------:R-:W-:Y:S02]  /*3440*/  LEA R2, P1, R11, R157, 0x1 ;  /* 0x0000009d0b027211 */ /* 0x000fe400078208ff */
[-C--:B------:R-:W-:Y:S01]  /*3450*/  LEA.HI.X R7, R13, R156.reuse, R7, 0x1, P3 ;  /* 0x0000009c0d077211 */ /* 0x080fe200018f0c07 */
[----:B------:R1:W-:Y:S01]  /*3460*/  LDGSTS.E.BYPASS.LTC128B.128 [R16+0xa000], desc[UR24][R8.64+0x80] ;  /* 0x0a00008008107fae */ /* 0x0003e2000b981a18 */
[-C--:B------:R-:W-:Y:S02]  /*3470*/  LEA.HI.X R5, R12, R156.reuse, R5, 0x1, P2 ;  /* 0x0000009c0c057211 */ /* 0x080fe400010f0c05 */
[----:B------:R-:W-:Y:S01]  /*3480*/  LEA.HI.X R3, R11, R156, R3, 0x1, P1 ;  /* 0x0000009c0b037211 */ /* 0x000fe200008f0c03 */
[----:B------:R1:W-:Y:S04]  /*3490*/  LDGSTS.E.BYPASS.LTC128B.128 [R16+0x8800], desc[UR24][R6.64] ;  /* 0x0880000006107fae */ /* 0x0003e8000b981a18 */
[----:B------:R1:W-:Y:S04]  /*34a0*/  LDGSTS.E.BYPASS.LTC128B.128 [R16+0xa800], desc[UR24][R6.64+0x80] ;  /* 0x0a80008006107fae */ /* 0x0003e8000b981a18 */
[----:B------:R1:W-:Y:S04]  /*34b0*/  LDGSTS.E.BYPASS.LTC128B.128 [R16+0x9000], desc[UR24][R4.64] ;  /* 0x0900000004107fae */ /* 0x0003e8000b981a18 */
[----:B------:R1:W-:Y:S04]  /*34c0*/  LDGSTS.E.BYPASS.LTC128B.128 [R16+0xb000], desc[UR24][R4.64+0x80] ;  /* 0x0b00008004107fae */ /* 0x0003e8000b981a18 */
[----:B------:R1:W-:Y:S04]  /*34d0*/  LDGSTS.E.BYPASS.LTC128B.128 [R16+0x9800], desc[UR24][R2.64] ;  /* 0x0980000002107fae */ /* 0x0003e8000b981a18 */
[----:B------:R1:W-:Y:S04]  /*34e0*/  LDGSTS.E.BYPASS.LTC128B.128 [R16+0xb800], desc[UR24][R2.64+0x80] ;  /* 0x0b80008002107fae */ /* 0x0003e8000b981a18 */
[----:B------:R-:W0:Y:S02]  /*34f0*/  LDGDEPBAR ;  /* 0x00000000000079af */ /* 0x000e240000000000 */
.L_x_43:
[----:B-1----:R-:W-:Y:S02]  /*3500*/  IMAD.U32 R4, RZ, RZ, UR33 ;  /* 0x00000021ff047e24 */ /* 0x002fe4000f8e00ff */
[----:B------:R-:W-:Y:S01]  /*3510*/  FMUL.FTZ R2, R52, UR19 ;  /* 0x0000001334027c20 */ /* 0x000fe20008410000 */
[----:B------:R-:W-:Y:S01]  /*3520*/  FMUL.FTZ R3, R53, UR19 ;  /* 0x0000001335037c20 */ /* 0x000fe20008410000 */
[C---:B------:R-:W-:Y:S01]  /*3530*/  VIADD R5, R0.reuse, 0x1 ;  /* 0x0000000100057836 */ /* 0x040fe20000000000 */
[C---:B------:R-:W-:Y:S01]  /*3540*/  IADD3 R9, PT, PT, R0.reuse, 0x11, RZ ;  /* 0x0000001100097810 */ /* 0x040fe20007ffe0ff */
[----:B------:R1:W2:Y:S01]  /*3550*/  MUFU.TANH R29, R2 ;  /* 0x00000002001d7308 */ /* 0x0002a20000002400 */
[C---:B------:R-:W-:Y:S01]  /*3560*/  VIADD R8, R0.reuse, 0x9 ;  /* 0x0000000900087836 */ /* 0x040fe20000000000 */
[C---:B------:R-:W-:Y:S01]  /*3570*/  IADD3 R6, PT, PT, R0.reuse, 0x8, RZ ;  /* 0x0000000800067810 */ /* 0x040fe20007ffe0ff */
[C---:B------:R-:W-:Y:S01]  /*3580*/  VIADD R7, R0.reuse, 0x10 ;  /* 0x0000001000077836 */ /* 0x040fe20000000000 */
[C---:B------:R-:W-:Y:S01]  /*3590*/  IADD3 R23, PT, PT, R0.reuse, 0x20, RZ ;  /* 0x0000002000177810 */ /* 0x040fe20007ffe0ff */
[C---:B------:R-:W-:Y:S01]  /*35a0*/  VIADD R22, R0.reuse, 0x21 ;  /* 0x0000002100167836 */ /* 0x040fe20000000000 */
[C---:B------:R-:W-:Y:S01]  /*35b0*/  IADD3 R25, PT, PT, R0.reuse, 0x29, RZ ;  /* 0x0000002900197810 */ /* 0x040fe20007ffe0ff */
[C---:B------:R-:W-:Y:S01]  /*35c0*/  VIADD R26, R0.reuse, 0x28 ;  /* 0x00000028001a7836 */ /* 0x040fe20000000000 */
[----:B------:R3:W4:Y:S01]  /*35d0*/  MUFU.TANH R16, R3 ;  /* 0x0000000300107308 */ /* 0x0007220000002400 */
[C---:B------:R-:W-:Y:S01]  /*35e0*/  VIADD R21, R0.reuse, 0x19 ;  /* 0x0000001900157836 */ /* 0x040fe20000000000 */
[C---:B------:R-:W-:Y:S01]  /*35f0*/  IADD3 R28, PT, PT, R0.reuse, 0x38, RZ ;  /* 0x00000038001c7810 */ /* 0x040fe20007ffe0ff */
[C---:B------:R-:W-:Y:S01]  /*3600*/  VIADD R27, R0.reuse, 0x31 ;  /* 0x00000031001b7836 */ /* 0x040fe20000000000 */
[----:B------:R-:W-:Y:S01]  /*3610*/  STL [R1+0x78], R244 ;  /* 0x000078f401007387 */ /* 0x000fe20000100800 */
[----:B------:R-:W4:Y:S03]  /*3620*/  LDCU UR10, c[0x0][0x45c] ;  /* 0x00008b80ff0a77ac */ /* 0x000f260008000800 */
[----:B------:R2:W-:Y:S01]  /*3630*/  MUFU.TANH R18, R10 ;  /* 0x0000000a00127308 */ /* 0x0005e20000002400 */
[----:B------:R-:W-:Y:S01]  /*3640*/  STL [R1+0x74], R219 ;  /* 0x000074db01007387 */ /* 0x000fe20000100800 */
[----:B-1----:R-:W-:Y:S01]  /*3650*/  IADD3 R2, PT, PT, R17, UR28, R4 ;  /* 0x0000001c11027c10 */ /* 0x002fe2000fffe004 */
[----:B------:R-:W-:-:S02]  /*3660*/  VIADD R17, R0, 0x30 ;  /* 0x0000003000117836 */ /* 0x000fc40000000000 */
[----:B------:R-:W-:Y:S01]  /*3670*/  STL [R1+0x70], R132 ;  /* 0x0000708401007387 */ /* 0x000fe20000100800 */
[C-C-:B------:R-:W-:Y:S02]  /*3680*/  VIADDMNMX R24, R2.reuse, 0x8, R4.reuse, PT ;  /* 0x0000000802187846 */ /* 0x140fe40003800104 */
[C-C-:B------:R-:W-:Y:S01]  /*3690*/  VIADDMNMX R14, R2.reuse, 0x40, R4.reuse, PT ;  /* 0x00000040020e7846 */ /* 0x140fe20003800104 */
[----:B------:R1:W-:Y:S01]  /*36a0*/  MUFU.TANH R12, R20 ;  /* 0x00000014000c7308 */ /* 0x0003e20000002400 */
[----:B------:R-:W-:Y:S01]  /*36b0*/  VIADDMNMX R13, R2, 0x48, R4, PT ;  /* 0x00000048020d7846 */ /* 0x000fe20003800104 */
[----:B---3--:R-:W-:Y:S01]  /*36c0*/  FMUL.FTZ R3, R44, UR19 ;  /* 0x000000132c037c20 */ /* 0x008fe20008410000 */
[----:B------:R-:W-:Y:S01]  /*36d0*/  VIMNMX R15, PT, PT, R2, UR33, PT ;  /* 0x00000021020f7c48 */ /* 0x000fe2000bfe0100 */
[----:B------:R-:W-:-:S03]  /*36e0*/  FMUL.FTZ R2, R45, UR19 ;  /* 0x000000132d027c20 */ /* 0x000fc60008410000 */
[CC--:B------:R-:W-:Y:S01]  /*36f0*/  ISETP.GE.AND P1, PT, R0.reuse, R15.reuse, PT ;  /* 0x0000000f0000720c */ /* 0x0c0fe20003f26270 */
[----:B------:R3:W-:Y:S01]  /*3700*/  MUFU.TANH R4, R2 ;  /* 0x0000000200047308 */ /* 0x0007e20000002400 */
[----:B--2---:R-:W-:Y:S01]  /*3710*/  VIADD R10, R0, 0x18 ;  /* 0x00000018000a7836 */ /* 0x004fe20000000000 */
[-C--:B------:R-:W-:Y:S01]  /*3720*/  ISETP.GE.AND P2, PT, R5, R15.reuse, PT ;  /* 0x0000000f0500720c */ /* 0x080fe20003f46270 */
[----:B------:R-:W-:Y:S01]  /*3730*/  STL [R1+0x7c], R15 ;  /* 0x00007c0f01007387 */ /* 0x000fe20000100800 */
[----:B------:R-:W-:Y:S02]  /*3740*/  FSEL R56, R149, -INF , !P1 ;  /* 0xff80000095387808 */ /* 0x000fe40004800000 */
[-C--:B------:R-:W-:Y:S02]  /*3750*/  ISETP.GE.AND P4, PT, R8, R15.reuse, PT ;  /* 0x0000000f0800720c */ /* 0x080fe40003f86270 */
[----:B------:R-:W2:Y:S01]  /*3760*/  MUFU.TANH R11, R3 ;  /* 0x00000003000b7308 */ /* 0x000ea20000002400 */
[-C--:B------:R-:W-:Y:S01]  /*3770*/  ISETP.GE.AND P5, PT, R7, R15.reuse, PT ;  /* 0x0000000f0700720c */ /* 0x080fe20003fa6270 */
[----:B-1----:R-:W-:Y:S01]  /*3780*/  VIADD R20, R0, 0x39 ;  /* 0x0000003900147836 */ /* 0x002fe20000000000 */
[----:B------:R-:W-:-:S02]  /*3790*/  ISETP.GE.AND P1, PT, R9, R15, PT ;  /* 0x0000000f0900720c */ /* 0x000fc40003f26270 */
[-C--:B------:R-:W-:Y:S02]  /*37a0*/  ISETP.GE.AND P3, PT, R6, R15.reuse, PT ;  /* 0x0000000f0600720c */ /* 0x080fe40003f66270 */
[----:B------:R-:W-:Y:S02]  /*37b0*/  FSEL R57, R133, -INF , !P2 ;  /* 0xff80000085397808 */ /* 0x000fe40005000000 */
[----:B------:R-:W-:Y:S01]  /*37c0*/  ISETP.GE.AND P2, PT, R10, R15, PT ;  /* 0x0000000f0a00720c */ /* 0x000fe20003f46270 */
[----:B---3--:R-:W-:Y:S01]  /*37d0*/  FMUL.FTZ R2, R40, UR19 ;  /* 0x0000001328027c20 */ /* 0x008fe20008410000 */
[----:B------:R-:W-:Y:S02]  /*37e0*/  FSEL R59, R110, -INF , !P4 ;  /* 0xff8000006e3b7808 */ /* 0x000fe40006000000 */
[----:B------:R-:W-:Y:S01]  /*37f0*/  FSEL R176, R176, -INF , !P5 ;  /* 0xff800000b0b07808 */ /* 0x000fe20006800000 */
[----:B------:R1:W3:Y:S01]  /*3800*/  MUFU.TANH R3, R2 ;  /* 0x0000000200037308 */ /* 0x0002e20000002400 */
[----:B------:R-:W-:-:S02]  /*3810*/  FSEL R139, R96, -INF , !P1 ;  /* 0xff800000608b7808 */ /* 0x000fc40004800000 */
[-C--:B------:R-:W-:Y:S02]  /*3820*/  ISETP.GE.AND P4, PT, R23, R15.reuse, PT ;  /* 0x0000000f1700720c */ /* 0x080fe40003f86270 */
[-C--:B------:R-:W-:Y:S02]  /*3830*/  ISETP.GE.AND P5, PT, R22, R15.reuse, PT ;  /* 0x0000000f1600720c */ /* 0x080fe40003fa6270 */
[-C--:B------:R-:W-:Y:S02]  /*3840*/  ISETP.GE.AND P1, PT, R26, R15.reuse, PT ;  /* 0x0000000f1a00720c */ /* 0x080fe40003f26270 */
[----:B------:R-:W-:Y:S02]  /*3850*/  FSEL R58, R120, -INF , !P3 ;  /* 0xff800000783a7808 */ /* 0x000fe40005800000 */
[----:B------:R-:W-:Y:S02]  /*3860*/  ISETP.GE.AND P3, PT, R21, R15, PT ;  /* 0x0000000f1500720c */ /* 0x000fe40003f66270 */
[----:B------:R-:W-:-:S02]  /*3870*/  FSEL R138, R80, -INF , !P2 ;  /* 0xff800000508a7808 */ /* 0x000fc40005000000 */
[----:B------:R-:W-:Y:S02]  /*3880*/  ISETP.GE.AND P2, PT, R25, R15, PT ;  /* 0x0000000f1900720c */ /* 0x000fe40003f46270 */
[----:B------:R-:W-:Y:S01]  /*3890*/  FSEL R189, R36, -INF , !P4 ;  /* 0xff80000024bd7808 */ /* 0x000fe20006000000 */
[----:B-1----:R-:W-:Y:S01]  /*38a0*/  FMUL.FTZ R2, R41, UR19 ;  /* 0x0000001329027c20 */ /* 0x002fe20008410000 */
[----:B------:R-:W-:Y:S02]  /*38b0*/  FSEL R192, R30, -INF , !P5 ;  /* 0xff8000001ec07808 */ /* 0x000fe40006800000 */
[----:B------:R-:W-:Y:S02]  /*38c0*/  FSEL R191, R29, -INF , !P1 ;  /* 0xff8000001dbf7808 */ /* 0x000fe40004800000 */
[C---:B------:R-:W-:Y:S01]  /*38d0*/  ISETP.GE.AND P4, PT, R0.reuse, R24, PT ;  /* 0x000000180000720c */ /* 0x040fe20003f86270 */
[----:B------:R-:W1:Y:S01]  /*38e0*/  MUFU.TANH R2, R2 ;  /* 0x0000000200027308 */ /* 0x000e620000002400 */
[----:B------:R-:W-:-:S02]  /*38f0*/  ISETP.GE.AND P5, PT, R0, R14, PT ;  /* 0x0000000e0000720c */ /* 0x000fc40003fa6270 */
[----:B------:R-:W-:Y:S01]  /*3900*/  ISETP.GE.AND P1, PT, R0, R13, PT ;  /* 0x0000000d0000720c */ /* 0x000fe20003f26270 */
[----:B------:R-:W-:Y:S01]  /*3910*/  FMUL.FTZ R0, R72, UR19 ;  /* 0x0000001348007c20 */ /* 0x000fe20008410000 */
[----:B------:R-:W-:Y:S02]  /*3920*/  FSEL R133, R49, -INF , !P3 ;  /* 0xff80000031857808 */ /* 0x000fe40005800000 */
[-C--:B------:R-:W-:Y:S01]  /*3930*/  ISETP.GE.AND P3, PT, R17, R15.reuse, PT ;  /* 0x0000000f1100720c */ /* 0x080fe20003f66270 */
[----:B------:R1:W1:Y:S01]  /*3940*/  MUFU.TANH R37, R0 ;  /* 0x0000000000257308 */ /* 0x0002620000002400 */
[----:B----4-:R-:W-:Y:S02]  /*3950*/  FSEL R190, R16, -INF , !P2 ;  /* 0xff80000010be7808 */ /* 0x010fe40005000000 */
[----:B------:R-:W-:Y:S02]  /*3960*/  ISETP.GE.AND P2, PT, R27, R15, PT ;  /* 0x0000000f1b00720c */ /* 0x000fe40003f46270 */
[----:B--2---:R-:W-:-:S02]  /*3970*/  FSEL R211, R11, -INF , !P3 ;  /* 0xff8000000bd37808 */ /* 0x004fc40005800000 */
[-C--:B------:R-:W-:Y:S01]  /*3980*/  ISETP.GE.AND P3, PT, R28, R15.reuse, PT ;  /* 0x0000000f1c00720c */ /* 0x080fe20003f66270 */
[----:B------:R-:W-:Y:S01]  /*3990*/  MUFU.TANH R11, R19 ;  /* 0x00000013000b7308 */ /* 0x000fe20000002400 */
[----:B------:R-:W-:Y:S01]  /*39a0*/  FSEL R67, R4, -INF , !P2 ;  /* 0xff80000004437808 */ /* 0x000fe20005000000 */
[----:B------:R-:W-:Y:S01]  /*39b0*/  FMUL.FTZ R4, R61, UR19 ;  /* 0x000000133d047c20 */ /* 0x000fe20008410000 */
[----:B------:R-:W-:Y:S02]  /*39c0*/  ISETP.GE.AND P2, PT, R20, R15, PT ;  /* 0x0000000f1400720c */ /* 0x000fe40003f46270 */
[----:B---3--:R-:W-:Y:S01]  /*39d0*/  FSEL R204, R3, -INF , !P3 ;  /* 0xff80000003cc7808 */ /* 0x008fe20005800000 */
[----:B------:R-:W-:Y:S01]  /*39e0*/  FMUL.FTZ R3, R70, UR19 ;  /* 0x0000001346037c20 */ /* 0x000fe20008410000 */
[-C--:B------:R-:W-:Y:S01]  /*39f0*/  ISETP.GE.AND P3, PT, R5, R24.reuse, PT ;  /* 0x000000180500720c */ /* 0x080fe20003f66270 */
[----:B------:R-:W-:Y:S01]  /*3a00*/  MUFU.TANH R4, R4 ;  /* 0x0000000400047308 */ /* 0x000fe20000002400 */
[----:B-1----:R-:W-:Y:S01]  /*3a10*/  FSEL R66, R2, -INF , !P2 ;  /* 0xff80000002427808 */ /* 0x002fe20005000000 */
[----:B------:R-:W-:Y:S01]  /*3a20*/  FMUL.FTZ R0, R73, UR19 ;  /* 0x0000001349007c20 */ /* 0x000fe20008410000 */
[-C--:B------:R-:W-:Y:S01]  /*3a30*/  ISETP.GE.AND P2, PT, R6, R24.reuse, PT ;  /* 0x000000180600720c */ /* 0x080fe20003f46270 */
[----:B------:R-:W-:Y:S01]  /*3a40*/  FMUL.FTZ R2, R71, UR19 ;  /* 0x0000001347027c20 */ /* 0x000fe20008410000 */
[----:B------:R-:W-:Y:S01]  /*3a50*/  FSEL R50, R150, -INF , !P3 ;  /* 0xff80000096327808 */ /* 0x000fe20005800000 */
[----:B------:R-:W-:Y:S01]  /*3a60*/  STL [R1+0x3c], R67 ;  /* 0x00003c4301007387 */ /* 0x000fe20000100800 */
[----:B------:R-:W-:Y:S01]  /*3a70*/  ISETP.GE.AND P3, PT, R7, R24, PT ;  /* 0x000000180700720c */ /* 0x000fe20003f66270 */
[----:B------:R1:W-:Y:S01]  /*3a80*/  MUFU.TANH R38, R0 ;  /* 0x0000000000267308 */ /* 0x0003e20000002400 */
[----:B------:R-:W-:Y:S01]  /*3a90*/  FSEL R52, R122, -INF , !P2 ;  /* 0xff8000007a347808 */ /* 0x000fe20005000000 */
[----:B------:R-:W-:Y:S01]  /*3aa0*/  STL [R1+0x40], R66 ;  /* 0x0000404201007387 */ /* 0x000fe20000100800 */
[----:B------:R-:W-:-:S02]  /*3ab0*/  ISETP.GE.AND P2, PT, R5, R14, PT ;  /* 0x0000000e0500720c */ /* 0x000fc40003f46270 */
[----:B------:R-:W-:Y:S01]  /*3ac0*/  FSEL R49, R151, -INF , !P4 ;  /* 0xff80000097317808 */ /* 0x000fe20006000000 */
[----:B------:R-:W-:Y:S01]  /*3ad0*/  STL [R1+0x80], R14 ;  /* 0x0000800e01007387 */ /* 0x000fe20000100800 */
[----:B------:R-:W-:Y:S02]  /*3ae0*/  ISETP.GE.AND P4, PT, R8, R24, PT ;  /* 0x000000180800720c */ /* 0x000fe40003f86270 */
[----:B------:R-:W-:Y:S02]  /*3af0*/  FSEL R131, R131, -INF , !P3 ;  /* 0xff80000083837808 */ /* 0x000fe40005800000 */
[----:B------:R-:W-:Y:S02]  /*3b00*/  ISETP.GE.AND P3, PT, R6, R14, PT ;  /* 0x0000000e0600720c */ /* 0x000fe40003f66270 */
[----:B------:R-:W-:Y:S02]  /*3b10*/  FSEL R31, R135, -INF , !P2 ;  /* 0xff800000871f7808 */ /* 0x000fe40005000000 */
[----:B------:R-:W-:-:S02]  /*3b20*/  FSEL R36, R134, -INF , !P1 ;  /* 0xff80000086247808 */ /* 0x000fc40004800000 */
[-C--:B------:R-:W-:Y:S01]  /*3b30*/  ISETP.GE.AND P2, PT, R8, R13.reuse, PT ;  /* 0x0000000d0800720c */ /* 0x080fe20003f46270 */
[----:B-1----:R-:W-:Y:S01]  /*3b40*/  FMUL.FTZ R0, R74, UR19 ;  /* 0x000000134a007c20 */ /* 0x002fe20008410000 */
[----:B------:R-:W-:Y:S02]  /*3b50*/  ISETP.GE.AND P1, PT, R8, R14, PT ;  /* 0x0000000e0800720c */ /* 0x000fe40003f26270 */
[----:B------:R-:W-:Y:S01]  /*3b60*/  FSEL R51, R99, -INF , !P4 ;  /* 0xff80000063337808 */ /* 0x000fe20006000000 */
[----:B------:R1:W2:Y:S01]  /*3b70*/  MUFU.TANH R19, R0 ;  /* 0x0000000000137308 */ /* 0x0002a20000002400 */
[-C--:B------:R-:W-:Y:S01]  /*3b80*/  ISETP.GE.AND P4, PT, R5, R13.reuse, PT ;  /* 0x0000000d0500720c */ /* 0x080fe20003f86270 */
[----:B------:R-:W-:Y:S01]  /*3b90*/  FMUL.FTZ R5, R62, UR19 ;  /* 0x000000133e057c20 */ /* 0x000fe20008410000 */
[----:B------:R-:W-:Y:S02]  /*3ba0*/  FSEL R30, R121, -INF , !P3 ;  /* 0xff800000791e7808 */ /* 0x000fe40005800000 */
[----:B------:R-:W-:-:S02]  /*3bb0*/  ISETP.GE.AND P3, PT, R7, R13, PT ;  /* 0x0000000d0700720c */ /* 0x000fc40003f66270 */
[----:B------:R-:W-:Y:S01]  /*3bc0*/  FSEL R33, R97, -INF , !P2 ;  /* 0xff80000061217808 */ /* 0x000fe20005000000 */
[----:B------:R-:W-:Y:S01]  /*3bd0*/  MUFU.TANH R5, R5 ;  /* 0x0000000500057308 */ /* 0x000fe20000002400 */
[----:B------:R-:W-:Y:S02]  /*3be0*/  FSEL R32, R111, -INF , !P1 ;  /* 0xff8000006f207808 */ /* 0x000fe40004800000 */
[C---:B------:R-:W-:Y:S02]  /*3bf0*/  ISETP.GE.AND P2, PT, R9.reuse, R13, PT ;  /* 0x0000000d0900720c */ /* 0x040fe40003f46270 */
[-C--:B------:R-:W-:Y:S02]  /*3c00*/  ISETP.GE.AND P1, PT, R9, R14.reuse, PT ;  /* 0x0000000e0900720c */ /* 0x080fe40003f26270 */
[----:B------:R-:W-:Y:S02]  /*3c10*/  FSEL R35, R123, -INF , !P4 ;  /* 0xff8000007b237808 */ /* 0x000fe40006000000 */
[----:B------:R-:W-:Y:S01]  /*3c20*/  FSEL R29, R148, -INF , !P5 ;  /* 0xff800000941d7808 */ /* 0x000fe20006800000 */
[----:B-1----:R-:W-:Y:S01]  /*3c30*/  FMUL.FTZ R0, R75, UR19 ;  /* 0x000000134b007c20 */ /* 0x002fe20008410000 */
[----:B------:R-:W-:-:S02]  /*3c40*/  ISETP.GE.AND P4, PT, R7, R14, PT ;  /* 0x0000000e0700720c */ /* 0x000fc40003f86270 */
[----:B------:R-:W-:Y:S01]  /*3c50*/  FSEL R92, R92, -INF , !P3 ;  /* 0xff8000005c5c7808 */ /* 0x000fe20005800000 */
[----:B------:R1:W-:Y:S01]  /*3c60*/  MUFU.TANH R40, R0 ;  /* 0x0000000000287308 */ /* 0x0003e20000002400 */
[-C--:B------:R-:W-:Y:S02]  /*3c70*/  ISETP.GE.AND P3, PT, R10, R14.reuse, PT ;  /* 0x0000000e0a00720c */ /* 0x080fe40003f66270 */
[----:B------:R-:W-:Y:S02]  /*3c80*/  FSEL R96, R84, -INF , !P2 ;  /* 0xff80000054607808 */ /* 0x000fe40005000000 */
[----:B------:R-:W-:Y:S02]  /*3c90*/  FSEL R44, R88, -INF , !P1 ;  /* 0xff800000582c7808 */ /* 0x000fe40004800000 */
[----:B------:R-:W-:Y:S02]  /*3ca0*/  ISETP.GE.AND P2, PT, R21, R14, PT ;  /* 0x0000000e1500720c */ /* 0x000fe40003f46270 */
[-C--:B------:R-:W-:Y:S01]  /*3cb0*/  ISETP.GE.AND P5, PT, R6, R13.reuse, PT ;  /* 0x0000000d0600720c */ /* 0x080fe20003fa6270 */
[----:B------:R-:W-:Y:S01]  /*3cc0*/  FMUL.FTZ R6, R39, UR19 ;  /* 0x0000001327067c20 */ /* 0x000fe20008410000 */
[----:B------:R-:W-:-:S02]  /*3cd0*/  ISETP.GE.AND P1, PT, R10, R13, PT ;  /* 0x0000000d0a00720c */ /* 0x000fc40003f26270 */
[----:B------:R-:W-:Y:S02]  /*3ce0*/  FSEL R45, R89, -INF , !P4 ;  /* 0xff800000592d7808 */ /* 0x000fe40006000000 */
[----:B------:R-:W-:Y:S02]  /*3cf0*/  FSEL R39, R76, -INF , !P3 ;  /* 0xff8000004c277808 */ /* 0x000fe40005800000 */
[-C--:B------:R-:W-:Y:S01]  /*3d00*/  ISETP.GE.AND P3, PT, R21, R13.reuse, PT ;  /* 0x0000000d1500720c */ /* 0x080fe20003f66270 */
[----:B-1----:R-:W-:Y:S01]  /*3d10*/  FMUL.FTZ R0, R68, UR19 ;  /* 0x0000001344007c20 */ /* 0x002fe20008410000 */
[----:B------:R-:W-:Y:S02]  /*3d20*/  FSEL R53, R64, -INF , !P2 ;  /* 0xff80000040357808 */ /* 0x000fe40005000000 */
[----:B------:R-:W-:Y:S01]  /*3d30*/  FSEL R109, R109, -INF , !P1 ;  /* 0xff8000006d6d7808 */ /* 0x000fe20004800000 */
[----:B------:R1:W3:Y:S01]  /*3d40*/  MUFU.TANH R16, R0 ;  /* 0x0000000000107308 */ /* 0x0002e20000002400 */
[----:B------:R-:W-:-:S02]  /*3d50*/  ISETP.GE.AND P2, PT, R23, R13, PT ;  /* 0x0000000d1700720c */ /* 0x000fc40003f46270 */
[-C--:B------:R-:W-:Y:S02]  /*3d60*/  ISETP.GE.AND P1, PT, R23, R14.reuse, PT ;  /* 0x0000000e1700720c */ /* 0x080fe40003f26270 */
[----:B------:R-:W-:Y:S02]  /*3d70*/  FSEL R108, R108, -INF , !P3 ;  /* 0xff8000006c6c7808 */ /* 0x000fe40005800000 */
[-C--:B------:R-:W-:Y:S02]  /*3d80*/  ISETP.GE.AND P3, PT, R22, R14.reuse, PT ;  /* 0x0000000e1600720c */ /* 0x080fe40003f66270 */
[----:B------:R-:W-:Y:S02]  /*3d90*/  FSEL R188, R12, -INF , !P2 ;  /* 0xff8000000cbc7808 */ /* 0x000fe40005000000 */
[----:B------:R-:W-:Y:S02]  /*3da0*/  FSEL R183, R48, -INF , !P1 ;  /* 0xff80000030b77808 */ /* 0x000fe40004800000 */
[----:B------:R-:W-:-:S02]  /*3db0*/  ISETP.GE.AND P2, PT, R26, R14, PT ;  /* 0x0000000e1a00720c */ /* 0x000fc40003f46270 */
[----:B------:R-:W-:Y:S02]  /*3dc0*/  FSEL R181, R18, -INF , !P3 ;  /* 0xff80000012b57808 */ /* 0x000fe40005800000 */
[----:B------:R-:W-:Y:S01]  /*3dd0*/  FSEL R34, R98, -INF , !P5 ;  /* 0xff80000062227808 */ /* 0x000fe20006800000 */
[----:B-1----:R-:W-:Y:S01]  /*3de0*/  FMUL.FTZ R0, R69, UR19 ;  /* 0x0000001345007c20 */ /* 0x002fe20008410000 */
[-C--:B------:R-:W-:Y:S02]  /*3df0*/  ISETP.GE.AND P3, PT, R26, R13.reuse, PT ;  /* 0x0000000d1a00720c */ /* 0x080fe40003f66270 */
[----:B------:R-:W-:Y:S01]  /*3e00*/  FSEL R185, R37, -INF , !P2 ;  /* 0xff80000025b97808 */ /* 0x000fe20005000000 */
[----:B------:R1:W4:Y:S01]  /*3e10*/  MUFU.TANH R8, R0 ;  /* 0x0000000000087308 */ /* 0x0003220000002400 */
[----:B------:R-:W-:Y:S02]  /*3e20*/  ISETP.GE.AND P5, PT, R9, R24, PT ;  /* 0x000000180900720c */ /* 0x000fe40003fa6270 */
[----:B------:R-:W-:-:S02]  /*3e30*/  ISETP.GE.AND P1, PT, R22, R13, PT ;  /* 0x0000000d1600720c */ /* 0x000fc40003f26270 */
[----:B------:R-:W-:Y:S02]  /*3e40*/  ISETP.GE.AND P4, PT, R10, R24, PT ;  /* 0x000000180a00720c */ /* 0x000fe40003f86270 */
[----:B--2---:R-:W-:Y:S01]  /*3e50*/  FSEL R186, R19, -INF , !P3 ;  /* 0xff80000013ba7808 */ /* 0x004fe20005800000 */
[----:B------:R2:W2:Y:S01]  /*3e60*/  MUFU.TANH R9, R3 ;  /* 0x0000000300097308 */ /* 0x0004a20000002400 */
[----:B------:R-:W-:Y:S02]  /*3e70*/  FSEL R187, R11, -INF , !P1 ;  /* 0xff8000000bbb7808 */ /* 0x000fe40004800000 */
[-C--:B------:R-:W-:Y:S02]  /*3e80*/  ISETP.GE.AND P3, PT, R17, R14.reuse, PT ;  /* 0x0000000e1100720c */ /* 0x080fe40003f66270 */
[-C--:B------:R-:W-:Y:S02]  /*3e90*/  ISETP.GE.AND P1, PT, R25, R14.reuse, PT ;  /* 0x0000000e1900720c */ /* 0x080fe40003f26270 */
[----:B---3--:R-:W-:Y:S01]  /*3ea0*/  FSEL R216, R16, -INF , !P3 ;  /* 0xff80000010d87808 */ /* 0x008fe20005800000 */
[----:B------:R-:W-:Y:S01]  /*3eb0*/  MUFU.TANH R10, R2 ;  /* 0x00000002000a7308 */ /* 0x000fe20000002400 */
[----:B------:R-:W-:Y:S01]  /*3ec0*/  FSEL R184, R38, -INF , !P1 ;  /* 0xff80000026b87808 */ /* 0x000fe20004800000 */
[----:B-1----:R-:W-:Y:S01]  /*3ed0*/  FMUL.FTZ R0, R60, UR19 ;  /* 0x000000133c007c20 */ /* 0x002fe20008410000 */
[----:B------:R-:W-:-:S02]  /*3ee0*/  ISETP.GE.AND P3, PT, R28, R14, PT ;  /* 0x0000000e1c00720c */ /* 0x000fc40003f66270 */
[----:B------:R-:W-:Y:S02]  /*3ef0*/  ISETP.GE.AND P1, PT, R27, R14, PT ;  /* 0x0000000e1b00720c */ /* 0x000fe40003f26270 */
[-C--:B------:R-:W-:Y:S01]  /*3f00*/  ISETP.GE.AND P2, PT, R25, R13.reuse, PT ;  /* 0x0000000d1900720c */ /* 0x080fe20003f46270 */
[----:B------:R1:W3:Y:S01]  /*3f10*/  MUFU.TANH R7, R0 ;  /* 0x0000000000077308 */ /* 0x0002e20000002400 */
[----:B----4-:R-:W-:Y:S01]  /*3f20*/  FSEL R213, R8, -INF , !P1 ;  /* 0xff80000008d57808 */ /* 0x010fe20004800000 */
[----:B--2---:R-:W-:Y:S01]  /*3f30*/  FMUL.FTZ R3, R63, UR19 ;  /* 0x000000133f037c20 */ /* 0x004fe20008410000 */
[-C--:B------:R-:W-:Y:S02]  /*3f40*/  ISETP.GE.AND P1, PT, R17, R13.reuse, PT ;  /* 0x0000000d1100720c */ /* 0x080fe40003f26270 */
[----:B------:R-:W-:Y:S02]  /*3f50*/  FSEL R182, R40, -INF , !P2 ;  /* 0xff80000028b67808 */ /* 0x000fe40005000000 */
[----:B------:R-:W-:Y:S01]  /*3f60*/  ISETP.GE.AND P2, PT, R28, R13, PT ;  /* 0x0000000d1c00720c */ /* 0x000fe20003f46270 */
[----:B------:R-:W2:Y:S01]  /*3f70*/  MUFU.TANH R3, R3 ;  /* 0x0000000300037308 */ /* 0x000ea20000002400 */
[----:B------:R-:W-:-:S02]  /*3f80*/  FSEL R207, R9, -INF , !P1 ;  /* 0xff80000009cf7808 */ /* 0x000fc40004800000 */
[----:B------:R-:W-:Y:S02]  /*3f90*/  ISETP.GE.AND P1, PT, R20, R13, PT ;  /* 0x0000000d1400720c */ /* 0x000fe40003f26270 */
[----:B------:R-:W-:Y:S02]  /*3fa0*/  FSEL R5, R5, -INF , !P2 ;  /* 0xff80000005057808 */ /* 0x000fe40005000000 */
[----:B------:R-:W-:Y:S01]  /*3fb0*/  FSEL R130, R130, -INF , !P5 ;  /* 0xff80000082827808 */ /* 0x000fe20006800000 */
[----:B------:R-:W4:Y:S01]  /*3fc0*/  MUFU.TANH R8, R6 ;  /* 0x0000000600087308 */ /* 0x000f220000002400 */
[----:B------:R-:W-:Y:S02]  /*3fd0*/  ISETP.GE.AND P5, PT, R26, R24, PT ;  /* 0x000000181a00720c */ /* 0x000fe40003fa6270 */
[----:B-1----:R-:W-:Y:S02]  /*3fe0*/  FMNMX3.FTZ R0, R29, R31, R30, !PT ;  /* 0x0000001f1d007276 */ /* 0x002fe4000781001e */
[----:B---3--:R-:W-:-:S02]  /*3ff0*/  FSEL R77, R7, -INF , !P3 ;  /* 0xff800000074d7808 */ /* 0x008fc40005800000 */
[----:B------:R-:W-:Y:S02]  /*4000*/  FMNMX3.FTZ R0, R0, R32, R45, !PT ;  /* 0x0000002000007276 */ /* 0x000fe4000781002d */
[----:B------:R-:W-:Y:S01]  /*4010*/  ISETP.GE.AND P3, PT, R20, R14, PT ;  /* 0x0000000e1400720c */ /* 0x000fe20003f66270 */
[----:B------:R-:W-:Y:S01]  /*4020*/  STL [R1+0x10], R77 ;  /* 0x0000104d01007387 */ /* 0x000fe20000100800 */
[----:B------:R-:W-:Y:S02]  /*4030*/  FMNMX3.FTZ R0, R0, R44, R39, !PT ;  /* 0x0000002c00007276 */ /* 0x000fe40007810027 */
[----:B------:R-:W-:Y:S01]  /*4040*/  FSEL R206, R4, -INF , !P3 ;  /* 0xff80000004ce7808 */ /* 0x000fe20005800000 */
[----:B------:R-:W-:Y:S01]  /*4050*/  STL [R1+0x84], R13 ;  /* 0x0000840d01007387 */ /* 0x000fe20000100800 */
[----:B------:R-:W-:Y:S02]  /*4060*/  FMNMX3.FTZ R0, R0, R53, R183, !PT ;  /* 0x0000003500007276 */ /* 0x000fe400078100b7 */
[----:B------:R-:W-:Y:S01]  /*4070*/  ISETP.GE.AND P3, PT, R27, R13, PT ;  /* 0x0000000d1b00720c */ /* 0x000fe20003f66270 */
[----:B------:R-:W-:Y:S01]  /*4080*/  STL [R1+0x18], R5 ;  /* 0x0000180501007387 */ /* 0x000fe20000100800 */
[----:B------:R-:W-:-:S02]  /*4090*/  FMNMX3.FTZ R2, R0, R181, R185, !PT ;  /* 0x000000b500027276 */ /* 0x000fc400078100b9 */
[----:B------:R-:W-:Y:S02]  /*40a0*/  FMNMX3.FTZ R0, R36, R35, R34, !PT ;  /* 0x0000002324007276 */ /* 0x000fe40007810022 */
[----:B------:R-:W-:Y:S02]  /*40b0*/  FMNMX3.FTZ R2, R2, R184, R216, !PT ;  /* 0x000000b802027276 */ /* 0x000fe400078100d8 */
[----:B------:R-:W-:Y:S02]  /*40c0*/  FMNMX3.FTZ R0, R0, R33, R92, !PT ;  /* 0x0000002100007276 */ /* 0x000fe4000781005c */
[----:B------:R-:W-:Y:S02]  /*40d0*/  FMNMX3.FTZ R2, R2, R213, R77, !PT ;  /* 0x000000d502027276 */ /* 0x000fe4000781004d */
[----:B------:R-:W-:Y:S02]  /*40e0*/  FMNMX3.FTZ R0, R0, R96, R109, !PT ;  /* 0x0000006000007276 */ /* 0x000fe4000781006d */
[----:B------:R-:W-:Y:S01]  /*40f0*/  FMNMX.FTZ R4, R206, R2, !PT ;  /* 0x00000002ce047209 */ /* 0x000fe20007810000 */
[----:B------:R-:W-:Y:S01]  /*4100*/  FMUL.FTZ R2, R54, UR19 ;  /* 0x0000001336027c20 */ /* 0x000fe20008410000 */
[----:B------:R-:W-:-:S02]  /*4110*/  FMNMX3.FTZ R0, R0, R108, R188, !PT ;  /* 0x0000006c00007276 */ /* 0x000fc400078100bc */
[----:B------:R-:W-:Y:S01]  /*4120*/  FSEL R252, R10, -INF , !P3 ;  /* 0xff8000000afc7808 */ /* 0x000fe20005800000 */
[----:B------:R-:W1:Y:S01]  /*4130*/  SHFL.BFLY PT, R137, R4, 0x2, 0x1f ;  /* 0x0c401f0004897f89 */ /* 0x000e6200000e0000 */
[----:B------:R-:W-:Y:S01]  /*4140*/  FMNMX3.FTZ R0, R0, R187, R186, !PT ;  /* 0x000000bb00007276 */ /* 0x000fe200078100ba */
[----:B------:R3:W3:Y:S01]  /*4150*/  MUFU.TANH R7, R2 ;  /* 0x0000000200077308 */ /* 0x0006e20000002400 */
[----:B--2---:R-:W-:Y:S01]  /*4160*/  FSEL R3, R3, -INF , !P1 ;  /* 0xff80000003037808 */ /* 0x004fe20004800000 */
[----:B------:R-:W-:Y:S01]  /*4170*/  STL [R1+0x88], R252 ;  /* 0x000088fc01007387 */ /* 0x000fe20000100800 */
[----:B------:R-:W-:Y:S02]  /*4180*/  FMNMX3.FTZ R0, R0, R182, R207, !PT ;  /* 0x000000b600007276 */ /* 0x000fe400078100cf */
[----:B------:R-:W-:Y:S01]  /*4190*/  ISETP.GE.AND P1, PT, R22, R24, PT ;  /* 0x000000181600720c */ /* 0x000fe20003f26270 */
[----:B------:R2:W-:Y:S01]  /*41a0*/  STL [R1+0xc], R3 ;  /* 0x00000c0301007387 */ /* 0x0005e20000100800 */
[----:B------:R-:W-:-:S02]  /*41b0*/  FMNMX3.FTZ R0, R0, R252, R5, !PT ;  /* 0x000000fc00007276 */ /* 0x000fc40007810005 */
[----:B----4-:R-:W-:Y:S01]  /*41c0*/  FSEL R178, R8, -INF , !P1 ;  /* 0xff80000008b27808 */ /* 0x010fe20004800000 */
[----:B------:R-:W-:Y:S01]  /*41d0*/  STL [R1+0x8c], R24 ;  /* 0x00008c1801007387 */ /* 0x000fe20000100800 */
[----:B------:R-:W-:Y:S02]  /*41e0*/  FSEL R129, R129, -INF , !P4 ;  /* 0xff80000081817808 */ /* 0x000fe40006000000 */
[-C--:B------:R-:W-:Y:S02]  /*41f0*/  ISETP.GE.AND P4, PT, R25, R24.reuse, PT ;  /* 0x000000181900720c */ /* 0x080fe40003f86270 */
[-C--:B------:R-:W-:Y:S02]  /*4200*/  ISETP.GE.AND P2, PT, R21, R24.reuse, PT ;  /* 0x000000181500720c */ /* 0x080fe40003f46270 */
[----:B------:R-:W-:Y:S01]  /*4210*/  ISETP.GE.AND P3, PT, R23, R24, PT ;  /* 0x000000181700720c */ /* 0x000fe20003f66270 */
[----:B---3--:R-:W-:Y:S01]  /*4220*/  FMUL.FTZ R2, R55, UR19 ;  /* 0x0000001337027c20 */ /* 0x008fe20008410000 */
[----:B------:R-:W-:-:S02]  /*4230*/  FSEL R179, R7, -INF , !P5 ;  /* 0xff80000007b37808 */ /* 0x000fc40006800000 */
[----:B------:R-:W-:Y:S01]  /*4240*/  FSEL R128, R128, -INF , !P2 ;  /* 0xff80000080807808 */ /* 0x000fe20005000000 */
[----:B------:R3:W4:Y:S01]  /*4250*/  MUFU.TANH R10, R2 ;  /* 0x00000002000a7308 */ /* 0x0007220000002400 */
[----:B-1----:R-:W-:Y:S01]  /*4260*/  FMNMX.FTZ R137, R4, R137, !PT ;  /* 0x0000008904897209 */ /* 0x002fe20007810000 */
[----:B------:R-:W-:Y:S01]  /*4270*/  FMUL.FTZ R4, R43, UR19 ;  /* 0x000000132b047c20 */ /* 0x000fe20008410000 */
[----:B------:R-:W-:Y:S02]  /*4280*/  FSEL R180, R65, -INF , !P3 ;  /* 0xff80000041b47808 */ /* 0x000fe40005800000 */
[-C--:B------:R-:W-:Y:S01]  /*4290*/  ISETP.GE.AND P2, PT, R17, R24.reuse, PT ;  /* 0x000000181100720c */ /* 0x080fe20003f46270 */
[----:B------:R-:W1:Y:S01]  /*42a0*/  SHFL.BFLY PT, R6, R137, 0x1, 0x1f ;  /* 0x0c201f0089067f89 */ /* 0x000e6200000e0000 */
[----:B------:R-:W-:Y:S01]  /*42b0*/  ISETP.GE.AND P1, PT, R28, R24, PT ;  /* 0x000000181c00720c */ /* 0x000fe20003f26270 */
[----:B------:R-:W1:Y:S01]  /*42c0*/  MUFU.TANH R4, R4 ;  /* 0x0000000400047308 */ /* 0x000e620000002400 */
[----:B--2---:R-:W-:Y:S01]  /*42d0*/  FMNMX.FTZ R3, R3, R0, !PT ;  /* 0x0000000003037209 */ /* 0x004fe20007810000 */
[----:B------:R-:W-:Y:S01]  /*42e0*/  FMUL.FTZ R0, R46, UR19 ;  /* 0x000000132e007c20 */ /* 0x000fe20008410000 */
[----:B------:R-:W-:-:S02]  /*42f0*/  ISETP.GE.AND P3, PT, R27, R24, PT ;  /* 0x000000181b00720c */ /* 0x000fc40003f66270 */
[----:B------:R-:W-:Y:S01]  /*4300*/  ISETP.GE.AND P5, PT, R20, R24, PT ;  /* 0x000000181400720c */ /* 0x000fe20003fa6270 */
[----:B------:R-:W2:Y:S01]  /*4310*/  SHFL.BFLY PT, R5, R3, 0x2, 0x1f ;  /* 0x0c401f0003057f89 */ /* 0x000ea200000e0000 */
[----:B------:R-:W-:Y:S01]  /*4320*/  SEL R11, R153, 0xffffffe0, !P0 ;  /* 0xffffffe0990b7807 */ /* 0x000fe20004000000 */
[----:B------:R2:W2:Y:S01]  /*4330*/  MUFU.TANH R9, R0 ;  /* 0x0000000000097308 */ /* 0x0004a20000002400 */
[----:B---3--:R-:W-:Y:S02]  /*4340*/  LOP3.LUT R2, R152, 0x200, R155, 0xf8, !PT ;  /* 0x0000020098027812 */ /* 0x008fe400078ef89b */
[----:B----4-:R-:W-:Y:S02]  /*4350*/  FSEL R177, R10, -INF , !P4 ;  /* 0xff8000000ab17808 */ /* 0x010fe40006000000 */
[----:B------:R-:W-:Y:S01]  /*4360*/  LEA R48, R2, UR5, 0x1 ;  /* 0x0000000502307c11 */ /* 0x000fe2000f8e08ff */
[----:B------:R-:W-:-:S03]  /*4370*/  FMUL.FTZ R2, R42, UR19 ;  /* 0x000000132a027c20 */ /* 0x000fc60008410000 */
[----:B------:R-:W-:Y:S01]  /*4380*/  IADD3 R25, PT, PT, R48, 0xc040, RZ ;  /* 0x0000c04030197810 */ /* 0x000fe20007ffe0ff */
[----:B------:R3:W4:Y:S01]  /*4390*/  MUFU.TANH R7, R2 ;  /* 0x0000000200077308 */ /* 0x0007220000002400 */
[----:B-1----:R-:W-:Y:S01]  /*43a0*/  FSEL R247, R4, -INF , !P5 ;  /* 0xff80000004f77808 */ /* 0x002fe20006800000 */
[----:B------:R-:W-:Y:S01]  /*43b0*/  IMAD.IADD R26, R11, 0x1, R48 ;  /* 0x000000010b1a7824 */ /* 0x000fe200078e0230 */
[----:B------:R-:W-:Y:S01]  /*43c0*/  FMNMX.FTZ R137, R137, R6, !PT ;  /* 0x0000000689897209 */ /* 0x000fe20007810000 */
[----:B------:R-:W-:Y:S01]  /*43d0*/  LDSM.16.MT88.4 R60, [R48+0xc000] ;  /* 0x00c00000303c783b */ /* 0x000fe20000004200 */
[----:B--2---:R-:W-:Y:S01]  /*43e0*/  FMUL.FTZ R0, R47, UR19 ;  /* 0x000000132f007c20 */ /* 0x004fe20008410000 */
[----:B------:R-:W-:Y:S02]  /*43f0*/  FSEL R245, R9, -INF , !P2 ;  /* 0xff80000009f57808 */ /* 0x000fe40005000000 */
[----:B------:R-:W-:Y:S01]  /*4400*/  STL [R1+0x90], R137 ;  /* 0x0000908901007387 */ /* 0x000fe20000100800 */
[----:B------:R1:W2:Y:S01]  /*4410*/  MUFU.TANH R8, R0 ;  /* 0x0000000000087308 */ /* 0x0002a20000002400 */
[----:B------:R-:W-:-:S02]  /*4420*/  FMNMX.FTZ R5, R3, R5, !PT ;  /* 0x0000000503057209 */ /* 0x000fc40007810000 */
[----:B------:R-:W-:Y:S04]  /*4430*/  STL [R1+0x94], R245 ;  /* 0x000094f501007387 */ /* 0x000fe80000100800 */
[----:B------:R-:W2:Y:S01]  /*4440*/  SHFL.BFLY PT, R134, R5, 0x1, 0x1f ;  /* 0x0c201f0005867f89 */ /* 0x000ea200000e0000 */
[----:B---3--:R-:W-:Y:S02]  /*4450*/  FMNMX3.FTZ R2, R56, R57, R58, !PT ;  /* 0x0000003938027276 */ /* 0x008fe4000781003a */
[----:B----4-:R-:W-:Y:S01]  /*4460*/  FSEL R246, R7, -INF , !P1 ;  /* 0xff80000007f67808 */ /* 0x010fe20004800000 */
[----:B------:R-:W-:Y:S01]  /*4470*/  LDSM.16.MT88.4 R16, [R26+0xc000] ;  /* 0x00c000001a10783b */ /* 0x000fe20000004200 */
[----:B------:R-:W-:Y:S02]  /*4480*/  FMNMX3.FTZ R2, R2, R59, R176, !PT ;  /* 0x0000003b02027276 */ /* 0x000fe400078100b0 */
[----:B------:R-:W-:Y:S01]  /*4490*/  FSETP.NEU.FTZ.AND P1, PT, R137, -INF , PT ;  /* 0xff8000008900780b */ /* 0x000fe20003f3d000 */
[----:B------:R-:W-:Y:S01]  /*44a0*/  LDSM.16.MT88.4 R40, [R26+0xe000] ;  /* 0x00e000001a28783b */ /* 0x000fe20000004200 */
[----:B------:R-:W-:Y:S01]  /*44b0*/  FMNMX3.FTZ R2, R2, R139, R138, !PT ;  /* 0x0000008b02027276 */ /* 0x000fe2000781008a */
[----:B-1----:R-:W-:-:S03]  /*44c0*/  VIADD R0, R48, 0xc000 ;  /* 0x0000c00030007836 */ /* 0x002fc60000000000 */
[----:B------:R-:W-:Y:S01]  /*44d0*/  FMNMX3.FTZ R2, R2, R133, R189, !PT ;  /* 0x0000008502027276 */ /* 0x000fe200078100bd */
[----:B------:R-:W-:Y:S01]  /*44e0*/  LDSM.16.MT88.4 R80, [R48+0xe000] ;  /* 0x00e000003050783b */ /* 0x000fe20000004200 */
[----:B--2---:R-:W-:Y:S01]  /*44f0*/  FSEL R218, R8, -INF , !P3 ;  /* 0xff80000008da7808 */ /* 0x004fe20005800000 */
[----:B------:R-:W-:Y:S01]  /*4500*/  @P6 VIADD R25, R0, 0xffffffc0 ;  /* 0xffffffc000196836 */ /* 0x000fe20000000000 */
[----:B------:R-:W-:Y:S01]  /*4510*/  FMNMX3.FTZ R0, R49, R50, R52, !PT ;  /* 0x0000003231007276 */ /* 0x000fe20007810034 */
[----:B------:R-:W-:Y:S01]  /*4520*/  LDSM.16.MT88.4 R20, [R26+0xc800] ;  /* 0x00c800001a14783b */ /* 0x000fe20000004200 */
[----:B------:R-:W-:Y:S02]  /*4530*/  FMNMX3.FTZ R2, R2, R192, R191, !PT ;  /* 0x000000c002027276 */ /* 0x000fe400078100bf */
[----:B------:R-:W-:Y:S01]  /*4540*/  FMNMX3.FTZ R0, R0, R51, R131, !PT ;  /* 0x0000003300007276 */ /* 0x000fe20007810083 */
[----:B------:R-:W-:Y:S01]  /*4550*/  STL [R1+0x9c], R218 ;  /* 0x00009cda01007387 */ /* 0x000fe20000100800 */
[----:B------:R-:W-:Y:S01]  /*4560*/  FMNMX3.FTZ R3, R2, R190, R211, !PT ;  /* 0x000000be02037276 */ /* 0x000fe200078100d3 */
[----:B------:R-:W-:Y:S01]  /*4570*/  FMUL.FTZ R2, R137, UR10 ;  /* 0x0000000a89027c20 */ /* 0x000fe20008410000 */
[----:B------:R-:W-:Y:S01]  /*4580*/  FMNMX3.FTZ R0, R0, R130, R129, !PT ;  /* 0x0000008200007276 */ /* 0x000fe20007810081 */
[----:B------:R-:W-:Y:S01]  /*4590*/  STL [R1+0x98], R246 ;  /* 0x000098f601007387 */ /* 0x000fe20000100800 */
[----:B------:R-:W-:-:S02]  /*45a0*/  FMNMX3.FTZ R3, R3, R67, R204, !PT ;  /* 0x0000004303037276 */ /* 0x000fc400078100cc */
[----:B------:R-:W-:Y:S01]  /*45b0*/  FMNMX3.FTZ R0, R0, R128, R180, !PT ;  /* 0x0000008000007276 */ /* 0x000fe200078100b4 */
[----:B------:R1:W-:Y:S01]  /*45c0*/  STL [R1+0xa0], R247 ;  /* 0x0000a0f701007387 */ /* 0x0003e20000100800 */
[----:B------:R-:W-:Y:S02]  /*45d0*/  FMNMX.FTZ R6, R66, R3, !PT ;  /* 0x0000000342067209 */ /* 0x000fe40007810000 */
[----:B------:R-:W-:Y:S01]  /*45e0*/  FMNMX3.FTZ R0, R0, R178, R179, !PT ;  /* 0x000000b200007276 */ /* 0x000fe200078100b3 */
[----:B------:R-:W-:Y:S01]  /*45f0*/  LDSM.16.MT88.4 R64, [R25] ;  /* 0x000000001940783b */ /* 0x000fe20000004200 */
[----:B------:R-:W-:Y:S02]  /*4600*/  FSEL R12, R2, RZ, P1 ;  /* 0x000000ff020c7208 */ /* 0x000fe40000800000 */
[----:B------:R-:W-:Y:S01]  /*4610*/  FMNMX3.FTZ R0, R0, R177, R245, !PT ;  /* 0x000000b100007276 */ /* 0x000fe200078100f5 */
[----:B------:R-:W2:Y:S01]  /*4620*/  SHFL.BFLY PT, R8, R6, 0x2, 0x1f ;  /* 0x0c401f0006087f89 */ /* 0x000ea200000e0000 */
[----:B------:R-:W-:Y:S01]  /*4630*/  FMNMX.FTZ R134, R5, R134, !PT ;  /* 0x0000008605867209 */ /* 0x000fe20007810000 */
[----:B------:R-:W-:Y:S01]  /*4640*/  FFMA.FTZ R3, R29, UR10, -R12 ;  /* 0x0000000a1d037c23 */ /* 0x000fe2000801080c */
[----:B------:R-:W-:Y:S01]  /*4650*/  FMNMX3.FTZ R0, R0, R218, R246, !PT ;  /* 0x000000da00007276 */ /* 0x000fe200078100f6 */
[--C-:B------:R-:W-:Y:S01]  /*4660*/  FFMA.FTZ R2, R31, UR10, -R12.reuse ;  /* 0x0000000a1f027c23 */ /* 0x100fe2000801080c */
[----:B------:R-:W-:Y:S01]  /*4670*/  FSETP.NEU.FTZ.AND P1, PT, R134, -INF , PT ;  /* 0xff8000008600780b */ /* 0x000fe20003f3d000 */
[----:B------:R-:W-:Y:S01]  /*4680*/  FFMA.FTZ R4, R30, UR10, -R12 ;  /* 0x0000000a1e047c23 */ /* 0x000fe2000801080c */
[----:B------:R-:W-:Y:S01]  /*4690*/  FMNMX.FTZ R5, R247, R0, !PT ;  /* 0x00000000f7057209 */ /* 0x000fe20007810000 */
[----:B------:R-:W-:Y:S01]  /*46a0*/  FMUL.FTZ R0, R134, UR10 ;  /* 0x0000000a86007c20 */ /* 0x000fe20008410000 */
[----:B------:R-:W-:Y:S01]  /*46b0*/  MUFU.EX2 R252, R2 ;  /* 0x0000000200fc7308 */ /* 0x000fe20000000800 */
[----:B------:R-:W-:Y:S01]  /*46c0*/  STL [R1+0xa4], R134 ;  /* 0x0000a48601007387 */ /* 0x000fe20000100800 */
[----:B------:R-:W-:-:S02]  /*46d0*/  IADD3 R27, PT, PT, R11, R25, RZ ;  /* 0x000000190b1b7210 */ /* 0x000fc40007ffe0ff */
[----:B------:R-:W-:Y:S01]  /*46e0*/  MUFU.EX2 R132, R4 ;  /* 0x0000000400847308 */ /* 0x000fe20000000800 */
[----:B------:R-:W3:Y:S03]  /*46f0*/  SHFL.BFLY PT, R7, R5, 0x2, 0x1f ;  /* 0x0c401f0005077f89 */ /* 0x000ee600000e0000 */
[----:B-1----:R1:W4:Y:S01]  /*4700*/  MUFU.EX2 R247, R3 ;  /* 0x0000000300f77308 */ /* 0x0023220000000800 */
[----:B------:R-:W-:Y:S04]  /*4710*/  LDSM.16.MT88.4 R84, [R27] ;  /* 0x000000001b54783b */ /* 0x000fe80000004200 */
[----:B------:R-:W-:Y:S04]  /*4720*/  LDSM.16.MT88.4 R88, [R25+0x2000] ;  /* 0x002000001958783b */ /* 0x000fe80000004200 */
[----:B------:R-:W-:Y:S04]  /*4730*/  LDSM.16.MT88.4 R100, [R27+0x2000] ;  /* 0x002000001b64783b */ /* 0x000fe80000004200 */
[----:B------:R-:W-:Y:S01]  /*4740*/  LDSM.16.MT88.4 R68, [R25+0x800] ;  /* 0x000800001944783b */ /* 0x000fe20000004200 */
[----:B-1----:R-:W-:Y:S01]  /*4750*/  FSEL R3, R0, RZ, P1 ;  /* 0x000000ff00037208 */ /* 0x002fe20000800000 */
[----:B------:R-:W-:Y:S01]  /*4760*/  FFMA.FTZ R0, R32, UR10, -R12 ;  /* 0x0000000a20007c23 */ /* 0x000fe2000801080c */
[----:B----4-:R-:W-:Y:S01]  /*4770*/  F2FP.F16.F32.PACK_AB R4, R252, R247 ;  /* 0x000000f7fc04723e */ /* 0x010fe200000000ff */
[----:B------:R-:W-:Y:S02]  /*4780*/  STL [R1+0xac], R247 ;  /* 0x0000acf701007387 */ /* 0x000fe40000100800 */
[--C-:B------:R-:W-:Y:S01]  /*4790*/  FFMA.FTZ R2, R36, UR10, -R3.reuse ;  /* 0x0000000a24027c23 */ /* 0x100fe20008010803 */
[----:B------:R1:W4:Y:S01]  /*47a0*/  MUFU.EX2 R208, R0 ;  /* 0x0000000000d07308 */ /* 0x0003220000000800 */
[----:B------:R-:W-:Y:S03]  /*47b0*/  STL [R1+0xa8], R252 ;  /* 0x0000a8fc01007387 */ /* 0x000fe60000100800 */
[----:B------:R2:W-:Y:S01]  /*47c0*/  MUFU.EX2 R218, R2 ;  /* 0x0000000200da7308 */ /* 0x0005e20000000800 */
[----:B------:R-:W-:Y:S04]  /*47d0*/  STL [R1+0xb0], R132 ;  /* 0x0000b08401007387 */ /* 0x000fe80000100800 */
[----:B------:R-:W-:Y:S04]  /*47e0*/  LDSM.16.MT88.4 R76, [R27+0x800] ;  /* 0x000800001b4c783b */ /* 0x000fe80000004200 */
[----:B------:R-:W-:Y:S01]  /*47f0*/  LDSM.16.MT88.4 R72, [R48+0xc800] ;  /* 0x00c800003048783b */ /* 0x000fe20000004200 */
[--C-:B-1----:R-:W-:Y:S01]  /*4800*/  FFMA.FTZ R0, R35, UR10, -R3.reuse ;  /* 0x0000000a23007c23 */ /* 0x102fe20008010803 */
[----:B--2---:R-:W-:-:S03]  /*4810*/  FFMA.FTZ R2, R34, UR10, -R3 ;  /* 0x0000000a22027c23 */ /* 0x004fc60008010803 */
[----:B------:R1:W2:Y:S04]  /*4820*/  MUFU.EX2 R215, R0 ;  /* 0x0000000000d77308 */ /* 0x0002a80000000800 */
[----:B------:R3:W-:Y:S01]  /*4830*/  MUFU.EX2 R24, R2 ;  /* 0x0000000200187308 */ /* 0x0007e20000000800 */
[----:B-1----:R-:W-:Y:S01]  /*4840*/  FFMA.FTZ R0, R33, UR10, -R3 ;  /* 0x0000000a21007c23 */ /* 0x002fe20008010803 */
[----:B---3--:R-:W-:-:S03]  /*4850*/  FMNMX.FTZ R2, R6, R8, !PT ;  /* 0x0000000806027209 */ /* 0x008fc60007810000 */
[----:B------:R1:W3:Y:S01]  /*4860*/  MUFU.EX2 R214, R0 ;  /* 0x0000000000d67308 */ /* 0x0002e20000000800 */
[----:B----4-:R-:W-:Y:S01]  /*4870*/  F2FP.F16.F32.PACK_AB R6, R208, R132 ;  /* 0x00000084d006723e */ /* 0x010fe200000000ff */
[----:B------:R-:W4:Y:S01]  /*4880*/  SHFL.BFLY PT, R8, R2, 0x1, 0x1f ;  /* 0x0c201f0002087f89 */ /* 0x000f2200000e0000 */
[----:B-1----:R-:W-:Y:S02]  /*4890*/  FMNMX.FTZ R0, R5, R7, !PT ;  /* 0x0000000705007209 */ /* 0x002fe40007810000 */
[----:B--2---:R-:W-:Y:S02]  /*48a0*/  F2FP.F16.F32.PACK_AB R5, R215, R218 ;  /* 0x000000dad705723e */ /* 0x004fe400000000ff */
[----:B---3--:R-:W-:Y:S01]  /*48b0*/  F2FP.F16.F32.PACK_AB R7, R214, R24 ;  /* 0x00000018d607723e */ /* 0x008fe200000000ff */
[----:B------:R-:W1:Y:S06]  /*48c0*/  SHFL.BFLY PT, R9, R0, 0x1, 0x1f ;  /* 0x0c201f0000097f89 */ /* 0x000e6c00000e0000 */
[----:B------:R-:W-:Y:S01]  /*48d0*/  HMMA.16816.F32 R152, R4, R64, RZ ;  /* 0x000000400498723c */ /* 0x000fe200000018ff */
[----:B----4-:R-:W-:-:S04]  /*48e0*/  FMNMX.FTZ R136, R2, R8, !PT ;  /* 0x0000000802887209 */ /* 0x010fc80007810000 */
[C---:B------:R-:W-:Y:S01]  /*48f0*/  FSETP.NEU.FTZ.AND P1, PT, R136.reuse, -INF , PT ;  /* 0xff8000008800780b */ /* 0x040fe20003f3d000 */
[----:B------:R-:W-:Y:S02]  /*4900*/  FMUL.FTZ R2, R136, UR10 ;  /* 0x0000000a88027c20 */ /* 0x000fe40008410000 */
[----:B------:R-:W-:Y:S03]  /*4910*/  HMMA.16816.F32 R168, R4, R16, RZ ;  /* 0x0000001004a8723c */ /* 0x000fe600000018ff */
[----:B------:R-:W-:-:S05]  /*4920*/  FSEL R2, R2, RZ, P1 ;  /* 0x000000ff02027208 */ /* 0x000fca0000800000 */
[C---:B------:R-:W-:Y:S01]  /*4930*/  HMMA.16816.F32 R164, R4.reuse, R18, RZ ;  /* 0x0000001204a4723c */ /* 0x040fe200000018ff */
[----:B-1----:R-:W-:Y:S01]  /*4940*/  FMNMX.FTZ R135, R0, R9, !PT ;  /* 0x0000000900877209 */ /* 0x002fe20007810000 */
[--C-:B------:R-:W-:Y:S01]  /*4950*/  FFMA.FTZ R9, R56, UR10, -R2.reuse ;  /* 0x0000000a38097c23 */ /* 0x100fe20008010802 */
[----:B------:R-:W-:Y:S02]  /*4960*/  FFMA.FTZ R8, R57, UR10, -R2 ;  /* 0x0000000a39087c23 */ /* 0x000fe40008010802 */
[C---:B------:R-:W-:Y:S01]  /*4970*/  FSETP.NEU.FTZ.AND P1, PT, R135.reuse, -INF , PT ;  /* 0xff8000008700780b */ /* 0x040fe20003f3d000 */
[----:B------:R-:W-:Y:S01]  /*4980*/  FMUL.FTZ R0, R135, UR10 ;  /* 0x0000000a87007c20 */ /* 0x000fe20008410000 */
[----:B------:R1:W-:Y:S01]  /*4990*/  MUFU.EX2 R252, R9 ;  /* 0x0000000900fc7308 */ /* 0x0003e20000000800 */
[----:B------:R-:W-:Y:S03]  /*49a0*/  HMMA.16816.F32 R160, R4, R40, RZ ;  /* 0x0000002804a0723c */ /* 0x000fe600000018ff */
[----:B------:R2:W-:Y:S01]  /*49b0*/  MUFU.EX2 R13, R8 ;  /* 0x00000008000d7308 */ /* 0x0005e20000000800 */
[----:B------:R-:W-:-:S04]  /*49c0*/  FSEL R0, R0, RZ, P1 ;  /* 0x000000ff00007208 */ /* 0x000fc80000800000 */
[----:B------:R-:W-:Y:S01]  /*49d0*/  HMMA.16816.F32 R156, R4, R42, RZ ;  /* 0x0000002a049c723c */ /* 0x000fe200000018ff */
[----:B-1----:R-:W-:-:S07]  /*49e0*/  FFMA.FTZ R9, R58, UR10, -R2 ;  /* 0x0000000a3a097c23 */ /* 0x002fce0008010802 */
[C---:B------:R-:W-:Y:S01]  /*49f0*/  HMMA.16816.F32 R172, R4.reuse, R60, RZ ;  /* 0x0000003c04ac723c */ /* 0x040fe200000018ff */
[----:B--2---:R-:W-:Y:S01]  /*4a00*/  FFMA.FTZ R8, R59, UR10, -R2 ;  /* 0x0000000a3b087c23 */ /* 0x004fe20008010802 */
[----:B------:R1:W-:Y:S01]  /*4a10*/  MUFU.EX2 R132, R9 ;  /* 0x0000000900847308 */ /* 0x0003e20000000800 */
[----:B------:R-:W-:Y:S03]  /*4a20*/  LDSM.16.MT88.4 R56, [R26+0xe800] ;  /* 0x00e800001a38783b */ /* 0x000fe60000004200 */
[----:B------:R2:W3:Y:S02]  /*4a30*/  MUFU.EX2 R247, R8 ;  /* 0x0000000800f77308 */ /* 0x0004e40000000800 */
[----:B------:R-:W-:Y:S01]  /*4a40*/  HMMA.16816.F32 R148, R4, R84, RZ ;  /* 0x000000540494723c */ /* 0x000fe200000018ff */
[----:B-1----:R-:W-:-:S07]  /*4a50*/  FFMA.FTZ R9, R49, UR10, -R0 ;  /* 0x0000000a31097c23 */ /* 0x002fce0008010800 */
[----:B------:R-:W-:Y:S01]  /*4a60*/  HMMA.16816.F32 R144, R4, R80, RZ ;  /* 0x000000500490723c */ /* 0x000fe200000018ff */
[----:B--2---:R-:W-:Y:S01]  /*4a70*/  FFMA.FTZ R8, R50, UR10, -R0 ;  /* 0x0000000a32087c23 */ /* 0x004fe20008010800 */
[----:B------:R1:W-:Y:S01]  /*4a80*/  MUFU.EX2 R134, R9 ;  /* 0x0000000900867308 */ /* 0x0003e20000000800 */
[----:B---3--:R-:W-:-:S03]  /*4a90*/  F2FP.F16.F32.PACK_AB R10, R247, R132 ;  /* 0x00000084f70a723e */ /* 0x008fc600000000ff */
[----:B------:R2:W-:Y:S02]  /*4aa0*/  MUFU.EX2 R217, R8 ;  /* 0x0000000800d97308 */ /* 0x0005e40000000800 */
[C---:B------:R-:W-:Y:S08]  /*4ab0*/  HMMA.16816.F32 R140, R4.reuse, R88, RZ ;  /* 0x00000058048c723c */ /* 0x040ff000000018ff */
[----:B------:R-:W-:Y:S01]  /*4ac0*/  HMMA.16816.F32 R124, R4, R100, RZ ;  /* 0x00000064047c723c */ /* 0x000fe200000018ff */
[--C-:B-1----:R-:W-:Y:S01]  /*4ad0*/  FFMA.FTZ R9, R52, UR10, -R0.reuse ;  /* 0x0000000a34097c23 */ /* 0x102fe20008010800 */
[----:B--2---:R-:W-:-:S03]  /*4ae0*/  FFMA.FTZ R8, R51, UR10, -R0 ;  /* 0x0000000a33087c23 */ /* 0x004fc60008010800 */
[----:B------:R1:W-:Y:S03]  /*4af0*/  MUFU.EX2 R246, R9 ;  /* 0x0000000900f67308 */ /* 0x0003e60000000800 */
[C---:B------:R-:W-:Y:S01]  /*4b00*/  HMMA.16816.F32 R120, R4.reuse, R62, RZ ;  /* 0x0000003e0478723c */ /* 0x040fe200000018ff */
[----:B------:R2:W3:Y:S07]  /*4b10*/  MUFU.EX2 R245, R8 ;  /* 0x0000000800f57308 */ /* 0x0004ee0000000800 */
[----:B------:R-:W-:Y:S01]  /*4b20*/  HMMA.16816.F32 R116, R4, R66, RZ ;  /* 0x000000420474723c */ /* 0x000fe200000018ff */
[--C-:B-1----:R-:W-:Y:S01]  /*4b30*/  FFMA.FTZ R9, R45, UR10, -R12.reuse ;  /* 0x0000000a2d097c23 */ /* 0x102fe2000801080c */
[----:B--2---:R-:W-:-:S03]  /*4b40*/  FFMA.FTZ R8, R44, UR10, -R12 ;  /* 0x0000000a2c087c23 */ /* 0x004fc6000801080c */
[----:B------:R1:W-:Y:S03]  /*4b50*/  MUFU.EX2 R244, R9 ;  /* 0x0000000900f47308 */ /* 0x0003e60000000800 */
[C---:B------:R-:W-:Y:S01]  /*4b60*/  HMMA.16816.F32 R112, R4.reuse, R86, RZ ;  /* 0x000000560470723c */ /* 0x040fe200000018ff */
[----:B---3--:R-:W-:Y:S01]  /*4b70*/  F2FP.F16.F32.PACK_AB R11, R245, R246 ;  /* 0x000000f6f50b723e */ /* 0x008fe200000000ff */
[----:B------:R2:W3:Y:S06]  /*4b80*/  MUFU.EX2 R210, R8 ;  /* 0x0000000800d27308 */ /* 0x0004ec0000000800 */
[----:B------:R-:W-:Y:S01]  /*4b90*/  HMMA.16816.F32 R104, R4, R82, RZ ;  /* 0x000000520468723c */ /* 0x000fe200000018ff */
[----:B-1----:R-:W-:-:S07]  /*4ba0*/  FFMA.FTZ R9, R39, UR10, -R12 ;  /* 0x0000000a27097c23 */ /* 0x002fce000801080c */
[C---:B------:R-:W-:Y:S01]  /*4bb0*/  HMMA.16816.F32 R28, R4.reuse, R102, RZ ;  /* 0x00000066041c723c */ /* 0x040fe200000018ff */
[----:B--2---:R-:W-:Y:S01]  /*4bc0*/  FFMA.FTZ R8, R53, UR10, -R12 ;  /* 0x0000000a35087c23 */ /* 0x004fe2000801080c */
[----:B------:R1:W-:Y:S04]  /*4bd0*/  MUFU.EX2 R220, R9 ;  /* 0x0000000900dc7308 */ /* 0x0003e80000000800 */
[----:B------:R2:W4:Y:S02]  /*4be0*/  MUFU.EX2 R137, R8 ;  /* 0x0000000800897308 */ /* 0x0005240000000800 */
[----:B------:R-:W-:Y:S01]  /*4bf0*/  HMMA.16816.F32 R52, R4, R90, RZ ;  /* 0x0000005a0434723c */ /* 0x000fe200000018ff */
[----:B---3--:R-:W-:Y:S01]  /*4c00*/  F2FP.F16.F32.PACK_AB R4, R210, R244 ;  /* 0x000000f4d204723e */ /* 0x008fe200000000ff */
[----:B-1----:R-:W-:-:S02]  /*4c10*/  FFMA.FTZ R9, R92, UR10, -R3 ;  /* 0x0000000a5c097c23 */ /* 0x002fc40008010803 */
[----:B------:R-:W1:Y:S01]  /*4c20*/  LDSM.16.MT88.4 R92, [R48+0xe800] ;  /* 0x00e80000305c783b */ /* 0x000e620000004200 */
[--C-:B--2---:R-:W-:Y:S01]  /*4c30*/  FFMA.FTZ R8, R96, UR10, -R3.reuse ;  /* 0x0000000a60087c23 */ /* 0x104fe20008010803 */
[----:B------:R2:W-:Y:S01]  /*4c40*/  MUFU.EX2 R212, R9 ;  /* 0x0000000900d47308 */ /* 0x0005e20000000800 */
[----:B----4-:R-:W-:Y:S01]  /*4c50*/  F2FP.F16.F32.PACK_AB R6, R137, R220 ;  /* 0x000000dc8906723e */ /* 0x010fe200000000ff */
[----:B------:R-:W3:Y:S02]  /*4c60*/  LDSM.16.MT88.4 R96, [R25+0x2800] ;  /* 0x002800001960783b */ /* 0x000ee40000004200 */
[----:B------:R4:W4:Y:S01]  /*4c70*/  MUFU.EX2 R15, R8 ;  /* 0x00000008000f7308 */ /* 0x0009220000000800 */
[--C-:B--2---:R-:W-:Y:S01]  /*4c80*/  FFMA.FTZ R9, R109, UR10, -R3.reuse ;  /* 0x0000000a6d097c23 */ /* 0x104fe20008010803 */
[----:B----4-:R-:W-:-:S03]  /*4c90*/  FFMA.FTZ R8, R108, UR10, -R3 ;  /* 0x0000000a6c087c23 */ /* 0x010fc60008010803 */
[----:B------:R2:W-:Y:S01]  /*4ca0*/  MUFU.EX2 R205, R9 ;  /* 0x0000000900cd7308 */ /* 0x0005e20000000800 */
[----:B------:R-:W-:Y:S01]  /*4cb0*/  F2FP.F16.F32.PACK_AB R5, R15, R212 ;  /* 0x000000d40f05723e */ /* 0x000fe200000000ff */
[----:B------:R-:W4:Y:S02]  /*4cc0*/  LDSM.16.MT88.4 R108, [R27+0x2800] ;  /* 0x002800001b6c783b */ /* 0x000f240000004200 */
[----:B------:R1:W1:Y:S01]  /*4cd0*/  MUFU.EX2 R14, R8 ;  /* 0x00000008000e7308 */ /* 0x0002620000000800 */
[----:B--2---:R-:W-:Y:S02]  /*4ce0*/  F2FP.F16.F32.PACK_AB R9, R217, R134 ;  /* 0x00000086d909723e */ /* 0x004fe400000000ff */
[----:B-1----:R-:W-:Y:S02]  /*4cf0*/  F2FP.F16.F32.PACK_AB R8, R13, R252 ;  /* 0x000000fc0d08723e */ /* 0x002fe400000000ff */
[----:B------:R-:W-:-:S05]  /*4d00*/  F2FP.F16.F32.PACK_AB R7, R14, R205 ;  /* 0x000000cd0e07723e */ /* 0x000fca00000000ff */
[C---:B------:R-:W-:Y:S08]  /*4d10*/  HMMA.16816.F32 R44, R8.reuse, R16, RZ ;  /* 0x00000010082c723c */ /* 0x040ff000000018ff */
[----:B------:R-:W-:Y:S08]  /*4d20*/  HMMA.16816.F32 R36, R8, R18, RZ ;  /* 0x000000120824723c */ /* 0x000ff000000018ff */
[C---:B------:R-:W-:Y:S08]  /*4d30*/  HMMA.16816.F32 R16, R4.reuse, R68, R152 ;  /* 0x000000440410723c */ /* 0x040ff00000001898 */
[C---:B------:R-:W-:Y:S08]  /*4d40*/  HMMA.16816.F32 R196, R4.reuse, R20, R168 ;  /* 0x0000001404c4723c */ /* 0x040ff000000018a8 */
[----:B------:R-:W-:Y:S03]  /*4d50*/  HMMA.16816.F32 R168, R4, R22, R164 ;  /* 0x0000001604a8723c */ /* 0x000fe600000018a4 */
[----:B------:R-:W-:Y:S01]  /*4d60*/  IMAD.MOV.U32 R209, RZ, RZ, R17 ;  /* 0x000000ffffd17224 */ /* 0x000fe200078e0011 */
[----:B------:R-:W-:Y:S01]  /*4d70*/  MOV R167, R19 ;  /* 0x0000001300a77202 */ /* 0x000fe20000000f00 */
[----:B------:R-:W-:-:S02]  /*4d80*/  IMAD.MOV.U32 R166, RZ, RZ, R18 ;  /* 0x000000ffffa67224 */ /* 0x000fc400078e0012 */
[----:B------:R-:W-:Y:S01]  /*4d90*/  IMAD.MOV.U32 R165, RZ, RZ, R16 ;  /* 0x000000ffffa57224 */ /* 0x000fe200078e0010 */
[----:B------:R-:W-:Y:S01]  /*4da0*/  HMMA.16816.F32 R240, R4, R92, R144 ;  /* 0x0000005c04f0723c */ /* 0x000fe20000001890 */
[----:B------:R-:W-:Y:S01]  /*4db0*/  MOV R147, R207 ;  /* 0x000000cf00937202 */ /* 0x000fe20000000f00 */
[----:B------:R-:W-:Y:S02]  /*4dc0*/  IMAD.MOV.U32 R146, RZ, RZ, R206 ;  /* 0x000000ffff927224 */ /* 0x000fe400078e00ce */
[----:B------:R-:W-:-:S04]  /*4dd0*/  IMAD.MOV.U32 R145, RZ, RZ, R205 ;  /* 0x000000ffff917224 */ /* 0x000fc800078e00cd */
[C---:B------:R-:W-:Y:S08]  /*4de0*/  HMMA.16816.F32 R16, R4.reuse, R76, R148 ;  /* 0x0000004c0410723c */ /* 0x040ff00000001894 */
[----:B------:R-:W-:Y:S08]  /*4df0*/  HMMA.16816.F32 R224, R4, R72, R172 ;  /* 0x0000004804e0723c */ /* 0x000ff000000018ac */
[----:B------:R-:W-:Y:S01]  /*4e00*/  HMMA.16816.F32 R32, R8, R40, RZ ;  /* 0x000000280820723c */ /* 0x000fe200000018ff */
[----:B------:R-:W-:-:S02]  /*4e10*/  IMAD.MOV.U32 R41, RZ, RZ, R220 ;  /* 0x000000ffff297224 */ /* 0x000fc400078e00dc */
[----:B------:R-:W-:Y:S01]  /*4e20*/  MOV R248, R16 ;  /* 0x0000001000f87202 */ /* 0x000fe20000000f00 */
[--C-:B------:R-:W-:Y:S01]  /*4e30*/  FFMA.FTZ R16, R176, UR10, -R2.reuse ;  /* 0x0000000ab0107c23 */ /* 0x100fe20008010802 */
[----:B------:R-:W-:Y:S01]  /*4e40*/  MOV R251, R17 ;  /* 0x0000001100fb7202 */ /* 0x000fe20000000f00 */
[----:B------:R-:W-:Y:S01]  /*4e50*/  FFMA.FTZ R17, R139, UR10, -R2 ;  /* 0x0000000a8b117c23 */ /* 0x000fe20008010802 */
[----:B------:R-:W-:Y:S01]  /*4e60*/  IMAD.MOV.U32 R249, RZ, RZ, R19 ;  /* 0x000000fffff97224 */ /* 0x000fe200078e0013 */
[----:B------:R1:W-:Y:S01]  /*4e70*/  MUFU.EX2 R219, R16 ;  /* 0x0000001000db7308 */ /* 0x0003e20000000800 */
[----:B------:R-:W-:Y:S02]  /*4e80*/  IMAD.MOV.U32 R250, RZ, RZ, R18 ;  /* 0x000000fffffa7224 */ /* 0x000fe400078e0012 */
[----:B------:R-:W-:Y:S01]  /*4e90*/  FFMA.FTZ R18, R130, UR10, -R0 ;  /* 0x0000000a82127c23 */ /* 0x000fe20008010800 */
[C---:B------:R-:W-:Y:S01]  /*4ea0*/  HMMA.16816.F32 R236, R4.reuse, R58, R156 ;  /* 0x0000003a04ec723c */ /* 0x040fe2000000189c */
[----:B------:R2:W4:Y:S01]  /*4eb0*/  MUFU.EX2 R19, R17 ;  /* 0x0000001100137308 */ /* 0x0005220000000800 */
[----:B------:R-:W-:Y:S01]  /*4ec0*/  IMAD.MOV.U32 R158, RZ, RZ, R14 ;  /* 0x000000ffff9e7224 */ /* 0x000fe200078e000e */
[----:B------:R-:W-:Y:S01]  /*4ed0*/  MOV R50, R226 ;  /* 0x000000e200327202 */ /* 0x000fe20000000f00 */
[----:B------:R-:W-:Y:S01]  /*4ee0*/  IMAD.MOV.U32 R164, RZ, RZ, R224 ;  /* 0x000000ffffa47224 */ /* 0x000fe200078e00e0 */
[----:B------:R-:W-:Y:S01]  /*4ef0*/  MUFU.EX2 R176, R18 ;  /* 0x0000001200b07308 */ /* 0x000fe20000000800 */
[----:B------:R-:W-:Y:S01]  /*4f00*/  IMAD.MOV.U32 R51, RZ, RZ, R225 ;  /* 0x000000ffff337224 */ /* 0x000fe200078e00e1 */
[----:B------:R-:W-:Y:S01]  /*4f10*/  MOV R159, R204 ;  /* 0x000000cc009f7202 */ /* 0x000fe20000000f00 */
[----:B------:R-:W-:Y:S01]  /*4f20*/  IMAD.MOV.U32 R49, RZ, RZ, R227 ;  /* 0x000000ffff317224 */ /* 0x000fe200078e00e3 */
[----:B------:R-:W-:Y:S01]  /*4f30*/  HMMA.16816.F32 R200, R4, R56, R160 ;  /* 0x0000003804c8723c */ /* 0x000fe200000018a0 */
[----:B-1----:R-:W-:-:S04]  /*4f40*/  FFMA.FTZ R16, R138, UR10, -R2 ;  /* 0x0000000a8a107c23 */ /* 0x002fc80008010802 */
[----:B------:R1:W-:Y:S01]  /*4f50*/  MUFU.EX2 R144, R16 ;  /* 0x0000001000907308 */ /* 0x0003e20000000800 */
[----:B--2---:R-:W-:Y:S02]  /*4f60*/  FFMA.FTZ R17, R133, UR10, -R2 ;  /* 0x0000000a85117c23 */ /* 0x004fe40008010802 */
[C---:B---3--:R-:W-:Y:S02]  /*4f70*/  HMMA.16816.F32 R228, R4.reuse, R96, R140 ;  /* 0x0000006004e4723c */ /* 0x048fe4000000188c */
[----:B------:R2:W-:Y:S06]  /*4f80*/  MUFU.EX2 R133, R17 ;  /* 0x0000001100857308 */ /* 0x0005ec0000000800 */
[----:B----4-:R-:W-:Y:S01]  /*4f90*/  HMMA.16816.F32 R124, R4, R108, R124 ;  /* 0x0000006c047c723c */ /* 0x010fe2000000187c */
[----:B-1----:R-:W-:-:S04]  /*4fa0*/  FFMA.FTZ R16, R131, UR10, -R0 ;  /* 0x0000000a83107c23 */ /* 0x002fc80008010800 */
[----:B------:R1:W3:Y:S01]  /*4fb0*/  MUFU.EX2 R40, R16 ;  /* 0x0000001000287308 */ /* 0x0002e20000000800 */
[----:B--2---:R-:W-:Y:S02]  /*4fc0*/  FFMA.FTZ R17, R129, UR10, -R0 ;  /* 0x0000000a81117c23 */ /* 0x004fe40008010800 */
[C---:B------:R-:W-:Y:S02]  /*4fd0*/  HMMA.16816.F32 R152, R4.reuse, R74, R120 ;  /* 0x0000004a0498723c */ /* 0x040fe40000001878 */
[----:B------:R-:W-:Y:S06]  /*4fe0*/  MUFU.EX2 R14, R17 ;  /* 0x00000011000e7308 */ /* 0x000fec0000000800 */
[----:B------:R-:W-:Y:S03]  /*4ff0*/  HMMA.16816.F32 R224, R4, R70, R116 ;  /* 0x0000004604e0723c */ /* 0x000fe60000001874 */
[----:B------:R-:W-:Y:S01]  /*5000*/  IMAD.MOV.U32 R138, RZ, RZ, R124 ;  /* 0x000000ffff8a7224 */ /* 0x000fe200078e007c */
[----:B------:R-:W-:Y:S01]  /*5010*/  MOV R194, R126 ;  /* 0x0000007e00c27202 */ /* 0x000fe20000000f00 */
[----:B------:R-:W-:-:S02]  /*5020*/  IMAD.MOV.U32 R195, RZ, RZ, R125 ;  /* 0x000000ffffc37224 */ /* 0x000fc400078e007d */
[----:B-1----:R-:W-:Y:S01]  /*5030*/  FFMA.FTZ R16, R128, UR10, -R0 ;  /* 0x0000000a80107c23 */ /* 0x002fe20008010800 */
[----:B------:R-:W-:-:S03]  /*5040*/  IMAD.MOV.U32 R193, RZ, RZ, R127 ;  /* 0x000000ffffc17224 */ /* 0x000fc600078e007f */
[----:B------:R-:W1:Y:S01]  /*5050*/  MUFU.EX2 R139, R16 ;  /* 0x00000010008b7308 */ /* 0x000e620000000800 */
[C---:B------:R-:W-:Y:S08]  /*5060*/  HMMA.16816.F32 R220, R4.reuse, R78, R112 ;  /* 0x0000004e04dc723c */ /* 0x040ff00000001870 */
[C---:B------:R-:W-:Y:S08]  /*5070*/  HMMA.16816.F32 R204, R4.reuse, R94, R104 ;  /* 0x0000005e04cc723c */ /* 0x040ff00000001868 */
[C---:B------:R-:W-:Y:S08]  /*5080*/  HMMA.16816.F32 R172, R4.reuse, R98, R52 ;  /* 0x0000006204ac723c */ /* 0x040ff00000001834 */
[----:B------:R-:W-:Y:S01]  /*5090*/  HMMA.16816.F32 R232, R4, R110, R28 ;  /* 0x0000006e04e8723c */ /* 0x000fe2000000181c */
[----:B------:R-:W-:-:S02]  /*50a0*/  F2FP.F16.F32.PACK_AB R4, R19, R219 ;  /* 0x000000db1304723e */ /* 0x000fc400000000ff */
[----:B---3--:R-:W-:Y:S02]  /*50b0*/  F2FP.F16.F32.PACK_AB R5, R176, R40 ;  /* 0x00000028b005723e */ /* 0x008fe400000000ff */
[----:B------:R-:W-:Y:S02]  /*50c0*/  F2FP.F16.F32.PACK_AB R6, R133, R144 ;  /* 0x000000908506723e */ /* 0x000fe400000000ff */
[----:B-1----:R-:W-:Y:S01]  /*50d0*/  F2FP.F16.F32.PACK_AB R7, R139, R14 ;  /* 0x0000000e8b07723e */ /* 0x002fe200000000ff */
[----:B------:R-:W-:Y:S08]  /*50e0*/  HMMA.16816.F32 R28, R8, R42, RZ ;  /* 0x0000002a081c723c */ /* 0x000ff000000018ff */
[C---:B------:R-:W-:Y:S08]  /*50f0*/  HMMA.16816.F32 R160, R4.reuse, R20, R44 ;  /* 0x0000001404a0723c */ /* 0x040ff0000000182c */
[----:B------:R-:W-:Y:S08]  /*5100*/  HMMA.16816.F32 R140, R4, R22, R36 ;  /* 0x00000016048c723c */ /* 0x000ff00000001824 */
[----:B------:R-:W-:Y:S01]  /*5110*/  HMMA.16816.F32 R20, R8, R88, RZ ;  /* 0x000000580814723c */ /* 0x000fe200000018ff */
[----:B------:R-:W-:-:S02]  /*5120*/  IMAD.MOV.U32 R89, RZ, RZ, R19 ;  /* 0x000000ffff597224 */ /* 0x000fc400078e0013 */
[----:B------:R-:W-:-:S05]  /*5130*/  IMAD.MOV.U32 R88, RZ, RZ, R158 ;  /* 0x000000ffff587224 */ /* 0x000fca00078e009e */
[C---:B------:R-:W-:Y:S08]  /*5140*/  HMMA.16816.F32 R16, R8.reuse, R100, RZ ;  /* 0x000000640810723c */ /* 0x040ff000000018ff */
[----:B------:R-:W-:Y:S08]  /*5150*/  HMMA.16816.F32 R44, R8, R62, RZ ;  /* 0x0000003e082c723c */ /* 0x000ff000000018ff */
[----:B------:R-:W-:Y:S01]  /*5160*/  HMMA.16816.F32 R128, R4, R56, R32 ;  /* 0x000000380480723c */ /* 0x000fe20000001820 */
[----:B------:R-:W-:Y:S01]  /*5170*/  IMAD.MOV.U32 R56, RZ, RZ, R40 ;  /* 0x000000ffff387224 */ /* 0x000fe200078e0028 */
[----:B------:R-:W-:-:S06]  /*5180*/  MOV R57, R41 ;  /* 0x0000002900397202 */ /* 0x000fcc0000000f00 */
[C---:B------:R-:W-:Y:S08]  /*5190*/  HMMA.16816.F32 R52, R8.reuse, R60, RZ ;  /* 0x0000003c0834723c */ /* 0x040ff000000018ff */
        /* <DEDUP_REMOVED lines=8> */
[----:B------:R-:W-:Y:S01]  /*5220*/  MOV R11, R159 ;  /* 0x0000009f000b7202 */ /* 0x000fe20000000f00 */
[----:B------:R-:W-:-:S02]  /*5230*/  IMAD.MOV.U32 R10, RZ, RZ, R89 ;  /* 0x000000ffff0a7224 */ /* 0x000fc400078e0059 */
[--C-:B------:R-:W-:Y:S01]  /*5240*/  FFMA.FTZ R8, R189, UR10, -R2.reuse ;  /* 0x0000000abd087c23 */ /* 0x100fe20008010802 */
[----:B------:R-:W-:Y:S01]  /*5250*/  FFMA.FTZ R9, R192, UR10, -R2 ;  /* 0x0000000ac0097c23 */ /* 0x000fe20008010802 */
[----:B------:R-:W-:Y:S01]  /*5260*/  IMAD.MOV.U32 R192, RZ, RZ, R144 ;  /* 0x000000ffffc07224 */ /* 0x000fe200078e0090 */
[----:B------:R-:W-:Y:S01]  /*5270*/  MOV R144, R216 ;  /* 0x000000d800907202 */ /* 0x000fe20000000f00 */
[----:B------:R-:W-:Y:S01]  /*5280*/  IMAD.MOV.U32 R189, RZ, RZ, R146 ;  /* 0x000000ffffbd7224 */ /* 0x000fe200078e0092 */
[----:B------:R-:W-:Y:S01]  /*5290*/  HMMA.16816.F32 R156, R4, R108, R16 ;  /* 0x0000006c049c723c */ /* 0x000fe20000001810 */
[----:B------:R-:W-:Y:S01]  /*52a0*/  IMAD.MOV.U32 R108, RZ, RZ, R88 ;  /* 0x000000ffff6c7224 */ /* 0x000fe200078e0058 */
[----:B------:R1:W-:Y:S01]  /*52b0*/  MUFU.EX2 R216, R9 ;  /* 0x0000000900d87308 */ /* 0x0003e20000000800 */
[----:B------:R-:W-:Y:S01]  /*52c0*/  IMAD.MOV.U32 R146, RZ, RZ, R213 ;  /* 0x000000ffff927224 */ /* 0x000fe200078e00d5 */
[----:B------:R-:W2:Y:S01]  /*52d0*/  LDSM.16.MT88.4 R16, [R26+0xd000] ;  /* 0x00d000001a10783b */ /* 0x000ea20000004200 */
[----:B------:R-:W-:-:S03]  /*52e0*/  MOV R109, R138 ;  /* 0x0000008a006d7202 */ /* 0x000fc60000000f00 */
[C---:B------:R-:W-:Y:S01]  /*52f0*/  HMMA.16816.F32 R88, R4.reuse, R74, R44 ;  /* 0x0000004a0458723c */ /* 0x040fe2000000182c */
[----:B------:R-:W-:Y:S01]  /*5300*/  MOV R47, R11 ;  /* 0x0000000b002f7202 */ /* 0x000fe20000000f00 */
[----:B------:R-:W-:Y:S01]  /*5310*/  IMAD.MOV.U32 R46, RZ, RZ, R56 ;  /* 0x000000ffff2e7224 */ /* 0x000fe200078e0038 */
[----:B------:R-:W-:Y:S01]  /*5320*/  MOV R11, R214 ;  /* 0x000000d6000b7202 */ /* 0x000fe20000000f00 */
[----:B------:R-:W-:Y:S01]  /*5330*/  IMAD.MOV.U32 R45, RZ, RZ, R57 ;  /* 0x000000ffff2d7224 */ /* 0x000fe200078e0039 */
[----:B------:R3:W-:Y:S01]  /*5340*/  MUFU.EX2 R214, R8 ;  /* 0x0000000800d67308 */ /* 0x0007e20000000800 */
[----:B------:R-:W-:Y:S01]  /*5350*/  MOV R44, R145 ;  /* 0x00000091002c7202 */ /* 0x000fe20000000f00 */
[----:B------:R-:W-:Y:S02]  /*5360*/  IMAD.MOV.U32 R145, RZ, RZ, R215 ;  /* 0x000000ffff917224 */ /* 0x000fe400078e00d7 */
[--C-:B-1----:R-:W-:Y:S01]  /*5370*/  FFMA.FTZ R9, R190, UR10, -R2.reuse ;  /* 0x0000000abe097c23 */ /* 0x102fe20008010802 */
[----:B------:R-:W-:Y:S01]  /*5380*/  MOV R190, R212 ;  /* 0x000000d400be7202 */ /* 0x000fe20000000f00 */
[C---:B------:R-:W-:Y:S01]  /*5390*/  HMMA.16816.F32 R148, R4.reuse, R58, R28 ;  /* 0x0000003a0494723c */ /* 0x040fe2000000181c */
[----:B------:R-:W-:Y:S01]  /*53a0*/  LDSM.16.MT88.4 R28, [R48+0xd000] ;  /* 0x00d00000301c783b */ /* 0x000fe20000004200 */
[----:B------:R1:W-:Y:S06]  /*53b0*/  MUFU.EX2 R215, R9 ;  /* 0x0000000900d77308 */ /* 0x0003ec0000000800 */
[----:B------:R-:W-:Y:S01]  /*53c0*/  HMMA.16816.F32 R56, R4, R94, R80 ;  /* 0x0000005e0438723c */ /* 0x000fe20000001850 */
[----:B---3--:R-:W-:Y:S01]  /*53d0*/  FFMA.FTZ R8, R191, UR10, -R2 ;  /* 0x0000000abf087c23 */ /* 0x008fe20008010802 */
[----:B------:R-:W-:-:S02]  /*53e0*/  IMAD.MOV.U32 R191, RZ, RZ, R147 ;  /* 0x000000ffffbf7224 */ /* 0x000fc400078e0093 */
[----:B------:R-:W-:Y:S02]  /*53f0*/  IMAD.MOV.U32 R147, RZ, RZ, R217 ;  /* 0x000000ffff937224 */ /* 0x000fe400078e00d9 */
[----:B------:R3:W4:Y:S01]  /*5400*/  MUFU.EX2 R217, R8 ;  /* 0x0000000800d97308 */ /* 0x0007220000000800 */
[----:B------:R-:W-:Y:S02]  /*5410*/  IMAD.MOV.U32 R81, RZ, RZ, R210 ;  /* 0x000000ffff517224 */ /* 0x000fe400078e00d2 */
[----:B-1----:R-:W-:Y:S01]  /*5420*/  FFMA.FTZ R9, R178, UR10, -R0 ;  /* 0x0000000ab2097c23 */ /* 0x002fe20008010800 */
[----:B------:R-:W-:Y:S01]  /*5430*/  IMAD.MOV.U32 R80, RZ, RZ, R208 ;  /* 0x000000ffff507224 */ /* 0x000fe200078e00d0 */
[----:B------:R-:W-:Y:S01]  /*5440*/  HMMA.16816.F32 R120, R4, R68, R40 ;  /* 0x000000440478723c */ /* 0x000fe20000001828 */
[----:B------:R-:W-:Y:S01]  /*5450*/  IMAD.MOV.U32 R83, RZ, RZ, R10 ;  /* 0x000000ffff537224 */ /* 0x000fe200078e000a */
[----:B------:R1:W-:Y:S01]  /*5460*/  MUFU.EX2 R213, R9 ;  /* 0x0000000900d57308 */ /* 0x0003e20000000800 */
[----:B------:R-:W-:-:S02]  /*5470*/  IMAD.MOV.U32 R82, RZ, RZ, R176 ;  /* 0x000000ffff527224 */ /* 0x000fc400078e00b0 */
[----:B------:R-:W-:Y:S01]  /*5480*/  FFMA.FTZ R10, R187, UR10, -R3 ;  /* 0x0000000abb0a7c23 */ /* 0x000fe20008010803 */
[----:B------:R-:W-:Y:S01]  /*5490*/  MOV R176, R211 ;  /* 0x000000d300b07202 */ /* 0x000fe20000000f00 */
[----:B------:R-:W-:Y:S01]  /*54a0*/  IMAD.MOV.U32 R178, RZ, RZ, R146 ;  /* 0x000000ffffb27224 */ /* 0x000fe200078e0092 */
[----:B------:R-:W-:Y:S01]  /*54b0*/  MOV R146, R50 ;  /* 0x0000003200927202 */ /* 0x000fe20000000f00 */
[C---:B------:R-:W-:Y:S01]  /*54c0*/  HMMA.16816.F32 R68, R4.reuse, R70, R60 ;  /* 0x000000460444723c */ /* 0x040fe2000000183c */
[----:B------:R4:W-:Y:S01]  /*54d0*/  MUFU.EX2 R50, R10 ;  /* 0x0000000a00327308 */ /* 0x0009e20000000800 */
[--C-:B---3--:R-:W-:Y:S01]  /*54e0*/  FFMA.FTZ R8, R180, UR10, -R0.reuse ;  /* 0x0000000ab4087c23 */ /* 0x108fe20008010800 */
[----:B------:R-:W-:Y:S01]  /*54f0*/  MOV R180, R165 ;  /* 0x000000a500b47202 */ /* 0x000fe20000000f00 */
[----:B------:R-:W-:Y:S02]  /*5500*/  LDSM.16.MT88.4 R40, [R25+0x3000] ;  /* 0x003000001928783b */ /* 0x000fe40000004200 */
[----:B------:R3:W-:Y:S01]  /*5510*/  MUFU.EX2 R212, R8 ;  /* 0x0000000800d47308 */ /* 0x0007e20000000800 */
[--C-:B-1----:R-:W-:Y:S01]  /*5520*/  FFMA.FTZ R9, R177, UR10, -R0.reuse ;  /* 0x0000000ab1097c23 */ /* 0x102fe20008010800 */
[----:B------:R-:W-:Y:S01]  /*5530*/  IMAD.MOV.U32 R177, RZ, RZ, R139 ;  /* 0x000000ffffb17224 */ /* 0x000fe200078e008b */
[C---:B------:R-:W-:Y:S01]  /*5540*/  HMMA.16816.F32 R112, R4.reuse, R96, R20 ;  /* 0x000000600470723c */ /* 0x040fe20000001814 */
[----:B------:R-:W-:Y:S01]  /*5550*/  IMAD.MOV.U32 R97, RZ, RZ, R147 ;  /* 0x000000ffff617224 */ /* 0x000fe200078e0093 */
[----:B------:R1:W-:Y:S01]  /*5560*/  MUFU.EX2 R211, R9 ;  /* 0x0000000900d37308 */ /* 0x0003e20000000800 */
[----:B------:R-:W-:Y:S01]  /*5570*/  IMAD.MOV.U32 R147, RZ, RZ, R49 ;  /* 0x000000ffff937224 */ /* 0x000fe200078e0031 */
[----:B------:R-:W-:Y:S01]  /*5580*/  LDSM.16.MT88.4 R20, [R25+0x1000] ;  /* 0x001000001914783b */ /* 0x000fe20000004200 */
[----:B------:R-:W-:Y:S01]  /*5590*/  IMAD.MOV.U32 R96, RZ, RZ, R145 ;  /* 0x000000ffff607224 */ /* 0x000fe200078e0091 */
[----:B----4-:R-:W-:Y:S01]  /*55a0*/  F2FP.F16.F32.PACK_AB R10, R215, R217 ;  /* 0x000000d9d70a723e */ /* 0x010fe200000000ff */
[----:B------:R-:W-:Y:S01]  /*55b0*/  IMAD.MOV.U32 R145, RZ, RZ, R51 ;  /* 0x000000ffff917224 */ /* 0x000fe200078e0033 */
[----:B------:R-:W-:Y:S01]  /*55c0*/  HMMA.16816.F32 R60, R4, R98, R84 ;  /* 0x00000062043c723c */ /* 0x000fe20000001854 */
[----:B------:R-:W-:Y:S01]  /*55d0*/  MOV R87, R11 ;  /* 0x0000000b00577202 */ /* 0x000fe20000000f00 */
[----:B---3--:R-:W-:Y:S01]  /*55e0*/  FFMA.FTZ R8, R179, UR10, -R0 ;  /* 0x0000000ab3087c23 */ /* 0x008fe20008010800 */
[----:B------:R-:W-:Y:S01]  /*55f0*/  IMAD.MOV.U32 R99, RZ, RZ, R251 ;  /* 0x000000ffff637224 */ /* 0x000fe200078e00fb */
[----:B------:R-:W-:Y:S01]  /*5600*/  MOV R179, R144 ;  /* 0x0000009000b37202 */ /* 0x000fe20000000f00 */
[----:B------:R-:W-:Y:S01]  /*5610*/  IMAD.MOV.U32 R85, RZ, RZ, R249 ;  /* 0x000000ffff557224 */ /* 0x000fe200078e00f9 */
[----:B------:R3:W4:Y:S01]  /*5620*/  MUFU.EX2 R210, R8 ;  /* 0x0000000800d27308 */ /* 0x0007220000000800 */
[----:B------:R-:W-:-:S02]  /*5630*/  IMAD.MOV.U32 R98, RZ, RZ, R248 ;  /* 0x000000ffff627224 */ /* 0x000fc400078e00f8 */
[----:B-1----:R-:W-:Y:S01]  /*5640*/  FFMA.FTZ R9, R181, UR10, -R12 ;  /* 0x0000000ab5097c23 */ /* 0x002fe2000801080c */
[----:B------:R-:W-:Y:S01]  /*5650*/  IMAD.MOV.U32 R86, RZ, RZ, R133 ;  /* 0x000000ffff567224 */ /* 0x000fe200078e0085 */
[----:B------:R-:W-:Y:S01]  /*5660*/  MOV R181, R209 ;  /* 0x000000d100b57202 */ /* 0x000fe20000000f00 */
[C---:B------:R-:W-:Y:S01]  /*5670*/  HMMA.16816.F32 R124, R4.reuse, R72, R52 ;  /* 0x00000048047c723c */ /* 0x040fe20000001834 */
[----:B------:R-:W-:Y:S01]  /*5680*/  MOV R187, R98 ;  /* 0x0000006200bb7202 */ /* 0x000fe20000000f00 */
[----:B------:R-:W-:Y:S01]  /*5690*/  IMAD.MOV.U32 R98, RZ, RZ, R86 ;  /* 0x000000ffff627224 */ /* 0x000fe200078e0056 */
[----:B------:R1:W-:Y:S01]  /*56a0*/  MUFU.EX2 R133, R9 ;  /* 0x0000000900857308 */ /* 0x0003e20000000800 */
[----:B------:R-:W-:Y:S01]  /*56b0*/  IMAD.MOV.U32 R86, RZ, RZ, R82 ;  /* 0x000000ffff567224 */ /* 0x000fe200078e0052 */
[----:B------:R-:W-:Y:S01]  /*56c0*/  MOV R82, R192 ;  /* 0x000000c000527202 */ /* 0x000fe20000000f00 */
[----:B------:R-:W-:Y:S01]  /*56d0*/  IMAD.MOV.U32 R192, RZ, RZ, R47 ;  /* 0x000000ffffc07224 */ /* 0x000fe200078e002f */
[----:B------:R-:W-:Y:S01]  /*56e0*/  MOV R84, R250 ;  /* 0x000000fa00547202 */ /* 0x000fe20000000f00 */
[C---:B------:R-:W-:Y:S01]  /*56f0*/  HMMA.16816.F32 R116, R4.reuse, R76, R36 ;  /* 0x0000004c0474723c */ /* 0x040fe20000001824 */
[----:B---3--:R-:W-:Y:S01]  /*5700*/  FFMA.FTZ R8, R183, UR10, -R12 ;  /* 0x0000000ab7087c23 */ /* 0x008fe2000801080c */
[----:B------:R-:W-:Y:S01]  /*5710*/  IMAD.MOV.U32 R47, RZ, RZ, R247 ;  /* 0x000000ffff2f7224 */ /* 0x000fe200078e00f7 */
[----:B----4-:R-:W-:Y:S01]  /*5720*/  F2FP.F16.F32.PACK_AB R11, R211, R210 ;  /* 0x000000d2d30b723e */ /* 0x010fe200000000ff */
[----:B------:R-:W-:Y:S01]  /*5730*/  IMAD.MOV.U32 R183, RZ, RZ, R167 ;  /* 0x000000ffffb77224 */ /* 0x000fe200078e00a7 */
[----:B------:R3:W4:Y:S01]  /*5740*/  MUFU.EX2 R208, R8 ;  /* 0x0000000800d07308 */ /* 0x0007220000000800 */
[----:B------:R-:W-:Y:S01]  /*5750*/  IMAD.MOV.U32 R144, RZ, RZ, R164 ;  /* 0x000000ffff907224 */ /* 0x000fe200078e00a4 */
[----:B------:R-:W2:Y:S01]  /*5760*/  LDSM.16.MT88.4 R36, [R26+0xf000] ;  /* 0x00f000001a24783b */ /* 0x000ea20000004200 */
[C---:B------:R-:W-:Y:S01]  /*5770*/  HMMA.16816.F32 R104, R4.reuse, R92, R32 ;  /* 0x0000005c0468723c */ /* 0x040fe20000001820 */
[----:B-1----:R-:W-:Y:S01]  /*5780*/  FFMA.FTZ R9, R184, UR10, -R12 ;  /* 0x0000000ab8097c23 */ /* 0x002fe2000801080c */
[----:B------:R-:W-:Y:S01]  /*5790*/  IMAD.MOV.U32 R184, RZ, RZ, R84 ;  /* 0x000000ffffb87224 */ /* 0x000fe200078e0054 */
[----:B------:R-:W-:Y:S01]  /*57a0*/  MOV R84, R80 ;  /* 0x0000005000547202 */ /* 0x000fe20000000f00 */
[----:B------:R-:W-:Y:S01]  /*57b0*/  IMAD.MOV.U32 R80, RZ, RZ, R190 ;  /* 0x000000ffff507224 */ /* 0x000fe200078e00be */
[----:B------:R1:W-:Y:S01]  /*57c0*/  MUFU.EX2 R209, R9 ;  /* 0x0000000900d17308 */ /* 0x0003e20000000800 */
[----:B------:R-:W-:Y:S01]  /*57d0*/  IMAD.MOV.U32 R190, RZ, RZ, R44 ;  /* 0x000000ffffbe7224 */ /* 0x000fe200078e002c */
[----:B------:R-:W-:Y:S01]  /*57e0*/  MOV R44, R108 ;  /* 0x0000006c002c7202 */ /* 0x000fe20000000f00 */
[----:B------:R-:W-:Y:S01]  /*57f0*/  HMMA.16816.F32 R64, R4, R78, R64 ;  /* 0x0000004e0440723c */ /* 0x000fe20000001840 */
[----:B------:R-:W-:Y:S01]  /*5800*/  LDSM.16.MT88.4 R32, [R48+0xf000] ;  /* 0x00f000003020783b */ /* 0x000fe20000004200 */
[----:B---3--:R-:W-:Y:S01]  /*5810*/  FFMA.FTZ R8, R185, UR10, -R12 ;  /* 0x0000000ab9087c23 */ /* 0x008fe2000801080c */
[----:B------:R-:W-:-:S03]  /*5820*/  IMAD.MOV.U32 R185, RZ, RZ, R166 ;  /* 0x000000ffffb97224 */ /* 0x000fc600078e00a6 */
[----:B------:R3:W3:Y:S02]  /*5830*/  MUFU.EX2 R139, R8 ;  /* 0x00000008008b7308 */ /* 0x0006e40000000800 */
[----:B------:R-:W-:Y:S01]  /*5840*/  HMMA.16816.F32 R52, R4, R110, R100 ;  /* 0x0000006e0434723c */ /* 0x000fe20000001864 */
[----:B----4-:R-:W-:Y:S01]  /*5850*/  F2FP.F16.F32.PACK_AB R4, R133, R208 ;  /* 0x000000d08504723e */ /* 0x010fe200000000ff */
[----:B-1----:R-:W-:-:S04]  /*5860*/  FFMA.FTZ R9, R186, UR10, -R3 ;  /* 0x0000000aba097c23 */ /* 0x002fc80008010803 */
[----:B------:R1:W-:Y:S01]  /*5870*/  MUFU.EX2 R51, R9 ;  /* 0x0000000900337308 */ /* 0x0003e20000000800 */
[----:B---3--:R-:W-:Y:S01]  /*5880*/  FFMA.FTZ R8, R188, UR10, -R3 ;  /* 0x0000000abc087c23 */ /* 0x008fe20008010803 */
[----:B------:R-:W-:Y:S01]  /*5890*/  IMAD.MOV.U32 R188, RZ, RZ, R99 ;  /* 0x000000ffffbc7224 */ /* 0x000fe200078e0063 */
[----:B------:R-:W-:Y:S01]  /*58a0*/  F2FP.F16.F32.PACK_AB R6, R209, R139 ;  /* 0x0000008bd106723e */ /* 0x000fe200000000ff */
[----:B------:R-:W-:Y:S01]  /*58b0*/  IMAD.MOV.U32 R99, RZ, RZ, R87 ;  /* 0x000000ffff637224 */ /* 0x000fe200078e0057 */
[----:B------:R3:W4:Y:S01]  /*58c0*/  MUFU.EX2 R49, R8 ;  /* 0x0000000800317308 */ /* 0x0007220000000800 */
[----:B------:R-:W-:Y:S01]  /*58d0*/  MOV R87, R83 ;  /* 0x0000005300577202 */ /* 0x000fe20000000f00 */
[----:B------:R-:W-:Y:S02]  /*58e0*/  IMAD.MOV.U32 R83, RZ, RZ, R189 ;  /* 0x000000ffff537224 */ /* 0x000fe400078e00bd */
[----:B------:R-:W-:Y:S01]  /*58f0*/  IMAD.MOV.U32 R189, RZ, RZ, R46 ;  /* 0x000000ffffbd7224 */ /* 0x000fe200078e002e */
[----:B-1----:R-:W-:Y:S01]  /*5900*/  F2FP.F16.F32.PACK_AB R9, R213, R212 ;  /* 0x000000d4d509723e */ /* 0x002fe200000000ff */
[----:B------:R-:W-:-:S02]  /*5910*/  IMAD.MOV.U32 R46, RZ, RZ, R132 ;  /* 0x000000ffff2e7224 */ /* 0x000fc400078e0084 */
[----:B---3--:R-:W-:Y:S01]  /*5920*/  FFMA.FTZ R8, R182, UR10, -R3 ;  /* 0x0000000ab6087c23 */ /* 0x008fe20008010803 */
[----:B------:R-:W-:Y:S01]  /*5930*/  IMAD.MOV.U32 R182, RZ, RZ, R185 ;  /* 0x000000ffffb67224 */ /* 0x000fe200078e00b9 */
[----:B------:R-:W-:Y:S01]  /*5940*/  MOV R185, R85 ;  /* 0x0000005500b97202 */ /* 0x000fe20000000f00 */
[----:B------:R-:W-:Y:S01]  /*5950*/  IMAD.MOV.U32 R85, RZ, RZ, R81 ;  /* 0x000000ffff557224 */ /* 0x000fe200078e0051 */
[----:B------:R1:W3:Y:S01]  /*5960*/  MUFU.EX2 R138, R8 ;  /* 0x00000008008a7308 */ /* 0x0002e20000000800 */
[----:B------:R-:W-:Y:S01]  /*5970*/  IMAD.MOV.U32 R81, RZ, RZ, R191 ;  /* 0x000000ffff517224 */ /* 0x000fe200078e00bf */
[----:B------:R-:W-:Y:S02]  /*5980*/  MOV R191, R45 ;  /* 0x0000002d00bf7202 */ /* 0x000fe40000000f00 */
[----:B------:R-:W2:Y:S01]  /*5990*/  LDL.LU R45, [R1+0x40] ;  /* 0x00004000012d7983 */ /* 0x000ea20000300800 */
[----:B----4-:R-:W-:-:S03]  /*59a0*/  F2FP.F16.F32.PACK_AB R5, R50, R49 ;  /* 0x000000313205723e */ /* 0x010fc600000000ff */
[----:B------:R-:W4:Y:S04]  /*59b0*/  LDL.LU R132, [R1+0xb0] ;  /* 0x0000b00001847983 */ /* 0x000f280000300800 */
[----:B------:R-:W4:Y:S01]  /*59c0*/  LDL.LU R247, [R1+0xac] ;  /* 0x0000ac0001f77983 */ /* 0x000f220000300800 */
[----:B-1----:R-:W-:Y:S02]  /*59d0*/  F2FP.F16.F32.PACK_AB R8, R216, R214 ;  /* 0x000000d6d808723e */ /* 0x002fe400000000ff */
[----:B---3--:R-:W-:-:S05]  /*59e0*/  F2FP.F16.F32.PACK_AB R7, R138, R51 ;  /* 0x000000338a07723e */ /* 0x008fca00000000ff */
[-C--:B--2---:R-:W-:Y:S08]  /*59f0*/  HMMA.16816.F32 R160, R8, R16.reuse, R160 ;  /* 0x0000001008a0723c */ /* 0x084ff000000018a0 */
[C---:B------:R-:W-:Y:S08]  /*5a00*/  HMMA.16816.F32 R164, R4.reuse, R16, R196 ;  /* 0x0000001004a4723c */ /* 0x040ff000000018c4 */
[-C--:B------:R-:W-:Y:S08]  /*5a10*/  HMMA.16816.F32 R168, R4, R18.reuse, R168 ;  /* 0x0000001204a8723c */ /* 0x080ff000000018a8 */
[----:B------:R-:W-:Y:S01]  /*5a20*/  HMMA.16816.F32 R72, R8, R18, R140 ;  /* 0x000000120848723c */ /* 0x000fe2000000188c */
[----:B------:R-:W1:Y:S01]  /*5a30*/  LDSM.16.MT88.4 R16, [R27+0x1000] ;  /* 0x001000001b10783b */ /* 0x000e620000004200 */
[----:B------:R-:W-:Y:S01]  /*5a40*/  IMAD.MOV.U32 R100, RZ, RZ, R187 ;  /* 0x000000ffff647224 */ /* 0x000fe200078e00bb */
[----:B------:R-:W-:Y:S01]  /*5a50*/  MOV R108, R252 ;  /* 0x000000fc006c7202 */ /* 0x000fe20000000f00 */
[----:B------:R-:W-:Y:S01]  /*5a60*/  IMAD.MOV.U32 R101, RZ, RZ, R188 ;  /* 0x000000ffff657224 */ /* 0x000fe200078e00bc */
[----:B------:R-:W-:Y:S01]  /*5a70*/  MOV R102, R184 ;  /* 0x000000b800667202 */ /* 0x000fe20000000f00 */
[----:B------:R-:W-:Y:S01]  /*5a80*/  IMAD.MOV.U32 R103, RZ, RZ, R185 ;  /* 0x000000ffff677224 */ /* 0x000fe200078e00b9 */
[----:B------:R-:W-:Y:S01]  /*5a90*/  MOV R188, R99 ;  /* 0x0000006300bc7202 */ /* 0x000fe20000000f00 */
[----:B------:R-:W-:Y:S01]  /*5aa0*/  IMAD.MOV.U32 R187, RZ, RZ, R98 ;  /* 0x000000ffffbb7224 */ /* 0x000fe200078e0062 */
[----:B------:R-:W-:Y:S01]  /*5ab0*/  MOV R98, R86 ;  /* 0x0000005600627202 */ /* 0x000fe20000000f00 */
[----:B------:R-:W-:Y:S01]  /*5ac0*/  IMAD.MOV.U32 R184, RZ, RZ, R84 ;  /* 0x000000ffffb87224 */ /* 0x000fe200078e0054 */
[----:B------:R-:W-:Y:S01]  /*5ad0*/  HMMA.16816.F32 R92, R4, R38, R236 ;  /* 0x00000026045c723c */ /* 0x000fe200000018ec */
[----:B------:R-:W-:Y:S01]  /*5ae0*/  IMAD.MOV.U32 R185, RZ, RZ, R85 ;  /* 0x000000ffffb97224 */ /* 0x000fe200078e0055 */
[----:B------:R-:W-:Y:S01]  /*5af0*/  MOV R85, R81 ;  /* 0x0000005100557202 */ /* 0x000fe20000000f00 */
[----:B------:R-:W-:Y:S01]  /*5b00*/  IMAD.MOV.U32 R99, RZ, RZ, R87 ;  /* 0x000000ffff637224 */ /* 0x000fe200078e0057 */
[----:B------:R-:W2:Y:S01]  /*5b10*/  LDL.LU R252, [R1+0xa8] ;  /* 0x0000a80001fc7983 */ /* 0x000ea20000300800 */
[----:B------:R-:W-:Y:S01]  /*5b20*/  IMAD.MOV.U32 R84, RZ, RZ, R80 ;  /* 0x000000ffff547224 */ /* 0x000fe200078e0050 */
[----:B------:R-:W-:Y:S01]  /*5b30*/  MOV R80, R190 ;  /* 0x000000be00507202 */ /* 0x000fe20000000f00 */
[----:B------:R-:W-:Y:S01]  /*5b40*/  IMAD.MOV.U32 R86, RZ, RZ, R82 ;  /* 0x000000ffff567224 */ /* 0x000fe200078e0052 */
[----:B------:R-:W-:Y:S01]  /*5b50*/  HMMA.16816.F32 R248, R8, R36, R128 ;  /* 0x0000002408f8723c */ /* 0x000fe20000001880 */
[----:B------:R-:W-:Y:S01]  /*5b60*/  IMAD.MOV.U32 R87, RZ, RZ, R83 ;  /* 0x000000ffff577224 */ /* 0x000fe200078e0053 */
[----:B------:R-:W-:Y:S01]  /*5b70*/  MOV R83, R44 ;  /* 0x0000002c00537202 */ /* 0x000fe20000000f00 */
[----:B------:R-:W-:-:S02]  /*5b80*/  IMAD.MOV.U32 R81, RZ, RZ, R191 ;  /* 0x000000ffff517224 */ /* 0x000fc400078e00bf */
[----:B------:R-:W-:Y:S01]  /*5b90*/  IMAD.MOV.U32 R82, RZ, RZ, R192 ;  /* 0x000000ffff527224 */ /* 0x000fe200078e00c0 */
[----:B------:R-:W-:Y:S01]  /*5ba0*/  MOV R192, R47 ;  /* 0x0000002f00c07202 */ /* 0x000fe20000000f00 */
[----:B------:R-:W-:Y:S01]  /*5bb0*/  IMAD.MOV.U32 R191, RZ, RZ, R46 ;  /* 0x000000ffffbf7224 */ /* 0x000fe200078e002e */
[C---:B------:R-:W-:Y:S01]  /*5bc0*/  HMMA.16816.F32 R76, R4.reuse, R36, R200 ;  /* 0x00000024044c723c */ /* 0x040fe200000018c8 */
[----:B------:R-:W-:Y:S02]  /*5bd0*/  IMAD.MOV.U32 R44, RZ, RZ, R108 ;  /* 0x000000ffff2c7224 */ /* 0x000fe400078e006c */
[----:B------:R-:W-:Y:S01]  /*5be0*/  IMAD.MOV.U32 R47, RZ, RZ, R218 ;  /* 0x000000ffff2f7224 */ /* 0x000fe200078e00da */
[----:B------:R-:W-:Y:S01]  /*5bf0*/  MOV R239, R82 ;  /* 0x0000005200ef7202 */ /* 0x000fe20000000f00 */
[----:B------:R-:W-:Y:S02]  /*5c00*/  IMAD.MOV.U32 R237, RZ, RZ, R80 ;  /* 0x000000ffffed7224 */ /* 0x000fe400078e0050 */
[----:B------:R-:W-:Y:S01]  /*5c10*/  IMAD.MOV.U32 R238, RZ, RZ, R81 ;  /* 0x000000ffffee7224 */ /* 0x000fe200078e0051 */
[----:B------:R-:W-:Y:S01]  /*5c20*/  HMMA.16816.F32 R144, R4, R28, R144 ;  /* 0x0000001c0490723c */ /* 0x000fe20000001890 */
[----:B------:R-:W-:-:S07]  /*5c30*/  IMAD.MOV.U32 R80, RZ, RZ, R47 ;  /* 0x000000ffff507224 */ /* 0x000fce00078e002f */
[C---:B-1----:R-:W-:Y:S01]  /*5c40*/  HMMA.16816.F32 R196, R4.reuse, R16, R100 ;  /* 0x0000001004c4723c */ /* 0x042fe20000001864 */
[----:B------:R-:W-:Y:S02]  /*5c50*/  IMAD.MOV.U32 R103, RZ, RZ, R83 ;  /* 0x000000ffff677224 */ /* 0x000fe400078e0053 */
[----:B------:R-:W-:Y:S01]  /*5c60*/  IMAD.MOV.U32 R83, RZ, RZ, R44 ;  /* 0x000000ffff537224 */ /* 0x000fe200078e002c */
[----:B------:R-:W-:Y:S01]  /*5c70*/  MOV R128, R84 ;  /* 0x0000005400807202 */ /* 0x000fe20000000f00 */
[----:B------:R-:W-:Y:S01]  /*5c80*/  IMAD.MOV.U32 R37, RZ, RZ, R85 ;  /* 0x000000ffff257224 */ /* 0x000fe200078e0055 */
[----:B------:R-:W-:Y:S01]  /*5c90*/  MOV R236, R87 ;  /* 0x0000005700ec7202 */ /* 0x000fe20000000f00 */
[----:B------:R-:W-:Y:S02]  /*5ca0*/  IMAD.MOV.U32 R36, RZ, RZ, R86 ;  /* 0x000000ffff247224 */ /* 0x000fe400078e0056 */
[----:B------:R-:W-:Y:S01]  /*5cb0*/  HMMA.16816.F32 R84, R4, R32, R240 ;  /* 0x000000200454723c */ /* 0x000fe200000018f0 */
[----:B------:R-:W-:Y:S01]  /*5cc0*/  IMAD.MOV.U32 R240, RZ, RZ, R109 ;  /* 0x000000fffff07224 */ /* 0x000fe200078e006d */
[----:B------:R-:W-:Y:S01]  /*5cd0*/  MOV R242, R194 ;  /* 0x000000c200f27202 */ /* 0x000fe20000000f00 */
[----:B------:R-:W-:-:S02]  /*5ce0*/  IMAD.MOV.U32 R241, RZ, RZ, R195 ;  /* 0x000000fffff17224 */ /* 0x000fc400078e00c3 */
[----:B------:R-:W-:Y:S02]  /*5cf0*/  IMAD.MOV.U32 R243, RZ, RZ, R193 ;  /* 0x000000fffff37224 */ /* 0x000fe400078e00c1 */
[----:B------:R-:W-:Y:S01]  /*5d00*/  IMAD.MOV.U32 R108, RZ, RZ, R246 ;  /* 0x000000ffff6c7224 */ /* 0x000fe200078e00f6 */
[----:B------:R-:W-:Y:S01]  /*5d10*/  MOV R130, R187 ;  /* 0x000000bb00827202 */ /* 0x000fe20000000f00 */
[----:B------:R-:W-:Y:S01]  /*5d20*/  IMAD.MOV.U32 R131, RZ, RZ, R188 ;  /* 0x000000ffff837224 */ /* 0x000fe200078e00bc */
[----:B------:R-:W-:Y:S01]  /*5d30*/  MOV R102, R185 ;  /* 0x000000b900667202 */ /* 0x000fe20000000f00 */
[----:B------:R-:W-:Y:S01]  /*5d40*/  IMAD.MOV.U32 R188, RZ, RZ, R184 ;  /* 0x000000ffffbc7224 */ /* 0x000fe200078e00b8 */
[----:B------:R-:W-:Y:S01]  /*5d50*/  HMMA.16816.F32 R140, R4, R40, R228 ;  /* 0x00000028048c723c */ /* 0x000fe200000018e4 */
[----:B------:R-:W-:Y:S02]  /*5d60*/  IMAD.MOV.U32 R100, RZ, RZ, R99 ;  /* 0x000000ffff647224 */ /* 0x000fe400078e0063 */
[----:B------:R-:W-:-:S05]  /*5d70*/  IMAD.MOV.U32 R99, RZ, RZ, R108 ;  /* 0x000000ffff637224 */ /* 0x000fca00078e006c */
[----:B------:R-:W-:Y:S01]  /*5d80*/  HMMA.16816.F32 R184, R4, R22, R224 ;  /* 0x0000001604b8723c */ /* 0x000fe200000018e0 */
[----:B------:R-:W-:Y:S01]  /*5d90*/  IMAD.MOV.U32 R101, RZ, RZ, R98 ;  /* 0x000000ffff657224 */ /* 0x000fe200078e0062 */
[----:B------:R-:W-:-:S06]  /*5da0*/  MOV R98, R245 ;  /* 0x000000f500627202 */ /* 0x000fcc0000000f00 */
[C---:B------:R-:W-:Y:S08]  /*5db0*/  HMMA.16816.F32 R180, R4.reuse, R20, R180 ;  /* 0x0000001404b4723c */ /* 0x040ff000000018b4 */
[C---:B------:R-:W-:Y:S08]  /*5dc0*/  HMMA.16816.F32 R152, R4.reuse, R30, R152 ;  /* 0x0000001e0498723c */ /* 0x040ff00000001898 */
[C---:B------:R-:W-:Y:S08]  /*5dd0*/  HMMA.16816.F32 R200, R4.reuse, R18, R220 ;  /* 0x0000001204c8723c */ /* 0x040ff000000018dc */
[----:B------:R-:W-:Y:S01]  /*5de0*/  HMMA.16816.F32 R108, R4, R34, R204 ;  /* 0x00000022046c723c */ /* 0x000fe200000018cc */
[----:B------:R-:W-:-:S02]  /*5df0*/  IMAD.MOV.U32 R190, RZ, RZ, R45 ;  /* 0x000000ffffbe7224 */ /* 0x000fc400078e002d */
[----:B------:R-:W-:Y:S01]  /*5e00*/  IMAD.MOV.U32 R45, RZ, RZ, R134 ;  /* 0x000000ffff2d7224 */ /* 0x000fe200078e0086 */
[----:B----4-:R-:W-:-:S03]  /*5e10*/  MOV R46, R247 ;  /* 0x000000f7002e7202 */ /* 0x010fc60000000f00 */
[----:B------:R-:W-:Y:S01]  /*5e20*/  IMAD.MOV.U32 R82, RZ, RZ, R45 ;  /* 0x000000ffff527224 */ /* 0x000fe200078e002d */
[----:B------:R1:W5:Y:S01]  /*5e30*/  LDL.LU R134, [R1+0xa4] ;  /* 0x0000a40001867983 */ /* 0x0003620000300800 */
[----:B------:R-:W-:-:S03]  /*5e40*/  MOV R81, R46 ;  /* 0x0000002e00517202 */ /* 0x000fc60000000f00 */
[----:B------:R-:W3:Y:S01]  /*5e50*/  LDSM.16.MT88.4 R44, [R27+0x3000] ;  /* 0x003000001b2c783b */ /* 0x000ee20000004200 */
[----:B------:R-:W-:Y:S01]  /*5e60*/  IMAD.MOV.U32 R129, RZ, RZ, R190 ;  /* 0x000000ffff817224 */ /* 0x000fe200078e00be */
[----:B------:R-:W-:Y:S02]  /*5e70*/  MOV R190, R192 ;  /* 0x000000c000be7202 */ /* 0x000fe40000000f00 */
[C---:B------:R-:W-:Y:S01]  /*5e80*/  HMMA.16816.F32 R192, R4.reuse, R42, R172 ;  /* 0x0000002a04c0723c */ /* 0x040fe200000018ac */
[----:B------:R-:W4:Y:S04]  /*5e90*/  LDL.LU R247, [R1+0xa0] ;  /* 0x0000a00001f77983 */ /* 0x000f280000300800 */
[----:B------:R-:W2:Y:S04]  /*5ea0*/  LDL.LU R218, [R1+0x9c] ;  /* 0x00009c0001da7983 */ /* 0x000ea80000300800 */
[----:B------:R-:W4:Y:S04]  /*5eb0*/  LDL.LU R246, [R1+0x98] ;  /* 0x0000980001f67983 */ /* 0x000f280000300800 */
[----:B------:R-:W4:Y:S04]  /*5ec0*/  LDL.LU R245, [R1+0x94] ;  /* 0x0000940001f57983 */ /* 0x000f280000300800 */
[----:B------:R-:W2:Y:S01]  /*5ed0*/  LDL.LU R204, [R1+0x10] ;  /* 0x0000100001cc7983 */ /* 0x000ea20000300800 */
[C---:B---3--:R-:W-:Y:S08]  /*5ee0*/  HMMA.16816.F32 R228, R4.reuse, R44, R240 ;  /* 0x0000002c04e4723c */ /* 0x048ff000000018f0 */
[----:B------:R-:W-:Y:S01]  /*5ef0*/  HMMA.16816.F32 R224, R4, R46, R232 ;  /* 0x0000002e04e0723c */ /* 0x000fe200000018e8 */
[----:B------:R-:W-:-:S04]  /*5f00*/  IMAD.MOV.U32 R7, RZ, RZ, R176 ;  /* 0x000000ffff077224 */ /* 0x000fc800078e00b0 */
[----:B------:R-:W-:Y:S02]  /*5f10*/  FFMA.FTZ R4, R7, UR10, -R2 ;  /* 0x0000000a07047c23 */ /* 0x000fe40008010802 */
[----:B------:R-:W3:Y:S01]  /*5f20*/  LDL.LU R7, [R1+0x3c] ;  /* 0x00003c0001077983 */ /* 0x000ee20000300800 */
[----:B------:R-:W-:Y:S01]  /*5f30*/  IMAD.MOV.U32 R172, RZ, RZ, R239 ;  /* 0x000000ffffac7224 */ /* 0x000fe200078e00ef */
[----:B------:R-:W-:Y:S01]  /*5f40*/  MOV R173, R129 ;  /* 0x0000008100ad7202 */ /* 0x000fe20000000f00 */
[----:B------:R-:W-:Y:S01]  /*5f50*/  IMAD.MOV.U32 R174, RZ, RZ, R179 ;  /* 0x000000ffffae7224 */ /* 0x000fe200078e00b3 */
[----:B------:R-:W-:Y:S01]  /*5f60*/  MOV R175, R178 ;  /* 0x000000b200af7202 */ /* 0x000fe20000000f00 */
[----:B------:R-:W-:Y:S01]  /*5f70*/  IMAD.MOV.U32 R205, RZ, RZ, R238 ;  /* 0x000000ffffcd7224 */ /* 0x000fe200078e00ee */
[----:B------:R-:W-:Y:S01]  /*5f80*/  MOV R206, R237 ;  /* 0x000000ed00ce7202 */ /* 0x000fe20000000f00 */
[----:B------:R-:W-:Y:S02]  /*5f90*/  IMAD.MOV.U32 R207, RZ, RZ, R236 ;  /* 0x000000ffffcf7224 */ /* 0x000fe400078e00ec */
[----:B---3--:R-:W-:Y:S01]  /*5fa0*/  FFMA.FTZ R5, R7, UR10, -R2 ;  /* 0x0000000a07057c23 */ /* 0x008fe20008010802 */
[----:B------:R-:W-:Y:S01]  /*5fb0*/  IMAD.MOV.U32 R7, RZ, RZ, R172 ;  /* 0x000000ffff077224 */ /* 0x000fe200078e00ac */
[----:B------:R-:W-:Y:S01]  /*5fc0*/  MOV R172, R173 ;  /* 0x000000ad00ac7202 */ /* 0x000fe20000000f00 */
[----:B------:R-:W-:-:S02]  /*5fd0*/  IMAD.MOV.U32 R173, RZ, RZ, R174 ;  /* 0x000000ffffad7224 */ /* 0x000fc400078e00ae */
[----:B------:R-:W-:Y:S01]  /*5fe0*/  IMAD.MOV.U32 R174, RZ, RZ, R175 ;  /* 0x000000ffffae7224 */ /* 0x000fe200078e00af */
[----:B--2---:R-:W-:Y:S01]  /*5ff0*/  MOV R175, R204 ;  /* 0x000000cc00af7202 */ /* 0x004fe20000000f00 */
[----:B------:R-:W-:Y:S02]  /*6000*/  IMAD.MOV.U32 R204, RZ, RZ, R205 ;  /* 0x000000ffffcc7224 */ /* 0x000fe400078e00cd */
[----:B------:R-:W-:Y:S01]  /*6010*/  IMAD.MOV.U32 R205, RZ, RZ, R206 ;  /* 0x000000ffffcd7224 */ /* 0x000fe200078e00ce */
[----:B------:R-:W-:Y:S01]  /*6020*/  MOV R206, R207 ;  /* 0x000000cf00ce7202 */ /* 0x000fe20000000f00 */
[----:B------:R-:W-:Y:S02]  /*6030*/  IMAD.MOV.U32 R207, RZ, RZ, R36 ;  /* 0x000000ffffcf7224 */ /* 0x000fe400078e0024 */
[----:B------:R-:W-:Y:S01]  /*6040*/  IMAD.MOV.U32 R36, RZ, RZ, R37 ;  /* 0x000000ffff247224 */ /* 0x000fe200078e0025 */
[----:B------:R-:W-:Y:S01]  /*6050*/  MOV R37, R128 ;  /* 0x0000008000257202 */ /* 0x000fe20000000f00 */
[----:B------:R-:W-:Y:S01]  /*6060*/  IMAD.MOV.U32 R128, RZ, RZ, R100 ;  /* 0x000000ffff807224 */ /* 0x000fe200078e0064 */
[----:B------:R-:W-:Y:S01]  /*6070*/  MOV R100, R101 ;  /* 0x0000006500647202 */ /* 0x000fe20000000f00 */
[----:B------:R-:W-:-:S02]  /*6080*/  IMAD.MOV.U32 R101, RZ, RZ, R102 ;  /* 0x000000ffff657224 */ /* 0x000fc400078e0066 */
[----:B------:R-:W2:Y:S01]  /*6090*/  LDL.LU R102, [R1+0x18] ;  /* 0x0000180001667983 */ /* 0x000ea20000300800 */
[----:B------:R-:W-:Y:S01]  /*60a0*/  HMMA.16816.F32 R236, R8, R30, R88 ;  /* 0x0000001e08ec723c */ /* 0x000fe20000001858 */
[----:B------:R3:W-:Y:S02]  /*60b0*/  MUFU.EX2 R31, R4 ;  /* 0x00000004001f7308 */ /* 0x0007e40000000800 */
[----:B---3--:R-:W-:Y:S01]  /*60c0*/  FFMA.FTZ R4, R7, UR10, -R2 ;  /* 0x0000000a07047c23 */ /* 0x008fe20008010802 */
        /* <DEDUP_REMOVED lines=13> */
[----:B--2---:R-:W-:-:S02]  /*61a0*/  IMAD.MOV.U32 R101, RZ, RZ, R102 ;  /* 0x000000ffff657224 */ /* 0x004fc400078e0066 */
[----:B------:R-:W2:Y:S01]  /*61b0*/  LDL.LU R102, [R1+0xc] ;  /* 0x00000c0001667983 */ /* 0x000ea20000300800 */
[----:B------:R-:W-:Y:S01]  /*61c0*/  FFMA.FTZ R2, R7, UR10, -R2 ;  /* 0x0000000a07027c23 */ /* 0x000fe20008010802 */
[----:B------:R-:W-:Y:S01]  /*61d0*/  HMMA.16816.F32 R240, R8, R28, R124 ;  /* 0x0000001c08f0723c */ /* 0x000fe2000000187c */
[----:B------:R-:W-:Y:S01]  /*61e0*/  IMAD.MOV.U32 R126, RZ, RZ, R207 ;  /* 0x000000ffff7e7224 */ /* 0x000fe200078e00cf */
[----:B------:R-:W-:Y:S02]  /*61f0*/  MOV R207, R36 ;  /* 0x0000002400cf7202 */ /* 0x000fe40000000f00 */
[----:B------:R3:W-:Y:S01]  /*6200*/  MUFU.EX2 R36, R2 ;  /* 0x0000000200247308 */ /* 0x0007e20000000800 */
[----:B------:R-:W-:-:S03]  /*6210*/  MOV R90, R172 ;  /* 0x000000ac005a7202 */ /* 0x000fc60000000f00 */
[----:B------:R-:W-:Y:S01]  /*6220*/  HMMA.16816.F32 R220, R8, R18, R64 ;  /* 0x0000001208dc723c */ /* 0x000fe20000001840 */
[----:B------:R-:W-:Y:S01]  /*6230*/  IMAD.MOV.U32 R91, RZ, RZ, R173 ;  /* 0x000000ffff5b7224 */ /* 0x000fe200078e00ad */
[----:B------:R-:W-:Y:S01]  /*6240*/  MOV R124, R174 ;  /* 0x000000ae007c7202 */ /* 0x000fe20000000f00 */
[----:B------:R-:W-:-:S05]  /*6250*/  IMAD.MOV.U32 R125, RZ, RZ, R205 ;  /* 0x000000ffff7d7224 */ /* 0x000fca00078e00cd */
[----:B------:R-:W-:Y:S01]  /*6260*/  HMMA.16816.F32 R64, R8, R32, R104 ;  /* 0x000000200840723c */ /* 0x000fe20000001868 */
[----:B------:R4:W-:Y:S01]  /*6270*/  MUFU.EX2 R33, R4 ;  /* 0x0000000400217308 */ /* 0x0009e20000000800 */
[----:B---3--:R-:W-:Y:S01]  /*6280*/  FFMA.FTZ R2, R218, UR10, -R0 ;  /* 0x0000000ada027c23 */ /* 0x008fe20008010800 */
[----:B------:R-:W-:-:S03]  /*6290*/  MOV R205, R128 ;  /* 0x0000008000cd7202 */ /* 0x000fc60000000f00 */
[----:B------:R3:W-:Y:S02]  /*62a0*/  MUFU.EX2 R28, R2 ;  /* 0x00000002001c7308 */ /* 0x0007e40000000800 */
[----:B------:R-:W-:Y:S01]  /*62b0*/  HMMA.16816.F32 R148, R8, R38, R148 ;  /* 0x000000260894723c */ /* 0x000fe20000001894 */
[----:B------:R-:W-:Y:S01]  /*62c0*/  MOV R38, R101 ;  /* 0x0000006500267202 */ /* 0x000fe20000000f00 */
[----:B----4-:R-:W-:Y:S01]  /*62d0*/  FFMA.FTZ R4, R245, UR10, -R0 ;  /* 0x0000000af5047c23 */ /* 0x010fe20008010800 */
[----:B------:R-:W-:-:S05]  /*62e0*/  IMAD.MOV.U32 R128, RZ, RZ, R137 ;  /* 0x000000ffff807224 */ /* 0x000fca00078e0089 */
[----:B------:R-:W-:Y:S01]  /*62f0*/  HMMA.16816.F32 R68, R8, R22, R68 ;  /* 0x000000160844723c */ /* 0x000fe20000001844 */
[----:B------:R-:W-:Y:S01]  /*6300*/  IMAD.MOV.U32 R129, RZ, RZ, R177 ;  /* 0x000000ffff817224 */ /* 0x000fe200078e00b1 */
[----:B------:R4:W-:Y:S01]  /*6310*/  MUFU.EX2 R30, R4 ;  /* 0x00000004001e7308 */ /* 0x0009e20000000800 */
[----:B---3--:R-:W-:Y:S01]  /*6320*/  FFMA.FTZ R2, R90, UR10, -R12 ;  /* 0x0000000a5a027c23 */ /* 0x008fe2000801080c */
[----:B------:R-:W-:Y:S01]  /*6330*/  MOV R90, R91 ;  /* 0x0000005b005a7202 */ /* 0x000fe20000000f00 */
[----:B------:R-:W-:Y:S01]  /*6340*/  IMAD.MOV.U32 R91, RZ, RZ, R124 ;  /* 0x000000ffff5b7224 */ /* 0x000fe200078e007c */
[----:B------:R-:W-:Y:S01]  /*6350*/  MOV R124, R125 ;  /* 0x0000007d007c7202 */ /* 0x000fe20000000f00 */
[----:B------:R-:W-:Y:S01]  /*6360*/  IMAD.MOV.U32 R125, RZ, RZ, R126 ;  /* 0x000000ffff7d7224 */ /* 0x000fe200078e007e */
[----:B------:R-:W-:Y:S01]  /*6370*/  MOV R126, R38 ;  /* 0x00000026007e7202 */ /* 0x000fe20000000f00 */
[----:B------:R1:W5:Y:S01]  /*6380*/  LDL.LU R137, [R1+0x90] ;  /* 0x0000900001897983 */ /* 0x0003620000300800 */
[--C-:B----4-:R-:W-:Y:S01]  /*6390*/  FFMA.FTZ R4, R246, UR10, -R0.reuse ;  /* 0x0000000af6047c23 */ /* 0x110fe20008010800 */
[----:B------:R-:W-:-:S04]  /*63a0*/  FFMA.FTZ R0, R247, UR10, -R0 ;  /* 0x0000000af7007c23 */ /* 0x000fc80008010800 */
[----:B------:R3:W-:Y:S02]  /*63b0*/  MUFU.EX2 R23, R0 ;  /* 0x0000000000177308 */ /* 0x0007e40000000800 */
[----:B---3--:R-:W-:Y:S01]  /*63c0*/  FFMA.FTZ R0, R90, UR10, -R12 ;  /* 0x0000000a5a007c23 */ /* 0x008fe2000801080c */
[----:B------:R-:W-:Y:S01]  /*63d0*/  MOV R90, R91 ;  /* 0x0000005b005a7202 */ /* 0x000fe20000000f00 */
[----:B------:R-:W-:Y:S01]  /*63e0*/  IMAD.MOV.U32 R91, RZ, RZ, R124 ;  /* 0x000000ffff5b7224 */ /* 0x000fe200078e007c */
[----:B------:R-:W-:Y:S01]  /*63f0*/  MOV R124, R125 ;  /* 0x0000007d007c7202 */ /* 0x000fe20000000f00 */
[----:B------:R-:W-:Y:S02]  /*6400*/  IMAD.MOV.U32 R125, RZ, RZ, R126 ;  /* 0x000000ffff7d7224 */ /* 0x000fe400078e007e */
[----:B--2---:R-:W-:-:S04]  /*6410*/  IMAD.MOV.U32 R39, RZ, RZ, R102 ;  /* 0x000000ffff277224 */ /* 0x004fc800078e0066 */
        /* <DEDUP_REMOVED lines=30> */
[----:B------:R1:W5:Y:S01]  /*6600*/  LDL.LU R24, [R1+0x8c] ;  /* 0x00008c0001187983 */ /* 0x0003620000300800 */
[----:B------:R-:W-:-:S03]  /*6610*/  IMAD.MOV.U32 R96, RZ, RZ, R252 ;  /* 0x000000ffff607224 */ /* 0x000fc600078e00fc */
[----:B------:R-:W2:Y:S01]  /*6620*/  LDL.LU R252, [R1+0x88] ;  /* 0x0000880001fc7983 */ /* 0x000ea20000300800 */
[----:B------:R-:W-:Y:S01]  /*6630*/  HMMA.16816.F32 R176, R8, R20, R120 ;  /* 0x0000001408b0723c */ /* 0x000fe20000001878 */
[----:B------:R3:W-:Y:S01]  /*6640*/  MUFU.EX2 R20, R2 ;  /* 0x0000000200147308 */ /* 0x0007e20000000800 */
[----:B------:R-:W-:-:S03]  /*6650*/  MOV R127, R204 ;  /* 0x000000cc007f7202 */ /* 0x000fc60000000f00 */
[----:B------:R4:W1:Y:S01]  /*6660*/  MUFU.EX2 R22, R0 ;  /* 0x0000000000167308 */ /* 0x0008620000000800 */
[----:B------:R-:W-:Y:S02]  /*6670*/  IMAD.MOV.U32 R6, RZ, RZ, R175 ;  /* 0x000000ffff067224 */ /* 0x000fe400078e00af */
[----:B---3--:R-:W-:Y:S01]  /*6680*/  FFMA.FTZ R2, R90, UR10, -R12 ;  /* 0x0000000a5a027c23 */ /* 0x008fe2000801080c */
[----:B------:R-:W-:Y:S01]  /*6690*/  MOV R90, R91 ;  /* 0x0000005b005a7202 */ /* 0x000fe20000000f00 */
[----:B------:R-:W-:Y:S01]  /*66a0*/  IMAD.MOV.U32 R91, RZ, RZ, R124 ;  /* 0x000000ffff5b7224 */ /* 0x000fe200078e007c */
[----:B------:R-:W-:Y:S01]  /*66b0*/  MOV R124, R125 ;  /* 0x0000007d007c7202 */ /* 0x000fe20000000f00 */
[----:B------:R-:W-:Y:S01]  /*66c0*/  IMAD.MOV.U32 R125, RZ, RZ, R126 ;  /* 0x000000ffff7d7224 */ /* 0x000fe200078e007e */
[----:B------:R-:W-:Y:S01]  /*66d0*/  MOV R126, R128 ;  /* 0x00000080007e7202 */ /* 0x000fe20000000f00 */
[----:B----4-:R-:W-:Y:S01]  /*66e0*/  FFMA.FTZ R0, R90, UR10, -R12 ;  /* 0x0000000a5a007c23 */ /* 0x010fe2000801080c */
[----:B------:R-:W-:Y:S01]  /*66f0*/  MOV R90, R91 ;  /* 0x0000005b005a7202 */ /* 0x000fe20000000f00 */
[----:B------:R-:W-:Y:S01]  /*6700*/  IMAD.MOV.U32 R91, RZ, RZ, R124 ;  /* 0x000000ffff5b7224 */ /* 0x000fe200078e007c */
[----:B------:R-:W-:Y:S01]  /*6710*/  MOV R124, R125 ;  /* 0x0000007d007c7202 */ /* 0x000fe20000000f00 */
[----:B------:R-:W-:Y:S01]  /*6720*/  IMAD.MOV.U32 R125, RZ, RZ, R126 ;  /* 0x000000ffff7d7224 */ /* 0x000fe200078e007e */
[----:B------:R3:W-:Y:S01]  /*6730*/  MUFU.EX2 R19, R2 ;  /* 0x0000000200137308 */ /* 0x0007e20000000800 */
[----:B------:R-:W-:Y:S01]  /*6740*/  MOV R126, R127 ;  /* 0x0000007f007e7202 */ /* 0x000fe20000000f00 */
[----:B------:R-:W-:Y:S01]  /*6750*/  IMAD.MOV.U32 R127, RZ, RZ, R6 ;  /* 0x000000ffff7f7224 */ /* 0x000fe200078e0006 */
[----:B------:R-:W-:Y:S01]  /*6760*/  MOV R7, R206 ;  /* 0x000000ce00077202 */ /* 0x000fe20000000f00 */
[----:B------:R-:W-:Y:S01]  /*6770*/  IMAD.MOV.U32 R204, RZ, RZ, R100 ;  /* 0x000000ffffcc7224 */ /* 0x000fe200078e0064 */
[----:B------:R-:W-:Y:S01]  /*6780*/  MOV R6, R14 ;  /* 0x0000000e00067202 */ /* 0x000fe20000000f00 */
[----:B------:R-:W-:Y:S01]  /*6790*/  IMAD.MOV.U32 R206, RZ, RZ, R37 ;  /* 0x000000ffffce7224 */ /* 0x000fe200078e0025 */
[----:B------:R-:W-:Y:S01]  /*67a0*/  MOV R37, R103 ;  /* 0x0000006700257202 */ /* 0x000fe20000000f00 */
[C---:B------:R-:W-:Y:S01]  /*67b0*/  HMMA.16816.F32 R232, R8.reuse, R16, R116 ;  /* 0x0000001008e8723c */ /* 0x040fe20000001874 */
[----:B------:R-:W-:Y:S01]  /*67c0*/  MUFU.EX2 R32, R5 ;  /* 0x0000000500207308 */ /* 0x000fe20000000800 */
[----:B------:R-:W4:Y:S01]  /*67d0*/  LDSM.16.MT88.4 R172, [R26+0xd800] ;  /* 0x00d800001aac783b */ /* 0x000f220000004200 */
[----:B---3--:R-:W-:Y:S01]  /*67e0*/  FFMA.FTZ R2, R90, UR10, -R3 ;  /* 0x0000000a5a027c23 */ /* 0x008fe20008010803 */
[----:B------:R-:W-:Y:S01]  /*67f0*/  IMAD.MOV.U32 R90, RZ, RZ, R91 ;  /* 0x000000ffff5a7224 */ /* 0x000fe200078e005b */
[----:B------:R-:W-:Y:S01]  /*6800*/  MOV R91, R124 ;  /* 0x0000007c005b7202 */ /* 0x000fe20000000f00 */
[----:B------:R-:W-:Y:S01]  /*6810*/  IMAD.MOV.U32 R124, RZ, RZ, R125 ;  /* 0x000000ffff7c7224 */ /* 0x000fe200078e007d */
[----:B------:R-:W-:Y:S01]  /*6820*/  MOV R125, R126 ;  /* 0x0000007e007d7202 */ /* 0x000fe20000000f00 */
[----:B------:R-:W-:Y:S01]  /*6830*/  IMAD.MOV.U32 R126, RZ, RZ, R127 ;  /* 0x000000ffff7e7224 */ /* 0x000fe200078e007f */
[----:B------:R3:W-:Y:S01]  /*6840*/  MUFU.EX2 R12, R2 ;  /* 0x00000002000c7308 */ /* 0x0007e20000000800 */
[----:B------:R-:W-:Y:S01]  /*6850*/  MOV R127, R6 ;  /* 0x00000006007f7202 */ /* 0x000fe20000000f00 */
[----:B------:R-:W-:Y:S01]  /*6860*/  HMMA.16816.F32 R100, R8, R40, R112 ;  /* 0x000000280864723c */ /* 0x000fe20000001870 */
[----:B------:R-:W-:Y:S01]  /*6870*/  IMAD.MOV.U32 R6, RZ, RZ, R7 ;  /* 0x000000ffff067224 */ /* 0x000fe200078e0007 */
[----:B------:R-:W-:Y:S01]  /*6880*/  MOV R7, R15 ;  /* 0x0000000f00077202 */ /* 0x000fe20000000f00 */
[----:B------:R-:W4:Y:S01]  /*6890*/  LDSM.16.MT88.4 R112, [R25+0x3800] ;  /* 0x003800001970783b */ /* 0x000f220000004200 */
[----:B------:R-:W-:Y:S01]  /*68a0*/  IMAD.MOV.U32 R128, RZ, RZ, R129 ;  /* 0x000000ffff807224 */ /* 0x000fe200078e0081 */
[----:B------:R-:W-:Y:S01]  /*68b0*/  MOV R129, R130 ;  /* 0x0000008200817202 */ /* 0x000fe20000000f00 */
[----:B------:R-:W-:-:S02]  /*68c0*/  IMAD.MOV.U32 R130, RZ, RZ, R131 ;  /* 0x000000ffff827224 */ /* 0x000fc400078e0083 */
[----:B---3--:R-:W-:Y:S01]  /*68d0*/  FFMA.FTZ R2, R90, UR10, -R3 ;  /* 0x0000000a5a027c23 */ /* 0x008fe20008010803 */
        /* <DEDUP_REMOVED lines=11> */
[----:B------:R-:W-:-:S02]  /*6990*/  MOV R7, R204 ;  /* 0x000000cc00077202 */ /* 0x000fc40000000f00 */
[----:B------:R-:W-:Y:S01]  /*69a0*/  MOV R80, R81 ;  /* 0x0000005100507202 */ /* 0x000fe20000000f00 */
[----:B------:R-:W3:Y:S01]  /*69b0*/  MUFU.EX2 R21, R0 ;  /* 0x0000000000157308 */ /* 0x000ee20000000800 */
[----:B------:R-:W-:Y:S01]  /*69c0*/  MOV R247, R6 ;  /* 0x0000000600f77202 */ /* 0x000fe20000000f00 */
[----:B------:R-:W-:Y:S01]  /*69d0*/  IMAD.MOV.U32 R41, RZ, RZ, R7 ;  /* 0x000000ffff297224 */ /* 0x000fe200078e0007 */
[----:B------:R-:W-:Y:S01]  /*69e0*/  MOV R7, R80 ;  /* 0x0000005000077202 */ /* 0x000fe20000000f00 */
[----:B------:R-:W-:Y:S01]  /*69f0*/  IMAD.MOV.U32 R6, RZ, RZ, R99 ;  /* 0x000000ffff067224 */ /* 0x000fe200078e0063 */
[C---:B------:R-:W-:Y:S01]  /*6a00*/  HMMA.16816.F32 R56, R8.reuse, R34, R56 ;  /* 0x000000220838723c */ /* 0x040fe20000001838 */
[----:B------:R-:W4:Y:S04]  /*6a10*/  MUFU.EX2 R29, R4 ;  /* 0x00000004001d7308 */ /* 0x000f280000000800 */
[----:B------:R-:W-:Y:S03]  /*6a20*/  MUFU.EX2 R17, R2 ;  /* 0x0000000200117308 */ /* 0x000fe60000000800 */
[C---:B------:R-:W-:Y:S08]  /*6a30*/  HMMA.16816.F32 R60, R8.reuse, R42, R60 ;  /* 0x0000002a083c723c */ /* 0x040ff0000000183c */
[C---:B------:R-:W-:Y:S08]  /*6a40*/  HMMA.16816.F32 R116, R8.reuse, R44, R156 ;  /* 0x0000002c0874723c */ /* 0x040ff0000000189c */
[----:B------:R-:W-:Y:S01]  /*6a50*/  HMMA.16816.F32 R52, R8, R46, R52 ;  /* 0x0000002e0834723c */ /* 0x000fe20000001834 */
        /* <DEDUP_REMOVED lines=12> */
[----:B-1----:R-:W-:Y:S01]  /*6b20*/  F2FP.F16.F32.PACK_AB R124, R22, R20 ;  /* 0x00000014167c723e */ /* 0x002fe200000000ff */
[----:B------:R-:W-:Y:S01]  /*6b30*/  IMAD.MOV.U32 R204, RZ, RZ, R205 ;  /* 0x000000ffffcc7224 */ /* 0x000fe200078e00cd */
[----:B---3--:R-:W-:Y:S01]  /*6b40*/  F2FP.F16.F32.PACK_AB R126, R21, R19 ;  /* 0x00000013157e723e */ /* 0x008fe200000000ff */
        /* <DEDUP_REMOVED lines=22> */
[----:B------:R-:W-:Y:S01]  /*6cb0*/  F2FP.F16.F32.PACK_AB R128, R32, R31 ;  /* 0x0000001f2080723e */ /* 0x000fe200000000ff */
[----:B------:R-:W-:Y:S01]  /*6cc0*/  LDSM.16.MT88.4 R80, [R48+0xf800] ;  /* 0x00f800003050783b */ /* 0x000fe20000004200 */
[----:B------:R-:W-:-:S02]  /*6cd0*/  F2FP.F16.F32.PACK_AB R129, R28, R30 ;  /* 0x0000001e1c81723e */ /* 0x000fc400000000ff */
[----:B------:R-:W-:Y:S01]  /*6ce0*/  F2FP.F16.F32.PACK_AB R130, R36, R33 ;  /* 0x000000212482723e */ /* 0x000fe200000000ff */
[----:B------:R-:W-:Y:S01]  /*6cf0*/  LDSM.16.MT88.4 R156, [R48+0xd800] ;  /* 0x00d80000309c783b */ /* 0x000fe20000004200 */
[----:B----4-:R-:W-:-:S03]  /*6d00*/  F2FP.F16.F32.PACK_AB R131, R23, R29 ;  /* 0x0000001d1783723e */ /* 0x010fc600000000ff */
[----:B------:R1:W5:Y:S04]  /*6d10*/  LDL.LU R13, [R1+0x84] ;  /* 0x00008400010d7983 */ /* 0x0003680000300800 */
[----:B------:R1:W5:Y:S01]  /*6d20*/  LDL.LU R14, [R1+0x80] ;  /* 0x00008000010e7983 */ /* 0x0003620000300800 */
[C---:B------:R-:W-:Y:S03]  /*6d30*/  HMMA.16816.F32 R160, R128.reuse, R172, R160 ;  /* 0x000000ac80a0723c */ /* 0x040fe600000018a0 */
[----:B------:R1:W5:Y:S04]  /*6d40*/  LDL.LU R15, [R1+0x7c] ;  /* 0x00007c00010f7983 */ /* 0x0003680000300800 */
[----:B------:R1:W5:Y:S04]  /*6d50*/  LDL.LU R244, [R1+0x78] ;  /* 0x0000780001f47983 */ /* 0x0003680000300800 */
[----:B------:R1:W5:Y:S04]  /*6d60*/  LDL.LU R219, [R1+0x74] ;  /* 0x0000740001db7983 */ /* 0x0003680000300800 */
[----:B------:R1:W5:Y:S01]  /*6d70*/  LDL.LU R132, [R1+0x70] ;  /* 0x0000700001847983 */ /* 0x0003620000300800 */
[----:B------:R-:W-:Y:S01]  /*6d80*/  HMMA.16816.F32 R100, R128, R112, R100 ;  /* 0x000000708064723c */ /* 0x000fe20000001864 */
[----:B------:R-:W-:-:S03]  /*6d90*/  UISETP.NE.AND UP0, UPT, UR4, URZ, UPT ;  /* 0x000000ff0400728c */ /* 0x000fc6000bf05270 */
[----:B------:R-:W-:Y:S01]  /*6da0*/  UMOV UR4, 0xffffffff ;  /* 0xffffffff00047882 */ /* 0x000fe20000000000 */
[--C-:B--2---:R-:W-:Y:S01]  /*6db0*/  FFMA.FTZ R0, R252, UR10, -R3.reuse ;  /* 0x0000000afc007c23 */ /* 0x104fe20008010803 */
[----:B------:R-:W-:-:S04]  /*6dc0*/  FFMA.FTZ R3, R90, UR10, -R3 ;  /* 0x0000000a5a037c23 */ /* 0x000fc80008010803 */
[----:B------:R2:W3:Y:S04]  /*6dd0*/  MUFU.EX2 R18, R3 ;  /* 0x0000000300127308 */ /* 0x0004e80000000800 */
[----:B------:R-:W4:Y:S01]  /*6de0*/  MUFU.EX2 R16, R0 ;  /* 0x0000000000107308 */ /* 0x000f220000000800 */
[----:B--2---:R-:W-:Y:S02]  /*6df0*/  IMAD.MOV.U32 R3, RZ, RZ, R7 ;  /* 0x000000ffff037224 */ /* 0x004fe400078e0007 */
[----:B------:R-:W2:Y:S01]  /*6e00*/  LDSM.16.MT88.4 R4, [R27+0x3800] ;  /* 0x003800001b04783b */ /* 0x000ea20000004200 */
[----:B---3--:R-:W-:Y:S02]  /*6e10*/  F2FP.F16.F32.PACK_AB R127, R18, R17 ;  /* 0x00000011127f723e */ /* 0x008fe400000000ff */
[----:B----4-:R-:W-:-:S02]  /*6e20*/  F2FP.F16.F32.PACK_AB R125, R16, R12 ;  /* 0x0000000c107d723e */ /* 0x010fc400000000ff */
[----:B------:R-:W-:Y:S01]  /*6e30*/  MOV R90, R98 ;  /* 0x00000062005a7202 */ /* 0x000fe20000000f00 */
[----:B------:R-:W-:Y:S01]  /*6e40*/  IMAD.MOV.U32 R252, RZ, RZ, R207 ;  /* 0x000000fffffc7224 */ /* 0x000fe200078e00cf */
[----:B------:R3:W4:Y:S03]  /*6e50*/  LDSM.16.MT88.4 R96, [R26+0xf800] ;  /* 0x00f800001a60783b */ /* 0x0007260000004200 */
[----:B------:R-:W-:Y:S01]  /*6e60*/  HMMA.16816.F32 R104, R124, R112, R140 ;  /* 0x000000707c68723c */ /* 0x000fe2000000188c */
[----:B------:R-:W-:Y:S01]  /*6e70*/  IMAD.MOV.U32 R140, RZ, RZ, R120 ;  /* 0x000000ffff8c7224 */ /* 0x000fe200078e0078 */
[----:B------:R-:W-:Y:S01]  /*6e80*/  MOV R141, R121 ;  /* 0x00000079008d7202 */ /* 0x000fe20000000f00 */
[----:B------:R1:W-:Y:S01]  /*6e90*/  LDSM.16.MT88.4 R204, [R27+0x1800] ;  /* 0x001800001bcc783b */ /* 0x0003e20000004200 */
[----:B------:R-:W-:Y:S01]  /*6ea0*/  MOV R0, R89 ;  /* 0x0000005900007202 */ /* 0x000fe20000000f00 */
[----:B------:R-:W-:Y:S01]  /*6eb0*/  IMAD.MOV.U32 R2, RZ, RZ, R90 ;  /* 0x000000ffff027224 */ /* 0x000fe200078e005a */
[----:B------:R-:W-:Y:S01]  /*6ec0*/  MOV R143, R123 ;  /* 0x0000007b008f7202 */ /* 0x000fe20000000f00 */
[----:B------:R-:W-:-:S02]  /*6ed0*/  IMAD.MOV.U32 R142, RZ, RZ, R122 ;  /* 0x000000ffff8e7224 */ /* 0x000fc400078e007a */
[----:B------:R-:W-:Y:S01]  /*6ee0*/  FADD.FTZ R3, R3, R140 ;  /* 0x0000008c03037221 */ /* 0x000fe20000010000 */
[----:B------:R-:W-:Y:S01]  /*6ef0*/  FADD.FTZ R8, R8, R141 ;  /* 0x0000008d08087221 */ /* 0x000fe20000010000 */
[----:B------:R-:W-:Y:S01]  /*6f00*/  FADD.FTZ R2, R2, R142 ;  /* 0x0000008e02027221 */ /* 0x000fe20000010000 */
[----:B------:R-:W-:Y:S01]  /*6f10*/  FADD.FTZ R0, R0, R143 ;  /* 0x0000008f00007221 */ /* 0x000fe20000010000 */
[----:B---3--:R-:W-:Y:S02]  /*6f20*/  MOV R26, R189 ;  /* 0x000000bd001a7202 */ /* 0x008fe40000000f00 */
[----:B------:R3:W4:Y:S01]  /*6f30*/  LDSM.16.MT88.4 R188, [R25+0x1800] ;  /* 0x0018000019bc783b */ /* 0x0007220000004200 */
[----:B-1----:R-:W-:Y:S02]  /*6f40*/  MOV R27, R91 ;  /* 0x0000005b001b7202 */ /* 0x002fe40000000f00 */
[----:B------:R-:W-:Y:S01]  /*6f50*/  FADD.FTZ R2, R26, R2 ;  /* 0x000000021a027221 */ /* 0x000fe20000010000 */
[----:B------:R-:W-:-:S02]  /*6f60*/  FADD.FTZ R0, R9, R0 ;  /* 0x0000000009007221 */ /* 0x000fc40000010000 */
[----:B------:R-:W-:Y:S01]  /*6f70*/  FADD.FTZ R3, R27, R3 ;  /* 0x000000031b037221 */ /* 0x000fe20000010000 */
[----:B------:R-:W-:-:S03]  /*6f80*/  FADD.FTZ R2, R46, R2 ;  /* 0x000000022e027221 */ /* 0x000fc60000010000 */
[----:B------:R-:W-:Y:S01]  /*6f90*/  FADD.FTZ R9, R10, R3 ;  /* 0x000000030a097221 */ /* 0x000fe20000010000 */
[----:B---3--:R-:W-:-:S04]  /*6fa0*/  IMAD.MOV.U32 R25, RZ, RZ, R88 ;  /* 0x000000ffff197224 */ /* 0x008fc800078e0058 */
[----:B------:R-:W-:Y:S01]  /*6fb0*/  FADD.FTZ R8, R25, R8 ;  /* 0x0000000819087221 */ /* 0x000fe20000010000 */
[----:B------:R-:W-:-:S03]  /*6fc0*/  FADD.FTZ R0, R47, R0 ;  /* 0x000000002f007221 */ /* 0x000fc60000010000 */
[----:B------:R-:W-:Y:S01]  /*6fd0*/  FADD.FTZ R3, R11, R8 ;  /* 0x000000080b037221 */ /* 0x000fe20000010000 */
[----:B------:R-:W-:Y:S01]  /*6fe0*/  FADD.FTZ R9, R44, R9 ;  /* 0x000000092c097221 */ /* 0x000fe20000010000 */
[----:B--2---:R-:W-:Y:S02]  /*6ff0*/  HMMA.16816.F32 R120, R124, R4, R228 ;  /* 0x000000047c78723c */ /* 0x004fe400000018e4 */
[----:B------:R-:W-:Y:S01]  /*7000*/  FADD.FTZ R8, R45, R3 ;  /* 0x000000032d087221 */ /* 0x000fe20000010000 */
[----:B------:R-:W-:-:S05]  /*7010*/  FADD.FTZ R3, R43, R9 ;  /* 0x000000092b037221 */ /* 0x000fca0000010000 */
[----:B------:R-:W-:Y:S01]  /*7020*/  HMMA.16816.F32 R116, R128, R4, R116 ;  /* 0x000000048074723c */ /* 0x000fe20000001874 */
[----:B------:R-:W-:Y:S01]  /*7030*/  FADD.FTZ R5, R252, R2 ;  /* 0x00000002fc057221 */ /* 0x000fe20000010000 */
[----:B------:R-:W-:Y:S01]  /*7040*/  FADD.FTZ R4, R42, R0 ;  /* 0x000000002a047221 */ /* 0x000fe20000010000 */
[----:B------:R-:W-:Y:S02]  /*7050*/  FADD.FTZ R2, R40, R8 ;  /* 0x0000000828027221 */ /* 0x000fe40000010000 */
[----:B------:R-:W-:Y:S01]  /*7060*/  FADD.FTZ R0, R41, R5 ;  /* 0x0000000529007221 */ /* 0x000fe20000010000 */
        /* <DEDUP_REMOVED lines=40> */
[C---:B------:R-:W-:Y:S01]  /*72f0*/  HMMA.16816.F32 R164, R124.reuse, R172, R164 ;  /* 0x000000ac7ca4723c */ /* 0x040fe200000018a4 */
[----:B------:R-:W-:Y:S01]  /*7300*/  FADD.FTZ R0, R18, R0 ;  /* 0x0000000012007221 */ /* 0x000fe20000010000 */
[----:B------:R1:W-:Y:S06]  /*7310*/  STL [R1+0x64], R4 ;  /* 0x0000640401007387 */ /* 0x0003ec0000100800 */
[-C--:B------:R-:W-:Y:S01]  /*7320*/  HMMA.16816.F32 R168, R124, R174.reuse, R168 ;  /* 0x000000ae7ca8723c */ /* 0x080fe200000018a8 */
[----:B------:R1:W-:Y:S04]  /*7330*/  STL [R1+0x68], R3 ;  /* 0x0000680301007387 */ /* 0x0003e80000100800 */
[----:B------:R1:W-:Y:S03]  /*7340*/  STL [R1+0x5c], R2 ;  /* 0x00005c0201007387 */ /* 0x0003e60000100800 */
[----:B------:R-:W-:Y:S01]  /*7350*/  HMMA.16816.F32 R172, R128, R174, R72 ;  /* 0x000000ae80ac723c */ /* 0x000fe20000001848 */
[----:B------:R1:W-:Y:S07]  /*7360*/  STL [R1+0x60], R0 ;  /* 0x0000600001007387 */ /* 0x0003ee0000100800 */
[C---:B----4-:R-:W-:Y:S08]  /*7370*/  HMMA.16816.F32 R88, R124.reuse, R96, R76 ;  /* 0x000000607c58723c */ /* 0x050ff0000000184c */
[C---:B------:R-:W-:Y:S08]  /*7380*/  HMMA.16816.F32 R72, R124.reuse, R80, R84 ;  /* 0x000000507c48723c */ /* 0x040ff00000001854 */
[C---:B------:R-:W-:Y:S08]  /*7390*/  HMMA.16816.F32 R92, R124.reuse, R98, R92 ;  /* 0x000000627c5c723c */ /* 0x040ff0000000185c */
[C---:B------:R-:W-:Y:S08]  /*73a0*/  HMMA.16816.F32 R180, R124.reuse, R188, R180 ;  /* 0x000000bc7cb4723c */ /* 0x040ff000000018b4 */
[C---:B------:R-:W-:Y:S08]  /*73b0*/  HMMA.16816.F32 R184, R124.reuse, R190, R184 ;  /* 0x000000be7cb8723c */ /* 0x040ff000000018b8 */
[----:B------:R-:W-:Y:S08]  /*73c0*/  HMMA.16816.F32 R76, R124, R82, R108 ;  /* 0x000000527c4c723c */ /* 0x000ff0000000186c */
[C---:B------:R-:W-:Y:S08]  /*73d0*/  HMMA.16816.F32 R84, R128.reuse, R96, R248 ;  /* 0x000000608054723c */ /* 0x040ff000000018f8 */
[----:B------:R-:W-:Y:S08]  /*73e0*/  HMMA.16816.F32 R176, R128, R188, R176 ;  /* 0x000000bc80b0723c */ /* 0x000ff000000018b0 */
[----:B------:R-:W-:Y:S08]  /*73f0*/  HMMA.16816.F32 R108, R124, R114, R192 ;  /* 0x000000727c6c723c */ /* 0x000ff000000018c0 */
[C---:B------:R-:W-:Y:S08]  /*7400*/  HMMA.16816.F32 R96, R128.reuse, R98, R148 ;  /* 0x000000628060723c */ /* 0x040ff00000001894 */
[----:B------:R-:W-:Y:S08]  /*7410*/  HMMA.16816.F32 R188, R128, R190, R68 ;  /* 0x000000be80bc723c */ /* 0x000ff00000001844 */
[C---:B------:R-:W-:Y:S08]  /*7420*/  HMMA.16816.F32 R144, R124.reuse, R156, R144 ;  /* 0x0000009c7c90723c */ /* 0x040ff00000001890 */
        /* <DEDUP_REMOVED lines=9> */
[----:B------:R-:W-:Y:S08]  /*74c0*/  HMMA.16816.F32 R80, R128, R82, R56 ;  /* 0x000000528050723c */ /* 0x000ff00000001838 */
[-C--:B------:R-:W-:Y:S08]  /*74d0*/  HMMA.16816.F32 R124, R124, R6.reuse, R224 ;  /* 0x000000067c7c723c */ /* 0x080ff000000018e0 */
[----:B------:R-:W-:Y:S01]  /*74e0*/  HMMA.16816.F32 R128, R128, R6, R52 ;  /* 0x000000068080723c */ /* 0x000fe20000001834 */
[----:B------:R-:W-:-:S04]  /*74f0*/  NOP ;  /* 0x0000000000007918 */ /* 0x000fc80000000000 */
[----:B-1----:R-:W-:-:S15]  /*7500*/  BRA.U !UP0, `(.L_x_44) ;  /* 0x0000005508c07547 */ /* 0x002fde000b800000 */
[----:B------:R-:W2:Y:S01]  /*7510*/  LDL.LU R252, [R1+0x58] ;  /* 0x0000580001fc7983 */ /* 0x000ea20000300800 */
[----:B------:R-:W1:Y:S01]  /*7520*/  LDCU.64 UR12, c[0x0][0x3c0] ;  /* 0x00007800ff0c77ac */ /* 0x000e620008000a00 */
[----:B------:R-:W-:-:S04]  /*7530*/  DEPBAR.LE SB0, 0x0 ;  /* 0x000080000000791a */ /* 0x000fc80000000000 */
[----:B------:R-:W3:Y:S01]  /*7540*/  S2R R37, SR_TID.X ;  /* 0x0000000000257919 */ /* 0x000ee20000002100 */
[----:B------:R-:W-:Y:S01]  /*7550*/  UIADD3 UR10, UPT, UPT, UR26, -0x2, URZ ;  /* 0xfffffffe1a0a7890 */ /* 0x000fe2000fffe0ff */
[----:B------:R-:W4:Y:S03]  /*7560*/  S2R R39, SR_TID.X ;  /* 0x0000000000277919 */ /* 0x000f260000002100 */
[----:B-1----:R-:W-:Y:S02]  /*7570*/  UIMAD.WIDE.U32 UR18, UR10, UR12, URZ ;  /* 0x0000000c0a1272a5 */ /* 0x002fe4000f8e00ff */
[----:B------:R-:W-:Y:S02]  /*7580*/  USHF.L.U32 UR16, UR12, 0x4, URZ ;  /* 0x000000040c107899 */ /* 0x000fe400080006ff */
[----:B------:R-:W-:Y:S02]  /*7590*/  UIMAD UR10, UR10, UR13, URZ ;  /* 0x0000000d0a0a72a4 */ /* 0x000fe4000f8e02ff */
[----:B------:R-:W-:Y:S01]  /*75a0*/  ULEA UR15, UP0, UR18, UR16, 0x6 ;  /* 0x00000010120f7291 */ /* 0x000fe2000f8030ff */
[----:B------:R-:W-:Y:S01]  /*75b0*/  IMAD.U32 R10, RZ, RZ, UR18 ;  /* 0x00000012ff0a7e24 */ /* 0x000fe2000f8e00ff */
[----:B------:R-:W-:Y:S01]  /*75c0*/  USHF.L.U64.HI UR4, UR12, 0x4, UR13 ;  /* 0x000000040c047899 */ /* 0x000fe2000801020d */
[----:B------:R-:W-:Y:S01]  /*75d0*/  IMAD.U32 R11, RZ, RZ, UR19 ;  /* 0x00000013ff0b7e24 */ /* 0x000fe2000f8e00ff */
[----:B------:R-:W-:-:S02]  /*75e0*/  UIADD3 UR10, UPT, UPT, UR19, UR10, URZ ;  /* 0x0000000a130a7290 */ /* 0x000fc4000fffe0ff */
[----:B------:R-:W-:Y:S02]  /*75f0*/  UIADD3 UR16, UP1, UPT, UR15, UR16, URZ ;  /* 0x000000100f107290 */ /* 0x000fe4000ff3e0ff */
[----:B------:R-:W-:Y:S01]  /*7600*/  ULEA.HI.X UR14, UR18, UR4, UR10, 0x6, UP0 ;  /* 0x00000004120e7291 */ /* 0x000fe200080f340a */
[C---:B---3--:R-:W-:Y:S02]  /*7610*/  IMAD.SHL.U32 R38, R37.reuse, 0x40, RZ ;  /* 0x0000004025267824 */ /* 0x048fe400078e00ff */
[----:B------:R-:W-:Y:S02]  /*7620*/  IMAD.SHL.U32 R37, R37, 0x8, RZ ;  /* 0x0000000825257824 */ /* 0x000fe400078e00ff */
[----:B----4-:R-:W-:Y:S01]  /*7630*/  IMAD.SHL.U32 R2, R39, 0x20, RZ ;  /* 0x0000002027027824 */ /* 0x010fe200078e00ff */
[C---:B------:R-:W-:Y:S02]  /*7640*/  LOP3.LUT R0, R38.reuse, 0x200, RZ, 0xc0, !PT ;  /* 0x0000020026007812 */ /* 0x040fe400078ec0ff */
[----:B------:R-:W-:-:S02]  /*7650*/  LOP3.LUT R38, R38, 0x1c0, RZ, 0xc0, !PT ;  /* 0x000001c026267812 */ /* 0x000fc400078ec0ff */
[----:B------:R-:W-:Y:S02]  /*7660*/  SHF.R.U32.HI R12, RZ, 0x1, R39 ;  /* 0x00000001ff0c7819 */ /* 0x000fe40000011627 */
[----:B------:R-:W-:Y:S02]  /*7670*/  LOP3.LUT R38, R38, 0x38, R37, 0xf8, !PT ;  /* 0x0000003826267812 */ /* 0x000fe400078ef825 */
[----:B------:R-:W-:Y:S02]  /*7680*/  SHF.L.U32 R37, R39, 0x3, RZ ;  /* 0x0000000327257819 */ /* 0x000fe400000006ff */
[----:B------:R-:W-:Y:S02]  /*7690*/  LOP3.LUT R0, R0, 0x7c00, R2, 0xf8, !PT ;  /* 0x00007c0000007812 */ /* 0x000fe400078ef802 */
[----:B------:R-:W-:Y:S02]  /*76a0*/  LOP3.LUT R12, R38, 0x8, R12, 0x78, !PT ;  /* 0x00000008260c7812 */ /* 0x000fe400078e780c */
[----:B------:R-:W-:Y:S01]  /*76b0*/  LOP3.LUT R2, R37, 0x1f8, RZ, 0xc0, !PT ;  /* 0x000001f825027812 */ /* 0x000fe200078ec0ff */
[----:B------:R-:W-:Y:S01]  /*76c0*/  UIADD3.X UR4, UPT, UPT, UR14, UR4, URZ, UP1, !UPT ;  /* 0x000000040e047290 */ /* 0x000fe20008ffe4ff */
[----:B------:R-:W-:Y:S01]  /*76d0*/  LOP3.LUT R12, R0, R12, RZ, 0xfc, !PT ;  /* 0x0000000c000c7212 */ /* 0x000fe200078efcff */
[----:B------:R-:W-:Y:S01]  /*76e0*/  IMAD.U32 R9, RZ, RZ, UR16 ;  /* 0x00000010ff097e24 */ /* 0x000fe2000f8e00ff */
[----:B------:R-:W-:Y:S01]  /*76f0*/  LOP3.LUT R0, R2, 0x38, R39, 0x78, !PT ;  /* 0x0000003802007812 */ /* 0x000fe200078e7827 */
[----:B------:R-:W-:Y:S01]  /*7700*/  ULEA UR17, UP0, UR12, UR15, 0x5 ;  /* 0x0000000f0c117291 */ /* 0x000fe2000f8028ff */
[----:B------:R-:W-:Y:S01]  /*7710*/  IMAD.U32 R5, RZ, RZ, UR10 ;  /* 0x0000000aff057e24 */ /* 0x000fe2000f8e00ff */
[----:B------:R-:W-:-:S02]  /*7720*/  MOV R16, UR15 ;  /* 0x0000000f00107c02 */ /* 0x000fc40008000f00 */
[----:B------:R-:W-:Y:S01]  /*7730*/  LOP3.LUT R11, R0, 0x1e00, R37, 0xf8, !PT ;  /* 0x00001e00000b7812 */ /* 0x000fe200078ef825 */
[----:B------:R-:W-:Y:S01]  /*7740*/  ULEA.HI.X UR10, UR12, UR14, UR13, 0x5, UP0 ;  /* 0x0000000e0c0a7291 */ /* 0x000fe200080f2c0d */
[CC--:B-----5:R-:W-:Y:S02]  /*7750*/  LEA R8, P2, R9.reuse, R244.reuse, 0x1 ;  /* 0x000000f409087211 */ /* 0x0e0fe400078408ff */
[----:B------:R-:W-:Y:S01]  /*7760*/  MOV R0, UR4 ;  /* 0x0000000400007c02 */ /* 0x000fe20008000f00 */
[----:B------:R-:W-:Y:S01]  /*7770*/  IMAD.U32 R7, RZ, RZ, UR17 ;  /* 0x00000011ff077e24 */ /* 0x000fe2000f8e00ff */
[-C--:B------:R-:W-:Y:S01]  /*7780*/  LEA R4, P4, R10, R244.reuse, 0x7 ;  /* 0x000000f40a047211 */ /* 0x080fe200078838ff */
[----:B------:R-:W-:Y:S01]  /*7790*/  IMAD.U32 R3, RZ, RZ, UR14 ;  /* 0x0000000eff037e24 */ /* 0x000fe2000f8e00ff */
[----:B------:R-:W-:Y:S01]  /*77a0*/  BAR.SYNC.DEFER_BLOCKING 0x0 ;  /* 0x0000000000007b1d */ /* 0x000fe20000010000 */
[----:B------:R-:W-:Y:S02]  /*77b0*/  LEA R2, P3, R16, R244, 0x1 ;  /* 0x000000f410027211 */ /* 0x000fe400078608ff */
[-C--:B------:R-:W-:Y:S01]  /*77c0*/  LEA.HI.X R9, R9, R219.reuse, R0, 0x1, P2 ;  /* 0x000000db09097211 */ /* 0x080fe200010f0c00 */
[----:B------:R-:W-:Y:S01]  /*77d0*/  IMAD.U32 R17, RZ, RZ, UR10 ;  /* 0x0000000aff117e24 */ /* 0x000fe2000f8e00ff */
[----:B------:R-:W-:Y:S01]  /*77e0*/  LEA.HI.X R5, R10, R219, R5, 0x7, P4 ;  /* 0x000000db0a057211 */ /* 0x000fe200020f3c05 */
[----:B------:R-:W1:Y:S01]  /*77f0*/  LDCU UR10, c[0x0][0x50c] ;  /* 0x0000a180ff0a77ac */ /* 0x000e620008000800 */
[----:B------:R-:W-:-:S02]  /*7800*/  LEA R0, R11, UR5, 0x1 ;  /* 0x000000050b007c11 */ /* 0x000fc4000f8e08ff */
[C---:B------:R-:W-:Y:S02]  /*7810*/  LEA R6, P1, R7.reuse, R244, 0x1 ;  /* 0x000000f407067211 */ /* 0x040fe400078208ff */
[-C--:B------:R-:W-:Y:S02]  /*7820*/  LEA.HI.X R3, R16, R219.reuse, R3, 0x1, P3 ;  /* 0x000000db10037211 */ /* 0x080fe400018f0c03 */
[----:B------:R-:W-:Y:S02]  /*7830*/  LEA.HI.X R7, R7, R219, R17, 0x1, P1 ;  /* 0x000000db07077211 */ /* 0x000fe400008f0c11 */
[----:B------:R-:W-:Y:S01]  /*7840*/  LEA R12, R12, UR5, 0x1 ;  /* 0x000000050c0c7c11 */ /* 0x000fe2000f8e08ff */
        /* <DEDUP_REMOVED lines=11> */
[----:B------:R-:W-:Y:S04]  /*7900*/  LDSM.16.M88.4 R44, [R132+UR5+0x8000] ;  /* 0x00800005842c783b */ /* 0x000fe80008000200 */
[----:B------:R-:W-:Y:S04]  /*7910*/  LDSM.16.M88.4 R40, [R132+UR5+0x8800] ;  /* 0x008800058428783b */ /* 0x000fe80008000200 */
[----:B------:R-:W-:Y:S04]  /*7920*/  LDSM.16.M88.4 R36, [R132+UR5+0x9000] ;  /* 0x009000058424783b */ /* 0x000fe80008000200 */
[----:B------:R-:W-:Y:S04]  /*7930*/  LDSM.16.M88.4 R32, [R132+UR5+0x9800] ;  /* 0x009800058420783b */ /* 0x000fe80008000200 */
[----:B---3--:R-:W3:Y:S01]  /*7940*/  LDSM.16.M88.4 R8, [R12+0x2000] ;  /* 0x002000000c08783b */ /* 0x008ee20000000200 */
[----:B------:R-:W-:-:S03]  /*7950*/  IMAD.MOV.U32 R3, RZ, RZ, 0x20 ;  /* 0x00000020ff037424 */ /* 0x000fc600078e00ff */
[----:B------:R-:W-:Y:S02]  /*7960*/  LDSM.16.M88.4 R16, [R12] ;  /* 0x000000000c10783b */ /* 0x000fe40000000200 */
[----:B------:R-:W-:Y:S01]  /*7970*/  SEL R3, R3, 0xffffffe0, !P0 ;  /* 0xffffffe003037807 */ /* 0x000fe20004000000 */
[----:B----4-:R-:W-:Y:S01]  /*7980*/  VIADD R0, R132, UR5 ;  /* 0x0000000584007c36 */ /* 0x010fe20008000000 */
[----:B------:R-:W0:Y:S03]  /*7990*/  LDGDEPBAR ;  /* 0x00000000000079af */ /* 0x000e260000000000 */
[C---:B------:R-:W-:Y:S01]  /*79a0*/  IMAD.IADD R27, R3.reuse, 0x1, R12 ;  /* 0x00000001031b7824 */ /* 0x040fe200078e020c */
[----:B------:R-:W-:-:S04]  /*79b0*/  IADD3 R2, PT, PT, R3, R0, RZ ;  /* 0x0000000003027210 */ /* 0x000fc80007ffe0ff */
[----:B------:R-:W-:Y:S04]  /*79c0*/  LDSM.16.M88.4 R4, [R27+0x2000] ;  /* 0x002000001b04783b */ /* 0x000fe80000000200 */
[----:B------:R-:W4:Y:S04]  /*79d0*/  LDSM.16.M88.4 R52, [R2+0x8800] ;  /* 0x008800000234783b */ /* 0x000f280000000200 */
[----:B------:R-:W1:Y:S04]  /*79e0*/  LDSM.16.M88.4 R28, [R2+0x8000] ;  /* 0x00800000021c783b */ /* 0x000e680000000200 */
[----:B------:R-:W1:Y:S04]  /*79f0*/  LDSM.16.M88.4 R60, [R2+0x9000] ;  /* 0x00900000023c783b */ /* 0x000e680000000200 */
[----:B------:R-:W1:Y:S04]  /*7a00*/  LDSM.16.M88.4 R56, [R2+0x9800] ;  /* 0x009800000238783b */ /* 0x000e680000000200 */
[----:B------:R-:W2:Y:S01]  /*7a10*/  LDSM.16.M88.4 R20, [R27] ;  /* 0x000000001b14783b */ /* 0x000ea20000000200 */
[C---:B---3--:R-:W-:Y:S08]  /*7a20*/  HMMA.16816.F32 R224, R8.reuse, R44, RZ ;  /* 0x0000002c08e0723c */ /* 0x048ff000000018ff */
[C---:B------:R-:W-:Y:S08]  /*7a30*/  HMMA.16816.F32 R216, R8.reuse, R40, RZ ;  /* 0x0000002808d8723c */ /* 0x040ff000000018ff */
[C---:B------:R-:W-:Y:S08]  /*7a40*/  HMMA.16816.F32 R208, R8.reuse, R36, RZ ;  /* 0x0000002408d0723c */ /* 0x040ff000000018ff */
[C---:B------:R-:W-:Y:S08]  /*7a50*/  HMMA.16816.F32 R64, R8.reuse, R32, RZ ;  /* 0x000000200840723c */ /* 0x040ff000000018ff */
[C---:B------:R-:W-:Y:S08]  /*7a60*/  HMMA.16816.F32 R220, R8.reuse, R46, RZ ;  /* 0x0000002e08dc723c */ /* 0x040ff000000018ff */
[C---:B------:R-:W-:Y:S08]  /*7a70*/  HMMA.16816.F32 R212, R8.reuse, R42, RZ ;  /* 0x0000002a08d4723c */ /* 0x040ff000000018ff */
[C---:B------:R-:W-:Y:S08]  /*7a80*/  HMMA.16816.F32 R140, R8.reuse, R38, RZ ;  /* 0x00000026088c723c */ /* 0x040ff000000018ff */
[----:B------:R-:W-:Y:S08]  /*7a90*/  HMMA.16816.F32 R8, R8, R34, RZ ;  /* 0x000000220808723c */ /* 0x000ff000000018ff */
[C---:B----4-:R-:W-:Y:S08]  /*7aa0*/  HMMA.16816.F32 R248, R4.reuse, R52, R216 ;  /* 0x0000003404f8723c */ /* 0x050ff000000018d8 */
[C---:B-1----:R-:W-:Y:S08]  /*7ab0*/  HMMA.16816.F32 R228, R4.reuse, R28, R224 ;  /* 0x0000001c04e4723c */ /* 0x042ff000000018e0 */
        /* <DEDUP_REMOVED lines=10> */
[----:B------:R-:W-:Y:S08]  /*7b60*/  HMMA.16816.F32 R40, R16, R42, RZ ;  /* 0x0000002a1028723c */ /* 0x000ff000000018ff */
[----:B--2---:R-:W-:Y:S01]  /*7b70*/  HMMA.16816.F32 R4, R20, R56, R4 ;  /* 0x000000381404723c */ /* 0x004fe20000001804 */
[----:B------:R-:W-:Y:S01]  /*7b80*/  IMAD.MOV.U32 R25, RZ, RZ, R223 ;  /* 0x000000ffff197224 */ /* 0x000fe200078e00df */
[----:B------:R-:W-:Y:S01]  /*7b90*/  MOV R26, R222 ;  /* 0x000000de001a7202 */ /* 0x000fe20000000f00 */
[----:B------:R-:W-:-:S02]  /*7ba0*/  IMAD.MOV.U32 R51, RZ, RZ, R231 ;  /* 0x000000ffff337224 */ /* 0x000fc400078e00e7 */
[----:B------:R-:W-:Y:S02]  /*7bb0*/  IMAD.MOV.U32 R50, RZ, RZ, R220 ;  /* 0x000000ffff327224 */ /* 0x000fe400078e00dc */
[----:B------:R-:W-:Y:S01]  /*7bc0*/  IMAD.MOV.U32 R49, RZ, RZ, R221 ;  /* 0x000000ffff317224 */ /* 0x000fe200078e00dd */
[----:B------:R-:W-:Y:S01]  /*7bd0*/  HMMA.16816.F32 R224, R20, R52, R44 ;  /* 0x0000003414e0723c */ /* 0x000fe2000000182c */
[----:B------:R-:W-:Y:S01]  /*7be0*/  IMAD.MOV.U32 R47, RZ, RZ, R25 ;  /* 0x000000ffff2f7224 */ /* 0x000fe200078e0019 */
[----:B------:R-:W-:Y:S01]  /*7bf0*/  MOV R133, R230 ;  /* 0x000000e600857202 */ /* 0x000fe20000000f00 */
[C---:B------:R-:W-:Y:S02]  /*7c00*/  IMAD.IADD R25, R252.reuse, 0x1, R12 ;  /* 0x00000001fc197824 */ /* 0x040fe400078e020c */
[----:B------:R-:W-:Y:S02]  /*7c10*/  IMAD.IADD R0, R252, 0x1, R0 ;  /* 0x00000001fc007824 */ /* 0x000fe400078e0200 */
[----:B------:R-:W-:-:S02]  /*7c20*/  IMAD.MOV.U32 R139, RZ, RZ, R228 ;  /* 0x000000ffff8b7224 */ /* 0x000fc400078e00e4 */
[----:B------:R-:W-:Y:S01]  /*7c30*/  IMAD.MOV.U32 R138, RZ, RZ, R229 ;  /* 0x000000ffff8a7224 */ /* 0x000fe200078e00e5 */
[----:B------:R-:W-:Y:S01]  /*7c40*/  MOV R46, R26 ;  /* 0x0000001a002e7202 */ /* 0x000fe20000000f00 */
[C---:B------:R-:W-:Y:S01]  /*7c50*/  HMMA.16816.F32 R228, R20.reuse, R28, R140 ;  /* 0x0000001c14e4723c */ /* 0x040fe2000000188c */
[----:B------:R-:W-:Y:S02]  /*7c60*/  IMAD.MOV.U32 R143, RZ, RZ, R51 ;  /* 0x000000ffff8f7224 */ /* 0x000fe400078e0033 */
[----:B------:R-:W-:Y:S02]  /*7c70*/  IMAD.MOV.U32 R44, RZ, RZ, R50 ;  /* 0x000000ffff2c7224 */ /* 0x000fe400078e0032 */
[----:B------:R-:W-:Y:S01]  /*7c80*/  IMAD.MOV.U32 R45, RZ, RZ, R49 ;  /* 0x000000ffff2d7224 */ /* 0x000fe200078e0031 */
[----:B------:R-:W-:Y:S01]  /*7c90*/  MOV R49, R6 ;  /* 0x0000000600317202 */ /* 0x000fe20000000f00 */
[----:B------:R-:W-:Y:S01]  /*7ca0*/  IMAD.MOV.U32 R51, RZ, RZ, R4 ;  /* 0x000000ffff337224 */ /* 0x000fe200078e0004 */
[----:B------:R-:W-:Y:S01]  /*7cb0*/  HMMA.16816.F32 R52, R20, R54, R40 ;  /* 0x000000361434723c */ /* 0x000fe20000001828 */
[----:B------:R-:W-:Y:S01]  /*7cc0*/  IMAD.MOV.U32 R50, RZ, RZ, R5 ;  /* 0x000000ffff327224 */ /* 0x000fe200078e0005 */
[----:B------:R-:W-:Y:S01]  /*7cd0*/  LDSM.16.M88.4 R40, [R0+0x9800] ;  /* 0x009800000028783b */ /* 0x000fe20000000200 */
[----:B------:R-:W-:-:S03]  /*7ce0*/  IMAD.MOV.U32 R26, RZ, RZ, R7 ;  /* 0x000000ffff1a7224 */ /* 0x000fc600078e0007 */
[----:B------:R-:W1:Y:S02]  /*7cf0*/  LDSM.16.M88.4 R4, [R25+0x2000] ;  /* 0x002000001904783b */ /* 0x000e640000000200 */
[C---:B------:R-:W-:Y:S08]  /*7d00*/  HMMA.16816.F32 R8, R16.reuse, R36, RZ ;  /* 0x000000241008723c */ /* 0x040ff000000018ff */
[----:B------:R-:W-:Y:S08]  /*7d10*/  HMMA.16816.F32 R212, R16, R38, RZ ;  /* 0x0000002610d4723c */ /* 0x000ff000000018ff */
[----:B------:R-:W-:Y:S01]  /*7d20*/  HMMA.16816.F32 R36, R20, R30, R64 ;  /* 0x0000001e1424723c */ /* 0x000fe20000001840 */
[----:B------:R-:W2:Y:S07]  /*7d30*/  LDSM.16.M88.4 R28, [R0+0x8000] ;  /* 0x00800000001c783b */ /* 0x000eae0000000200 */
[----:B------:R-:W-:Y:S01]  /*7d40*/  HMMA.16816.F32 R208, R16, R34, RZ ;  /* 0x0000002210d0723c */ /* 0x000fe200000018ff */
[----:B------:R-:W3:Y:S04]  /*7d50*/  LDSM.16.M88.4 R16, [R0+0x8800] ;  /* 0x008800000010783b */ /* 0x000ee80000000200 */
[----:B------:R-:W4:Y:S03]  /*7d60*/  LDSM.16.M88.4 R32, [R0+0x9000] ;  /* 0x009000000020783b */ /* 0x000f260000000200 */
[----:B------:R-:W-:Y:S01]  /*7d70*/  HMMA.16816.F32 R220, R20, R60, R8 ;  /* 0x0000003c14dc723c */ /* 0x000fe20000001808 */
[----:B------:R-:W4:Y:S07]  /*7d80*/  LDSM.16.M88.4 R8, [R25] ;  /* 0x000000001908783b */ /* 0x000f2e0000000200 */
[C---:B-1----:R-:W-:Y:S08]  /*7d90*/  HMMA.16816.F32 R64, R4.reuse, R40, R244 ;  /* 0x000000280440723c */ /* 0x042ff000000018f4 */
[----:B------:R-:W-:Y:S01]  /*7da0*/  HMMA.16816.F32 R232, R4, R42, R232 ;  /* 0x0000002a04e8723c */ /* 0x000fe200000018e8 */
[----:B------:R-:W-:Y:S01]  /*7db0*/  IMAD.MOV.U32 R140, RZ, RZ, R139 ;  /* 0x000000ffff8c7224 */ /* 0x000fe200078e008b */
[----:B------:R-:W-:Y:S01]  /*7dc0*/  MOV R142, R133 ;  /* 0x00000085008e7202 */ /* 0x000fe20000000f00 */
[----:B------:R-:W-:-:S05]  /*7dd0*/  IMAD.MOV.U32 R141, RZ, RZ, R138 ;  /* 0x000000ffff8d7224 */ /* 0x000fca00078e008a */
[----:B------:R-:W-:Y:S03]  /*7de0*/  HMMA.16816.F32 R60, R20, R62, R212 ;  /* 0x0000003e143c723c */ /* 0x000fe600000018d4 */
[----:B------:R-:W-:-:S05]  /*7df0*/  IMAD.MOV.U32 R252, RZ, RZ, R67 ;  /* 0x000000fffffc7224 */ /* 0x000fca00078e0043 */
[----:B------:R-:W-:Y:S01]  /*7e00*/  HMMA.16816.F32 R208, R20, R58, R208 ;  /* 0x0000003a14d0723c */ /* 0x000fe200000018d0 */
[----:B------:R-:W-:Y:S01]  /*7e10*/  MOV R22, R65 ;  /* 0x0000004100167202 */ /* 0x000fe20000000f00 */
[----:B------:R-:W-:Y:S02]  /*7e20*/  IMAD.MOV.U32 R21, RZ, RZ, R66 ;  /* 0x000000ffff157224 */ /* 0x000fe400078e0042 */
[----:B------:R-:W-:-:S04]  /*7e30*/  IMAD.MOV.U32 R20, RZ, RZ, R64 ;  /* 0x000000ffff147224 */ /* 0x000fc800078e0040 */
[C---:B--2---:R-:W-:Y:S08]  /*7e40*/  HMMA.16816.F32 R64, R4.reuse, R30, R44 ;  /* 0x0000001e0440723c */ /* 0x044ff0000000182c */
[C---:B------:R-:W-:Y:S08]  /*7e50*/  HMMA.16816.F32 R140, R4.reuse, R28, R140 ;  /* 0x0000001c048c723c */ /* 0x040ff0000000188c */
[C---:B---3--:R-:W-:Y:S08]  /*7e60*/  HMMA.16816.F32 R56, R4.reuse, R16, R248 ;  /* 0x000000100438723c */ /* 0x048ff000000018f8 */
[C---:B----4-:R-:W-:Y:S08]  /*7e70*/  HMMA.16816.F32 R216, R4.reuse, R32, R216 ;  /* 0x0000002004d8723c */ /* 0x050ff000000018d8 */
[C---:B------:R-:W-:Y:S08]  /*7e80*/  HMMA.16816.F32 R44, R4.reuse, R18, R240 ;  /* 0x00000012042c723c */ /* 0x040ff000000018f0 */
[----:B------:R-:W-:Y:S01]  /*7e90*/  HMMA.16816.F32 R236, R4, R34, R236 ;  /* 0x0000002204ec723c */ /* 0x000fe200000018ec */
[----:B------:R-:W-:-:S02]  /*7ea0*/  IMAD.MOV.U32 R6, RZ, RZ, R233 ;  /* 0x000000ffff067224 */ /* 0x000fc400078e00e9 */
[----:B------:R-:W-:Y:S01]  /*7eb0*/  IMAD.MOV.U32 R5, RZ, RZ, R234 ;  /* 0x000000ffff057224 */ /* 0x000fe200078e00ea */
[----:B------:R-:W-:Y:S01]  /*7ec0*/  MOV R234, R22 ;  /* 0x0000001600ea7202 */ /* 0x000fe20000000f00 */
[----:B------:R-:W-:Y:S02]  /*7ed0*/  IMAD.MOV.U32 R4, RZ, RZ, R235 ;  /* 0x000000ffff047224 */ /* 0x000fe400078e00eb */
[----:B------:R-:W-:Y:S02]  /*7ee0*/  IMAD.MOV.U32 R235, RZ, RZ, R21 ;  /* 0x000000ffffeb7224 */ /* 0x000fe400078e0015 */
[----:B------:R-:W-:Y:S02]  /*7ef0*/  IMAD.MOV.U32 R233, RZ, RZ, R20 ;  /* 0x000000ffffe97224 */ /* 0x000fe400078e0014 */
[----:B------:R-:W-:Y:S01]  /*7f00*/  HMMA.16816.F32 R20, R8, R28, R228 ;  /* 0x0000001c0814723c */ /* 0x000fe200000018e4 */
[----:B------:R-:W-:Y:S01]  /*7f10*/  IMAD.MOV.U32 R247, RZ, RZ, R26 ;  /* 0x000000fffff77224 */ /* 0x000fe200078e001a */
[----:B------:R-:W-:Y:S01]  /*7f20*/  MOV R7, R232 ;  /* 0x000000e800077202 */ /* 0x000fe20000000f00 */
[C---:B------:R-:W-:Y:S01]  /*7f30*/  IMAD.IADD R26, R3.reuse, 0x1, R25 ;  /* 0x00000001031a7824 */ /* 0x040fe200078e0219 */
[----:B------:R-:W-:-:S04]  /*7f40*/  IADD3 R3, PT, PT, R3, R0, RZ ;  /* 0x0000000003037210 */ /* 0x000fc80007ffe0ff */
[C---:B------:R-:W-:Y:S01]  /*7f50*/  HMMA.16816.F32 R248, R8.reuse, R30, R36 ;  /* 0x0000001e08f8723c */ /* 0x040fe20000001824 */
[----:B------:R-:W-:Y:S01]  /*7f60*/  LDSM.16.M88.4 R28, [R3+0x8000] ;  /* 0x00800000031c783b */ /* 0x000fe20000000200 */
[----:B------:R-:W-:Y:S01]  /*7f70*/  MOV R215, R236 ;  /* 0x000000ec00d77202 */ /* 0x000fe20000000f00 */
[----:B------:R-:W-:Y:S02]  /*7f80*/  IMAD.MOV.U32 R214, RZ, RZ, R237 ;  /* 0x000000ffffd67224 */ /* 0x000fe400078e00ed */
[----:B------:R-:W-:Y:S01]  /*7f90*/  IMAD.MOV.U32 R213, RZ, RZ, R238 ;  /* 0x000000ffffd57224 */ /* 0x000fe200078e00ee */
[----:B------:R-:W-:Y:S01]  /*7fa0*/  MOV R244, R51 ;  /* 0x0000003300f47202 */ /* 0x000fe20000000f00 */
[----:B------:R-:W-:Y:S01]  /*7fb0*/  IMAD.MOV.U32 R212, RZ, RZ, R239 ;  /* 0x000000ffffd47224 */ /* 0x000fe200078e00ef */
[----:B------:R-:W-:Y:S01]  /*7fc0*/  HMMA.16816.F32 R240, R8, R16, R224 ;  /* 0x0000001008f0723c */ /* 0x000fe200000018e0 */
[----:B------:R-:W-:Y:S01]  /*7fd0*/  IMAD.MOV.U32 R245, RZ, RZ, R50 ;  /* 0x000000fffff57224 */ /* 0x000fe200078e0032 */
[----:B------:R-:W-:Y:S01]  /*7fe0*/  LDSM.16.M88.4 R36, [R3+0x9800] ;  /* 0x009800000324783b */ /* 0x000fe20000000200 */
[----:B------:R-:W-:Y:S01]  /*7ff0*/  IMAD.MOV.U32 R231, RZ, RZ, R20 ;  /* 0x000000ffffe77224 */ /* 0x000fe200078e0014 */
[----:B------:R-:W-:Y:S01]  /*8000*/  MOV R230, R21 ;  /* 0x0000001500e67202 */ /* 0x000fe20000000f00 */
[----:B------:R-:W-:-:S02]  /*8010*/  IMAD.MOV.U32 R229, RZ, RZ, R22 ;  /* 0x000000ffffe57224 */ /* 0x000fc400078e0016 */
[----:B------:R-:W-:Y:S02]  /*8020*/  IMAD.MOV.U32 R228, RZ, RZ, R23 ;  /* 0x000000ffffe47224 */ /* 0x000fe400078e0017 */
[C---:B------:R-:W-:Y:S01]  /*8030*/  HMMA.16816.F32 R20, R8.reuse, R34, R60 ;  /* 0x000000220814723c */ /* 0x040fe2000000183c */
[----:B------:R-:W-:Y:S01]  /*8040*/  IMAD.MOV.U32 R60, RZ, RZ, R7 ;  /* 0x000000ffff3c7224 */ /* 0x000fe200078e0007 */
[----:B------:R-:W-:Y:S01]  /*8050*/  MOV R61, R6 ;  /* 0x00000006003d7202 */ /* 0x000fe20000000f00 */
[----:B------:R-:W-:Y:S02]  /*8060*/  IMAD.MOV.U32 R62, RZ, RZ, R5 ;  /* 0x000000ffff3e7224 */ /* 0x000fe400078e0005 */
[----:B------:R-:W-:Y:S02]  /*8070*/  IMAD.MOV.U32 R63, RZ, RZ, R4 ;  /* 0x000000ffff3f7224 */ /* 0x000fe400078e0004 */
[----:B------:R-:W1:Y:S01]  /*8080*/  LDSM.16.M88.4 R4, [R26+0x2000] ;  /* 0x002000001a04783b */ /* 0x000e620000000200 */
[----:B------:R-:W-:Y:S01]  /*8090*/  HMMA.16816.F32 R236, R8, R18, R52 ;  /* 0x0000001208ec723c */ /* 0x000fe20000001834 */
[----:B------:R-:W-:-:S02]  /*80a0*/  IMAD.MOV.U32 R246, RZ, RZ, R49 ;  /* 0x000000fffff67224 */ /* 0x000fc400078e0031 */
[----:B------:R-:W2:Y:S05]  /*80b0*/  LDSM.16.M88.4 R16, [R3+0x8800] ;  /* 0x008800000310783b */ /* 0x000eaa0000000200 */
[----:B------:R-:W-:Y:S01]  /*80c0*/  HMMA.16816.F32 R52, R8, R32, R220 ;  /* 0x000000200834723c */ /* 0x000fe200000018dc */
[----:B------:R-:W3:Y:S02]  /*80d0*/  LDSM.16.M88.4 R32, [R3+0x9000] ;  /* 0x009000000320783b */ /* 0x000ee40000000200 */
[----:B------:R-:W-:Y:S01]  /*80e0*/  IMAD.MOV.U32 R133, RZ, RZ, R20 ;  /* 0x000000ffff857224 */ /* 0x000fe200078e0014 */
[----:B------:R-:W-:Y:S01]  /*80f0*/  MOV R50, R22 ;  /* 0x0000001600327202 */ /* 0x000fe20000000f00 */
[----:B------:R-:W-:-:S02]  /*8100*/  IMAD.MOV.U32 R51, RZ, RZ, R21 ;  /* 0x000000ffff337224 */ /* 0x000fc400078e0015 */
[----:B------:R-:W-:Y:S02]  /*8110*/  IMAD.MOV.U32 R49, RZ, RZ, R23 ;  /* 0x000000ffff317224 */ /* 0x000fe400078e0017 */
[----:B------:R-:W4:Y:S01]  /*8120*/  LDSM.16.M88.4 R20, [R26] ;  /* 0x000000001a14783b */ /* 0x000f220000000200 */
[C---:B------:R-:W-:Y:S08]  /*8130*/  HMMA.16816.F32 R224, R8.reuse, R40, R244 ;  /* 0x0000002808e0723c */ /* 0x040ff000000018f4 */
[----:B------:R-:W-:Y:S01]  /*8140*/  HMMA.16816.F32 R244, R8, R42, R208 ;  /* 0x0000002a08f4723c */ /* 0x000fe200000018d0 */
[----:B------:R-:W-:Y:S01]  /*8150*/  IMAD.MOV.U32 R8, RZ, RZ, R233 ;  /* 0x000000ffff087224 */ /* 0x000fe200078e00e9 */
[----:B------:R-:W-:Y:S01]  /*8160*/  MOV R10, R235 ;  /* 0x000000eb000a7202 */ /* 0x000fe20000000f00 */
[----:B------:R-:W-:-:S02]  /*8170*/  IMAD.MOV.U32 R9, RZ, RZ, R234 ;  /* 0x000000ffff097224 */ /* 0x000fc400078e00ea */
[----:B------:R-:W-:Y:S01]  /*8180*/  IMAD.MOV.U32 R11, RZ, RZ, R252 ;  /* 0x000000ffff0b7224 */ /* 0x000fe200078e00fc */
[----:B------:R-:W-:Y:S01]  /*8190*/  MOV R41, R230 ;  /* 0x000000e600297202 */ /* 0x000fe20000000f00 */
[----:B------:R-:W-:Y:S01]  /*81a0*/  IMAD.MOV.U32 R40, RZ, RZ, R231 ;  /* 0x000000ffff287224 */ /* 0x000fe200078e00e7 */
[C---:B-1----:R-:W-:Y:S01]  /*81b0*/  HMMA.16816.F32 R232, R4.reuse, R28, R140 ;  /* 0x0000001c04e8723c */ /* 0x042fe2000000188c */
        /* <DEDUP_REMOVED lines=8> */
[----:B--2---:R-:W-:Y:S01]  /*8240*/  HMMA.16816.F32 R212, R4, R18, R44 ;  /* 0x0000001204d4723c */ /* 0x004fe2000000182c */
[----:B------:R-:W-:Y:S01]  /*8250*/  IMAD.MOV.U32 R220, RZ, RZ, R225 ;  /* 0x000000ffffdc7224 */ /* 0x000fe200078e00e1 */
[----:B------:R-:W-:Y:S01]  /*8260*/  LDSM.16.M88.4 R44, [R132+UR5+0xb800] ;  /* 0x00b80005842c783b */ /* 0x000fe20008000200 */
[----:B------:R-:W-:-:S05]  /*8270*/  IMAD.MOV.U32 R139, RZ, RZ, R226 ;  /* 0x000000ffff8b7224 */ /* 0x000fca00078e00e2 */
[C---:B------:R-:W-:Y:S08]  /*8280*/  HMMA.16816.F32 R228, R4.reuse, R30, R64 ;  /* 0x0000001e04e4723c */ /* 0x040ff00000001840 */
[C---:B------:R-:W-:Y:S08]  /*8290*/  HMMA.16816.F32 R224, R4.reuse, R16, R56 ;  /* 0x0000001004e0723c */ /* 0x040ff00000001838 */
[C---:B---3--:R-:W-:Y:S08]  /*82a0*/  HMMA.16816.F32 R208, R4.reuse, R32, R216 ;  /* 0x0000002004d0723c */ /* 0x048ff000000018d8 */
[C---:B------:R-:W-:Y:S08]  /*82b0*/  HMMA.16816.F32 R140, R4.reuse, R34, R140 ;  /* 0x00000022048c723c */ /* 0x040ff0000000188c */
[C---:B------:R-:W-:Y:S01]  /*82c0*/  HMMA.16816.F32 R64, R4.reuse, R36, R8 ;  /* 0x000000240440723c */ /* 0x040fe20000001808 */
[----:B------:R-:W-:Y:S07]  /*82d0*/  LDSM.16.M88.4 R8, [R132+UR5+0xa800] ;  /* 0x00a800058408783b */ /* 0x000fee0008000200 */
[----:B------:R-:W-:Y:S08]  /*82e0*/  HMMA.16816.F32 R60, R4, R38, R60 ;  /* 0x00000026043c723c */ /* 0x000ff0000000183c */
[C---:B----4-:R-:W-:Y:S01]  /*82f0*/  HMMA.16816.F32 R4, R20.reuse, R32, R52 ;  /* 0x000000201404723c */ /* 0x050fe20000001834 */
[----:B------:R-:W-:Y:S07]  /*8300*/  LDSM.16.M88.4 R52, [R132+UR5+0xb000] ;  /* 0x00b000058434783b */ /* 0x000fee0008000200 */
[----:B------:R-:W-:Y:S01]  /*8310*/  HMMA.16816.F32 R216, R20, R16, R240 ;  /* 0x0000001014d8723c */ /* 0x000fe200000018f0 */
[----:B------:R-:W-:Y:S01]  /*8320*/  IMAD.MOV.U32 R240, RZ, RZ, R133 ;  /* 0x000000fffff07224 */ /* 0x000fe200078e0085 */
[----:B------:R-:W-:Y:S01]  /*8330*/  MOV R241, R51 ;  /* 0x0000003300f17202 */ /* 0x000fe20000000f00 */
[----:B------:R-:W-:-:S02]  /*8340*/  IMAD.MOV.U32 R242, RZ, RZ, R50 ;  /* 0x000000fffff27224 */ /* 0x000fc400078e0032 */
[----:B------:R-:W-:-:S03]  /*8350*/  IMAD.MOV.U32 R243, RZ, RZ, R49 ;  /* 0x000000fffff37224 */ /* 0x000fc600078e0031 */
[----:B------:R-:W-:Y:S03]  /*8360*/  HMMA.16816.F32 R56, R20, R28, R40 ;  /* 0x0000001c1438723c */ /* 0x000fe60000001828 */
[----:B------:R-:W-:-:S05]  /*8370*/  MOV R133, R7 ;  /* 0x0000000700857202 */ /* 0x000fca0000000f00 */
[C---:B------:R-:W-:Y:S01]  /*8380*/  HMMA.16816.F32 R40, R20.reuse, R30, R248 ;  /* 0x0000001e1428723c */ /* 0x040fe200000018f8 */
[----:B------:R-:W-:Y:S01]  /*8390*/  IMAD.MOV.U32 R248, RZ, RZ, R221 ;  /* 0x000000fffff87224 */ /* 0x000fe200078e00dd */
[----:B------:R-:W-:Y:S01]  /*83a0*/  MOV R250, R139 ;  /* 0x0000008b00fa7202 */ /* 0x000fe20000000f00 */
[----:B------:R-:W-:Y:S01]  /*83b0*/  IMAD.MOV.U32 R249, RZ, RZ, R220 ;  /* 0x000000fffff97224 */ /* 0x000fe200078e00dc */
[----:B------:R-:W-:Y:S01]  /*83c0*/  LDSM.16.M88.4 R28, [R132+UR5+0xa000] ;  /* 0x00a00005841c783b */ /* 0x000fe20008000200 */
[----:B------:R-:W-:Y:S02]  /*83d0*/  IMAD.MOV.U32 R251, RZ, RZ, R138 ;  /* 0x000000fffffb7224 */ /* 0x000fe400078e008a */
[----:B------:R-:W-:Y:S01]  /*83e0*/  IMAD.MOV.U32 R139, RZ, RZ, R5 ;  /* 0x000000ffff8b7224 */ /* 0x000fe200078e0005 */
[C---:B------:R-:W-:Y:S01]  /*83f0*/  HMMA.16816.F32 R220, R20.reuse, R18, R236 ;  /* 0x0000001214dc723c */ /* 0x040fe200000018ec */
[----:B------:R-:W-:Y:S01]  /*8400*/  MOV R236, R4 ;  /* 0x0000000400ec7202 */ /* 0x000fe20000000f00 */
[----:B------:R-:W-:Y:S01]  /*8410*/  IMAD.MOV.U32 R138, RZ, RZ, R6 ;  /* 0x000000ffff8a7224 */ /* 0x000fe200078e0006 */
[----:B------:R-:W-:Y:S04]  /*8420*/  LDSM.16.M88.4 R16, [R12+0x4000] ;  /* 0x004000000c10783b */ /* 0x000fe80000000200 */
[----:B------:R1:W2:Y:S01]  /*8430*/  LDSM.16.M88.4 R4, [R12+0x6000] ;  /* 0x006000000c04783b */ /* 0x0002a20000000200 */
[----:B------:R-:W-:-:S15]  /*8440*/  HMMA.16816.F32 R240, R20, R34, R240 ;  /* 0x0000002214f0723c */ /* 0x000fde00000018f0 */
[----:B------:R-:W-:-:S04]  /*8450*/  NOP ;  /* 0x0000000000007918 */ /* 0x000fc80000000000 */
[----:B------:R-:W-:Y:S01]  /*8460*/  IMAD.MOV.U32 R34, RZ, RZ, R240 ;  /* 0x000000ffff227224 */ /* 0x000fe200078e00f0 */
[----:B------:R-:W-:Y:S01]  /*8470*/  MOV R32, R242 ;  /* 0x000000f200207202 */ /* 0x000fe20000000f00 */
[----:B------:R-:W-:Y:S02]  /*8480*/  IMAD.MOV.U32 R33, RZ, RZ, R241 ;  /* 0x000000ffff217224 */ /* 0x000fe400078e00f1 */
[----:B-1----:R-:W-:Y:S02]  /*8490*/  IMAD.MOV.U32 R12, RZ, RZ, R243 ;  /* 0x000000ffff0c7224 */ /* 0x002fe400078e00f3 */
[----:B------:R-:W-:Y:S01]  /*84a0*/  HMMA.16816.F32 R240, R20, R36, R248 ;  /* 0x0000002414f0723c */ /* 0x000fe200000018f8 */
[----:B------:R-:W-:-:S07]  /*84b0*/  MOV R36, R236 ;  /* 0x000000ec00247202 */ /* 0x000fce0000000f00 */
[----:B------:R-:W-:Y:S01]  /*84c0*/  HMMA.16816.F32 R248, R20, R38, R244 ;  /* 0x0000002614f8723c */ /* 0x000fe200000018f4 */
[----:B------:R-:W-:Y:S07]  /*84d0*/  LDSM.16.M88.4 R20, [R2+0xb000] ;  /* 0x00b000000214783b */ /* 0x000fee0000000200 */
[----:B--2---:R-:W-:Y:S03]  /*84e0*/  HMMA.16816.F32 R236, R4, R8, R224 ;  /* 0x0000000804ec723c */ /* 0x004fe600000018e0 */
[----:B------:R-:W-:Y:S01]  /*84f0*/  IMAD.MOV.U32 R51, RZ, RZ, R240 ;  /* 0x000000ffff337224 */ /* 0x000fe200078e00f0 */
[----:B------:R-:W-:Y:S01]  /*8500*/  MOV R50, R241 ;  /* 0x000000f100327202 */ /* 0x000fe20000000f00 */
[----:B------:R-:W-:-:S02]  /*8510*/  IMAD.MOV.U32 R49, RZ, RZ, R242 ;  /* 0x000000ffff317224 */ /* 0x000fc400078e00f2 */
[----:B------:R-:W-:Y:S01]  /*8520*/  IMAD.MOV.U32 R35, RZ, RZ, R243 ;  /* 0x000000ffff237224 */ /* 0x000fe200078e00f3 */
[C---:B------:R-:W-:Y:S08]  /*8530*/  HMMA.16816.F32 R244, R4.reuse, R28, R232 ;  /* 0x0000001c04f4723c */ /* 0x040ff000000018e8 */
[C---:B------:R-:W-:Y:S08]  /*8540*/  HMMA.16816.F32 R240, R4.reuse, R30, R228 ;  /* 0x0000001e04f0723c */ /* 0x040ff000000018e4 */
[C---:B------:R-:W-:Y:S08]  /*8550*/  HMMA.16816.F32 R228, R4.reuse, R52, R208 ;  /* 0x0000003404e4723c */ /* 0x040ff000000018d0 */
[C---:B------:R-:W-:Y:S08]  /*8560*/  HMMA.16816.F32 R224, R4.reuse, R54, R140 ;  /* 0x0000003604e0723c */ /* 0x040ff0000000188c */
[C---:B------:R-:W-:Y:S08]  /*8570*/  HMMA.16816.F32 R232, R4.reuse, R10, R212 ;  /* 0x0000000a04e8723c */ /* 0x040ff000000018d4 */
[----:B------:R-:W-:Y:S08]  /*8580*/  HMMA.16816.F32 R208, R4, R46, R60 ;  /* 0x0000002e04d0723c */ /* 0x000ff0000000183c */
[----:B------:R-:W-:Y:S08]  /*8590*/  HMMA.16816.F32 R140, R16, R28, R56 ;  /* 0x0000001c108c723c */ /* 0x000ff00000001838 */
[----:B------:R-:W-:Y:S01]  /*85a0*/  HMMA.16816.F32 R212, R4, R44, R64 ;  /* 0x0000002c04d4723c */ /* 0x000fe20000001840 */
[----:B------:R-:W-:Y:S07]  /*85b0*/  LDSM.16.M88.4 R4, [R27+0x6000] ;  /* 0x006000001b04783b */ /* 0x000fee0000000200 */
[----:B------:R-:W-:Y:S01]  /*85c0*/  HMMA.16816.F32 R60, R16, R8, R216 ;  /* 0x00000008103c723c */ /* 0x000fe200000018d8 */
[----:B------:R-:W-:-:S07]  /*85d0*/  IMAD.MOV.U32 R219, RZ, RZ, R35 ;  /* 0x000000ffffdb7224 */ /* 0x000fce00078e0023 */
[C---:B------:R-:W-:Y:S01]  /*85e0*/  HMMA.16816.F32 R56, R16.reuse, R10, R220 ;  /* 0x0000000a1038723c */ /* 0x040fe200000018dc */
[----:B------:R-:W-:Y:S01]  /*85f0*/  IMAD.MOV.U32 R220, RZ, RZ, R34 ;  /* 0x000000ffffdc7224 */ /* 0x000fe200078e0022 */
[----:B------:R-:W-:Y:S01]  /*8600*/  MOV R221, R33 ;  /* 0x0000002100dd7202 */ /* 0x000fe20000000f00 */
[----:B------:R-:W-:Y:S01]  /*8610*/  IMAD.MOV.U32 R222, RZ, RZ, R32 ;  /* 0x000000ffffde7224 */ /* 0x000fe200078e0020 */
[----:B------:R-:W-:Y:S04]  /*8620*/  LDSM.16.M88.4 R8, [R27+0x4000] ;  /* 0x004000001b08783b */ /* 0x000fe80000000200 */
[----:B------:R-:W-:Y:S01]  /*8630*/  HMMA.16816.F32 R64, R16, R30, R40 ;  /* 0x0000001e1040723c */ /* 0x000fe20000001828 */
[----:B------:R-:W1:Y:S04]  /*8640*/  LDSM.16.M88.4 R32, [R2+0xa000] ;  /* 0x00a000000220783b */ /* 0x000e680000000200 */
[----:B------:R-:W2:Y:S04]  /*8650*/  LDSM.16.M88.4 R28, [R2+0xa800] ;  /* 0x00a80000021c783b */ /* 0x000ea80000000200 */
[----:B------:R-:W3:Y:S01]  /*8660*/  LDSM.16.M88.4 R40, [R2+0xb800] ;  /* 0x00b800000228783b */ /* 0x000ee20000000200 */
[----:B------:R-:W-:Y:S01]  /*8670*/  IMAD.MOV.U32 R37, RZ, RZ, R139 ;  /* 0x000000ffff257224 */ /* 0x000fe200078e008b */
[----:B------:R-:W-:Y:S01]  /*8680*/  MOV R39, R133 ;  /* 0x0000008500277202 */ /* 0x000fe20000000f00 */
[----:B------:R-:W-:Y:S01]  /*8690*/  IMAD.MOV.U32 R38, RZ, RZ, R138 ;  /* 0x000000ffff267224 */ /* 0x000fe200078e008a */
[----:B------:R-:W-:Y:S01]  /*86a0*/  MOV R218, R49 ;  /* 0x0000003100da7202 */ /* 0x000fe20000000f00 */
[----:B------:R-:W-:-:S02]  /*86b0*/  IMAD.MOV.U32 R216, RZ, RZ, R51 ;  /* 0x000000ffffd87224 */ /* 0x000fc400078e0033 */
[----:B------:R-:W-:Y:S02]  /*86c0*/  IMAD.MOV.U32 R217, RZ, RZ, R50 ;  /* 0x000000ffffd97224 */ /* 0x000fe400078e0032 */
[----:B------:R-:W-:Y:S01]  /*86d0*/  IMAD.MOV.U32 R223, RZ, RZ, R12 ;  /* 0x000000ffffdf7224 */ /* 0x000fe200078e000c */
[C---:B------:R-:W-:Y:S08]  /*86e0*/  HMMA.16816.F32 R36, R16.reuse, R52, R36 ;  /* 0x000000341024723c */ /* 0x040ff00000001824 */
[C---:B------:R-:W-:Y:S08]  /*86f0*/  HMMA.16816.F32 R52, R16.reuse, R54, R220 ;  /* 0x000000361034723c */ /* 0x040ff000000018dc */
[C---:B------:R-:W-:Y:S08]  /*8700*/  HMMA.16816.F32 R216, R16.reuse, R44, R216 ;  /* 0x0000002c10d8723c */ /* 0x040ff000000018d8 */
[----:B------:R-:W-:Y:S08]  /*8710*/  HMMA.16816.F32 R16, R16, R46, R248 ;  /* 0x0000002e1010723c */ /* 0x000ff000000018f8 */
[C---:B-1----:R-:W-:Y:S08]  /*8720*/  HMMA.16816.F32 R244, R4.reuse, R32, R244 ;  /* 0x0000002004f4723c */ /* 0x042ff000000018f4 */
[C---:B------:R-:W-:Y:S08]  /*8730*/  HMMA.16816.F32 R240, R4.reuse, R34, R240 ;  /* 0x0000002204f0723c */ /* 0x040ff000000018f0 */
[C---:B--2---:R-:W-:Y:S08]  /*8740*/  HMMA.16816.F32 R236, R4.reuse, R28, R236 ;  /* 0x0000001c04ec723c */ /* 0x044ff000000018ec */
[C---:B------:R-:W-:Y:S08]  /*8750*/  HMMA.16816.F32 R232, R4.reuse, R30, R232 ;  /* 0x0000001e04e8723c */ /* 0x040ff000000018e8 */
[C---:B------:R-:W-:Y:S08]  /*8760*/  HMMA.16816.F32 R248, R4.reuse, R20, R228 ;  /* 0x0000001404f8723c */ /* 0x040ff000000018e4 */
[C---:B------:R-:W-:Y:S08]  /*8770*/  HMMA.16816.F32 R220, R4.reuse, R22, R224 ;  /* 0x0000001604dc723c */ /* 0x040ff000000018e0 */
[C---:B---3--:R-:W-:Y:S08]  /*8780*/  HMMA.16816.F32 R44, R4.reuse, R40, R212 ;  /* 0x00000028042c723c */ /* 0x048ff000000018d4 */
[----:B------:R-:W-:Y:S03]  /*8790*/  HMMA.16816.F32 R4, R4, R42, R208 ;  /* 0x0000002a0404723c */ /* 0x000fe600000018d0 */
[----:B------:R-:W-:-:S05]  /*87a0*/  MOV R139, R220 ;  /* 0x000000dc008b7202 */ /* 0x000fca0000000f00 */
[----:B------:R-:W-:Y:S03]  /*87b0*/  HMMA.16816.F32 R212, R8, R32, R140 ;  /* 0x0000002008d4723c */ /* 0x000fe6000000188c */
[----:B------:R-:W-:Y:S01]  /*87c0*/  IMAD.MOV.U32 R220, RZ, RZ, R44 ;  /* 0x000000ffffdc7224 */ /* 0x000fe200078e002c */
[----:B------:R-:W-:Y:S01]  /*87d0*/  MOV R12, R46 ;  /* 0x0000002e000c7202 */ /* 0x000fe20000000f00 */
[----:B------:R-:W-:-:S03]  /*87e0*/  IMAD.MOV.U32 R252, RZ, RZ, R45 ;  /* 0x000000fffffc7224 */ /* 0x000fc600078e002d */
[C---:B------:R-:W-:Y:S01]  /*87f0*/  HMMA.16816.F32 R140, R8.reuse, R28, R60 ;  /* 0x0000001c088c723c */ /* 0x040fe2000000183c */
[----:B------:R-:W-:Y:S02]  /*8800*/  IMAD.MOV.U32 R2, RZ, RZ, R47 ;  /* 0x000000ffff027224 */ /* 0x000fe400078e002f */
[----:B------:R-:W-:Y:S01]  /*8810*/  IMAD.MOV.U32 R51, RZ, RZ, R7 ;  /* 0x000000ffff337224 */ /* 0x000fe200078e0007 */
[----:B------:R-:W-:Y:S01]  /*8820*/  MOV R50, R6 ;  /* 0x0000000600327202 */ /* 0x000fe20000000f00 */
[----:B------:R-:W-:Y:S01]  /*8830*/  IMAD.MOV.U32 R49, RZ, RZ, R5 ;  /* 0x000000ffff317224 */ /* 0x000fe200078e0005 */
[----:B------:R-:W-:Y:S01]  /*8840*/  LDSM.16.M88.4 R44, [R0+0xb000] ;  /* 0x00b00000002c783b */ /* 0x000fe20000000200 */
[----:B------:R-:W-:Y:S01]  /*8850*/  IMAD.MOV.U32 R27, RZ, RZ, R4 ;  /* 0x000000ffff1b7224 */ /* 0x000fe200078e0004 */
[C---:B------:R-:W-:Y:S02]  /*8860*/  HMMA.16816.F32 R208, R8.reuse, R34, R64 ;  /* 0x0000002208d0723c */ /* 0x040fe40000001840 */
[----:B------:R-:W-:Y:S04]  /*8870*/  LDSM.16.M88.4 R32, [R0+0xa000] ;  /* 0x00a000000020783b */ /* 0x000fe80000000200 */
[----:B------:R-:W1:Y:S02]  /*8880*/  LDSM.16.M88.4 R4, [R25+0x4000] ;  /* 0x004000001904783b */ /* 0x000e640000000200 */
[C---:B------:R-:W-:Y:S08]  /*8890*/  HMMA.16816.F32 R60, R8.reuse, R30, R56 ;  /* 0x0000001e083c723c */ /* 0x040ff00000001838 */
[C---:B------:R-:W-:Y:S01]  /*88a0*/  HMMA.16816.F32 R56, R8.reuse, R20, R36 ;  /* 0x000000140838723c */ /* 0x040fe20000001824 */
[----:B------:R-:W2:Y:S07]  /*88b0*/  LDSM.16.M88.4 R36, [R0+0xa800] ;  /* 0x00a800000024783b */ /* 0x000eae0000000200 */
[C---:B------:R-:W-:Y:S01]  /*88c0*/  HMMA.16816.F32 R28, R8.reuse, R22, R52 ;  /* 0x00000016081c723c */ /* 0x040fe20000001834 */
[----:B------:R-:W3:Y:S07]  /*88d0*/  LDSM.16.M88.4 R52, [R0+0xb800] ;  /* 0x00b800000034783b */ /* 0x000eee0000000200 */
[C---:B------:R-:W-:Y:S08]  /*88e0*/  HMMA.16816.F32 R20, R8.reuse, R40, R216 ;  /* 0x000000280814723c */ /* 0x040ff000000018d8 */
[----:B------:R-:W-:Y:S01]  /*88f0*/  HMMA.16816.F32 R8, R8, R42, R16 ;  /* 0x0000002a0808723c */ /* 0x000fe20000001810 */
[----:B------:R4:W3:Y:S01]  /*8900*/  LDSM.16.M88.4 R16, [R25+0x6000] ;  /* 0x006000001910783b */ /* 0x0008e20000000200 */
[----:B------:R-:W-:Y:S01]  /*8910*/  IMAD.MOV.U32 R138, RZ, RZ, R221 ;  /* 0x000000ffff8a7224 */ /* 0x000fe200078e00dd */
[----:B------:R-:W-:Y:S01]  /*8920*/  MOV R132, R223 ;  /* 0x000000df00847202 */ /* 0x000fe20000000f00 */
[----:B------:R-:W-:-:S04]  /*8930*/  IMAD.MOV.U32 R133, RZ, RZ, R222 ;  /* 0x000000ffff857224 */ /* 0x000fc800078e00de */
[C---:B-1----:R-:W-:Y:S08]  /*8940*/  HMMA.16816.F32 R64, R4.reuse, R32, R212 ;  /* 0x000000200440723c */ /* 0x042ff000000018d4 */
[----:B------:R-:W-:Y:S01]  /*8950*/  HMMA.16816.F32 R208, R4, R34, R208 ;  /* 0x0000002204d0723c */ /* 0x000fe200000018d0 */
[----:B----4-:R-:W-:-:S07]  /*8960*/  MOV R25, R220 ;  /* 0x000000dc00197202 */ /* 0x010fce0000000f00 */
[C---:B--2---:R-:W-:Y:S08]  /*8970*/  HMMA.16816.F32 R140, R4.reuse, R36, R140 ;  /* 0x00000024048c723c */ /* 0x044ff0000000188c */
[C---:B------:R-:W-:Y:S08]  /*8980*/  HMMA.16816.F32 R212, R4.reuse, R38, R60 ;  /* 0x0000002604d4723c */ /* 0x040ff0000000183c */
[C---:B------:R-:W-:Y:S08]  /*8990*/  HMMA.16816.F32 R220, R4.reuse, R44, R56 ;  /* 0x0000002c04dc723c */ /* 0x040ff00000001838 */
[C---:B------:R-:W-:Y:S01]  /*89a0*/  HMMA.16816.F32 R228, R4.reuse, R46, R28 ;  /* 0x0000002e04e4723c */ /* 0x040fe2000000181c */
[----:B------:R-:W-:Y:S07]  /*89b0*/  LDSM.16.M88.4 R28, [R3+0xa000] ;  /* 0x00a00000031c783b */ /* 0x000fee0000000200 */
[C---:B---3--:R-:W-:Y:S01]  /*89c0*/  HMMA.16816.F32 R224, R4.reuse, R52, R20 ;  /* 0x0000003404e0723c */ /* 0x048fe20000001814 */
[----:B------:R-:W-:Y:S07]  /*89d0*/  LDSM.16.M88.4 R20, [R3+0xa800] ;  /* 0x00a800000314783b */ /* 0x000fee0000000200 */
[----:B------:R-:W-:Y:S01]  /*89e0*/  HMMA.16816.F32 R216, R4, R54, R8 ;  /* 0x0000003604d8723c */ /* 0x000fe20000001808 */
[----:B------:R-:W1:Y:S04]  /*89f0*/  LDSM.16.M88.4 R4, [R26+0x4000] ;  /* 0x004000001a04783b */ /* 0x000e680000000200 */
[----:B------:R-:W2:Y:S03]  /*8a00*/  LDSM.16.M88.4 R8, [R26+0x6000] ;  /* 0x006000001a08783b */ /* 0x000ea60000000200 */
[C---:B------:R-:W-:Y:S08]  /*8a10*/  HMMA.16816.F32 R40, R16.reuse, R32, R244 ;  /* 0x000000201028723c */ /* 0x040ff000000018f4 */
[----:B------:R-:W-:Y:S08]  /*8a20*/  HMMA.16816.F32 R32, R16, R34, R240 ;  /* 0x000000221020723c */ /* 0x000ff000000018f0 */
[-C--:B-1----:R-:W-:Y:S08]  /*8a30*/  HMMA.16816.F32 R64, R4, R28.reuse, R64 ;  /* 0x0000001c0440723c */ /* 0x082ff00000001840 */
[----:B--2---:R-:W-:Y:S08]  /*8a40*/  HMMA.16816.F32 R56, R8, R28, R40 ;  /* 0x0000001c0838723c */ /* 0x004ff00000001828 */
[----:B------:R-:W-:Y:S03]  /*8a50*/  HMMA.16816.F32 R60, R16, R36, R236 ;  /* 0x00000024103c723c */ /* 0x000fe600000018ec */
[----:B------:R-:W-:-:S04]  /*8a60*/  FMUL.FTZ R0, R64, UR10 ;  /* 0x0000000a40007c20 */ /* 0x000fc80008410000 */
[----:B------:R1:W-:Y:S01]  /*8a70*/  MUFU.TANH R237, R0 ;  /* 0x0000000000ed7308 */ /* 0x0003e20000002400 */
[----:B------:R-:W-:Y:S01]  /*8a80*/  HMMA.16816.F32 R40, R8, R30, R32 ;  /* 0x0000001e0828723c */ /* 0x000fe20000001820 */
[----:B-1----:R-:W-:-:S06]  /*8a90*/  FMUL.FTZ R0, R65, UR10 ;  /* 0x0000000a41007c20 */ /* 0x002fcc0008410000 */
[----:B------:R1:W-:Y:S01]  /*8aa0*/  MUFU.TANH R236, R0 ;  /* 0x0000000000ec7308 */ /* 0x0003e20000002400 */
[----:B------:R-:W-:Y:S01]  /*8ab0*/  HMMA.16816.F32 R28, R4, R30, R208 ;  /* 0x0000001e041c723c */ /* 0x000fe200000018d0 */
[----:B-1----:R-:W-:-:S06]  /*8ac0*/  FMUL.FTZ R0, R66, UR10 ;  /* 0x0000000a42007c20 */ /* 0x002fcc0008410000 */
[----:B------:R1:W-:Y:S01]  /*8ad0*/  MUFU.TANH R242, R0 ;  /* 0x0000000000f27308 */ /* 0x0003e20000002400 */
[----:B------:R-:W-:Y:S01]  /*8ae0*/  MOV R66, R12 ;  /* 0x0000000c00427202 */ /* 0x000fe20000000f00 */
[----:B-1----:R-:W-:-:S06]  /*8af0*/  FMUL.FTZ R0, R67, UR10 ;  /* 0x0000000a43007c20 */ /* 0x002fcc0008410000 */
[----:B------:R1:W-:Y:S01]  /*8b00*/  MUFU.TANH R241, R0 ;  /* 0x0000000000f17308 */ /* 0x0003e20000002400 */
[----:B------:R-:W-:Y:S02]  /*8b10*/  IMAD.MOV.U32 R67, RZ, RZ, R2 ;  /* 0x000000ffff437224 */ /* 0x000fe400078e0002 */
[----:B-1----:R-:W-:-:S05]  /*8b20*/  FMUL.FTZ R0, R56, UR10 ;  /* 0x0000000a38007c20 */ /* 0x002fca0008410000 */
[----:B------:R1:W2:Y:S01]  /*8b30*/  MUFU.TANH R2, R0 ;  /* 0x0000000000027308 */ /* 0x0002a20000002400 */
[----:B------:R-:W-:Y:S02]  /*8b40*/  IMAD.MOV.U32 R65, RZ, RZ, R252 ;  /* 0x000000ffff417224 */ /* 0x000fe400078e00fc */
[----:B-1----:R-:W-:-:S05]  /*8b50*/  FMUL.FTZ R0, R57, UR10 ;  /* 0x0000000a39007c20 */ /* 0x002fca0008410000 */
[----:B------:R1:W3:Y:S02]  /*8b60*/  MUFU.TANH R12, R0 ;  /* 0x00000000000c7308 */ /* 0x0002e40000002400 */
[----:B-1----:R-:W-:-:S06]  /*8b70*/  FMUL.FTZ R0, R58, UR10 ;  /* 0x0000000a3a007c20 */ /* 0x002fcc0008410000 */
[----:B------:R1:W-:Y:S02]  /*8b80*/  MUFU.TANH R247, R0 ;  /* 0x0000000000f77308 */ /* 0x0003e40000002400 */
[----:B-1----:R-:W-:-:S06]  /*8b90*/  FMUL.FTZ R0, R59, UR10 ;  /* 0x0000000a3b007c20 */ /* 0x002fcc0008410000 */
[----:B------:R1:W-:Y:S02]  /*8ba0*/  MUFU.TANH R252, R0 ;  /* 0x0000000000fc7308 */ /* 0x0003e40000002400 */
[----:B-1----:R-:W-:-:S06]  /*8bb0*/  FMUL.FTZ R0, R28, UR10 ;  /* 0x0000000a1c007c20 */ /* 0x002fcc0008410000 */
[----:B------:R1:W4:Y:S01]  /*8bc0*/  MUFU.TANH R210, R0 ;  /* 0x0000000000d27308 */ /* 0x0003220000002400 */
[----:B------:R-:W-:Y:S01]  /*8bd0*/  HMMA.16816.F32 R32, R4, R20, R140 ;  /* 0x000000140420723c */ /* 0x000fe2000000188c */
[----:B-1----:R-:W-:-:S06]  /*8be0*/  FMUL.FTZ R0, R29, UR10 ;  /* 0x0000000a1d007c20 */ /* 0x002fcc0008410000 */
[----:B------:R1:W4:Y:S02]  /*8bf0*/  MUFU.TANH R209, R0 ;  /* 0x0000000000d17308 */ /* 0x0003240000002400 */
[----:B-1----:R-:W-:-:S06]  /*8c00*/  FMUL.FTZ R0, R30, UR10 ;  /* 0x0000000a1e007c20 */ /* 0x002fcc0008410000 */
[----:B------:R1:W-:Y:S02]  /*8c10*/  MUFU.TANH R239, R0 ;  /* 0x0000000000ef7308 */ /* 0x0003e40000002400 */
[----:B-1----:R-:W-:-:S06]  /*8c20*/  FMUL.FTZ R0, R31, UR10 ;  /* 0x0000000a1f007c20 */ /* 0x002fcc0008410000 */
[----:B------:R1:W-:Y:S02]  /*8c30*/  MUFU.TANH R238, R0 ;  /* 0x0000000000ee7308 */ /* 0x0003e40000002400 */
[----:B-1----:R-:W-:-:S06]  /*8c40*/  FMUL.FTZ R0, R40, UR10 ;  /* 0x0000000a28007c20 */ /* 0x002fcc0008410000 */
[----:B------:R1:W-:Y:S01]  /*8c50*/  MUFU.TANH R243, R0 ;  /* 0x0000000000f37308 */ /* 0x0003e20000002400 */
[----:B------:R-:W-:Y:S01]  /*8c60*/  HMMA.16816.F32 R36, R16, R38, R232 ;  /* 0x000000261024723c */ /* 0x000fe200000018e8 */
[----:B-1----:R-:W-:-:S06]  /*8c70*/  FMUL.FTZ R0, R41, UR10 ;  /* 0x0000000a29007c20 */ /* 0x002fcc0008410000 */
[----:B------:R1:W-:Y:S01]  /*8c80*/  MUFU.TANH R246, R0 ;  /* 0x0000000000f67308 */ /* 0x0003e20000002400 */
[----:B------:R-:W-:Y:S01]  /*8c90*/  HMMA.16816.F32 R60, R8, R20, R60 ;  /* 0x00000014083c723c */ /* 0x000fe2000000183c */
        /* <DEDUP_REMOVED lines=8> */
[----:B------:R1:W4:Y:S01]  /*8d20*/  MUFU.TANH R141, R0 ;  /* 0x00000000008d7308 */ /* 0x0003220000002400 */
[----:B------:R-:W-:Y:S01]  /*8d30*/  HMMA.16816.F32 R40, R8, R22, R36 ;  /* 0x000000160828723c */ /* 0x000fe20000001824 */
[----:B------:R-:W2:Y:S01]  /*8d40*/  LDSM.16.M88.4 R20, [R3+0xb000] ;  /* 0x00b000000314783b */ /* 0x000ea20000000200 */
[----:B-1----:R-:W-:-:S05]  /*8d50*/  FMUL.FTZ R0, R34, UR10 ;  /* 0x0000000a22007c20 */ /* 0x002fca0008410000 */
[----:B------:R1:W-:Y:S02]  /*8d60*/  MUFU.TANH R233, R0 ;  /* 0x0000000000e97308 */ /* 0x0003e40000002400 */
[----:B-1----:R-:W-:-:S06]  /*8d70*/  FMUL.FTZ R0, R35, UR10 ;  /* 0x0000000a23007c20 */ /* 0x002fcc0008410000 */
[----:B------:R1:W-:Y:S02]  /*8d80*/  MUFU.TANH R232, R0 ;  /* 0x0000000000e87308 */ /* 0x0003e40000002400 */
[----:B-1----:R-:W-:-:S06]  /*8d90*/  FMUL.FTZ R0, R60, UR10 ;  /* 0x0000000a3c007c20 */ /* 0x002fcc0008410000 */
[----:B------:R1:W-:Y:S01]  /*8da0*/  MUFU.TANH R240, R0 ;  /* 0x0000000000f07308 */ /* 0x0003e20000002400 */
[----:B------:R-:W-:Y:S01]  /*8db0*/  IMAD.MOV.U32 R32, RZ, RZ, R139 ;  /* 0x000000ffff207224 */ /* 0x000fe200078e008b */
[----:B------:R-:W-:Y:S01]  /*8dc0*/  MOV R33, R138 ;  /* 0x0000008a00217202 */ /* 0x000fe20000000f00 */
[----:B-1----:R-:W-:-:S05]  /*8dd0*/  FMUL.FTZ R0, R61, UR10 ;  /* 0x0000000a3d007c20 */ /* 0x002fca0008410000 */
[----:B------:R1:W-:Y:S01]  /*8de0*/  MUFU.TANH R234, R0 ;  /* 0x0000000000ea7308 */ /* 0x0003e20000002400 */
[----:B------:R-:W-:Y:S02]  /*8df0*/  IMAD.MOV.U32 R34, RZ, RZ, R133 ;  /* 0x000000ffff227224 */ /* 0x000fe400078e0085 */
[----:B------:R-:W-:Y:S02]  /*8e00*/  IMAD.MOV.U32 R35, RZ, RZ, R132 ;  /* 0x000000ffff237224 */ /* 0x000fe400078e0084 */
[----:B-1----:R-:W-:-:S04]  /*8e10*/  FMUL.FTZ R0, R62, UR10 ;  /* 0x0000000a3e007c20 */ /* 0x002fc80008410000 */
[----:B------:R1:W-:Y:S01]  /*8e20*/  MUFU.TANH R215, R0 ;  /* 0x0000000000d77308 */ /* 0x0003e20000002400 */
[----:B------:R-:W-:Y:S01]  /*8e30*/  HMMA.16816.F32 R56, R16, R44, R248 ;  /* 0x0000002c1038723c */ /* 0x000fe200000018f8 */
[----:B-1----:R-:W-:-:S06]  /*8e40*/  FMUL.FTZ R0, R63, UR10 ;  /* 0x0000000a3f007c20 */ /* 0x002fcc0008410000 */
[----:B------:R1:W-:Y:S01]  /*8e50*/  MUFU.TANH R235, R0 ;  /* 0x0000000000eb7308 */ /* 0x0003e20000002400 */
[----:B------:R-:W-:Y:S01]  /*8e60*/  HMMA.16816.F32 R44, R16, R46, R32 ;  /* 0x0000002e102c723c */ /* 0x000fe20000001820 */
[----:B------:R-:W3:Y:S07]  /*8e70*/  LDSM.16.M88.4 R32, [R3+0xb800] ;  /* 0x00b800000320783b */ /* 0x000eee0000000200 */
[----:B--2---:R-:W-:Y:S01]  /*8e80*/  HMMA.16816.F32 R36, R4, R20, R220 ;  /* 0x000000140424723c */ /* 0x004fe200000018dc */
[----:B------:R-:W2:Y:S01]  /*8e90*/  S2R R251, SR_TID.X ;  /* 0x0000000000fb7919 */ /* 0x000ea20000002100 */
[----:B------:R-:W-:Y:S01]  /*8ea0*/  IMAD.MOV.U32 R64, RZ, RZ, R25 ;  /* 0x000000ffff407224 */ /* 0x000fe200078e0019 */
[----:B------:R-:W-:Y:S01]  /*8eb0*/  MOV R250, R51 ;  /* 0x0000003300fa7202 */ /* 0x000fe20000000f00 */
[----:B------:R-:W-:-:S04]  /*8ec0*/  DEPBAR.LE SB0, 0x0 ;  /* 0x000080000000791a */ /* 0x000fc80000000000 */
[----:B-1----:R-:W-:-:S04]  /*8ed0*/  FMUL.FTZ R0, R28, UR10 ;  /* 0x0000000a1c007c20 */ /* 0x002fc80008410000 */
[----:B------:R1:W4:Y:S02]  /*8ee0*/  MUFU.TANH R140, R0 ;  /* 0x00000000008c7308 */ /* 0x0003240000002400 */
        /* <DEDUP_REMOVED lines=10> */
[----:B------:R1:W-:Y:S02]  /*8f90*/  MUFU.TANH R213, R0 ;  /* 0x0000000000d57308 */ /* 0x0003e40000002400 */
[----:B-1----:R-:W-:-:S06]  /*8fa0*/  FMUL.FTZ R0, R42, UR10 ;  /* 0x0000000a2a007c20 */ /* 0x002fcc0008410000 */
[----:B------:R1:W-:Y:S01]  /*8fb0*/  MUFU.TANH R211, R0 ;  /* 0x0000000000d37308 */ /* 0x0003e20000002400 */
[----:B------:R-:W-:Y:S01]  /*8fc0*/  HMMA.16816.F32 R64, R16, R52, R64 ;  /* 0x000000341040723c */ /* 0x000fe20000001840 */
[----:B-1----:R-:W-:-:S06]  /*8fd0*/  FMUL.FTZ R0, R43, UR10 ;  /* 0x0000000a2b007c20 */ /* 0x002fcc0008410000 */
[----:B------:R1:W-:Y:S01]  /*8fe0*/  MUFU.TANH R212, R0 ;  /* 0x0000000000d47308 */ /* 0x0003e20000002400 */
[----:B---3--:R-:W-:Y:S01]  /*8ff0*/  HMMA.16816.F32 R60, R4, R32, R224 ;  /* 0x00000020043c723c */ /* 0x008fe200000018e0 */
[----:B--2---:R-:W-:Y:S01]  /*9000*/  SHF.L.U32 R3, R251, 0x1, RZ ;  /* 0x00000001fb037819 */ /* 0x004fe200000006ff */
[----:B-1----:R-:W-:-:S05]  /*9010*/  FMUL.FTZ R0, R36, UR10 ;  /* 0x0000000a24007c20 */ /* 0x002fca0008410000 */
[----:B------:R1:W2:Y:S01]  /*9020*/  MUFU.TANH R133, R0 ;  /* 0x0000000000857308 */ /* 0x0002a20000002400 */
[----:B------:R-:W-:Y:S01]  /*9030*/  HMMA.16816.F32 R40, R4, R34, R216 ;  /* 0x000000220428723c */ /* 0x000fe200000018d8 */
[----:B------:R-:W-:Y:S01]  /*9040*/  IMAD.MOV.U32 R216, RZ, RZ, R2 ;  /* 0x000000ffffd87224 */ /* 0x000fe200078e0002 */
[----:B------:R-:W-:Y:S01]  /*9050*/  LOP3.LUT R3, R3, 0x6, RZ, 0xc0, !PT ;  /* 0x0000000603037812 */ /* 0x000fe200078ec0ff */
[----:B-1----:R-:W-:-:S04]  /*9060*/  FMUL.FTZ R0, R37, UR10 ;  /* 0x0000000a25007c20 */ /* 0x002fc80008410000 */
[----:B------:R1:W3:Y:S01]  /*9070*/  MUFU.TANH R53, R0 ;  /* 0x0000000000357308 */ /* 0x0002e20000002400 */
[----:B------:R-:W-:Y:S01]  /*9080*/  FMUL.FTZ R2, R28, UR10 ;  /* 0x0000000a1c027c20 */ /* 0x000fe20008410000 */
[----:B------:R-:W-:Y:S02]  /*9090*/  IMAD.MOV.U32 R228, RZ, RZ, R50 ;  /* 0x000000ffffe47224 */ /* 0x000fe400078e0032 */
[----:B-1----:R-:W-:-:S04]  /*90a0*/  FMUL.FTZ R0, R38, UR10 ;  /* 0x0000000a26007c20 */ /* 0x002fc80008410000 */
[----:B------:R1:W-:Y:S01]  /*90b0*/  MUFU.TANH R138, R0 ;  /* 0x00000000008a7308 */ /* 0x0003e20000002400 */
[----:B------:R-:W-:Y:S01]  /*90c0*/  MOV R226, R27 ;  /* 0x0000001b00e27202 */ /* 0x000fe20000000f00 */
[----:B------:R-:W-:Y:S01]  /*90d0*/  IMAD.MOV.U32 R217, RZ, RZ, R12 ;  /* 0x000000ffffd97224 */ /* 0x000fe200078e000c */
[----:B------:R-:W-:Y:S05]  /*90e0*/  HMMA.16816.F32 R56, R8, R20, R56 ;  /* 0x000000140838723c */ /* 0x000fea0000001838 */
[----:B------:R4:W3:Y:S01]  /*90f0*/  MUFU.TANH R50, R2 ;  /* 0x0000000200327308 */ /* 0x0008e20000002400 */
[----:B-1----:R-:W-:-:S07]  /*9100*/  FMUL.FTZ R0, R39, UR10 ;  /* 0x0000000a27007c20 */ /* 0x002fce0008410000 */
[----:B------:R1:W-:Y:S01]  /*9110*/  MUFU.TANH R132, R0 ;  /* 0x0000000000847308 */ /* 0x0003e20000002400 */
[----:B----4-:R-:W-:Y:S01]  /*9120*/  FMUL.FTZ R2, R29, UR10 ;  /* 0x0000000a1d027c20 */ /* 0x010fe20008410000 */
[----:B------:R-:W-:Y:S06]  /*9130*/  HMMA.16816.F32 R44, R8, R22, R44 ;  /* 0x00000016082c723c */ /* 0x000fec000000182c */
[----:B------:R4:W3:Y:S01]  /*9140*/  MUFU.TANH R51, R2 ;  /* 0x0000000200337308 */ /* 0x0008e20000002400 */
[----:B-1----:R-:W-:-:S04]  /*9150*/  IMAD.U32 R0, RZ, RZ, UR26 ;  /* 0x0000001aff007e24 */ /* 0x002fc8000f8e00ff */
[----:B------:R-:W-:Y:S02]  /*9160*/  IMAD R0, R0, 0x40, R3 ;  /* 0x0000004000007824 */ /* 0x000fe400078e0203 */
[----:B------:R-:W-:Y:S01]  /*9170*/  FMUL.FTZ R3, R30, UR10 ;  /* 0x0000000a1e037c20 */ /* 0x000fe20008410000 */
[----:B------:R-:W-:Y:S01]  /*9180*/  FMUL.FTZ R30, R60, UR10 ;  /* 0x0000000a3c1e7c20 */ /* 0x000fe20008410000 */
[C---:B------:R-:W-:Y:S02]  /*9190*/  VIADD R26, R0.reuse, 0xffffff81 ;  /* 0xffffff81001a7836 */ /* 0x040fe40000000000 */
[----:B------:R1:W-:Y:S01]  /*91a0*/  MUFU.TANH R60, R3 ;  /* 0x00000003003c7308 */ /* 0x0003e20000002400 */
[C---:B------:R-:W-:Y:S01]  /*91b0*/  IADD3 R27, PT, PT, R0.reuse, -0x80, RZ ;  /* 0xffffff80001b7810 */ /* 0x040fe20007ffe0ff */
[C---:B------:R-:W-:Y:S01]  /*91c0*/  VIADD R25, R0.reuse, 0xffffff88 ;  /* 0xffffff8800197836 */ /* 0x040fe20000000000 */
[C---:B------:R-:W-:Y:S01]  /*91d0*/  IADD3 R23, PT, PT, R0.reuse, -0x77, RZ ;  /* 0xffffff8900177810 */ /* 0x040fe20007ffe0ff */
[C---:B------:R-:W-:Y:S01]  /*91e0*/  VIADD R22, R0.reuse, 0xffffff90 ;  /* 0xffffff9000167836 */ /* 0x040fe20000000000 */
[C---:B------:R-:W-:Y:S01]  /*91f0*/  IADD3 R20, PT, PT, R0.reuse, -0x68, RZ ;  /* 0xffffff9800147810 */ /* 0x040fe20007ffe0ff */
[C---:B------:R-:W-:Y:S01]  /*9200*/  VIADD R21, R0.reuse, 0xffffff91 ;  /* 0xffffff9100157836 */ /* 0x040fe20000000000 */
[C---:B------:R-:W-:Y:S01]  /*9210*/  IADD3 R6, PT, PT, R0.reuse, -0x5f, RZ ;  /* 0xffffffa100067810 */ /* 0x040fe20007ffe0ff */
[C---:B------:R-:W-:Y:S01]  /*9220*/  VIADD R12, R0.reuse, 0xffffff99 ;  /* 0xffffff99000c7836 */ /* 0x040fe20000000000 */
[C---:B------:R-:W-:Y:S01]  /*9230*/  IADD3 R29, PT, PT, R0.reuse, -0x50, RZ ;  /* 0xffffffb0001d7810 */ /* 0x040fe20007ffe0ff */
[----:B------:R-:W-:-:S02]  /*9240*/  VIADD R7, R0, 0xffffffa0 ;  /* 0xffffffa000077836 */ /* 0x000fc40000000000 */
[C---:B------:R-:W-:Y:S02]  /*9250*/  VIADD R5, R0.reuse, 0xffffffa8 ;  /* 0xffffffa800057836 */ /* 0x040fe40000000000 */
[C---:B------:R-:W-:Y:S02]  /*9260*/  VIADD R4, R0.reuse, 0xffffffa9 ;  /* 0xffffffa900047836 */ /* 0x040fe40000000000 */
[C---:B------:R-:W-:Y:S02]  /*9270*/  VIADD R28, R0.reuse, 0xffffffb1 ;  /* 0xffffffb1001c7836 */ /* 0x040fe40000000000 */
[C---:B----4-:R-:W-:Y:S01]  /*9280*/  VIADD R2, R0.reuse, 0xffffffb8 ;  /* 0xffffffb800027836 */ /* 0x050fe20000000000 */
[----:B-1----:R-:W-:Y:S01]  /*9290*/  IADD3 R3, PT, PT, R0, -0x47, RZ ;  /* 0xffffffb900037810 */ /* 0x002fe20007ffe0ff */
[----:B------:R-:W-:-:S04]  /*92a0*/  FMUL.FTZ R0, R61, UR10 ;  /* 0x0000000a3d007c20 */ /* 0x000fc80008410000 */
[----:B------:R1:W-:Y:S01]  /*92b0*/  MUFU.TANH R39, R0 ;  /* 0x0000000000277308 */ /* 0x0003e20000002400 */
[-C--:B------:R-:W-:Y:S01]  /*92c0*/  ISETP.GE.AND P1, PT, R27, R15.reuse, PT ;  /* 0x0000000f1b00720c */ /* 0x080fe20003f26270 */
[----:B------:R-:W-:Y:S01]  /*92d0*/  IMAD.MOV.U32 R227, RZ, RZ, R49 ;  /* 0x000000ffffe37224 */ /* 0x000fe200078e0031 */
[-C--:B------:R-:W-:Y:S01]  /*92e0*/  ISETP.GE.AND P4, PT, R26, R15.reuse, PT ;  /* 0x0000000f1a00720c */ /* 0x080fe20003f86270 */
[----:B------:R-:W-:Y:S01]  /*92f0*/  FMUL.FTZ R52, R31, UR10 ;  /* 0x0000000a1f347c20 */ /* 0x000fe20008410000 */
[----:B------:R-:W-:-:S03]  /*9300*/  ISETP.GE.AND P5, PT, R25, R15, PT ;  /* 0x0000000f1900720c */ /* 0x000fc60003fa6270 */
[----:B------:R4:W3:Y:S01]  /*9310*/  MUFU.TANH R49, R30 ;  /* 0x0000001e00317308 */ /* 0x0008e20000002400 */
[----:B-1----:R-:W-:-:S07]  /*9320*/  FMUL.FTZ R0, R40, UR10 ;  /* 0x0000000a28007c20 */ /* 0x002fce0008410000 */
[----:B------:R1:W3:Y:S01]  /*9330*/  MUFU.TANH R36, R0 ;  /* 0x0000000000247308 */ /* 0x0002e20000002400 */
[-C--:B------:R-:W-:Y:S02]  /*9340*/  ISETP.GE.AND P3, PT, R23, R15.reuse, PT ;  /* 0x0000000f1700720c */ /* 0x080fe40003f66270 */
[-C--:B------:R-:W-:Y:S02]  /*9350*/  ISETP.GE.AND P2, PT, R22, R15.reuse, PT ;  /* 0x0000000f1600720c */ /* 0x080fe40003f46270 */
[----:B----4-:R-:W-:Y:S02]  /*9360*/  FSEL R30, R237, -INF , !P1 ;  /* 0xff800000ed1e7808 */ /* 0x010fe40004800000 */
[-C--:B------:R-:W-:Y:S02]  /*9370*/  ISETP.GE.AND P1, PT, R21, R15.reuse, PT ;  /* 0x0000000f1500720c */ /* 0x080fe40003f26270 */
[----:B------:R-:W-:Y:S01]  /*9380*/  FSEL R31, R236, -INF , !P4 ;  /* 0xff800000ec1f7808 */ /* 0x000fe20006000000 */
[----:B-1----:R-:W-:Y:S01]  /*9390*/  FMUL.FTZ R0, R41, UR10 ;  /* 0x0000000a29007c20 */ /* 0x002fe20008410000 */
[----:B------:R-:W-:-:S05]  /*93a0*/  ISETP.GE.AND P4, PT, R20, R15, PT ;  /* 0x0000000f1400720c */ /* 0x000fca0003f86270 */
[----:B------:R-:W1:Y:S01]  /*93b0*/  MUFU.TANH R0, R0 ;  /* 0x0000000000007308 */ /* 0x000e620000002400 */
[----:B------:R-:W-:Y:S02]  /*93c0*/  FSEL R37, R210, -INF , !P5 ;  /* 0xff800000d2257808 */ /* 0x000fe40006800000 */
[----:B------:R-:W-:Y:S02]  /*93d0*/  FSEL R38, R209, -INF , !P3 ;  /* 0xff800000d1267808 */ /* 0x000fe40005800000 */
[----:B------:R-:W-:Y:S02]  /*93e0*/  FSEL R142, R142, -INF , !P2 ;  /* 0xff8000008e8e7808 */ /* 0x000fe40005000000 */
[----:B------:R-:W-:Y:S02]  /*93f0*/  FSEL R141, R141, -INF , !P1 ;  /* 0xff8000008d8d7808 */ /* 0x000fe40004800000 */
[-C--:B------:R-:W-:Y:S02]  /*9400*/  ISETP.GE.AND P5, PT, R12, R15.reuse, PT ;  /* 0x0000000f0c00720c */ /* 0x080fe40003fa6270 */
[----:B------:R-:W-:-:S02]  /*9410*/  ISETP.GE.AND P3, PT, R7, R15, PT ;  /* 0x0000000f0700720c */ /* 0x000fc40003f66270 */
[-C--:B------:R-:W-:Y:S02]  /*9420*/  ISETP.GE.AND P2, PT, R6, R15.reuse, PT ;  /* 0x0000000f0600720c */ /* 0x080fe40003f46270 */
[-C--:B------:R-:W-:Y:S02]  /*9430*/  ISETP.GE.AND P1, PT, R5, R15.reuse, PT ;  /* 0x0000000f0500720c */ /* 0x080fe40003f26270 */
[----:B------:R-:W-:Y:S01]  /*9440*/  FSEL R209, R140, -INF , !P4 ;  /* 0xff8000008cd17808 */ /* 0x000fe20006000000 */
[----:B------:R-:W-:Y:S01]  /*9450*/  FMUL.FTZ R40, R62, UR10 ;  /* 0x0000000a3e287c20 */ /* 0x000fe20008410000 */
[----:B------:R-:W-:Y:S01]  /*9460*/  BAR.SYNC.DEFER_BLOCKING 0x0 ;  /* 0x0000000000007b1d */ /* 0x000fe20000010000 */
[----:B------:R-:W-:Y:S02]  /*9470*/  ISETP.GE.AND P4, PT, R4, R15, PT ;  /* 0x0000000f0400720c */ /* 0x000fe40003f86270 */
[----:B------:R-:W-:Y:S02]  /*9480*/  FSEL R210, R139, -INF , !P5 ;  /* 0xff8000008bd27808 */ /* 0x000fe40006800000 */
[----:B--2---:R-:W-:-:S02]  /*9490*/  FSEL R225, R133, -INF , !P3 ;  /* 0xff80000085e17808 */ /* 0x004fc40005800000 */
[----:B---3--:R-:W-:Y:S02]  /*94a0*/  FSEL R224, R53, -INF , !P2 ;  /* 0xff80000035e07808 */ /* 0x008fe40005000000 */
[----:B------:R-:W-:Y:S01]  /*94b0*/  FSEL R223, R50, -INF , !P1 ;  /* 0xff80000032df7808 */ /* 0x000fe20004800000 */
[----:B------:R-:W-:Y:S01]  /*94c0*/  FMUL.FTZ R53, R42, UR10 ;  /* 0x0000000a2a357c20 */ /* 0x000fe20008410000 */
[-C--:B------:R-:W-:Y:S02]  /*94d0*/  ISETP.GE.AND P5, PT, R29, R15.reuse, PT ;  /* 0x0000000f1d00720c */ /* 0x080fe40003fa6270 */
[-C--:B------:R-:W-:Y:S02]  /*94e0*/  ISETP.GE.AND P3, PT, R28, R15.reuse, PT ;  /* 0x0000000f1c00720c */ /* 0x080fe40003f66270 */
[-C--:B------:R-:W-:Y:S02]  /*94f0*/  ISETP.GE.AND P2, PT, R2, R15.reuse, PT ;  /* 0x0000000f0200720c */ /* 0x080fe40003f46270 */
[----:B------:R-:W-:Y:S01]  /*9500*/  ISETP.GE.AND P1, PT, R3, R15, PT ;  /* 0x0000000f0300720c */ /* 0x000fe20003f26270 */
[----:B------:R-:W-:Y:S01]  /*9510*/  FMUL.FTZ R15, R63, UR10 ;  /* 0x0000000a3f0f7c20 */ /* 0x000fe20008410000 */
[----:B------:R2:W3:Y:S01]  /*9520*/  MUFU.TANH R50, R52 ;  /* 0x0000003400327308 */ /* 0x0004e20000002400 */
[----:B------:R-:W-:-:S02]  /*9530*/  FSEL R222, R51, -INF , !P4 ;  /* 0xff80000033de7808 */ /* 0x000fc40006000000 */
[----:B------:R-:W-:Y:S02]  /*9540*/  ISETP.GE.AND P4, PT, R27, R24, PT ;  /* 0x000000181b00720c */ /* 0x000fe40003f86270 */
[----:B------:R-:W-:-:S03]  /*9550*/  FSEL R237, R49, -INF , !P5 ;  /* 0xff80000031ed7808 */ /* 0x000fc60006800000 */
[----:B------:R4:W3:Y:S01]  /*9560*/  MUFU.TANH R42, R15 ;  /* 0x0000000f002a7308 */ /* 0x0008e20000002400 */
[----:B------:R-:W-:Y:S02]  /*9570*/  FSEL R236, R39, -INF , !P3 ;  /* 0xff80000027ec7808 */ /* 0x000fe40005800000 */
[----:B------:R-:W-:Y:S02]  /*9580*/  FSEL R249, R36, -INF , !P2 ;  /* 0xff80000024f97808 */ /* 0x000fe40005000000 */
[----:B-1----:R-:W-:Y:S01]  /*9590*/  FSEL R248, R0, -INF , !P1 ;  /* 0xff80000000f87808 */ /* 0x002fe20004800000 */
[----:B--2---:R-:W-:Y:S02]  /*95a0*/  FMUL.FTZ R52, R43, UR10 ;  /* 0x0000000a2b347c20 */ /* 0x004fe40008410000 */
[----:B------:R-:W-:Y:S01]  /*95b0*/  MUFU.TANH R43, R40 ;  /* 0x00000028002b7308 */ /* 0x000fe20000002400 */
[-C--:B------:R-:W-:Y:S02]  /*95c0*/  ISETP.GE.AND P5, PT, R26, R24.reuse, PT ;  /* 0x000000181a00720c */ /* 0x080fe40003fa6270 */
[----:B------:R-:W-:-:S02]  /*95d0*/  ISETP.GE.AND P3, PT, R25, R24, PT ;  /* 0x000000181900720c */ /* 0x000fc40003f66270 */
[----:B------:R-:W-:-:S03]  /*95e0*/  ISETP.GE.AND P2, PT, R23, R24, PT ;  /* 0x000000181700720c */ /* 0x000fc60003f46270 */
[----:B------:R-:W1:Y:S01]  /*95f0*/  MUFU.TANH R40, R53 ;  /* 0x0000003500287308 */ /* 0x000e620000002400 */
[----:B----4-:R-:W-:Y:S02]  /*9600*/  FSEL R15, R242, -INF , !P4 ;  /* 0xff800000f20f7808 */ /* 0x010fe40006000000 */
[-C--:B------:R-:W-:Y:S02]  /*9610*/  ISETP.GE.AND P1, PT, R22, R24.reuse, PT ;  /* 0x000000181600720c */ /* 0x080fe40003f26270 */
[----:B------:R-:W-:-:S03]  /*9620*/  ISETP.GE.AND P4, PT, R21, R24, PT ;  /* 0x000000181500720c */ /* 0x000fc60003f86270 */
[----:B------:R-:W2:Y:S01]  /*9630*/  MUFU.TANH R0, R52 ;  /* 0x0000003400007308 */ /* 0x000ea20000002400 */
[----:B------:R-:W-:Y:S02]  /*9640*/  FSEL R36, R241, -INF , !P5 ;  /* 0xff800000f1247808 */ /* 0x000fe40006800000 */
[----:B------:R-:W-:Y:S02]  /*9650*/  FSEL R39, R239, -INF , !P3 ;  /* 0xff800000ef277808 */ /* 0x000fe40005800000 */
[----:B------:R-:W-:Y:S02]  /*9660*/  FSEL R41, R238, -INF , !P2 ;  /* 0xff800000ee297808 */ /* 0x000fe40005000000 */
[----:B------:R-:W-:Y:S02]  /*9670*/  FSEL R139, R233, -INF , !P1 ;  /* 0xff800000e98b7808 */ /* 0x000fe40004800000 */
[----:B------:R-:W-:Y:S02]  /*9680*/  FSEL R140, R232, -INF , !P4 ;  /* 0xff800000e88c7808 */ /* 0x000fe40006000000 */
[----:B------:R-:W-:-:S02]  /*9690*/  ISETP.GE.AND P5, PT, R20, R24, PT ;  /* 0x000000181400720c */ /* 0x000fc40003fa6270 */
[-C--:B------:R-:W-:Y:S02]  /*96a0*/  ISETP.GE.AND P3, PT, R12, R24.reuse, PT ;  /* 0x000000180c00720c */ /* 0x080fe40003f66270 */
[-C--:B------:R-:W-:Y:S02]  /*96b0*/  ISETP.GE.AND P2, PT, R7, R24.reuse, PT ;  /* 0x000000180700720c */ /* 0x080fe40003f46270 */
[-C--:B------:R-:W-:Y:S02]  /*96c0*/  ISETP.GE.AND P1, PT, R6, R24.reuse, PT ;  /* 0x000000180600720c */ /* 0x080fe40003f26270 */
[----:B------:R-:W-:Y:S02]  /*96d0*/  ISETP.GE.AND P4, PT, R5, R24, PT ;  /* 0x000000180500720c */ /* 0x000fe40003f86270 */
[----:B------:R-:W-:Y:S02]  /*96e0*/  FSEL R143, R143, -INF , !P5 ;  /* 0xff8000008f8f7808 */ /* 0x000fe40006800000 */
[----:B------:R-:W-:-:S02]  /*96f0*/  FSEL R208, R208, -INF , !P3 ;  /* 0xff800000d0d07808 */ /* 0x000fc40005800000 */
[----:B------:R-:W-:Y:S02]  /*9700*/  FSEL R219, R138, -INF , !P2 ;  /* 0xff8000008adb7808 */ /* 0x000fe40005000000 */
[----:B------:R-:W-:Y:S02]  /*9710*/  FSEL R218, R132, -INF , !P1 ;  /* 0xff80000084da7808 */ /* 0x000fe40004800000 */
[----:B------:R-:W-:Y:S02]  /*9720*/  FSEL R220, R60, -INF , !P4 ;  /* 0xff8000003cdc7808 */ /* 0x000fe40006000000 */
[-C--:B------:R-:W-:Y:S02]  /*9730*/  ISETP.GE.AND P5, PT, R4, R24.reuse, PT ;  /* 0x000000180400720c */ /* 0x080fe40003fa6270 */
[-C--:B------:R-:W-:Y:S02]  /*9740*/  ISETP.GE.AND P3, PT, R29, R24.reuse, PT ;  /* 0x000000181d00720c */ /* 0x080fe40003f66270 */
[----:B------:R-:W-:-:S02]  /*9750*/  ISETP.GE.AND P2, PT, R28, R24, PT ;  /* 0x000000181c00720c */ /* 0x000fc40003f46270 */
[-C--:B------:R-:W-:Y:S02]  /*9760*/  ISETP.GE.AND P1, PT, R2, R24.reuse, PT ;  /* 0x000000180200720c */ /* 0x080fe40003f26270 */
[----:B------:R-:W-:Y:S01]  /*9770*/  ISETP.GE.AND P4, PT, R3, R24, PT ;  /* 0x000000180300720c */ /* 0x000fe20003f86270 */
[----:B------:R-:W-:Y:S01]  /*9780*/  FMUL.FTZ R24, R57, UR10 ;  /* 0x0000000a39187c20 */ /* 0x000fe20008410000 */
[----:B------:R-:W-:Y:S01]  /*9790*/  FMUL.FTZ R49, R56, UR10 ;  /* 0x0000000a38317c20 */ /* 0x000fe20008410000 */
[----:B---3--:R-:W-:Y:S02]  /*97a0*/  FSEL R221, R50, -INF , !P5 ;  /* 0xff80000032dd7808 */ /* 0x008fe40006800000 */
[----:B------:R3:W-:Y:S01]  /*97b0*/  MUFU.TANH R50, R24 ;  /* 0x0000001800327308 */ /* 0x0007e20000002400 */
[----:B------:R-:W-:Y:S02]  /*97c0*/  FSEL R230, R42, -INF , !P2 ;  /* 0xff8000002ae67808 */ /* 0x000fe40005000000 */
[----:B-1----:R-:W-:-:S02]  /*97d0*/  FSEL R231, R40, -INF , !P1 ;  /* 0xff80000028e77808 */ /* 0x002fc40004800000 */
[CC--:B------:R-:W-:Y:S02]  /*97e0*/  ISETP.GE.AND P2, PT, R26.reuse, R14.reuse, PT ;  /* 0x0000000e1a00720c */ /* 0x0c0fe40003f46270 */
[-C--:B------:R-:W-:Y:S01]  /*97f0*/  ISETP.GE.AND P1, PT, R26, R13.reuse, PT ;  /* 0x0000000d1a00720c */ /* 0x080fe20003f26270 */
[----:B------:R-:W-:Y:S01]  /*9800*/  FMUL.FTZ R26, R59, UR10 ;  /* 0x0000000a3b1a7c20 */ /* 0x000fe20008410000 */
[----:B------:R-:W-:Y:S02]  /*9810*/  ISETP.GE.AND P5, PT, R27, R14, PT ;  /* 0x0000000e1b00720c */ /* 0x000fe40003fa6270 */
[----:B------:R-:W-:Y:S01]  /*9820*/  FSEL R232, R43, -INF , !P3 ;  /* 0xff8000002be87808 */ /* 0x000fe20005800000 */
[----:B------:R-:W1:Y:S01]  /*9830*/  MUFU.TANH R51, R49 ;  /* 0x0000003100337308 */ /* 0x000e620000002400 */
[----:B------:R-:W-:Y:S01]  /*9840*/  ISETP.GE.AND P3, PT, R27, R13, PT ;  /* 0x0000000d1b00720c */ /* 0x000fe20003f66270 */
[----:B---3--:R-:W-:Y:S01]  /*9850*/  FMUL.FTZ R24, R58, UR10 ;  /* 0x0000000a3a187c20 */ /* 0x008fe20008410000 */
[----:B--2---:R-:W-:-:S05]  /*9860*/  FSEL R229, R0, -INF , !P4 ;  /* 0xff80000000e57808 */ /* 0x004fca0006000000 */
[----:B------:R2:W-:Y:S01]  /*9870*/  MUFU.TANH R43, R26 ;  /* 0x0000001a002b7308 */ /* 0x0005e20000002400 */
[----:B------:R-:W-:Y:S01]  /*9880*/  ISETP.GE.AND P4, PT, R25, R14, PT ;  /* 0x0000000e1900720c */ /* 0x000fe20003f86270 */
[----:B------:R-:W-:Y:S01]  /*9890*/  HMMA.16816.F32 R56, R8, R32, R64 ;  /* 0x000000200838723c */ /* 0x000fe20000001840 */
[----:B------:R-:W-:-:S05]  /*98a0*/  FSEL R27, R252, -INF , !P1 ;  /* 0xff800000fc1b7808 */ /* 0x000fca0004800000 */
[----:B------:R3:W4:Y:S01]  /*98b0*/  MUFU.TANH R49, R24 ;  /* 0x0000001800317308 */ /* 0x0007220000002400 */
[-C--:B------:R-:W-:Y:S02]  /*98c0*/  ISETP.GE.AND P1, PT, R22, R14.reuse, PT ;  /* 0x0000000e1600720c */ /* 0x080fe40003f26270 */
[----:B--2---:R-:W-:Y:S02]  /*98d0*/  FSEL R26, R247, -INF , !P3 ;  /* 0xff800000f71a7808 */ /* 0x004fe40005800000 */
[----:B------:R-:W-:Y:S02]  /*98e0*/  ISETP.GE.AND P3, PT, R23, R14, PT ;  /* 0x0000000e1700720c */ /* 0x000fe40003f66270 */
[----:B---3--:R-:W-:Y:S02]  /*98f0*/  FSEL R24, R216, -INF , !P5 ;  /* 0xff800000d8187808 */ /* 0x008fe40006800000 */
[----:B------:R-:W-:Y:S02]  /*9900*/  ISETP.GE.AND P5, PT, R25, R13, PT ;  /* 0x0000000d1900720c */ /* 0x000fe40003fa6270 */
[----:B------:R-:W-:-:S02]  /*9910*/  FSEL R25, R217, -INF , !P2 ;  /* 0xff800000d9197808 */ /* 0x000fc40005000000 */
[-C--:B------:R-:W-:Y:S02]  /*9920*/  ISETP.GE.AND P2, PT, R23, R13.reuse, PT ;  /* 0x0000000d1700720c */ /* 0x080fe40003f46270 */
[----:B------:R-:W-:Y:S02]  /*9930*/  FSEL R23, R243, -INF , !P4 ;  /* 0xff800000f3177808 */ /* 0x000fe40006000000 */
[----:B------:R-:W-:Y:S02]  /*9940*/  ISETP.GE.AND P4, PT, R22, R13, PT ;  /* 0x0000000d1600720c */ /* 0x000fe40003f86270 */
[----:B------:R-:W-:Y:S02]  /*9950*/  FSEL R32, R244, -INF , !P5 ;  /* 0xff800000f4207808 */ /* 0x000fe40006800000 */
[----:B------:R-:W-:Y:S02]  /*9960*/  FSEL R22, R246, -INF , !P3 ;  /* 0xff800000f6167808 */ /* 0x000fe40005800000 */
[----:B------:R-:W-:-:S02]  /*9970*/  ISETP.GE.AND P5, PT, R21, R14, PT ;  /* 0x0000000e1500720c */ /* 0x000fc40003fa6270 */
[----:B------:R-:W-:Y:S01]  /*9980*/  ISETP.GE.AND P3, PT, R21, R13, PT ;  /* 0x0000000d1500720c */ /* 0x000fe20003f66270 */
[----:B------:R-:W-:Y:S01]  /*9990*/  IMAD.MOV.U32 R244, RZ, RZ, R226 ;  /* 0x000000fffff47224 */ /* 0x000fe200078e00e2 */
[----:B------:R-:W-:Y:S01]  /*99a0*/  FSEL R21, R245, -INF , !P2 ;  /* 0xff800000f5157808 */ /* 0x000fe20005000000 */
[----:B------:R-:W-:Y:S01]  /*99b0*/  IMAD.MOV.U32 R245, RZ, RZ, R227 ;  /* 0x000000fffff57224 */ /* 0x000fe200078e00e3 */
[----:B------:R-:W-:Y:S01]  /*99c0*/  MOV R246, R228 ;  /* 0x000000e400f67202 */ /* 0x000fe20000000f00 */
[----:B------:R-:W-:-:S07]  /*99d0*/  IMAD.MOV.U32 R247, RZ, RZ, R250 ;  /* 0x000000fffff77224 */ /* 0x000fce00078e00fa */
[----:B------:R-:W-:Y:S01]  /*99e0*/  HMMA.16816.F32 R16, R16, R54, R244 ;  /* 0x000000361010723c */ /* 0x000fe200000018f4 */
[----:B------:R-:W-:-:S04]  /*99f0*/  FMUL.FTZ R0, R44, UR10 ;  /* 0x0000000a2c007c20 */ /* 0x000fc80008410000 */
[----:B------:R2:W3:Y:S01]  /*9a00*/  MUFU.TANH R42, R0 ;  /* 0x00000000002a7308 */ /* 0x0004e20000002400 */
[----:B------:R-:W-:Y:S01]  /*9a10*/  FSEL R60, R240, -INF , !P1 ;  /* 0xff800000f03c7808 */ /* 0x000fe20004800000 */
[----:B------:R-:W-:Y:S01]  /*9a20*/  FMUL.FTZ R33, R57, UR10 ;  /* 0x0000000a39217c20 */ /* 0x000fe20008410000 */
[C---:B------:R-:W-:Y:S02]  /*9a30*/  ISETP.GE.AND P2, PT, R20.reuse, R14, PT ;  /* 0x0000000e1400720c */ /* 0x040fe40003f46270 */
[----:B------:R-:W-:Y:S01]  /*9a40*/  ISETP.GE.AND P1, PT, R20, R13, PT ;  /* 0x0000000d1400720c */ /* 0x000fe20003f26270 */
[----:B------:R-:W-:Y:S01]  /*9a50*/  FMUL.FTZ R20, R56, UR10 ;  /* 0x0000000a38147c20 */ /* 0x000fe20008410000 */
[----:B--2---:R-:W-:-:S04]  /*9a60*/  FMUL.FTZ R0, R45, UR10 ;  /* 0x0000000a2d007c20 */ /* 0x004fc80008410000 */
[----:B------:R2:W1:Y:S04]  /*9a70*/  MUFU.TANH R40, R0 ;  /* 0x0000000000287308 */ /* 0x0004680000002400 */
[----:B------:R-:W-:Y:S01]  /*9a80*/  HMMA.16816.F32 R16, R8, R34, R16 ;  /* 0x000000220810723c */ /* 0x000fe20000001810 */
[----:B------:R-:W-:-:S03]  /*9a90*/  UISETP.GE.U32.AND UP0, UPT, UR26, 0x3, UPT ;  /* 0x000000031a00788c */ /* 0x000fc6000bf06070 */
[----:B------:R-:W1:Y:S01]  /*9aa0*/  MUFU.TANH R20, R20 ;  /* 0x0000001400147308 */ /* 0x000e620000002400 */
[----:B--2---:R-:W-:-:S07]  /*9ab0*/  FMUL.FTZ R0, R46, UR10 ;  /* 0x0000000a2e007c20 */ /* 0x004fce0008410000 */
[----:B------:R2:W1:Y:S01]  /*9ac0*/  MUFU.TANH R45, R0 ;  /* 0x00000000002d7308 */ /* 0x0004620000002400 */
[----:B------:R-:W-:-:S07]  /*9ad0*/  FSEL R66, R215, -INF , !P4 ;  /* 0xff800000d7427808 */ /* 0x000fce0006000000 */
[----:B------:R-:W1:Y:S01]  /*9ae0*/  MUFU.TANH R33, R33 ;  /* 0x0000002100217308 */ /* 0x000e620000002400 */
[----:B--2---:R-:W-:-:S07]  /*9af0*/  FMUL.FTZ R0, R47, UR10 ;  /* 0x0000000a2f007c20 */ /* 0x004fce0008410000 */
[----:B------:R2:W1:Y:S01]  /*9b00*/  MUFU.TANH R44, R0 ;  /* 0x00000000002c7308 */ /* 0x0004620000002400 */
[----:B------:R-:W-:Y:S02]  /*9b10*/  FSEL R62, R234, -INF , !P5 ;  /* 0xff800000ea3e7808 */ /* 0x000fe40006800000 */
[----:B------:R-:W-:Y:S02]  /*9b20*/  FSEL R63, R235, -INF , !P3 ;  /* 0xff800000eb3f7808 */ /* 0x000fe40005800000 */
[----:B------:R-:W-:Y:S02]  /*9b30*/  FSEL R56, R214, -INF , !P2 ;  /* 0xff800000d6387808 */ /* 0x000fe40005000000 */
[CC--:B------:R-:W-:Y:S02]  /*9b40*/  ISETP.GE.AND P4, PT, R12.reuse, R14.reuse, PT ;  /* 0x0000000e0c00720c */ /* 0x0c0fe40003f86270 */
[----:B------:R-:W-:Y:S02]  /*9b50*/  ISETP.GE.AND P5, PT, R12, R13, PT ;  /* 0x0000000d0c00720c */ /* 0x000fe40003fa6270 */
[----:B------:R-:W-:-:S02]  /*9b60*/  ISETP.GE.AND P3, PT, R7, R14, PT ;  /* 0x0000000e0700720c */ /* 0x000fc40003f66270 */
[----:B------:R-:W-:Y:S02]  /*9b70*/  ISETP.GE.AND P2, PT, R7, R13, PT ;  /* 0x0000000d0700720c */ /* 0x000fe40003f46270 */
[----:B------:R-:W-:Y:S02]  /*9b80*/  FSEL R65, R211, -INF , !P1 ;  /* 0xff800000d3417808 */ /* 0x000fe40004800000 */
[----:B------:R-:W-:Y:S01]  /*9b90*/  ISETP.GE.AND P1, PT, R6, R14, PT ;  /* 0x0000000e0600720c */ /* 0x000fe20003f26270 */
[----:B------:R-:W-:Y:S01]  /*9ba0*/  FMUL.FTZ R12, R58, UR10 ;  /* 0x0000000a3a0c7c20 */ /* 0x000fe20008410000 */
[----:B------:R-:W-:Y:S02]  /*9bb0*/  FSEL R61, R213, -INF , !P4 ;  /* 0xff800000d53d7808 */ /* 0x000fe40006000000 */
[----:B------:R-:W-:Y:S02]  /*9bc0*/  FSEL R57, R212, -INF , !P5 ;  /* 0xff800000d4397808 */ /* 0x000fe40006800000 */
[----:B-1----:R-:W-:-:S02]  /*9bd0*/  FSEL R216, R51, -INF , !P3 ;  /* 0xff80000033d87808 */ /* 0x002fc40005800000 */
[----:B----4-:R-:W-:Y:S02]  /*9be0*/  FSEL R217, R49, -INF , !P2 ;  /* 0xff80000031d97808 */ /* 0x010fe40005000000 */
[-C--:B------:R-:W-:Y:S02]  /*9bf0*/  ISETP.GE.AND P4, PT, R6, R13.reuse, PT ;  /* 0x0000000d0600720c */ /* 0x080fe40003f86270 */
[CC--:B------:R-:W-:Y:S02]  /*9c00*/  ISETP.GE.AND P6, PT, R5.reuse, R14.reuse, PT ;  /* 0x0000000e0500720c */ /* 0x0c0fe40003fc6270 */
[----:B------:R-:W-:Y:S02]  /*9c10*/  ISETP.GE.AND P3, PT, R5, R13, PT ;  /* 0x0000000d0500720c */ /* 0x000fe40003f66270 */
[----:B------:R-:W-:Y:S02]  /*9c20*/  ISETP.GE.AND P5, PT, R4, R14, PT ;  /* 0x0000000e0400720c */ /* 0x000fe40003fa6270 */
[----:B------:R-:W-:-:S02]  /*9c30*/  FSEL R215, R50, -INF , !P1 ;  /* 0xff80000032d77808 */ /* 0x000fc40004800000 */
[----:B------:R-:W-:Y:S01]  /*9c40*/  ISETP.GE.AND P2, PT, R4, R13, PT ;  /* 0x0000000d0400720c */ /* 0x000fe20003f46270 */
[----:B--23--:R-:W-:-:S12]  /*9c50*/  BRA.U !UP0, `(.L_x_45) ;  /* 0x0000000108d87547 */ /* 0x00cfd8000b800000 */
[----:B------:R-:W2:Y:S04]  /*9c60*/  LDL R228, [R1+0x48] ;  /* 0x0000480001e47983 */ /* 0x000ea80000100800 */
[----:B------:R-:W3:Y:S01]  /*9c70*/  LDL R250, [R1+0x44] ;  /* 0x0000440001fa7983 */ /* 0x000ee20000100800 */
[----:B------:R-:W-:Y:S02]  /*9c80*/  UIADD3 UR14, UPT, UPT, UR26, -0x3, URZ ;  /* 0xfffffffd1a0e7890 */ /* 0x000fe4000fffe0ff */
[----:B------:R-:W-:Y:S01]  /*9c90*/  USHF.L.U32 UR5, UR6, 0x4, URZ ;  /* 0x0000000406057899 */ /* 0x000fe200080006ff */
[----:B------:R-:W1:Y:S01]  /*9ca0*/  S2R R34, SR_TID.X ;  /* 0x0000000000227919 */ /* 0x000e620000002100 */
[----:B------:R-:W-:Y:S02]  /*9cb0*/  UIMAD.WIDE.U32 UR16, UR14, UR6, URZ ;  /* 0x000000060e1072a5 */ /* 0x000fe4000f8e00ff */
[----:B------:R-:W-:-:S02]  /*9cc0*/  USHF.L.U64.HI UR4, UR6, 0x4, UR7 ;  /* 0x0000000406047899 */ /* 0x000fc40008010207 */
[----:B------:R-:W-:Y:S02]  /*9cd0*/  UIMAD UR14, UR14, UR7, UR17 ;  /* 0x000000070e0e72a4 */ /* 0x000fe4000f8e0211 */
[----:B------:R-:W-:Y:S01]  /*9ce0*/  ULEA UR15, UP0, UR16, UR5, 0x6 ;  /* 0x00000005100f7291 */ /* 0x000fe2000f8030ff */
[----:B------:R-:W-:Y:S02]  /*9cf0*/  IMAD.U32 R0, RZ, RZ, UR16 ;  /* 0x00000010ff007e24 */ /* 0x000fe4000f8e00ff */
[----:B------:R-:W-:Y:S02]  /*9d00*/  IMAD.U32 R5, RZ, RZ, UR16 ;  /* 0x00000010ff057e24 */ /* 0x000fe4000f8e00ff */
[----:B------:R-:W-:Y:S01]  /*9d10*/  IMAD.U32 R4, RZ, RZ, UR14 ;  /* 0x0000000eff047e24 */ /* 0x000fe2000f8e00ff */
[----:B------:R-:W-:Y:S01]  /*9d20*/  ULEA.HI.X UR14, UR16, UR4, UR14, 0x6, UP0 ;  /* 0x00000004100e7291 */ /* 0x000fe200080f340e */
[----:B------:R-:W-:Y:S01]  /*9d30*/  IMAD.U32 R8, RZ, RZ, UR15 ;  /* 0x0000000fff087e24 */ /* 0x000fe2000f8e00ff */
[----:B------:R-:W-:-:S04]  /*9d40*/  UIADD3 UR5, UP0, UPT, UR15, UR5, URZ ;  /* 0x000000050f057290 */ /* 0x000fc8000ff1e0ff */
[----:B------:R-:W-:Y:S02]  /*9d50*/  UIADD3.X UR4, UPT, UPT, UR14, UR4, URZ, UP0, !UPT ;  /* 0x000000040e047290 */ /* 0x000fe400087fe4ff */
[----:B------:R-:W-:Y:S01]  /*9d60*/  MOV R6, UR5 ;  /* 0x0000000500067c02 */ /* 0x000fe20008000f00 */
[----:B-1----:R-:W-:Y:S01]  /*9d70*/  IMAD.SHL.U32 R34, R34, 0x8, RZ ;  /* 0x0000000822227824 */ /* 0x002fe200078e00ff */
[----:B--2---:R-:W-:Y:S01]  /*9d80*/  LEA R10, P1, R0, R228, 0x7 ;  /* 0x000000e4000a7211 */ /* 0x004fe200078238ff */
[----:B------:R-:W-:-:S03]  /*9d90*/  IMAD.U32 R0, RZ, RZ, UR14 ;  /* 0x0000000eff007e24 */ /* 0x000fc6000f8e00ff */
[----:B---3--:R-:W-:Y:S01]  /*9da0*/  LEA.HI.X R11, R5, R250, R4, 0x7, P1 ;  /* 0x000000fa050b7211 */ /* 0x008fe200008f3c04 */
[----:B------:R-:W-:Y:S01]  /*9db0*/  IMAD.U32 R4, RZ, RZ, UR15 ;  /* 0x0000000fff047e24 */ /* 0x000fe2000f8e00ff */
[----:B------:R-:W-:Y:S01]  /*9dc0*/  LEA R8, P1, R8, R228, 0x1 ;  /* 0x000000e408087211 */ /* 0x000fe200078208ff */
[----:B------:R-:W-:-:S03]  /*9dd0*/  ULEA UR15, UP0, UR6, UR15, 0x5 ;  /* 0x0000000f060f7291 */ /* 0x000fc6000f8028ff */
[----:B------:R-:W-:Y:S01]  /*9de0*/  LEA.HI.X R9, R4, R250, R0, 0x1, P1 ;  /* 0x000000fa04097211 */ /* 0x000fe200008f0c00 */
[----:B------:R-:W-:Y:S01]  /*9df0*/  IMAD.U32 R0, RZ, RZ, UR4 ;  /* 0x00000004ff007e24 */ /* 0x000fe2000f8e00ff */
[----:B------:R-:W1:Y:S01]  /*9e00*/  S2UR UR4, SR_CgaCtaId ;  /* 0x00000000000479c3 */ /* 0x000e620000008800 */
[----:B------:R-:W-:Y:S01]  /*9e10*/  IMAD.U32 R4, RZ, RZ, UR5 ;  /* 0x00000005ff047e24 */ /* 0x000fe2000f8e00ff */
[----:B------:R-:W-:Y:S01]  /*9e20*/  LEA R6, P1, R6, R228, 0x1 ;  /* 0x000000e406067211 */ /* 0x000fe200078208ff */
[----:B------:R-:W-:Y:S01]  /*9e30*/  ULEA.HI.X UR6, UR6, UR14, UR7, 0x5, UP0 ;  /* 0x0000000e06067291 */ /* 0x000fe200080f2c07 */
[----:B------:R-:W-:Y:S01]  /*9e40*/  MOV R5, UR15 ;  /* 0x0000000f00057c02 */ /* 0x000fe20008000f00 */
[----:B------:R-:W-:Y:S01]  /*9e50*/  UMOV UR5, 0x400 ;  /* 0x0000040000057882 */ /* 0x000fe20000000000 */
[----:B------:R-:W-:Y:S01]  /*9e60*/  LEA.HI.X R7, R4, R250, R0, 0x1, P1 ;  /* 0x000000fa04077211 */ /* 0x000fe200008f0c00 */
[----:B------:R-:W-:Y:S02]  /*9e70*/  IMAD.U32 R4, RZ, RZ, UR15 ;  /* 0x0000000fff047e24 */ /* 0x000fe4000f8e00ff */
[----:B------:R-:W-:-:S03]  /*9e80*/  IMAD.U32 R0, RZ, RZ, UR6 ;  /* 0x00000006ff007e24 */ /* 0x000fc6000f8e00ff */
[----:B------:R-:W-:-:S04]  /*9e90*/  LEA R4, P1, R4, R228, 0x1 ;  /* 0x000000e404047211 */ /* 0x000fc800078208ff */
[----:B------:R-:W-:Y:S02]  /*9ea0*/  LEA.HI.X R5, R5, R250, R0, 0x1, P1 ;  /* 0x000000fa05057211 */ /* 0x000fe400008f0c00 */
[----:B------:R-:W-:-:S04]  /*9eb0*/  LOP3.LUT R0, R34, 0x1f8, RZ, 0xc0, !PT ;  /* 0x000001f822007812 */ /* 0x000fc800078ec0ff */
[----:B------:R-:W-:Y:S01]  /*9ec0*/  LOP3.LUT R0, R0, 0x38, R251, 0x78, !PT ;  /* 0x0000003800007812 */ /* 0x000fe200078e78fb */
[----:B-1----:R-:W-:-:S03]  /*9ed0*/  ULEA UR4, UR4, UR5, 0x18 ;  /* 0x0000000504047291 */ /* 0x002fc6000f8ec0ff */
[----:B------:R-:W-:-:S04]  /*9ee0*/  LOP3.LUT R0, R0, 0x1e00, R34, 0xf8, !PT ;  /* 0x00001e0000007812 */ /* 0x000fc800078ef822 */
[----:B------:R-:W-:-:S05]  /*9ef0*/  LEA R0, R0, UR4, 0x1 ;  /* 0x0000000400007c11 */ /* 0x000fca000f8e08ff */
        /* <DEDUP_REMOVED lines=12> */
.L_x_45:
[----:B-1----:R-:W-:Y:S01]  /*9fc0*/  FMNMX3.FTZ R0, R136, R30, R31, !PT ;  /* 0x0000001e88007276 */ /* 0x002fe2000781001f */
[----:B------:R-:W-:Y:S01]  /*9fd0*/  FMUL.FTZ R5, R16, UR10 ;  /* 0x0000000a10057c20 */ /* 0x000fe20008410000 */
[----:B------:R-:W-:Y:S01]  /*9fe0*/  FSEL R213, R40, -INF , !P5 ;  /* 0xff80000028d57808 */ /* 0x000fe20006800000 */
[----:B------:R-:W-:Y:S01]  /*9ff0*/  FMUL.FTZ R8, R59, UR10 ;  /* 0x0000000a3b087c20 */ /* 0x000fe20008410000 */
[----:B------:R-:W-:Y:S01]  /*a000*/  FMNMX3.FTZ R0, R0, R37, R38, !PT ;  /* 0x0000002500007276 */ /* 0x000fe20007810026 */
[----:B------:R1:W2:Y:S01]  /*a010*/  MUFU.TANH R10, R5 ;  /* 0x00000005000a7308 */ /* 0x0002a20000002400 */
[----:B------:R-:W-:Y:S01]  /*a020*/  ISETP.GE.AND P5, PT, R28, R14, PT ;  /* 0x0000000e1c00720c */ /* 0x000fe20003fa6270 */
[----:B------:R-:W3:Y:S01]  /*a030*/  LDCU UR4, c[0x0][0x45c] ;  /* 0x00008b80ff0477ac */ /* 0x000ee20008000800 */
[----:B------:R-:W-:Y:S02]  /*a040*/  FMNMX3.FTZ R4, R0, R142, R141, !PT ;  /* 0x0000008e00047276 */ /* 0x000fe4000781008d */
[----:B------:R-:W-:-:S02]  /*a050*/  FMNMX3.FTZ R0, R135, R15, R36, !PT ;  /* 0x0000000f87007276 */ /* 0x000fc40007810024 */
[----:B------:R-:W-:Y:S01]  /*a060*/  FMNMX3.FTZ R4, R4, R209, R210, !PT ;  /* 0x000000d104047276 */ /* 0x000fe200078100d2 */
[----:B------:R4:W-:Y:S01]  /*a070*/  MUFU.TANH R11, R8 ;  /* 0x00000008000b7308 */ /* 0x0009e20000002400 */
[----:B------:R-:W-:Y:S02]  /*a080*/  FSEL R227, R33, -INF , !P5 ;  /* 0xff80000021e37808 */ /* 0x000fe40006800000 */
[----:B------:R-:W-:Y:S02]  /*a090*/  FMNMX3.FTZ R4, R4, R225, R224, !PT ;  /* 0x000000e104047276 */ /* 0x000fe400078100e0 */
[-C--:B------:R-:W-:Y:S02]  /*a0a0*/  ISETP.GE.AND P5, PT, R2, R14.reuse, PT ;  /* 0x0000000e0200720c */ /* 0x080fe40003fa6270 */
[----:B------:R-:W-:Y:S01]  /*a0b0*/  ISETP.GE.AND P1, PT, R29, R14, PT ;  /* 0x0000000e1d00720c */ /* 0x000fe20003f26270 */
[----:B------:R-:W5:Y:S01]  /*a0c0*/  MUFU.TANH R12, R12 ;  /* 0x0000000c000c7308 */ /* 0x000f620000002400 */
[----:B------:R-:W-:Y:S01]  /*a0d0*/  FSEL R212, R42, -INF , !P6 ;  /* 0xff8000002ad47808 */ /* 0x000fe20007000000 */
[----:B-1----:R-:W-:Y:S01]  /*a0e0*/  FMUL.FTZ R5, R17, UR10 ;  /* 0x0000000a11057c20 */ /* 0x002fe20008410000 */
[----:B--2---:R-:W-:-:S02]  /*a0f0*/  FSEL R226, R10, -INF , !P5 ;  /* 0xff8000000ae27808 */ /* 0x004fc40006800000 */
[----:B------:R-:W-:Y:S02]  /*a100*/  FSEL R228, R20, -INF , !P1 ;  /* 0xff80000014e47808 */ /* 0x000fe40004800000 */
[----:B------:R-:W-:Y:S01]  /*a110*/  ISETP.GE.AND P5, PT, R3, R14, PT ;  /* 0x0000000e0300720c */ /* 0x000fe20003fa6270 */
[----:B------:R1:W2:Y:S01]  /*a120*/  MUFU.TANH R16, R5 ;  /* 0x0000000500107308 */ /* 0x0002a20000002400 */
[----:B------:R-:W-:Y:S01]  /*a130*/  FSEL R211, R45, -INF , !P3 ;  /* 0xff8000002dd37808 */ /* 0x000fe20005800000 */
[----:B----4-:R-:W-:Y:S01]  /*a140*/  FMUL.FTZ R8, R19, UR10 ;  /* 0x0000000a13087c20 */ /* 0x010fe20008410000 */
[-C--:B------:R-:W-:Y:S02]  /*a150*/  ISETP.GE.AND P3, PT, R3, R13.reuse, PT ;  /* 0x0000000d0300720c */ /* 0x080fe40003f66270 */
[----:B------:R-:W-:Y:S02]  /*a160*/  FSEL R214, R43, -INF , !P4 ;  /* 0xff8000002bd67808 */ /* 0x000fe40006000000 */
[----:B------:R-:W-:-:S02]  /*a170*/  ISETP.GE.AND P4, PT, R29, R13, PT ;  /* 0x0000000d1d00720c */ /* 0x000fc40003f86270 */
[----:B------:R-:W-:Y:S02]  /*a180*/  ISETP.GE.AND P1, PT, R28, R13, PT ;  /* 0x0000000d1c00720c */ /* 0x000fe40003f26270 */
[----:B------:R-:W-:Y:S02]  /*a190*/  FSEL R132, R44, -INF , !P2 ;  /* 0xff8000002c847808 */ /* 0x000fe40005000000 */
[----:B-----5:R-:W-:Y:S02]  /*a1a0*/  FSEL R240, R12, -INF , !P4 ;  /* 0xff8000000cf07808 */ /* 0x020fe40006000000 */
[----:B------:R-:W-:Y:S02]  /*a1b0*/  FSEL R242, R11, -INF , !P1 ;  /* 0xff8000000bf27808 */ /* 0x000fe40004800000 */
[----:B-1----:R-:W-:Y:S02]  /*a1c0*/  FMNMX3.FTZ R5, R4, R223, R222, !PT ;  /* 0x000000df04057276 */ /* 0x002fe400078100de */
[----:B------:R-:W-:-:S02]  /*a1d0*/  FMNMX3.FTZ R4, R0, R39, R41, !PT ;  /* 0x0000002700047276 */ /* 0x000fc40007810029 */
[----:B------:R-:W-:Y:S02]  /*a1e0*/  FMNMX3.FTZ R0, R137, R24, R25, !PT ;  /* 0x0000001889007276 */ /* 0x000fe40007810019 */
[----:B------:R-:W-:Y:S02]  /*a1f0*/  FMNMX3.FTZ R4, R4, R139, R140, !PT ;  /* 0x0000008b04047276 */ /* 0x000fe4000781008c */
[----:B------:R-:W-:Y:S02]  /*a200*/  FMNMX3.FTZ R6, R5, R237, R236, !PT ;  /* 0x000000ed05067276 */ /* 0x000fe400078100ec */
[----:B------:R-:W-:Y:S02]  /*a210*/  FMNMX3.FTZ R7, R4, R143, R208, !PT ;  /* 0x0000008f04077276 */ /* 0x000fe400078100d0 */
[----:B------:R-:W-:Y:S02]  /*a220*/  FMNMX3.FTZ R5, R0, R23, R22, !PT ;  /* 0x0000001700057276 */ /* 0x000fe40007810016 */
[----:B------:R-:W-:Y:S01]  /*a230*/  FMNMX3.FTZ R0, R6, R249, R248, !PT ;  /* 0x000000f906007276 */ /* 0x000fe200078100f8 */
[----:B------:R-:W-:Y:S01]  /*a240*/  FMUL.FTZ R6, R18, UR10 ;  /* 0x0000000a12067c20 */ /* 0x000fe20008410000 */
[----:B------:R-:W-:-:S02]  /*a250*/  FMNMX3.FTZ R7, R7, R219, R218, !PT ;  /* 0x000000db07077276 */ /* 0x000fc400078100da */
[----:B------:R-:W-:Y:S01]  /*a260*/  FMNMX3.FTZ R5, R5, R60, R62, !PT ;  /* 0x0000003c05057276 */ /* 0x000fe2000781003e */
[----:B------:R-:W1:Y:S01]  /*a270*/  SHFL.BFLY PT, R9, R0, 0x2, 0x1f ;  /* 0x0c401f0000097f89 */ /* 0x000e6200000e0000 */
[----:B------:R-:W-:Y:S01]  /*a280*/  FMNMX3.FTZ R7, R7, R220, R221, !PT ;  /* 0x000000dc07077276 */ /* 0x000fe200078100dd */
[----:B------:R4:W5:Y:S01]  /*a290*/  MUFU.TANH R10, R6 ;  /* 0x00000006000a7308 */ /* 0x0009620000002400 */
[----:B------:R-:W-:Y:S02]  /*a2a0*/  FMNMX3.FTZ R5, R5, R56, R61, !PT ;  /* 0x0000003805057276 */ /* 0x000fe4000781003d */
[----:B------:R-:W-:Y:S02]  /*a2b0*/  FMNMX3.FTZ R4, R134, R26, R27, !PT ;  /* 0x0000001a86047276 */ /* 0x000fe4000781001b */
[----:B------:R-:W-:Y:S02]  /*a2c0*/  FMNMX3.FTZ R7, R7, R232, R230, !PT ;  /* 0x000000e807077276 */ /* 0x000fe400078100e6 */
[----:B--2---:R-:W-:-:S02]  /*a2d0*/  FSEL R235, R16, -INF , !P5 ;  /* 0xff80000010eb7808 */ /* 0x004fc40006800000 */
[----:B------:R-:W-:Y:S02]  /*a2e0*/  ISETP.GE.AND P5, PT, R2, R13, PT ;  /* 0x0000000d0200720c */ /* 0x000fe40003fa6270 */
[----:B----4-:R-:W-:Y:S02]  /*a2f0*/  FMNMX3.FTZ R6, R5, R216, R215, !PT ;  /* 0x000000d805067276 */ /* 0x010fe400078100d7 */
[----:B------:R-:W-:Y:S02]  /*a300*/  FMNMX3.FTZ R5, R4, R32, R21, !PT ;  /* 0x0000002004057276 */ /* 0x000fe40007810015 */
[----:B------:R-:W-:Y:S02]  /*a310*/  FMNMX3.FTZ R4, R7, R231, R229, !PT ;  /* 0x000000e707047276 */ /* 0x000fe400078100e5 */
[----:B------:R-:W2:Y:S01]  /*a320*/  MUFU.TANH R7, R8 ;  /* 0x0000000800077308 */ /* 0x000ea20000002400 */
[----:B------:R-:W-:Y:S02]  /*a330*/  FMNMX3.FTZ R6, R6, R212, R213, !PT ;  /* 0x000000d406067276 */ /* 0x000fe400078100d5 */
[----:B------:R-:W-:-:S02]  /*a340*/  FMNMX3.FTZ R5, R5, R66, R63, !PT ;  /* 0x0000004205057276 */ /* 0x000fc4000781003f */
[----:B------:R-:W-:Y:S02]  /*a350*/  FMNMX3.FTZ R6, R6, R228, R227, !PT ;  /* 0x000000e406067276 */ /* 0x000fe400078100e3 */
[----:B-1----:R-:W-:Y:S02]  /*a360*/  FMNMX.FTZ R0, R0, R9, !PT ;  /* 0x0000000900007209 */ /* 0x002fe40007810000 */
[----:B------:R-:W-:Y:S02]  /*a370*/  FMNMX3.FTZ R2, R5, R65, R57, !PT ;  /* 0x0000004105027276 */ /* 0x000fe40007810039 */
[----:B------:R-:W-:Y:S02]  /*a380*/  FMNMX3.FTZ R5, R6, R226, R235, !PT ;  /* 0x000000e206057276 */ /* 0x000fe400078100eb */
[----:B------:R-:W-:Y:S02]  /*a390*/  FMNMX3.FTZ R2, R2, R217, R214, !PT ;  /* 0x000000d902027276 */ /* 0x000fe400078100d6 */
[----:B-----5:R-:W-:Y:S01]  /*a3a0*/  FSEL R241, R10, -INF , !P5 ;  /* 0xff8000000af17808 */ /* 0x020fe20006800000 */
[----:B------:R-:W1:Y:S01]  /*a3b0*/  SHFL.BFLY PT, R3, R5, 0x2, 0x1f ;  /* 0x0c401f0005037f89 */ /* 0x000e6200000e0000 */
[----:B------:R-:W-:-:S02]  /*a3c0*/  FMNMX3.FTZ R2, R2, R211, R132, !PT ;  /* 0x000000d302027276 */ /* 0x000fc40007810084 */
[----:B--2---:R-:W-:Y:S01]  /*a3d0*/  FSEL R243, R7, -INF , !P3 ;  /* 0xff80000007f37808 */ /* 0x004fe20005800000 */
[----:B------:R-:W2:Y:S01]  /*a3e0*/  SHFL.BFLY PT, R8, R4, 0x2, 0x1f ;  /* 0x0c401f0004087f89 */ /* 0x000ea200000e0000 */
[----:B------:R-:W-:-:S03]  /*a3f0*/  FMNMX3.FTZ R2, R2, R240, R242, !PT ;  /* 0x000000f002027276 */ /* 0x000fc600078100f2 */
[----:B------:R-:W4:Y:S01]  /*a400*/  SHFL.BFLY PT, R7, R0, 0x1, 0x1f ;  /* 0x0c201f0000077f89 */ /* 0x000f2200000e0000 */
[----:B------:R-:W-:-:S05]  /*a410*/  FMNMX3.FTZ R2, R2, R241, R243, !PT ;  /* 0x000000f102027276 */ /* 0x000fca00078100f3 */
[----:B------:R-:W5:Y:S01]  /*a420*/  SHFL.BFLY PT, R6, R2, 0x2, 0x1f ;  /* 0x0c401f0002067f89 */ /* 0x000f6200000e0000 */
[----:B-1----:R-:W-:Y:S02]  /*a430*/  FMNMX.FTZ R3, R5, R3, !PT ;  /* 0x0000000305037209 */ /* 0x002fe40007810000 */
[----:B--2---:R-:W-:-:S03]  /*a440*/  FMNMX.FTZ R4, R4, R8, !PT ;  /* 0x0000000804047209 */ /* 0x004fc60007810000 */
[----:B------:R-:W1:Y:S01]  /*a450*/  SHFL.BFLY PT, R5, R3, 0x1, 0x1f ;  /* 0x0c201f0003057f89 */ /* 0x000e6200000e0000 */
[----:B----4-:R-:W-:-:S03]  /*a460*/  FMNMX.FTZ R138, R0, R7, !PT ;  /* 0x00000007008a7209 */ /* 0x010fc60007810000 */
[----:B------:R-:W2:Y:S01]  /*a470*/  SHFL.BFLY PT, R8, R4, 0x1, 0x1f ;  /* 0x0c201f0004087f89 */ /* 0x000ea200000e0000 */
[C---:B------:R-:W-:Y:S01]  /*a480*/  FSETP.NEU.FTZ.AND P4, PT, R138.reuse, -INF , PT ;  /* 0xff8000008a00780b */ /* 0x040fe20003f9d000 */
[----:B---3--:R-:W-:Y:S01]  /*a490*/  FMUL.FTZ R43, R138, UR4 ;  /* 0x000000048a2b7c20 */ /* 0x008fe20008410000 */
[----:B-----5:R-:W-:-:S04]  /*a4a0*/  FMNMX.FTZ R2, R2, R6, !PT ;  /* 0x0000000602027209 */ /* 0x020fc80007810000 */
[----:B------:R-:W-:Y:S01]  /*a4b0*/  FSEL R43, R43, RZ, P4 ;  /* 0x000000ff2b2b7208 */ /* 0x000fe20002000000 */
[----:B------:R-:W3:Y:S04]  /*a4c0*/  SHFL.BFLY PT, R6, R2, 0x1, 0x1f ;  /* 0x0c201f0002067f89 */ /* 0x000ee800000e0000 */
[----:B------:R-:W-:-:S06]  /*a4d0*/  FFMA.FTZ R0, R30, UR4, -R43 ;  /* 0x000000041e007c23 */ /* 0x000fcc000801082b */
[----:B------:R-:W4:Y:S01]  /*a4e0*/  MUFU.EX2 R0, R0 ;  /* 0x0000000000007308 */ /* 0x000f220000000800 */
[----:B-1----:R-:W-:Y:S01]  /*a4f0*/  FMNMX.FTZ R67, R3, R5, !PT ;  /* 0x0000000503437209 */ /* 0x002fe20007810000 */
[--C-:B------:R-:W-:Y:S01]  /*a500*/  FFMA.FTZ R3, R38, UR4, -R43.reuse ;  /* 0x0000000426037c23 */ /* 0x100fe2000801082b */
[----:B--2---:R-:W-:Y:S01]  /*a510*/  FMNMX.FTZ R133, R4, R8, !PT ;  /* 0x0000000804857209 */ /* 0x004fe20007810000 */
[----:B------:R-:W-:Y:S02]  /*a520*/  FFMA.FTZ R4, R31, UR4, -R43 ;  /* 0x000000041f047c23 */ /* 0x000fe4000801082b */
[C---:B------:R-:W-:Y:S01]  /*a530*/  FMUL.FTZ R40, R67.reuse, UR4 ;  /* 0x0000000443287c20 */ /* 0x040fe20008410000 */
[----:B------:R-:W-:Y:S01]  /*a540*/  FSETP.NEU.FTZ.AND P2, PT, R67, -INF , PT ;  /* 0xff8000004300780b */ /* 0x000fe20003f5d000 */
[----:B------:R1:W-:Y:S01]  /*a550*/  MUFU.EX2 R58, R3 ;  /* 0x00000003003a7308 */ /* 0x0003e20000000800 */
[C---:B------:R-:W-:Y:S01]  /*a560*/  FMUL.FTZ R42, R133.reuse, UR4 ;  /* 0x00000004852a7c20 */ /* 0x040fe20008410000 */
[----:B------:R-:W-:-:S02]  /*a570*/  FSETP.NEU.FTZ.AND P3, PT, R133, -INF , PT ;  /* 0xff8000008500780b */ /* 0x000fc40003f7d000 */
[----:B------:R-:W-:Y:S01]  /*a580*/  FSEL R40, R40, RZ, P2 ;  /* 0x000000ff28287208 */ /* 0x000fe20001000000 */
[----:B------:R2:W-:Y:S01]  /*a590*/  MUFU.EX2 R234, R4 ;  /* 0x0000000400ea7308 */ /* 0x0005e20000000800 */
[----:B----4-:R4:W-:Y:S01]  /*a5a0*/  STL [R1+0x14], R0 ;  /* 0x0000140001007387 */ /* 0x0109e20000100800 */
[----:B------:R-:W-:Y:S02]  /*a5b0*/  FSEL R42, R42, RZ, P3 ;  /* 0x000000ff2a2a7208 */ /* 0x000fe40001800000 */
[----:B---3--:R-:W-:Y:S01]  /*a5c0*/  FMNMX.FTZ R64, R2, R6, !PT ;  /* 0x0000000602407209 */ /* 0x008fe20007810000 */
[----:B------:R-:W-:-:S03]  /*a5d0*/  FFMA.FTZ R2, R24, UR4, -R40 ;  /* 0x0000000418027c23 */ /* 0x000fc60008010828 */
[----:B------:R-:W-:Y:S01]  /*a5e0*/  FSETP.NEU.FTZ.AND P1, PT, R64, -INF , PT ;  /* 0xff8000004000780b */ /* 0x000fe20003f3d000 */
[--C-:B-1----:R-:W-:Y:S02]  /*a5f0*/  FFMA.FTZ R3, R39, UR4, -R42.reuse ;  /* 0x0000000427037c23 */ /* 0x102fe4000801082a */
[----:B------:R-:W-:Y:S01]  /*a600*/  MUFU.EX2 R2, R2 ;  /* 0x0000000200027308 */ /* 0x000fe20000000800 */
[----:B--2---:R-:W-:-:S03]  /*a610*/  FFMA.FTZ R4, R36, UR4, -R42 ;  /* 0x0000000424047c23 */ /* 0x004fc6000801082a */
[----:B------:R1:W-:Y:S04]  /*a620*/  MUFU.EX2 R7, R3 ;  /* 0x0000000300077308 */ /* 0x0003e80000000800 */
[----:B------:R2:W-:Y:S01]  /*a630*/  MUFU.EX2 R238, R4 ;  /* 0x0000000400ee7308 */ /* 0x0005e20000000800 */
[----:B----4-:R-:W-:Y:S01]  /*a640*/  FFMA.FTZ R0, R37, UR4, -R43 ;  /* 0x0000000425007c23 */ /* 0x010fe2000801082b */
[----:B-1----:R-:W-:-:S03]  /*a650*/  FFMA.FTZ R3, R23, UR4, -R40 ;  /* 0x0000000417037c23 */ /* 0x002fc60008010828 */
[----:B------:R1:W-:Y:S01]  /*a660*/  MUFU.EX2 R8, R0 ;  /* 0x0000000000087308 */ /* 0x0003e20000000800 */
[----:B--2---:R-:W-:-:S03]  /*a670*/  FSEL R4, R133, RZ, P3 ;  /* 0x000000ff85047208 */ /* 0x004fc60001800000 */
[----:B------:R2:W-:Y:S01]  /*a680*/  MUFU.EX2 R37, R3 ;  /* 0x0000000300257308 */ /* 0x0005e20000000800 */
[----:B-1----:R-:W-:Y:S02]  /*a690*/  FFMA.FTZ R0, R15, UR4, -R42 ;  /* 0x000000040f007c23 */ /* 0x002fe4000801082a */
[----:B------:R-:W1:Y:S01]  /*a6a0*/  LDSM.16.MT88.4 R12, [R48+0xc000] ;  /* 0x00c00000300c783b */ /* 0x000e620000004200 */
[----:B--2---:R-:W-:-:S03]  /*a6b0*/  FSEL R3, R138, RZ, P4 ;  /* 0x000000ff8a037208 */ /* 0x004fc60002000000 */
[----:B------:R-:W2:Y:S02]  /*a6c0*/  MUFU.EX2 R0, R0 ;  /* 0x0000000000007308 */ /* 0x000ea40000000800 */
[----:B--2---:R2:W-:Y:S04]  /*a6d0*/  STL [R1+0x8], R0 ;  /* 0x0000080001007387 */ /* 0x0045e80000100800 */
[----:B------:R3:W-:Y:S01]  /*a6e0*/  STL [R1+0x4], R2 ;  /* 0x0000040201007387 */ /* 0x0007e20000100800 */
[----:B------:R-:W-:-:S03]  /*a6f0*/  FADD.FTZ R5, R136, -R3 ;  /* 0x8000000388057221 */ /* 0x000fc60000010000 */
[----:B------:R-:W-:Y:S04]  /*a700*/  STL [R1+0x70], R138 ;  /* 0x0000708a01007387 */ /* 0x000fe80000100800 */
[----:B------:R4:W-:Y:S01]  /*a710*/  STL [R1+0x74], R133 ;  /* 0x0000748501007387 */ /* 0x0009e20000100800 */
[----:B--2---:R-:W-:Y:S01]  /*a720*/  FFMA.FTZ R0, R41, UR4, -R42 ;  /* 0x0000000429007c23 */ /* 0x004fe2000801082a */
[----:B------:R-:W-:Y:S01]  /*a730*/  FMUL.FTZ R41, R64, UR4 ;  /* 0x0000000440297c20 */ /* 0x000fe20008410000 */
[----:B---3--:R-:W-:Y:S02]  /*a740*/  FFMA.FTZ R2, R22, UR4, -R40 ;  /* 0x0000000416027c23 */ /* 0x008fe40008010828 */
[----:B------:R2:W-:Y:S02]  /*a750*/  MUFU.EX2 R59, R0 ;  /* 0x00000000003b7308 */ /* 0x0005e40000000800 */
[----:B------:R-:W-:-:S02]  /*a760*/  FSEL R41, R41, RZ, P1 ;  /* 0x000000ff29297208 */ /* 0x000fc40000800000 */
[----:B------:R3:W-:Y:S03]  /*a770*/  MUFU.EX2 R39, R2 ;  /* 0x0000000200277308 */ /* 0x0007e60000000800 */
[--C-:B------:R-:W-:Y:S01]  /*a780*/  FFMA.FTZ R3, R32, UR4, -R41.reuse ;  /* 0x0000000420037c23 */ /* 0x100fe20008010829 */
[----:B----4-:R-:W4:Y:S03]  /*a790*/  LDL.LU R133, [R1+0x4] ;  /* 0x0000040001857983 */ /* 0x010f260000300800 */
[----:B------:R5:W-:Y:S01]  /*a7a0*/  MUFU.EX2 R38, R3 ;  /* 0x0000000300267308 */ /* 0x000be20000000800 */
[----:B------:R1:W-:Y:S01]  /*a7b0*/  STL [R1+0x78], R67 ;  /* 0x0000784301007387 */ /* 0x0003e20000100800 */
[----:B--2---:R-:W-:Y:S01]  /*a7c0*/  FFMA.FTZ R0, R25, UR4, -R40 ;  /* 0x0000000419007c23 */ /* 0x004fe20008010828 */
[----:B---3--:R-:W-:-:S03]  /*a7d0*/  FFMA.FTZ R2, R27, UR4, -R41 ;  /* 0x000000041b027c23 */ /* 0x008fc60008010829 */
[----:B------:R2:W-:Y:S04]  /*a7e0*/  MUFU.EX2 R239, R0 ;  /* 0x0000000000ef7308 */ /* 0x0005e80000000800 */
[----:B------:R3:W-:Y:S01]  /*a7f0*/  MUFU.EX2 R36, R2 ;  /* 0x0000000200247308 */ /* 0x0007e20000000800 */
[----:B-----5:R-:W-:Y:S01]  /*a800*/  FSEL R3, R64, RZ, P1 ;  /* 0x000000ff40037208 */ /* 0x020fe20000800000 */
[----:B--2---:R-:W-:Y:S01]  /*a810*/  FFMA.FTZ R0, R26, UR4, -R41 ;  /* 0x000000041a007c23 */ /* 0x004fe20008010829 */
[----:B---3--:R-:W-:Y:S02]  /*a820*/  FSEL R2, R67, RZ, P2 ;  /* 0x000000ff43027208 */ /* 0x008fe40001000000 */
[----:B-1----:R-:W2:Y:S04]  /*a830*/  LDL.LU R67, [R1+0x8] ;  /* 0x0000080001437983 */ /* 0x002ea80000300800 */
[----:B------:R1:W-:Y:S04]  /*a840*/  STL [R1+0x7c], R64 ;  /* 0x00007c4001007387 */ /* 0x0003e80000100800 */
[----:B-1----:R-:W3:Y:S01]  /*a850*/  LDL.LU R64, [R1+0x14] ;  /* 0x0000140001407983 */ /* 0x002ee20000300800 */
[----:B------:R1:W-:Y:S01]  /*a860*/  MUFU.EX2 R138, R0 ;  /* 0x00000000008a7308 */ /* 0x0003e20000000800 */
[----:B------:R-:W-:Y:S01]  /*a870*/  FADD.FTZ R4, R135, -R4 ;  /* 0x8000000487047221 */ /* 0x000fe20000010000 */
[----:B------:R-:W-:Y:S01]  /*a880*/  FADD.FTZ R2, R137, -R2 ;  /* 0x8000000289027221 */ /* 0x000fe20000010000 */
[----:B------:R-:W-:-:S02]  /*a890*/  FMUL.FTZ R5, R5, UR4 ;  /* 0x0000000405057c20 */ /* 0x000fc40008410000 */
[----:B------:R-:W-:Y:S01]  /*a8a0*/  FMUL.FTZ R4, R4, UR4 ;  /* 0x0000000404047c20 */ /* 0x000fe20008410000 */
[----:B-1----:R-:W-:Y:S01]  /*a8b0*/  FFMA.FTZ R0, R21, UR4, -R41 ;  /* 0x0000000415007c23 */ /* 0x002fe20008010829 */
[----:B------:R-:W-:Y:S01]  /*a8c0*/  FMUL.FTZ R2, R2, UR4 ;  /* 0x0000000402027c20 */ /* 0x000fe20008410000 */
[----:B------:R-:W1:Y:S01]  /*a8d0*/  MUFU.EX2 R49, R5 ;  /* 0x0000000500317308 */ /* 0x000e620000000800 */
[----:B------:R-:W-:Y:S01]  /*a8e0*/  LOP3.LUT P6, RZ, R251, 0x4, RZ, 0xc0, !PT ;  /* 0x00000004fbff7812 */ /* 0x000fe200078cc0ff */
[----:B------:R-:W-:Y:S02]  /*a8f0*/  LDSM.16.MT88.4 R20, [R48+0xe000] ;  /* 0x00e000003014783b */ /* 0x000fe40000004200 */
[----:B------:R5:W-:Y:S04]  /*a900*/  MUFU.EX2 R233, R0 ;  /* 0x0000000000e97308 */ /* 0x000be80000000800 */
[----:B------:R-:W1:Y:S01]  /*a910*/  MUFU.EX2 R47, R4 ;  /* 0x00000004002f7308 */ /* 0x000e620000000800 */
[----:B-----5:R-:W-:-:S04]  /*a920*/  FADD.FTZ R0, R134, -R3 ;  /* 0x8000000386007221 */ /* 0x020fc80000010000 */
[----:B------:R-:W-:Y:S01]  /*a930*/  FMUL.FTZ R0, R0, UR4 ;  /* 0x0000000400007c20 */ /* 0x000fe20008410000 */
[----:B------:R-:W5:Y:S04]  /*a940*/  MUFU.EX2 R46, R2 ;  /* 0x00000002002e7308 */ /* 0x000f680000000800 */
[----:B------:R5:W5:Y:S01]  /*a950*/  MUFU.EX2 R45, R0 ;  /* 0x00000000002d7308 */ /* 0x000b620000000800 */
[----:B------:R-:W-:Y:S02]  /*a960*/  MOV R16, 0x20 ;  /* 0x0000002000107802 */ /* 0x000fe40000000f00 */
[----:B------:R-:W-:Y:S02]  /*a970*/  MOV R136, R8 ;  /* 0x0000000800887202 */ /* 0x000fe40000000f00 */
[----:B------:R-:W-:-:S02]  /*a980*/  MOV R135, R7 ;  /* 0x0000000700877202 */ /* 0x000fc40000000f00 */
[----:B------:R-:W-:Y:S01]  /*a990*/  IADD3 R44, PT, PT, R48, 0xc040, RZ ;  /* 0x0000c040302c7810 */ /* 0x000fe20007ffe0ff */
[-C--:B-1----:R-:W-:Y:S01]  /*a9a0*/  FMUL.FTZ R148, R148, R49.reuse ;  /* 0x0000003194947220 */ /* 0x082fe20000410000 */
[----:B------:R-:W-:Y:S02]  /*a9b0*/  SEL R16, R16, 0xffffffe0, !P0 ;  /* 0xffffffe010107807 */ /* 0x000fe40004000000 */
[----:B-----5:R-:W-:Y:S01]  /*a9c0*/  IADD3 R0, PT, PT, R48, 0xc000, RZ ;  /* 0x0000c00030007810 */ /* 0x020fe20007ffe0ff */
[----:B------:R-:W-:Y:S01]  /*a9d0*/  FMUL.FTZ R149, R149, R49 ;  /* 0x0000003195957220 */ /* 0x000fe20000410000 */
[----:B------:R-:W-:Y:S01]  /*a9e0*/  F2FP.F16.F32.PACK_AB R10, R58, R136 ;  /* 0x000000883a0a723e */ /* 0x000fe200000000ff */
[-C--:B------:R-:W-:Y:S01]  /*a9f0*/  FMUL.FTZ R150, R150, R47.reuse ;  /* 0x0000002f96967220 */ /* 0x080fe20000410000 */
[----:B------:R-:W-:Y:S01]  /*aa00*/  @P6 IADD3 R44, PT, PT, R0, -0x40, RZ ;  /* 0xffffffc0002c6810 */ /* 0x000fe20007ffe0ff */
[----:B------:R-:W-:Y:S01]  /*aa10*/  FMUL.FTZ R151, R151, R47 ;  /* 0x0000002f97977220 */ /* 0x000fe20000410000 */
[----:B------:R-:W-:Y:S01]  /*aa20*/  F2FP.F16.F32.PACK_AB R11, R59, R135 ;  /* 0x000000873b0b723e */ /* 0x000fe200000000ff */
[----:B------:R-:W-:Y:S01]  /*aa30*/  FMUL.FTZ R144, R144, R46 ;  /* 0x0000002e90907220 */ /* 0x000fe20000410000 */
[----:B------:R-:W-:Y:S01]  /*aa40*/  F2FP.F16.F32.PACK_AB R5, R36, R138 ;  /* 0x0000008a2405723e */ /* 0x000fe200000000ff */
[----:B------:R-:W-:Y:S01]  /*aa50*/  FMUL.FTZ R145, R145, R46 ;  /* 0x0000002e91917220 */ /* 0x000fe20000410000 */
[----:B------:R-:W-:Y:S01]  /*aa60*/  F2FP.F16.F32.PACK_AB R6, R39, R37 ;  /* 0x000000252706723e */ /* 0x000fe200000000ff */
[-C--:B------:R-:W-:Y:S01]  /*aa70*/  FMUL.FTZ R146, R146, R45.reuse ;  /* 0x0000002d92927220 */ /* 0x080fe20000410000 */
[----:B------:R-:W-:Y:S01]  /*aa80*/  F2FP.F16.F32.PACK_AB R7, R233, R38 ;  /* 0x00000026e907723e */ /* 0x000fe200000000ff */
[-C--:B------:R-:W-:Y:S01]  /*aa90*/  FMUL.FTZ R147, R147, R45.reuse ;  /* 0x0000002d93937220 */ /* 0x080fe20000410000 */
[-C--:B------:R-:W-:Y:S01]  /*aaa0*/  FMUL.FTZ R152, R152, R46.reuse ;  /* 0x0000002e98987220 */ /* 0x080fe20000410000 */
[----:B------:R-:W-:Y:S01]  /*aab0*/  FMUL.FTZ R153, R153, R46 ;  /* 0x0000002e99997220 */ /* 0x000fe20000410000 */
[-C--:B------:R-:W-:Y:S01]  /*aac0*/  FMUL.FTZ R154, R154, R45.reuse ;  /* 0x0000002d9a9a7220 */ /* 0x080fe20000410000 */
[----:B------:R-:W-:Y:S01]  /*aad0*/  FMUL.FTZ R155, R155, R45 ;  /* 0x0000002d9b9b7220 */ /* 0x000fe20000410000 */
[-C--:B------:R-:W-:Y:S01]  /*aae0*/  FMUL.FTZ R156, R156, R49.reuse ;  /* 0x000000319c9c7220 */ /* 0x080fe20000410000 */
[----:B------:R-:W-:Y:S01]  /*aaf0*/  FMUL.FTZ R157, R157, R49 ;  /* 0x000000319d9d7220 */ /* 0x000fe20000410000 */
[-C--:B------:R-:W-:Y:S01]  /*ab00*/  FMUL.FTZ R158, R158, R47.reuse ;  /* 0x0000002f9e9e7220 */ /* 0x080fe20000410000 */
[----:B------:R-:W-:Y:S01]  /*ab10*/  FMUL.FTZ R159, R159, R47 ;  /* 0x0000002f9f9f7220 */ /* 0x000fe20000410000 */
[C---:B------:R-:W-:Y:S01]  /*ab20*/  IADD3 R50, PT, PT, R16.reuse, R48, RZ ;  /* 0x0000003010327210 */ /* 0x040fe20007ffe0ff */
[----:B------:R-:W-:Y:S01]  /*ab30*/  LDSM.16.MT88.4 R28, [R44] ;  /* 0x000000002c1c783b */ /* 0x000fe20000004200 */
[----:B------:R-:W-:-:S03]  /*ab40*/  IADD3 R51, PT, PT, R16, R44, RZ ;  /* 0x0000002c10337210 */ /* 0x000fc60007ffe0ff */
[----:B------:R-:W1:Y:S04]  /*ab50*/  LDSM.16.MT88.4 R32, [R50+0xc000] ;  /* 0x00c000003220783b */ /* 0x000e680000004200 */
[----:B------:R-:W5:Y:S04]  /*ab60*/  LDSM.16.MT88.4 R24, [R51] ;  /* 0x000000003318783b */ /* 0x000f680000004200 */
[----:B------:R-:W-:Y:S04]  /*ab70*/  LDSM.16.MT88.4 R16, [R44+0x2000] ;  /* 0x002000002c10783b */ /* 0x000fe80000004200 */
[----:B------:R-:W-:Y:S01]  /*ab80*/  LDSM.16.MT88.4 R52, [R51+0x2000] ;  /* 0x002000003334783b */ /* 0x000fe20000004200 */
[--C-:B------:R-:W-:Y:S01]  /*ab90*/  FFMA.FTZ R0, R141, UR4, -R43.reuse ;  /* 0x000000048d007c23 */ /* 0x100fe2000801082b */
[----:B------:R-:W-:Y:S01]  /*aba0*/  FFMA.FTZ R2, R142, UR4, -R43 ;  /* 0x000000048e027c23 */ /* 0x000fe2000801082b */
[----:B------:R-:W-:-:S02]  /*abb0*/  FMUL.FTZ R164, R164, R46 ;  /* 0x0000002ea4a47220 */ /* 0x000fc40000410000 */
[----:B------:R1:W5:Y:S01]  /*abc0*/  MUFU.EX2 R137, R0 ;  /* 0x0000000000897308 */ /* 0x0003620000000800 */
[-C--:B------:R-:W-:Y:S01]  /*abd0*/  FMUL.FTZ R165, R165, R46.reuse ;  /* 0x0000002ea5a57220 */ /* 0x080fe20000410000 */
        /* <DEDUP_REMOVED lines=62> */
[----:B------:R5:W3:Y:S01]  /*afc0*/  MUFU.EX2 R134, R2 ;  /* 0x0000000200867308 */ /* 0x000ae20000000800 */
[----:B-1----:R-:W-:Y:S01]  /*afd0*/  FFMA.FTZ R0, R139, UR4, -R42 ;  /* 0x000000048b007c23 */ /* 0x002fe2000801082a */
[----:B------:R-:W-:-:S03]  /*afe0*/  FFMA.FTZ R3, R209, UR4, -R43 ;  /* 0x00000004d1037c23 */ /* 0x000fc6000801082b */
[----:B------:R1:W-:Y:S01]  /*aff0*/  MUFU.EX2 R251, R0 ;  /* 0x0000000000fb7308 */ /* 0x0003e20000000800 */
[----:B-----5:R-:W-:Y:S01]  /*b000*/  FFMA.FTZ R2, R210, UR4, -R43 ;  /* 0x00000004d2027c23 */ /* 0x020fe2000801082b */
[----:B------:R-:W-:Y:S01]  /*b010*/  MOV R210, R137 ;  /* 0x0000008900d27202 */ /* 0x000fe20000000f00 */
[----:B-1----:R-:W-:Y:S01]  /*b020*/  FFMA.FTZ R0, R208, UR4, -R42 ;  /* 0x00000004d0007c23 */ /* 0x002fe2000801082a */
[----:B----4-:R-:W-:-:S07]  /*b030*/  F2FP.F16.F32.PACK_AB R4, R239, R133 ;  /* 0x00000085ef04723e */ /* 0x010fce00000000ff */
[C---:B------:R-:W-:Y:S08]  /*b040*/  HMMA.16816.F32 R144, R4.reuse, R12, R144 ;  /* 0x0000000c0490723c */ /* 0x040ff00000001890 */
[----:B------:R-:W-:Y:S01]  /*b050*/  HMMA.16816.F32 R152, R4, R14, R152 ;  /* 0x0000000e0498723c */ /* 0x000fe20000001898 */
[----:B--2---:R-:W-:Y:S02]  /*b060*/  F2FP.F16.F32.PACK_AB R9, R238, R67 ;  /* 0x00000043ee09723e */ /* 0x004fe400000000ff */
[----:B---3--:R-:W-:-:S07]  /*b070*/  F2FP.F16.F32.PACK_AB R8, R234, R64 ;  /* 0x00000040ea08723e */ /* 0x008fce00000000ff */
[C---:B------:R-:W-:Y:S08]  /*b080*/  HMMA.16816.F32 R148, R8.reuse, R12, R148 ;  /* 0x0000000c0894723c */ /* 0x040ff00000001894 */
[----:B------:R-:W-:Y:S01]  /*b090*/  HMMA.16816.F32 R156, R8, R14, R156 ;  /* 0x0000000e089c723c */ /* 0x000fe2000000189c */
[----:B------:R-:W1:Y:S01]  /*b0a0*/  LDSM.16.MT88.4 R12, [R50+0xe000] ;  /* 0x00e00000320c783b */ /* 0x000e620000004200 */
[----:B------:R2:W-:Y:S06]  /*b0b0*/  MUFU.EX2 R209, R3 ;  /* 0x0000000300d17308 */ /* 0x0005ec0000000800 */
[C---:B------:R-:W-:Y:S01]  /*b0c0*/  HMMA.16816.F32 R164, R4.reuse, R32, R164 ;  /* 0x0000002004a4723c */ /* 0x040fe200000018a4 */
[----:B------:R3:W-:Y:S07]  /*b0d0*/  MUFU.EX2 R250, R0 ;  /* 0x0000000000fa7308 */ /* 0x0007ee0000000800 */
[----:B------:R-:W-:Y:S01]  /*b0e0*/  HMMA.16816.F32 R168, R4, R34, R168 ;  /* 0x0000002204a8723c */ /* 0x000fe200000018a8 */
[----:B--2---:R-:W-:-:S07]  /*b0f0*/  FFMA.FTZ R3, R140, UR4, -R42 ;  /* 0x000000048c037c23 */ /* 0x004fce000801082a */
[----:B------:R-:W-:Y:S01]  /*b100*/  HMMA.16816.F32 R180, R4, R28, R180 ;  /* 0x0000001c04b4723c */ /* 0x000fe200000018b4 */
[----:B---3--:R-:W-:-:S07]  /*b110*/  FFMA.FTZ R0, R56, UR4, -R40 ;  /* 0x0000000438007c23 */ /* 0x008fce0008010828 */
[C---:B------:R-:W-:Y:S08]  /*b120*/  HMMA.16816.F32 R184, R4.reuse, R30, R184 ;  /* 0x0000001e04b8723c */ /* 0x040ff000000018b8 */
[C---:B------:R-:W-:Y:S08]  /*b130*/  HMMA.16816.F32 R196, R4.reuse, R24, R196 ;  /* 0x0000001804c4723c */ /* 0x040ff000000018c4 */
[C---:B------:R-:W-:Y:S08]  /*b140*/  HMMA.16816.F32 R200, R4.reuse, R26, R200 ;  /* 0x0000001a04c8723c */ /* 0x040ff000000018c8 */
[C---:B------:R-:W-:Y:S08]  /*b150*/  HMMA.16816.F32 R72, R4.reuse, R20, R72 ;  /* 0x000000140448723c */ /* 0x040ff00000001848 */
[C---:B------:R-:W-:Y:S08]  /*b160*/  HMMA.16816.F32 R76, R4.reuse, R22, R76 ;  /* 0x00000016044c723c */ /* 0x040ff0000000184c */
[C---:B-1----:R-:W-:Y:S08]  /*b170*/  HMMA.16816.F32 R88, R4.reuse, R12, R88 ;  /* 0x0000000c0458723c */ /* 0x042ff00000001858 */
[C---:B------:R-:W-:Y:S08]  /*b180*/  HMMA.16816.F32 R92, R4.reuse, R14, R92 ;  /* 0x0000000e045c723c */ /* 0x040ff0000000185c */
[C---:B------:R-:W-:Y:S08]  /*b190*/  HMMA.16816.F32 R104, R4.reuse, R16, R104 ;  /* 0x000000100468723c */ /* 0x040ff00000001868 */
[C---:B------:R-:W-:Y:S08]  /*b1a0*/  HMMA.16816.F32 R108, R4.reuse, R18, R108 ;  /* 0x00000012046c723c */ /* 0x040ff0000000186c */
[C---:B------:R-:W-:Y:S08]  /*b1b0*/  HMMA.16816.F32 R120, R4.reuse, R52, R120 ;  /* 0x000000340478723c */ /* 0x040ff00000001878 */
[----:B------:R-:W-:Y:S01]  /*b1c0*/  HMMA.16816.F32 R124, R4, R54, R124 ;  /* 0x00000036047c723c */ /* 0x000fe2000000187c */
[----:B------:R1:W2:Y:S07]  /*b1d0*/  MUFU.EX2 R4, R2 ;  /* 0x0000000200047308 */ /* 0x0002ae0000000800 */
[----:B------:R-:W-:Y:S01]  /*b1e0*/  HMMA.16816.F32 R84, R8, R12, R84 ;  /* 0x0000000c0854723c */ /* 0x000fe20000001854 */
[----:B-1----:R-:W-:-:S07]  /*b1f0*/  FFMA.FTZ R2, R143, UR4, -R42 ;  /* 0x000000048f027c23 */ /* 0x002fce000801082a */
[----:B------:R-:W-:Y:S01]  /*b200*/  HMMA.16816.F32 R96, R8, R14, R96 ;  /* 0x0000000e0860723c */ /* 0x000fe20000001860 */
[----:B------:R-:W1:Y:S01]  /*b210*/  LDSM.16.MT88.4 R12, [R48+0xc800] ;  /* 0x00c80000300c783b */ /* 0x000e620000004200 */
[----:B------:R3:W-:Y:S04]  /*b220*/  MUFU.EX2 R137, R2 ;  /* 0x0000000200897308 */ /* 0x0007e80000000800 */
[----:B------:R4:W-:Y:S04]  /*b230*/  MUFU.EX2 R252, R3 ;  /* 0x0000000300fc7308 */ /* 0x0009e80000000800 */
[----:B------:R5:W-:Y:S01]  /*b240*/  MUFU.EX2 R244, R0 ;  /* 0x0000000000f47308 */ /* 0x000be20000000800 */
[----:B---3--:R-:W-:-:S04]  /*b250*/  FFMA.FTZ R2, R62, UR4, -R40 ;  /* 0x000000043e027c23 */ /* 0x008fc80008010828 */
[----:B------:R3:W-:Y:S01]  /*b260*/  MUFU.EX2 R247, R2 ;  /* 0x0000000200f77308 */ /* 0x0007e20000000800 */
[----:B----4-:R-:W-:Y:S01]  /*b270*/  FFMA.FTZ R3, R60, UR4, -R40 ;  /* 0x000000043c037c23 */ /* 0x010fe20008010828 */
[----:B-----5:R-:W-:Y:S01]  /*b280*/  FFMA.FTZ R0, R63, UR4, -R41 ;  /* 0x000000043f007c23 */ /* 0x020fe20008010829 */
[----:B------:R-:W-:Y:S02]  /*b290*/  MOV R7, R239 ;  /* 0x000000ef00077202 */ /* 0x000fe40000000f00 */
[----:B------:R4:W5:Y:S01]  /*b2a0*/  MUFU.EX2 R246, R3 ;  /* 0x0000000300f67308 */ /* 0x0009620000000800 */
[----:B------:R-:W-:-:S03]  /*b2b0*/  MOV R5, R234 ;  /* 0x000000ea00057202 */ /* 0x000fc60000000f00 */
[----:B------:R2:W-:Y:S01]  /*b2c0*/  MUFU.EX2 R234, R0 ;  /* 0x0000000000ea7308 */ /* 0x0005e20000000800 */
[----:B---3--:R-:W-:Y:S01]  /*b2d0*/  FFMA.FTZ R2, R66, UR4, -R41 ;  /* 0x0000000442027c23 */ /* 0x008fe20008010829 */
[----:B------:R-:W-:-:S03]  /*b2e0*/  MOV R139, R134 ;  /* 0x00000086008b7202 */ /* 0x000fc60000000f00 */
[----:B------:R3:W1:Y:S01]  /*b2f0*/  MUFU.EX2 R239, R2 ;  /* 0x0000000200ef7308 */ /* 0x0006620000000800 */
[----:B----4-:R-:W-:Y:S01]  /*b300*/  FFMA.FTZ R3, R61, UR4, -R40 ;  /* 0x000000043d037c23 */ /* 0x010fe20008010828 */
[----:B------:R-:W-:Y:S01]  /*b310*/  MOV R134, R240 ;  /* 0x000000f000867202 */ /* 0x000fe20000000f00 */
[--C-:B--2---:R-:W-:Y:S01]  /*b320*/  FFMA.FTZ R0, R57, UR4, -R41.reuse ;  /* 0x0000000439007c23 */ /* 0x104fe20008010829 */
[----:B------:R-:W-:Y:S01]  /*b330*/  MOV R6, R238 ;  /* 0x000000ee00067202 */ /* 0x000fe20000000f00 */
[----:B------:R-:W2:Y:S01]  /*b340*/  MUFU.EX2 R245, R3 ;  /* 0x0000000300f57308 */ /* 0x000ea20000000800 */
[-C--:B------:R-:W-:Y:S01]  /*b350*/  FMUL.FTZ R116, R116, R49.reuse ;  /* 0x0000003174747220 */ /* 0x080fe20000410000 */
[----:B---3--:R-:W-:Y:S02]  /*b360*/  FFMA.FTZ R2, R65, UR4, -R41 ;  /* 0x0000000441027c23 */ /* 0x008fe40008010829 */
[----:B------:R-:W-:Y:S01]  /*b370*/  MUFU.EX2 R240, R0 ;  /* 0x0000000000f07308 */ /* 0x000fe20000000800 */
[----:B------:R-:W-:Y:S01]  /*b380*/  FMUL.FTZ R117, R117, R49 ;  /* 0x0000003175757220 */ /* 0x000fe20000410000 */
[-C--:B------:R-:W-:Y:S01]  /*b390*/  FMUL.FTZ R118, R118, R47.reuse ;  /* 0x0000002f76767220 */ /* 0x080fe20000410000 */
[----:B------:R-:W-:Y:S01]  /*b3a0*/  FMUL.FTZ R119, R119, R47 ;  /* 0x0000002f77777220 */ /* 0x000fe20000410000 */
[----:B------:R-:W3:Y:S01]  /*b3b0*/  MUFU.EX2 R238, R2 ;  /* 0x0000000200ee7308 */ /* 0x000ee20000000800 */
        /* <DEDUP_REMOVED lines=44> */
[C---:B------:R-:W-:Y:S08]  /*b680*/  HMMA.16816.F32 R116, R8.reuse, R52, R116 ;  /* 0x000000340874723c */ /* 0x040ff00000001874 */
[----:B------:R-:W-:Y:S01]  /*b690*/  HMMA.16816.F32 R52, R8, R54, R128 ;  /* 0x000000360834723c */ /* 0x000fe20000001880 */
[----:B------:R-:W-:-:S02]  /*b6a0*/  MOV R131, R4 ;  /* 0x0000000400837202 */ /* 0x000fc40000000f00 */
[----:B------:R-:W-:Y:S02]  /*b6b0*/  MOV R130, R5 ;  /* 0x0000000500827202 */ /* 0x000fe40000000f00 */
[----:B------:R-:W-:Y:S02]  /*b6c0*/  MOV R129, R6 ;  /* 0x0000000600817202 */ /* 0x000fe40000000f00 */
[----:B------:R-:W-:Y:S01]  /*b6d0*/  MOV R128, R7 ;  /* 0x0000000700807202 */ /* 0x000fe20000000f00 */
[----:B------:R-:W-:Y:S01]  /*b6e0*/  HMMA.16816.F32 R160, R8, R32, R160 ;  /* 0x0000002008a0723c */ /* 0x000fe200000018a0 */
[----:B-----5:R-:W-:Y:S02]  /*b6f0*/  F2FP.F16.F32.PACK_AB R4, R247, R246 ;  /* 0x000000f6f704723e */ /* 0x020fe400000000ff */
[----:B-1----:R-:W-:Y:S02]  /*b700*/  F2FP.F16.F32.PACK_AB R5, R234, R239 ;  /* 0x000000efea05723e */ /* 0x002fe400000000ff */
[----:B--2---:R-:W-:-:S02]  /*b710*/  F2FP.F16.F32.PACK_AB R6, R245, R244 ;  /* 0x000000f4f506723e */ /* 0x004fc400000000ff */
[----:B---3--:R-:W-:Y:S01]  /*b720*/  F2FP.F16.F32.PACK_AB R7, R240, R238 ;  /* 0x000000eef007723e */ /* 0x008fe200000000ff */
[C---:B------:R-:W-:Y:S01]  /*b730*/  HMMA.16816.F32 R172, R8.reuse, R34, R172 ;  /* 0x0000002208ac723c */ /* 0x040fe200000018ac */
[----:B------:R-:W-:Y:S02]  /*b740*/  MOV R143, R59 ;  /* 0x0000003b008f7202 */ /* 0x000fe40000000f00 */
[----:B------:R-:W-:Y:S01]  /*b750*/  MOV R140, R58 ;  /* 0x0000003a008c7202 */ /* 0x000fe20000000f00 */
[--C-:B------:R-:W-:Y:S01]  /*b760*/  FFMA.FTZ R0, R225, UR4, -R43.reuse ;  /* 0x00000004e1007c23 */ /* 0x100fe2000801082b */
[----:B------:R-:W-:Y:S01]  /*b770*/  FFMA.FTZ R2, R224, UR4, -R43 ;  /* 0x00000004e0027c23 */ /* 0x000fe2000801082b */
[----:B------:R-:W-:Y:S01]  /*b780*/  MOV R208, R233 ;  /* 0x000000e900d07202 */ /* 0x000fe20000000f00 */
[----:B------:R-:W-:Y:S01]  /*b790*/  LDSM.16.MT88.4 R32, [R44+0x2800] ;  /* 0x002800002c20783b */ /* 0x000fe20000004200 */
        /* <DEDUP_REMOVED lines=8> */
[----:B------:R-:W-:-:S07]  /*b820*/  F2FP.F16.F32.PACK_AB R8, R210, R139 ;  /* 0x0000008bd208723e */ /* 0x000fce00000000ff */
[----:B------:R-:W-:Y:S01]  /*b830*/  HMMA.16816.F32 R144, R4, R12, R144 ;  /* 0x0000000c0490723c */ /* 0x000fe20000001890 */
[----:B------:R-:W-:-:S07]  /*b840*/  F2FP.F16.F32.PACK_AB R9, R252, R251 ;  /* 0x000000fbfc09723e */ /* 0x000fce00000000ff */
[----:B------:R-:W-:Y:S01]  /*b850*/  HMMA.16816.F32 R152, R4, R14, R152 ;  /* 0x0000000e0498723c */ /* 0x000fe20000001898 */
[----:B------:R-:W-:Y:S01]  /*b860*/  F2FP.F16.F32.PACK_AB R10, R131, R209 ;  /* 0x000000d1830a723e */ /* 0x000fe200000000ff */
[----:B------:R1:W-:Y:S01]  /*b870*/  MUFU.EX2 R225, R0 ;  /* 0x0000000000e17308 */ /* 0x0003e20000000800 */
[----:B------:R-:W-:Y:S01]  /*b880*/  F2FP.F16.F32.PACK_AB R11, R250, R137 ;  /* 0x00000089fa0b723e */ /* 0x000fe200000000ff */
[----:B------:R-:W-:Y:S02]  /*b890*/  LDSM.16.MT88.4 R24, [R50+0xc800] ;  /* 0x00c800003218783b */ /* 0x000fe40000004200 */
[----:B------:R2:W-:Y:S01]  /*b8a0*/  MUFU.EX2 R233, R2 ;  /* 0x0000000200e97308 */ /* 0x0005e20000000800 */
[----:B------:R-:W-:Y:S01]  /*b8b0*/  MOV R66, R39 ;  /* 0x0000002700427202 */ /* 0x000fe20000000f00 */
[----:B------:R-:W-:Y:S02]  /*b8c0*/  LDSM.16.MT88.4 R20, [R44+0x800] ;  /* 0x000800002c14783b */ /* 0x000fe40000004200 */
[----:B------:R-:W-:Y:S01]  /*b8d0*/  HMMA.16816.F32 R56, R8, R12, R148 ;  /* 0x0000000c0838723c */ /* 0x000fe20000001894 */
[----:B------:R-:W-:Y:S01]  /*b8e0*/  MOV R141, R38 ;  /* 0x00000026008d7202 */ /* 0x000fe20000000f00 */
[----:B------:R-:W-:Y:S01]  /*b8f0*/  LDSM.16.MT88.4 R16, [R51+0x800] ;  /* 0x000800003310783b */ /* 0x000fe20000004200 */
[----:B------:R-:W-:-:S02]  /*b900*/  MOV R142, R37 ;  /* 0x00000025008e7202 */ /* 0x000fc40000000f00 */
[----:B------:R-:W-:Y:S01]  /*b910*/  MOV R3, R36 ;  /* 0x0000002400037202 */ /* 0x000fe20000000f00 */
[--C-:B-1----:R-:W-:Y:S01]  /*b920*/  FFMA.FTZ R0, R223, UR4, -R43.reuse ;  /* 0x00000004df007c23 */ /* 0x102fe2000801082b */
[----:B------:R-:W-:Y:S01]  /*b930*/  LDSM.16.MT88.4 R28, [R50+0xe800] ;  /* 0x00e80000321c783b */ /* 0x000fe20000004200 */
[----:B------:R-:W-:Y:S03]  /*b940*/  HMMA.16816.F32 R60, R8, R14, R156 ;  /* 0x0000000e083c723c */ /* 0x000fe6000000189c */
[----:B------:R-:W1:Y:S01]  /*b950*/  LDSM.16.MT88.4 R12, [R48+0xe800] ;  /* 0x00e80000300c783b */ /* 0x000e620000004200 */
[----:B------:R3:W-:Y:S01]  /*b960*/  MUFU.EX2 R223, R0 ;  /* 0x0000000000df7308 */ /* 0x0007e20000000800 */
[----:B--2---:R-:W-:Y:S02]  /*b970*/  FFMA.FTZ R2, R222, UR4, -R43 ;  /* 0x00000004de027c23 */ /* 0x004fe4000801082b */
[----:B------:R-:W2:Y:S02]  /*b980*/  LDSM.16.MT88.4 R36, [R51+0x2800] ;  /* 0x002800003324783b */ /* 0x000ea40000004200 */
[----:B------:R4:W-:Y:S01]  /*b990*/  MUFU.EX2 R224, R2 ;  /* 0x0000000200e07308 */ /* 0x0009e20000000800 */
[----:B---3--:R-:W-:-:S04]  /*b9a0*/  FFMA.FTZ R0, R219, UR4, -R42 ;  /* 0x00000004db007c23 */ /* 0x008fc8000801082a */
[----:B------:R3:W-:Y:S01]  /*b9b0*/  MUFU.EX2 R222, R0 ;  /* 0x0000000000de7308 */ /* 0x0007e20000000800 */
[----:B----4-:R-:W-:-:S04]  /*b9c0*/  FFMA.FTZ R2, R218, UR4, -R42 ;  /* 0x00000004da027c23 */ /* 0x010fc8000801082a */
[----:B------:R4:W-:Y:S01]  /*b9d0*/  MUFU.EX2 R218, R2 ;  /* 0x0000000200da7308 */ /* 0x0009e20000000800 */
[----:B---3--:R-:W-:-:S04]  /*b9e0*/  FFMA.FTZ R0, R220, UR4, -R42 ;  /* 0x00000004dc007c23 */ /* 0x008fc8000801082a */
[----:B------:R3:W-:Y:S01]  /*b9f0*/  MUFU.EX2 R219, R0 ;  /* 0x0000000000db7308 */ /* 0x0007e20000000800 */
[----:B----4-:R-:W-:Y:S01]  /*ba00*/  FFMA.FTZ R2, R221, UR4, -R42 ;  /* 0x00000004dd027c23 */ /* 0x010fe2000801082a */
[----:B-1----:R-:W-:Y:S01]  /*ba10*/  HMMA.16816.F32 R72, R4, R12, R72 ;  /* 0x0000000c0448723c */ /* 0x002fe20000001848 */
[----:B------:R-:W-:-:S07]  /*ba20*/  MOV R221, R137 ;  /* 0x0000008900dd7202 */ /* 0x000fce0000000f00 */
[----:B------:R-:W-:Y:S01]  /*ba30*/  HMMA.16816.F32 R76, R4, R14, R76 ;  /* 0x0000000e044c723c */ /* 0x000fe2000000184c */
[----:B---3--:R-:W-:-:S07]  /*ba40*/  FFMA.FTZ R0, R216, UR4, -R40 ;  /* 0x00000004d8007c23 */ /* 0x008fce0008010828 */
[C---:B------:R-:W-:Y:S01]  /*ba50*/  HMMA.16816.F32 R68, R8.reuse, R12, R68 ;  /* 0x0000000c0844723c */ /* 0x040fe20000001844 */
[----:B------:R1:W-:Y:S07]  /*ba60*/  MUFU.EX2 R216, R2 ;  /* 0x0000000200d87308 */ /* 0x0003ee0000000800 */
[----:B------:R-:W-:Y:S01]  /*ba70*/  HMMA.16816.F32 R80, R8, R14, R80 ;  /* 0x0000000e0850723c */ /* 0x000fe20000001850 */
[----:B------:R-:W3:Y:S01]  /*ba80*/  LDSM.16.MT88.4 R12, [R48+0xd000] ;  /* 0x00d00000300c783b */ /* 0x000ee20000004200 */
[----:B------:R4:W-:Y:S01]  /*ba90*/  MUFU.EX2 R137, R0 ;  /* 0x0000000000897308 */ /* 0x0009e20000000800 */
[----:B------:R-:W-:Y:S01]  /*baa0*/  MOV R157, R139 ;  /* 0x0000008b009d7202 */ /* 0x000fe20000000f00 */
[----:B-1----:R-:W-:-:S04]  /*bab0*/  FFMA.FTZ R2, R215, UR4, -R40 ;  /* 0x00000004d7027c23 */ /* 0x002fc80008010828 */
[----:B------:R1:W5:Y:S01]  /*bac0*/  MUFU.EX2 R139, R2 ;  /* 0x00000002008b7308 */ /* 0x0003620000000800 */
[----:B----4-:R-:W-:Y:S01]  /*bad0*/  FFMA.FTZ R0, R212, UR4, -R40 ;  /* 0x00000004d4007c23 */ /* 0x010fe20008010828 */
[----:B------:R-:W-:-:S03]  /*bae0*/  MOV R212, R134 ;  /* 0x0000008600d47202 */ /* 0x000fc60000000f00 */
[----:B------:R4:W-:Y:S01]  /*baf0*/  MUFU.EX2 R134, R0 ;  /* 0x0000000000867308 */ /* 0x0009e20000000800 */
[----:B------:R-:W-:Y:S01]  /*bb00*/  MOV R220, R3 ;  /* 0x0000000300dc7202 */ /* 0x000fe20000000f00 */
[----:B-1----:R-:W-:Y:S01]  /*bb10*/  FFMA.FTZ R2, R213, UR4, -R40 ;  /* 0x00000004d5027c23 */ /* 0x002fe20008010828 */
[----:B------:R-:W-:Y:S01]  /*bb20*/  MOV R213, R135 ;  /* 0x0000008700d57202 */ /* 0x000fe20000000f00 */
[--C-:B------:R-:W-:Y:S02]  /*bb30*/  FFMA.FTZ R3, R214, UR4, -R41.reuse ;  /* 0x00000004d6037c23 */ /* 0x100fe40008010829 */
[----:B------:R1:W-:Y:S01]  /*bb40*/  MUFU.EX2 R135, R2 ;  /* 0x0000000200877308 */ /* 0x0003e20000000800 */
[----:B----4-:R-:W-:Y:S01]  /*bb50*/  FFMA.FTZ R0, R217, UR4, -R41 ;  /* 0x00000004d9007c23 */ /* 0x010fe20008010829 */
[----:B------:R-:W-:-:S03]  /*bb60*/  MOV R217, R136 ;  /* 0x0000008800d97202 */ /* 0x000fc60000000f00 */
[----:B------:R4:W-:Y:S01]  /*bb70*/  MUFU.EX2 R136, R0 ;  /* 0x0000000000887308 */ /* 0x0009e20000000800 */
[----:B------:R-:W-:Y:S01]  /*bb80*/  MOV R159, R66 ;  /* 0x00000042009f7202 */ /* 0x000fe20000000f00 */
[--C-:B-1----:R-:W-:Y:S02]  /*bb90*/  FFMA.FTZ R2, R211, UR4, -R41.reuse ;  /* 0x00000004d3027c23 */ /* 0x102fe40008010829 */
[----:B------:R-:W1:Y:S04]  /*bba0*/  MUFU.EX2 R65, R3 ;  /* 0x0000000300417308 */ /* 0x000e680000000800 */
[----:B------:R-:W-:Y:S01]  /*bbb0*/  MUFU.EX2 R66, R2 ;  /* 0x0000000200427308 */ /* 0x000fe20000000800 */
[----:B----4-:R-:W-:-:S04]  /*bbc0*/  FFMA.FTZ R0, R132, UR4, -R41 ;  /* 0x0000000484007c23 */ /* 0x010fc80008010829 */
[----:B------:R-:W4:Y:S01]  /*bbd0*/  MUFU.EX2 R132, R0 ;  /* 0x0000000000847308 */ /* 0x000f220000000800 */
[----:B------:R-:W-:Y:S01]  /*bbe0*/  HMMA.16816.F32 R164, R4, R24, R164 ;  /* 0x0000001804a4723c */ /* 0x000fe200000018a4 */
[----:B------:R-:W-:-:S07]  /*bbf0*/  MOV R158, R208 ;  /* 0x000000d0009e7202 */ /* 0x000fce0000000f00 */
[----:B------:R-:W-:Y:S01]  /*bc00*/  HMMA.16816.F32 R168, R4, R26, R168 ;  /* 0x0000001a04a8723c */ /* 0x000fe200000018a8 */
[----:B------:R-:W-:-:S07]  /*bc10*/  MOV R156, R210 ;  /* 0x000000d2009c7202 */ /* 0x000fce0000000f00 */
[----:B------:R-:W-:Y:S01]  /*bc20*/  HMMA.16816.F32 R180, R4, R20, R180 ;  /* 0x0000001404b4723c */ /* 0x000fe200000018b4 */
[----:B------:R-:W-:-:S07]  /*bc30*/  MOV R215, R209 ;  /* 0x000000d100d77202 */ /* 0x000fce0000000f00 */
[C---:B------:R-:W-:Y:S08]  /*bc40*/  HMMA.16816.F32 R184, R4.reuse, R22, R184 ;  /* 0x0000001604b8723c */ /* 0x040ff000000018b8 */
[C---:B------:R-:W-:Y:S08]  /*bc50*/  HMMA.16816.F32 R196, R4.reuse, R16, R196 ;  /* 0x0000001004c4723c */ /* 0x040ff000000018c4 */
[C---:B------:R-:W-:Y:S08]  /*bc60*/  HMMA.16816.F32 R200, R4.reuse, R18, R200 ;  /* 0x0000001204c8723c */ /* 0x040ff000000018c8 */
[C---:B------:R-:W-:Y:S08]  /*bc70*/  HMMA.16816.F32 R88, R4.reuse, R28, R88 ;  /* 0x0000001c0458723c */ /* 0x040ff00000001858 */
[C---:B------:R-:W-:Y:S08]  /*bc80*/  HMMA.16816.F32 R92, R4.reuse, R30, R92 ;  /* 0x0000001e045c723c */ /* 0x040ff0000000185c */
[C---:B------:R-:W-:Y:S08]  /*bc90*/  HMMA.16816.F32 R104, R4.reuse, R32, R104 ;  /* 0x000000200468723c */ /* 0x040ff00000001868 */
[C---:B------:R-:W-:Y:S08]  /*bca0*/  HMMA.16816.F32 R108, R4.reuse, R34, R108 ;  /* 0x00000022046c723c */ /* 0x040ff0000000186c */
[C---:B--2---:R-:W-:Y:S08]  /*bcb0*/  HMMA.16816.F32 R120, R4.reuse, R36, R120 ;  /* 0x000000240478723c */ /* 0x044ff00000001878 */
[----:B------:R-:W-:Y:S01]  /*bcc0*/  HMMA.16816.F32 R124, R4, R38, R124 ;  /* 0x00000026047c723c */ /* 0x000fe2000000187c */
[----:B-----5:R-:W-:-:S02]  /*bcd0*/  F2FP.F16.F32.PACK_AB R4, R139, R137 ;  /* 0x000000898b04723e */ /* 0x020fc400000000ff */
[----:B-1----:R-:W-:Y:S02]  /*bce0*/  F2FP.F16.F32.PACK_AB R5, R65, R136 ;  /* 0x000000884105723e */ /* 0x002fe400000000ff */
[----:B------:R-:W-:Y:S02]  /*bcf0*/  F2FP.F16.F32.PACK_AB R6, R135, R134 ;  /* 0x000000868706723e */ /* 0x000fe400000000ff */
[----:B----4-:R-:W-:Y:S01]  /*bd00*/  F2FP.F16.F32.PACK_AB R7, R132, R66 ;  /* 0x000000428407723e */ /* 0x010fe200000000ff */
[C---:B------:R-:W-:Y:S08]  /*bd10*/  HMMA.16816.F32 R160, R8.reuse, R24, R160 ;  /* 0x0000001808a0723c */ /* 0x040ff000000018a0 */
[C---:B------:R-:W-:Y:S01]  /*bd20*/  HMMA.16816.F32 R172, R8.reuse, R26, R172 ;  /* 0x0000001a08ac723c */ /* 0x040fe200000018ac */
[----:B------:R-:W-:Y:S07]  /*bd30*/  LDSM.16.MT88.4 R24, [R44+0x1000] ;  /* 0x001000002c18783b */ /* 0x000fee0000004200 */
        /* <DEDUP_REMOVED lines=8> */
[----:B------:R-:W1:Y:S07]  /*bdc0*/  LDSM.16.MT88.4 R28, [R50+0xd000] ;  /* 0x00d00000321c783b */ /* 0x000e6e0000004200 */
[C---:B------:R-:W-:Y:S08]  /*bdd0*/  HMMA.16816.F32 R100, R8.reuse, R32, R100 ;  /* 0x000000200864723c */ /* 0x040ff00000001864 */
[C---:B------:R-:W-:Y:S01]  /*bde0*/  HMMA.16816.F32 R112, R8.reuse, R34, R112 ;  /* 0x000000220870723c */ /* 0x040fe20000001870 */
[----:B------:R-:W-:Y:S07]  /*bdf0*/  LDSM.16.MT88.4 R32, [R44+0x3000] ;  /* 0x003000002c20783b */ /* 0x000fee0000004200 */
[C---:B------:R-:W-:Y:S08]  /*be00*/  HMMA.16816.F32 R116, R8.reuse, R36, R116 ;  /* 0x000000240874723c */ /* 0x040ff00000001874 */
[----:B------:R-:W-:Y:S01]  /*be10*/  HMMA.16816.F32 R52, R8, R38, R52 ;  /* 0x000000260834723c */ /* 0x000fe20000001834 */
[----:B------:R-:W-:Y:S01]  /*be20*/  F2FP.F16.F32.PACK_AB R8, R233, R225 ;  /* 0x000000e1e908723e */ /* 0x000fe200000000ff */
[----:B------:R-:W-:Y:S01]  /*be30*/  LDSM.16.MT88.4 R36, [R51+0x3000] ;  /* 0x003000003324783b */ /* 0x000fe20000004200 */
[----:B------:R-:W-:-:S02]  /*be40*/  F2FP.F16.F32.PACK_AB R9, R218, R222 ;  /* 0x000000deda09723e */ /* 0x000fc400000000ff */
[----:B------:R-:W-:Y:S02]  /*be50*/  F2FP.F16.F32.PACK_AB R10, R224, R223 ;  /* 0x000000dfe00a723e */ /* 0x000fe400000000ff */
[----:B------:R-:W-:Y:S01]  /*be60*/  F2FP.F16.F32.PACK_AB R11, R216, R219 ;  /* 0x000000dbd80b723e */ /* 0x000fe200000000ff */
[-C--:B---3--:R-:W-:Y:S08]  /*be70*/  HMMA.16816.F32 R144, R4, R12.reuse, R144 ;  /* 0x0000000c0490723c */ /* 0x088ff00000001890 */
[----:B------:R-:W-:Y:S08]  /*be80*/  HMMA.16816.F32 R148, R8, R12, R56 ;  /* 0x0000000c0894723c */ /* 0x000ff00000001838 */
[-C--:B------:R-:W-:Y:S08]  /*be90*/  HMMA.16816.F32 R152, R4, R14.reuse, R152 ;  /* 0x0000000e0498723c */ /* 0x080ff00000001898 */
[----:B------:R-:W-:Y:S01]  /*bea0*/  HMMA.16816.F32 R208, R8, R14, R60 ;  /* 0x0000000e08d0723c */ /* 0x000fe2000000183c */
[----:B------:R-:W2:Y:S01]  /*beb0*/  LDSM.16.MT88.4 R12, [R50+0xf000] ;  /* 0x00f00000320c783b */ /* 0x000ea20000004200 */
[----:B------:R-:W-:Y:S01]  /*bec0*/  FFMA.FTZ R2, R226, UR4, -R40 ;  /* 0x00000004e2027c23 */ /* 0x000fe20008010828 */
[----:B------:R-:W-:-:S05]  /*bed0*/  MOV R214, R159 ;  /* 0x0000009f00d67202 */ /* 0x000fca0000000f00 */
[----:B-1----:R-:W-:Y:S01]  /*bee0*/  HMMA.16816.F32 R164, R4, R28, R164 ;  /* 0x0000001c04a4723c */ /* 0x002fe200000018a4 */
[--C-:B------:R-:W-:Y:S01]  /*bef0*/  FFMA.FTZ R0, R228, UR4, -R40.reuse ;  /* 0x00000004e4007c23 */ /* 0x100fe20008010828 */
[----:B------:R-:W-:-:S06]  /*bf00*/  FFMA.FTZ R3, R227, UR4, -R40 ;  /* 0x00000004e3037c23 */ /* 0x000fcc0008010828 */
        /* <DEDUP_REMOVED lines=8> */
[C---:B------:R-:W-:Y:S08]  /*bf90*/  HMMA.16816.F32 R92, R4.reuse, R14, R92 ;  /* 0x0000000e045c723c */ /* 0x040ff0000000185c */
[C---:B------:R-:W-:Y:S08]  /*bfa0*/  HMMA.16816.F32 R104, R4.reuse, R32, R104 ;  /* 0x000000200468723c */ /* 0x040ff00000001868 */
        /* <DEDUP_REMOVED lines=8> */
[----:B------:R-:W-:Y:S02]  /*c030*/  MOV R125, R142 ;  /* 0x0000008e007d7202 */ /* 0x000fe40000000f00 */
[----:B------:R-:W-:Y:S02]  /*c040*/  MOV R127, R217 ;  /* 0x000000d9007f7202 */ /* 0x000fe40000000f00 */
[----:B------:R-:W-:-:S02]  /*c050*/  MOV R126, R213 ;  /* 0x000000d5007e7202 */ /* 0x000fc40000000f00 */
[----:B------:R-:W-:Y:S01]  /*c060*/  MOV R212, R156 ;  /* 0x0000009c00d47202 */ /* 0x000fe20000000f00 */
[C---:B------:R-:W-:Y:S01]  /*c070*/  HMMA.16816.F32 R176, R8.reuse, R24, R176 ;  /* 0x0000001808b0723c */ /* 0x040fe200000018b0 */
[----:B------:R-:W-:Y:S02]  /*c080*/  MOV R213, R157 ;  /* 0x0000009d00d57202 */ /* 0x000fe40000000f00 */
[----:B------:R-:W-:Y:S02]  /*c090*/  MOV R217, R158 ;  /* 0x0000009e00d97202 */ /* 0x000fe40000000f00 */
[----:B------:R-:W-:Y:S03]  /*c0a0*/  LDSM.16.MT88.4 R156, [R48+0xd800] ;  /* 0x00d80000309c783b */ /* 0x000fe60000004200 */
[----:B------:R-:W-:Y:S01]  /*c0b0*/  HMMA.16816.F32 R60, R8, R26, R188 ;  /* 0x0000001a083c723c */ /* 0x000fe200000018bc */
[----:B------:R-:W-:Y:S01]  /*c0c0*/  MOV R228, R6 ;  /* 0x0000000600e47202 */ /* 0x000fe20000000f00 */
[----:B------:R-:W-:Y:S01]  /*c0d0*/  LDSM.16.MT88.4 R188, [R44+0x1800] ;  /* 0x001800002cbc783b */ /* 0x000fe20000004200 */
[----:B------:R-:W-:-:S05]  /*c0e0*/  MOV R227, R7 ;  /* 0x0000000700e37202 */ /* 0x000fca0000000f00 */
[C---:B------:R-:W-:Y:S08]  /*c0f0*/  HMMA.16816.F32 R192, R8.reuse, R20, R192 ;  /* 0x0000001408c0723c */ /* 0x040ff000000018c0 */
[C---:B------:R-:W-:Y:S01]  /*c100*/  HMMA.16816.F32 R140, R8.reuse, R22, R204 ;  /* 0x00000016088c723c */ /* 0x040fe200000018cc */
[----:B------:R-:W-:Y:S07]  /*c110*/  LDSM.16.MT88.4 R204, [R51+0x1800] ;  /* 0x0018000033cc783b */ /* 0x000fee0000004200 */
[C---:B------:R-:W-:Y:S08]  /*c120*/  HMMA.16816.F32 R100, R8.reuse, R32, R100 ;  /* 0x000000200864723c */ /* 0x040ff00000001864 */
[C---:B------:R-:W-:Y:S01]  /*c130*/  HMMA.16816.F32 R28, R8.reuse, R30, R172 ;  /* 0x0000001e081c723c */ /* 0x040fe200000018ac */
[----:B------:R-:W-:Y:S07]  /*c140*/  LDSM.16.MT88.4 R172, [R50+0xd800] ;  /* 0x00d8000032ac783b */ /* 0x000fee0000004200 */
[C---:B------:R-:W-:Y:S01]  /*c150*/  HMMA.16816.F32 R68, R8.reuse, R16, R68 ;  /* 0x000000100844723c */ /* 0x040fe20000001844 */
[----:B------:R1:W-:Y:S07]  /*c160*/  MUFU.EX2 R17, R2 ;  /* 0x0000000200117308 */ /* 0x0003ee0000000800 */
[C---:B------:R-:W-:Y:S01]  /*c170*/  HMMA.16816.F32 R20, R8.reuse, R18, R80 ;  /* 0x000000120814723c */ /* 0x040fe20000001850 */
[----:B------:R2:W-:Y:S07]  /*c180*/  LDSM.16.MT88.4 R80, [R48+0xf800] ;  /* 0x00f800003050783b */ /* 0x0005ee0000004200 */
[----:B------:R-:W-:Y:S01]  /*c190*/  HMMA.16816.F32 R84, R8, R12, R84 ;  /* 0x0000000c0854723c */ /* 0x000fe20000001854 */
[----:B-1----:R-:W-:-:S02]  /*c1a0*/  FFMA.FTZ R2, R5, UR4, -R41 ;  /* 0x0000000405027c23 */ /* 0x002fc40008010829 */
[----:B------:R-:W1:Y:S05]  /*c1b0*/  LDSM.16.MT88.4 R4, [R51+0x3800] ;  /* 0x003800003304783b */ /* 0x000e6a0000004200 */
[C---:B------:R-:W-:Y:S01]  /*c1c0*/  HMMA.16816.F32 R24, R8.reuse, R14, R96 ;  /* 0x0000000e0818723c */ /* 0x040fe20000001860 */
[----:B------:R3:W4:Y:S07]  /*c1d0*/  LDSM.16.MT88.4 R96, [R50+0xf800] ;  /* 0x00f800003260783b */ /* 0x00072e0000004200 */
[C---:B------:R-:W-:Y:S08]  /*c1e0*/  HMMA.16816.F32 R32, R8.reuse, R34, R112 ;  /* 0x000000220820723c */ /* 0x040ff00000001870 */
[C---:B------:R-:W-:Y:S08]  /*c1f0*/  HMMA.16816.F32 R116, R8.reuse, R36, R116 ;  /* 0x000000240874723c */ /* 0x040ff00000001874 */
[----:B------:R-:W-:Y:S01]  /*c200*/  HMMA.16816.F32 R52, R8, R38, R52 ;  /* 0x000000260834723c */ /* 0x000fe20000001834 */
[----:B------:R-:W5:Y:S04]  /*c210*/  LDL.LU R8, [R1+0x64] ;  /* 0x0000640001087983 */ /* 0x000f680000300800 */
[----:B--2---:R-:W2:Y:S04]  /*c220*/  LDL.LU R48, [R1+0x60] ;  /* 0x0000600001307983 */ /* 0x004ea80000300800 */
[----:B---3--:R-:W3:Y:S04]  /*c230*/  LDL.LU R50, [R1+0x5c] ;  /* 0x00005c0001327983 */ /* 0x008ee80000300800 */
[----:B------:R-:W4:Y:S01]  /*c240*/  LDL.LU R51, [R1+0x68] ;  /* 0x0000680001337983 */ /* 0x000f220000300800 */
[----:B------:R1:W-:Y:S03]  /*c250*/  MUFU.EX2 R19, R0 ;  /* 0x0000000000137308 */ /* 0x0003e60000000800 */
[----:B------:R1:W4:Y:S02]  /*c260*/  LDSM.16.MT88.4 R112, [R44+0x3800] ;  /* 0x003800002c70783b */ /* 0x0003240000004200 */
[----:B-1----:R-:W-:-:S04]  /*c270*/  FFMA.FTZ R0, R235, UR4, -R40 ;  /* 0x00000004eb007c23 */ /* 0x002fc80008010828 */
[----:B------:R1:W-:Y:S04]  /*c280*/  MUFU.EX2 R18, R0 ;  /* 0x0000000000127308 */ /* 0x0003e80000000800 */
[----:B------:R1:W4:Y:S02]  /*c290*/  MUFU.EX2 R16, R3 ;  /* 0x0000000300107308 */ /* 0x0003240000000800 */
[----:B-1----:R-:W-:-:S04]  /*c2a0*/  FFMA.FTZ R0, R242, UR4, -R41 ;  /* 0x00000004f2007c23 */ /* 0x002fc80008010829 */
[----:B------:R1:W-:Y:S01]  /*c2b0*/  MUFU.EX2 R14, R0 ;  /* 0x00000000000e7308 */ /* 0x0003e20000000800 */
[----:B------:R-:W-:-:S03]  /*c2c0*/  FFMA.FTZ R3, R236, UR4, -R43 ;  /* 0x00000004ec037c23 */ /* 0x000fc6000801082b */
[----:B------:R1:W4:Y:S02]  /*c2d0*/  MUFU.EX2 R13, R2 ;  /* 0x00000002000d7308 */ /* 0x0003240000000800 */
[--C-:B-1----:R-:W-:Y:S02]  /*c2e0*/  FFMA.FTZ R0, R243, UR4, -R41.reuse ;  /* 0x00000004f3007c23 */ /* 0x102fe40008010829 */
[----:B------:R1:W-:Y:S01]  /*c2f0*/  MUFU.EX2 R40, R3 ;  /* 0x0000000300287308 */ /* 0x0003e20000000800 */
[----:B------:R-:W-:-:S03]  /*c300*/  FFMA.FTZ R2, R241, UR4, -R41 ;  /* 0x00000004f1027c23 */ /* 0x000fc60008010829 */
[----:B------:R1:W-:Y:S04]  /*c310*/  MUFU.EX2 R12, R0 ;  /* 0x00000000000c7308 */ /* 0x0003e80000000800 */
[----:B------:R1:W4:Y:S02]  /*c320*/  MUFU.EX2 R15, R2 ;  /* 0x00000002000f7308 */ /* 0x0003240000000800 */
[----:B-1----:R-:W-:Y:S01]  /*c330*/  FFMA.FTZ R3, R232, UR4, -R42 ;  /* 0x00000004e8037c23 */ /* 0x002fe2000801082a */
[----:B------:R-:W-:-:S03]  /*c340*/  FFMA.FTZ R0, R237, UR4, -R43 ;  /* 0x00000004ed007c23 */ /* 0x000fc6000801082b */
[----:B------:R1:W-:Y:S01]  /*c350*/  MUFU.EX2 R36, R3 ;  /* 0x0000000300247308 */ /* 0x0003e20000000800 */
[----:B------:R-:W-:-:S03]  /*c360*/  FFMA.FTZ R2, R249, UR4, -R43 ;  /* 0x00000004f9027c23 */ /* 0x000fc6000801082b */
[----:B------:R1:W4:Y:S02]  /*c370*/  MUFU.EX2 R41, R0 ;  /* 0x0000000000297308 */ /* 0x0003240000000800 */
[--C-:B-1----:R-:W-:Y:S01]  /*c380*/  FFMA.FTZ R3, R229, UR4, -R42.reuse ;  /* 0x00000004e5037c23 */ /* 0x102fe2000801082a */
[----:B------:R-:W-:Y:S02]  /*c390*/  FFMA.FTZ R0, R248, UR4, -R43 ;  /* 0x00000004f8007c23 */ /* 0x000fe4000801082b */
[----:B------:R1:W-:Y:S04]  /*c3a0*/  MUFU.EX2 R43, R2 ;  /* 0x00000002002b7308 */ /* 0x0003e80000000800 */
[----:B------:R1:W-:Y:S04]  /*c3b0*/  MUFU.EX2 R44, R0 ;  /* 0x00000000002c7308 */ /* 0x0003e80000000800 */
[----:B------:R-:W-:Y:S01]  /*c3c0*/  MUFU.EX2 R38, R3 ;  /* 0x0000000300267308 */ /* 0x000fe20000000800 */
[--C-:B-1----:R-:W-:Y:S01]  /*c3d0*/  FFMA.FTZ R2, R230, UR4, -R42.reuse ;  /* 0x00000004e6027c23 */ /* 0x102fe2000801082a */
[----:B------:R-:W-:-:S03]  /*c3e0*/  FFMA.FTZ R0, R231, UR4, -R42 ;  /* 0x00000004e7007c23 */ /* 0x000fc6000801082a */
[----:B------:R-:W1:Y:S04]  /*c3f0*/  MUFU.EX2 R37, R2 ;  /* 0x0000000200257308 */ /* 0x000e680000000800 */
[----:B------:R2:W1:Y:S01]  /*c400*/  MUFU.EX2 R39, R0 ;  /* 0x0000000000277308 */ /* 0x0004620000000800 */
[----:B-----5:R-:W-:Y:S02]  /*c410*/  FFMA.FTZ R8, R8, R49, R64 ;  /* 0x0000003108087223 */ /* 0x020fe40000010040 */
[----:B------:R-:W5:Y:S01]  /*c420*/  LDL.LU R64, [R1+0x7c] ;  /* 0x00007c0001407983 */ /* 0x000f620000300800 */
[----:B--2---:R-:W-:Y:S01]  /*c430*/  FFMA.FTZ R0, R48, R45, R138 ;  /* 0x0000002d30007223 */ /* 0x004fe2000001008a */
[----:B---3--:R-:W-:Y:S01]  /*c440*/  FFMA.FTZ R2, R50, R46, R133 ;  /* 0x0000002e32027223 */ /* 0x008fe20000010085 */
[----:B----4-:R-:W-:-:S02]  /*c450*/  FFMA.FTZ R3, R51, R47, R67 ;  /* 0x0000002f33037223 */ /* 0x010fc40000010043 */
[----:B------:R-:W2:Y:S04]  /*c460*/  LDL.LU R67, [R1+0x78] ;  /* 0x0000780001437983 */ /* 0x000ea80000300800 */
[----:B------:R-:W3:Y:S04]  /*c470*/  LDL.LU R133, [R1+0x74] ;  /* 0x0000740001857983 */ /* 0x000ee80000300800 */
[----:B------:R-:W4:Y:S01]  /*c480*/  LDL.LU R138, [R1+0x70] ;  /* 0x00007000018a7983 */ /* 0x000f220000300800 */
[----:B------:R-:W-:Y:S02]  /*c490*/  MOV R9, R130 ;  /* 0x0000008200097202 */ /* 0x000fe40000000f00 */
[----:B------:R-:W-:-:S02]  /*c4a0*/  MOV R11, R129 ;  /* 0x00000081000b7202 */ /* 0x000fc40000000f00 */
[----:B------:R-:W-:Y:S02]  /*c4b0*/  MOV R243, R220 ;  /* 0x000000dc00f37202 */ /* 0x000fe40000000f00 */
[----:B------:R-:W-:Y:S02]  /*c4c0*/  MOV R10, R128 ;  /* 0x00000080000a7202 */ /* 0x000fe40000000f00 */
[----:B------:R-:W-:Y:S02]  /*c4d0*/  MOV R226, R124 ;  /* 0x0000007c00e27202 */ /* 0x000fe40000000f00 */
[----:B------:R-:W-:Y:S02]  /*c4e0*/  MOV R235, R125 ;  /* 0x0000007d00eb7202 */ /* 0x000fe40000000f00 */
[----:B------:R-:W-:Y:S02]  /*c4f0*/  MOV R242, R126 ;  /* 0x0000007e00f27202 */ /* 0x000fe40000000f00 */
[----:B------:R-:W-:-:S02]  /*c500*/  MOV R241, R127 ;  /* 0x0000007f00f17202 */ /* 0x000fc40000000f00 */
[----:B------:R-:W-:Y:S01]  /*c510*/  MOV R220, R131 ;  /* 0x0000008300dc7202 */ /* 0x000fe20000000f00 */
[----:B------:R-:W-:Y:S01]  /*c520*/  FADD.FTZ R8, R9, R8 ;  /* 0x0000000809087221 */ /* 0x000fe20000010000 */
[----:B------:R-:W-:Y:S02]  /*c530*/  F2FP.F16.F32.PACK_AB R124, R16, R19 ;  /* 0x00000013107c723e */ /* 0x000fe400000000ff */
[----:B------:R-:W-:Y:S02]  /*c540*/  F2FP.F16.F32.PACK_AB R125, R14, R13 ;  /* 0x0000000d0e7d723e */ /* 0x000fe400000000ff */
[----:B------:R-:W-:Y:S02]  /*c550*/  F2FP.F16.F32.PACK_AB R126, R18, R17 ;  /* 0x00000011127e723e */ /* 0x000fe400000000ff */
[----:B------:R-:W-:Y:S02]  /*c560*/  F2FP.F16.F32.PACK_AB R127, R12, R15 ;  /* 0x0000000f0c7f723e */ /* 0x000fe400000000ff */
[----:B------:R-:W-:-:S02]  /*c570*/  F2FP.F16.F32.PACK_AB R128, R40, R41 ;  /* 0x000000292880723e */ /* 0x000fc400000000ff */
[----:B-1----:R-:W-:Y:S02]  /*c580*/  F2FP.F16.F32.PACK_AB R129, R37, R36 ;  /* 0x000000242581723e */ /* 0x002fe400000000ff */
[----:B------:R-:W-:Y:S02]  /*c590*/  F2FP.F16.F32.PACK_AB R130, R44, R43 ;  /* 0x0000002b2c82723e */ /* 0x000fe400000000ff */
[----:B------:R-:W-:Y:S01]  /*c5a0*/  F2FP.F16.F32.PACK_AB R131, R38, R39 ;  /* 0x000000272683723e */ /* 0x000fe200000000ff */
[----:B------:R-:W-:Y:S01]  /*c5b0*/  FADD.FTZ R11, R11, R3 ;  /* 0x000000030b0b7221 */ /* 0x000fe20000010000 */
[----:B------:R-:W-:Y:S01]  /*c5c0*/  FADD.FTZ R10, R10, R2 ;  /* 0x000000020a0a7221 */ /* 0x000fe20000010000 */
[----:B------:R-:W-:Y:S01]  /*c5d0*/  FADD.FTZ R9, R243, R0 ;  /* 0x00000000f3097221 */ /* 0x000fe20000010000 */
[----:B------:R-:W-:Y:S01]  /*c5e0*/  FADD.FTZ R3, R241, R8 ;  /* 0x00000008f1037221 */ /* 0x000fe20000010000 */
[----:B------:R-:W-:Y:S01]  /*c5f0*/  FADD.FTZ R2, R242, R11 ;  /* 0x0000000bf2027221 */ /* 0x000fe20000010000 */
[----:B------:R-:W-:Y:S01]  /*c600*/  HMMA.16816.F32 R120, R124, R4, R120 ;  /* 0x000000047c78723c */ /* 0x000fe20000001878 */
[----:B------:R-:W-:Y:S01]  /*c610*/  FADD.FTZ R0, R235, R10 ;  /* 0x0000000aeb007221 */ /* 0x000fe20000010000 */
        /* <DEDUP_REMOVED lines=54> */
[----:B------:R1:W-:Y:S01]  /*c980*/  STL [R1+0x64], R4 ;  /* 0x0000640401007387 */ /* 0x0003e20000100800 */
[C---:B------:R-:W-:Y:S03]  /*c990*/  HMMA.16816.F32 R144, R124.reuse, R156, R144 ;  /* 0x0000009c7c90723c */ /* 0x040fe60000001890 */
[----:B------:R1:W-:Y:S04]  /*c9a0*/  STL [R1+0x68], R3 ;  /* 0x0000680301007387 */ /* 0x0003e80000100800 */
[----:B------:R1:W-:Y:S01]  /*c9b0*/  STL [R1+0x5c], R2 ;  /* 0x00005c0201007387 */ /* 0x0003e20000100800 */
[C---:B------:R-:W-:Y:S03]  /*c9c0*/  HMMA.16816.F32 R152, R124.reuse, R158, R152 ;  /* 0x0000009e7c98723c */ /* 0x040fe60000001898 */
[----:B------:R1:W-:Y:S05]  /*c9d0*/  STL [R1+0x60], R0 ;  /* 0x0000600001007387 */ /* 0x0003ea0000100800 */
        /* <DEDUP_REMOVED lines=28> */
[----:B------:R-:W-:Y:S01]  /*cba0*/  UISETP.NE.AND UP0, UPT, UR26, 0x2, UPT ;  /* 0x000000021a00788c */ /* 0x000fe2000bf05270 */
[----:B-----5:R-:W-:Y:S01]  /*cbb0*/  MOV R134, R64 ;  /* 0x0000004000867202 */ /* 0x020fe20000000f00 */
[----:B------:R-:W-:Y:S01]  /*cbc0*/  UIADD3 UR4, UPT, UPT, UR26, -0x3, URZ ;  /* 0xfffffffd1a047890 */ /* 0x000fe2000fffe0ff */
[----:B--2---:R-:W-:-:S02]  /*cbd0*/  MOV R137, R67 ;  /* 0x0000004300897202 */ /* 0x004fc40000000f00 */
[----:B---3--:R-:W-:Y:S02]  /*cbe0*/  MOV R135, R133 ;  /* 0x0000008500877202 */ /* 0x008fe40000000f00 */
[----:B----4-:R-:W-:Y:S01]  /*cbf0*/  MOV R136, R138 ;  /* 0x0000008a00887202 */ /* 0x010fe20000000f00 */
[----:B-1----:R-:W-:-:S12]  /*cc00*/  USEL UR4, UR4, 0xffffffff, UP0 ;  /* 0xffffffff04047887 */ /* 0x002fd80008000000 */
.L_x_44:
[----:B------:R-:W-:-:S09]  /*cc10*/  UISETP.GE.AND UP0, UPT, UR4, URZ, UPT ;  /* 0x000000ff0400728c */ /* 0x000fd2000bf06270 */
[----:B------:R-:W-:Y:S05]  /*cc20*/  BRA.U !UP0, `(.L_x_46) ;  /* 0x0000004d08947547 */ /* 0x000fea000b800000 */
[----:B------:R-:W2:Y:S01]  /*cc30*/  LDL R5, [R1+0x6c] ;  /* 0x00006c0001057983 */ /* 0x000ea20000100800 */
[----:B------:R-:W-:Y:S01]  /*cc40*/  UIMAD.WIDE.U32 UR6, UR11, UR22, URZ ;  /* 0x000000160b0672a5 */ /* 0x000fe2000f8e00ff */
[----:B------:R-:W-:Y:S01]  /*cc50*/  MOV R237, 0x40 ;  /* 0x0000004000ed7802 */ /* 0x000fe20000000f00 */
[----:B------:R-:W-:Y:S01]  /*cc60*/  USHF.R.S32.HI UR5, URZ, 0x1f, UR34 ;  /* 0x0000001fff057899 */ /* 0x000fe20008011422 */
[----:B------:R-:W1:Y:S01]  /*cc70*/  S2R R10, SR_TID.X ;  /* 0x00000000000a7919 */ /* 0x000e620000002100 */
[----:B------:R-:W-:Y:S01]  /*cc80*/  UIADD3 UR23, UPT, UPT, UR23, UR7, URZ ;  /* 0x0000000717177290 */ /* 0x000fe2000fffe0ff */
[----:B------:R-:W-:Y:S01]  /*cc90*/  IMAD.MOV.U32 R246, RZ, RZ, 0x20 ;  /* 0x00000020fff67424 */ /* 0x000fe200078e00ff */
[----:B------:R-:W-:Y:S01]  /*cca0*/  UIMAD.WIDE.U32 UR14, UR4, UR12, URZ ;  /* 0x0000000c040e72a5 */ /* 0x000fe2000f8e00ff */
[----:B------:R-:W3:Y:S01]  /*ccb0*/  S2R R8, SR_TID.X ;  /* 0x0000000000087919 */ /* 0x000ee20000002100 */
[----:B------:R-:W-:Y:S01]  /*ccc0*/  IMAD.U32 R3, RZ, RZ, UR7 ;  /* 0x00000007ff037e24 */ /* 0x000fe2000f8e00ff */
[----:B------:R-:W-:Y:S01]  /*ccd0*/  USHF.L.U64.HI UR10, UR12, 0x5, UR13 ;  /* 0x000000050c0a7899 */ /* 0x000fe2000801020d */
[----:B------:R-:W-:Y:S01]  /*cce0*/  IMAD.U32 R2, RZ, RZ, UR6 ;  /* 0x00000006ff027e24 */ /* 0x000fe2000f8e00ff */
[----:B------:R-:W-:Y:S01]  /*ccf0*/  UIMAD UR6, UR4, UR13, UR15 ;  /* 0x0000000d040672a4 */ /* 0x000fe2000f8e020f */
[----:B------:R-:W-:Y:S01]  /*cd00*/  IMAD.U32 R3, RZ, RZ, UR23 ;  /* 0x00000017ff037e24 */ /* 0x000fe2000f8e00ff */
[----:B------:R-:W-:Y:S01]  /*cd10*/  USHF.L.U64.HI UR11, UR12, 0x7, UR13 ;  /* 0x000000070c0b7899 */ /* 0x000fe2000801020d */
[----:B------:R-:W-:Y:S01]  /*cd20*/  SEL R246, R246, 0xffffffe0, !P0 ;  /* 0xffffffe0f6f67807 */ /* 0x000fe20004000000 */
[----:B------:R-:W-:Y:S01]  /*cd30*/  USHF.L.U32 UR7, UR12, 0x5, URZ ;  /* 0x000000050c077899 */ /* 0x000fe200080006ff */
[----:B-----5:R-:W-:-:S02]  /*cd40*/  IMAD.MOV.U32 R132, RZ, RZ, R134 ;  /* 0x000000ffff847224 */ /* 0x020fc400078e0086 */
[----:B------:R-:W-:Y:S02]  /*cd50*/  IMAD.MOV.U32 R138, RZ, RZ, R135 ;  /* 0x000000ffff8a7224 */ /* 0x000fe400078e0087 */
[----:B------:R-:W-:Y:S01]  /*cd60*/  IMAD.MOV.U32 R133, RZ, RZ, R136 ;  /* 0x000000ffff857224 */ /* 0x000fe200078e0088 */
[--C-:B-1----:R-:W-:Y:S01]  /*cd70*/  SHF.R.U32.HI R0, RZ, 0x3, R10.reuse ;  /* 0x00000003ff007819 */ /* 0x102fe2000001160a */
[----:B------:R-:W-:Y:S01]  /*cd80*/  IMAD.SHL.U32 R236, R10, 0x40, RZ ;  /* 0x000000400aec7824 */ /* 0x000fe200078e00ff */
[----:B------:R-:W-:Y:S02]  /*cd90*/  SHF.R.U32.HI R9, RZ, 0x1, R10 ;  /* 0x00000001ff097819 */ /* 0x000fe4000001160a */
[----:B------:R-:W-:Y:S01]  /*cda0*/  IADD3 R0, P1, PT, R0, UR34, RZ ;  /* 0x0000002200007c10 */ /* 0x000fe2000ff3e0ff */
[----:B---3--:R-:W-:Y:S01]  /*cdb0*/  IMAD.SHL.U32 R8, R8, 0x8, RZ ;  /* 0x0000000808087824 */ /* 0x008fe200078e00ff */
[C---:B------:R-:W-:Y:S02]  /*cdc0*/  LOP3.LUT R6, R236.reuse, 0x1c0, RZ, 0xc0, !PT ;  /* 0x000001c0ec067812 */ /* 0x040fe400078ec0ff */
[----:B------:R-:W-:Y:S01]  /*cdd0*/  LOP3.LUT R242, R236, 0x200, RZ, 0xc0, !PT ;  /* 0x00000200ecf27812 */ /* 0x000fe200078ec0ff */
[----:B------:R-:W-:Y:S01]  /*cde0*/  IMAD.X R4, RZ, RZ, UR5, P1 ;  /* 0x00000005ff047e24 */ /* 0x000fe200088e06ff */
[----:B------:R-:W1:Y:S01]  /*cdf0*/  S2UR UR5, SR_CgaCtaId ;  /* 0x00000000000579c3 */ /* 0x000e620000008800 */
[----:B------:R-:W-:Y:S01]  /*ce00*/  IMAD.WIDE.U32 R2, R0, UR12, R2 ;  /* 0x0000000c00027c25 */ /* 0x000fe2000f8e0002 */
[----:B------:R-:W-:-:S02]  /*ce10*/  LOP3.LUT R7, R8, 0x1f8, RZ, 0xc0, !PT ;  /* 0x000001f808077812 */ /* 0x000fc400078ec0ff */
[----:B------:R-:W-:Y:S01]  /*ce20*/  LOP3.LUT P2, RZ, R10, 0x4, RZ, 0xc0, !PT ;  /* 0x000000040aff7812 */ /* 0x000fe2000784c0ff */
[----:B------:R-:W-:Y:S01]  /*ce30*/  IMAD R4, R4, UR12, RZ ;  /* 0x0000000c04047c24 */ /* 0x000fe2000f8e02ff */
[----:B------:R-:W-:Y:S02]  /*ce40*/  USHF.L.U32 UR12, UR12, 0x7, URZ ;  /* 0x000000070c0c7899 */ /* 0x000fe400080006ff */
[----:B------:R-:W-:Y:S01]  /*ce50*/  SEL R237, R237, 0xffffffc0, !P2 ;  /* 0xffffffc0eded7807 */ /* 0x000fe20005000000 */
[----:B------:R-:W-:Y:S01]  /*ce60*/  IMAD R0, R0, UR13, R4 ;  /* 0x0000000d00007c24 */ /* 0x000fe2000f8e0204 */
[----:B------:R-:W-:Y:S01]  /*ce70*/  LOP3.LUT R4, R8, 0x38, RZ, 0xc0, !PT ;  /* 0x0000003808047812 */ /* 0x000fe200078ec0ff */
[----:B------:R-:W3:Y:S02]  /*ce80*/  S2UR UR13, SR_CgaCtaId ;  /* 0x00000000000d79c3 */ /* 0x000ee40000008800 */
[----:B------:R-:W-:Y:S02]  /*ce90*/  IMAD.IADD R3, R3, 0x1, R0 ;  /* 0x0000000103037824 */ /* 0x000fe400078e0200 */
[----:B------:R-:W-:-:S05]  /*cea0*/  IMAD.SHL.U32 R0, R10, 0x20, RZ ;  /* 0x000000200a007824 */ /* 0x000fca00078e00ff */
[----:B------:R-:W-:Y:S02]  /*ceb0*/  LOP3.LUT R242, R242, 0x7c00, R0, 0xf8, !PT ;  /* 0x00007c00f2f27812 */ /* 0x000fe400078ef800 */
[----:B------:R-:W-:Y:S01]  /*cec0*/  LOP3.LUT R0, R236, 0x400, RZ, 0xc0, !PT ;  /* 0x00000400ec007812 */ /* 0x000fe200078ec0ff */
[----:B--2---:R-:W-:-:S03]  /*ced0*/  IMAD.WIDE.U32 R2, R5, UR31, R2 ;  /* 0x0000001f05027c25 */ /* 0x004fc6000f8e0002 */
[----:B------:R-:W-:Y:S01]  /*cee0*/  IADD3 R4, P1, PT, R4, R2, RZ ;  /* 0x0000000204047210 */ /* 0x000fe20007f3e0ff */
[----:B------:R-:W-:Y:S01]  /*cef0*/  IMAD.U32 R2, RZ, RZ, UR14 ;  /* 0x0000000eff027e24 */ /* 0x000fe2000f8e00ff */
[----:B------:R-:W-:Y:S02]  /*cf00*/  UIADD3 UR14, UPT, UPT, UR4, 0x1, URZ ;  /* 0x00000001040e7890 */ /* 0x000fe4000fffe0ff */
[----:B------:R-:W-:Y:S01]  /*cf10*/  IADD3.X R5, PT, PT, R3, UR35, RZ, P1, !PT ;  /* 0x0000002303057c10 */ /* 0x000fe20008ffe4ff */
[----:B------:R-:W2:Y:S01]  /*cf20*/  LDCU UR4, c[0x0][0x45c] ;  /* 0x00008b80ff0477ac */ /* 0x000ea20008000800 */
[----:B------:R-:W-:Y:S02]  /*cf30*/  MOV R3, UR15 ;  /* 0x0000000f00037c02 */ /* 0x000fe40008000f00 */
[----:B------:R-:W-:Y:S01]  /*cf40*/  LOP3.LUT R3, R6, 0x38, R8, 0xf8, !PT ;  /* 0x0000003806037812 */ /* 0x000fe200078ef808 */
[C---:B------:R-:W-:Y:S01]  /*cf50*/  IMAD.SHL.U32 R6, R4.reuse, 0x2, RZ ;  /* 0x0000000204067824 */ /* 0x040fe200078e00ff */
[----:B------:R-:W-:-:S02]  /*cf60*/  SHF.L.U64.HI R5, R4, 0x1, R5 ;  /* 0x0000000104057819 */ /* 0x000fc40000010205 */
[--C-:B------:R-:W-:Y:S01]  /*cf70*/  LOP3.LUT R4, R7, 0x38, R10.reuse, 0x78, !PT ;  /* 0x0000003807047812 */ /* 0x100fe200078e780a */
[----:B------:R-:W-:Y:S01]  /*cf80*/  IMAD.U32 R7, RZ, RZ, UR6 ;  /* 0x00000006ff077e24 */ /* 0x000fe2000f8e00ff */
[C---:B------:R-:W-:Y:S01]  /*cf90*/  LOP3.LUT R238, R3.reuse, 0x8, R10, 0x78, !PT ;  /* 0x0000000803ee7812 */ /* 0x040fe200078e780a */
[----:B------:R-:W-:Y:S01]  /*cfa0*/  UMOV UR6, 0x400 ;  /* 0x0000040000067882 */ /* 0x000fe20000000000 */
[----:B------:R-:W-:Y:S01]  /*cfb0*/  LOP3.LUT R3, R3, 0x8, R9, 0x78, !PT ;  /* 0x0000000803037812 */ /* 0x000fe200078e7809 */
[----:B-1----:R-:W-:Y:S01]  /*cfc0*/  ULEA UR5, UR5, UR6, 0x18 ;  /* 0x0000000605057291 */ /* 0x002fe2000f8ec0ff */
[----:B------:R-:W-:Y:S01]  /*cfd0*/  LEA R6, P1, R2, R6, 0x7 ;  /* 0x0000000602067211 */ /* 0x000fe200078238ff */
[----:B------:R-:W-:Y:S01]  /*cfe0*/  IMAD R238, R238, 0x2, R0 ;  /* 0x00000002eeee7824 */ /* 0x000fe200078e0200 */
[----:B------:R-:W-:Y:S01]  /*cff0*/  LOP3.LUT R242, R242, R3, RZ, 0xfc, !PT ;  /* 0x00000003f2f27212 */ /* 0x000fe200078efcff */
[----:B------:R-:W-:Y:S01]  /*d000*/  UIADD3 UR6, UP0, UPT, UR7, -0x80, URZ ;  /* 0xffffff8007067890 */ /* 0x000fe2000ff1e0ff */
[----:B------:R-:W-:Y:S01]  /*d010*/  LEA.HI.X R2, R2, R5, R7, 0x7, P1 ;  /* 0x0000000502027211 */ /* 0x000fe200008f3c07 */
[----:B------:R-:W-:Y:S01]  /*d020*/  VIADD R240, R238, UR5 ;  /* 0x00000005eef07c36 */ /* 0x000fe20008000000 */
[----:B------:R-:W-:Y:S01]  /*d030*/  IADD3 R0, P1, PT, R6, UR8, RZ ;  /* 0x0000000806007c10 */ /* 0x000fe2000ff3e0ff */
[----:B------:R-:W-:Y:S01]  /*d040*/  UMOV UR8, 0x400 ;  /* 0x0000040000087882 */ /* 0x000fe20000000000 */
[----:B------:R-:W-:Y:S01]  /*d050*/  LEA R242, R242, UR5, 0x1 ;  /* 0x00000005f2f27c11 */ /* 0x000fe2000f8e08ff */
[----:B---3--:R-:W-:Y:S01]  /*d060*/  ULEA UR8, UR13, UR8, 0x18 ;  /* 0x000000080d087291 */ /* 0x008fe2000f8ec0ff */
[----:B------:R-:W-:Y:S01]  /*d070*/  LOP3.LUT R236, R3, 0x200, R236, 0xf8, !PT ;  /* 0x0000020003ec7812 */ /* 0x000fe200078ef8ec */
[----:B------:R1:W-:Y:S01]  /*d080*/  STL [R1+0x38], R0 ;  /* 0x0000380001007387 */ /* 0x0003e20000100800 */
[----:B------:R-:W-:Y:S01]  /*d090*/  LOP3.LUT R4, R4, 0x1e00, R8, 0xf8, !PT ;  /* 0x00001e0004047812 */ /* 0x000fe200078ef808 */
[C---:B------:R-:W-:Y:S01]  /*d0a0*/  IMAD.IADD R243, R237.reuse, 0x1, R242 ;  /* 0x00000001edf37824 */ /* 0x040fe200078e02f2 */
[----:B------:R-:W-:Y:S01]  /*d0b0*/  LEA R236, R236, UR5, 0x1 ;  /* 0x00000005ecec7c11 */ /* 0x000fe2000f8e08ff */
[--C-:B------:R-:W-:Y:S01]  /*d0c0*/  IMAD.IADD R237, R237, 0x1, R240.reuse ;  /* 0x00000001eded7824 */ /* 0x100fe200078e02f0 */
[----:B------:R-:W-:Y:S01]  /*d0d0*/  LEA R247, R4, UR5, 0x1 ;  /* 0x0000000504f77c11 */ /* 0x000fe2000f8e08ff */
[----:B------:R-:W-:Y:S01]  /*d0e0*/  IMAD.MOV.U32 R3, RZ, RZ, R137 ;  /* 0x000000ffff037224 */ /* 0x000fe200078e0089 */
[C---:B------:R-:W-:Y:S01]  /*d0f0*/  IADD3 R244, PT, PT, R246.reuse, R242, RZ ;  /* 0x000000f2f6f47210 */ /* 0x040fe20007ffe0ff */
[C---:B------:R-:W-:Y:S01]  /*d100*/  IMAD.IADD R240, R246.reuse, 0x1, R240 ;  /* 0x00000001f6f07824 */ /* 0x040fe200078e02f0 */
[----:B------:R-:W-:Y:S01]  /*d110*/  UIADD3.X UR13, UPT, UPT, UR10, -0x1, URZ, UP0, !UPT ;  /* 0xffffffff0a0d7890 */ /* 0x000fe200087fe4ff */
[----:B------:R-:W-:-:S02]  /*d120*/  IMAD.IADD R239, R246, 0x1, R236 ;  /* 0x00000001f6ef7824 */ /* 0x000fc400078e02ec */
[C---:B------:R-:W-:Y:S02]  /*d130*/  IMAD.IADD R241, R246.reuse, 0x1, R237 ;  /* 0x00000001f6f17824 */ /* 0x040fe400078e02ed */
[----:B------:R-:W-:Y:S01]  /*d140*/  IMAD.IADD R245, R246, 0x1, R243 ;  /* 0x00000001f6f57824 */ /* 0x000fe200078e02f3 */
[----:B-1----:R-:W-:Y:S01]  /*d150*/  IADD3.X R0, PT, PT, R2, UR9, RZ, P1, !PT ;  /* 0x0000000902007c10 */ /* 0x002fe20008ffe4ff */
[C---:B------:R-:W-:Y:S01]  /*d160*/  VIADD R2, R236.reuse, 0xc000 ;  /* 0x0000c000ec027836 */ /* 0x040fe20000000000 */
[----:B------:R-:W1:Y:S03]  /*d170*/  LDCU UR9, c[0x0][0x50c] ;  /* 0x0000a180ff0977ac */ /* 0x000e660008000800 */
[----:B------:R3:W-:Y:S02]  /*d180*/  STL [R1+0x34], R0 ;  /* 0x0000340001007387 */ /* 0x0007e40000100800 */
[----:B---3--:R-:W-:Y:S01]  /*d190*/  VIADD R0, R236, 0xc040 ;  /* 0x0000c040ec007836 */ /* 0x008fe20000000000 */
[----:B-12---:R-:W-:Y:S06]  /*d1a0*/  BRA `(.L_x_47) ;  /* 0x0000000000a47947 */ /* 0x006fec0003800000 */
.L_x_49:
[----:B------:R-:W2:Y:S01]  /*d1b0*/  LDL R22, [R1+0x48] ;  /* 0x0000480001167983 */ /* 0x000ea20000100800 */
[----:B------:R-:W5:Y:S01]  /*d1c0*/  LDC.64 R6, c[0x0][0x3b8] ;  /* 0x0000ee00ff067b82 */ /* 0x000f620000000a00 */
[----:B------:R-:W-:Y:S02]  /*d1d0*/  UIADD3 UR15, UPT, UPT, UR14, -0x2, URZ ;  /* 0xfffffffe0e0f7890 */ /* 0x000fe4000fffe0ff */
[----:B------:R-:W4:Y:S01]  /*d1e0*/  LDL R21, [R1+0x44] ;  /* 0x0000440001157983 */ /* 0x000f220000100800 */
[----:B---3--:R-:W3:Y:S03]  /*d1f0*/  S2R R9, SR_TID.X ;  /* 0x0000000000097919 */ /* 0x008ee60000002100 */
[C---:B-----5:R-:W-:Y:S01]  /*d200*/  IMAD.WIDE.U32 R4, R6.reuse, UR15, RZ ;  /* 0x0000000f06047c25 */ /* 0x060fe2000f8e00ff */
[C---:B------:R-:W-:Y:S03]  /*d210*/  SHF.L.U64.HI R14, R6.reuse, 0x4, R7 ;  /* 0x00000004060e7819 */ /* 0x040fe60000010207 */
[----:B------:R-:W-:Y:S02]  /*d220*/  IMAD.SHL.U32 R12, R6, 0x10, RZ ;  /* 0x00000010060c7824 */ /* 0x000fe400078e00ff */
[----:B------:R-:W-:Y:S03]  /*d230*/  IMAD R5, R7, UR15, R5 ;  /* 0x0000000f07057c24 */ /* 0x000fe6000f8e0205 */
[----:B------:R-:W-:Y:S04]  /*d240*/  LEA R2, P0, R4, R12, 0x6 ;  /* 0x0000000c04027211 */ /* 0x000fe800078030ff */
[----:B------:R-:W-:Y:S01]  /*d250*/  LEA R13, P1, R6, R2, 0x5 ;  /* 0x00000002060d7211 */ /* 0x000fe200078228ff */
[----:B---3--:R-:W-:Y:S05]  /*d260*/  IMAD.SHL.U32 R15, R9, 0x8, RZ ;  /* 0x00000008090f7824 */ /* 0x008fea00078e00ff */
[----:B------:R-:W-:Y:S04]  /*d270*/  LOP3.LUT R8, R15, 0x1f8, RZ, 0xc0, !PT ;  /* 0x000001f80f087812 */ /* 0x000fe800078ec0ff */
[----:B------:R-:W-:Y:S02]  /*d280*/  LOP3.LUT R8, R8, 0x38, R9, 0x78, !PT ;  /* 0x0000003808087812 */ /* 0x000fe400078e7809 */
[----:B------:R-:W-:Y:S02]  /*d290*/  LEA.HI.X R9, R4, R14, R5, 0x6, P0 ;  /* 0x0000000e04097211 */ /* 0x000fe400000f3405 */
[----:B------:R-:W-:Y:S02]  /*d2a0*/  LOP3.LUT R15, R8, 0x1e00, R15, 0xf8, !PT ;  /* 0x00001e00080f7812 */ /* 0x000fe400078ef80f */
[----:B------:R-:W-:Y:S02]  /*d2b0*/  IADD3 R12, P0, PT, R2, R12, RZ ;  /* 0x0000000c020c7210 */ /* 0x000fe40007f1e0ff */
[----:B------:R-:W-:Y:S03]  /*d2c0*/  LEA R247, R15, UR8, 0x1 ;  /* 0x000000080ff77c11 */ /* 0x000fe6000f8e08ff */
[----:B------:R-:W-:Y:S01]  /*d2d0*/  IMAD.X R14, R9, 0x1, R14, P0 ;  /* 0x00000001090e7824 */ /* 0x000fe200000e060e */
[CC--:B--2---:R-:W-:Y:S04]  /*d2e0*/  LEA R10, P2, R4.reuse, R22.reuse, 0x7 ;  /* 0x00000016040a7211 */ /* 0x0c4fe800078438ff */
[----:B----4-:R-:W-:Y:S02]  /*d2f0*/  LEA.HI.X R11, R4, R21, R5, 0x7, P2 ;  /* 0x00000015040b7211 */ /* 0x010fe400010f3c05 */
[-C--:B------:R-:W-:Y:S02]  /*d300*/  LEA R8, P2, R2, R22.reuse, 0x1 ;  /* 0x0000001602087211 */ /* 0x080fe400078408ff */
[CC--:B------:R-:W-:Y:S01]  /*d310*/  LEA R4, P0, R13.reuse, R22.reuse, 0x1 ;  /* 0x000000160d047211 */ /* 0x0c0fe200078008ff */
[----:B------:R-:W-:Y:S01]  /*d320*/  @!PT LDS RZ, [RZ] ;  /* 0x00000000fffff984 */ /* 0x000fe20000000800 */
[----:B------:R-:W-:Y:S01]  /*d330*/  @!PT LDS RZ, [RZ] ;  /* 0x00000000fffff984 */ /* 0x000fe20000000800 */
[----:B------:R-:W-:Y:S01]  /*d340*/  @!PT LDS RZ, [RZ] ;  /* 0x00000000fffff984 */ /* 0x000fe20000000800 */
[----:B------:R2:W-:Y:S01]  /*d350*/  LDGSTS.E.BYPASS.LTC128B.128 [R247+0x8000], desc[UR24][R10.64] ;  /* 0x080000000af77fae */ /* 0x0005e2000b981a18 */
[----:B------:R-:W-:Y:S02]  /*d360*/  LEA.HI.X R5, R6, R9, R7, 0x5, P1 ;  /* 0x0000000906057211 */ /* 0x000fe400008f2c07 */
[-C--:B------:R-:W-:Y:S01]  /*d370*/  LEA.HI.X R9, R2, R21.reuse, R9, 0x1, P2 ;  /* 0x0000001502097211 */ /* 0x080fe200010f0c09 */
        /* <DEDUP_REMOVED lines=9> */
[----:B------:R2:W-:Y:S04]  /*d410*/  LDGSTS.E.BYPASS.LTC128B.128 [R247+0xb800], desc[UR24][R4.64+0x80] ;  /* 0x0b80008004f77fae */ /* 0x0005e8000b981a18 */
[----:B------:R-:W0:Y:S01]  /*d420*/  LDGDEPBAR ;  /* 0x00000000000079af */ /* 0x000e220000000000 */
[----:B------:R-:W-:Y:S05]  /*d430*/  BRA `(.L_x_48) ;  /* 0x0000001400e87947 */ /* 0x000fea0003800000 */
.L_x_47:
[----:B------:R-:W2:Y:S01]  /*d440*/  LDL R135, [R1+0x38] ;  /* 0x0000380001877983 */ /* 0x000ea20000100800 */
[----:B------:R-:W-:Y:S04]  /*d450*/  DEPBAR.LE SB0, 0x0 ;  /* 0x000080000000791a */ /* 0x000fe80000000000 */
[----:B------:R-:W3:Y:S01]  /*d460*/  LDL R134, [R1+0x34] ;  /* 0x0000340001867983 */ /* 0x000ee20000100800 */
[----:B------:R-:W-:Y:S01]  /*d470*/  UISETP.NE.AND UP0, UPT, UR14, 0x1, UPT ;  /* 0x000000010e00788c */ /* 0x000fe2000bf05270 */
[----:B------:R-:W-:Y:S01]  /*d480*/  BAR.SYNC.DEFER_BLOCKING 0x0 ;  /* 0x0000000000007b1d */ /* 0x000fe20000010000 */
[----:B---3--:R-:W-:Y:S02]  /*d490*/  MOV R11, R134 ;  /* 0x00000086000b7202 */ /* 0x008fe40000000f00 */
[----:B--2---:R-:W-:Y:S02]  /*d4a0*/  MOV R10, R135 ;  /* 0x00000087000a7202 */ /* 0x004fe40000000f00 */
[----:B------:R-:W-:Y:S03]  /*d4b0*/  IADD3 R6, P0, PT, R135, UR7, RZ ;  /* 0x0000000787067c10 */ /* 0x000fe6000ff1e0ff */
[----:B------:R-:W-:Y:S01]  /*d4c0*/  @!PT LDS RZ, [RZ] ;  /* 0x00000000fffff984 */ /* 0x000fe20000000800 */
[----:B------:R-:W-:Y:S01]  /*d4d0*/  @!PT LDS RZ, [RZ] ;  /* 0x00000000fffff984 */ /* 0x000fe20000000800 */
[----:B------:R-:W-:Y:S01]  /*d4e0*/  @!PT LDS RZ, [RZ] ;  /* 0x00000000fffff984 */ /* 0x000fe20000000800 */
[----:B-----5:R-:W-:Y:S01]  /*d4f0*/  LDGSTS.E.BYPASS.LTC128B.128 [R247+0xc000], desc[UR24][R10.64] ;  /* 0x0c0000000af77fae */ /* 0x020fe2000b981a18 */
[----:B------:R-:W-:Y:S02]  /*d500*/  IADD3.X R7, PT, PT, R134, UR10, RZ, P0, !PT ;  /* 0x0000000a86077c10 */ /* 0x000fe400087fe4ff */
[----:B------:R-:W-:Y:S04]  /*d510*/  IADD3 R4, P0, PT, R6, UR6, RZ ;  /* 0x0000000606047c10 */ /* 0x000fe8000ff1e0ff */
[----:B------:R-:W-:Y:S01]  /*d520*/  IADD3.X R5, PT, PT, R7, UR13, RZ, P0, !PT ;  /* 0x0000000d07057c10 */ /* 0x000fe200087fe4ff */
[----:B------:R-:W-:Y:S01]  /*d530*/  LDGSTS.E.BYPASS.LTC128B.128 [R247+0xe000], desc[UR24][R10.64+0x80] ;  /* 0x0e0000800af77fae */ /* 0x000fe2000b981a18 */
[----:B------:R-:W-:Y:S04]  /*d540*/  IADD3 R8, P0, PT, R4, UR6, RZ ;  /* 0x0000000604087c10 */ /* 0x000fe8000ff1e0ff */
[----:B------:R-:W-:Y:S03]  /*d550*/  IADD3.X R9, PT, PT, R5, UR13, RZ, P0, !PT ;  /* 0x0000000d05097c10 */ /* 0x000fe600087fe4ff */
[----:B------:R-:W-:Y:S08]  /*d560*/  LDGSTS.E.BYPASS.LTC128B.128 [R247+0xc800], desc[UR24][R6.64] ;  /* 0x0c80000006f77fae */ /* 0x000ff0000b981a18 */
[----:B------:R-:W-:Y:S08]  /*d570*/  LDGSTS.E.BYPASS.LTC128B.128 [R247+0xe800], desc[UR24][R6.64+0x80] ;  /* 0x0e80008006f77fae */ /* 0x000ff0000b981a18 */
[----:B------:R-:W-:Y:S08]  /*d580*/  LDGSTS.E.BYPASS.LTC128B.128 [R247+0xd000], desc[UR24][R4.64+0x80] ;  /* 0x0d00008004f77fae */ /* 0x000ff0000b981a18 */
[----:B------:R1:W-:Y:S08]  /*d590*/  LDGSTS.E.BYPASS.LTC128B.128 [R247+0xf000], desc[UR24][R4.64+0x100] ;  /* 0x0f00010004f77fae */ /* 0x0003f0000b981a18 */
[----:B------:R-:W-:Y:S08]  /*d5a0*/  LDGSTS.E.BYPASS.LTC128B.128 [R247+0xd800], desc[UR24][R8.64+0x100] ;  /* 0x0d80010008f77fae */ /* 0x000ff0000b981a18 */
[----:B------:R2:W-:Y:S08]  /*d5b0*/  LDGSTS.E.BYPASS.LTC128B.128 [R247+0xf800], desc[UR24][R8.64+0x180] ;  /* 0x0f80018008f77fae */ /* 0x0005f0000b981a18 */
[----:B------:R-:W-:Y:S08]  /*d5c0*/  LDSM.16.M88.4 R64, [R242] ;  /* 0x00000000f240783b */ /* 0x000ff00000000200 */
[----:B------:R-:W1:Y:S08]  /*d5d0*/  LDSM.16.M88.4 R16, [R238+UR5+0x8000] ;  /* 0x00800005ee10783b */ /* 0x000e700008000200 */
[----:B------:R-:W2:Y:S08]  /*d5e0*/  LDSM.16.M88.4 R60, [R242+0x2000] ;  /* 0x00200000f23c783b */ /* 0x000eb00000000200 */
[----:B------:R-:W3:Y:S08]  /*d5f0*/  LDSM.16.M88.4 R32, [R238+UR5+0x8800] ;  /* 0x00880005ee20783b */ /* 0x000ef00008000200 */
[----:B------:R-:W0:Y:S08]  /*d600*/  LDGDEPBAR ;  /* 0x00000000000079af */ /* 0x000e300000000000 */
[----:B------:R-:W4:Y:S08]  /*d610*/  LDSM.16.M88.4 R48, [R238+UR5+0x9000] ;  /* 0x00900005ee30783b */ /* 0x000f300008000200 */
[----:B------:R-:W5:Y:S01]  /*d620*/  LDSM.16.M88.4 R140, [R238+UR5+0x9800] ;  /* 0x00980005ee8c783b */ /* 0x000f620008000200 */
[-C--:B-1----:R-:W-:Y:S07]  /*d630*/  HMMA.16816.F32 R4, R64, R16.reuse, RZ ;  /* 0x000000104004723c */ /* 0x082fee00000018ff */
[----:B------:R-:W-:Y:S01]  /*d640*/  LDSM.16.M88.4 R208, [R244] ;  /* 0x00000000f4d0783b */ /* 0x000fe20000000200 */
[C---:B--2---:R-:W-:Y:S07]  /*d650*/  HMMA.16816.F32 R8, R60.reuse, R16, RZ ;  /* 0x000000103c08723c */ /* 0x044fee00000018ff */
[----:B------:R-:W1:Y:S01]  /*d660*/  LDSM.16.M88.4 R212, [R240+0x8000] ;  /* 0x00800000f0d4783b */ /* 0x000e620000000200 */
[-C--:B------:R-:W-:Y:S07]  /*d670*/  HMMA.16816.F32 R12, R60, R18.reuse, RZ ;  /* 0x000000123c0c723c */ /* 0x080fee00000018ff */
[----:B------:R-:W2:Y:S01]  /*d680*/  LDSM.16.M88.4 R216, [R244+0x2000] ;  /* 0x00200000f4d8783b */ /* 0x000ea20000000200 */
[C---:B------:R-:W-:Y:S07]  /*d690*/  HMMA.16816.F32 R16, R64.reuse, R18, RZ ;  /* 0x000000124010723c */ /* 0x040fee00000018ff */
[----:B------:R-:W2:Y:S01]  /*d6a0*/  LDSM.16.M88.4 R220, [R240+0x8800] ;  /* 0x00880000f0dc783b */ /* 0x000ea20000000200 */
[-C--:B---3--:R-:W-:Y:S07]  /*d6b0*/  HMMA.16816.F32 R20, R64, R32.reuse, RZ ;  /* 0x000000204014723c */ /* 0x088fee00000018ff */
[----:B------:R-:W3:Y:S01]  /*d6c0*/  LDSM.16.M88.4 R224, [R240+0x9000] ;  /* 0x00900000f0e0783b */ /* 0x000ee20000000200 */
[C---:B------:R-:W-:Y:S07]  /*d6d0*/  HMMA.16816.F32 R24, R60.reuse, R32, RZ ;  /* 0x000000203c18723c */ /* 0x040fee00000018ff */
[----:B------:R-:W3:Y:S01]  /*d6e0*/  LDSM.16.M88.4 R228, [R240+0x9800] ;  /* 0x00980000f0e4783b */ /* 0x000ee20000000200 */
[-C--:B------:R-:W-:Y:S07]  /*d6f0*/  HMMA.16816.F32 R28, R60, R34.reuse, RZ ;  /* 0x000000223c1c723c */ /* 0x080fee00000018ff */
[----:B------:R-:W-:Y:S01]  /*d700*/  LDSM.16.M88.4 R232, [R237+0x9000] ;  /* 0x00900000ede8783b */ /* 0x000fe20000000200 */
[C---:B------:R-:W-:Y:S08]  /*d710*/  HMMA.16816.F32 R32, R64.reuse, R34, RZ ;  /* 0x000000224020723c */ /* 0x040ff000000018ff */
[-C--:B----4-:R-:W-:Y:S08]  /*d720*/  HMMA.16816.F32 R36, R64, R48.reuse, RZ ;  /* 0x000000304024723c */ /* 0x090ff000000018ff */
[C---:B------:R-:W-:Y:S08]  /*d730*/  HMMA.16816.F32 R40, R60.reuse, R48, RZ ;  /* 0x000000303c28723c */ /* 0x040ff000000018ff */
[-C--:B------:R-:W-:Y:S08]  /*d740*/  HMMA.16816.F32 R44, R60, R50.reuse, RZ ;  /* 0x000000323c2c723c */ /* 0x080ff000000018ff */
[C---:B------:R-:W-:Y:S08]  /*d750*/  HMMA.16816.F32 R48, R64.reuse, R50, RZ ;  /* 0x000000324030723c */ /* 0x040ff000000018ff */
[-C--:B-----5:R-:W-:Y:S08]  /*d760*/  HMMA.16816.F32 R52, R64, R140.reuse, RZ ;  /* 0x0000008c4034723c */ /* 0x0a0ff000000018ff */
[C---:B------:R-:W-:Y:S08]  /*d770*/  HMMA.16816.F32 R56, R60.reuse, R140, RZ ;  /* 0x0000008c3c38723c */ /* 0x040ff000000018ff */
[-C--:B------:R-:W-:Y:S08]  /*d780*/  HMMA.16816.F32 R60, R60, R142.reuse, RZ ;  /* 0x0000008e3c3c723c */ /* 0x080ff000000018ff */
[----:B------:R-:W-:Y:S01]  /*d790*/  HMMA.16816.F32 R64, R64, R142, RZ ;  /* 0x0000008e4040723c */ /* 0x000fe200000018ff */
[----:B------:R-:W-:Y:S07]  /*d7a0*/  LDSM.16.M88.4 R140, [R243] ;  /* 0x00000000f38c783b */ /* 0x000fee0000000200 */
[-C--:B-1----:R-:W-:Y:S08]  /*d7b0*/  HMMA.16816.F32 R4, R208, R212.reuse, R4 ;  /* 0x000000d4d004723c */ /* 0x082ff00000001804 */
[C---:B--2---:R-:W-:Y:S08]  /*d7c0*/  HMMA.16816.F32 R8, R216.reuse, R212, R8 ;  /* 0x000000d4d808723c */ /* 0x044ff00000001808 */
        /* <DEDUP_REMOVED lines=60> */
[----:B------:R-:W-:Y:S07]  /*db90*/  LDSM.16.M88.4 R224, [R244+0x6000] ;  /* 0x00600000f4e0783b */ /* 0x000fee0000000200 */
[----:B------:R-:W-:Y:S01]  /*dba0*/  HMMA.16816.F32 R64, R208, R222, R64 ;  /* 0x000000ded040723c */ /* 0x000fe20000001840 */
[----:B------:R-:W4:Y:S07]  /*dbb0*/  LDSM.16.M88.4 R208, [R238+UR5+0xb800] ;  /* 0x00b80005eed0783b */ /* 0x000f2e0008000200 */
        /* <DEDUP_REMOVED lines=15> */
[----:B------:R-:W-:Y:S07]  /*dcb0*/  LDSM.16.M88.4 R232, [R243+0x6000] ;  /* 0x00600000f3e8783b */ /* 0x000fee0000000200 */
[-C--:B----4-:R-:W-:Y:S08]  /*dcc0*/  HMMA.16816.F32 R52, R140, R208.reuse, R52 ;  /* 0x000000d08c34723c */ /* 0x090ff00000001834 */
[C---:B------:R-:W-:Y:S08]  /*dcd0*/  HMMA.16816.F32 R56, R216.reuse, R208, R56 ;  /* 0x000000d0d838723c */ /* 0x040ff00000001838 */
[-C--:B------:R-:W-:Y:S01]  /*dce0*/  HMMA.16816.F32 R60, R216, R210.reuse, R60 ;  /* 0x000000d2d83c723c */ /* 0x080fe2000000183c */
[----:B------:R-:W-:Y:S07]  /*dcf0*/  LDSM.16.M88.4 R216, [R243+0x4000] ;  /* 0x00400000f3d8783b */ /* 0x000fee0000000200 */
[----:B------:R-:W-:Y:S01]  /*dd00*/  HMMA.16816.F32 R64, R140, R210, R64 ;  /* 0x000000d28c40723c */ /* 0x000fe20000001840 */
[----:B------:R-:W3:Y:S07]  /*dd10*/  LDSM.16.M88.4 R140, [R240+0xb000] ;  /* 0x00b00000f08c783b */ /* 0x000eee0000000200 */
[-C--:B-1----:R-:W-:Y:S01]  /*dd20*/  HMMA.16816.F32 R4, R212, R220.reuse, R4 ;  /* 0x000000dcd404723c */ /* 0x082fe20000001804 */
[----:B------:R-:W1:Y:S07]  /*dd30*/  LDSM.16.M88.4 R208, [R240+0xb800] ;  /* 0x00b80000f0d0783b */ /* 0x000e6e0000000200 */
[C---:B------:R-:W-:Y:S08]  /*dd40*/  HMMA.16816.F32 R8, R224.reuse, R220, R8 ;  /* 0x000000dce008723c */ /* 0x040ff00000001808 */
[-C--:B------:R-:W-:Y:S08]  /*dd50*/  HMMA.16816.F32 R12, R224, R222.reuse, R12 ;  /* 0x000000dee00c723c */ /* 0x080ff0000000180c */
[C---:B------:R-:W-:Y:S01]  /*dd60*/  HMMA.16816.F32 R16, R212.reuse, R222, R16 ;  /* 0x000000ded410723c */ /* 0x040fe20000001810 */
[----:B------:R-:W4:Y:S07]  /*dd70*/  LDSM.16.M88.4 R220, [R237+0xa000] ;  /* 0x00a00000eddc783b */ /* 0x000f2e0000000200 */
[-C--:B--2---:R-:W-:Y:S08]  /*dd80*/  HMMA.16816.F32 R20, R212, R228.reuse, R20 ;  /* 0x000000e4d414723c */ /* 0x084ff00000001814 */
[C---:B------:R-:W-:Y:S08]  /*dd90*/  HMMA.16816.F32 R24, R224.reuse, R228, R24 ;  /* 0x000000e4e018723c */ /* 0x040ff00000001818 */
[-C--:B------:R-:W-:Y:S08]  /*dda0*/  HMMA.16816.F32 R28, R224, R230.reuse, R28 ;  /* 0x000000e6e01c723c */ /* 0x080ff0000000181c */
[C---:B------:R-:W-:Y:S01]  /*ddb0*/  HMMA.16816.F32 R32, R212.reuse, R230, R32 ;  /* 0x000000e6d420723c */ /* 0x040fe20000001820 */
[----:B------:R-:W-:Y:S07]  /*ddc0*/  LDSM.16.M88.4 R228, [R241+0xa000] ;  /* 0x00a00000f1e4783b */ /* 0x000fee0000000200 */
[-C--:B---3--:R-:W-:Y:S08]  /*ddd0*/  HMMA.16816.F32 R36, R212, R140.reuse, R36 ;  /* 0x0000008cd424723c */ /* 0x088ff00000001824 */
[C---:B------:R-:W-:Y:S08]  /*dde0*/  HMMA.16816.F32 R40, R224.reuse, R140, R40 ;  /* 0x0000008ce028723c */ /* 0x040ff00000001828 */
[-C--:B------:R-:W-:Y:S08]  /*ddf0*/  HMMA.16816.F32 R44, R224, R142.reuse, R44 ;  /* 0x0000008ee02c723c */ /* 0x080ff0000000182c */
[C---:B------:R-:W-:Y:S01]  /*de00*/  HMMA.16816.F32 R48, R212.reuse, R142, R48 ;  /* 0x0000008ed430723c */ /* 0x040fe20000001830 */
[----:B------:R-:W2:Y:S07]  /*de10*/  LDSM.16.M88.4 R140, [R237+0xa800] ;  /* 0x00a80000ed8c783b */ /* 0x000eae0000000200 */
[-C--:B-1----:R-:W-:Y:S08]  /*de20*/  HMMA.16816.F32 R52, R212, R208.reuse, R52 ;  /* 0x000000d0d434723c */ /* 0x082ff00000001834 */
[C---:B------:R-:W-:Y:S08]  /*de30*/  HMMA.16816.F32 R56, R224.reuse, R208, R56 ;  /* 0x000000d0e038723c */ /* 0x040ff00000001838 */
[-C--:B------:R-:W-:Y:S01]  /*de40*/  HMMA.16816.F32 R60, R224, R210.reuse, R60 ;  /* 0x000000d2e03c723c */ /* 0x080fe2000000183c */
[----:B------:R-:W-:Y:S07]  /*de50*/  LDSM.16.M88.4 R224, [R245+0x4000] ;  /* 0x00400000f5e0783b */ /* 0x000fee0000000200 */
[----:B------:R-:W-:Y:S01]  /*de60*/  HMMA.16816.F32 R64, R212, R210, R64 ;  /* 0x000000d2d440723c */ /* 0x000fe20000001840 */
[----:B------:R-:W1:Y:S07]  /*de70*/  LDSM.16.M88.4 R208, [R237+0xb000] ;  /* 0x00b00000edd0783b */ /* 0x000e6e0000000200 */
[-C--:B----4-:R-:W-:Y:S01]  /*de80*/  HMMA.16816.F32 R4, R216, R220.reuse, R4 ;  /* 0x000000dcd804723c */ /* 0x090fe20000001804 */
[----:B------:R-:W3:Y:S07]  /*de90*/  LDSM.16.M88.4 R212, [R237+0xb800] ;  /* 0x00b80000edd4783b */ /* 0x000eee0000000200 */
[C---:B------:R-:W-:Y:S08]  /*dea0*/  HMMA.16816.F32 R8, R232.reuse, R220, R8 ;  /* 0x000000dce808723c */ /* 0x040ff00000001808 */
[-C--:B------:R-:W-:Y:S08]  /*deb0*/  HMMA.16816.F32 R12, R232, R222.reuse, R12 ;  /* 0x000000dee80c723c */ /* 0x080ff0000000180c */
[C---:B------:R-:W-:Y:S08]  /*dec0*/  HMMA.16816.F32 R16, R216.reuse, R222, R16 ;  /* 0x000000ded810723c */ /* 0x040ff00000001810 */
[-C--:B--2---:R-:W-:Y:S08]  /*ded0*/  HMMA.16816.F32 R20, R216, R140.reuse, R20 ;  /* 0x0000008cd814723c */ /* 0x084ff00000001814 */
[C---:B------:R-:W-:Y:S08]  /*dee0*/  HMMA.16816.F32 R24, R232.reuse, R140, R24 ;  /* 0x0000008ce818723c */ /* 0x040ff00000001818 */
[-C--:B------:R-:W-:Y:S08]  /*def0*/  HMMA.16816.F32 R28, R232, R142.reuse, R28 ;  /* 0x0000008ee81c723c */ /* 0x080ff0000000181c */
[C---:B------:R-:W-:Y:S01]  /*df00*/  HMMA.16816.F32 R32, R216.reuse, R142, R32 ;  /* 0x0000008ed820723c */ /* 0x040fe20000001820 */
[----:B------:R-:W2:Y:S07]  /*df10*/  LDSM.16.M88.4 R140, [R245+0x6000] ;  /* 0x00600000f58c783b */ /* 0x000eae0000000200 */
[-C--:B-1----:R-:W-:Y:S08]  /*df20*/  HMMA.16816.F32 R36, R216, R208.reuse, R36 ;  /* 0x000000d0d824723c */ /* 0x082ff00000001824 */
[C---:B------:R-:W-:Y:S08]  /*df30*/  HMMA.16816.F32 R40, R232.reuse, R208, R40 ;  /* 0x000000d0e828723c */ /* 0x040ff00000001828 */
[-C--:B------:R-:W-:Y:S08]  /*df40*/  HMMA.16816.F32 R44, R232, R210.reuse, R44 ;  /* 0x000000d2e82c723c */ /* 0x080ff0000000182c */
[C---:B------:R-:W-:Y:S08]  /*df50*/  HMMA.16816.F32 R48, R216.reuse, R210, R48 ;  /* 0x000000d2d830723c */ /* 0x040ff00000001830 */
[-C--:B---3--:R-:W-:Y:S08]  /*df60*/  HMMA.16816.F32 R52, R216, R212.reuse, R52 ;  /* 0x000000d4d834723c */ /* 0x088ff00000001834 */
[C---:B------:R-:W-:Y:S08]  /*df70*/  HMMA.16816.F32 R56, R232.reuse, R212, R56 ;  /* 0x000000d4e838723c */ /* 0x040ff00000001838 */
[-C--:B------:R-:W-:Y:S08]  /*df80*/  HMMA.16816.F32 R60, R232, R214.reuse, R60 ;  /* 0x000000d6e83c723c */ /* 0x080ff0000000183c */
[----:B------:R-:W-:Y:S08]  /*df90*/  HMMA.16816.F32 R64, R216, R214, R64 ;  /* 0x000000d6d840723c */ /* 0x000ff00000001840 */
[-C--:B------:R-:W-:Y:S08]  /*dfa0*/  HMMA.16816.F32 R4, R224, R228.reuse, R4 ;  /* 0x000000e4e004723c */ /* 0x080ff00000001804 */
[C---:B--2---:R-:W-:Y:S08]  /*dfb0*/  HMMA.16816.F32 R8, R140.reuse, R228, R8 ;  /* 0x000000e48c08723c */ /* 0x044ff00000001808 */
[-C--:B------:R-:W-:Y:S03]  /*dfc0*/  HMMA.16816.F32 R12, R140, R230.reuse, R12 ;  /* 0x000000e68c0c723c */ /* 0x080fe6000000180c */
[----:B------:R-:W-:Y:S01]  /*dfd0*/  FMUL.FTZ R4, R4, UR9 ;  /* 0x0000000904047c20 */ /* 0x000fe20008410000 */
[----:B------:R-:W-:Y:S01]  /*dfe0*/  FMUL.FTZ R5, R5, UR9 ;  /* 0x0000000905057c20 */ /* 0x000fe20008410000 */
[----:B------:R-:W-:Y:S01]  /*dff0*/  FMUL.FTZ R6, R6, UR9 ;  /* 0x0000000906067c20 */ /* 0x000fe20008410000 */
[----:B------:R-:W-:Y:S01]  /*e000*/  FMUL.FTZ R7, R7, UR9 ;  /* 0x0000000907077c20 */ /* 0x000fe20008410000 */
[----:B------:R-:W-:Y:S01]  /*e010*/  MUFU.TANH R223, R4 ;  /* 0x0000000400df7308 */ /* 0x000fe20000002400 */
[C---:B------:R-:W-:Y:S04]  /*e020*/  HMMA.16816.F32 R16, R224.reuse, R230, R16 ;  /* 0x000000e6e010723c */ /* 0x040fe80000001810 */
[----:B------:R-:W-:Y:S01]  /*e030*/  FMUL.FTZ R8, R8, UR9 ;  /* 0x0000000908087c20 */ /* 0x000fe20008410000 */
[----:B------:R-:W-:Y:S01]  /*e040*/  FMUL.FTZ R9, R9, UR9 ;  /* 0x0000000909097c20 */ /* 0x000fe20008410000 */
[----:B------:R-:W-:Y:S03]  /*e050*/  FMUL.FTZ R10, R10, UR9 ;  /* 0x000000090a0a7c20 */ /* 0x000fe60008410000 */
[----:B------:R-:W-:Y:S01]  /*e060*/  MUFU.TANH R222, R5 ;  /* 0x0000000500de7308 */ /* 0x000fe20000002400 */
[----:B------:R-:W-:Y:S01]  /*e070*/  FMUL.FTZ R11, R11, UR9 ;  /* 0x000000090b0b7c20 */ /* 0x000fe20008410000 */
[----:B------:R-:W-:Y:S01]  /*e080*/  FMUL.FTZ R12, R12, UR9 ;  /* 0x000000090c0c7c20 */ /* 0x000fe20008410000 */
[----:B------:R-:W-:Y:S01]  /*e090*/  FMUL.FTZ R13, R13, UR9 ;  /* 0x000000090d0d7c20 */ /* 0x000fe20008410000 */
[----:B------:R-:W-:Y:S01]  /*e0a0*/  FMUL.FTZ R14, R14, UR9 ;  /* 0x000000090e0e7c20 */ /* 0x000fe20008410000 */
[----:B------:R-:W-:Y:S05]  /*e0b0*/  FMUL.FTZ R15, R15, UR9 ;  /* 0x000000090f0f7c20 */ /* 0x000fea0008410000 */
[----:B------:R-:W-:Y:S01]  /*e0c0*/  MUFU.TANH R221, R6 ;  /* 0x0000000600dd7308 */ /* 0x000fe20000002400 */
[----:B------:R-:W-:Y:S01]  /*e0d0*/  FMUL.FTZ R18, R18, UR9 ;  /* 0x0000000912127c20 */ /* 0x000fe20008410000 */
[----:B------:R-:W-:Y:S01]  /*e0e0*/  FMUL.FTZ R16, R16, UR9 ;  /* 0x0000000910107c20 */ /* 0x000fe20008410000 */
[----:B------:R-:W-:Y:S07]  /*e0f0*/  FMUL.FTZ R17, R17, UR9 ;  /* 0x0000000911117c20 */ /* 0x000fee0008410000 */
[----:B------:R1:W-:Y:S10]  /*e100*/  MUFU.TANH R220, R7 ;  /* 0x0000000700dc7308 */ /* 0x0003f40000002400 */
[----:B------:R-:W-:Y:S10]  /*e110*/  MUFU.TANH R208, R8 ;  /* 0x0000000800d07308 */ /* 0x000ff40000002400 */
[----:B------:R-:W-:Y:S01]  /*e120*/  MUFU.TANH R211, R9 ;  /* 0x0000000900d37308 */ /* 0x000fe20000002400 */
[----:B-1----:R-:W1:Y:S09]  /*e130*/  LDSM.16.M88.4 R4, [R241+0xa800] ;  /* 0x00a80000f104783b */ /* 0x002e720000000200 */
[----:B------:R-:W-:Y:S10]  /*e140*/  MUFU.TANH R209, R10 ;  /* 0x0000000a00d17308 */ /* 0x000ff40000002400 */
[----:B------:R2:W-:Y:S10]  /*e150*/  MUFU.TANH R212, R11 ;  /* 0x0000000b00d47308 */ /* 0x0005f40000002400 */
[----:B------:R3:W-:Y:S10]  /*e160*/  MUFU.TANH R215, R18 ;  /* 0x0000001200d77308 */ /* 0x0007f40000002400 */
[----:B------:R-:W-:Y:S01]  /*e170*/  MUFU.TANH R213, R12 ;  /* 0x0000000c00d57308 */ /* 0x000fe20000002400 */
[----:B--2---:R-:W2:Y:S09]  /*e180*/  LDSM.16.M88.4 R8, [R241+0xb000] ;  /* 0x00b00000f108783b */ /* 0x004eb20000000200 */
[----:B------:R-:W-:Y:S01]  /*e190*/  MUFU.TANH R217, R16 ;  /* 0x0000001000d97308 */ /* 0x000fe20000002400 */
[-C--:B-1----:R-:W-:Y:S03]  /*e1a0*/  HMMA.16816.F32 R20, R224, R4.reuse, R20 ;  /* 0x00000004e014723c */ /* 0x082fe60000001814 */
[----:B---3--:R-:W-:Y:S06]  /*e1b0*/  FMUL.FTZ R18, R19, UR9 ;  /* 0x0000000913127c20 */ /* 0x008fec0008410000 */
[----:B------:R-:W-:Y:S01]  /*e1c0*/  MUFU.TANH R216, R17 ;  /* 0x0000001100d87308 */ /* 0x000fe20000002400 */
[C---:B------:R-:W-:Y:S09]  /*e1d0*/  HMMA.16816.F32 R24, R140.reuse, R4, R24 ;  /* 0x000000048c18723c */ /* 0x040ff20000001818 */
[----:B------:R-:W-:Y:S01]  /*e1e0*/  MUFU.TANH R18, R18 ;  /* 0x0000001200127308 */ /* 0x000fe20000002400 */
[-C--:B------:R-:W-:Y:S03]  /*e1f0*/  HMMA.16816.F32 R28, R140, R6.reuse, R28 ;  /* 0x000000068c1c723c */ /* 0x080fe6000000181c */
[----:B------:R-:W-:Y:S01]  /*e200*/  FMUL.FTZ R20, R20, UR9 ;  /* 0x0000000914147c20 */ /* 0x000fe20008410000 */
[----:B------:R-:W-:Y:S01]  /*e210*/  FMUL.FTZ R21, R21, UR9 ;  /* 0x0000000915157c20 */ /* 0x000fe20008410000 */
[----:B------:R-:W-:Y:S04]  /*e220*/  FMUL.FTZ R23, R23, UR9 ;  /* 0x0000000917177c20 */ /* 0x000fe80008410000 */
[----:B------:R-:W-:Y:S01]  /*e230*/  MUFU.TANH R214, R13 ;  /* 0x0000000d00d67308 */ /* 0x000fe20000002400 */
[----:B------:R-:W-:Y:S01]  /*e240*/  FMUL.FTZ R22, R22, UR9 ;  /* 0x0000000916167c20 */ /* 0x000fe20008410000 */
[C---:B------:R-:W-:Y:S01]  /*e250*/  HMMA.16816.F32 R32, R224.reuse, R6, R32 ;  /* 0x00000006e020723c */ /* 0x040fe20000001820 */
[----:B------:R-:W1:Y:S01]  /*e260*/  LDSM.16.M88.4 R4, [R241+0xb800] ;  /* 0x00b80000f104783b */ /* 0x000e620000000200 */
[----:B------:R-:W-:Y:S06]  /*e270*/  DEPBAR.LE SB0, 0x0 ;  /* 0x000080000000791a */ /* 0x000fec0000000000 */
[----:B------:R-:W3:Y:S01]  /*e280*/  MUFU.TANH R0, R21 ;  /* 0x0000001500007308 */ /* 0x000ee20000002400 */
[----:B------:R-:W-:Y:S01]  /*e290*/  FMUL.FTZ R25, R25, UR9 ;  /* 0x0000000919197c20 */ /* 0x000fe20008410000 */
[-C--:B--2---:R-:W-:Y:S05]  /*e2a0*/  HMMA.16816.F32 R36, R224, R8.reuse, R36 ;  /* 0x00000008e024723c */ /* 0x084fea0000001824 */
[----:B------:R-:W-:Y:S03]  /*e2b0*/  FMUL.FTZ R26, R26, UR9 ;  /* 0x000000091a1a7c20 */ /* 0x000fe60008410000 */
[----:B------:R-:W-:Y:S01]  /*e2c0*/  MUFU.TANH R230, R25 ;  /* 0x0000001900e67308 */ /* 0x000fe20000002400 */
[----:B------:R-:W-:Y:S01]  /*e2d0*/  BAR.SYNC.DEFER_BLOCKING 0x0 ;  /* 0x0000000000007b1d */ /* 0x000fe20000010000 */
[C---:B------:R-:W-:Y:S04]  /*e2e0*/  HMMA.16816.F32 R40, R140.reuse, R8, R40 ;  /* 0x000000088c28723c */ /* 0x040fe80000001828 */
[----:B------:R-:W-:Y:S01]  /*e2f0*/  FMUL.FTZ R27, R27, UR9 ;  /* 0x000000091b1b7c20 */ /* 0x000fe20008410000 */
[----:B------:R-:W-:Y:S03]  /*e300*/  FMUL.FTZ R35, R35, UR9 ;  /* 0x0000000923237c20 */ /* 0x000fe60008410000 */
[----:B------:R-:W-:Y:S01]  /*e310*/  MUFU.TANH R233, R26 ;  /* 0x0000001a00e97308 */ /* 0x000fe20000002400 */
[----:B------:R-:W-:Y:S01]  /*e320*/  FMUL.FTZ R24, R24, UR9 ;  /* 0x0000000918187c20 */ /* 0x000fe20008410000 */
[-C--:B------:R-:W-:Y:S03]  /*e330*/  HMMA.16816.F32 R44, R140, R10.reuse, R44 ;  /* 0x0000000a8c2c723c */ /* 0x080fe6000000182c */
[----:B------:R-:W-:Y:S01]  /*e340*/  FMUL.FTZ R38, R38, UR9 ;  /* 0x0000000926267c20 */ /* 0x000fe20008410000 */
[----:B------:R-:W-:Y:S01]  /*e350*/  FMUL.FTZ R37, R37, UR9 ;  /* 0x0000000925257c20 */ /* 0x000fe20008410000 */
[----:B------:R-:W-:Y:S03]  /*e360*/  FMUL.FTZ R28, R28, UR9 ;  /* 0x000000091c1c7c20 */ /* 0x000fe60008410000 */
[----:B------:R3:W-:Y:S01]  /*e370*/  MUFU.TANH R232, R27 ;  /* 0x0000001b00e87308 */ /* 0x0007e20000002400 */
[----:B------:R-:W-:Y:S01]  /*e380*/  FMUL.FTZ R29, R29, UR9 ;  /* 0x000000091d1d7c20 */ /* 0x000fe20008410000 */
[C---:B------:R-:W-:Y:S04]  /*e390*/  HMMA.16816.F32 R48, R224.reuse, R10, R48 ;  /* 0x0000000ae030723c */ /* 0x040fe80000001830 */
[----:B------:R-:W-:Y:S01]  /*e3a0*/  FMUL.FTZ R43, R43, UR9 ;  /* 0x000000092b2b7c20 */ /* 0x000fe20008410000 */
[----:B------:R-:W-:Y:S03]  /*e3b0*/  FMUL.FTZ R41, R41, UR9 ;  /* 0x0000000929297c20 */ /* 0x000fe60008410000 */
[----:B------:R-:W-:Y:S01]  /*e3c0*/  MUFU.TANH R248, R35 ;  /* 0x0000002300f87308 */ /* 0x000fe20000002400 */
[----:B------:R-:W-:Y:S01]  /*e3d0*/  FMUL.FTZ R40, R40, UR9 ;  /* 0x0000000928287c20 */ /* 0x000fe20008410000 */
[----:B------:R-:W-:Y:S01]  /*e3e0*/  FMUL.FTZ R42, R42, UR9 ;  /* 0x000000092a2a7c20 */ /* 0x000fe20008410000 */
[-C--:B-1----:R-:W-:Y:S03]  /*e3f0*/  HMMA.16816.F32 R52, R224, R4.reuse, R52 ;  /* 0x00000004e034723c */ /* 0x082fe60000001834 */
[----:B------:R-:W-:Y:S01]  /*e400*/  FMUL.FTZ R45, R45, UR9 ;  /* 0x000000092d2d7c20 */ /* 0x000fe20008410000 */
[----:B------:R-:W-:Y:S03]  /*e410*/  FMUL.FTZ R30, R30, UR9 ;  /* 0x000000091e1e7c20 */ /* 0x000fe60008410000 */
[----:B------:R-:W1:Y:S01]  /*e420*/  MUFU.TANH R8, R43 ;  /* 0x0000002b00087308 */ /* 0x000e620000002400 */
[----:B------:R-:W-:Y:S01]  /*e430*/  FMUL.FTZ R31, R31, UR9 ;  /* 0x000000091f1f7c20 */ /* 0x000fe20008410000 */
[----:B---3--:R-:W-:Y:S01]  /*e440*/  MOV R27, R0 ;  /* 0x00000000001b7202 */ /* 0x008fe20000000f00 */
[C---:B------:R-:W-:Y:S04]  /*e450*/  HMMA.16816.F32 R56, R140.reuse, R4, R56 ;  /* 0x000000048c38723c */ /* 0x040fe80000001838 */
[----:B------:R-:W-:Y:S03]  /*e460*/  FMUL.FTZ R49, R49, UR9 ;  /* 0x0000000931317c20 */ /* 0x000fe60008410000 */
[----:B------:R-:W-:Y:S01]  /*e470*/  MUFU.TANH R26, R41 ;  /* 0x00000029001a7308 */ /* 0x000fe20000002400 */
[----:B------:R-:W-:Y:S01]  /*e480*/  FMUL.FTZ R48, R48, UR9 ;  /* 0x0000000930307c20 */ /* 0x000fe20008410000 */
[----:B------:R-:W-:Y:S01]  /*e490*/  FMUL.FTZ R50, R50, UR9 ;  /* 0x0000000932327c20 */ /* 0x000fe20008410000 */
[-C--:B------:R-:W-:Y:S03]  /*e4a0*/  HMMA.16816.F32 R60, R140, R6.reuse, R60 ;  /* 0x000000068c3c723c */ /* 0x080fe6000000183c */
[----:B------:R-:W-:Y:S01]  /*e4b0*/  FMUL.FTZ R52, R52, UR9 ;  /* 0x0000000934347c20 */ /* 0x000fe20008410000 */
[----:B------:R-:W-:Y:S03]  /*e4c0*/  FMUL.FTZ R53, R53, UR9 ;  /* 0x0000000935357c20 */ /* 0x000fe60008410000 */
[----:B------:R1:W-:Y:S01]  /*e4d0*/  MUFU.TANH R25, R49 ;  /* 0x0000003100197308 */ /* 0x0003e20000002400 */
[----:B------:R-:W-:Y:S01]  /*e4e0*/  FMUL.FTZ R54, R54, UR9 ;  /* 0x0000000936367c20 */ /* 0x000fe20008410000 */
[----:B------:R-:W-:Y:S01]  /*e4f0*/  FMUL.FTZ R55, R55, UR9 ;  /* 0x0000000937377c20 */ /* 0x000fe20008410000 */
[----:B------:R-:W-:Y:S04]  /*e500*/  HMMA.16816.F32 R64, R224, R6, R64 ;  /* 0x00000006e040723c */ /* 0x000fe80000001840 */
[----:B------:R-:W-:Y:S03]  /*e510*/  FMUL.FTZ R57, R57, UR9 ;  /* 0x0000000939397c20 */ /* 0x000fe60008410000 */
[----:B------:R-:W2:Y:S01]  /*e520*/  MUFU.TANH R9, R45 ;  /* 0x0000002d00097308 */ /* 0x000ea20000002400 */
[----:B------:R-:W-:Y:S01]  /*e530*/  FMUL.FTZ R32, R32, UR9 ;  /* 0x0000000920207c20 */ /* 0x000fe20008410000 */
[----:B------:R-:W-:Y:S01]  /*e540*/  FMUL.FTZ R33, R33, UR9 ;  /* 0x0000000921217c20 */ /* 0x000fe20008410000 */
[----:B------:R-:W-:Y:S01]  /*e550*/  FMUL.FTZ R34, R34, UR9 ;  /* 0x0000000922227c20 */ /* 0x000fe20008410000 */
[----:B------:R-:W-:Y:S01]  /*e560*/  FMUL.FTZ R36, R36, UR9 ;  /* 0x0000000924247c20 */ /* 0x000fe20008410000 */
[----:B------:R-:W-:Y:S01]  /*e570*/  FMUL.FTZ R47, R47, UR9 ;  /* 0x000000092f2f7c20 */ /* 0x000fe20008410000 */
[----:B------:R-:W-:Y:S01]  /*e580*/  FMUL.FTZ R0, R62, UR9 ;  /* 0x000000093e007c20 */ /* 0x000fe20008410000 */
[----:B------:R-:W-:Y:S03]  /*e590*/  FMNMX3.FTZ R4, R133, R223, R222, !PT ;  /* 0x000000df85047276 */ /* 0x000fe600078100de */
[----:B------:R2:W-:Y:S01]  /*e5a0*/  MUFU.TANH R41, R48 ;  /* 0x0000003000297308 */ /* 0x0005e20000002400 */
[----:B------:R-:W-:Y:S01]  /*e5b0*/  FMUL.FTZ R39, R39, UR9 ;  /* 0x0000000927277c20 */ /* 0x000fe20008410000 */
[----:B-1----:R-:W-:Y:S01]  /*e5c0*/  MOV R49, R8 ;  /* 0x0000000800317202 */ /* 0x002fe20000000f00 */
[----:B------:R-:W-:Y:S01]  /*e5d0*/  FMUL.FTZ R44, R44, UR9 ;  /* 0x000000092c2c7c20 */ /* 0x000fe20008410000 */
[----:B------:R-:W-:Y:S01]  /*e5e0*/  FMUL.FTZ R46, R46, UR9 ;  /* 0x000000092e2e7c20 */ /* 0x000fe20008410000 */
[----:B------:R-:W-:Y:S01]  /*e5f0*/  FMNMX3.FTZ R5, R132, R209, R212, !PT ;  /* 0x000000d184057276 */ /* 0x000fe200078100d4 */
[----:B------:R-:W-:Y:S01]  /*e600*/  FMUL.FTZ R64, R64, UR9 ;  /* 0x0000000940407c20 */ /* 0x000fe20008410000 */
[----:B------:R-:W-:Y:S03]  /*e610*/  FMUL.FTZ R65, R65, UR9 ;  /* 0x0000000941417c20 */ /* 0x000fe60008410000 */
[----:B------:R-:W1:Y:S01]  /*e620*/  MUFU.TANH R2, R20 ;  /* 0x0000001400027308 */ /* 0x000e620000002400 */
[----:B------:R-:W-:Y:S01]  /*e630*/  FMNMX3.FTZ R6, R4, R217, R216, !PT ;  /* 0x000000d904067276 */ /* 0x000fe200078100d8 */
[----:B------:R-:W-:Y:S01]  /*e640*/  FMUL.FTZ R51, R51, UR9 ;  /* 0x0000000933337c20 */ /* 0x000fe20008410000 */
[----:B------:R-:W-:Y:S01]  /*e650*/  FMUL.FTZ R56, R56, UR9 ;  /* 0x0000000938387c20 */ /* 0x000fe20008410000 */
[----:B------:R-:W-:Y:S01]  /*e660*/  FMUL.FTZ R58, R58, UR9 ;  /* 0x000000093a3a7c20 */ /* 0x000fe20008410000 */
[----:B------:R-:W-:Y:S01]  /*e670*/  FMUL.FTZ R59, R59, UR9 ;  /* 0x000000093b3b7c20 */ /* 0x000fe20008410000 */
[----:B------:R-:W-:Y:S01]  /*e680*/  FMUL.FTZ R60, R60, UR9 ;  /* 0x000000093c3c7c20 */ /* 0x000fe20008410000 */
[----:B------:R-:W-:Y:S03]  /*e690*/  FMUL.FTZ R61, R61, UR9 ;  /* 0x000000093d3d7c20 */ /* 0x000fe60008410000 */
[----:B------:R1:W-:Y:S01]  /*e6a0*/  MUFU.TANH R35, R40 ;  /* 0x0000002800237308 */ /* 0x0003e20000002400 */
[----:B------:R-:W-:Y:S01]  /*e6b0*/  FMUL.FTZ R66, R66, UR9 ;  /* 0x0000000942427c20 */ /* 0x000fe20008410000 */
[----:B--2---:R-:W-:Y:S01]  /*e6c0*/  MOV R48, R9 ;  /* 0x0000000900307202 */ /* 0x004fe20000000f00 */
[----:B------:R-:W-:Y:S07]  /*e6d0*/  FMUL.FTZ R67, R67, UR9 ;  /* 0x0000000943437c20 */ /* 0x000fee0008410000 */
[----:B------:R2:W-:Y:S10]  /*e6e0*/  MUFU.TANH R142, R0 ;  /* 0x00000000008e7308 */ /* 0x0005f40000002400 */
[----:B------:R-:W3:Y:S01]  /*e6f0*/  MUFU.TANH R10, R52 ;  /* 0x00000034000a7308 */ /* 0x000ee20000002400 */
[----:B-1----:R-:W-:Y:S09]  /*e700*/  MOV R40, R2 ;  /* 0x0000000200287202 */ /* 0x002ff20000000f00 */
[----:B------:R-:W1:Y:S01]  /*e710*/  MUFU.TANH R11, R53 ;  /* 0x00000035000b7308 */ /* 0x000e620000002400 */
[----:B--2---:R-:W-:Y:S09]  /*e720*/  FMUL.FTZ R0, R63, UR9 ;  /* 0x000000093f007c20 */ /* 0x004ff20008410000 */
[----:B------:R-:W2:Y:S01]  /*e730*/  MUFU.TANH R8, R54 ;  /* 0x0000003600087308 */ /* 0x000ea20000002400 */
[----:B---3--:R3:W-:Y:S09]  /*e740*/  STL [R1+0x28], R10 ;  /* 0x0000280a01007387 */ /* 0x0087f20000100800 */
[----:B------:R-:W-:Y:S01]  /*e750*/  MUFU.TANH R231, R24 ;  /* 0x0000001800e77308 */ /* 0x000fe20000002400 */
[----:B-1----:R3:W-:Y:S09]  /*e760*/  STL [R1+0x24], R11 ;  /* 0x0000240b01007387 */ /* 0x0027f20000100800 */
[----:B------:R-:W1:Y:S01]  /*e770*/  MUFU.TANH R9, R55 ;  /* 0x0000003700097308 */ /* 0x000e620000002400 */
[----:B--2---:R3:W-:Y:S09]  /*e780*/  STL [R1+0x2c], R8 ;  /* 0x00002c0801007387 */ /* 0x0047f20000100800 */
[----:B------:R-:W2:Y:S10]  /*e790*/  MUFU.TANH R2, R42 ;  /* 0x0000002a00027308 */ /* 0x000eb40000002400 */
[----:B------:R2:W-:Y:S01]  /*e7a0*/  MUFU.TANH R24, R50 ;  /* 0x0000003200187308 */ /* 0x0005e20000002400 */
[----:B-1----:R3:W-:Y:S09]  /*e7b0*/  STL [R1+0x30], R9 ;  /* 0x0000300901007387 */ /* 0x0027f20000100800 */
[----:B------:R1:W-:Y:S10]  /*e7c0*/  MUFU.TANH R141, R0 ;  /* 0x00000000008d7308 */ /* 0x0003f40000002400 */
[----:B------:R-:W4:Y:S01]  /*e7d0*/  MUFU.TANH R12, R57 ;  /* 0x00000039000c7308 */ /* 0x000f220000002400 */
[----:B--2---:R-:W-:Y:S02]  /*e7e0*/  MOV R50, R2 ;  /* 0x0000000200327202 */ /* 0x004fe40000000f00 */
[----:B------:R-:W-:Y:S07]  /*e7f0*/  FMNMX3.FTZ R2, R138, R221, R220, !PT ;  /* 0x000000dd8a027276 */ /* 0x000fee00078100dc */
[----:B------:R-:W-:Y:S01]  /*e800*/  MUFU.TANH R219, R14 ;  /* 0x0000000e00db7308 */ /* 0x000fe20000002400 */
[----:B------:R-:W-:Y:S02]  /*e810*/  FMNMX3.FTZ R4, R2, R215, R18, !PT ;  /* 0x000000d702047276 */ /* 0x000fe40007810012 */
[----:B-1----:R-:W-:Y:S04]  /*e820*/  FMNMX3.FTZ R0, R3, R208, R211, !PT ;  /* 0x000000d003007276 */ /* 0x002fe800078100d3 */
[----:B------:R-:W-:Y:S03]  /*e830*/  FMNMX3.FTZ R2, R0, R213, R214, !PT ;  /* 0x000000d500027276 */ /* 0x000fe600078100d6 */
[----:B------:R-:W1:Y:S01]  /*e840*/  MUFU.TANH R218, R15 ;  /* 0x0000000f00da7308 */ /* 0x000e620000002400 */
[----:B----4-:R3:W-:Y:S01]  /*e850*/  STL [R1], R12 ;  /* 0x0000000c01007387 */ /* 0x0107e20000100800 */
[----:B------:R-:W-:Y:S08]  /*e860*/  FMNMX3.FTZ R2, R2, R231, R230, !PT ;  /* 0x000000e702027276 */ /* 0x000ff000078100e6 */
[----:B------:R-:W2:Y:S10]  /*e870*/  MUFU.TANH R139, R38 ;  /* 0x00000026008b7308 */ /* 0x000eb40000002400 */
[----:B------:R-:W4:Y:S01]  /*e880*/  MUFU.TANH R19, R64 ;  /* 0x0000004000137308 */ /* 0x000f220000002400 */
[----:B-1----:R-:W-:Y:S02]  /*e890*/  FMNMX3.FTZ R0, R5, R219, R218, !PT ;  /* 0x000000db05007276 */ /* 0x002fe400078100da */
[----:B------:R-:W-:Y:S02]  /*e8a0*/  FMNMX3.FTZ R5, R6, R40, R27, !PT ;  /* 0x0000002806057276 */ /* 0x000fe4000781001b */
[----:B------:R-:W-:Y:S05]  /*e8b0*/  FMNMX3.FTZ R0, R0, R233, R232, !PT ;  /* 0x000000e900007276 */ /* 0x000fea00078100e8 */
[----:B------:R-:W1:Y:S01]  /*e8c0*/  MUFU.TANH R210, R23 ;  /* 0x0000001700d27308 */ /* 0x000e620000002400 */
[----:B--2---:R-:W-:Y:S09]  /*e8d0*/  MOV R43, R139 ;  /* 0x0000008b002b7202 */ /* 0x004ff20000000f00 */
[----:B------:R-:W2:Y:S01]  /*e8e0*/  MUFU.TANH R20, R65 ;  /* 0x0000004100147308 */ /* 0x000ea20000002400 */
[----:B----4-:R3:W-:Y:S09]  /*e8f0*/  STL [R1+0x1c], R19 ;  /* 0x00001c1301007387 */ /* 0x0107f20000100800 */
[----:B------:R-:W4:Y:S01]  /*e900*/  MUFU.TANH R137, R37 ;  /* 0x0000002500897308 */ /* 0x000f220000002400 */
[----:B-1----:R-:W-:Y:S09]  /*e910*/  MOV R42, R210 ;  /* 0x000000d2002a7202 */ /* 0x002ff20000000f00 */
[----:B------:R-:W1:Y:S01]  /*e920*/  MUFU.TANH R252, R22 ;  /* 0x0000001600fc7308 */ /* 0x000e620000002400 */
[----:B--2---:R3:W-:Y:S09]  /*e930*/  STL [R1+0x20], R20 ;  /* 0x0000201401007387 */ /* 0x0047f20000100800 */
[----:B------:R-:W-:Y:S01]  /*e940*/  MUFU.TANH R229, R28 ;  /* 0x0000001c00e57308 */ /* 0x000fe20000002400 */
[----:B----4-:R-:W-:Y:S09]  /*e950*/  MOV R45, R137 ;  /* 0x00000089002d7202 */ /* 0x010ff20000000f00 */
[----:B------:R-:W2:Y:S01]  /*e960*/  MUFU.TANH R228, R29 ;  /* 0x0000001d00e47308 */ /* 0x000ea20000002400 */
[----:B-1----:R-:W-:Y:S09]  /*e970*/  FMNMX3.FTZ R6, R4, R252, R42, !PT ;  /* 0x000000fc04067276 */ /* 0x002ff2000781002a */
[----:B------:R-:W-:Y:S10]  /*e980*/  MUFU.TANH R250, R30 ;  /* 0x0000001e00fa7308 */ /* 0x000ff40000002400 */
[----:B------:R-:W1:Y:S01]  /*e990*/  MUFU.TANH R251, R31 ;  /* 0x0000001f00fb7308 */ /* 0x000e620000002400 */
[----:B--2---:R-:W-:Y:S04]  /*e9a0*/  FMNMX3.FTZ R137, R2, R229, R228, !PT ;  /* 0x000000e502897276 */ /* 0x004fe800078100e4 */
[----:B------:R-:W-:Y:S05]  /*e9b0*/  FMNMX3.FTZ R137, R137, R35, R26, !PT ;  /* 0x0000002389897276 */ /* 0x000fea000781001a */
[----:B------:R-:W-:Y:S10]  /*e9c0*/  MUFU.TANH R235, R32 ;  /* 0x0000002000eb7308 */ /* 0x000ff40000002400 */
[----:B------:R-:W2:Y:S01]  /*e9d0*/  MUFU.TANH R234, R33 ;  /* 0x0000002100ea7308 */ /* 0x000ea20000002400 */
[----:B-1----:R-:W-:Y:S04]  /*e9e0*/  FMNMX3.FTZ R0, R0, R250, R251, !PT ;  /* 0x000000fa00007276 */ /* 0x002fe800078100fb */
[----:B------:R-:W-:Y:S05]  /*e9f0*/  FMNMX3.FTZ R0, R0, R50, R49, !PT ;  /* 0x0000003200007276 */ /* 0x000fea0007810031 */
[----:B------:R-:W1:Y:S10]  /*ea00*/  MUFU.TANH R249, R34 ;  /* 0x0000002200f97308 */ /* 0x000e740000002400 */
[----:B------:R-:W4:Y:S01]  /*ea10*/  MUFU.TANH R136, R36 ;  /* 0x0000002400887308 */ /* 0x000f220000002400 */
[----:B--2---:R-:W-:Y:S09]  /*ea20*/  FMNMX3.FTZ R4, R5, R235, R234, !PT ;  /* 0x000000eb05047276 */ /* 0x004ff200078100ea */
[----:B------:R4:W-:Y:S01]  /*ea30*/  MUFU.TANH R31, R47 ;  /* 0x0000002f001f7308 */ /* 0x0009e20000002400 */
[----:B-1----:R-:W-:Y:S09]  /*ea40*/  FMNMX3.FTZ R2, R6, R249, R248, !PT ;  /* 0x000000f906027276 */ /* 0x002ff200078100f8 */
[----:B------:R-:W1:Y:S10]  /*ea50*/  MUFU.TANH R34, R39 ;  /* 0x0000002700227308 */ /* 0x000e740000002400 */
[----:B------:R-:W2:Y:S01]  /*ea60*/  MUFU.TANH R32, R44 ;  /* 0x0000002c00207308 */ /* 0x000ea20000002400 */
[----:B----4-:R-:W-:Y:S04]  /*ea70*/  MOV R47, R136 ;  /* 0x00000088002f7202 */ /* 0x010fe80000000f00 */
[----:B------:R-:W-:Y:S05]  /*ea80*/  FMNMX3.FTZ R4, R4, R47, R45, !PT ;  /* 0x0000002f04047276 */ /* 0x000fea000781002d */
[----:B------:R-:W4:Y:S01]  /*ea90*/  MUFU.TANH R30, R46 ;  /* 0x0000002e001e7308 */ /* 0x000f220000002400 */
[----:B-1----:R-:W-:Y:S02]  /*eaa0*/  FMNMX3.FTZ R2, R2, R43, R34, !PT ;  /* 0x0000002b02027276 */ /* 0x002fe40007810022 */
[----:B------:R-:W-:Y:S07]  /*eab0*/  FMNMX3.FTZ R4, R4, R41, R25, !PT ;  /* 0x0000002904047276 */ /* 0x000fee0007810019 */
[----:B------:R-:W1:Y:S01]  /*eac0*/  MUFU.TANH R29, R51 ;  /* 0x00000033001d7308 */ /* 0x000e620000002400 */
[----:B------:R-:W-:Y:S02]  /*ead0*/  FMNMX3.FTZ R17, R4, R10, R11, !PT ;  /* 0x0000000a04117276 */ /* 0x000fe4000781000b */
[----:B--2---:R-:W-:Y:S07]  /*eae0*/  FMNMX3.FTZ R137, R137, R32, R48, !PT ;  /* 0x0000002089897276 */ /* 0x004fee0007810030 */
[----:B------:R-:W2:Y:S01]  /*eaf0*/  MUFU.TANH R46, R56 ;  /* 0x00000038002e7308 */ /* 0x000ea20000002400 */
[----:B----4-:R-:W-:Y:S09]  /*eb00*/  FMNMX3.FTZ R0, R0, R30, R31, !PT ;  /* 0x0000001e00007276 */ /* 0x010ff2000781001f */
[----:B------:R-:W-:Y:S01]  /*eb10*/  MUFU.TANH R140, R58 ;  /* 0x0000003a008c7308 */ /* 0x000fe20000002400 */
[----:B-1----:R-:W-:Y:S04]  /*eb20*/  FMNMX3.FTZ R2, R2, R24, R29, !PT ;  /* 0x0000001802027276 */ /* 0x002fe8000781001d */
[----:B------:R-:W-:Y:S05]  /*eb30*/  FMNMX3.FTZ R16, R2, R8, R9, !PT ;  /* 0x0000000802107276 */ /* 0x000fea0007810009 */
[----:B------:R-:W1:Y:S01]  /*eb40*/  MUFU.TANH R139, R59 ;  /* 0x0000003b008b7308 */ /* 0x000e620000002400 */
[----:B--2---:R-:W-:Y:S09]  /*eb50*/  FMNMX3.FTZ R137, R137, R46, R12, !PT ;  /* 0x0000002e89897276 */ /* 0x004ff2000781000c */
[----:B------:R-:W-:Y:S10]  /*eb60*/  MUFU.TANH R225, R60 ;  /* 0x0000003c00e17308 */ /* 0x000ff40000002400 */
[----:B------:R-:W2:Y:S01]  /*eb70*/  MUFU.TANH R224, R61 ;  /* 0x0000003d00e07308 */ /* 0x000ea20000002400 */
[----:B-1----:R-:W-:Y:S04]  /*eb80*/  FMNMX3.FTZ R0, R0, R140, R139, !PT ;  /* 0x0000008c00007276 */ /* 0x002fe8000781008b */
[----:B------:R-:W-:Y:S05]  /*eb90*/  FMNMX3.FTZ R0, R0, R142, R141, !PT ;  /* 0x0000008e00007276 */ /* 0x000fea000781008d */
[----:B------:R3:W1:Y:S10]  /*eba0*/  MUFU.TANH R227, R66 ;  /* 0x0000004200e37308 */ /* 0x0006740000002400 */
[----:B------:R3:W4:Y:S01]  /*ebb0*/  MUFU.TANH R226, R67 ;  /* 0x0000004300e27308 */ /* 0x0007220000002400 */
[----:B--2---:R-:W-:Y:S01]  /*ebc0*/  FMNMX3.FTZ R137, R137, R225, R224, !PT ;  /* 0x000000e189897276 */ /* 0x004fe200078100e0 */
[----:B------:R-:W-:Y:S06]  /*ebd0*/  BRA.U.ANY UP0, `(.L_x_49) ;  /* 0xffffffe500747547 */ /* 0x000fec000b93ffff */
.L_x_48:
[----:B-12-4-:R-:W-:Y:S01]  /*ebe0*/  FMNMX3.FTZ R4, R16, R227, R226, !PT ;  /* 0x000000e310047276 */ /* 0x016fe200078100e2 */
[----:B------:R-:W-:Y:S01]  /*ebf0*/  SHFL.BFLY PT, R6, R137, 0x2, 0x1f ;  /* 0x0c401f0089067f89 */ /* 0x000fe200000e0000 */
[----:B------:R-:W-:Y:S01]  /*ec00*/  FMNMX3.FTZ R5, R17, R19, R20, !PT ;  /* 0x0000001311057276 */ /* 0x000fe20007810014 */
[----:B------:R-:W-:Y:S01]  /*ec10*/  UIADD3 UR14, UPT, UPT, UR14, -0x1, URZ ;  /* 0xffffffff0e0e7890 */ /* 0x000fe2000fffe0ff */
[----:B---3--:R-:W-:Y:S05]  /*ec20*/  MOV R9, R135 ;  /* 0x0000008700097202 */ /* 0x008fea0000000f00 */
[----:B------:R-:W-:Y:S01]  /*ec30*/  SHFL.BFLY PT, R7, R4, 0x2, 0x1f ;  /* 0x0c401f0004077f89 */ /* 0x000fe200000e0000 */
[----:B------:R-:W-:Y:S01]  /*ec40*/  MOV R10, R134 ;  /* 0x00000086000a7202 */ /* 0x000fe20000000f00 */
[----:B------:R-:W-:Y:S01]  /*ec50*/  UISETP.NE.AND UP0, UPT, UR14, URZ, UPT ;  /* 0x000000ff0e00728c */ /* 0x000fe2000bf05270 */
[----:B------:R-:W-:Y:S05]  /*ec60*/  MOV R33, R9 ;  /* 0x0000000900217202 */ /* 0x000fea0000000f00 */
[----:B------:R-:W-:Y:S01]  /*ec70*/  SHFL.BFLY PT, R2, R0, 0x2, 0x1f ;  /* 0x0c401f0000027f89 */ /* 0x000fe200000e0000 */
[----:B------:R-:W-:Y:S02]  /*ec80*/  MOV R28, R10 ;  /* 0x0000000a001c7202 */ /* 0x000fe40000000f00 */
[C---:B------:R-:W-:Y:S05]  /*ec90*/  IADD3 R51, PT, PT, R236.reuse, 0xc040, RZ ;  /* 0x0000c040ec337810 */ /* 0x040fea0007ffe0ff */
[----:B------:R-:W1:Y:S01]  /*eca0*/  SHFL.BFLY PT, R8, R5, 0x2, 0x1f ;  /* 0x0c401f0005087f89 */ /* 0x000e6200000e0000 */
[----:B------:R-:W-:Y:S07]  /*ecb0*/  IADD3 R44, PT, PT, R236, 0xc000, RZ ;  /* 0x0000c000ec2c7810 */ /* 0x000fee0007ffe0ff */
[----:B------:R-:W-:Y:S04]  /*ecc0*/  STL [R1+0x90], R247 ;  /* 0x000090f701007387 */ /* 0x000fe80000100800 */
[----:B------:R2:W-:Y:S04]  /*ecd0*/  STL [R1+0x8c], R245 ;  /* 0x00008cf501007387 */ /* 0x0005e80000100800 */
[----:B------:R-:W-:Y:S04]  /*ece0*/  STL [R1+0x88], R244 ;  /* 0x000088f401007387 */ /* 0x000fe80000100800 */
[----:B------:R-:W-:Y:S04]  /*ecf0*/  STL [R1+0x84], R243 ;  /* 0x000084f301007387 */ /* 0x000fe80000100800 */
[----:B------:R-:W-:Y:S01]  /*ed00*/  STL [R1+0x80], R242 ;  /* 0x000080f201007387 */ /* 0x000fe20000100800 */
[----:B-1----:R-:W-:Y:S03]  /*ed10*/  FMNMX.FTZ R8, R5, R8, !PT ;  /* 0x0000000805087209 */ /* 0x002fe60007810000 */
[----:B------:R-:W-:Y:S01]  /*ed20*/  STL [R1+0x7c], R241 ;  /* 0x00007cf101007387 */ /* 0x000fe20000100800 */
[----:B------:R-:W-:Y:S02]  /*ed30*/  FMNMX.FTZ R137, R137, R6, !PT ;  /* 0x0000000689897209 */ /* 0x000fe40007810000 */
[----:B------:R-:W-:Y:S01]  /*ed40*/  FMNMX.FTZ R7, R4, R7, !PT ;  /* 0x0000000704077209 */ /* 0x000fe20007810000 */
[----:B------:R-:W1:Y:S01]  /*ed50*/  SHFL.BFLY PT, R136, R8, 0x1, 0x1f ;  /* 0x0c201f0008887f89 */ /* 0x000e6200000e0000 */
[----:B------:R-:W-:Y:S07]  /*ed60*/  FMNMX.FTZ R0, R0, R2, !PT ;  /* 0x0000000200007209 */ /* 0x000fee0007810000 */
[----:B------:R-:W3:Y:S01]  /*ed70*/  SHFL.BFLY PT, R4, R137, 0x1, 0x1f ;  /* 0x0c201f0089047f89 */ /* 0x000ee200000e0000 */
[----:B--2---:R-:W-:Y:S07]  /*ed80*/  MOV R245, R24 ;  /* 0x0000001800f57202 */ /* 0x004fee0000000f00 */
[----:B------:R-:W2:Y:S08]  /*ed90*/  SHFL.BFLY PT, R2, R0, 0x1, 0x1f ;  /* 0x0c201f0000027f89 */ /* 0x000eb000000e0000 */
[----:B------:R-:W4:Y:S08]  /*eda0*/  SHFL.BFLY PT, R135, R7, 0x1, 0x1f ;  /* 0x0c201f0007877f89 */ /* 0x000f3000000e0000 */
[----:B------:R-:W-:Y:S04]  /*edb0*/  STL [R1+0x78], R240 ;  /* 0x000078f001007387 */ /* 0x000fe80000100800 */
[----:B------:R-:W-:Y:S01]  /*edc0*/  STL [R1+0x74], R238 ;  /* 0x000074ee01007387 */ /* 0x000fe20000100800 */
[----:B-1----:R-:W-:Y:S03]  /*edd0*/  FMNMX.FTZ R136, R8, R136, !PT ;  /* 0x0000008808887209 */ /* 0x002fe60007810000 */
[----:B------:R1:W-:Y:S01]  /*ede0*/  STL [R1+0x70], R237 ;  /* 0x000070ed01007387 */ /* 0x0003e20000100800 */
[----:B---3--:R-:W-:Y:S03]  /*edf0*/  FMNMX.FTZ R137, R137, R4, !PT ;  /* 0x0000000489897209 */ /* 0x008fe60007810000 */
[----:B------:R-:W3:Y:S01]  /*ee00*/  LDSM.16.MT88.4 R20, [R236+0xc000] ;  /* 0x00c00000ec14783b */ /* 0x000ee20000004200 */
[----:B--2---:R-:W-:Y:S01]  /*ee10*/  FMNMX.FTZ R134, R0, R2, !PT ;  /* 0x0000000200867209 */ /* 0x004fe20007810000 */
[C---:B------:R-:W-:Y:S01]  /*ee20*/  FADD.FTZ R2, -R137.reuse, R3 ;  /* 0x0000000389027221 */ /* 0x040fe20000010100 */
[----:B------:R-:W-:Y:S01]  /*ee30*/  FADD.FTZ R3, -R136, R133 ;  /* 0x0000008588037221 */ /* 0x000fe20000010100 */
[C---:B------:R-:W-:Y:S01]  /*ee40*/  FMUL.FTZ R143, R137.reuse, UR4 ;  /* 0x00000004898f7c20 */ /* 0x040fe20008410000 */
[----:B------:R-:W-:Y:S01]  /*ee50*/  FSETP.NEU.FTZ.AND P1, PT, R137, -INF , PT ;  /* 0xff8000008900780b */ /* 0x000fe20003f3d000 */
[----:B------:R-:W-:Y:S01]  /*ee60*/  FADD.FTZ R0, -R134, R132 ;  /* 0x0000008486007221 */ /* 0x000fe20000010100 */
[----:B------:R-:W-:Y:S01]  /*ee70*/  FMUL.FTZ R2, R2, UR4 ;  /* 0x0000000402027c20 */ /* 0x000fe20008410000 */
[----:B----4-:R-:W-:Y:S01]  /*ee80*/  FMNMX.FTZ R135, R7, R135, !PT ;  /* 0x0000008707877209 */ /* 0x010fe20007810000 */
[----:B------:R-:W-:Y:S01]  /*ee90*/  STL [R1+0x94], R137 ;  /* 0x0000948901007387 */ /* 0x000fe20000100800 */
[----:B------:R-:W-:Y:S01]  /*eea0*/  FMUL.FTZ R0, R0, UR4 ;  /* 0x0000000400007c20 */ /* 0x000fe20008410000 */
[----:B------:R2:W4:Y:S01]  /*eeb0*/  MUFU.EX2 R133, R2 ;  /* 0x0000000200857308 */ /* 0x0005220000000800 */
[----:B------:R-:W-:Y:S01]  /*eec0*/  FSEL R143, R143, RZ, P1 ;  /* 0x000000ff8f8f7208 */ /* 0x000fe20000800000 */
[----:B------:R-:W-:Y:S01]  /*eed0*/  STL [R1+0x98], R134 ;  /* 0x0000988601007387 */ /* 0x000fe20000100800 */
[C---:B------:R-:W-:Y:S07]  /*eee0*/  FMUL.FTZ R210, R134.reuse, UR4 ;  /* 0x0000000486d27c20 */ /* 0x040fee0008410000 */
[----:B------:R1:W1:Y:S01]  /*eef0*/  MUFU.EX2 R132, R0 ;  /* 0x0000000000847308 */ /* 0x0002620000000800 */
[----:B------:R-:W-:Y:S01]  /*ef00*/  FSETP.NEU.FTZ.AND P0, PT, R134, -INF , PT ;  /* 0xff8000008600780b */ /* 0x000fe20003f1d000 */
[--C-:B------:R-:W-:Y:S01]  /*ef10*/  FFMA.FTZ R4, R208, UR4, -R143.reuse ;  /* 0x00000004d0047c23 */ /* 0x100fe2000801088f */
[----:B------:R-:W-:Y:S01]  /*ef20*/  FSETP.NEU.FTZ.AND P1, PT, R136, -INF , PT ;  /* 0xff8000008800780b */ /* 0x000fe20003f3d000 */
[C---:B------:R-:W-:Y:S01]  /*ef30*/  FMUL.FTZ R208, R135.reuse, UR4 ;  /* 0x0000000487d07c20 */ /* 0x040fe20008410000 */
[----:B------:R-:W-:Y:S05]  /*ef40*/  FSEL R210, R210, RZ, P0 ;  /* 0x000000ffd2d27208 */ /* 0x000fea0000000000 */
[----:B------:R3:W3:Y:S01]  /*ef50*/  MUFU.EX2 R5, R4 ;  /* 0x0000000400057308 */ /* 0x0006e20000000800 */
[----:B------:R-:W-:Y:S01]  /*ef60*/  FSETP.NEU.FTZ.AND P0, PT, R135, -INF , PT ;  /* 0xff8000008700780b */ /* 0x000fe20003f1d000 */
[----:B------:R-:W-:Y:S01]  /*ef70*/  FMUL.FTZ R3, R3, UR4 ;  /* 0x0000000403037c20 */ /* 0x000fe20008410000 */
[----:B------:R-:W3:Y:S01]  /*ef80*/  S2R R19, SR_TID.X ;  /* 0x0000000000137919 */ /* 0x000ee20000002100 */
[----:B--2---:R-:W-:Y:S01]  /*ef90*/  FADD.FTZ R2, -R135, R138 ;  /* 0x0000008a87027221 */ /* 0x004fe20000010100 */
[----:B------:R-:W-:Y:S01]  /*efa0*/  FSEL R208, R208, RZ, P0 ;  /* 0x000000ffd0d07208 */ /* 0x000fe20000000000 */
[----:B----4-:R-:W-:Y:S01]  /*efb0*/  FMUL.FTZ R8, R133, R144 ;  /* 0x0000009085087220 */ /* 0x010fe20000410000 */
[----:B------:R-:W2:Y:S01]  /*efc0*/  LDSM.16.MT88.4 R36, [R239+0xc000] ;  /* 0x00c00000ef24783b */ /* 0x000ea20000004200 */
[----:B-1----:R-:W-:Y:S01]  /*efd0*/  FMUL.FTZ R0, R2, UR4 ;  /* 0x0000000402007c20 */ /* 0x002fe20008410000 */
[--C-:B------:R-:W-:Y:S01]  /*efe0*/  FFMA.FTZ R2, R211, UR4, -R143.reuse ;  /* 0x00000004d3027c23 */ /* 0x100fe2000801088f */
[----:B------:R-:W1:Y:S01]  /*eff0*/  MUFU.EX2 R3, R3 ;  /* 0x0000000300037308 */ /* 0x000e620000000800 */
[----:B------:R-:W-:Y:S01]  /*f000*/  FMUL.FTZ R9, R133, R145 ;  /* 0x0000009185097220 */ /* 0x000fe20000410000 */
[C---:B------:R-:W-:Y:S01]  /*f010*/  FMUL.FTZ R10, R132.reuse, R146 ;  /* 0x00000092840a7220 */ /* 0x040fe20000410000 */
[----:B------:R-:W-:Y:S01]  /*f020*/  FMUL.FTZ R11, R132, R147 ;  /* 0x00000093840b7220 */ /* 0x000fe20000410000 */
[----:B---3--:R-:W-:Y:S06]  /*f030*/  FFMA.FTZ R4, R209, UR4, -R210 ;  /* 0x00000004d1047c23 */ /* 0x008fec00080108d2 */
[----:B------:R-:W3:Y:S01]  /*f040*/  MUFU.EX2 R2, R2 ;  /* 0x0000000200027308 */ /* 0x000ee20000000800 */
[----:B------:R4:W-:Y:S01]  /*f050*/  STL [R1+0x4c], R5 ;  /* 0x00004c0501007387 */ /* 0x0009e20000100800 */
[----:B------:R-:W-:Y:S01]  /*f060*/  FMUL.FTZ R209, R136, UR4 ;  /* 0x0000000488d17c20 */ /* 0x000fe20008410000 */
[C---:B------:R-:W-:Y:S07]  /*f070*/  FMUL.FTZ R12, R133.reuse, R152 ;  /* 0x00000098850c7220 */ /* 0x040fee0000410000 */
[----:B------:R-:W4:Y:S01]  /*f080*/  MUFU.EX2 R0, R0 ;  /* 0x0000000000007308 */ /* 0x000f220000000800 */
[----:B------:R-:W-:Y:S01]  /*f090*/  FMUL.FTZ R13, R133, R153 ;  /* 0x00000099850d7220 */ /* 0x000fe20000410000 */
[C---:B------:R-:W-:Y:S01]  /*f0a0*/  FMUL.FTZ R14, R132.reuse, R154 ;  /* 0x0000009a840e7220 */ /* 0x040fe20000410000 */
[----:B------:R-:W-:Y:S01]  /*f0b0*/  FSEL R209, R209, RZ, P1 ;  /* 0x000000ffd1d17208 */ /* 0x000fe20000800000 */
[C---:B------:R-:W-:Y:S01]  /*f0c0*/  FMUL.FTZ R15, R132.reuse, R155 ;  /* 0x0000009b840f7220 */ /* 0x040fe20000410000 */
[C---:B-1----:R-:W-:Y:S01]  /*f0d0*/  FMUL.FTZ R16, R3.reuse, R156 ;  /* 0x0000009c03107220 */ /* 0x042fe20000410000 */
[----:B------:R-:W-:Y:S01]  /*f0e0*/  FMUL.FTZ R17, R3, R157 ;  /* 0x0000009d03117220 */ /* 0x000fe20000410000 */
[C---:B------:R-:W-:Y:S01]  /*f0f0*/  FMUL.FTZ R24, R133.reuse, R164 ;  /* 0x000000a485187220 */ /* 0x040fe20000410000 */
[----:B------:R-:W-:Y:S01]  /*f100*/  MOV R237, R35 ;  /* 0x0000002300ed7202 */ /* 0x000fe20000000f00 */
[C---:B------:R-:W-:Y:S01]  /*f110*/  FMUL.FTZ R56, R133.reuse, R196 ;  /* 0x000000c485387220 */ /* 0x040fe20000410000 */
[----:B---3--:R1:W-:Y:S01]  /*f120*/  STL [R1+0x50], R2 ;  /* 0x0000500201007387 */ /* 0x0083e20000100800 */
[----:B------:R-:W-:Y:S01]  /*f130*/  MOV R164, R46 ;  /* 0x0000002e00a47202 */ /* 0x000fe20000000f00 */
[----:B------:R-:W-:Y:S01]  /*f140*/  FMUL.FTZ R46, R132, R186 ;  /* 0x000000ba842e7220 */ /* 0x000fe20000410000 */
[----:B------:R-:W-:Y:S01]  /*f150*/  FMUL.FTZ R57, R133, R197 ;  /* 0x000000c585397220 */ /* 0x000fe20000410000 */
[----:B------:R3:W-:Y:S01]  /*f160*/  STL [R1+0x9c], R136 ;  /* 0x00009c8801007387 */ /* 0x0007e20000100800 */
[C---:B----4-:R-:W-:Y:S01]  /*f170*/  FMUL.FTZ R6, R0.reuse, R150 ;  /* 0x0000009600067220 */ /* 0x050fe20000410000 */
[C---:B------:R-:W-:Y:S01]  /*f180*/  FMUL.FTZ R7, R0.reuse, R151 ;  /* 0x0000009700077220 */ /* 0x040fe20000410000 */
[----:B------:R-:W-:Y:S01]  /*f190*/  LOP3.LUT P2, RZ, R19, 0x4, RZ, 0xc0, !PT ;  /* 0x0000000413ff7812 */ /* 0x000fe2000784c0ff */
[C---:B------:R-:W-:Y:S01]  /*f1a0*/  FMUL.FTZ R19, R0.reuse, R159 ;  /* 0x0000009f00137220 */ /* 0x040fe20000410000 */
[----:B------:R-:W-:Y:S01]  /*f1b0*/  FMUL.FTZ R35, R0, R175 ;  /* 0x000000af00237220 */ /* 0x000fe20000410000 */
[----:B------:R-:W-:Y:S01]  /*f1c0*/  MOV R175, R40 ;  /* 0x0000002800af7202 */ /* 0x000fe20000000f00 */
[----:B------:R-:W-:Y:S01]  /*f1d0*/  FMUL.FTZ R40, R133, R180 ;  /* 0x000000b485287220 */ /* 0x000fe20000410000 */
[----:B------:R-:W-:Y:S01]  /*f1e0*/  FFMA.FTZ R5, R215, UR4, -R208 ;  /* 0x00000004d7057c23 */ /* 0x000fe200080108d0 */
        /* <DEDUP_REMOVED lines=8> */
[C---:B------:R-:W-:Y:S01]  /*f270*/  FMUL.FTZ R66, R0.reuse, R206 ;  /* 0x000000ce00427220 */ /* 0x040fe20000410000 */
[----:B------:R-:W-:Y:S01]  /*f280*/  FMUL.FTZ R67, R0, R207 ;  /* 0x000000cf00437220 */ /* 0x000fe20000410000 */
[C---:B------:R-:W-:Y:S01]  /*f290*/  FMUL.FTZ R68, R3.reuse, R68 ;  /* 0x0000004403447220 */ /* 0x040fe20000410000 */
[----:B------:R-:W-:Y:S01]  /*f2a0*/  FMUL.FTZ R69, R3, R69 ;  /* 0x0000004503457220 */ /* 0x000fe20000410000 */
[----:B-1----:R-:W-:Y:S01]  /*f2b0*/  FFMA.FTZ R2, R212, UR4, -R210 ;  /* 0x00000004d4027c23 */ /* 0x002fe200080108d2 */
[C---:B------:R-:W-:Y:S01]  /*f2c0*/  FMUL.FTZ R70, R0.reuse, R70 ;  /* 0x0000004600467220 */ /* 0x040fe20000410000 */
[----:B------:R1:W-:Y:S01]  /*f2d0*/  MUFU.EX2 R212, R4 ;  /* 0x0000000400d47308 */ /* 0x0003e20000000800 */
[----:B------:R-:W-:Y:S01]  /*f2e0*/  FMUL.FTZ R71, R0, R71 ;  /* 0x0000004700477220 */ /* 0x000fe20000410000 */
[C---:B------:R-:W-:Y:S01]  /*f2f0*/  FMUL.FTZ R72, R133.reuse, R72 ;  /* 0x0000004885487220 */ /* 0x040fe20000410000 */
[C---:B------:R-:W-:Y:S07]  /*f300*/  FMUL.FTZ R73, R133.reuse, R73 ;  /* 0x0000004985497220 */ /* 0x040fee0000410000 */
[----:B------:R-:W4:Y:S01]  /*f310*/  MUFU.EX2 R2, R2 ;  /* 0x0000000200027308 */ /* 0x000f220000000800 */
[C---:B------:R-:W-:Y:S01]  /*f320*/  FMUL.FTZ R74, R132.reuse, R74 ;  /* 0x0000004a844a7220 */ /* 0x040fe20000410000 */
[C---:B------:R-:W-:Y:S01]  /*f330*/  FMUL.FTZ R75, R132.reuse, R75 ;  /* 0x0000004b844b7220 */ /* 0x040fe20000410000 */
[C---:B------:R-:W-:Y:S01]  /*f340*/  FMUL.FTZ R76, R133.reuse, R76 ;  /* 0x0000004c854c7220 */ /* 0x040fe20000410000 */
[----:B------:R-:W-:Y:S01]  /*f350*/  FMUL.FTZ R77, R133, R77 ;  /* 0x0000004d854d7220 */ /* 0x000fe20000410000 */
[C---:B------:R-:W-:Y:S01]  /*f360*/  FMUL.FTZ R78, R132.reuse, R78 ;  /* 0x0000004e844e7220 */ /* 0x040fe20000410000 */
[----:B------:R-:W-:Y:S01]  /*f370*/  FMUL.FTZ R79, R132, R79 ;  /* 0x0000004f844f7220 */ /* 0x000fe20000410000 */
[C---:B------:R-:W-:Y:S01]  /*f380*/  FMUL.FTZ R80, R3.reuse, R80 ;  /* 0x0000005003507220 */ /* 0x040fe20000410000 */
[----:B------:R-:W-:Y:S01]  /*f390*/  FMUL.FTZ R81, R3, R81 ;  /* 0x0000005103517220 */ /* 0x000fe20000410000 */
[----:B------:R-:W-:Y:S01]  /*f3a0*/  FMUL.FTZ R82, R0, R82 ;  /* 0x0000005200527220 */ /* 0x000fe20000410000 */
[----:B-1----:R-:W-:Y:S01]  /*f3b0*/  FFMA.FTZ R4, R213, UR4, -R143 ;  /* 0x00000004d5047c23 */ /* 0x002fe2000801088f */
[----:B------:R-:W-:Y:S01]  /*f3c0*/  MOV R213, R30 ;  /* 0x0000001e00d57202 */ /* 0x000fe20000000f00 */
[----:B------:R-:W-:Y:S01]  /*f3d0*/  FMUL.FTZ R30, R132, R170 ;  /* 0x000000aa841e7220 */ /* 0x000fe20000410000 */
[----:B------:R-:W-:Y:S01]  /*f3e0*/  MOV R170, R34 ;  /* 0x0000002200aa7202 */ /* 0x000fe20000000f00 */
[----:B----4-:R1:W-:Y:S01]  /*f3f0*/  STL [R1+0x54], R2 ;  /* 0x0000540201007387 */ /* 0x0103e20000100800 */
[----:B------:R4:W-:Y:S01]  /*f400*/  MUFU.EX2 R134, R4 ;  /* 0x0000000400867308 */ /* 0x0009e20000000800 */
[----:B------:R-:W-:Y:S01]  /*f410*/  FMUL.FTZ R34, R0, R174 ;  /* 0x000000ae00227220 */ /* 0x000fe20000410000 */
[----:B------:R-:W-:Y:S01]  /*f420*/  MOV R174, R42 ;  /* 0x0000002a00ae7202 */ /* 0x000fe20000000f00 */
[----:B---3--:R-:W3:Y:S01]  /*f430*/  LDL.LU R136, [R1+0x50] ;  /* 0x0000500001887983 */ /* 0x008ee20000300800 */
[----:B------:R-:W-:Y:S01]  /*f440*/  FMUL.FTZ R42, R132, R182 ;  /* 0x000000b6842a7220 */ /* 0x000fe20000410000 */
[C---:B------:R-:W-:Y:S01]  /*f450*/  FMUL.FTZ R83, R0.reuse, R83 ;  /* 0x0000005300537220 */ /* 0x040fe20000410000 */
[C---:B------:R-:W-:Y:S01]  /*f460*/  FMUL.FTZ R84, R3.reuse, R84 ;  /* 0x0000005403547220 */ /* 0x040fe20000410000 */
[----:B------:R-:W-:Y:S01]  /*f470*/  FMUL.FTZ R85, R3, R85 ;  /* 0x0000005503557220 */ /* 0x000fe20000410000 */
[C---:B------:R-:W-:Y:S01]  /*f480*/  FMUL.FTZ R86, R0.reuse, R86 ;  /* 0x0000005600567220 */ /* 0x040fe20000410000 */
[----:B------:R-:W-:Y:S01]  /*f490*/  FMUL.FTZ R87, R0, R87 ;  /* 0x0000005700577220 */ /* 0x000fe20000410000 */
[C---:B------:R-:W-:Y:S01]  /*f4a0*/  FMUL.FTZ R88, R133.reuse, R88 ;  /* 0x0000005885587220 */ /* 0x040fe20000410000 */
[----:B------:R-:W-:Y:S01]  /*f4b0*/  FMUL.FTZ R89, R133, R89 ;  /* 0x0000005985597220 */ /* 0x000fe20000410000 */
[C---:B------:R-:W-:Y:S01]  /*f4c0*/  FMUL.FTZ R90, R132.reuse, R90 ;  /* 0x0000005a845a7220 */ /* 0x040fe20000410000 */
[C---:B------:R-:W-:Y:S01]  /*f4d0*/  FMUL.FTZ R91, R132.reuse, R91 ;  /* 0x0000005b845b7220 */ /* 0x040fe20000410000 */
[----:B----4-:R-:W-:Y:S01]  /*f4e0*/  FFMA.FTZ R4, R223, UR4, -R209 ;  /* 0x00000004df047c23 */ /* 0x010fe200080108d1 */
        /* <DEDUP_REMOVED lines=9> */
[----:B-1----:R-:W-:Y:S01]  /*f580*/  FFMA.FTZ R2, R214, UR4, -R143 ;  /* 0x00000004d6027c23 */ /* 0x002fe2000801088f */
[----:B------:R-:W-:Y:S01]  /*f590*/  FMUL.FTZ R101, R3, R101 ;  /* 0x0000006503657220 */ /* 0x000fe20000410000 */
[----:B------:R1:W-:Y:S01]  /*f5a0*/  MUFU.EX2 R214, R5 ;  /* 0x0000000500d67308 */ /* 0x0003e20000000800 */
[C---:B------:R-:W-:Y:S01]  /*f5b0*/  FMUL.FTZ R102, R0.reuse, R102 ;  /* 0x0000006600667220 */ /* 0x040fe20000410000 */
[----:B------:R-:W-:Y:S01]  /*f5c0*/  FMUL.FTZ R103, R0, R103 ;  /* 0x0000006700677220 */ /* 0x000fe20000410000 */
[C---:B------:R-:W-:Y:S07]  /*f5d0*/  FMUL.FTZ R104, R133.reuse, R104 ;  /* 0x0000006885687220 */ /* 0x040fee0000410000 */
[----:B------:R4:W2:Y:S01]  /*f5e0*/  MUFU.EX2 R244, R2 ;  /* 0x0000000200f47308 */ /* 0x0008a20000000800 */
        /* <DEDUP_REMOVED lines=9> */
[C---:B-1----:R-:W-:Y:S01]  /*f680*/  FMUL.FTZ R5, R3.reuse, R149 ;  /* 0x0000009503057220 */ /* 0x042fe20000410000 */
[C---:B------:R-:W-:Y:S01]  /*f690*/  FMUL.FTZ R114, R0.reuse, R114 ;  /* 0x0000007200727220 */ /* 0x040fe20000410000 */
[----:B------:R-:W-:Y:S01]  /*f6a0*/  FMUL.FTZ R115, R0, R115 ;  /* 0x0000007300737220 */ /* 0x000fe20000410000 */
[C---:B------:R-:W-:Y:S01]  /*f6b0*/  FMUL.FTZ R116, R3.reuse, R116 ;  /* 0x0000007403747220 */ /* 0x040fe20000410000 */
[--C-:B----4-:R-:W-:Y:S01]  /*f6c0*/  FFMA.FTZ R2, R222, UR4, -R209.reuse ;  /* 0x00000004de027c23 */ /* 0x110fe200080108d1 */
[----:B--2---:R-:W-:Y:S01]  /*f6d0*/  F2FP.F16.F32.PACK_AB R146, R244, R134 ;  /* 0x00000086f492723e */ /* 0x004fe200000000ff */
[----:B------:R1:W-:Y:S01]  /*f6e0*/  MUFU.EX2 R222, R4 ;  /* 0x0000000400de7308 */ /* 0x0003e20000000800 */
[----:B------:R-:W-:Y:S01]  /*f6f0*/  FMUL.FTZ R117, R3, R117 ;  /* 0x0000007503757220 */ /* 0x000fe20000410000 */
[C---:B------:R-:W-:Y:S01]  /*f700*/  FMUL.FTZ R118, R0.reuse, R118 ;  /* 0x0000007600767220 */ /* 0x040fe20000410000 */
[----:B------:R-:W-:Y:S01]  /*f710*/  FMUL.FTZ R119, R0, R119 ;  /* 0x0000007700777220 */ /* 0x000fe20000410000 */
        /* <DEDUP_REMOVED lines=14> */
[--C-:B------:R-:W-:Y:S01]  /*f800*/  FFMA.FTZ R139, R139, UR4, -R210.reuse ;  /* 0x000000048b8b7c23 */ /* 0x100fe200080108d2 */
[--C-:B------:R-:W-:Y:S07]  /*f810*/  FFMA.FTZ R140, R140, UR4, -R210.reuse ;  /* 0x000000048c8c7c23 */ /* 0x100fee00080108d2 */
[----:B------:R2:W-:Y:S01]  /*f820*/  MUFU.EX2 R211, R4 ;  /* 0x0000000400d37308 */ /* 0x0005e20000000800 */
[----:B------:R-:W-:Y:S01]  /*f830*/  FFMA.FTZ R142, R142, UR4, -R210 ;  /* 0x000000048e8e7c23 */ /* 0x000fe200080108d2 */
[--C-:B-1----:R-:W-:Y:S02]  /*f840*/  FFMA.FTZ R2, R220, UR4, -R208.reuse ;  /* 0x00000004dc027c23 */ /* 0x102fe400080108d0 */
[----:B------:R-:W4:Y:S06]  /*f850*/  LDL.LU R220, [R1+0x54] ;  /* 0x0000540001dc7983 */ /* 0x000f2c0000300800 */
[----:B------:R1:W1:Y:S01]  /*f860*/  MUFU.EX2 R223, R2 ;  /* 0x0000000200df7308 */ /* 0x0002620000000800 */
[--C-:B--2---:R-:W-:Y:S09]  /*f870*/  FFMA.FTZ R4, R217, UR4, -R209.reuse ;  /* 0x00000004d9047c23 */ /* 0x104ff200080108d1 */
[----:B------:R2:W-:Y:S01]  /*f880*/  MUFU.EX2 R247, R4 ;  /* 0x0000000400f77308 */ /* 0x0005e20000000800 */
[----:B-1----:R-:W-:Y:S01]  /*f890*/  FFMA.FTZ R2, R216, UR4, -R209 ;  /* 0x00000004d8027c23 */ /* 0x002fe200080108d1 */
[----:B------:R-:W-:Y:S01]  /*f8a0*/  F2FP.F16.F32.PACK_AB R149, R223, R211 ;  /* 0x000000d3df95723e */ /* 0x000fe200000000ff */
[----:B------:R-:W3:Y:S07]  /*f8b0*/  LDL.LU R216, [R1+0x4c] ;  /* 0x00004c0001d87983 */ /* 0x000eee0000300800 */
[----:B------:R1:W1:Y:S01]  /*f8c0*/  MUFU.EX2 R242, R2 ;  /* 0x0000000200f27308 */ /* 0x0002620000000800 */
[----:B--2---:R-:W-:Y:S01]  /*f8d0*/  FFMA.FTZ R4, R18, UR4, -R208 ;  /* 0x0000000412047c23 */ /* 0x004fe200080108d0 */
[----:B------:R-:W-:Y:S02]  /*f8e0*/  FMUL.FTZ R18, R0, R158 ;  /* 0x0000009e00127220 */ /* 0x000fe40000410000 */
[----:B------:R-:W-:Y:S06]  /*f8f0*/  LDSM.16.MT88.4 R156, [R236+0xe000] ;  /* 0x00e00000ec9c783b */ /* 0x000fec0000004200 */
[----:B------:R2:W2:Y:S01]  /*f900*/  MUFU.EX2 R241, R4 ;  /* 0x0000000400f17308 */ /* 0x0004a20000000800 */
[--C-:B-1----:R-:W-:Y:S01]  /*f910*/  FFMA.FTZ R2, R219, UR4, -R210.reuse ;  /* 0x00000004db027c23 */ /* 0x102fe200080108d2 */
[----:B------:R-:W-:Y:S02]  /*f920*/  F2FP.F16.F32.PACK_AB R150, R242, R247 ;  /* 0x000000f7f296723e */ /* 0x000fe400000000ff */
[----:B------:R-:W-:Y:S06]  /*f930*/  MOV R219, R33 ;  /* 0x0000002100db7202 */ /* 0x000fec0000000f00 */
[----:B------:R1:W-:Y:S01]  /*f940*/  MUFU.EX2 R137, R2 ;  /* 0x0000000200897308 */ /* 0x0003e20000000800 */
[--C-:B--2---:R-:W-:Y:S01]  /*f950*/  FFMA.FTZ R4, R218, UR4, -R210.reuse ;  /* 0x00000004da047c23 */ /* 0x104fe200080108d2 */
[----:B------:R-:W-:Y:S01]  /*f960*/  F2FP.F16.F32.PACK_AB R151, R241, R214 ;  /* 0x000000d6f197723e */ /* 0x000fe200000000ff */
[----:B------:R-:W-:Y:S01]  /*f970*/  FMUL.FTZ R33, R3, R173 ;  /* 0x000000ad03217220 */ /* 0x000fe20000410000 */
[----:B------:R-:W-:Y:S06]  /*f980*/  MOV R173, R43 ;  /* 0x0000002b00ad7202 */ /* 0x000fec0000000f00 */
[----:B------:R2:W2:Y:S01]  /*f990*/  MUFU.EX2 R243, R4 ;  /* 0x0000000400f37308 */ /* 0x0004a20000000800 */
[----:B------:R-:W-:Y:S01]  /*f9a0*/  FMUL.FTZ R43, R132, R183 ;  /* 0x000000b7842b7220 */ /* 0x000fe20000410000 */
[----:B------:R-:W-:Y:S01]  /*f9b0*/  MOV R218, R45 ;  /* 0x0000002d00da7202 */ /* 0x000fe20000000f00 */
[----:B------:R-:W-:Y:S01]  /*f9c0*/  FMUL.FTZ R45, R133, R185 ;  /* 0x000000b9852d7220 */ /* 0x000fe20000410000 */
[----:B-1----:R-:W-:Y:S01]  /*f9d0*/  MOV R2, R51 ;  /* 0x0000003300027202 */ /* 0x002fe20000000f00 */
[----:B------:R-:W-:Y:S01]  /*f9e0*/  FMUL.FTZ R51, R0, R191 ;  /* 0x000000bf00337220 */ /* 0x000fe20000410000 */
[----:B------:R-:W-:Y:S02]  /*f9f0*/  @P2 IADD3 R2, PT, PT, R44, -0x40, RZ ;  /* 0xffffffc02c022810 */ /* 0x000fe40007ffe0ff */
[----:B------:R-:W-:Y:S01]  /*fa00*/  MOV R44, R28 ;  /* 0x0000001c002c7202 */ /* 0x000fe20000000f00 */
[----:B--2---:R-:W-:Y:S01]  /*fa10*/  FMUL.FTZ R4, R3, R148 ;  /* 0x0000009403047220 */ /* 0x004fe20000410000 */
[----:B------:R-:W-:Y:S01]  /*fa20*/  F2FP.F16.F32.PACK_AB R148, R221, R222 ;  /* 0x000000dedd94723e */ /* 0x000fe200000000ff */
[----:B------:R-:W1:Y:S01]  /*fa30*/  LDSM.16.MT88.4 R52, [R2] ;  /* 0x000000000234783b */ /* 0x000e620000004200 */
[----:B------:R-:W-:Y:S01]  /*fa40*/  F2FP.F16.F32.PACK_AB R147, R243, R137 ;  /* 0x00000089f393723e */ /* 0x000fe200000000ff */
[C---:B------:R-:W-:Y:S01]  /*fa50*/  FMUL.FTZ R28, R133.reuse, R168 ;  /* 0x000000a8851c7220 */ /* 0x040fe20000410000 */
[----:B------:R-:W-:Y:S02]  /*fa60*/  IADD3 R138, PT, PT, R246, R2, RZ ;  /* 0x00000002f68a7210 */ /* 0x000fe40007ffe0ff */
[----:B------:R-:W-:Y:S01]  /*fa70*/  MOV R217, R44 ;  /* 0x0000002c00d97202 */ /* 0x000fe20000000f00 */
[-C--:B------:R-:W-:Y:S02]  /*fa80*/  HMMA.16816.F32 R4, R148, R20.reuse, R4 ;  /* 0x000000149404723c */ /* 0x080fe40000001804 */
[----:B------:R-:W2:Y:S03]  /*fa90*/  LDSM.16.MT88.4 R152, [R138] ;  /* 0x000000008a98783b */ /* 0x000ea60000004200 */
[----:B------:R-:W-:Y:S01]  /*faa0*/  FMUL.FTZ R44, R133, R184 ;  /* 0x000000b8852c7220 */ /* 0x000fe20000410000 */
[----:B------:R-:W-:Y:S01]  /*fab0*/  MOV R168, R50 ;  /* 0x0000003200a87202 */ /* 0x000fe20000000f00 */
[----:B------:R-:W-:Y:S03]  /*fac0*/  FMUL.FTZ R50, R0, R190 ;  /* 0x000000be00327220 */ /* 0x000fe60000410000 */
[----:B------:R-:W-:Y:S02]  /*fad0*/  MOV R185, R168 ;  /* 0x000000a800b97202 */ /* 0x000fe40000000f00 */
[----:B----4-:R-:W-:Y:S02]  /*fae0*/  F2FP.F16.F32.PACK_AB R145, R220, R212 ;  /* 0x000000d4dc91723e */ /* 0x010fe400000000ff */
[----:B---3--:R-:W-:Y:S07]  /*faf0*/  F2FP.F16.F32.PACK_AB R144, R136, R216 ;  /* 0x000000d88890723e */ /* 0x008fee00000000ff */
[C---:B------:R-:W-:Y:S04]  /*fb00*/  HMMA.16816.F32 R8, R144.reuse, R20, R8 ;  /* 0x000000149008723c */ /* 0x040fe80000001808 */
[C---:B------:R-:W-:Y:S01]  /*fb10*/  FMUL.FTZ R20, R3.reuse, R160 ;  /* 0x000000a003147220 */ /* 0x040fe20000410000 */
[----:B------:R-:W-:Y:S01]  /*fb20*/  FMUL.FTZ R21, R3, R161 ;  /* 0x000000a103157220 */ /* 0x000fe20000410000 */
[----:B------:R-:W-:Y:S01]  /*fb30*/  MOV R161, R41 ;  /* 0x0000002900a17202 */ /* 0x000fe20000000f00 */
[C---:B------:R-:W-:Y:S01]  /*fb40*/  FMUL.FTZ R41, R133.reuse, R181 ;  /* 0x000000b585297220 */ /* 0x040fe20000410000 */
[-C--:B------:R-:W-:Y:S03]  /*fb50*/  HMMA.16816.F32 R12, R144, R22.reuse, R12 ;  /* 0x00000016900c723c */ /* 0x080fe6000000180c */
[----:B------:R-:W-:Y:S01]  /*fb60*/  MOV R160, R27 ;  /* 0x0000001b00a07202 */ /* 0x000fe20000000f00 */
[----:B------:R-:W-:Y:S01]  /*fb70*/  FMUL.FTZ R27, R132, R167 ;  /* 0x000000a7841b7220 */ /* 0x000fe20000410000 */
[----:B------:R-:W-:Y:S01]  /*fb80*/  MOV R167, R29 ;  /* 0x0000001d00a77202 */ /* 0x000fe20000000f00 */
[----:B------:R-:W-:Y:S01]  /*fb90*/  FMUL.FTZ R29, R133, R169 ;  /* 0x000000a9851d7220 */ /* 0x000fe20000410000 */
[----:B------:R-:W-:Y:S01]  /*fba0*/  MOV R169, R49 ;  /* 0x0000003100a97202 */ /* 0x000fe20000000f00 */
[C---:B------:R-:W-:Y:S04]  /*fbb0*/  HMMA.16816.F32 R16, R148.reuse, R22, R16 ;  /* 0x000000169410723c */ /* 0x040fe80000001810 */
[C---:B------:R-:W-:Y:S01]  /*fbc0*/  FMUL.FTZ R22, R0.reuse, R162 ;  /* 0x000000a200167220 */ /* 0x040fe20000410000 */
[----:B------:R-:W-:Y:S01]  /*fbd0*/  FMUL.FTZ R23, R0, R163 ;  /* 0x000000a300177220 */ /* 0x000fe20000410000 */
[----:B------:R-:W-:Y:S01]  /*fbe0*/  MOV R162, R26 ;  /* 0x0000001a00a27202 */ /* 0x000fe20000000f00 */
[----:B------:R-:W-:Y:S01]  /*fbf0*/  FMUL.FTZ R49, R3, R189 ;  /* 0x000000bd03317220 */ /* 0x000fe20000410000 */
[----:B------:R-:W-:Y:S01]  /*fc00*/  MOV R163, R25 ;  /* 0x0000001900a37202 */ /* 0x000fe20000000f00 */
[----:B------:R-:W-:Y:S01]  /*fc10*/  FMUL.FTZ R25, R133, R165 ;  /* 0x000000a585197220 */ /* 0x000fe20000410000 */
[----:B------:R-:W-:Y:S01]  /*fc20*/  MOV R165, R31 ;  /* 0x0000001f00a57202 */ /* 0x000fe20000000f00 */
[C---:B------:R-:W-:Y:S01]  /*fc30*/  FMUL.FTZ R26, R132.reuse, R166 ;  /* 0x000000a6841a7220 */ /* 0x040fe20000410000 */
[-C--:B------:R-:W-:Y:S03]  /*fc40*/  HMMA.16816.F32 R20, R148, R36.reuse, R20 ;  /* 0x000000249414723c */ /* 0x080fe60000001814 */
[----:B------:R-:W-:Y:S01]  /*fc50*/  MOV R166, R48 ;  /* 0x0000003000a67202 */ /* 0x000fe20000000f00 */
[C---:B------:R-:W-:Y:S01]  /*fc60*/  FMUL.FTZ R31, R132.reuse, R171 ;  /* 0x000000ab841f7220 */ /* 0x040fe20000410000 */
[----:B------:R-:W-:Y:S01]  /*fc70*/  MOV R168, R163 ;  /* 0x000000a300a87202 */ /* 0x000fe20000000f00 */
[C---:B------:R-:W-:Y:S01]  /*fc80*/  FMUL.FTZ R48, R3.reuse, R188 ;  /* 0x000000bc03307220 */ /* 0x040fe20000410000 */
[----:B------:R-:W-:Y:S01]  /*fc90*/  MOV R188, R237 ;  /* 0x000000ed00bc7202 */ /* 0x000fe20000000f00 */
[C---:B------:R-:W-:Y:S04]  /*fca0*/  HMMA.16816.F32 R24, R144.reuse, R36, R24 ;  /* 0x000000249018723c */ /* 0x040fe80000001818 */
[----:B------:R-:W-:Y:S01]  /*fcb0*/  MOV R186, R162 ;  /* 0x000000a200ba7202 */ /* 0x000fe20000000f00 */
[C---:B------:R-:W-:Y:S01]  /*fcc0*/  FMUL.FTZ R36, R3.reuse, R176 ;  /* 0x000000b003247220 */ /* 0x040fe20000410000 */
[----:B------:R-:W-:Y:S01]  /*fcd0*/  MOV R171, R32 ;  /* 0x0000002000ab7202 */ /* 0x000fe20000000f00 */
[C---:B------:R-:W-:Y:S01]  /*fce0*/  FMUL.FTZ R32, R3.reuse, R172 ;  /* 0x000000ac03207220 */ /* 0x040fe20000410000 */
[-C--:B------:R-:W-:Y:S03]  /*fcf0*/  HMMA.16816.F32 R28, R144, R38.reuse, R28 ;  /* 0x00000026901c723c */ /* 0x080fe6000000181c */
[C---:B------:R-:W-:Y:S01]  /*fd00*/  FMUL.FTZ R37, R3.reuse, R177 ;  /* 0x000000b103257220 */ /* 0x040fe20000410000 */
[----:B------:R-:W-:Y:S01]  /*fd10*/  MOV R172, R47 ;  /* 0x0000002f00ac7202 */ /* 0x000fe20000000f00 */
[----:B------:R-:W-:Y:S01]  /*fd20*/  FMUL.FTZ R47, R132, R187 ;  /* 0x000000bb842f7220 */ /* 0x000fe20000410000 */
[----:B------:R-:W-:Y:S02]  /*fd30*/  MOV R180, R169 ;  /* 0x000000a900b47202 */ /* 0x000fe40000000f00 */
[C---:B------:R-:W-:Y:S04]  /*fd40*/  HMMA.16816.F32 R32, R148.reuse, R38, R32 ;  /* 0x000000269420723c */ /* 0x040fe80000001820 */
[C---:B------:R-:W-:Y:S01]  /*fd50*/  FMUL.FTZ R38, R0.reuse, R178 ;  /* 0x000000b200267220 */ /* 0x040fe20000410000 */
[C---:B------:R-:W-:Y:S01]  /*fd60*/  FMUL.FTZ R39, R0.reuse, R179 ;  /* 0x000000b300277220 */ /* 0x040fe20000410000 */
[----:B------:R-:W-:Y:S06]  /*fd70*/  MOV R169, R161 ;  /* 0x000000a100a97202 */ /* 0x000fec0000000f00 */
[-C--:B-1----:R-:W-:Y:S08]  /*fd80*/  HMMA.16816.F32 R36, R148, R52.reuse, R36 ;  /* 0x000000349424723c */ /* 0x082ff00000001824 */
[C---:B------:R-:W-:Y:S04]  /*fd90*/  HMMA.16816.F32 R40, R144.reuse, R52, R40 ;  /* 0x000000349028723c */ /* 0x040fe80000001828 */
[C---:B------:R-:W-:Y:S01]  /*fda0*/  FMUL.FTZ R52, R3.reuse, R192 ;  /* 0x000000c003347220 */ /* 0x040fe20000410000 */
[----:B------:R-:W-:Y:S03]  /*fdb0*/  FMUL.FTZ R53, R3, R193 ;  /* 0x000000c103357220 */ /* 0x000fe60000410000 */
[-C--:B------:R-:W-:Y:S08]  /*fdc0*/  HMMA.16816.F32 R44, R144, R54.reuse, R44 ;  /* 0x00000036902c723c */ /* 0x080ff0000000182c */
[C---:B------:R-:W-:Y:S04]  /*fdd0*/  HMMA.16816.F32 R48, R148.reuse, R54, R48 ;  /* 0x000000369430723c */ /* 0x040fe80000001830 */
[C---:B------:R-:W-:Y:S01]  /*fde0*/  FMUL.FTZ R54, R0.reuse, R194 ;  /* 0x000000c200367220 */ /* 0x040fe20000410000 */
[----:B------:R-:W-:Y:S07]  /*fdf0*/  FMUL.FTZ R55, R0, R195 ;  /* 0x000000c300377220 */ /* 0x000fee0000410000 */
[-C--:B--2---:R-:W-:Y:S08]  /*fe00*/  HMMA.16816.F32 R52, R148, R152.reuse, R52 ;  /* 0x000000989434723c */ /* 0x084ff00000001834 */
        /* <DEDUP_REMOVED lines=14> */
[-C--:B--2---:R-:W-:Y:S08]  /*fef0*/  HMMA.16816.F32 R100, R148, R156.reuse, R100 ;  /* 0x0000009c9464723c */ /* 0x084ff00000001864 */
[C---:B------:R-:W-:Y:S04]  /*ff00*/  HMMA.16816.F32 R104, R144.reuse, R156, R104 ;  /* 0x0000009c9068723c */ /* 0x040fe80000001868 */
[--C-:B------:R-:W-:Y:S01]  /*ff10*/  FFMA.FTZ R156, R231, UR4, -R143.reuse ;  /* 0x00000004e79c7c23 */ /* 0x100fe2000801088f */
[--C-:B------:R-:W-:Y:S03]  /*ff20*/  FFMA.FTZ R157, R230, UR4, -R143.reuse ;  /* 0x00000004e69d7c23 */ /* 0x100fe6000801088f */
[-C--:B------:R-:W-:Y:S01]  /*ff30*/  HMMA.16816.F32 R108, R144, R158.reuse, R108 ;  /* 0x0000009e906c723c */ /* 0x080fe2000000186c */
[----:B------:R2:W-:Y:S10]  /*ff40*/  MUFU.EX2 R240, R156 ;  /* 0x0000009c00f07308 */ /* 0x0005f40000000800 */
[----:B------:R3:W4:Y:S01]  /*ff50*/  MUFU.EX2 R201, R157 ;  /* 0x0000009d00c97308 */ /* 0x0007220000000800 */
[C---:B------:R-:W-:Y:S04]  /*ff60*/  HMMA.16816.F32 R112, R148.reuse, R158, R112 ;  /* 0x0000009e9470723c */ /* 0x040fe80000001870 */
[--C-:B------:R-:W-:Y:S01]  /*ff70*/  FFMA.FTZ R158, R229, UR4, -R143.reuse ;  /* 0x00000004e59e7c23 */ /* 0x100fe2000801088f */
[----:B------:R-:W-:Y:S01]  /*ff80*/  FFMA.FTZ R159, R228, UR4, -R143 ;  /* 0x00000004e49f7c23 */ /* 0x000fe2000801088f */
[--C-:B--2---:R-:W-:Y:S03]  /*ff90*/  FFMA.FTZ R156, R233, UR4, -R210.reuse ;  /* 0x00000004e99c7c23 */ /* 0x104fe600080108d2 */
[----:B------:R-:W-:Y:S01]  /*ffa0*/  MUFU.EX2 R179, R158 ;  /* 0x0000009e00b37308 */ /* 0x000fe20000000800 */
[-C--:B-1----:R-:W-:Y:S03]  /*ffb0*/  HMMA.16816.F32 R116, R148, R152.reuse, R116 ;  /* 0x000000989474723c */ /* 0x082fe60000001874 */
[----:B---3--:R-:W-:Y:S06]  /*ffc0*/  FFMA.FTZ R157, R232, UR4, -R210 ;  /* 0x00000004e89d7c23 */ /* 0x008fec00080108d2 */
[----:B------:R1:W-:Y:S01]  /*ffd0*/  MUFU.EX2 R238, R156 ;  /* 0x0000009c00ee7308 */ /* 0x0003e20000000800 */
[C---:B------:R-:W-:Y:S09]  /*ffe0*/  HMMA.16816.F32 R120, R144.reuse, R152, R120 ;  /* 0x000000989078723c */ /* 0x040ff20000001878 */
[----:B------:R2:W3:Y:S01]  /*fff0*/  MUFU.EX2 R215, R157 ;  /* 0x0000009d00d77308 */ /* 0x0004e20000000800 */
[--C-:B------:R-:W-:Y:S09]  /*10000*/  FFMA.FTZ R153, R235, UR4, -R209.reuse ;  /* 0x00000004eb997c23 */ /* 0x100ff200080108d1 */
[----:B------:R-:W3:Y:S01]  /*10010*/  MUFU.EX2 R183, R159 ;  /* 0x0000009f00b77308 */ /* 0x000ee20000000800 */
[-C--:B------:R-:W-:Y:S09]  /*10020*/  HMMA.16816.F32 R124, R144, R154.reuse, R124 ;  /* 0x0000009a907c723c */ /* 0x080ff2000000187c */
[----:B------:R4:W-:Y:S01]  /*10030*/  MUFU.EX2 R176, R153 ;  /* 0x0000009900b07308 */ /* 0x0009e20000000800 */
[--C-:B-1----:R-:W-:Y:S01]  /*10040*/  FFMA.FTZ R156, R160, UR4, -R209.reuse ;  /* 0x00000004a09c7c23 */ /* 0x102fe200080108d1 */
[----:B------:R-:W-:Y:S01]  /*10050*/  FFMA.FTZ R160, R252, UR4, -R208 ;  /* 0x00000004fca07c23 */ /* 0x000fe200080108d0 */
[--C-:B------:R-:W-:Y:S01]  /*10060*/  FFMA.FTZ R145, R250, UR4, -R210.reuse ;  /* 0x00000004fa917c23 */ /* 0x100fe200080108d2 */
[----:B------:R-:W-:Y:S01]  /*10070*/  FFMA.FTZ R144, R251, UR4, -R210 ;  /* 0x00000004fb907c23 */ /* 0x000fe200080108d2 */
[--C-:B--2---:R-:W-:Y:S01]  /*10080*/  FFMA.FTZ R157, R175, UR4, -R209.reuse ;  /* 0x00000004af9d7c23 */ /* 0x104fe200080108d1 */
[----:B------:R-:W-:Y:S04]  /*10090*/  HMMA.16816.F32 R128, R148, R154, R128 ;  /* 0x0000009a9480723c */ /* 0x000fe80000001880 */
[----:B------:R1:W-:Y:S01]  /*100a0*/  MUFU.EX2 R187, R160 ;  /* 0x000000a000bb7308 */ /* 0x0003e20000000800 */
[----:B------:R-:W-:Y:S09]  /*100b0*/  MOV R175, R174 ;  /* 0x000000ae00af7202 */ /* 0x000ff20000000f00 */
[----:B------:R-:W-:Y:S01]  /*100c0*/  MUFU.EX2 R178, R157 ;  /* 0x0000009d00b27308 */ /* 0x000fe20000000800 */
[----:B------:R-:W-:Y:S01]  /*100d0*/  MOV R174, R172 ;  /* 0x000000ac00ae7202 */ /* 0x000fe20000000f00 */
[--C-:B----4-:R-:W-:Y:S01]  /*100e0*/  FFMA.FTZ R153, R248, UR4, -R208.reuse ;  /* 0x00000004f8997c23 */ /* 0x110fe200080108d0 */
[----:B------:R-:W-:Y:S07]  /*100f0*/  F2FP.F16.F32.PACK_AB R148, R201, R240 ;  /* 0x000000f0c994723e */ /* 0x000fee00000000ff */
[----:B------:R2:W-:Y:S01]  /*10100*/  MUFU.EX2 R172, R156 ;  /* 0x0000009c00ac7308 */ /* 0x0005e20000000800 */
[--C-:B------:R-:W-:Y:S01]  /*10110*/  FFMA.FTZ R152, R175, UR4, -R208.reuse ;  /* 0x00000004af987c23 */ /* 0x100fe200080108d0 */
[----:B------:R-:W-:Y:S08]  /*10120*/  MOV R175, R171 ;  /* 0x000000ab00af7202 */ /* 0x000ff00000000f00 */
[----:B------:R-:W-:Y:S01]  /*10130*/  MUFU.EX2 R171, R153 ;  /* 0x0000009900ab7308 */ /* 0x000fe20000000800 */
[----:B---3--:R-:W-:Y:S01]  /*10140*/  F2FP.F16.F32.PACK_AB R149, R215, R238 ;  /* 0x000000eed795723e */ /* 0x008fe200000000ff */
[--C-:B-1----:R-:W-:Y:S01]  /*10150*/  FFMA.FTZ R160, R234, UR4, -R209.reuse ;  /* 0x00000004eaa07c23 */ /* 0x102fe200080108d1 */
[----:B------:R-:W-:Y:S07]  /*10160*/  F2FP.F16.F32.PACK_AB R150, R183, R179 ;  /* 0x000000b3b796723e */ /* 0x000fee00000000ff */
[----:B------:R1:W-:Y:S10]  /*10170*/  MUFU.EX2 R237, R152 ;  /* 0x0000009800ed7308 */ /* 0x0003f40000000800 */
[----:B------:R-:W3:Y:S01]  /*10180*/  MUFU.EX2 R181, R160 ;  /* 0x000000a000b57308 */ /* 0x000ee20000000800 */
[----:B--2---:R-:W2:Y:S09]  /*10190*/  LDSM.16.MT88.4 R156, [R236+0xc800] ;  /* 0x00c80000ec9c783b */ /* 0x004eb20000004200 */
[----:B------:R4:W-:Y:S10]  /*101a0*/  MUFU.EX2 R177, R145 ;  /* 0x0000009100b17308 */ /* 0x0009f40000000800 */
[----:B------:R2:W2:Y:S01]  /*101b0*/  MUFU.EX2 R182, R144 ;  /* 0x0000009000b67308 */ /* 0x0004a20000000800 */
[--C-:B-1----:R-:W-:Y:S09]  /*101c0*/  FFMA.FTZ R152, R249, UR4, -R208.reuse ;  /* 0x00000004f9987c23 */ /* 0x102ff200080108d0 */
[----:B------:R-:W-:Y:S01]  /*101d0*/  MUFU.EX2 R249, R139 ;  /* 0x0000008b00f97308 */ /* 0x000fe20000000800 */
[----:B---3--:R-:W-:Y:S01]  /*101e0*/  F2FP.F16.F32.PACK_AB R146, R181, R176 ;  /* 0x000000b0b592723e */ /* 0x008fe200000000ff */
[----:B------:R-:W-:Y:S08]  /*101f0*/  LDSM.16.MT88.4 R160, [R2+0x800] ;  /* 0x0008000002a0783b */ /* 0x000ff00000004200 */
[----:B------:R1:W3:Y:S01]  /*10200*/  MUFU.EX2 R184, R152 ;  /* 0x0000009800b87308 */ /* 0x0002e20000000800 */
[----:B----4-:R-:W-:Y:S09]  /*10210*/  F2FP.F16.F32.PACK_AB R145, R237, R187 ;  /* 0x000000bbed91723e */ /* 0x010ff200000000ff */
[----:B------:R-:W-:Y:S01]  /*10220*/  MUFU.EX2 R234, R140 ;  /* 0x0000008c00ea7308 */ /* 0x000fe20000000800 */
[----:B--2---:R-:W-:Y:S02]  /*10230*/  F2FP.F16.F32.PACK_AB R144, R172, R178 ;  /* 0x000000b2ac90723e */ /* 0x004fe400000000ff */
[----:B------:R-:W-:Y:S01]  /*10240*/  F2FP.F16.F32.PACK_AB R151, R182, R177 ;  /* 0x000000b1b697723e */ /* 0x000fe200000000ff */
[----:B-1----:R-:W1:Y:S01]  /*10250*/  LDSM.16.MT88.4 R152, [R239+0xc800] ;  /* 0x00c80000ef98783b */ /* 0x002e620000004200 */
[----:B---3--:R-:W-:Y:S07]  /*10260*/  F2FP.F16.F32.PACK_AB R147, R171, R184 ;  /* 0x000000b8ab93723e */ /* 0x008fee00000000ff */
        /* <DEDUP_REMOVED lines=14> */
[----:B------:R-:W3:Y:S07]  /*10350*/  LDSM.16.MT88.4 R160, [R239+0xe800] ;  /* 0x00e80000efa0783b */ /* 0x000eee0000004200 */
[-C--:B--2---:R-:W-:Y:S08]  /*10360*/  HMMA.16816.F32 R52, R144, R156.reuse, R52 ;  /* 0x0000009c9034723c */ /* 0x084ff00000001834 */
        /* <DEDUP_REMOVED lines=9> */
[-C--:B---3--:R-:W-:Y:S08]  /*10400*/  HMMA.16816.F32 R84, R144, R160.reuse, R84 ;  /* 0x000000a09054723c */ /* 0x088ff00000001854 */
[C---:B------:R-:W-:Y:S04]  /*10410*/  HMMA.16816.F32 R88, R148.reuse, R160, R88 ;  /* 0x000000a09458723c */ /* 0x040fe80000001858 */
[--C-:B------:R-:W-:Y:S01]  /*10420*/  FFMA.FTZ R160, R218, UR4, -R209.reuse ;  /* 0x00000004daa07c23 */ /* 0x100fe200080108d1 */
[--C-:B------:R-:W-:Y:S01]  /*10430*/  FFMA.FTZ R161, R173, UR4, -R208.reuse ;  /* 0x00000004ada17c23 */ /* 0x100fe200080108d0 */
[----:B------:R-:W3:Y:S02]  /*10440*/  LDL.LU R218, [R1] ;  /* 0x0000000001da7983 */ /* 0x000ee40000300800 */
[-C--:B------:R-:W-:Y:S01]  /*10450*/  HMMA.16816.F32 R92, R148, R162.reuse, R92 ;  /* 0x000000a2945c723c */ /* 0x080fe2000000185c */
[----:B------:R4:W-:Y:S10]  /*10460*/  MUFU.EX2 R199, R160 ;  /* 0x000000a000c77308 */ /* 0x0009f40000000800 */
[----:B------:R1:W-:Y:S01]  /*10470*/  MUFU.EX2 R195, R161 ;  /* 0x000000a100c37308 */ /* 0x0003e20000000800 */
[C---:B------:R-:W-:Y:S04]  /*10480*/  HMMA.16816.F32 R96, R144.reuse, R162, R96 ;  /* 0x000000a29060723c */ /* 0x040fe80000001860 */
[----:B----4-:R-:W-:Y:S04]  /*10490*/  FFMA.FTZ R160, R170, UR4, -R208 ;  /* 0x00000004aaa07c23 */ /* 0x010fe800080108d0 */
[-C--:B--2---:R-:W-:Y:S03]  /*104a0*/  HMMA.16816.F32 R100, R144, R156.reuse, R100 ;  /* 0x0000009c9064723c */ /* 0x084fe60000001864 */
[----:B-1----:R-:W-:Y:S01]  /*104b0*/  FFMA.FTZ R161, R169, UR4, -R209 ;  /* 0x00000004a9a17c23 */ /* 0x002fe200080108d1 */
[----:B------:R-:W1:Y:S01]  /*104c0*/  MUFU.EX2 R202, R160 ;  /* 0x000000a000ca7308 */ /* 0x000e620000000800 */
[--C-:B------:R-:W-:Y:S03]  /*104d0*/  FFMA.FTZ R170, R225, UR4, -R143.reuse ;  /* 0x00000004e1aa7c23 */ /* 0x100fe6000801088f */
[C---:B------:R-:W-:Y:S06]  /*104e0*/  HMMA.16816.F32 R104, R148.reuse, R156, R104 ;  /* 0x0000009c9468723c */ /* 0x040fec0000001868 */
[----:B------:R2:W-:Y:S01]  /*104f0*/  MUFU.EX2 R197, R161 ;  /* 0x000000a100c57308 */ /* 0x0005e20000000800 */
[--C-:B------:R-:W-:Y:S01]  /*10500*/  FFMA.FTZ R156, R188, UR4, -R143.reuse ;  /* 0x00000004bc9c7c23 */ /* 0x100fe2000801088f */
[----:B------:R-:W-:Y:S01]  /*10510*/  FFMA.FTZ R157, R186, UR4, -R143 ;  /* 0x00000004ba9d7c23 */ /* 0x000fe2000801088f */
[----:B------:R-:W4:Y:S07]  /*10520*/  LDL.LU R188, [R1+0x28] ;  /* 0x0000280001bc7983 */ /* 0x000f2e0000300800 */
[----:B------:R-:W-:Y:S01]  /*10530*/  MUFU.EX2 R235, R170 ;  /* 0x000000aa00eb7308 */ /* 0x000fe20000000800 */
[-C--:B------:R-:W-:Y:S01]  /*10540*/  HMMA.16816.F32 R108, R148, R158.reuse, R108 ;  /* 0x0000009e946c723c */ /* 0x080fe2000000186c */
[----:B------:R-:W4:Y:S08]  /*10550*/  LDL.LU R186, [R1+0x24] ;  /* 0x0000240001ba7983 */ /* 0x000f300000300800 */
[----:B------:R1:W-:Y:S10]  /*10560*/  MUFU.EX2 R192, R156 ;  /* 0x0000009c00c07308 */ /* 0x0003f40000000800 */
[----:B------:R1:W-:Y:S01]  /*10570*/  MUFU.EX2 R196, R157 ;  /* 0x0000009d00c47308 */ /* 0x0003e20000000800 */
[C---:B------:R-:W-:Y:S01]  /*10580*/  HMMA.16816.F32 R112, R144.reuse, R158, R112 ;  /* 0x0000009e9070723c */ /* 0x040fe20000001870 */
[----:B--2---:R-:W-:Y:S07]  /*10590*/  LDSM.16.MT88.4 R160, [R2+0x1000] ;  /* 0x0010000002a0783b */ /* 0x004fee0000004200 */
[-C--:B------:R-:W-:Y:S03]  /*105a0*/  HMMA.16816.F32 R116, R144, R152.reuse, R116 ;  /* 0x000000989074723c */ /* 0x080fe60000001874 */
[--C-:B-1----:R-:W-:Y:S01]  /*105b0*/  FFMA.FTZ R156, R185, UR4, -R210.reuse ;  /* 0x00000004b99c7c23 */ /* 0x102fe200080108d2 */
[----:B------:R-:W-:Y:S03]  /*105c0*/  FFMA.FTZ R157, R180, UR4, -R210 ;  /* 0x00000004b49d7c23 */ /* 0x000fe600080108d2 */
[----:B------:R1:W-:Y:S01]  /*105d0*/  MUFU.EX2 R193, R156 ;  /* 0x0000009c00c17308 */ /* 0x0003e20000000800 */
[C---:B------:R-:W-:Y:S09]  /*105e0*/  HMMA.16816.F32 R120, R148.reuse, R152, R120 ;  /* 0x000000989478723c */ /* 0x040ff20000001878 */
[----:B------:R2:W-:Y:S01]  /*105f0*/  MUFU.EX2 R198, R157 ;  /* 0x0000009d00c67308 */ /* 0x0005e20000000800 */
[----:B------:R-:W-:Y:S01]  /*10600*/  FFMA.FTZ R153, R168, UR4, -R209 ;  /* 0x00000004a8997c23 */ /* 0x000fe200080108d1 */
[----:B------:R-:W-:Y:S01]  /*10610*/  FFMA.FTZ R152, R245, UR4, -R208 ;  /* 0x00000004f5987c23 */ /* 0x000fe200080108d0 */
[--C-:B------:R-:W-:Y:S01]  /*10620*/  FFMA.FTZ R168, R164, UR4, -R143.reuse ;  /* 0x00000004a4a87c23 */ /* 0x100fe2000801088f */
[-C--:B------:R-:W-:Y:S06]  /*10630*/  HMMA.16816.F32 R124, R148, R154.reuse, R124 ;  /* 0x0000009a947c723c */ /* 0x080fec000000187c */
[----:B------:R2:W2:Y:S01]  /*10640*/  MUFU.EX2 R245, R153 ;  /* 0x0000009900f57308 */ /* 0x0004a20000000800 */
[--C-:B------:R-:W-:Y:S01]  /*10650*/  FFMA.FTZ R149, R166, UR4, -R143.reuse ;  /* 0x00000004a6957c23 */ /* 0x100fe2000801088f */
[----:B------:R-:W-:Y:S01]  /*10660*/  FFMA.FTZ R148, R213, UR4, -R210 ;  /* 0x00000004d5947c23 */ /* 0x000fe200080108d2 */
[----:B-1----:R-:W-:Y:S07]  /*10670*/  FFMA.FTZ R156, R175, UR4, -R143 ;  /* 0x00000004af9c7c23 */ /* 0x002fee000801088f */
[----:B------:R-:W-:Y:S01]  /*10680*/  MUFU.EX2 R200, R152 ;  /* 0x0000009800c87308 */ /* 0x000fe20000000800 */
[----:B------:R-:W4:Y:S01]  /*10690*/  LDL.LU R175, [R1+0x2c] ;  /* 0x00002c0001af7983 */ /* 0x000f220000300800 */
[----:B------:R-:W-:Y:S08]  /*106a0*/  HMMA.16816.F32 R128, R144, R154, R128 ;  /* 0x0000009a9080723c */ /* 0x000ff00000001880 */
[----:B------:R-:W-:Y:S01]  /*106b0*/  MUFU.EX2 R203, R156 ;  /* 0x0000009c00cb7308 */ /* 0x000fe20000000800 */
[----:B--2---:R-:W-:Y:S01]  /*106c0*/  FFMA.FTZ R157, R174, UR4, -R209 ;  /* 0x00000004ae9d7c23 */ /* 0x004fe200080108d1 */
[----:B------:R-:W-:Y:S08]  /*106d0*/  F2FP.F16.F32.PACK_AB R145, R202, R195 ;  /* 0x000000c3ca91723e */ /* 0x000ff000000000ff */
[----:B------:R1:W2:Y:S01]  /*106e0*/  MUFU.EX2 R213, R149 ;  /* 0x0000009500d57308 */ /* 0x0002a20000000800 */
[----:B------:R-:W-:Y:S01]  /*106f0*/  FFMA.FTZ R153, R167, UR4, -R208 ;  /* 0x00000004a7997c23 */ /* 0x000fe200080108d0 */
[----:B------:R-:W-:Y:S01]  /*10700*/  F2FP.F16.F32.PACK_AB R146, R245, R197 ;  /* 0x000000c5f592723e */ /* 0x000fe200000000ff */
[----:B------:R-:W4:Y:S07]  /*10710*/  LDL.LU R174, [R1+0x30] ;  /* 0x0000300001ae7983 */ /* 0x000f2e0000300800 */
[----:B------:R-:W2:Y:S01]  /*10720*/  MUFU.EX2 R194, R157 ;  /* 0x0000009d00c27308 */ /* 0x000ea20000000800 */
[----:B------:R-:W4:Y:S09]  /*10730*/  LDL.LU R173, [R1+0x1c] ;  /* 0x00001c0001ad7983 */ /* 0x000f320000300800 */
[----:B------:R-:W2:Y:S10]  /*10740*/  MUFU.EX2 R185, R153 ;  /* 0x0000009900b97308 */ /* 0x000eb40000000800 */
[----:B------:R2:W-:Y:S01]  /*10750*/  MUFU.EX2 R180, R148 ;  /* 0x0000009400b47308 */ /* 0x0005e20000000800 */
[--C-:B-1----:R-:W-:Y:S01]  /*10760*/  FFMA.FTZ R149, R165, UR4, -R210.reuse ;  /* 0x00000004a5957c23 */ /* 0x102fe200080108d2 */
[----:B--2---:R-:W-:Y:S01]  /*10770*/  F2FP.F16.F32.PACK_AB R150, R213, R203 ;  /* 0x000000cbd596723e */ /* 0x004fe200000000ff */
[----:B------:R-:W-:Y:S01]  /*10780*/  LDSM.16.MT88.4 R164, [R138+0x1000] ;  /* 0x001000008aa4783b */ /* 0x000fe20000004200 */
[----:B------:R-:W-:Y:S06]  /*10790*/  FFMA.FTZ R210, R141, UR4, -R210 ;  /* 0x000000048dd27c23 */ /* 0x000fec00080108d2 */
[----:B------:R1:W2:Y:S01]  /*107a0*/  MUFU.EX2 R252, R149 ;  /* 0x0000009500fc7308 */ /* 0x0002a20000000800 */
[----:B------:R-:W-:Y:S02]  /*107b0*/  F2FP.F16.F32.PACK_AB R144, R199, R194 ;  /* 0x000000c2c790723e */ /* 0x000fe400000000ff */
[----:B------:R-:W-:Y:S07]  /*107c0*/  F2FP.F16.F32.PACK_AB R147, R185, R200 ;  /* 0x000000c8b993723e */ /* 0x000fee00000000ff */
[----:B------:R-:W-:Y:S01]  /*107d0*/  MUFU.EX2 R225, R210 ;  /* 0x000000d200e17308 */ /* 0x000fe20000000800 */
[----:B------:R-:W2:Y:S01]  /*107e0*/  LDSM.16.MT88.4 R156, [R236+0xd000] ;  /* 0x00d00000ec9c783b */ /* 0x000ea20000004200 */
[----:B------:R-:W-:Y:S08]  /*107f0*/  F2FP.F16.F32.PACK_AB R148, R196, R192 ;  /* 0x000000c0c494723e */ /* 0x000ff000000000ff */
[----:B------:R2:W-:Y:S01]  /*10800*/  MUFU.EX2 R250, R168 ;  /* 0x000000a800fa7308 */ /* 0x0005e20000000800 */
[----:B------:R-:W2:Y:S01]  /*10810*/  LDSM.16.MT88.4 R152, [R239+0xd000] ;  /* 0x00d00000ef98783b */ /* 0x000ea20000004200 */
[----:B-1----:R-:W-:Y:S02]  /*10820*/  F2FP.F16.F32.PACK_AB R149, R198, R193 ;  /* 0x000000c1c695723e */ /* 0x002fe400000000ff */
[-C--:B--2---:R-:W-:Y:S02]  /*10830*/  F2FP.F16.F32.PACK_AB R151, R252, R180.reuse ;  /* 0x000000b4fc97723e */ /* 0x084fe400000000ff */
[----:B------:R-:W-:Y:S02]  /*10840*/  MOV R168, R180 ;  /* 0x000000b400a87202 */ /* 0x000fe40000000f00 */
[----:B------:R-:W-:Y:S01]  /*10850*/  MOV R180, R214 ;  /* 0x000000d600b47202 */ /* 0x000fe20000000f00 */
[-C--:B------:R-:W-:Y:S08]  /*10860*/  HMMA.16816.F32 R4, R144, R156.reuse, R4 ;  /* 0x0000009c9004723c */ /* 0x080ff00000001804 */
[C---:B------:R-:W-:Y:S08]  /*10870*/  HMMA.16816.F32 R8, R148.reuse, R156, R8 ;  /* 0x0000009c9408723c */ /* 0x040ff00000001808 */
[-C--:B------:R-:W-:Y:S08]  /*10880*/  HMMA.16816.F32 R12, R148, R158.reuse, R12 ;  /* 0x0000009e940c723c */ /* 0x080ff0000000180c */
[C---:B------:R-:W-:Y:S01]  /*10890*/  HMMA.16816.F32 R16, R144.reuse, R158, R16 ;  /* 0x0000009e9010723c */ /* 0x040fe20000001810 */
[----:B------:R-:W-:Y:S07]  /*108a0*/  LDSM.16.MT88.4 R156, [R239+0xf000] ;  /* 0x00f00000ef9c783b */ /* 0x000fee0000004200 */
[-C--:B------:R-:W-:Y:S08]  /*108b0*/  HMMA.16816.F32 R20, R144, R152.reuse, R20 ;  /* 0x000000989014723c */ /* 0x080ff00000001814 */
        /* <DEDUP_REMOVED lines=13> */
[----:B------:R-:W2:Y:S07]  /*10990*/  LDSM.16.MT88.4 R164, [R138+0x3000] ;  /* 0x003000008aa4783b */ /* 0x000eae0000004200 */
[-C--:B-1----:R-:W-:Y:S08]  /*109a0*/  HMMA.16816.F32 R68, R144, R152.reuse, R68 ;  /* 0x000000989044723c */ /* 0x082ff00000001844 */
[C---:B------:R-:W-:Y:S04]  /*109b0*/  HMMA.16816.F32 R72, R148.reuse, R152, R72 ;  /* 0x000000989448723c */ /* 0x040fe80000001848 */
[----:B------:R-:W-:Y:S04]  /*109c0*/  MOV R152, R172 ;  /* 0x000000ac00987202 */ /* 0x000fe80000000f00 */
[-C--:B------:R-:W-:Y:S08]  /*109d0*/  HMMA.16816.F32 R76, R148, R154.reuse, R76 ;  /* 0x0000009a944c723c */ /* 0x080ff0000000184c */
[C---:B------:R-:W-:Y:S04]  /*109e0*/  HMMA.16816.F32 R80, R144.reuse, R154, R80 ;  /* 0x0000009a9050723c */ /* 0x040fe80000001850 */
[--C-:B---3--:R-:W-:Y:S01]  /*109f0*/  FFMA.FTZ R169, R218, UR4, -R143.reuse ;  /* 0x00000004daa97c23 */ /* 0x108fe2000801088f */
[----:B------:R-:W-:Y:S01]  /*10a00*/  FFMA.FTZ R143, R224, UR4, -R143 ;  /* 0x00000004e08f7c23 */ /* 0x000fe2000801088f */
[----:B------:R-:W3:Y:S01]  /*10a10*/  LDL.LU R218, [R1+0x20] ;  /* 0x0000200001da7983 */ /* 0x000ee20000300800 */
[----:B------:R-:W-:Y:S01]  /*10a20*/  MUFU.EX2 R224, R142 ;  /* 0x0000008e00e07308 */ /* 0x000fe20000000800 */
[-C--:B------:R-:W-:Y:S02]  /*10a30*/  HMMA.16816.F32 R84, R144, R156.reuse, R84 ;  /* 0x0000009c9054723c */ /* 0x080fe40000001854 */
[----:B------:R-:W3:Y:S07]  /*10a40*/  LDL.LU R204, [R1+0x5c] ;  /* 0x00005c0001cc7983 */ /* 0x000eee0000300800 */
[----:B------:R-:W1:Y:S01]  /*10a50*/  MUFU.EX2 R251, R143 ;  /* 0x0000008f00fb7308 */ /* 0x000e620000000800 */
[----:B------:R-:W3:Y:S09]  /*10a60*/  LDL.LU R153, [R1+0x60] ;  /* 0x0000600001997983 */ /* 0x000ef20000300800 */
[----:B------:R2:W-:Y:S01]  /*10a70*/  MUFU.EX2 R248, R169 ;  /* 0x000000a900f87308 */ /* 0x0005e20000000800 */
[C---:B------:R-:W-:Y:S01]  /*10a80*/  HMMA.16816.F32 R88, R148.reuse, R156, R88 ;  /* 0x0000009c9458723c */ /* 0x040fe20000001858 */
[----:B------:R-:W3:Y:S07]  /*10a90*/  LDL.LU R154, [R1+0x64] ;  /* 0x00006400019a7983 */ /* 0x000eee0000300800 */
[-C--:B------:R-:W-:Y:S03]  /*10aa0*/  HMMA.16816.F32 R92, R148, R158.reuse, R92 ;  /* 0x0000009e945c723c */ /* 0x080fe6000000185c */
[----:B-1----:R-:W-:Y:S02]  /*10ab0*/  F2FP.F16.F32.PACK_AB R210, R251, R235 ;  /* 0x000000ebfbd2723e */ /* 0x002fe400000000ff */
[----:B--2---:R-:W-:Y:S03]  /*10ac0*/  MOV R169, R213 ;  /* 0x000000d500a97202 */ /* 0x004fe60000000f00 */
[C---:B------:R-:W-:Y:S01]  /*10ad0*/  HMMA.16816.F32 R96, R144.reuse, R158, R96 ;  /* 0x0000009e9060723c */ /* 0x040fe20000001860 */
[----:B------:R-:W1:Y:S03]  /*10ae0*/  LDSM.16.MT88.4 R156, [R236+0xd800] ;  /* 0x00d80000ec9c783b */ /* 0x000e660000004200 */
[--C-:B----4-:R-:W-:Y:S04]  /*10af0*/  FFMA.FTZ R139, R188, UR4, -R209.reuse ;  /* 0x00000004bc8b7c23 */ /* 0x110fe800080108d1 */
[-C--:B------:R-:W-:Y:S01]  /*10b00*/  HMMA.16816.F32 R100, R144, R160.reuse, R100 ;  /* 0x000000a09064723c */ /* 0x080fe20000001864 */
[----:B------:R-:W-:Y:S01]  /*10b10*/  MUFU.EX2 R232, R139 ;  /* 0x0000008b00e87308 */ /* 0x000fe20000000800 */
[----:B------:R-:W-:Y:S01]  /*10b20*/  LDSM.16.MT88.4 R188, [R2+0x1800] ;  /* 0x0018000002bc783b */ /* 0x000fe20000004200 */
[--C-:B------:R-:W-:Y:S01]  /*10b30*/  FFMA.FTZ R143, R186, UR4, -R209.reuse ;  /* 0x00000004ba8f7c23 */ /* 0x100fe200080108d1 */
[----:B------:R-:W-:Y:S07]  /*10b40*/  MOV R186, R219 ;  /* 0x000000db00ba7202 */ /* 0x000fee0000000f00 */
[----:B------:R2:W-:Y:S01]  /*10b50*/  MUFU.EX2 R233, R143 ;  /* 0x0000008f00e97308 */ /* 0x0005e20000000800 */
[C---:B------:R-:W-:Y:S04]  /*10b60*/  HMMA.16816.F32 R104, R148.reuse, R160, R104 ;  /* 0x000000a09468723c */ /* 0x040fe80000001868 */
[----:B------:R-:W-:Y:S02]  /*10b70*/  MOV R160, R200 ;  /* 0x000000c800a07202 */ /* 0x000fe40000000f00 */
[----:B------:R-:W-:Y:S02]  /*10b80*/  MOV R200, R217 ;  /* 0x000000d900c87202 */ /* 0x000fe40000000f00 */
[-C--:B------:R-:W-:Y:S03]  /*10b90*/  HMMA.16816.F32 R108, R148, R162.reuse, R108 ;  /* 0x000000a2946c723c */ /* 0x080fe6000000186c */
[----:B------:R-:W-:Y:S01]  /*10ba0*/  MOV R161, R197 ;  /* 0x000000c500a17202 */ /* 0x000fe20000000f00 */
[----:B--2---:R-:W2:Y:S01]  /*10bb0*/  LDL.LU R143, [R1+0x68] ;  /* 0x00006800018f7983 */ /* 0x004ea20000300800 */
[----:B------:R-:W-:Y:S03]  /*10bc0*/  MOV R197, R186 ;  /* 0x000000ba00c57202 */ /* 0x000fe60000000f00 */
[C---:B------:R-:W-:Y:S04]  /*10bd0*/  HMMA.16816.F32 R112, R144.reuse, R162, R112 ;  /* 0x000000a29070723c */ /* 0x040fe80000001870 */
[----:B------:R-:W-:Y:S04]  /*10be0*/  MOV R186, R223 ;  /* 0x000000df00ba7202 */ /* 0x000fe80000000f00 */
[-C--:B------:R-:W-:Y:S03]  /*10bf0*/  HMMA.16816.F32 R116, R144, R164.reuse, R116 ;  /* 0x000000a49074723c */ /* 0x080fe60000001874 */
[--C-:B------:R-:W-:Y:S05]  /*10c00*/  FFMA.FTZ R140, R175, UR4, -R208.reuse ;  /* 0x00000004af8c7c23 */ /* 0x100fea00080108d0 */
[C---:B------:R-:W-:Y:S01]  /*10c10*/  HMMA.16816.F32 R120, R148.reuse, R164, R120 ;  /* 0x000000a49478723c */ /* 0x040fe20000001878 */
[----:B------:R4:W-:Y:S03]  /*10c20*/  MUFU.EX2 R228, R140 ;  /* 0x0000008c00e47308 */ /* 0x0009e60000000800 */
[--C-:B------:R-:W-:Y:S04]  /*10c30*/  FFMA.FTZ R139, R174, UR4, -R208.reuse ;  /* 0x00000004ae8b7c23 */ /* 0x100fe800080108d0 */
[-C--:B------:R-:W-:Y:S03]  /*10c40*/  HMMA.16816.F32 R124, R148, R166.reuse, R124 ;  /* 0x000000a6947c723c */ /* 0x080fe6000000187c */
[----:B------:R1:W1:Y:S01]  /*10c50*/  MUFU.EX2 R231, R139 ;  /* 0x0000008b00e77308 */ /* 0x0002620000000800 */
[--C-:B----4-:R-:W-:Y:S04]  /*10c60*/  FFMA.FTZ R140, R173, UR4, -R209.reuse ;  /* 0x00000004ad8c7c23 */ /* 0x110fe800080108d1 */
[----:B------:R-:W-:Y:S01]  /*10c70*/  HMMA.16816.F32 R128, R144, R166, R128 ;  /* 0x000000a69080723c */ /* 0x000fe20000001880 */
[----:B------:R-:W4:Y:S04]  /*10c80*/  LDSM.16.MT88.4 R172, [R239+0xd800] ;  /* 0x00d80000efac783b */ /* 0x000f280000004200 */
[----:B------:R1:W-:Y:S02]  /*10c90*/  MUFU.EX2 R229, R140 ;  /* 0x0000008c00e57308 */ /* 0x0003e40000000800 */
[--C-:B-1----:R-:W-:Y:S01]  /*10ca0*/  FFMA.FTZ R139, R227, UR4, -R208.reuse ;  /* 0x00000004e38b7c23 */ /* 0x102fe200080108d0 */
[----:B------:R-:W-:Y:S01]  /*10cb0*/  FFMA.FTZ R208, R226, UR4, -R208 ;  /* 0x00000004e2d07c23 */ /* 0x000fe200080108d0 */
[----:B------:R-:W-:Y:S06]  /*10cc0*/  F2FP.F16.F32.PACK_AB R141, R231, R228 ;  /* 0x000000e4e78d723e */ /* 0x000fec00000000ff */
[----:B------:R-:W-:Y:S10]  /*10cd0*/  MUFU.EX2 R226, R139 ;  /* 0x0000008b00e27308 */ /* 0x000ff40000000800 */
[----:B------:R1:W-:Y:S01]  /*10ce0*/  MUFU.EX2 R227, R208 ;  /* 0x000000d000e37308 */ /* 0x0003e20000000800 */
[----:B------:R-:W-:Y:S02]  /*10cf0*/  F2FP.F16.F32.PACK_AB R140, R233, R232 ;  /* 0x000000e8e98c723e */ /* 0x000fe400000000ff */
[----:B-1----:R-:W-:Y:S01]  /*10d00*/  F2FP.F16.F32.PACK_AB R208, R248, R250 ;  /* 0x000000faf8d0723e */ /* 0x002fe200000000ff */
[----:B---3--:R-:W-:Y:S06]  /*10d10*/  FFMA.FTZ R209, R218, UR4, -R209 ;  /* 0x00000004dad17c23 */ /* 0x008fec00080108d1 */
[----:B------:R-:W1:Y:S01]  /*10d20*/  MUFU.EX2 R230, R209 ;  /* 0x000000d100e67308 */ /* 0x000e620000000800 */
[----:B------:R-:W-:Y:S02]  /*10d30*/  FFMA.FTZ R133, R133, R204, R216 ;  /* 0x000000cc85857223 */ /* 0x000fe400000100d8 */
[----:B------:R-:W3:Y:S01]  /*10d40*/  LDSM.16.MT88.4 R204, [R138+0x1800] ;  /* 0x001800008acc783b */ /* 0x000ee20000004200 */
[----:B------:R-:W-:Y:S01]  /*10d50*/  FFMA.FTZ R132, R132, R153, R212 ;  /* 0x0000009984847223 */ /* 0x000fe200000100d4 */
[----:B------:R-:W-:Y:S01]  /*10d60*/  MOV R153, R215 ;  /* 0x000000d700997202 */ /* 0x000fe20000000f00 */
[----:B------:R-:W-:Y:S01]  /*10d70*/  FADD.FTZ R133, R136, R133 ;  /* 0x0000008588857221 */ /* 0x000fe20000010000 */
[----:B------:R-:W-:Y:S04]  /*10d80*/  FFMA.FTZ R3, R3, R154, R222 ;  /* 0x0000009a03037223 */ /* 0x000fe800000100de */
[----:B------:R-:W3:Y:S01]  /*10d90*/  LDL.LU R136, [R1+0x9c] ;  /* 0x00009c0001887983 */ /* 0x000ee20000300800 */
[----:B------:R-:W-:Y:S01]  /*10da0*/  FADD.FTZ R3, R221, R3 ;  /* 0x00000003dd037221 */ /* 0x000fe20000010000 */
[----:B-1----:R-:W-:Y:S02]  /*10db0*/  F2FP.F16.F32.PACK_AB R142, R230, R229 ;  /* 0x000000e5e68e723e */ /* 0x002fe400000000ff */
[----:B------:R-:W1:Y:S01]  /*10dc0*/  LDSM.16.MT88.4 R212, [R236+0xf800] ;  /* 0x00f80000ecd4783b */ /* 0x000e620000004200 */
[----:B------:R-:W-:Y:S01]  /*10dd0*/  F2FP.F16.F32.PACK_AB R209, R249, R234 ;  /* 0x000000eaf9d1723e */ /* 0x000fe200000000ff */
[----:B------:R-:W-:Y:S04]  /*10de0*/  FADD.FTZ R3, R247, R3 ;  /* 0x00000003f7037221 */ /* 0x000fe80000010000 */
[----:B------:R-:W-:Y:S02]  /*10df0*/  FADD.FTZ R3, R242, R3 ;  /* 0x00000003f2037221 */ /* 0x000fe40000010000 */
[----:B------:R-:W1:Y:S01]  /*10e00*/  LDSM.16.MT88.4 R216, [R239+0xf800] ;  /* 0x00f80000efd8783b */ /* 0x000e620000004200 */
[----:B--2---:R-:W-:Y:S01]  /*10e10*/  FFMA.FTZ R139, R0, R143, R211 ;  /* 0x0000008f008b7223 */ /* 0x004fe200000100d3 */
[----:B------:R-:W-:Y:S01]  /*10e20*/  FADD.FTZ R0, R220, R132 ;  /* 0x00000084dc007221 */ /* 0x000fe20000010000 */
[----:B------:R-:W-:Y:S05]  /*10e30*/  F2FP.F16.F32.PACK_AB R143, R227, R226 ;  /* 0x000000e2e38f723e */ /* 0x000fea00000000ff */
[----:B------:R2:W1:Y:S01]  /*10e40*/  LDSM.16.MT88.4 R220, [R2+0x3800] ;  /* 0x0038000002dc783b */ /* 0x0004620000004200 */
[----:B------:R-:W-:Y:S01]  /*10e50*/  MOV R132, R200 ;  /* 0x000000c800847202 */ /* 0x000fe20000000f00 */
[----:B------:R-:W-:Y:S01]  /*10e60*/  FADD.FTZ R0, R137, R0 ;  /* 0x0000000089007221 */ /* 0x000fe20000010000 */
[----:B------:R-:W-:Y:S01]  /*10e70*/  F2FP.F16.F32.PACK_AB R211, R225, R224 ;  /* 0x000000e0e1d3723e */ /* 0x000fe200000000ff */
[-C--:B------:R-:W-:Y:S04]  /*10e80*/  HMMA.16816.F32 R148, R140, R156.reuse, R4 ;  /* 0x0000009c8c94723c */ /* 0x080fe80000001804 */
[----:B------:R1:W3:Y:S01]  /*10e90*/  LDSM.16.MT88.4 R4, [R138+0x3800] ;  /* 0x003800008a04783b */ /* 0x0002e20000004200 */
[----:B------:R-:W-:Y:S03]  /*10ea0*/  FADD.FTZ R0, R243, R0 ;  /* 0x00000000f3007221 */ /* 0x000fe60000010000 */
[C---:B------:R-:W-:Y:S04]  /*10eb0*/  HMMA.16816.F32 R144, R208.reuse, R156, R8 ;  /* 0x0000009cd090723c */ /* 0x040fe80000001808 */
[----:B------:R-:W-:Y:S02]  /*10ec0*/  MOV R8, R153 ;  /* 0x0000009900087202 */ /* 0x000fe40000000f00 */
[----:B------:R-:W-:Y:S02]  /*10ed0*/  MOV R10, R186 ;  /* 0x000000ba000a7202 */ /* 0x000fe40000000f00 */
[----:B------:R-:W-:Y:S02]  /*10ee0*/  MOV R9, R185 ;  /* 0x000000b900097202 */ /* 0x000fe40000000f00 */
[----:B--2---:R-:W-:Y:S01]  /*10ef0*/  MOV R2, R152 ;  /* 0x0000009800027202 */ /* 0x004fe20000000f00 */
[----:B------:R-:W-:Y:S01]  /*10f00*/  FADD.FTZ R10, R10, R139 ;  /* 0x0000008b0a0a7221 */ /* 0x000fe20000010000 */
[-C--:B------:R-:W-:Y:S03]  /*10f10*/  HMMA.16816.F32 R152, R208, R158.reuse, R12 ;  /* 0x0000009ed098723c */ /* 0x080fe6000000180c */
[----:B------:R-:W-:Y:S02]  /*10f20*/  MOV R15, R197 ;  /* 0x000000c5000f7202 */ /* 0x000fe40000000f00 */
[----:B------:R-:W-:Y:S02]  /*10f30*/  MOV R14, R169 ;  /* 0x000000a9000e7202 */ /* 0x000fe40000000f00 */
[----:B------:R-:W-:Y:S01]  /*10f40*/  IADD3 R15, P0, PT, R15, -UR12, RZ ;  /* 0x8000000c0f0f7c10 */ /* 0x000fe2000ff1e0ff */
[C---:B------:R-:W-:Y:S04]  /*10f50*/  HMMA.16816.F32 R156, R140.reuse, R158, R16 ;  /* 0x0000009e8c9c723c */ /* 0x040fe80000001810 */
[----:B------:R-:W-:Y:S02]  /*10f60*/  MOV R13, R160 ;  /* 0x000000a0000d7202 */ /* 0x000fe40000000f00 */
[----:B------:R-:W-:Y:S02]  /*10f70*/  MOV R12, R161 ;  /* 0x000000a1000c7202 */ /* 0x000fe40000000f00 */
[-C--:B----4-:R-:W-:Y:S03]  /*10f80*/  HMMA.16816.F32 R160, R140, R172.reuse, R20 ;  /* 0x000000ac8ca0723c */ /* 0x090fe60000001814 */
[----:B------:R-:W-:Y:S02]  /*10f90*/  IADD3.X R132, PT, PT, R132, ~UR11, RZ, P0, !PT ;  /* 0x8000000b84847c10 */ /* 0x000fe400087fe4ff */
[----:B------:R-:W-:Y:S02]  /*10fa0*/  MOV R23, R198 ;  /* 0x000000c600177202 */ /* 0x000fe40000000f00 */
[----:B------:R-:W-:Y:S01]  /*10fb0*/  MOV R16, R201 ;  /* 0x000000c900107202 */ /* 0x000fe20000000f00 */
[C---:B------:R-:W-:Y:S04]  /*10fc0*/  HMMA.16816.F32 R164, R208.reuse, R172, R24 ;  /* 0x000000acd0a4723c */ /* 0x040fe80000001818 */
[----:B------:R-:W-:Y:S02]  /*10fd0*/  MOV R19, R168 ;  /* 0x000000a800137202 */ /* 0x000fe40000000f00 */
[----:B------:R-:W-:Y:S02]  /*10fe0*/  MOV R24, R171 ;  /* 0x000000ab00187202 */ /* 0x000fe40000000f00 */
[-C--:B------:R-:W-:Y:S03]  /*10ff0*/  HMMA.16816.F32 R168, R208, R174.reuse, R28 ;  /* 0x000000aed0a8723c */ /* 0x080fe6000000181c */
[----:B------:R-:W-:Y:S02]  /*11000*/  MOV R25, R187 ;  /* 0x000000bb00197202 */ /* 0x000fe40000000f00 */
[----:B------:R-:W-:Y:S02]  /*11010*/  MOV R20, R194 ;  /* 0x000000c200147202 */ /* 0x000fe40000000f00 */
[----:B------:R-:W-:Y:S01]  /*11020*/  MOV R21, R195 ;  /* 0x000000c300157202 */ /* 0x000fe20000000f00 */
[C---:B------:R-:W-:Y:S04]  /*11030*/  HMMA.16816.F32 R172, R140.reuse, R174, R32 ;  /* 0x000000ae8cac723c */ /* 0x040fe80000001820 */
[----:B------:R-:W-:Y:S02]  /*11040*/  MOV R33, R179 ;  /* 0x000000b300217202 */ /* 0x000fe40000000f00 */
[----:B------:R-:W-:Y:S02]  /*11050*/  MOV R32, R178 ;  /* 0x000000b200207202 */ /* 0x000fe40000000f00 */
[----:B------:R-:W-:Y:S02]  /*11060*/  MOV R34, R177 ;  /* 0x000000b100227202 */ /* 0x000fe40000000f00 */
[----:B------:R-:W-:Y:S02]  /*11070*/  MOV R35, R176 ;  /* 0x000000b000237202 */ /* 0x000fe40000000f00 */
[-C--:B------:R-:W-:Y:S03]  /*11080*/  HMMA.16816.F32 R176, R140, R188.reuse, R36 ;  /* 0x000000bc8cb0723c */ /* 0x080fe60000001824 */
[----:B------:R-:W-:Y:S02]  /*11090*/  MOV R39, R180 ;  /* 0x000000b400277202 */ /* 0x000fe40000000f00 */
        /* <DEDUP_REMOVED lines=22> */
[----:B------:R-:W-:Y:S01]  /*11200*/  MOV R8, R2 ;  /* 0x0000000200087202 */ /* 0x000fe20000000f00 */
[----:B------:R-:W-:Y:S01]  /*11210*/  FADD.FTZ R2, R134, R133 ;  /* 0x0000008586027221 */ /* 0x000fe20000010000 */
[----:B------:R-:W-:Y:S01]  /*11220*/  MOV R37, R38 ;  /* 0x0000002600257202 */ /* 0x000fe20000000f00 */
[----:B------:R-:W2:Y:S01]  /*11230*/  LDL.LU R134, [R1+0x98] ;  /* 0x0000980001867983 */ /* 0x000ea20000300800 */
[----:B------:R-:W-:Y:S01]  /*11240*/  MOV R38, R39 ;  /* 0x0000002700267202 */ /* 0x000fe20000000f00 */
[----:B------:R-:W-:Y:S01]  /*11250*/  FADD.FTZ R2, R244, R2 ;  /* 0x00000002f4027221 */ /* 0x000fe20000010000 */
[----:B------:R-:W-:Y:S01]  /*11260*/  MOV R39, R32 ;  /* 0x0000002000277202 */ /* 0x000fe20000000f00 */
[----:B------:R-:W4:Y:S01]  /*11270*/  LDL.LU R137, [R1+0x94] ;  /* 0x0000940001897983 */ /* 0x000f220000300800 */
[----:B------:R-:W-:Y:S01]  /*11280*/  MOV R32, R23 ;  /* 0x0000001700207202 */ /* 0x000fe20000000f00 */
[----:B------:R-:W-:Y:S01]  /*11290*/  FADD.FTZ R10, R37, R10 ;  /* 0x0000000a250a7221 */ /* 0x000fe20000010000 */
[----:B------:R-:W-:Y:S01]  /*112a0*/  MOV R23, R16 ;  /* 0x0000001000177202 */ /* 0x000fe20000000f00 */
[----:B------:R1:W5:Y:S01]  /*112b0*/  LDL.LU R247, [R1+0x90] ;  /* 0x0000900001f77983 */ /* 0x0003620000300800 */
[----:B------:R-:W-:Y:S01]  /*112c0*/  MOV R16, R17 ;  /* 0x0000001100107202 */ /* 0x000fe20000000f00 */
[----:B------:R-:W-:Y:S01]  /*112d0*/  FADD.FTZ R10, R241, R10 ;  /* 0x0000000af10a7221 */ /* 0x000fe20000010000 */
[----:B------:R-:W-:Y:S02]  /*112e0*/  MOV R17, R18 ;  /* 0x0000001200117202 */ /* 0x000fe40000000f00 */
[----:B------:R-:W-:Y:S02]  /*112f0*/  MOV R18, R19 ;  /* 0x0000001300127202 */ /* 0x000fe40000000f00 */
[----:B------:R-:W-:Y:S02]  /*11300*/  MOV R19, R12 ;  /* 0x0000000c00137202 */ /* 0x000fe40000000f00 */
[----:B------:R-:W-:Y:S02]  /*11310*/  MOV R12, R13 ;  /* 0x0000000d000c7202 */ /* 0x000fe40000000f00 */
[----:B------:R-:W-:Y:S02]  /*11320*/  MOV R13, R14 ;  /* 0x0000000e000d7202 */ /* 0x000fe40000000f00 */
[----:B------:R-:W-:Y:S02]  /*11330*/  MOV R14, R8 ;  /* 0x00000008000e7202 */ /* 0x000fe40000000f00 */
[----:B------:R-:W-:Y:S02]  /*11340*/  MOV R8, R245 ;  /* 0x000000f500087202 */ /* 0x000fe40000000f00 */
[----:B------:R1:W5:Y:S01]  /*11350*/  LDL.LU R245, [R1+0x8c] ;  /* 0x00008c0001f57983 */ /* 0x0003620000300800 */
[----:B------:R-:W-:Y:S02]  /*11360*/  MOV R37, R38 ;  /* 0x0000002600257202 */ /* 0x000fe40000000f00 */
[----:B------:R-:W-:Y:S01]  /*11370*/  MOV R38, R39 ;  /* 0x0000002700267202 */ /* 0x000fe20000000f00 */
        /* <DEDUP_REMOVED lines=10> */
[----:B------:R-:W-:Y:S01]  /*11420*/  MOV R8, R9 ;  /* 0x0000000900087202 */ /* 0x000fe20000000f00 */
[----:B------:R-:W-:Y:S01]  /*11430*/  FADD.FTZ R9, R240, R2 ;  /* 0x00000002f0097221 */ /* 0x000fe20000010000 */
[----:B------:R-:W-:Y:S01]  /*11440*/  MOV R38, R39 ;  /* 0x0000002700267202 */ /* 0x000fe20000000f00 */
[----:B------:R1:W5:Y:S01]  /*11450*/  LDL.LU R240, [R1+0x78] ;  /* 0x0000780001f07983 */ /* 0x0003620000300800 */
[----:B------:R-:W-:Y:S02]  /*11460*/  MOV R39, R32 ;  /* 0x0000002000277202 */ /* 0x000fe40000000f00 */
[----:B------:R-:W-:Y:S02]  /*11470*/  MOV R29, R183 ;  /* 0x000000b7001d7202 */ /* 0x000fe40000000f00 */
[----:B------:R-:W-:Y:S02]  /*11480*/  MOV R30, R182 ;  /* 0x000000b6001e7202 */ /* 0x000fe40000000f00 */
[----:B------:R-:W-:Y:S02]  /*11490*/  MOV R31, R181 ;  /* 0x000000b5001f7202 */ /* 0x000fe40000000f00 */
[C---:B------:R-:W-:Y:S04]  /*114a0*/  HMMA.16816.F32 R180, R208.reuse, R188, R40 ;  /* 0x000000bcd0b4723c */ /* 0x040fe80000001828 */
[----:B------:R-:W-:Y:S02]  /*114b0*/  MOV R32, R13 ;  /* 0x0000000d00207202 */ /* 0x000fe40000000f00 */
[----:B------:R-:W-:Y:S02]  /*114c0*/  MOV R13, R14 ;  /* 0x0000000e000d7202 */ /* 0x000fe40000000f00 */
[----:B------:R-:W-:Y:S01]  /*114d0*/  MOV R14, R8 ;  /* 0x00000008000e7202 */ /* 0x000fe20000000f00 */
[----:B------:R-:W-:Y:S01]  /*114e0*/  FADD.FTZ R8, R238, R0 ;  /* 0x00000000ee087221 */ /* 0x000fe20000010000 */
[----:B------:R-:W-:Y:S01]  /*114f0*/  MOV R43, R36 ;  /* 0x00000024002b7202 */ /* 0x000fe20000000f00 */
[----:B------:R1:W5:Y:S01]  /*11500*/  LDL.LU R238, [R1+0x74] ;  /* 0x0000740001ee7983 */ /* 0x0003620000300800 */
[----:B------:R-:W-:Y:S02]  /*11510*/  MOV R36, R37 ;  /* 0x0000002500247202 */ /* 0x000fe40000000f00 */
        /* <DEDUP_REMOVED lines=8> */
[----:B------:R2:W5:Y:S01]  /*115a0*/  LDL.LU R237, [R1+0x70] ;  /* 0x0000700001ed7983 */ /* 0x0005620000300800 */
[----:B------:R-:W-:Y:S01]  /*115b0*/  MOV R28, R184 ;  /* 0x000000b8001c7202 */ /* 0x000fe20000000f00 */
[----:B------:R-:W-:Y:S01]  /*115c0*/  FADD.FTZ R9, R33, R0 ;  /* 0x0000000021097221 */ /* 0x000fe20000010000 */
[-C--:B------:R-:W-:Y:S03]  /*115d0*/  HMMA.16816.F32 R184, R208, R190.reuse, R44 ;  /* 0x000000bed0b8723c */ /* 0x080fe6000000182c */
[----:B------:R-:W-:Y:S01]  /*115e0*/  MOV R11, R199 ;  /* 0x000000c7000b7202 */ /* 0x000fe20000000f00 */
[----:B------:R-:W-:Y:S01]  /*115f0*/  FADD.FTZ R0, R34, R8 ;  /* 0x0000000822007221 */ /* 0x000fe20000010000 */
[----:B------:R-:W-:Y:S01]  /*11600*/  FADD.FTZ R8, R29, R9 ;  /* 0x000000091d087221 */ /* 0x000fe20000010000 */
[----:B------:R-:W-:Y:S01]  /*11610*/  FADD.FTZ R2, R32, R2 ;  /* 0x0000000220027221 */ /* 0x000fe20000010000 */
[----:B------:R-:W-:Y:S01]  /*11620*/  FADD.FTZ R3, R39, R3 ;  /* 0x0000000327037221 */ /* 0x000fe20000010000 */
[C---:B------:R-:W-:Y:S04]  /*11630*/  HMMA.16816.F32 R188, R140.reuse, R190, R48 ;  /* 0x000000be8cbc723c */ /* 0x040fe80000001830 */
[----:B------:R-:W-:Y:S01]  /*11640*/  FADD.FTZ R2, R28, R2 ;  /* 0x000000021c027221 */ /* 0x000fe20000010000 */
[----:B------:R-:W-:Y:S01]  /*11650*/  FADD.FTZ R0, R30, R0 ;  /* 0x000000001e007221 */ /* 0x000fe20000010000 */
[----:B------:R-:W-:Y:S01]  /*11660*/  FADD.FTZ R3, R35, R3 ;  /* 0x0000000323037221 */ /* 0x000fe20000010000 */
[----:B-1----:R-:W-:Y:S01]  /*11670*/  MOV R138, R135 ;  /* 0x00000087008a7202 */ /* 0x002fe20000000f00 */
[-C--:B---3--:R-:W-:Y:S03]  /*11680*/  HMMA.16816.F32 R192, R140, R204.reuse, R52 ;  /* 0x000000cc8cc0723c */ /* 0x088fe60000001834 */
[----:B------:R-:W-:Y:S01]  /*11690*/  FADD.FTZ R9, R24, R2 ;  /* 0x0000000218097221 */ /* 0x000fe20000010000 */
[----:B------:R-:W-:Y:S01]  /*116a0*/  FADD.FTZ R2, R25, R8 ;  /* 0x0000000819027221 */ /* 0x000fe20000010000 */
[----:B------:R-:W-:Y:S01]  /*116b0*/  FADD.FTZ R0, R26, R0 ;  /* 0x000000001a007221 */ /* 0x000fe20000010000 */
[----:B------:R-:W-:Y:S01]  /*116c0*/  FADD.FTZ R3, R31, R3 ;  /* 0x000000031f037221 */ /* 0x000fe20000010000 */
        /* <DEDUP_REMOVED lines=19> */
[----:B------:R-:W-:Y:S02]  /*11800*/  MOV R133, R136 ;  /* 0x0000008800857202 */ /* 0x000fe40000000f00 */
[C---:B------:R-:W-:Y:S04]  /*11810*/  HMMA.16816.F32 R72, R208.reuse, R212, R72 ;  /* 0x000000d4d048723c */ /* 0x040fe80000001848 */
[----:B------:R-:W-:Y:S01]  /*11820*/  FADD.FTZ R3, R232, R3 ;  /* 0x00000003e8037221 */ /* 0x000fe20000010000 */
[----:B------:R-:W-:Y:S03]  /*11830*/  FADD.FTZ R2, R228, R2 ;  /* 0x00000002e4027221 */ /* 0x000fe60000010000 */
[-C--:B------:R-:W-:Y:S03]  /*11840*/  HMMA.16816.F32 R76, R208, R214.reuse, R76 ;  /* 0x000000d6d04c723c */ /* 0x080fe6000000184c */
[----:B------:R-:W-:Y:S01]  /*11850*/  FADD.FTZ R3, R233, R3 ;  /* 0x00000003e9037221 */ /* 0x000fe20000010000 */
[----:B------:R-:W-:Y:S03]  /*11860*/  FADD.FTZ R2, R231, R2 ;  /* 0x00000002e7027221 */ /* 0x000fe60000010000 */
[----:B------:R-:W-:Y:S01]  /*11870*/  FADD.FTZ R3, R229, R3 ;  /* 0x00000003e5037221 */ /* 0x000fe20000010000 */
[C---:B------:R-:W-:Y:S04]  /*11880*/  HMMA.16816.F32 R80, R140.reuse, R214, R80 ;  /* 0x000000d68c50723c */ /* 0x040fe80000001850 */
[----:B------:R-:W-:Y:S01]  /*11890*/  FADD.FTZ R3, R230, R3 ;  /* 0x00000003e6037221 */ /* 0x000fe20000010000 */
[----:B------:R-:W-:Y:S03]  /*118a0*/  FADD.FTZ R2, R226, R2 ;  /* 0x00000002e2027221 */ /* 0x000fe60000010000 */
[-C--:B------:R-:W-:Y:S08]  /*118b0*/  HMMA.16816.F32 R84, R140, R216.reuse, R84 ;  /* 0x000000d88c54723c */ /* 0x080ff00000001854 */
[C---:B------:R-:W-:Y:S08]  /*118c0*/  HMMA.16816.F32 R88, R208.reuse, R216, R88 ;  /* 0x000000d8d058723c */ /* 0x040ff00000001858 */
[-C--:B------:R-:W-:Y:S08]  /*118d0*/  HMMA.16816.F32 R92, R208, R218.reuse, R92 ;  /* 0x000000dad05c723c */ /* 0x080ff0000000185c */
[C---:B------:R-:W-:Y:S08]  /*118e0*/  HMMA.16816.F32 R96, R140.reuse, R218, R96 ;  /* 0x000000da8c60723c */ /* 0x040ff00000001860 */
[-C--:B------:R-:W-:Y:S08]  /*118f0*/  HMMA.16816.F32 R100, R140, R220.reuse, R100 ;  /* 0x000000dc8c64723c */ /* 0x080ff00000001864 */
[C---:B------:R-:W-:Y:S08]  /*11900*/  HMMA.16816.F32 R104, R208.reuse, R220, R104 ;  /* 0x000000dcd068723c */ /* 0x040ff00000001868 */
[-C--:B------:R-:W-:Y:S08]  /*11910*/  HMMA.16816.F32 R108, R208, R222.reuse, R108 ;  /* 0x000000ded06c723c */ /* 0x080ff0000000186c */
[C---:B------:R-:W-:Y:S08]  /*11920*/  HMMA.16816.F32 R112, R140.reuse, R222, R112 ;  /* 0x000000de8c70723c */ /* 0x040ff00000001870 */
[-C--:B------:R-:W-:Y:S08]  /*11930*/  HMMA.16816.F32 R116, R140, R4.reuse, R116 ;  /* 0x000000048c74723c */ /* 0x080ff00000001874 */
[C---:B------:R-:W-:Y:S04]  /*11940*/  HMMA.16816.F32 R120, R208.reuse, R4, R120 ;  /* 0x00000004d078723c */ /* 0x040fe80000001878 */
[----:B------:R-:W-:Y:S01]  /*11950*/  FADD.FTZ R4, R234, R8 ;  /* 0x00000008ea047221 */ /* 0x000fe20000010000 */
[----:B------:R-:W-:Y:S03]  /*11960*/  FADD.FTZ R5, R248, R0 ;  /* 0x00000000f8057221 */ /* 0x000fe60000010000 */
[----:B------:R-:W-:Y:S01]  /*11970*/  FADD.FTZ R0, R249, R4 ;  /* 0x00000004f9007221 */ /* 0x000fe20000010000 */
[----:B------:R-:W-:Y:S01]  /*11980*/  FADD.FTZ R4, R235, R5 ;  /* 0x00000005eb047221 */ /* 0x000fe20000010000 */
[-C--:B------:R-:W-:Y:S03]  /*11990*/  HMMA.16816.F32 R124, R208, R6.reuse, R124 ;  /* 0x00000006d07c723c */ /* 0x080fe6000000187c */
[----:B------:R-:W-:Y:S01]  /*119a0*/  FADD.FTZ R4, R251, R4 ;  /* 0x00000004fb047221 */ /* 0x000fe20000010000 */
[----:B------:R-:W-:Y:S04]  /*119b0*/  FADD.FTZ R0, R224, R0 ;  /* 0x00000000e0007221 */ /* 0x000fe80000010000 */
[----:B------:R-:W-:Y:S01]  /*119c0*/  STL [R1+0x5c], R4 ;  /* 0x00005c0401007387 */ /* 0x000fe20000100800 */
[----:B------:R-:W-:Y:S01]  /*119d0*/  FADD.FTZ R0, R225, R0 ;  /* 0x00000000e1007221 */ /* 0x000fe20000010000 */
[----:B------:R-:W-:Y:S04]  /*119e0*/  HMMA.16816.F32 R128, R140, R6, R128 ;  /* 0x000000068c80723c */ /* 0x000fe80000001880 */
[----:B------:R1:W-:Y:S04]  /*119f0*/  STL [R1+0x60], R0 ;  /* 0x0000600001007387 */ /* 0x0003e80000100800 */
[----:B------:R-:W-:Y:S04]  /*11a00*/  STL [R1+0x38], R15 ;  /* 0x0000380f01007387 */ /* 0x000fe80000100800 */
[----:B------:R4:W-:Y:S01]  /*11a10*/  STL [R1+0x64], R3 ;  /* 0x0000640301007387 */ /* 0x0009e20000100800 */
[----:B-1----:R-:W-:Y:S05]  /*11a20*/  FADD.FTZ R0, R227, R2 ;  /* 0x00000002e3007221 */ /* 0x002fea0000010000 */
[----:B------:R-:W-:Y:S04]  /*11a30*/  STL [R1+0x68], R0 ;  /* 0x0000680001007387 */ /* 0x000fe80000100800 */
[----:B------:R2:W-:Y:S01]  /*11a40*/  STL [R1+0x34], R132 ;  /* 0x0000348401007387 */ /* 0x0005e20000100800 */
[----:B----4-:R-:W-:Y:S02]  /*11a50*/  MOV R3, R137 ;  /* 0x0000008900037202 */ /* 0x010fe40000000f00 */
[----:B--2---:R-:W-:Y:S01]  /*11a60*/  MOV R132, R134 ;  /* 0x0000008600847202 */ /* 0x004fe20000000f00 */
[----:B------:R-:W-:Y:S06]  /*11a70*/  BRA.U UP0, `(.L_x_47) ;  /* 0xffffffb900707547 */ /* 0x000fec000b83ffff */
.L_x_46:
[----:B------:R-:W2:Y:S01]  /*11a80*/  LDL.LU R4, [R1+0x64] ;  /* 0x0000640001047983 */ /* 0x000ea20000300800 */
[----:B------:R-:W1:Y:S01]  /*11a90*/  S2R R140, SR_TID.X ;  /* 0x00000000008c7919 */ /* 0x000e620000002100 */
[----:B------:R-:W3:Y:S01]  /*11aa0*/  S2UR UR11, SR_CgaCtaId ;  /* 0x00000000000b79c3 */ /* 0x000ee20000008800 */
[----:B------:R-:W-:Y:S01]  /*11ab0*/  UMOV UR4, 0x400 ;  /* 0x0000040000047882 */ /* 0x000fe20000000000 */
[----:B------:R-:W4:Y:S01]  /*11ac0*/  LDCU.U8 UR10, c[0x0][0x548] ;  /* 0x0000a900ff0a77ac */ /* 0x000f220008000000 */
[----:B------:R-:W4:Y:S01]  /*11ad0*/  LDL.LU R7, [R1+0x68] ;  /* 0x0000680001077983 */ /* 0x000f220000300800 */
[----:B------:R-:W1:Y:S03]  /*11ae0*/  LDCU UR7, c[0x0][0x434] ;  /* 0x00008680ff0777ac */ /* 0x000e660008000800 */
[----:B------:R-:W4:Y:S04]  /*11af0*/  LDL.LU R6, [R1+0x5c] ;  /* 0x00005c0001067983 */ /* 0x000f280000300800 */
[----:B------:R-:W4:Y:S01]  /*11b00*/  LDL.LU R5, [R1+0x60] ;  /* 0x0000600001057983 */ /* 0x000f220000300800 */
[----:B------:R-:W2:Y:S08]  /*11b10*/  S2UR UR6, SR_CTAID.X ;  /* 0x00000000000679c3 */ /* 0x000eb00000002500 */
[----:B------:R-:W2:Y:S01]  /*11b20*/  S2UR UR9, SR_CTAID.Y ;  /* 0x00000000000979c3 */ /* 0x000ea20000002600 */
[----:B---3--:R-:W-:Y:S01]  /*11b30*/  ULEA UR11, UR11, UR4, 0x18 ;  /* 0x000000040b0b7291 */ /* 0x008fe2000f8ec0ff */
[----:B------:R-:W3:Y:S06]  /*11b40*/  LDCU.U8 UR4, c[0x0][0x549] ;  /* 0x0000a920ff0477ac */ /* 0x000eec0008000000 */
[----:B------:R-:W2:Y:S01]  /*11b50*/  S2UR UR8, SR_CTAID.Z ;  /* 0x00000000000879c3 */ /* 0x000ea20000002700 */
[----:B-1----:R-:W-:Y:S01]  /*11b60*/  SHF.L.U32 R8, R140, 0x5, RZ ;  /* 0x000000058c087819 */ /* 0x002fe200000006ff */
[----:B---3--:R-:W-:-:S11]  /*11b70*/  UISETP.NE.AND UP1, UPT, UR4, URZ, UPT ;  /* 0x000000ff0400728c */ /* 0x008fd6000bf25270 */
[----:B------:R-:W1:Y:S01]  /*11b80*/  @UP1 LDCU.64 UR4, c[0x0][0x430] ;  /* 0x00008600ff0417ac */ /* 0x000e620008000a00 */
[----:B------:R-:W3:Y:S01]  /*11b90*/  @UP1 LDCU UR12, c[0x0][0x430] ;  /* 0x00008600ff0c17ac */ /* 0x000ee20008000800 */
[----:B-1----:R-:W-:-:S03]  /*11ba0*/  @UP1 UIMAD UR5, UR5, UR4, URZ ;  /* 0x00000004050512a4 */ /* 0x002fc6000f8e02ff */
[----:B------:R-:W-:Y:S01]  /*11bb0*/  @UP1 UMOV UR4, 0x1 ;  /* 0x0000000100041882 */ /* 0x000fe20000000000 */
[----:B--2---:R-:W1:Y:S04]  /*11bc0*/  SHFL.BFLY PT, R2, R4, 0x2, 0x1f ;  /* 0x0c401f0004027f89 */ /* 0x004e6800000e0000 */
[----:B----4-:R-:W2:Y:S04]  /*11bd0*/  SHFL.BFLY PT, R0, R7, 0x2, 0x1f ;  /* 0x0c401f0007007f89 */ /* 0x010ea800000e0000 */
[----:B------:R-:W4:Y:S01]  /*11be0*/  SHFL.BFLY PT, R3, R5, 0x2, 0x1f ;  /* 0x0c401f0005037f89 */ /* 0x000f2200000e0000 */
[----:B-1----:R-:W-:-:S03]  /*11bf0*/  FADD.FTZ R2, R2, R4 ;  /* 0x0000000402027221 */ /* 0x002fc60000010000 */
[----:B------:R-:W1:Y:S04]  /*11c00*/  SHFL.BFLY PT, R4, R6, 0x2, 0x1f ;  /* 0x0c401f0006047f89 */ /* 0x000e6800000e0000 */
[----:B-----5:R-:W3:Y:S01]  /*11c10*/  SHFL.BFLY PT, R132, R2, 0x1, 0x1f ;  /* 0x0c201f0002847f89 */ /* 0x020ee200000e0000 */
[----:B--2---:R-:W-:-:S05]  /*11c20*/  FADD.FTZ R0, R0, R7 ;  /* 0x0000000700007221 */ /* 0x004fca0000010000 */
[----:B------:R-:W2:Y:S01]  /*11c30*/  SHFL.BFLY PT, R133, R0, 0x1, 0x1f ;  /* 0x0c201f0000857f89 */ /* 0x000ea200000e0000 */
[----:B----4-:R-:W-:Y:S01]  /*11c40*/  FADD.FTZ R3, R3, R5 ;  /* 0x0000000503037221 */ /* 0x010fe20000010000 */
[----:B------:R-:W-:-:S04]  /*11c50*/  SHF.L.U32 R5, R140, 0x1, RZ ;  /* 0x000000018c057819 */ /* 0x000fc800000006ff */
[----:B------:R-:W4:Y:S01]  /*11c60*/  SHFL.BFLY PT, R139, R3, 0x1, 0x1f ;  /* 0x0c201f00038b7f89 */ /* 0x000f2200000e0000 */
[----:B-1----:R-:W-:Y:S01]  /*11c70*/  FADD.FTZ R4, R4, R6 ;  /* 0x0000000604047221 */ /* 0x002fe20000010000 */
[----:B------:R-:W-:Y:S01]  /*11c80*/  LOP3.LUT R6, R5, 0x6, RZ, 0xc0, !PT ;  /* 0x0000000605067812 */ /* 0x000fe200078ec0ff */
[----:B---3--:R-:W-:-:S03]  /*11c90*/  FADD.FTZ R132, R2, R132 ;  /* 0x0000008402847221 */ /* 0x008fc60000010000 */
[----:B------:R-:W1:Y:S01]  /*11ca0*/  SHFL.BFLY PT, R138, R4, 0x1, 0x1f ;  /* 0x0c201f00048a7f89 */ /* 0x000e6200000e0000 */
[----:B------:R-:W-:Y:S01]  /*11cb0*/  LOP3.LUT R6, R6, 0x7c00, R8, 0xf8, !PT ;  /* 0x00007c0006067812 */ /* 0x000fe200078ef808 */
[----:B------:R-:W3:Y:S01]  /*11cc0*/  MUFU.RCP R2, R132 ;  /* 0x0000008400027308 */ /* 0x000ee20000001000 */
[----:B------:R-:W-:Y:S01]  /*11cd0*/  FSETP.NE.FTZ.AND P6, PT, R132, RZ, PT ;  /* 0x000000ff8400720b */ /* 0x000fe20003fd5000 */
[----:B--2---:R-:W-:Y:S01]  /*11ce0*/  FADD.FTZ R133, R0, R133 ;  /* 0x0000008500857221 */ /* 0x004fe20000010000 */
[----:B------:R-:W-:-:S04]  /*11cf0*/  SHF.L.U32 R0, R140, 0x4, RZ ;  /* 0x000000048c007819 */ /* 0x000fc800000006ff */
[----:B------:R-:W-:Y:S01]  /*11d00*/  LOP3.LUT R0, R0, 0x1c0, RZ, 0xc0, !PT ;  /* 0x000001c000007812 */ /* 0x000fe200078ec0ff */
[----:B------:R-:W2:Y:S01]  /*11d10*/  MUFU.RCP R7, R133 ;  /* 0x0000008500077308 */ /* 0x000ea20000001000 */
[----:B------:R-:W-:Y:S01]  /*11d20*/  FSETP.NE.FTZ.AND P5, PT, R133, RZ, PT ;  /* 0x000000ff8500720b */ /* 0x000fe20003fb5000 */
[----:B----4-:R-:W-:Y:S01]  /*11d30*/  FADD.FTZ R139, R3, R139 ;  /* 0x0000008b038b7221 */ /* 0x010fe20000010000 */
[----:B------:R-:W-:-:S04]  /*11d40*/  LOP3.LUT R5, R0, 0x38, R5, 0xf8, !PT ;  /* 0x0000003800057812 */ /* 0x000fc800078ef805 */
[----:B------:R-:W-:Y:S02]  /*11d50*/  LOP3.LUT R10, R6, R5, RZ, 0xfc, !PT ;  /* 0x00000005060a7212 */ /* 0x000fe400078efcff */
[----:B---3--:R-:W-:Y:S02]  /*11d60*/  FSEL R0, R2, 1, P6 ;  /* 0x3f80000002007808 */ /* 0x008fe40003000000 */
[----:B------:R-:W-:Y:S01]  /*11d70*/  FSETP.NE.FTZ.AND P0, PT, R139, RZ, PT ;  /* 0x000000ff8b00720b */ /* 0x000fe20003f15000 */
[----:B-1----:R-:W-:Y:S01]  /*11d80*/  FADD.FTZ R138, R4, R138 ;  /* 0x0000008a048a7221 */ /* 0x002fe20000010000 */
[----:B------:R-:W-:Y:S01]  /*11d90*/  MOV R6, 0x10 ;  /* 0x0000001000067802 */ /* 0x000fe20000000f00 */
        /* <DEDUP_REMOVED lines=32> */
[----:B------:R-:W1:Y:S01]  /*11fa0*/  MUFU.RCP R2, R138 ;  /* 0x0000008a00027308 */ /* 0x000e620000001000 */
[----:B------:R-:W-:-:S02]  /*11fb0*/  FSETP.NE.FTZ.AND P1, PT, R138, RZ, PT ;  /* 0x000000ff8a00720b */ /* 0x000fc40003f35000 */
[----:B--2---:R-:W-:Y:S02]  /*11fc0*/  FSEL R3, R7, 1, P5 ;  /* 0x3f80000007037808 */ /* 0x004fe40002800000 */
[----:B------:R-:W-:Y:S02]  /*11fd0*/  R2P PR, R140, 0x1c ;  /* 0x0000001c8c007804 */ /* 0x000fe40000000000 */
[----:B------:R-:W-:Y:S01]  /*11fe0*/  F2FP.F16.F32.PACK_AB R4, R4, R148 ;  /* 0x000000940404723e */ /* 0x000fe200000000ff */
[----:B------:R-:W2:Y:S01]  /*11ff0*/  MUFU.RCP R0, R139 ;  /* 0x0000008b00007308 */ /* 0x000ea20000001000 */
[C---:B------:R-:W-:Y:S01]  /*12000*/  FMUL.FTZ R150, R3.reuse, R150 ;  /* 0x0000009603967220 */ /* 0x040fe20000410000 */
[C---:B------:R-:W-:Y:S01]  /*12010*/  FMUL.FTZ R67, R3.reuse, R151 ;  /* 0x0000009703437220 */ /* 0x040fe20000410000 */
[----:B------:R-:W-:Y:S01]  /*12020*/  SEL R6, R6, 0xfffffff0, !P2 ;  /* 0xfffffff006067807 */ /* 0x000fe20005000000 */
[C---:B------:R-:W-:Y:S01]  /*12030*/  FMUL.FTZ R158, R3.reuse, R158 ;  /* 0x0000009e039e7220 */ /* 0x040fe20000410000 */
[C---:B------:R-:W-:Y:S01]  /*12040*/  FMUL.FTZ R159, R3.reuse, R159 ;  /* 0x0000009f039f7220 */ /* 0x040fe20000410000 */
[C---:B------:R-:W-:Y:S01]  /*12050*/  FMUL.FTZ R162, R3.reuse, R162 ;  /* 0x000000a203a27220 */ /* 0x040fe20000410000 */
[C---:B------:R-:W-:Y:S01]  /*12060*/  FMUL.FTZ R15, R3.reuse, R163 ;  /* 0x000000a3030f7220 */ /* 0x040fe20000410000 */
[C---:B------:R-:W-:Y:S01]  /*12070*/  FMUL.FTZ R174, R3.reuse, R174 ;  /* 0x000000ae03ae7220 */ /* 0x040fe20000410000 */
[C---:B------:R-:W-:Y:S01]  /*12080*/  FMUL.FTZ R11, R3.reuse, R175 ;  /* 0x000000af030b7220 */ /* 0x040fe20000410000 */
[----:B-1----:R-:W-:Y:S01]  /*12090*/  FSEL R2, R2, 1, P1 ;  /* 0x3f80000002027808 */ /* 0x002fe20000800000 */
[C---:B------:R-:W-:Y:S01]  /*120a0*/  FMUL.FTZ R178, R3.reuse, R178 ;  /* 0x000000b203b27220 */ /* 0x040fe20000410000 */
[C---:B------:R-:W-:Y:S01]  /*120b0*/  FMUL.FTZ R18, R3.reuse, R179 ;  /* 0x000000b303127220 */ /* 0x040fe20000410000 */
[C---:B------:R-:W-:Y:S01]  /*120c0*/  FMUL.FTZ R190, R3.reuse, R190 ;  /* 0x000000be03be7220 */ /* 0x040fe20000410000 */
[C---:B------:R-:W-:Y:S01]  /*120d0*/  FMUL.FTZ R22, R3.reuse, R191 ;  /* 0x000000bf03167220 */ /* 0x040fe20000410000 */
[C---:B------:R-:W-:Y:S01]  /*120e0*/  FMUL.FTZ R194, R3.reuse, R194 ;  /* 0x000000c203c27220 */ /* 0x040fe20000410000 */
[C---:B------:R-:W-:Y:S01]  /*120f0*/  FMUL.FTZ R60, R3.reuse, R195 ;  /* 0x000000c3033c7220 */ /* 0x040fe20000410000 */
[C---:B------:R-:W-:Y:S01]  /*12100*/  FMUL.FTZ R206, R3.reuse, R206 ;  /* 0x000000ce03ce7220 */ /* 0x040fe20000410000 */
[----:B--2---:R-:W-:Y:S01]  /*12110*/  FSEL R0, R0, 1, P0 ;  /* 0x3f80000000007808 */ /* 0x004fe20000000000 */
        /* <DEDUP_REMOVED lines=36> */
[----:B------:R-:W-:Y:S01]  /*12360*/  LEA R0, R10, UR11, 0x1 ;  /* 0x0000000b0a007c11 */ /* 0x000fe2000f8e08ff */
[C---:B------:R-:W-:Y:S01]  /*12370*/  FMUL.FTZ R48, R3.reuse, R83 ;  /* 0x0000005303307220 */ /* 0x040fe20000410000 */
        /* <DEDUP_REMOVED lines=13> */
[----:B------:R-:W-:Y:S01]  /*12450*/  F2FP.F16.F32.PACK_AB R67, R67, R150 ;  /* 0x000000964343723e */ /* 0x000fe200000000ff */
[C---:B------:R-:W-:Y:S01]  /*12460*/  FMUL.FTZ R144, R2.reuse, R144 ;  /* 0x0000009002907220 */ /* 0x040fe20000410000 */
[----:B------:R-:W-:Y:S01]  /*12470*/  F2FP.F16.F32.PACK_AB R53, R53, R5 ;  /* 0x000000053535723e */ /* 0x000fe200000000ff */
[C---:B------:R-:W-:Y:S01]  /*12480*/  FMUL.FTZ R68, R2.reuse, R145 ;  /* 0x0000009102447220 */ /* 0x040fe20000410000 */
[----:B------:R-:W-:Y:S01]  /*12490*/  F2FP.F16.F32.PACK_AB R3, R157, R156 ;  /* 0x0000009c9d03723e */ /* 0x000fe200000000ff */
[----:B------:R-:W-:Y:S01]  /*124a0*/  FMUL.FTZ R152, R2, R152 ;  /* 0x0000009802987220 */ /* 0x000fe20000410000 */
[----:B------:R-:W-:Y:S01]  /*124b0*/  IADD3 R5, PT, PT, R0, R6, RZ ;  /* 0x0000000600057210 */ /* 0x000fe20007ffe0ff */
        /* <DEDUP_REMOVED lines=29> */
[----:B------:R-:W-:Y:S01]  /*12690*/  SEL R10, R10, 0xffffffe0, !P3 ;  /* 0xffffffe00a0a7807 */ /* 0x000fe20005800000 */
[----:B------:R-:W-:Y:S01]  /*126a0*/  STS [R0], R4 ;  /* 0x0000000400007388 */ /* 0x000fe20000000800 */
[----:B------:R-:W-:-:S02]  /*126b0*/  F2FP.F16.F32.PACK_AB R2, R159, R158 ;  /* 0x0000009e9f02723e */ /* 0x000fc400000000ff */
[----:B------:R-:W-:Y:S01]  /*126c0*/  F2FP.F16.F32.PACK_AB R68, R68, R144 ;  /* 0x000000904444723e */ /* 0x000fe200000000ff */
[----:B------:R-:W-:Y:S01]  /*126d0*/  STS [R0+0x400], R67 ;  /* 0x0004004300007388 */ /* 0x000fe20000000800 */
[----:B------:R-:W-:Y:S02]  /*126e0*/  F2FP.F16.F32.PACK_AB R8, R8, R146 ;  /* 0x000000920808723e */ /* 0x000fe400000000ff */
[----:B------:R-:W-:Y:S01]  /*126f0*/  F2FP.F16.F32.PACK_AB R7, R7, R152 ;  /* 0x000000980707723e */ /* 0x000fe200000000ff */
[----:B------:R1:W-:Y:S01]  /*12700*/  STS [R5], R3 ;  /* 0x0000000305007388 */ /* 0x0003e20000000800 */
[----:B------:R-:W-:Y:S02]  /*12710*/  F2FP.F16.F32.PACK_AB R9, R9, R154 ;  /* 0x0000009a0909723e */ /* 0x000fe400000000ff */
[----:B------:R-:W-:Y:S01]  /*12720*/  F2FP.F16.F32.PACK_AB R16, R16, R160 ;  /* 0x000000a01010723e */ /* 0x000fe200000000ff */
[----:B------:R2:W-:Y:S01]  /*12730*/  STS [R5+0x400], R2 ;  /* 0x0004000205007388 */ /* 0x0005e20000000800 */
[----:B------:R-:W-:-:S02]  /*12740*/  F2FP.F16.F32.PACK_AB R15, R15, R162 ;  /* 0x000000a20f0f723e */ /* 0x000fc400000000ff */
[----:B------:R-:W-:Y:S01]  /*12750*/  F2FP.F16.F32.PACK_AB R12, R12, R172 ;  /* 0x000000ac0c0c723e */ /* 0x000fe200000000ff */
[----:B------:R-:W-:Y:S01]  /*12760*/  STS [R0+0x2000], R68 ;  /* 0x0020004400007388 */ /* 0x000fe20000000800 */
[----:B------:R-:W-:Y:S02]  /*12770*/  F2FP.F16.F32.PACK_AB R11, R11, R174 ;  /* 0x000000ae0b0b723e */ /* 0x000fe400000000ff */
[----:B------:R-:W-:Y:S01]  /*12780*/  F2FP.F16.F32.PACK_AB R14, R14, R164 ;  /* 0x000000a40e0e723e */ /* 0x000fe200000000ff */
[----:B------:R3:W-:Y:S01]  /*12790*/  STS [R0+0x2400], R8 ;  /* 0x0024000800007388 */ /* 0x0007e20000000800 */
[----:B------:R-:W-:Y:S02]  /*127a0*/  F2FP.F16.F32.PACK_AB R13, R13, R166 ;  /* 0x000000a60d0d723e */ /* 0x000fe400000000ff */
[----:B------:R-:W-:Y:S01]  /*127b0*/  F2FP.F16.F32.PACK_AB R21, R21, R168 ;  /* 0x000000a81515723e */ /* 0x000fe200000000ff */
[----:B------:R4:W-:Y:S01]  /*127c0*/  STS [R5+0x2000], R7 ;  /* 0x0020000705007388 */ /* 0x0009e20000000800 */
[----:B------:R-:W-:-:S02]  /*127d0*/  F2FP.F16.F32.PACK_AB R20, R20, R170 ;  /* 0x000000aa1414723e */ /* 0x000fc400000000ff */
[----:B------:R-:W-:Y:S01]  /*127e0*/  F2FP.F16.F32.PACK_AB R19, R19, R176 ;  /* 0x000000b01313723e */ /* 0x000fe200000000ff */
[----:B------:R-:W-:Y:S01]  /*127f0*/  STS [R5+0x2400], R9 ;  /* 0x0024000905007388 */ /* 0x000fe20000000800 */
[----:B------:R-:W-:Y:S02]  /*12800*/  F2FP.F16.F32.PACK_AB R18, R18, R178 ;  /* 0x000000b21212723e */ /* 0x000fe400000000ff */
[----:B------:R-:W-:Y:S02]  /*12810*/  F2FP.F16.F32.PACK_AB R17, R17, R188 ;  /* 0x000000bc1111723e */ /* 0x000fe400000000ff */
[----:B-1----:R-:W-:Y:S02]  /*12820*/  IADD3 R3, PT, PT, R0, R10, RZ ;  /* 0x0000000a00037210 */ /* 0x002fe40007ffe0ff */
[----:B------:R-:W-:Y:S02]  /*12830*/  F2FP.F16.F32.PACK_AB R22, R22, R190 ;  /* 0x000000be1616723e */ /* 0x000fe400000000ff */
[----:B--2---:R-:W-:Y:S01]  /*12840*/  IADD3 R2, PT, PT, R0, 0x40, RZ ;  /* 0x0000004000027810 */ /* 0x004fe20007ffe0ff */
[----:B------:R-:W-:Y:S01]  /*12850*/  STS [R3], R16 ;  /* 0x0000001003007388 */ /* 0x000fe20000000800 */
[----:B------:R-:W-:-:S02]  /*12860*/  IADD3 R4, PT, PT, R6, R3, RZ ;  /* 0x0000000306047210 */ /* 0x000fc40007ffe0ff */
[----:B------:R-:W-:Y:S01]  /*12870*/  @P4 IADD3 R2, PT, PT, R0, -0x40, RZ ;  /* 0xffffffc000024810 */ /* 0x000fe20007ffe0ff */
[----:B------:R-:W-:Y:S01]  /*12880*/  STS [R3+0x400], R15 ;  /* 0x0004000f03007388 */ /* 0x000fe20000000800 */
[----:B------:R-:W-:Y:S02]  /*12890*/  F2FP.F16.F32.PACK_AB R24, R24, R180 ;  /* 0x000000b41818723e */ /* 0x000fe400000000ff */
[----:B---3--:R-:W-:Y:S01]  /*128a0*/  IADD3 R8, PT, PT, R10, R2, RZ ;  /* 0x000000020a087210 */ /* 0x008fe20007ffe0ff */
[----:B------:R-:W-:Y:S01]  /*128b0*/  STS [R4], R12 ;  /* 0x0000000c04007388 */ /* 0x000fe20000000800 */
[----:B------:R-:W-:Y:S01]  /*128c0*/  F2FP.F16.F32.PACK_AB R23, R23, R182 ;  /* 0x000000b61717723e */ /* 0x000fe200000000ff */
[----:B------:R-:W1:Y:S01]  /*128d0*/  @P0 LDC R10, c[0x0][0x458] ;  /* 0x00011600ff0a0b82 */ /* 0x000e620000000800 */
[----:B----4-:R-:W-:Y:S01]  /*128e0*/  IADD3 R7, PT, PT, R6, R2, RZ ;  /* 0x0000000206077210 */ /* 0x010fe20007ffe0ff */
[----:B------:R2:W-:Y:S01]  /*128f0*/  STS [R4+0x400], R11 ;  /* 0x0004000b04007388 */ /* 0x0005e20000000800 */
[----:B------:R-:W-:-:S02]  /*12900*/  F2FP.F16.F32.PACK_AB R63, R63, R184 ;  /* 0x000000b83f3f723e */ /* 0x000fc400000000ff */
[----:B------:R-:W-:Y:S01]  /*12910*/  F2FP.F16.F32.PACK_AB R62, R62, R186 ;  /* 0x000000ba3e3e723e */ /* 0x000fe200000000ff */
[----:B------:R-:W-:Y:S01]  /*12920*/  STS [R3+0x2000], R14 ;  /* 0x0020000e03007388 */ /* 0x000fe20000000800 */
[----:B------:R-:W-:Y:S02]  /*12930*/  F2FP.F16.F32.PACK_AB R61, R61, R192 ;  /* 0x000000c03d3d723e */ /* 0x000fe400000000ff */
[----:B------:R-:W-:Y:S01]  /*12940*/  F2FP.F16.F32.PACK_AB R60, R60, R194 ;  /* 0x000000c23c3c723e */ /* 0x000fe200000000ff */
[----:B------:R-:W-:Y:S01]  /*12950*/  STS [R3+0x2400], R13 ;  /* 0x0024000d03007388 */ /* 0x000fe20000000800 */
[----:B------:R-:W-:Y:S02]  /*12960*/  F2FP.F16.F32.PACK_AB R57, R57, R204 ;  /* 0x000000cc3939723e */ /* 0x000fe400000000ff */
[----:B------:R-:W-:Y:S01]  /*12970*/  F2FP.F16.F32.PACK_AB R56, R56, R206 ;  /* 0x000000ce3838723e */ /* 0x000fe200000000ff */
[----:B------:R3:W-:Y:S01]  /*12980*/  STS [R4+0x2000], R21 ;  /* 0x0020001504007388 */ /* 0x0007e20000000800 */
[----:B------:R-:W-:-:S02]  /*12990*/  IADD3 R6, PT, PT, R6, R8, RZ ;  /* 0x0000000806067210 */ /* 0x000fc40007ffe0ff */
[----:B------:R-:W-:Y:S01]  /*129a0*/  F2FP.F16.F32.PACK_AB R59, R59, R196 ;  /* 0x000000c43b3b723e */ /* 0x000fe200000000ff */
[----:B------:R-:W-:Y:S01]  /*129b0*/  STS [R4+0x2400], R20 ;  /* 0x0024001404007388 */ /* 0x000fe20000000800 */
[----:B------:R-:W-:Y:S02]  /*129c0*/  F2FP.F16.F32.PACK_AB R58, R58, R198 ;  /* 0x000000c63a3a723e */ /* 0x000fe400000000ff */
[----:B------:R-:W-:Y:S01]  /*129d0*/  F2FP.F16.F32.PACK_AB R55, R55, R200 ;  /* 0x000000c83737723e */ /* 0x000fe200000000ff */
[----:B------:R-:W-:Y:S01]  /*129e0*/  STS [R2], R19 ;  /* 0x0000001302007388 */ /* 0x000fe20000000800 */
[----:B------:R-:W-:Y:S02]  /*129f0*/  F2FP.F16.F32.PACK_AB R54, R54, R202 ;  /* 0x000000ca3636723e */ /* 0x000fe400000000ff */
[----:B------:R-:W-:Y:S01]  /*12a00*/  F2FP.F16.F32.PACK_AB R52, R52, R70 ;  /* 0x000000463434723e */ /* 0x000fe200000000ff */
[----:B------:R-:W-:Y:S01]  /*12a10*/  STS [R2+0x400], R18 ;  /* 0x0004001202007388 */ /* 0x000fe20000000800 */
[----:B------:R-:W-:Y:S01]  /*12a20*/  F2FP.F16.F32.PACK_AB R49, R49, R80 ;  /* 0x000000503131723e */ /* 0x000fe200000000ff */
[----:B--2---:R-:W2:Y:S01]  /*12a30*/  @P1 LDC R11, c[0x0][0x458] ;  /* 0x00011600ff0b1b82 */ /* 0x004ea20000000800 */
[----:B------:R-:W-:Y:S01]  /*12a40*/  F2FP.F16.F32.PACK_AB R48, R48, R82 ;  /* 0x000000523030723e */ /* 0x000fe200000000ff */
[----:B------:R-:W-:Y:S01]  /*12a50*/  STS [R7], R17 ;  /* 0x0000001107007388 */ /* 0x000fe20000000800 */
        /* <DEDUP_REMOVED lines=17> */
[----:B------:R-:W-:Y:S01]  /*12b70*/  STS [R8], R61 ;  /* 0x0000003d08007388 */ /* 0x000fe20000000800 */
[----:B------:R-:W-:-:S02]  /*12b80*/  F2FP.F16.F32.PACK_AB R37, R37, R100 ;  /* 0x000000642525723e */ /* 0x000fc400000000ff */
        /* <DEDUP_REMOVED lines=20> */
[----:B------:R-:W-:Y:S02]  /*12cd0*/  SHF.L.U32 R12, R140, 0x3, RZ ;  /* 0x000000038c0c7819 */ /* 0x000fe400000006ff */
[----:B------:R-:W-:Y:S01]  /*12ce0*/  F2FP.F16.F32.PACK_AB R65, R65, R124 ;  /* 0x0000007c4141723e */ /* 0x000fe200000000ff */
[----:B------:R-:W-:Y:S01]  /*12cf0*/  STS [R0+0x4000], R53 ;  /* 0x0040003500007388 */ /* 0x000fe20000000800 */
[----:B------:R-:W-:Y:S02]  /*12d00*/  F2FP.F16.F32.PACK_AB R64, R64, R126 ;  /* 0x0000007e4040723e */ /* 0x000fe400000000ff */
[----:B---3--:R-:W-:Y:S01]  /*12d10*/  MOV R21, 0x7f800000 ;  /* 0x7f80000000157802 */ /* 0x008fe20000000f00 */
[----:B------:R-:W-:Y:S04]  /*12d20*/  STS [R0+0x4400], R52 ;  /* 0x0044003400007388 */ /* 0x000fe80000000800 */
[----:B------:R-:W-:Y:S04]  /*12d30*/  STS [R5+0x4000], R49 ;  /* 0x0040003105007388 */ /* 0x000fe80000000800 */
[----:B------:R-:W-:Y:S04]  /*12d40*/  STS [R5+0x4400], R48 ;  /* 0x0044003005007388 */ /* 0x000fe80000000800 */
        /* <DEDUP_REMOVED lines=8> */
[----:B---3--:R-:W-:-:S03]  /*12dd0*/  LOP3.LUT R0, R12, 0x1f8, RZ, 0xc0, !PT ;  /* 0x000001f80c007812 */ /* 0x008fc600078ec0ff */
[----:B------:R-:W-:Y:S01]  /*12de0*/  STS [R3+0x6000], R43 ;  /* 0x0060002b03007388 */ /* 0x000fe20000000800 */
[----:B------:R-:W-:-:S03]  /*12df0*/  LOP3.LUT R0, R0, 0x38, R140, 0x78, !PT ;  /* 0x0000003800007812 */ /* 0x000fc600078e788c */
[----:B------:R3:W-:Y:S01]  /*12e00*/  STS [R3+0x6400], R42 ;  /* 0x0064002a03007388 */ /* 0x0007e20000000800 */
[----:B----4-:R-:W4:Y:S03]  /*12e10*/  @P5 LDC R5, c[0x0][0x458] ;  /* 0x00011600ff055b82 */ /* 0x010f260000000800 */
[----:B------:R-:W-:Y:S04]  /*12e20*/  STS [R4+0x6000], R39 ;  /* 0x0060002704007388 */ /* 0x000fe80000000800 */
[----:B------:R1:W-:Y:S04]  /*12e30*/  STS [R4+0x6400], R38 ;  /* 0x0064002604007388 */ /* 0x0003e80000000800 */
[----:B------:R-:W-:Y:S04]  /*12e40*/  STS [R2+0x4000], R37 ;  /* 0x0040002502007388 */ /* 0x000fe80000000800 */
[----:B------:R-:W-:Y:S04]  /*12e50*/  STS [R2+0x4400], R36 ;  /* 0x0044002402007388 */ /* 0x000fe80000000800 */
[----:B------:R-:W-:Y:S04]  /*12e60*/  STS [R7+0x4000], R33 ;  /* 0x0040002107007388 */ /* 0x000fe80000000800 */
[----:B------:R-:W-:Y:S01]  /*12e70*/  STS [R7+0x4400], R32 ;  /* 0x0044002007007388 */ /* 0x000fe20000000800 */
[----:B---3--:R-:W3:Y:S03]  /*12e80*/  @P6 LDC R3, c[0x0][0x458] ;  /* 0x00011600ff036b82 */ /* 0x008ee60000000800 */
[----:B------:R-:W-:Y:S04]  /*12e90*/  STS [R2+0x6000], R35 ;  /* 0x0060002302007388 */ /* 0x000fe80000000800 */
[----:B------:R2:W-:Y:S01]  /*12ea0*/  STS [R2+0x6400], R34 ;  /* 0x0064002202007388 */ /* 0x0005e20000000800 */
[----:B-1----:R-:W-:Y:S03]  /*12eb0*/  @P5 MUFU.LG2 R4, R133 ;  /* 0x0000008500045308 */ /* 0x002fe60000000c00 */
[----:B------:R-:W-:Y:S04]  /*12ec0*/  STS [R7+0x6000], R31 ;  /* 0x0060001f07007388 */ /* 0x000fe80000000800 */
[----:B------:R1:W-:Y:S04]  /*12ed0*/  STS [R7+0x6400], R30 ;  /* 0x0064001e07007388 */ /* 0x0003e80000000800 */
[----:B------:R-:W-:Y:S04]  /*12ee0*/  STS [R8+0x4000], R29 ;  /* 0x0040001d08007388 */ /* 0x000fe80000000800 */
[----:B------:R-:W-:Y:S04]  /*12ef0*/  STS [R8+0x4400], R28 ;  /* 0x0044001c08007388 */ /* 0x000fe80000000800 */
[----:B------:R4:W-:Y:S04]  /*12f00*/  STS [R6+0x4000], R26 ;  /* 0x0040001a06007388 */ /* 0x0009e80000000800 */
[----:B------:R-:W-:Y:S01]  /*12f10*/  STS [R6+0x4400], R25 ;  /* 0x0044001906007388 */ /* 0x000fe20000000800 */
[----:B--2---:R-:W2:Y:S03]  /*12f20*/  @P6 MUFU.LG2 R2, R132 ;  /* 0x0000008400026308 */ /* 0x004ea60000000c00 */
[----:B------:R-:W-:Y:S04]  /*12f30*/  STS [R8+0x6000], R27 ;  /* 0x0060001b08007388 */ /* 0x000fe80000000800 */
[----:B------:R3:W-:Y:S01]  /*12f40*/  STS [R8+0x6400], R66 ;  /* 0x0064004208007388 */ /* 0x0007e20000000800 */
[----:B-1----:R1:W1:Y:S03]  /*12f50*/  @P1 MUFU.LG2 R7, R138 ;  /* 0x0000008a00071308 */ /* 0x0022660000000c00 */
[----:B------:R-:W-:Y:S04]  /*12f60*/  STS [R6+0x6000], R65 ;  /* 0x0060004106007388 */ /* 0x000fe80000000800 */
[----:B------:R1:W-:Y:S01]  /*12f70*/  STS [R6+0x6400], R64 ;  /* 0x0064004006007388 */ /* 0x0003e20000000800 */
[----:B--2---:R-:W-:Y:S01]  /*12f80*/  @P6 FMUL.FTZ R2, R2, 0.69314718246459960938 ;  /* 0x3f31721802026820 */ /* 0x004fe20000410000 */
[----:B----4-:R-:W-:-:S03]  /*12f90*/  MOV R26, 0x7f800000 ;  /* 0x7f800000001a7802 */ /* 0x010fc60000000f00 */
[----:B---3--:R-:W-:Y:S01]  /*12fa0*/  @P6 FFMA.FTZ R26, R136, R3, R2 ;  /* 0x00000003881a6223 */ /* 0x008fe20000010002 */
[----:B------:R-:W-:Y:S01]  /*12fb0*/  LOP3.LUT R2, R12, 0x38, RZ, 0xc0, !PT ;  /* 0x000000380c027812 */ /* 0x000fe200078ec0ff */
[----:B------:R-:W2:Y:S01]  /*12fc0*/  LDC.64 R8, c[0x0][0x400] ;  /* 0x00010000ff087b82 */ /* 0x000ea20000000a00 */
[----:B-1----:R-:W-:Y:S01]  /*12fd0*/  LOP3.LUT R6, R0, 0x1e00, R12, 0xf8, !PT ;  /* 0x00001e0000067812 */ /* 0x002fe200078ef80c */
[----:B------:R-:W-:Y:S01]  /*12fe0*/  @P5 FMUL.FTZ R0, R4, 0.69314718246459960938 ;  /* 0x3f31721804005820 */ /* 0x000fe20000410000 */
[----:B------:R-:W-:Y:S06]  /*12ff0*/  BRA.U UP1, `(.L_x_50) ;  /* 0x0000000101287547 */ /* 0x000fec000b800000 */
[----:B------:R-:W-:Y:S01]  /*13000*/  UISETP.NE.AND UP0, UPT, UR10, URZ, UPT ;  /* 0x000000ff0a00728c */ /* 0x000fe2000bf05270 */
[----:B------:R-:W1:Y:S10]  /*13010*/  LDCU UR13, c[0x0][0x3e0] ;  /* 0x00007c00ff0d77ac */ /* 0x000e740008000800 */
[----:B------:R-:W1:Y:S01]  /*13020*/  @UP0 LDCU UR4, c[0x0][0x454] ;  /* 0x00008a80ff0407ac */ /* 0x000e620008000800 */
[----:B------:R-:W3:Y:S01]  /*13030*/  @!UP0 LDCU UR12, c[0x0][0x434] ;  /* 0x00008680ff0c87ac */ /* 0x000ee20008000800 */
[----:B------:R-:W4:Y:S02]  /*13040*/  @UP0 LDCU UR5, c[0x0][0x454] ;  /* 0x00008a80ff0507ac */ /* 0x000f240008000800 */
[----:B----4-:R-:W4:Y:S01]  /*13050*/  @!UP0 LDCU UR5, c[0x0][0x434] ;  /* 0x00008680ff0587ac */ /* 0x010f220008000800 */
[----:B-1----:R-:W-:-:S02]  /*13060*/  @UP0 UIMAD UR4, UR4, UR13, URZ ;  /* 0x0000000d040402a4 */ /* 0x002fc4000f8e02ff */
[----:B---3--:R-:W-:-:S03]  /*13070*/  @!UP0 UIMAD UR4, UR12, UR13, URZ ;  /* 0x0000000d0c0482a4 */ /* 0x008fc6000f8e02ff */
[----:B------:R-:W-:Y:S01]  /*13080*/  @UP0 UMOV UR12, 0x1 ;  /* 0x00000001000c0882 */ /* 0x000fe20000000000 */
[----:B------:R-:W-:-:S08]  /*13090*/  @!UP0 UMOV UR12, 0x1 ;  /* 0x00000001000c8882 */ /* 0x000fd00000000000 */
.L_x_50:
[----:B------:R-:W-:Y:S01]  /*130a0*/  @P5 FFMA.FTZ R21, R135, R5, R0 ;  /* 0x0000000587155223 */ /* 0x000fe20000010000 */
[----:B------:R-:W-:Y:S01]  /*130b0*/  UISETP.NE.AND UP1, UPT, UR10, URZ, !UP1 ;  /* 0x000000ff0a00728c */ /* 0x000fe2000cf25270 */
[----:B------:R-:W1:Y:S01]  /*130c0*/  @P0 MUFU.LG2 R0, R139 ;  /* 0x0000008b00000308 */ /* 0x000e620000000c00 */
[----:B------:R-:W3:Y:S01]  /*130d0*/  LDC.64 R28, c[0x0][0x410] ;  /* 0x00010400ff1c7b82 */ /* 0x000ee20000000a00 */
[----:B----4-:R-:W-:Y:S01]  /*130e0*/  UIMAD UR16, UR8, UR5, URZ ;  /* 0x00000005081072a4 */ /* 0x010fe2000f8e02ff */
[----:B------:R-:W-:Y:S01]  /*130f0*/  LOP3.LUT P2, RZ, R140, 0x3, RZ, 0xc0, !PT ;  /* 0x000000038cff7812 */ /* 0x000fe2000784c0ff */
[----:B------:R-:W-:Y:S01]  /*13100*/  USHF.L.U32 UR10, UR6, 0x7, URZ ;  /* 0x00000007060a7899 */ /* 0x000fe200080006ff */
[----:B------:R-:W-:Y:S01]  /*13110*/  MOV R3, RZ ;  /* 0x000000ff00037202 */ /* 0x000fe20000000f00 */
[----:B------:R-:W-:Y:S01]  /*13120*/  UIMAD UR5, UR9, UR7, URZ ;  /* 0x00000007090572a4 */ /* 0x000fe2000f8e02ff */
[----:B------:R-:W-:Y:S01]  /*13130*/  BSSY.RECONVERGENT B0, `(.L_x_51) ;  /* 0x000003e000007945 */ /* 0x000fe20003800200 */
[----:B------:R-:W-:Y:S01]  /*13140*/  UIMAD UR15, UR10, UR12, URZ ;  /* 0x0000000c0a0f72a4 */ /* 0x000fe2000f8e02ff */
[----:B------:R-:W4:Y:S01]  /*13150*/  LDC.64 R14, c[0x0][0x408] ;  /* 0x00010200ff0e7b82 */ /* 0x000f220000000a00 */
[----:B------:R-:W-:Y:S01]  /*13160*/  @!UP1 UIMAD UR16, UR9, UR4, UR16 ;  /* 0x00000004091092a4 */ /* 0x000fe2000f8e0210 */
[----:B--2---:R-:W-:Y:S01]  /*13170*/  IMAD.WIDE.U32 R18, R8, UR9, R2 ;  /* 0x0000000908127c25 */ /* 0x004fe2000f8e0002 */
[----:B------:R-:W-:Y:S01]  /*13180*/  USHF.R.S32.HI UR4, URZ, 0x1f, UR5 ;  /* 0x0000001fff047899 */ /* 0x000fe20008011405 */
[----:B------:R-:W-:Y:S01]  /*13190*/  MOV R8, 0x7f800000 ;  /* 0x7f80000000087802 */ /* 0x000fe20000000f00 */
[----:B------:R-:W-:Y:S01]  /*131a0*/  USEL UR5, UR5, URZ, UP1 ;  /* 0x000000ff05057287 */ /* 0x000fe20008800000 */
[----:B------:R-:W-:Y:S01]  /*131b0*/  @P1 FMUL.FTZ R2, R7, 0.69314718246459960938 ;  /* 0x3f31721807021820 */ /* 0x000fe20000410000 */
[----:B------:R-:W-:Y:S01]  /*131c0*/  USHF.R.S32.HI UR13, URZ, 0x1f, UR15 ;  /* 0x0000001fff0d7899 */ /* 0x000fe2000801140f */
[----:B------:R-:W-:Y:S01]  /*131d0*/  MOV R20, 0x7f800000 ;  /* 0x7f80000000147802 */ /* 0x000fe20000000f00 */
[----:B-1----:R-:W-:Y:S01]  /*131e0*/  @P0 FMUL.FTZ R0, R0, 0.69314718246459960938 ;  /* 0x3f31721800000820 */ /* 0x002fe20000410000 */
[----:B------:R-:W-:Y:S01]  /*131f0*/  USEL UR4, UR4, URZ, UP1 ;  /* 0x000000ff04047287 */ /* 0x000fe20008800000 */
[----:B------:R-:W-:Y:S01]  /*13200*/  @P1 FFMA.FTZ R20, R137, R11, R2 ;  /* 0x0000000b89141223 */ /* 0x000fe20000010002 */
[----:B------:R-:W-:Y:S01]  /*13210*/  USHF.R.S32.HI UR14, URZ, 0x1f, UR16 ;  /* 0x0000001fff0e7899 */ /* 0x000fe20008011410 */
[----:B------:R-:W-:Y:S01]  /*13220*/  @P0 FFMA.FTZ R8, R134, R10, R0 ;  /* 0x0000000a86080223 */ /* 0x000fe20000010000 */
[----:B------:R-:W-:Y:S01]  /*13230*/  UIADD3 UR15, UP1, UP0, UR15, UR5, UR16 ;  /* 0x000000050f0f7290 */ /* 0x000fe2000f83e010 */
[----:B------:R-:W-:Y:S01]  /*13240*/  LEA R0, R6, UR11, 0x1 ;  /* 0x0000000b06007c11 */ /* 0x000fe2000f8e08ff */
        /* <DEDUP_REMOVED lines=16> */
[----:B------:R-:W1:Y:S01]  /*13350*/  @!P6 LDC.64 R10, c[0x0][0x420] ;  /* 0x00010800ff0aeb82 */ /* 0x000e620000000a00 */
[----:B------:R-:W-:-:S05]  /*13360*/  @!P6 IMAD R2, R2, UR12, RZ ;  /* 0x0000000c0202ec24 */ /* 0x000fca000f8e02ff */
[----:B------:R-:W-:Y:S01]  /*13370*/  @!P6 IADD3 R3, P0, PT, R2, UR15, RZ ;  /* 0x0000000f0203ec10 */ /* 0x000fe2000ff1e0ff */
[----:B------:R-:W-:Y:S01]  /*13380*/  @!P5 IMAD R4, R4, UR12, RZ ;  /* 0x0000000c0404dc24 */ /* 0x000fe2000f8e02ff */
[----:B------:R-:W2:Y:S01]  /*13390*/  @!P5 LDC.64 R16, c[0x0][0x420] ;  /* 0x00010800ff10db82 */ /* 0x000ea20000000a00 */
[----:B------:R-:W-:Y:S01]  /*133a0*/  @!P4 IMAD R12, R12, UR12, RZ ;  /* 0x0000000c0c0ccc24 */ /* 0x000fe2000f8e02ff */
[----:B------:R-:W-:Y:S01]  /*133b0*/  @!P6 LEA.HI.X.SX32 R6, R2, UR13, 0x1, P0 ;  /* 0x0000000d0206ec11 */ /* 0x000fe200080f0eff */
[----:B------:R-:W-:Y:S01]  /*133c0*/  @!P3 IMAD R5, R5, UR12, RZ ;  /* 0x0000000c0505bc24 */ /* 0x000fe2000f8e02ff */
[----:B------:R-:W-:-:S04]  /*133d0*/  @!P5 IADD3 R2, P0, PT, R4, UR15, RZ ;  /* 0x0000000f0402dc10 */ /* 0x000fc8000ff1e0ff */
[----:B------:R-:W5:Y:S01]  /*133e0*/  @!P4 LDC.64 R22, c[0x0][0x420] ;  /* 0x00010800ff16cb82 */ /* 0x000f620000000a00 */
[----:B------:R-:W-:Y:S02]  /*133f0*/  @!P5 LEA.HI.X.SX32 R4, R4, UR13, 0x1, P0 ;  /* 0x0000000d0404dc11 */ /* 0x000fe400080f0eff */
[----:B------:R-:W-:-:S05]  /*13400*/  @!P3 IADD3 R13, P0, PT, R5, UR15, RZ ;  /* 0x0000000f050dbc10 */ /* 0x000fca000ff1e0ff */
[----:B------:R-:W3:Y:S01]  /*13410*/  @!P3 LDC.64 R24, c[0x0][0x420] ;  /* 0x00010800ff18bb82 */ /* 0x000ee20000000a00 */
[----:B-1----:R-:W-:-:S04]  /*13420*/  @!P6 LEA R10, P1, R3, R10, 0x2 ;  /* 0x0000000a030ae211 */ /* 0x002fc800078210ff */
[----:B------:R-:W-:Y:S02]  /*13430*/  @!P6 LEA.HI.X R11, R3, R11, R6, 0x2, P1 ;  /* 0x0000000b030be211 */ /* 0x000fe400008f1406 */
[----:B------:R-:W-:Y:S02]  /*13440*/  @!P4 IADD3 R3, P1, PT, R12, UR15, RZ ;  /* 0x0000000f0c03cc10 */ /* 0x000fe4000ff3e0ff */
[----:B--2---:R-:W-:Y:S01]  /*13450*/  @!P5 LEA R6, P2, R2, R16, 0x2 ;  /* 0x000000100206d211 */ /* 0x004fe200078410ff */
[----:B------:R1:W-:Y:S01]  /*13460*/  @!P6 STG.E desc[UR24][R10.64], R26 ;  /* 0x0000001a0a00e986 */ /* 0x0003e2000c101918 */
[----:B------:R-:W-:Y:S02]  /*13470*/  @!P4 LEA.HI.X.SX32 R16, R12, UR13, 0x1, P1 ;  /* 0x0000000d0c10cc11 */ /* 0x000fe400088f0eff */
[----:B------:R-:W-:Y:S02]  /*13480*/  @!P5 LEA.HI.X R7, R2, R17, R4, 0x2, P2 ;  /* 0x000000110207d211 */ /* 0x000fe400010f1404 */
[----:B------:R-:W-:-:S02]  /*13490*/  @!P3 LEA.HI.X.SX32 R12, R5, UR13, 0x1, P0 ;  /* 0x0000000d050cbc11 */ /* 0x000fc400080f0eff */
[C---:B-----5:R-:W-:Y:S01]  /*134a0*/  @!P4 LEA R4, P1, R3.reuse, R22, 0x2 ;  /* 0x000000160304c211 */ /* 0x060fe200078210ff */
[----:B------:R1:W-:Y:S03]  /*134b0*/  @!P5 STG.E desc[UR24][R6.64], R21 ;  /* 0x000000150600d986 */ /* 0x0003e6000c101918 */
[----:B------:R-:W-:Y:S02]  /*134c0*/  @!P4 LEA.HI.X R5, R3, R23, R16, 0x2, P1 ;  /* 0x000000170305c211 */ /* 0x000fe400008f1410 */
[----:B---3--:R-:W-:-:S03]  /*134d0*/  @!P3 LEA R2, P0, R13, R24, 0x2 ;  /* 0x000000180d02b211 */ /* 0x008fc600078010ff */
[----:B------:R1:W-:Y:S01]  /*134e0*/  @!P4 STG.E desc[UR24][R4.64], R20 ;  /* 0x000000140400c986 */ /* 0x0003e2000c101918 */
[----:B------:R-:W-:-:S05]  /*134f0*/  @!P3 LEA.HI.X R3, R13, R25, R12, 0x2, P0 ;  /* 0x000000190d03b211 */ /* 0x000fca00000f140c */
[----:B------:R1:W-:Y:S04]  /*13500*/  @!P3 STG.E desc[UR24][R2.64], R8 ;  /* 0x000000080200b986 */ /* 0x0003e8000c101918 */
.L_x_52:
[----:B------:R-:W-:Y:S05]  /*13510*/  BSYNC.RECONVERGENT B0 ;  /* 0x0000000000007941 */ /* 0x000fea0003800200 */
.L_x_51:
[----:B------:R-:W2:Y:S01]  /*13520*/  LDS.128 R60, [R0] ;  /* 0x00000000003c7984 */ /* 0x000ea20000000c00 */
[----:B-1----:R-:W-:Y:S01]  /*13530*/  IMAD.MOV.U32 R8, RZ, RZ, R18 ;  /* 0x000000ffff087224 */ /* 0x002fe200078e0012 */
[----:B------:R-:W1:Y:S01]  /*13540*/  LDCU.64 UR4, c[0x0][0x3f0] ;  /* 0x00007e00ff0477ac */ /* 0x000e620008000a00 */
[----:B------:R-:W-:Y:S01]  /*13550*/  SHF.R.U32.HI R6, RZ, 0x3, R140 ;  /* 0x00000003ff067819 */ /* 0x000fe2000001168c */
[----:B------:R-:W5:Y:S01]  /*13560*/  LDS.128 R56, [R0+0x4000] ;  /* 0x0040000000387984 */ /* 0x000f620000000c00 */
[----:B---3--:R-:W-:Y:S01]  /*13570*/  IMAD.WIDE.U32 R2, R28, UR8, R8 ;  /* 0x000000081c027c25 */ /* 0x008fe2000f8e0008 */
[----:B------:R-:W-:Y:S01]  /*13580*/  UIMAD.WIDE.U32 UR16, UR6, 0x80, URZ ;  /* 0x00000080061078a5 */ /* 0x000fe2000f8e00ff */
[C---:B----4-:R-:W-:Y:S01]  /*13590*/  SHF.L.U64.HI R80, R14.reuse, 0x6, R15 ;  /* 0x000000060e507819 */ /* 0x050fe2000001020f */
[----:B------:R-:W3:Y:S01]  /*135a0*/  LDS.128 R76, [R0+0x800] ;  /* 0x00080000004c7984 */ /* 0x000ee20000000c00 */
[----:B------:R-:W-:Y:S01]  /*135b0*/  IMAD R3, R29, UR8, R3 ;  /* 0x000000081d037c24 */ /* 0x000fe2000f8e0203 */
[C---:B------:R-:W-:Y:S01]  /*135c0*/  SHF.L.U64.HI R13, R14.reuse, 0x5, R15 ;  /* 0x000000050e0d7819 */ /* 0x040fe2000001020f */
[----:B------:R-:W-:Y:S01]  /*135d0*/  IMAD.SHL.U32 R12, R14, 0x20, RZ ;  /* 0x000000200e0c7824 */ /* 0x000fe200078e00ff */
[----:B------:R-:W4:Y:S01]  /*135e0*/  LDS.128 R68, [R0+0x4800] ;  /* 0x0048000000447984 */ /* 0x000f220000000c00 */
[----:B------:R-:W-:Y:S01]  /*135f0*/  LOP3.LUT R6, R6, UR16, RZ, 0xfc, !PT ;  /* 0x0000001006067c12 */ /* 0x000fe2000f8efcff */
[----:B------:R-:W-:-:S02]  /*13600*/  IMAD R7, R14, UR17, RZ ;  /* 0x000000110e077c24 */ /* 0x000fc4000f8e02ff */
[----:B------:R-:W4:Y:S02]  /*13610*/  LDS.128 R72, [R0+0x1000] ;  /* 0x0010000000487984 */ /* 0x000f240000000c00 */
[C---:B------:R-:W-:Y:S02]  /*13620*/  IMAD.WIDE.U32 R4, R6.reuse, R14, R2 ;  /* 0x0000000e06047225 */ /* 0x040fe400078e0002 */
[----:B------:R-:W4:Y:S02]  /*13630*/  LDS.128 R64, [R0+0x5000] ;  /* 0x0050000000407984 */ /* 0x000f240000000c00 */
[----:B------:R-:W-:Y:S02]  /*13640*/  IMAD R2, R6, R15, R7 ;  /* 0x0000000f06027224 */ /* 0x000fe400078e0207 */
[----:B------:R-:W4:Y:S02]  /*13650*/  LDS.128 R52, [R0+0x1800] ;  /* 0x0018000000347984 */ /* 0x000f240000000c00 */
[----:B------:R-:W-:Y:S01]  /*13660*/  IMAD.IADD R3, R5, 0x1, R2 ;  /* 0x0000000105037824 */ /* 0x000fe200078e0202 */
[C---:B-1----:R-:W-:Y:S01]  /*13670*/  LEA R2, P0, R4.reuse, UR4, 0x1 ;  /* 0x0000000404027c11 */ /* 0x042fe2000f8008ff */
[----:B------:R-:W1:Y:S03]  /*13680*/  LDS.128 R40, [R0+0x5800] ;  /* 0x0058000000287984 */ /* 0x000e660000000c00 */
[----:B------:R-:W-:Y:S01]  /*13690*/  LEA.HI.X R3, R4, UR5, R3, 0x1, P0 ;  /* 0x0000000504037c11 */ /* 0x000fe200080f0c03 */
[----:B------:R-:W1:Y:S01]  /*136a0*/  LDS.128 R48, [R0+0x2000] ;  /* 0x0020000000307984 */ /* 0x000e620000000c00 */
[----:B------:R-:W-:-:S02]  /*136b0*/  LEA R4, P0, R14, R2, 0x7 ;  /* 0x000000020e047211 */ /* 0x000fc400078038ff */
[----:B------:R-:W-:Y:S01]  /*136c0*/  IADD3 R8, P1, PT, R2, R12, RZ ;  /* 0x0000000c02087210 */ /* 0x000fe20007f3e0ff */
[----:B------:R-:W1:Y:S01]  /*136d0*/  LDS.128 R36, [R0+0x6000] ;  /* 0x0060000000247984 */ /* 0x000e620000000c00 */
[----:B------:R-:W-:-:S03]  /*136e0*/  LEA.HI.X R5, R14, R3, R15, 0x7, P0 ;  /* 0x000000030e057211 */ /* 0x000fc600000f3c0f */
[----:B------:R-:W1:Y:S01]  /*136f0*/  LDS.128 R44, [R0+0x2800] ;  /* 0x00280000002c7984 */ /* 0x000e620000000c00 */
[----:B------:R-:W-:-:S03]  /*13700*/  IMAD.X R9, R3, 0x1, R13, P1 ;  /* 0x0000000103097824 */ /* 0x000fc600008e060d */
[----:B------:R-:W1:Y:S04]  /*13710*/  LDS.128 R24, [R0+0x6800] ;  /* 0x0068000000187984 */ /* 0x000e680000000c00 */
[----:B------:R-:W1:Y:S04]  /*13720*/  LDS.128 R32, [R0+0x3000] ;  /* 0x0030000000207984 */ /* 0x000e680000000c00 */
[----:B------:R-:W1:Y:S04]  /*13730*/  LDS.128 R20, [R0+0x7000] ;  /* 0x0070000000147984 */ /* 0x000e680000000c00 */
[----:B------:R-:W1:Y:S04]  /*13740*/  LDS.128 R28, [R0+0x3800] ;  /* 0x00380000001c7984 */ /* 0x000e680000000c00 */
[----:B------:R4:W1:Y:S04]  /*13750*/  LDS.128 R16, [R0+0x7800] ;  /* 0x0078000000107984 */ /* 0x0008680000000c00 */
[----:B--2---:R-:W-:Y:S04]  /*13760*/  STG.E.128 desc[UR24][R2.64], R60 ;  /* 0x0000003c02007986 */ /* 0x004fe8000c101d18 */
[----:B-----5:R2:W-:Y:S04]  /*13770*/  STG.E.128 desc[UR24][R2.64+0x80], R56 ;  /* 0x0000803802007986 */ /* 0x0205e8000c101d18 */
[----:B---3--:R-:W-:Y:S04]  /*13780*/  STG.E.128 desc[UR24][R8.64], R76 ;  /* 0x0000004c08007986 */ /* 0x008fe8000c101d18 */
[----:B----4-:R3:W-:Y:S01]  /*13790*/  STG.E.128 desc[UR24][R8.64+0x80], R68 ;  /* 0x0000804408007986 */ /* 0x0107e2000c101d18 */
[----:B------:R-:W-:-:S05]  /*137a0*/  IMAD.SHL.U32 R0, R14, 0x40, RZ ;  /* 0x000000400e007824 */ /* 0x000fca00078e00ff */
[----:B------:R-:W-:-:S04]  /*137b0*/  IADD3 R6, P0, PT, R2, R0, RZ ;  /* 0x0000000002067210 */ /* 0x000fc80007f1e0ff */
[----:B------:R-:W-:Y:S02]  /*137c0*/  IADD3.X R7, PT, PT, R3, R80, RZ, P0, !PT ;  /* 0x0000005003077210 */ /* 0x000fe400007fe4ff */
[----:B------:R-:W-:-:S03]  /*137d0*/  IADD3 R10, P0, PT, R6, R12, RZ ;  /* 0x0000000c060a7210 */ /* 0x000fc60007f1e0ff */
[----:B------:R-:W-:Y:S02]  /*137e0*/  STG.E.128 desc[UR24][R6.64], R72 ;  /* 0x0000004806007986 */ /* 0x000fe4000c101d18 */
[----:B------:R-:W-:Y:S01]  /*137f0*/  IMAD.X R11, R7, 0x1, R13, P0 ;  /* 0x00000001070b7824 */ /* 0x000fe200000e060d */
[C---:B--2---:R-:W-:Y:S01]  /*13800*/  IADD3 R2, P0, PT, R4.reuse, R0, RZ ;  /* 0x0000000004027210 */ /* 0x044fe20007f1e0ff */
[----:B------:R2:W-:Y:S04]  /*13810*/  STG.E.128 desc[UR24][R6.64+0x80], R64 ;  /* 0x0000804006007986 */ /* 0x0005e8000c101d18 */
[----:B------:R-:W-:Y:S01]  /*13820*/  IMAD.X R3, R5, 0x1, R80, P0 ;  /* 0x0000000105037824 */ /* 0x000fe200000e0650 */
[----:B------:R-:W-:Y:S01]  /*13830*/  STG.E.128 desc[UR24][R10.64], R52 ;  /* 0x000000340a007986 */ /* 0x000fe2000c101d18 */
[----:B---3--:R-:W-:-:S03]  /*13840*/  IADD3 R8, P1, PT, R4, R12, RZ ;  /* 0x0000000c04087210 */ /* 0x008fc60007f3e0ff */
[----:B-1----:R-:W-:Y:S01]  /*13850*/  STG.E.128 desc[UR24][R10.64+0x80], R40 ;  /* 0x000080280a007986 */ /* 0x002fe2000c101d18 */
[----:B------:R-:W-:-:S03]  /*13860*/  IADD3.X R9, PT, PT, R5, R13, RZ, P1, !PT ;  /* 0x0000000d05097210 */ /* 0x000fc60000ffe4ff */
[----:B------:R-:W-:Y:S04]  /*13870*/  STG.E.128 desc[UR24][R4.64], R48 ;  /* 0x0000003004007986 */ /* 0x000fe8000c101d18 */
[----:B------:R-:W-:Y:S04]  /*13880*/  STG.E.128 desc[UR24][R4.64+0x80], R36 ;  /* 0x0000802404007986 */ /* 0x000fe8000c101d18 */
[----:B------:R-:W-:Y:S04]  /*13890*/  STG.E.128 desc[UR24][R8.64], R44 ;  /* 0x0000002c08007986 */ /* 0x000fe8000c101d18 */
[----:B------:R-:W-:Y:S04]  /*138a0*/  STG.E.128 desc[UR24][R8.64+0x80], R24 ;  /* 0x0000801808007986 */ /* 0x000fe8000c101d18 */
[----:B------:R-:W-:Y:S01]  /*138b0*/  STG.E.128 desc[UR24][R2.64], R32 ;  /* 0x0000002002007986 */ /* 0x000fe2000c101d18 */
[----:B--2---:R-:W-:-:S03]  /*138c0*/  IADD3 R6, P0, PT, R2, R12, RZ ;  /* 0x0000000c02067210 */ /* 0x004fc60007f1e0ff */
[----:B------:R-:W-:Y:S02]  /*138d0*/  STG.E.128 desc[UR24][R2.64+0x80], R20 ;  /* 0x0000801402007986 */ /* 0x000fe4000c101d18 */
[----:B------:R-:W-:-:S05]  /*138e0*/  IMAD.X R7, R3, 0x1, R13, P0 ;  /* 0x0000000103077824 */ /* 0x000fca00000e060d */
[----:B------:R-:W-:Y:S04]  /*138f0*/  STG.E.128 desc[UR24][R6.64], R28 ;  /* 0x0000001c06007986 */ /* 0x000fe8000c101d18 */
[----:B------:R-:W-:Y:S01]  /*13900*/  STG.E.128 desc[UR24][R6.64+0x80], R16 ;  /* 0x0000801006007986 */ /* 0x000fe2000c101d18 */
[----:B------:R-:W-:Y:S05]  /*13910*/  EXIT ;  /* 0x000000000000794d */ /* 0x000fea0003800000 */
.L_x_53:
        /* <DEDUP_REMOVED lines=14> */
.L_x_1655:


//--------------------- .text._ZN5flash16flash_fwd_kernelI23Flash_fwd_kernel_traitsILi128ELi128ELi64ELi4ELb0ELb0EN7cutlass6half_tE19Flash_kernel_traitsILi128ELi128ELi64ELi4ES3_EELb0ELb1ELb0ELb0ELb0ELb1ELb0ELb0EEEvNS_16Flash_fwd_paramsE --------------------------
	.section	.text._ZN5flash16flash_fwd_kernelI23Flash_fwd_kernel_traitsILi128ELi128ELi64ELi4ELb0ELb0EN7cutlass6half_tE19Flash_kernel_traitsILi128ELi128ELi64ELi4ES3_EELb0ELb1ELb0ELb0ELb0ELb1ELb0ELb0EEEvNS_16Flash_fwd_paramsE,"ax",@progbits
	.align	128
        .global         _ZN5flash16flash_fwd_kernelI23Flash_fwd_kernel_traitsILi128ELi128ELi64ELi4ELb0ELb0EN7cutlass6half_tE19Flash_kernel_traitsILi128ELi128ELi64ELi4ES3_EELb0ELb1ELb0ELb0ELb0ELb1ELb0ELb0EEEvNS_16Flash_fwd_paramsE
        .type           _ZN5flash16flash_fwd_kernelI23Flash_fwd_kernel_traitsILi128ELi128ELi64ELi4ELb0ELb0EN7cutlass6half_tE19Flash_kernel_traitsILi128ELi128ELi64ELi4ES3_EELb0ELb1ELb0ELb0ELb0ELb1ELb0ELb0EEEvNS_16Flash_fwd_paramsE,@function
        .size           _ZN5flash16flash_fwd_kernelI23Flash_fwd_kernel_traitsILi128ELi128ELi64ELi4ELb0ELb0EN7cutlass6half_tE19Flash_kernel_traitsILi128ELi128ELi64ELi4ES3_EELb0ELb1ELb0ELb0ELb0ELb1ELb0ELb0EEEvNS_16Flash_fwd_paramsE,(.L_x_1656 - _ZN5flash16flash_fwd_kernelI23Flash_fwd_kernel_traitsILi128ELi128ELi64ELi4ELb0ELb0EN7cutlass6half_tE19Flash_kernel_traitsILi128ELi128ELi64ELi4ES3_EELb0ELb1ELb0ELb0ELb0ELb1ELb0ELb0EEEvNS_16Flash_fwd_paramsE)
        .other          _ZN5flash16flash_fwd_kernelI23Flash_fwd_kernel_traitsILi128ELi128ELi64ELi4ELb0ELb0EN7cutlass6half_tE19Flash_kernel_traitsILi128ELi128ELi64ELi4ES3_EELb0ELb1ELb0ELb0ELb0ELb1ELb0ELb0EEEvNS_16Flash_fwd_paramsE,@"STO_CUDA_ENTRY STV_DEFAULT"
_ZN5flash16flash_fwd_kernelI23Flash_fwd_kernel_traitsILi128ELi128ELi64ELi4ELb0ELb0EN7cutlass6half_tE19Flash_kernel_traitsILi128ELi128ELi64ELi4ES3_EELb0ELb1ELb0ELb0ELb0ELb1ELb0ELb0EEEvNS_16Flash_fwd_paramsE:
.text._ZN5flash16flash_fwd_kernelI23Flash_fwd_kernel_traitsILi128ELi128ELi64ELi4ELb0ELb0EN7cutlass6half_tE19Flash_kernel_traitsILi128ELi128ELi64ELi4ES3_EELb0ELb1ELb0ELb0ELb0ELb1ELb0ELb0EEEvNS_16Flash_fwd_paramsE:
[----:B------:R-:W1:Y:S01]  /*0000*/  LDC R1, c[0x0][0x37c] ;  /* 0x0000df00ff017b82 */ /* 0x000e620000000800 */
[----:B------:R-:W2:Y:S07]  /*0010*/  LDCU.64 UR10, c[0x0][0x460] ;  /* 0x00008c00ff0a77ac */ /* 0x000eae0008000a00 */
[----:B------:R-:W3:Y:S01]  /*0020*/  S2UR UR19, SR_CTAID.Y ;  /* 0x00000000001379c3 */ /* 0x000ee20000002600 */
[----:B-1----:R-:W-:Y:S01]  /*0030*/  VIADD R1, R1, 0xffffff90 ;  /* 0xffffff9001017836 */ /* 0x002fe20000000000 */
[----:B------:R-:W1:Y:S01]  /*0040*/  LDCU.64 UR8, c[0x0][0x470] ;  /* 0x00008e00ff0877ac */ /* 0x000e620008000a00 */
[----:B------:R-:W3:Y:S01]  /*0050*/  LDCU.64 UR16, c[0x0][0x460] ;  /* 0x00008c00ff1077ac */ /* 0x000ee20008000a00 */
[----:B------:R-:W4:Y:S01]  /*0060*/  LDCU.U8 UR12, c[0x0][0x532] ;  /* 0x0000a640ff0c77ac */ /* 0x000f220008000000 */
[----:B------:R-:W4:Y:S01]  /*0070*/  LDCU.64 UR6, c[0x0][0x468] ;  /* 0x00008d00ff0677ac */ /* 0x000f220008000a00 */
[----:B--2---:R-:W-:Y:S01]  /*0080*/  ISETP.NE.U32.AND P4, PT, RZ, UR10, PT ;  /* 0x0000000aff007c0c */ /* 0x004fe2000bf85070 */
[----:B------:R-:W-:-:S02]  /*0090*/  UISETP.NE.U32.AND UP4, UPT, UR10, URZ, UPT ;  /* 0x000000ff0a00728c */ /* 0x000fc4000bf85070 */
[----:B-1----:R-:W-:Y:S01]  /*00a0*/  UISETP.NE.U32.AND UP3, UPT, UR8, URZ, UPT ;  /* 0x000000ff0800728c */ /* 0x002fe2000bf65070 */
[----:B------:R-:W-:Y:S01]  /*00b0*/  ISETP.NE.AND.EX P4, PT, RZ, UR11, PT, P4 ;  /* 0x0000000bff007c0c */ /* 0x000fe2000bf85340 */
[----:B------:R-:W1:Y:S01]  /*00c0*/  LDCU.64 UR4, c[0x0][0x478] ;  /* 0x00008f00ff0477ac */ /* 0x000e620008000a00 */
[----:B------:R-:W2:Y:S01]  /*00d0*/  LDCU.64 UR14, c[0x0][0x358] ;  /* 0x00006b00ff0e77ac */ /* 0x000ea20008000a00 */
[----:B------:R-:W-:Y:S02]  /*00e0*/  UISETP.NE.AND.EX UP4, UPT, UR11, URZ, UPT, UP4 ;  /* 0x000000ff0b00728c */ /* 0x000fe4000bf85340 */
[----:B------:R-:W-:Y:S02]  /*00f0*/  UISETP.NE.AND.EX UP3, UPT, UR9, URZ, UPT, UP3 ;  /* 0x000000ff0900728c */ /* 0x000fe4000bf65330 */
[----:B---3--:R-:W-:Y:S02]  /*0100*/  UIMAD.WIDE.U32 UR16, UR19, 0x4, UR16 ;  /* 0x00000004131078a5 */ /* 0x008fe4000f8e0010 */
[----:B------:R-:W-:Y:S01]  /*0110*/  PLOP3.LUT P2, PT, PT, PT, UP4, 0x80, 0x8 ;  /* 0x000000000008781c */ /* 0x000fe20003f4f048 */
[----:B------:R-:W-:-:S02]  /*0120*/  USHF.L.U32 UR11, UR19, 0x2, URZ ;  /* 0x00000002130b7899 */ /* 0x000fc400080006ff */
[----:B----4-:R-:W-:Y:S01]  /*0130*/  UISETP.NE.AND UP5, UPT, UR12, URZ, UPT ;  /* 0x000000ff0c00728c */ /* 0x010fe2000bfa5270 */
[----:B------:R-:W-:Y:S01]  /*0140*/  IMAD.U32 R2, RZ, RZ, UR16 ;  /* 0x00000010ff027e24 */ /* 0x000fe2000f8e00ff */
[----:B------:R-:W-:Y:S01]  /*0150*/  UISETP.EQ.U32.AND UP2, UPT, UR6, URZ, UPT ;  /* 0x000000ff0600728c */ /* 0x000fe2000bf42070 */
[----:B------:R-:W-:Y:S01]  /*0160*/  IMAD.U32 R3, RZ, RZ, UR17 ;  /* 0x00000011ff037e24 */ /* 0x000fe2000f8e00ff */
[----:B------:R-:W-:Y:S02]  /*0170*/  USHF.R.U32.HI UR10, URZ, 0x1e, UR19 ;  /* 0x0000001eff0a7899 */ /* 0x000fe40008011613 */
[----:B------:R-:W-:Y:S01]  /*0180*/  @UP3 UIADD3 UR12, UP1, UPT, UR11, UR8, URZ ;  /* 0x000000080b0c3290 */ /* 0x000fe2000ff3e0ff */
[----:B------:R-:W-:Y:S01]  /*0190*/  PLOP3.LUT P1, PT, PT, PT, UP3, 0x80, 0x8 ;  /* 0x000000000008781c */ /* 0x000fe20003f2f038 */
[----:B------:R-:W-:Y:S01]  /*01a0*/  UISETP.EQ.OR.EX UP2, UPT, UR7, URZ, !UP5, UP2 ;  /* 0x000000ff0700728c */ /* 0x000fe2000ef42720 */
[----:B--2---:R-:W2:Y:S01]  /*01b0*/  @P4 LDG.E R5, desc[UR14][R2.64] ;  /* 0x0000000e02054981 */ /* 0x004ea2000c1e1900 */
[----:B-1----:R-:W-:-:S02]  /*01c0*/  UISETP.NE.U32.AND UP0, UPT, UR4, URZ, UPT ;  /* 0x000000ff0400728c */ /* 0x002fc4000bf05070 */
[----:B------:R-:W-:Y:S02]  /*01d0*/  @UP3 UIADD3.X UR13, UPT, UPT, UR10, UR9, URZ, UP1, !UPT ;  /* 0x000000090a0d3290 */ /* 0x000fe40008ffe4ff */
[----:B------:R-:W-:Y:S01]  /*01e0*/  UIADD3 UR8, UP1, UPT, UR11, UR6, URZ ;  /* 0x000000060b087290 */ /* 0x000fe2000ff3e0ff */
[----:B------:R-:W-:Y:S01]  /*01f0*/  PLOP3.LUT P3, PT, PT, PT, UP2, 0x80, 0x8 ;  /* 0x000000000008781c */ /* 0x000fe20003f6f028 */
[----:B------:R-:W-:Y:S01]  /*0200*/  UISETP.NE.AND.EX UP0, UPT, UR5, URZ, UPT, UP0 ;  /* 0x000000ff0500728c */ /* 0x000fe2000bf05300 */
[----:B------:R-:W-:Y:S01]  /*0210*/  IMAD.U32 R6, RZ, RZ, UR12 ;  /* 0x0000000cff067e24 */ /* 0x000fe2000f8e00ff */
[----:B------:R-:W-:Y:S01]  /*0220*/  UIADD3.X UR9, UPT, UPT, UR10, UR7, URZ, UP1, !UPT ;  /* 0x000000070a097290 */ /* 0x000fe20008ffe4ff */
[----:B------:R-:W-:Y:S01]  /*0230*/  IMAD.U32 R7, RZ, RZ, UR13 ;  /* 0x0000000dff077e24 */ /* 0x000fe2000f8e00ff */
[----:B------:R-:W3:Y:S07]  /*0240*/  @P2 LDG.E R2, desc[UR14][R2.64+0x4] ;  /* 0x0000040e02022981 */ /* 0x000eee000c1e1900 */
[----:B------:R-:W-:Y:S01]  /*0250*/  @UP0 UIADD3 UR4, UP1, UPT, UR11, UR4, URZ ;  /* 0x000000040b040290 */ /* 0x000fe2000ff3e0ff */
[----:B------:R-:W-:-:S03]  /*0260*/  PLOP3.LUT P0, PT, PT, PT, UP0, 0x80, 0x8 ;  /* 0x000000000008781c */ /* 0x000fc60003f0f008 */
[----:B------:R-:W-:Y:S02]  /*0270*/  @UP0 UIADD3.X UR5, UPT, UPT, UR10, UR5, URZ, UP1, !UPT ;  /* 0x000000050a050290 */ /* 0x000fe40008ffe4ff */
[----:B------:R-:W-:-:S04]  /*0280*/  IMAD.U32 R8, RZ, RZ, UR4 ;  /* 0x00000004ff087e24 */ /* 0x000fc8000f8e00ff */
[----:B------:R-:W-:-:S05]  /*0290*/  IMAD.U32 R9, RZ, RZ, UR5 ;  /* 0x00000005ff097e24 */ /* 0x000fca000f8e00ff */
[----:B------:R-:W5:Y:S01]  /*02a0*/  @P0 LDG.E R0, desc[UR14][R8.64] ;  /* 0x0000000e08000981 */ /* 0x000f62000c1e1900 */
[----:B------:R-:W1:Y:S01]  /*02b0*/  S2UR UR30, SR_CTAID.X ;  /* 0x00000000001e79c3 */ /* 0x000e620000002500 */
[----:B------:R-:W4:Y:S01]  /*02c0*/  @!UP4 LDCU UR23, c[0x0][0x434] ;  /* 0x00008680ff17c7ac */ /* 0x000f220008000800 */
[----:B------:R-:W-:Y:S01]  /*02d0*/  UMOV UR13, 0xffffffff ;  /* 0xffffffff000d7882 */ /* 0x000fe20000000000 */
[----:B------:R-:W4:Y:S01]  /*02e0*/  @!UP0 LDCU.64 UR4, c[0x0][0x488] ;  /* 0x00009100ff0487ac */ /* 0x000f220008000a00 */
[----:B------:R4:W3:Y:S02]  /*02f0*/  @P1 LDG.E R3, desc[UR14][R6.64] ;  /* 0x0000000e06031981 */ /* 0x0008e4000c1e1900 */
[----:B----4-:R-:W-:Y:S02]  /*0300*/  IMAD.U32 R6, RZ, RZ, UR8 ;  /* 0x00000008ff067e24 */ /* 0x010fe4000f8e00ff */
[----:B------:R-:W-:-:S05]  /*0310*/  IMAD.U32 R7, RZ, RZ, UR9 ;  /* 0x00000009ff077e24 */ /* 0x000fca000f8e00ff */
[----:B------:R-:W4:Y:S01]  /*0320*/  @!P3 LDG.E R4, desc[UR14][R6.64] ;  /* 0x0000000e0604b981 */ /* 0x000f22000c1e1900 */
[----:B------:R-:W-:Y:S01]  /*0330*/  UISETP.NE.U32.AND UP1, UPT, UR6, URZ, UPT ;  /* 0x000000ff0600728c */ /* 0x000fe2000bf25070 */
[----:B------:R-:W-:Y:S01]  /*0340*/  UMOV UR20, 0xffffffff ;  /* 0xffffffff00147882 */ /* 0x000fe20000000000 */
[----:B-1----:R-:W-:Y:S02]  /*0350*/  USHF.L.U32 UR21, UR30, 0x7, URZ ;  /* 0x000000071e157899 */ /* 0x002fe400080006ff */
[----:B------:R-:W-:Y:S01]  /*0360*/  UISETP.NE.AND.EX UP1, UPT, UR7, URZ, UPT, UP1 ;  /* 0x000000ff0700728c */ /* 0x000fe2000bf25310 */
[----:B------:R-:W-:Y:S01]  /*0370*/  UMOV UR12, URZ ;  /* 0x000000ff000c7c82 */ /* 0x000fe20008000000 */
[----:B------:R-:W1:Y:S01]  /*0380*/  @!UP0 LDCU UR6, c[0x0][0x43c] ;  /* 0x00008780ff0687ac */ /* 0x000e620008000800 */
[----:B--2---:R-:W-:Y:S02]  /*0390*/  @P4 R2UR UR13, R5 ;  /* 0x00000000050d42ca */ /* 0x004fe400000e0000 */
[----:B---3--:R-:W-:-:S13]  /*03a0*/  @P2 R2UR UR8, R2 ;  /* 0x00000000020822ca */ /* 0x008fda00000e0000 */
[----:B------:R-:W-:-:S04]  /*03b0*/  @UP4 UIADD3 UR23, UPT, UPT, UR8, -UR13, URZ ;  /* 0x8000000d08174290 */ /* 0x000fc8000fffe0ff */
[----:B------:R-:W-:Y:S01]  /*03c0*/  UISETP.GT.AND UP2, UPT, UR23, UR21, UPT ;  /* 0x000000151700728c */ /* 0x000fe2000bf44270 */
[----:B------:R-:W-:-:S05]  /*03d0*/  @P1 R2UR UR12, R3 ;  /* 0x00000000030c12ca */ /* 0x000fca00000e0000 */
[----:B------:R-:W-:Y:S01]  /*03e0*/  PLOP3.LUT P1, PT, PT, PT, UP2, 0x80, 0x8 ;  /* 0x000000000008781c */ /* 0x000fe20003f2f028 */
[----:B------:R-:W-:Y:S01]  /*03f0*/  @!UP0 UISETP.NE.U32.AND UP2, UPT, UR4, URZ, UPT ;  /* 0x000000ff0400828c */ /* 0x000fe2000bf45070 */
[----:B------:R-:W2:Y:S01]  /*0400*/  @!UP1 LDCU UR4, c[0x0][0x438] ;  /* 0x00008700ff0497ac */ /* 0x000ea20008000800 */
[----:B----4-:R-:W-:Y:S01]  /*0410*/  @!P3 R2UR UR20, R4 ;  /* 0x000000000414b2ca */ /* 0x010fe200000e0000 */
[----:B-12---:R-:W-:-:S14]  /*0420*/  BRA.U !UP1, `(.L_x_54) ;  /* 0x0000000109187547 */ /* 0x006fdc000b800000 */
[----:B------:R-:W-:-:S13]  /*0430*/  PLOP3.LUT P2, PT, PT, PT, UP5, 0x80, 0x8 ;  /* 0x000000000008781c */ /* 0x000fda0003f4f058 */
[----:B------:R-:W2:Y:S04]  /*0440*/  @P2 LDG.E R2, desc[UR14][R6.64+0x4] ;  /* 0x0000040e06022981 */ /* 0x000ea8000c1e1900 */
[----:B------:R-:W3:Y:S01]  /*0450*/  @!P2 LDG.E R6, desc[UR14][R6.64] ;  /* 0x0000000e0606a981 */ /* 0x000ee2000c1e1900 */
[----:B--2---:R-:W-:-:S13]  /*0460*/  @P2 R2UR UR4, R2 ;  /* 0x00000000020422ca */ /* 0x004fda00000e0000 */
[----:B------:R-:W-:-:S07]  /*0470*/  @UP5 UIADD3 UR4, UPT, UPT, UR4, -UR20, URZ ;  /* 0x8000001404045290 */ /* 0x000fce000fffe0ff */
[----:B---3--:R-:W-:Y:S02]  /*0480*/  @!P2 R2UR UR4, R6 ;  /* 0x000000000604a2ca */ /* 0x008fe400000e0000 */
.L_x_54:
[----:B-----5:R-:W-:Y:S01]  /*0490*/  @P0 R2UR UR22, R0 ;  /* 0x00000000001602ca */ /* 0x020fe200000e0000 */
[----:B------:R-:W-:Y:S01]  /*04a0*/  @!UP0 UISETP.NE.AND.EX UP2, UPT, UR5, URZ, UPT, UP2 ;  /* 0x000000ff0500828c */ /* 0x000fe2000bf45320 */
[----:B------:R-:W-:-:S13]  /*04b0*/  @!P1 EXIT ;  /* 0x000000000000994d */ /* 0x000fda0003800000 */
[----:B------:R-:W1:Y:S01]  /*04c0*/  LDCU UR18, c[0x0][0x508] ;  /* 0x0000a100ff1277ac */ /* 0x000e620008000800 */
[----:B------:R-:W2:Y:S01]  /*04d0*/  S2R R212, SR_TID.X ;  /* 0x0000000000d47919 */ /* 0x000ea20000002100 */
[----:B------:R-:W-:Y:S02]  /*04e0*/  @!UP0 USEL UR6, UR6, URZ, UP2 ;  /* 0x000000ff06068287 */ /* 0x000fe40009000000 */
[----:B------:R-:W-:Y:S02]  /*04f0*/  @UP0 UIADD3 UR22, UPT, UPT, UR22, -UR12, URZ ;  /* 0x8000000c16160290 */ /* 0x000fe4000fffe0ff */
[----:B------:R-:W-:Y:S02]  /*0500*/  @!UP0 UIADD3 UR22, UPT, UPT, UR6, UR4, -UR12 ;  /* 0x0000000406168290 */ /* 0x000fe4000fffe80c */
[----:B------:R-:W-:Y:S02]  /*0510*/  UIADD3 UR5, UPT, UPT, UR30, 0x1, URZ ;  /* 0x000000011e057890 */ /* 0x000fe4000fffe0ff */
[----:B------:R-:W-:-:S02]  /*0520*/  UIADD3 UR7, UPT, UPT, UR22, 0x3f, URZ ;  /* 0x0000003f16077890 */ /* 0x000fc4000fffe0ff */
[----:B------:R-:W-:Y:S02]  /*0530*/  ULEA UR5, UR5, -UR23, 0x7 ;  /* 0x8000001705057291 */ /* 0x000fe4000f8e38ff */
[----:B------:R-:W-:Y:S02]  /*0540*/  USHF.R.S32.HI UR6, URZ, 0x1f, UR7 ;  /* 0x0000001fff067899 */ /* 0x000fe40008011407 */
[----:B-1----:R-:W-:Y:S02]  /*0550*/  UIADD3 UR5, UPT, UPT, UR7, UR18, UR5 ;  /* 0x0000001207057290 */ /* 0x002fe4000fffe005 */
[----:B------:R-:W-:Y:S02]  /*0560*/  ULEA.HI UR6, UR6, UR7, URZ, 0x6 ;  /* 0x0000000706067291 */ /* 0x000fe4000f8f30ff */
[----:B------:R-:W-:Y:S01]  /*0570*/  USHF.R.S32.HI UR4, URZ, 0x1f, UR5 ;  /* 0x0000001fff047899 */ /* 0x000fe20008011405 */
[----:B------:R-:W1:Y:S01]  /*0580*/  S2UR UR7, SR_CTAID.Z ;  /* 0x00000000000779c3 */ /* 0x000e620000002700 */
[----:B------:R-:W-:-:S02]  /*0590*/  USHF.R.S32.HI UR6, URZ, 0x6, UR6 ;  /* 0x00000006ff067899 */ /* 0x000fc40008011406 */
[----:B------:R-:W-:-:S04]  /*05a0*/  ULEA.HI UR4, UR4, UR5, URZ, 0x6 ;  /* 0x0000000504047291 */ /* 0x000fc8000f8f30ff */
[----:B------:R-:W-:-:S04]  /*05b0*/  USHF.R.S32.HI UR4, URZ, 0x6, UR4 ;  /* 0x00000006ff047899 */ /* 0x000fc80008011404 */
[----:B------:R-:W-:-:S04]  /*05c0*/  UISETP.LT.AND UP0, UPT, UR6, UR4, UPT ;  /* 0x000000040600728c */ /* 0x000fc8000bf01270 */
[----:B------:R-:W-:-:S04]  /*05d0*/  USEL UR17, UR6, UR4, UP0 ;  /* 0x0000000406117287 */ /* 0x000fc80008000000 */
[----:B------:R-:W-:-:S09]  /*05e0*/  UISETP.GT.AND UP0, UPT, UR17, URZ, UPT ;  /* 0x000000ff1100728c */ /* 0x000fd2000bf04270 */
[----:B-12---:R-:W-:Y:S05]  /*05f0*/  BRA.U UP0, `(.L_x_55) ;  /* 0x0000001100c87547 */ /* 0x006fea000b800000 */
[----:B------:R-:W1:Y:S01]  /*0600*/  LDCU.U8 UR4, c[0x0][0x549] ;  /* 0x0000a920ff0477ac */ /* 0x000e620008000000 */
[----:B------:R-:W-:Y:S01]  /*0610*/  UISETP.NE.AND UP0, UPT, UR13, -0x1, UPT ;  /* 0xffffffff0d00788c */ /* 0x000fe2000bf05270 */
[----:B------:R-:W2:Y:S10]  /*0620*/  LDCU.U8 UR12, c[0x0][0x548] ;  /* 0x0000a900ff0c77ac */ /* 0x000eb40008000000 */
[----:B------:R-:W3:Y:S01]  /*0630*/  @!UP0 LDCU.64 UR10, c[0x0][0x400] ;  /* 0x00008000ff0a87ac */ /* 0x000ee20008000a00 */
[----:B-1----:R-:W-:Y:S01]  /*0640*/  UISETP.NE.AND UP1, UPT, UR4, URZ, UPT ;  /* 0x000000ff0400728c */ /* 0x002fe2000bf25270 */
[----:B------:R-:W1:Y:S10]  /*0650*/  @UP0 LDCU.64 UR8, c[0x0][0x408] ;  /* 0x00008100ff0807ac */ /* 0x000e740008000a00 */
[----:B------:R-:W4:Y:S01]  /*0660*/  @UP1 LDCU.64 UR4, c[0x0][0x430] ;  /* 0x00008600ff0417ac */ /* 0x000f220008000a00 */
[----:B---3--:R-:W-:-:S04]  /*0670*/  @!UP0 UIMAD.WIDE.U32 UR26, UR19, UR10, URZ ;  /* 0x0000000a131a82a5 */ /* 0x008fc8000f8e00ff */
[----:B------:R-:W-:Y:S02]  /*0680*/  @!UP0 UIMAD UR11, UR19, UR11, UR27 ;  /* 0x0000000b130b82a4 */ /* 0x000fe4000f8e021b */
[----:B-1----:R-:W-:Y:S01]  /*0690*/  @UP0 UIMAD.WIDE.U32 UR24, UR13, UR8, URZ ;  /* 0x000000080d1802a5 */ /* 0x002fe2000f8e00ff */
[----:B------:R-:W-:Y:S01]  /*06a0*/  @!UP0 UMOV UR10, UR26 ;  /* 0x0000001a000a8c82 */ /* 0x000fe20008000000 */
[----:B------:R-:W1:Y:S02]  /*06b0*/  @UP1 LDCU UR8, c[0x0][0x430] ;  /* 0x00008600ff0817ac */ /* 0x000e640008000800 */
[----:B------:R-:W-:Y:S02]  /*06c0*/  @UP0 UIMAD UR11, UR13, UR9, UR25 ;  /* 0x000000090d0b02a4 */ /* 0x000fe4000f8e0219 */
[----:B----4-:R-:W-:Y:S01]  /*06d0*/  @UP1 UIMAD UR16, UR4, UR5, URZ ;  /* 0x00000005041012a4 */ /* 0x010fe2000f8e02ff */
[----:B------:R-:W-:Y:S01]  /*06e0*/  @UP1 UMOV UR9, 0x1 ;  /* 0x0000000100091882 */ /* 0x000fe20000000000 */
[----:B------:R-:W-:Y:S01]  /*06f0*/  @UP0 UMOV UR10, UR24 ;  /* 0x00000018000a0c82 */ /* 0x000fe20008000000 */
[----:B--2---:R-:W-:Y:S09]  /*0700*/  BRA.U UP1, `(.L_x_56) ;  /* 0x0000000101287547 */ /* 0x004ff2000b800000 */
[----:B------:R-:W-:Y:S01]  /*0710*/  UISETP.NE.AND UP0, UPT, UR12, URZ, UPT ;  /* 0x000000ff0c00728c */ /* 0x000fe2000bf05270 */
[----:B------:R-:W2:Y:S10]  /*0720*/  LDCU UR5, c[0x0][0x3e0] ;  /* 0x00007c00ff0577ac */ /* 0x000eb40008000800 */
[----:B------:R-:W2:Y:S01]  /*0730*/  @UP0 LDCU UR9, c[0x0][0x454] ;  /* 0x00008a80ff0907ac */ /* 0x000ea20008000800 */
[----:B------:R-:W3:Y:S01]  /*0740*/  @!UP0 LDCU UR4, c[0x0][0x434] ;  /* 0x00008680ff0487ac */ /* 0x000ee20008000800 */
[----:B------:R-:W4:Y:S01]  /*0750*/  @UP0 LDCU UR16, c[0x0][0x454] ;  /* 0x00008a80ff1007ac */ /* 0x000f220008000800 */
[----:B-1----:R-:W-:Y:S01]  /*0760*/  @UP0 UMOV UR8, 0x1 ;  /* 0x0000000100080882 */ /* 0x002fe20000000000 */
[----:B----4-:R-:W4:Y:S01]  /*0770*/  @!UP0 LDCU UR16, c[0x0][0x434] ;  /* 0x00008680ff1087ac */ /* 0x010f220008000800 */
[----:B------:R-:W-:Y:S01]  /*0780*/  @!UP0 UMOV UR8, 0x1 ;  /* 0x0000000100088882 */ /* 0x000fe20000000000 */
[----:B--2---:R-:W-:-:S02]  /*0790*/  @UP0 UIMAD UR9, UR9, UR5, URZ ;  /* 0x00000005090902a4 */ /* 0x004fc4000f8e02ff */
[----:B---3--:R-:W-:-:S12]  /*07a0*/  @!UP0 UIMAD UR9, UR4, UR5, URZ ;  /* 0x00000005040982a4 */ /* 0x008fd8000f8e02ff */
.L_x_56:
[----:B------:R-:W2:Y:S01]  /*07b0*/  LDCU.64 UR4, c[0x0][0x410] ;  /* 0x00008200ff0477ac */ /* 0x000ea20008000a00 */
[----:B------:R-:W-:Y:S01]  /*07c0*/  IMAD.SHL.U32 R2, R212, 0x8, RZ ;  /* 0x00000008d4027824 */ /* 0x000fe200078e00ff */
[----:B------:R-:W-:Y:S01]  /*07d0*/  SHF.R.U32.HI R11, RZ, 0x3, R212 ;  /* 0x00000003ff0b7819 */ /* 0x000fe200000116d4 */
[----:B------:R-:W-:Y:S01]  /*07e0*/  BSSY.RECONVERGENT B0, `(.L_x_57) ;  /* 0x0000036000007945 */ /* 0x000fe20003800200 */
[----:B------:R-:W3:Y:S02]  /*07f0*/  LDCU UR6, c[0x0][0x434] ;  /* 0x00008680ff0677ac */ /* 0x000ee40008000800 */
[----:B------:R-:W-:Y:S01]  /*0800*/  LOP3.LUT R2, R2, 0x38, RZ, 0xc0, !PT ;  /* 0x0000003802027812 */ /* 0x000fe200078ec0ff */
[C---:B------:R-:W-:Y:S01]  /*0810*/  VIADD R10, R11.reuse, 0x10 ;  /* 0x000000100b0a7836 */ /* 0x040fe20000000000 */
[----:B------:R-:W-:Y:S01]  /*0820*/  UISETP.NE.AND UP1, UPT, UR12, URZ, !UP1 ;  /* 0x000000ff0c00728c */ /* 0x000fe2000cf25270 */
[C---:B------:R-:W-:Y:S01]  /*0830*/  VIADD R9, R11.reuse, 0x20 ;  /* 0x000000200b097836 */ /* 0x040fe20000000000 */
[----:B----4-:R-:W-:Y:S01]  /*0840*/  UIMAD UR16, UR7, UR16, URZ ;  /* 0x00000010071072a4 */ /* 0x010fe2000f8e02ff */
[----:B------:R-:W-:Y:S01]  /*0850*/  IADD3 R2, P1, PT, R2, UR10, RZ ;  /* 0x0000000a02027c10 */ /* 0x000fe2000ff3e0ff */
[----:B------:R-:W-:Y:S01]  /*0860*/  UISETP.NE.AND UP0, UPT, UR13, -0x1, UPT ;  /* 0xffffffff0d00788c */ /* 0x000fe2000bf05270 */
[C---:B------:R-:W-:Y:S01]  /*0870*/  VIADD R7, R11.reuse, 0x40 ;  /* 0x000000400b077836 */ /* 0x040fe20000000000 */
[----:B------:R-:W-:Y:S01]  /*0880*/  UIMAD.WIDE.U32 UR30, UR30, 0x80, URZ ;  /* 0x000000801e1e78a5 */ /* 0x000fe2000f8e00ff */
[----:B------:R-:W-:Y:S01]  /*0890*/  IADD3.X R3, PT, PT, RZ, UR11, RZ, P1, !PT ;  /* 0x0000000bff037c10 */ /* 0x000fe20008ffe4ff */
[C---:B------:R-:W-:Y:S01]  /*08a0*/  VIADD R6, R11.reuse, 0x50 ;  /* 0x000000500b067836 */ /* 0x040fe20000000000 */
[C---:B------:R-:W-:Y:S01]  /*08b0*/  IADD3 R8, PT, PT, R11.reuse, 0x30, RZ ;  /* 0x000000300b087810 */ /* 0x040fe20007ffe0ff */
[----:B--2---:R-:W-:Y:S01]  /*08c0*/  IMAD.U32 R14, RZ, RZ, UR4 ;  /* 0x00000004ff0e7e24 */ /* 0x004fe2000f8e00ff */
[----:B-1----:R-:W-:Y:S01]  /*08d0*/  UIMAD UR4, UR21, UR8, URZ ;  /* 0x00000008150472a4 */ /* 0x002fe2000f8e02ff */
[----:B------:R-:W-:Y:S01]  /*08e0*/  IMAD.U32 R18, RZ, RZ, UR5 ;  /* 0x00000005ff127e24 */ /* 0x000fe2000f8e00ff */
[----:B------:R-:W-:Y:S01]  /*08f0*/  UIADD3 UR21, UPT, UPT, -UR21, UR23, URZ ;  /* 0x0000001715157290 */ /* 0x000fe2000fffe1ff */
[----:B------:R-:W-:Y:S01]  /*0900*/  IMAD.WIDE.U32 R14, R14, UR7, R2 ;  /* 0x000000070e0e7c25 */ /* 0x000fe2000f8e0002 */
[----:B---3--:R-:W-:Y:S01]  /*0910*/  UIMAD UR6, UR19, UR6, URZ ;  /* 0x00000006130672a4 */ /* 0x008fe2000f8e02ff */
[C---:B------:R-:W-:Y:S01]  /*0920*/  LOP3.LUT R2, R11.reuse, UR30, RZ, 0xfc, !PT ;  /* 0x0000001e0b027c12 */ /* 0x040fe2000f8efcff */
[----:B------:R-:W-:Y:S01]  /*0930*/  @!UP1 UIMAD UR16, UR19, UR9, UR16 ;  /* 0x00000009131092a4 */ /* 0x000fe2000f8e0210 */
[C---:B------:R-:W-:Y:S01]  /*0940*/  VIADD R5, R11.reuse, 0x60 ;  /* 0x000000600b057836 */ /* 0x040fe20000000000 */
[----:B------:R-:W-:Y:S01]  /*0950*/  USEL UR9, UR6, UR13, !UP0 ;  /* 0x0000000d06097287 */ /* 0x000fe2000c000000 */
[----:B------:R-:W-:Y:S01]  /*0960*/  ISETP.GE.AND P0, PT, R11, UR21, PT ;  /* 0x000000150b007c0c */ /* 0x000fe2000bf06270 */
[----:B------:R-:W-:Y:S01]  /*0970*/  USHF.R.S32.HI UR10, URZ, 0x1f, UR4 ;  /* 0x0000001fff0a7899 */ /* 0x000fe20008011404 */
[----:B------:R-:W-:Y:S01]  /*0980*/  ISETP.GE.AND P2, PT, R10, UR21, PT ;  /* 0x000000150a007c0c */ /* 0x000fe2000bf46270 */
[----:B------:R-:W-:Y:S01]  /*0990*/  USHF.R.S32.HI UR5, URZ, 0x1f, UR9 ;  /* 0x0000001fff057899 */ /* 0x000fe20008011409 */
[----:B------:R-:W-:Y:S01]  /*09a0*/  IMAD R19, R18, UR7, R15 ;  /* 0x0000000712137c24 */ /* 0x000fe2000f8e020f */
[----:B------:R-:W-:Y:S01]  /*09b0*/  USEL UR9, UR9, URZ, UP1 ;  /* 0x000000ff09097287 */ /* 0x000fe20008800000 */
[----:B------:R-:W-:Y:S01]  /*09c0*/  P2R R12, PR, RZ, 0x4 ;  /* 0x00000004ff0c7803 */ /* 0x000fe20000000000 */
[----:B------:R-:W-:Y:S01]  /*09d0*/  USEL UR5, UR5, URZ, UP1 ;  /* 0x000000ff05057287 */ /* 0x000fe20008800000 */
[----:B------:R-:W-:Y:S01]  /*09e0*/  ISETP.GE.AND P6, PT, R9, UR21, PT ;  /* 0x0000001509007c0c */ /* 0x000fe2000bfc6270 */
[----:B------:R-:W-:Y:S01]  /*09f0*/  USHF.R.S32.HI UR6, URZ, 0x1f, UR16 ;  /* 0x0000001fff067899 */ /* 0x000fe20008011410 */
[----:B------:R-:W-:Y:S01]  /*0a00*/  ISETP.GE.AND P5, PT, R8, UR21, PT ;  /* 0x0000001508007c0c */ /* 0x000fe2000bfa6270 */
[----:B------:R-:W-:Y:S01]  /*0a10*/  UIADD3 UR9, UP1, UP0, UR4, UR9, UR16 ;  /* 0x0000000904097290 */ /* 0x000fe2000f83e010 */
[----:B------:R-:W-:Y:S01]  /*0a20*/  ISETP.GE.AND P4, PT, R7, UR21, PT ;  /* 0x0000001507007c0c */ /* 0x000fe2000bf86270 */
[----:B------:R-:W-:Y:S01]  /*0a30*/  VIADD R4, R11, 0x70 ;  /* 0x000000700b047836 */ /* 0x000fe20000000000 */
[----:B------:R-:W-:Y:S01]  /*0a40*/  ISETP.GE.AND P3, PT, R6, UR21, PT ;  /* 0x0000001506007c0c */ /* 0x000fe2000bf66270 */
[----:B------:R-:W-:Y:S01]  /*0a50*/  UIADD3.X UR10, UPT, UPT, UR10, UR5, UR6, UP1, UP0 ;  /* 0x000000050a0a7290 */ /* 0x000fe20008fe0406 */
[----:B------:R-:W-:Y:S01]  /*0a60*/  ISETP.GE.AND P2, PT, R5, UR21, PT ;  /* 0x0000001505007c0c */ /* 0x000fe2000bf46270 */
[----:B------:R-:W-:-:S12]  /*0a70*/  @P0 BRA `(.L_x_58) ;  /* 0x0000000000300947 */ /* 0x000fd80003800000 */
[----:B------:R-:W1:Y:S01]  /*0a80*/  LDCU.64 UR4, c[0x0][0x408] ;  /* 0x00008100ff0477ac */ /* 0x000e620008000a00 */
[----:B------:R-:W-:Y:S01]  /*0a90*/  MOV R18, R14 ;  /* 0x0000000e00127202 */ /* 0x000fe20000000f00 */
[----:B------:R-:W2:Y:S01]  /*0aa0*/  LDCU.64 UR6, c[0x0][0x3f0] ;  /* 0x00007e00ff0677ac */ /* 0x000ea20008000a00 */
[----:B-1----:R-:W-:-:S03]  /*0ab0*/  UIMAD UR11, UR31, UR4, URZ ;  /* 0x000000041f0b72a4 */ /* 0x002fc6000f8e02ff */
[----:B------:R-:W-:-:S03]  /*0ac0*/  IMAD.WIDE.U32 R16, R2, UR4, R18 ;  /* 0x0000000402107c25 */ /* 0x000fc6000f8e0012 */
[----:B------:R-:W-:Y:S02]  /*0ad0*/  MOV R0, UR11 ;  /* 0x0000000b00007c02 */ /* 0x000fe40008000f00 */
[----:B--2---:R-:W-:-:S03]  /*0ae0*/  LEA R20, P0, R16, UR6, 0x1 ;  /* 0x0000000610147c11 */ /* 0x004fc6000f8008ff */
[----:B------:R-:W-:-:S05]  /*0af0*/  IMAD R0, R2, UR5, R0 ;  /* 0x0000000502007c24 */ /* 0x000fca000f8e0200 */
[----:B------:R-:W-:-:S04]  /*0b00*/  IADD3 R0, PT, PT, R17, R0, RZ ;  /* 0x0000000011007210 */ /* 0x000fc80007ffe0ff */
[----:B------:R-:W-:-:S05]  /*0b10*/  LEA.HI.X R21, R16, UR7, R0, 0x1, P0 ;  /* 0x0000000710157c11 */ /* 0x000fca00080f0c00 */
[----:B------:R1:W-:Y:S04]  /*0b20*/  STG.E.128 desc[UR14][R20.64], RZ ;  /* 0x000000ff14007986 */ /* 0x0003e8000c101d0e */
[----:B------:R1:W-:Y:S02]  /*0b30*/  STG.E.128 desc[UR14][R20.64+0x80], RZ ;  /* 0x000080ff14007986 */ /* 0x0003e4000c101d0e */
.L_x_58:
[----:B------:R-:W-:Y:S05]  /*0b40*/  BSYNC.RECONVERGENT B0 ;  /* 0x0000000000007941 */ /* 0x000fea0003800200 */
.L_x_57:
[----:B------:R-:W-:Y:S01]  /*0b50*/  ISETP.NE.AND P0, PT, R12, RZ, PT ;  /* 0x000000ff0c00720c */ /* 0x000fe20003f05270 */
[----:B------:R-:W-:-:S12]  /*0b60*/  BSSY.RECONVERGENT B0, `(.L_x_59) ;  /* 0x0000010000007945 */ /* 0x000fd80003800200 */
[----:B------:R-:W-:Y:S05]  /*0b70*/  @P0 BRA `(.L_x_60) ;  /* 0x0000000000380947 */ /* 0x000fea0003800000 */
[----:B------:R-:W2:Y:S01]  /*0b80*/  LDCU.64 UR6, c[0x0][0x408] ;  /* 0x00008100ff0677ac */ /* 0x000ea20008000a00 */
[----:B------:R-:W-:Y:S01]  /*0b90*/  IADD3 R3, P0, PT, R2, 0x10, RZ ;  /* 0x0000001002037810 */ /* 0x000fe20007f1e0ff */
[----:B------:R-:W-:Y:S01]  /*0ba0*/  IMAD.MOV.U32 R16, RZ, RZ, R14 ;  /* 0x000000ffff107224 */ /* 0x000fe200078e000e */
[----:B------:R-:W-:Y:S01]  /*0bb0*/  MOV R17, R19 ;  /* 0x0000001300117202 */ /* 0x000fe20000000f00 */
[----:B------:R-:W1:Y:S02]  /*0bc0*/  LDCU.64 UR4, c[0x0][0x3f0] ;  /* 0x00007e00ff0477ac */ /* 0x000e640008000a00 */
[----:B------:R-:W-:-:S04]  /*0bd0*/  IMAD.X R0, RZ, RZ, UR31, P0 ;  /* 0x0000001fff007e24 */ /* 0x000fc800080e06ff */
[----:B--2---:R-:W-:Y:S02]  /*0be0*/  IMAD R0, R0, UR6, RZ ;  /* 0x0000000600007c24 */ /* 0x004fe4000f8e02ff */
[----:B------:R-:W-:-:S04]  /*0bf0*/  IMAD.WIDE.U32 R16, R3, UR6, R16 ;  /* 0x0000000603107c25 */ /* 0x000fc8000f8e0010 */
[----:B------:R-:W-:Y:S01]  /*0c00*/  IMAD R0, R3, UR7, R0 ;  /* 0x0000000703007c24 */ /* 0x000fe2000f8e0200 */
[----:B-1----:R-:W-:-:S04]  /*0c10*/  LEA R20, P0, R16, UR4, 0x1 ;  /* 0x0000000410147c11 */ /* 0x002fc8000f8008ff */
[----:B------:R-:W-:-:S04]  /*0c20*/  IADD3 R0, PT, PT, R17, R0, RZ ;  /* 0x0000000011007210 */ /* 0x000fc80007ffe0ff */
[----:B------:R-:W-:-:S05]  /*0c30*/  LEA.HI.X R21, R16, UR5, R0, 0x1, P0 ;  /* 0x0000000510157c11 */ /* 0x000fca00080f0c00 */
[----:B------:R2:W-:Y:S04]  /*0c40*/  STG.E.128 desc[UR14][R20.64], RZ ;  /* 0x000000ff14007986 */ /* 0x0005e8000c101d0e */
[----:B------:R2:W-:Y:S02]  /*0c50*/  STG.E.128 desc[UR14][R20.64+0x80], RZ ;  /* 0x000080ff14007986 */ /* 0x0005e4000c101d0e */
.L_x_60:
[----:B------:R-:W-:Y:S05]  /*0c60*/  BSYNC.RECONVERGENT B0 ;  /* 0x0000000000007941 */ /* 0x000fea0003800200 */
.L_x_59:
[----:B------:R-:W-:Y:S04]  /*0c70*/  BSSY.RECONVERGENT B0, `(.L_x_61) ;  /* 0x0000010000007945 */ /* 0x000fe80003800200 */
[----:B------:R-:W-:Y:S05]  /*0c80*/  @P6 BRA `(.L_x_62) ;  /* 0x0000000000386947 */ /* 0x000fea0003800000 */
[----:B------:R-:W3:Y:S01]  /*0c90*/  LDCU.64 UR6, c[0x0][0x408] ;  /* 0x00008100ff0677ac */ /* 0x000ee20008000a00 */
[----:B------:R-:W-:Y:S01]  /*0ca0*/  IADD3 R3, P0, PT, R2, 0x20, RZ ;  /* 0x0000002002037810 */ /* 0x000fe20007f1e0ff */
[----:B------:R-:W-:Y:S01]  /*0cb0*/  IMAD.MOV.U32 R16, RZ, RZ, R14 ;  /* 0x000000ffff107224 */ /* 0x000fe200078e000e */
[----:B------:R-:W-:Y:S01]  /*0cc0*/  MOV R17, R19 ;  /* 0x0000001300117202 */ /* 0x000fe20000000f00 */
[----:B------:R-:W1:Y:S02]  /*0cd0*/  LDCU.64 UR4, c[0x0][0x3f0] ;  /* 0x00007e00ff0477ac */ /* 0x000e640008000a00 */
[----:B------:R-:W-:-:S04]  /*0ce0*/  IMAD.X R0, RZ, RZ, UR31, P0 ;  /* 0x0000001fff007e24 */ /* 0x000fc800080e06ff */
[----:B---3--:R-:W-:Y:S02]  /*0cf0*/  IMAD R0, R0, UR6, RZ ;  /* 0x0000000600007c24 */ /* 0x008fe4000f8e02ff */
[----:B------:R-:W-:-:S04]  /*0d00*/  IMAD.WIDE.U32 R16, R3, UR6, R16 ;  /* 0x0000000603107c25 */ /* 0x000fc8000f8e0010 */
[----:B------:R-:W-:Y:S01]  /*0d10*/  IMAD R0, R3, UR7, R0 ;  /* 0x0000000703007c24 */ /* 0x000fe2000f8e0200 */
[----:B-12---:R-:W-:-:S04]  /*0d20*/  LEA R20, P0, R16, UR4, 0x1 ;  /* 0x0000000410147c11 */ /* 0x006fc8000f8008ff */
[----:B------:R-:W-:-:S04]  /*0d30*/  IADD3 R0, PT, PT, R17, R0, RZ ;  /* 0x0000000011007210 */ /* 0x000fc80007ffe0ff */
[----:B------:R-:W-:-:S05]  /*0d40*/  LEA.HI.X R21, R16, UR5, R0, 0x1, P0 ;  /* 0x0000000510157c11 */ /* 0x000fca00080f0c00 */
[----:B------:R3:W-:Y:S04]  /*0d50*/  STG.E.128 desc[UR14][R20.64], RZ ;  /* 0x000000ff14007986 */ /* 0x0007e8000c101d0e */
[----:B------:R3:W-:Y:S02]  /*0d60*/  STG.E.128 desc[UR14][R20.64+0x80], RZ ;  /* 0x000080ff14007986 */ /* 0x0007e4000c101d0e */
.L_x_62:
[----:B------:R-:W-:Y:S05]  /*0d70*/  BSYNC.RECONVERGENT B0 ;  /* 0x0000000000007941 */ /* 0x000fea0003800200 */
.L_x_61:
[----:B------:R-:W-:Y:S04]  /*0d80*/  BSSY.RECONVERGENT B0, `(.L_x_63) ;  /* 0x0000010000007945 */ /* 0x000fe80003800200 */
[----:B------:R-:W-:Y:S05]  /*0d90*/  @P5 BRA `(.L_x_64) ;  /* 0x0000000000385947 */ /* 0x000fea0003800000 */
[----:B------:R-:W4:Y:S01]  /*0da0*/  LDCU.64 UR6, c[0x0][0x408] ;  /* 0x00008100ff0677ac */ /* 0x000f220008000a00 */
[----:B------:R-:W-:Y:S01]  /*0db0*/  IADD3 R3, P0, PT, R2, 0x30, RZ ;  /* 0x0000003002037810 */ /* 0x000fe20007f1e0ff */
[----:B------:R-:W-:Y:S01]  /*0dc0*/  IMAD.MOV.U32 R16, RZ, RZ, R14 ;  /* 0x000000ffff107224 */ /* 0x000fe200078e000e */
[----:B------:R-:W-:Y:S01]  /*0dd0*/  MOV R17, R19 ;  /* 0x0000001300117202 */ /* 0x000fe20000000f00 */
[----:B------:R-:W1:Y:S02]  /*0de0*/  LDCU.64 UR4, c[0x0][0x3f0] ;  /* 0x00007e00ff0477ac */ /* 0x000e640008000a00 */
[----:B------:R-:W-:-:S04]  /*0df0*/  IMAD.X R0, RZ, RZ, UR31, P0 ;  /* 0x0000001fff007e24 */ /* 0x000fc800080e06ff */
[----:B----4-:R-:W-:Y:S02]  /*0e00*/  IMAD R0, R0, UR6, RZ ;  /* 0x0000000600007c24 */ /* 0x010fe4000f8e02ff */
[----:B------:R-:W-:-:S04]  /*0e10*/  IMAD.WIDE.U32 R16, R3, UR6, R16 ;  /* 0x0000000603107c25 */ /* 0x000fc8000f8e0010 */
[----:B------:R-:W-:Y:S01]  /*0e20*/  IMAD R0, R3, UR7, R0 ;  /* 0x0000000703007c24 */ /* 0x000fe2000f8e0200 */
[----:B-123--:R-:W-:-:S04]  /*0e30*/  LEA R20, P0, R16, UR4, 0x1 ;  /* 0x0000000410147c11 */ /* 0x00efc8000f8008ff */
[----:B------:R-:W-:-:S04]  /*0e40*/  IADD3 R0, PT, PT, R17, R0, RZ ;  /* 0x0000000011007210 */ /* 0x000fc80007ffe0ff */
[----:B------:R-:W-:-:S05]  /*0e50*/  LEA.HI.X R21, R16, UR5, R0, 0x1, P0 ;  /* 0x0000000510157c11 */ /* 0x000fca00080f0c00 */
[----:B------:R4:W-:Y:S04]  /*0e60*/  STG.E.128 desc[UR14][R20.64], RZ ;  /* 0x000000ff14007986 */ /* 0x0009e8000c101d0e */
[----:B------:R4:W-:Y:S02]  /*0e70*/  STG.E.128 desc[UR14][R20.64+0x80], RZ ;  /* 0x000080ff14007986 */ /* 0x0009e4000c101d0e */
.L_x_64:
[----:B------:R-:W-:Y:S05]  /*0e80*/  BSYNC.RECONVERGENT B0 ;  /* 0x0000000000007941 */ /* 0x000fea0003800200 */
.L_x_63:
[----:B------:R-:W-:Y:S04]  /*0e90*/  BSSY.RECONVERGENT B0, `(.L_x_65) ;  /* 0x0000010000007945 */ /* 0x000fe80003800200 */
[----:B------:R-:W-:Y:S05]  /*0ea0*/  @P4 BRA `(.L_x_66) ;  /* 0x0000000000384947 */ /* 0x000fea0003800000 */
[----:B------:R-:W5:Y:S01]  /*0eb0*/  LDCU.64 UR6, c[0x0][0x408] ;  /* 0x00008100ff0677ac */ /* 0x000f620008000a00 */
[----:B------:R-:W-:Y:S01]  /*0ec0*/  IADD3 R3, P0, PT, R2, 0x40, RZ ;  /* 0x0000004002037810 */ /* 0x000fe20007f1e0ff */
[----:B------:R-:W-:Y:S01]  /*0ed0*/  IMAD.MOV.U32 R16, RZ, RZ, R14 ;  /* 0x000000ffff107224 */ /* 0x000fe200078e000e */
[----:B------:R-:W-:Y:S01]  /*0ee0*/  MOV R17, R19 ;  /* 0x0000001300117202 */ /* 0x000fe20000000f00 */
[----:B------:R-:W1:Y:S02]  /*0ef0*/  LDCU.64 UR4, c[0x0][0x3f0] ;  /* 0x00007e00ff0477ac */ /* 0x000e640008000a00 */
[----:B------:R-:W-:-:S04]  /*0f00*/  IMAD.X R0, RZ, RZ, UR31, P0 ;  /* 0x0000001fff007e24 */ /* 0x000fc800080e06ff */
[----:B-----5:R-:W-:Y:S02]  /*0f10*/  IMAD R0, R0, UR6, RZ ;  /* 0x0000000600007c24 */ /* 0x020fe4000f8e02ff */
[----:B------:R-:W-:-:S04]  /*0f20*/  IMAD.WIDE.U32 R16, R3, UR6, R16 ;  /* 0x0000000603107c25 */ /* 0x000fc8000f8e0010 */
[----:B------:R-:W-:Y:S01]  /*0f30*/  IMAD R0, R3, UR7, R0 ;  /* 0x0000000703007c24 */ /* 0x000fe2000f8e0200 */
[----:B-1234-:R-:W-:-:S04]  /*0f40*/  LEA R20, P0, R16, UR4, 0x1 ;  /* 0x0000000410147c11 */ /* 0x01efc8000f8008ff */
[----:B------:R-:W-:-:S04]  /*0f50*/  IADD3 R0, PT, PT, R17, R0, RZ ;  /* 0x0000000011007210 */ /* 0x000fc80007ffe0ff */
[----:B------:R-:W-:-:S05]  /*0f60*/  LEA.HI.X R21, R16, UR5, R0, 0x1, P0 ;  /* 0x0000000510157c11 */ /* 0x000fca00080f0c00 */
[----:B------:R1:W-:Y:S04]  /*0f70*/  STG.E.128 desc[UR14][R20.64], RZ ;  /* 0x000000ff14007986 */ /* 0x0003e8000c101d0e */
[----:B------:R1:W-:Y:S02]  /*0f80*/  STG.E.128 desc[UR14][R20.64+0x80], RZ ;  /* 0x000080ff14007986 */ /* 0x0003e4000c101d0e */
.L_x_66:
[----:B------:R-:W-:Y:S05]  /*0f90*/  BSYNC.RECONVERGENT B0 ;  /* 0x0000000000007941 */ /* 0x000fea0003800200 */
.L_x_65:
        /* <DEDUP_REMOVED lines=16> */
.L_x_68:
[----:B------:R-:W-:Y:S05]  /*10a0*/  BSYNC.RECONVERGENT B0 ;  /* 0x0000000000007941 */ /* 0x000fea0003800200 */
.L_x_67:
        /* <DEDUP_REMOVED lines=16> */
.L_x_70:
[----:B------:R-:W-:Y:S05]  /*11b0*/  BSYNC.RECONVERGENT B0 ;  /* 0x0000000000007941 */ /* 0x000fea0003800200 */
.L_x_69:
[----:B------:R-:W-:Y:S01]  /*11c0*/  ISETP.GE.AND P1, PT, R4, UR21, PT ;  /* 0x0000001504007c0c */ /* 0x000fe2000bf26270 */
[----:B------:R-:W-:-:S12]  /*11d0*/  BSSY.RECONVERGENT B0, `(.L_x_71) ;  /* 0x000000f000007945 */ /* 0x000fd80003800200 */
[----:B------:R-:W-:Y:S05]  /*11e0*/  @P1 BRA `(.L_x_72) ;  /* 0x0000000000341947 */ /* 0x000fea0003800000 */
[----:B------:R-:W5:Y:S01]  /*11f0*/  LDCU.64 UR6, c[0x0][0x408] ;  /* 0x00008100ff0677ac */ /* 0x000f620008000a00 */
[----:B------:R-:W-:Y:S02]  /*1200*/  IADD3 R2, P0, PT, R2, 0x70, RZ ;  /* 0x0000007002027810 */ /* 0x000fe40007f1e0ff */
[----:B------:R-:W-:Y:S01]  /*1210*/  MOV R15, R19 ;  /* 0x00000013000f7202 */ /* 0x000fe20000000f00 */
[----:B------:R-:W2:Y:S01]  /*1220*/  LDCU.64 UR4, c[0x0][0x3f0] ;  /* 0x00007e00ff0477ac */ /* 0x000ea20008000a00 */
[----:B------:R-:W-:-:S05]  /*1230*/  IADD3.X R0, PT, PT, RZ, UR31, RZ, P0, !PT ;  /* 0x0000001fff007c10 */ /* 0x000fca00087fe4ff */
[----:B-----5:R-:W-:Y:S02]  /*1240*/  IMAD R0, R0, UR6, RZ ;  /* 0x0000000600007c24 */ /* 0x020fe4000f8e02ff */
[----:B------:R-:W-:-:S04]  /*1250*/  IMAD.WIDE.U32 R14, R2, UR6, R14 ;  /* 0x00000006020e7c25 */ /* 0x000fc8000f8e000e */
[----:B------:R-:W-:Y:S01]  /*1260*/  IMAD R0, R2, UR7, R0 ;  /* 0x0000000702007c24 */ /* 0x000fe2000f8e0200 */
[----:B--2---:R-:W-:-:S04]  /*1270*/  LEA R2, P0, R14, UR4, 0x1 ;  /* 0x000000040e027c11 */ /* 0x004fc8000f8008ff */
[----:B------:R-:W-:-:S04]  /*1280*/  IADD3 R0, PT, PT, R15, R0, RZ ;  /* 0x000000000f007210 */ /* 0x000fc80007ffe0ff */
[----:B------:R-:W-:-:S05]  /*1290*/  LEA.HI.X R3, R14, UR5, R0, 0x1, P0 ;  /* 0x000000050e037c11 */ /* 0x000fca00080f0c00 */
[----:B------:R2:W-:Y:S04]  /*12a0*/  STG.E.128 desc[UR14][R2.64], RZ ;  /* 0x000000ff02007986 */ /* 0x0005e8000c101d0e */
[----:B------:R2:W-:Y:S02]  /*12b0*/  STG.E.128 desc[UR14][R2.64+0x80], RZ ;  /* 0x000080ff02007986 */ /* 0x0005e4000c101d0e */
.L_x_72:
[----:B------:R-:W-:Y:S05]  /*12c0*/  BSYNC.RECONVERGENT B0 ;  /* 0x0000000000007941 */ /* 0x000fea0003800200 */
.L_x_71:
[----:B------:R-:W-:Y:S01]  /*12d0*/  LOP3.LUT P0, R212, R212, 0x7, RZ, 0xc0, !PT ;  /* 0x00000007d4d47812 */ /* 0x000fe2000780c0ff */
[----:B------:R-:W-:Y:S01]  /*12e0*/  BSSY.RECONVERGENT B0, `(.L_x_73) ;  /* 0x0000016000007945 */ /* 0x000fe20003800200 */
[----:B------:R-:W-:Y:S02]  /*12f0*/  P2R R0, PR, RZ, 0x2 ;  /* 0x00000002ff007803 */ /* 0x000fe40000000000 */
[----:B------:R-:W-:Y:S02]  /*1300*/  ISETP.GE.OR P0, PT, R11, UR21, P0 ;  /* 0x000000150b007c0c */ /* 0x000fe40008706670 */
[----:B------:R-:W-:Y:S02]  /*1310*/  ISETP.NE.AND P1, PT, R12, RZ, PT ;  /* 0x000000ff0c00720c */ /* 0x000fe40003f25270 */
[C---:B------:R-:W-:Y:S02]  /*1320*/  ISETP.NE.OR P6, PT, R212.reuse, RZ, P6 ;  /* 0x000000ffd400720c */ /* 0x040fe400037c5670 */
[----:B------:R-:W-:-:S02]  /*1330*/  ISETP.NE.OR P1, PT, R212, RZ, P1 ;  /* 0x000000ffd400720c */ /* 0x000fc40000f25670 */
[----:B------:R-:W-:Y:S02]  /*1340*/  ISETP.NE.OR P5, PT, R212, RZ, P5 ;  /* 0x000000ffd400720c */ /* 0x000fe40002fa5670 */
[----:B--2---:R-:W-:Y:S02]  /*1350*/  P2R R2, PR, RZ, 0x2 ;  /* 0x00000002ff027803 */ /* 0x004fe40000000000 */
[----:B------:R-:W-:Y:S02]  /*1360*/  ISETP.NE.AND P1, PT, R0, RZ, PT ;  /* 0x000000ff0000720c */ /* 0x000fe40003f25270 */
[C---:B------:R-:W-:Y:S02]  /*1370*/  ISETP.NE.OR P4, PT, R212.reuse, RZ, P4 ;  /* 0x000000ffd400720c */ /* 0x040fe40002785670 */
[C---:B------:R-:W-:Y:S02]  /*1380*/  ISETP.NE.OR P3, PT, R212.reuse, RZ, P3 ;  /* 0x000000ffd400720c */ /* 0x040fe40001f65670 */
[----:B------:R-:W-:-:S02]  /*1390*/  ISETP.NE.OR P2, PT, R212, RZ, P2 ;  /* 0x000000ffd400720c */ /* 0x000fc40001745670 */
[----:B------:R-:W-:Y:S01]  /*13a0*/  ISETP.NE.OR P1, PT, R212, RZ, P1 ;  /* 0x000000ffd400720c */ /* 0x000fe20000f25670 */
[----:B------:R-:W-:-:S12]  /*13b0*/  @P0 BRA `(.L_x_74) ;  /* 0x0000000000200947 */ /* 0x000fd80003800000 */
[----:B------:R-:W2:Y:S01]  /*13c0*/  LDCU.64 UR4, c[0x0][0x420] ;  /* 0x00008400ff0477ac */ /* 0x000ea20008000a00 */
[----:B------:R-:W-:-:S05]  /*13d0*/  IMAD R0, R11, UR8, RZ ;  /* 0x000000080b007c24 */ /* 0x000fca000f8e02ff */
[----:B------:R-:W-:-:S04]  /*13e0*/  IADD3 R3, P0, PT, R0, UR9, RZ ;  /* 0x0000000900037c10 */ /* 0x000fc8000ff1e0ff */
[----:B------:R-:W-:Y:S02]  /*13f0*/  LEA.HI.X.SX32 R0, R0, UR10, 0x1, P0 ;  /* 0x0000000a00007c11 */ /* 0x000fe400080f0eff */
[----:B--2---:R-:W-:-:S04]  /*1400*/  LEA R12, P0, R3, UR4, 0x2 ;  /* 0x00000004030c7c11 */ /* 0x004fc8000f8010ff */
[----:B------:R-:W-:Y:S01]  /*1410*/  LEA.HI.X R13, R3, UR5, R0, 0x2, P0 ;  /* 0x00000005030d7c11 */ /* 0x000fe200080f1400 */
[----:B------:R-:W-:-:S05]  /*1420*/  IMAD.MOV.U32 R0, RZ, RZ, 0x7f800000 ;  /* 0x7f800000ff007424 */ /* 0x000fca00078e00ff */
[----:B------:R2:W-:Y:S03]  /*1430*/  STG.E desc[UR14][R12.64], R0 ;  /* 0x000000000c007986 */ /* 0x0005e6000c10190e */
.L_x_74:
[----:B------:R-:W-:Y:S05]  /*1440*/  BSYNC.RECONVERGENT B0 ;  /* 0x0000000000007941 */ /* 0x000fea0003800200 */
.L_x_73:
[----:B------:R-:W-:Y:S01]  /*1450*/  ISETP.NE.AND P0, PT, R2, RZ, PT ;  /* 0x000000ff0200720c */ /* 0x000fe20003f05270 */
[----:B------:R-:W-:-:S12]  /*1460*/  BSSY.RECONVERGENT B0, `(.L_x_75) ;  /* 0x000000a000007945 */ /* 0x000fd80003800200 */
[----:B------:R-:W-:Y:S05]  /*1470*/  @P0 BRA `(.L_x_76) ;  /* 0x0000000000200947 */ /* 0x000fea0003800000 */
[----:B------:R-:W5:Y:S01]  /*1480*/  LDCU.64 UR4, c[0x0][0x420] ;  /* 0x00008400ff0477ac */ /* 0x000f620008000a00 */
[----:B--2---:R-:W-:-:S05]  /*1490*/  IMAD R0, R10, UR8, RZ ;  /* 0x000000080a007c24 */ /* 0x004fca000f8e02ff */
[----:B------:R-:W-:-:S04]  /*14a0*/  IADD3 R2, P0, PT, R0, UR9, RZ ;  /* 0x0000000900027c10 */ /* 0x000fc8000ff1e0ff */
[----:B------:R-:W-:Y:S02]  /*14b0*/  LEA.HI.X.SX32 R0, R0, UR10, 0x1, P0 ;  /* 0x0000000a00007c11 */ /* 0x000fe400080f0eff */
[----:B-----5:R-:W-:-:S04]  /*14c0*/  LEA R10, P0, R2, UR4, 0x2 ;  /* 0x00000004020a7c11 */ /* 0x020fc8000f8010ff */
[----:B------:R-:W-:Y:S01]  /*14d0*/  LEA.HI.X R11, R2, UR5, R0, 0x2, P0 ;  /* 0x00000005020b7c11 */ /* 0x000fe200080f1400 */
[----:B------:R-:W-:-:S05]  /*14e0*/  IMAD.MOV.U32 R0, RZ, RZ, 0x7f800000 ;  /* 0x7f800000ff007424 */ /* 0x000fca00078e00ff */
[----:B------:R2:W-:Y:S03]  /*14f0*/  STG.E desc[UR14][R10.64], R0 ;  /* 0x000000000a007986 */ /* 0x0005e6000c10190e */
.L_x_76:
[----:B------:R-:W-:Y:S05]  /*1500*/  BSYNC.RECONVERGENT B0 ;  /* 0x0000000000007941 */ /* 0x000fea0003800200 */
.L_x_75:
[----:B------:R-:W-:Y:S04]  /*1510*/  BSSY.RECONVERGENT B0, `(.L_x_77) ;  /* 0x000000a000007945 */ /* 0x000fe80003800200 */
        /* <DEDUP_REMOVED lines=9> */
.L_x_78:
[----:B------:R-:W-:Y:S05]  /*15b0*/  BSYNC.RECONVERGENT B0 ;  /* 0x0000000000007941 */ /* 0x000fea0003800200 */
.L_x_77:
        /* <DEDUP_REMOVED lines=10> */
.L_x_80:
[----:B------:R-:W-:Y:S05]  /*1660*/  BSYNC.RECONVERGENT B0 ;  /* 0x0000000000007941 */ /* 0x000fea0003800200 */
.L_x_79:
        /* <DEDUP_REMOVED lines=10> */
.L_x_82:
[----:B------:R-:W-:Y:S05]  /*1710*/  BSYNC.RECONVERGENT B0 ;  /* 0x0000000000007941 */ /* 0x000fea0003800200 */
.L_x_81:
        /* <DEDUP_REMOVED lines=10> */
.L_x_84:
[----:B------:R-:W-:Y:S05]  /*17c0*/  BSYNC.RECONVERGENT B0 ;  /* 0x0000000000007941 */ /* 0x000fea0003800200 */
.L_x_83:
        /* <DEDUP_REMOVED lines=10> */
.L_x_86:
[----:B------:R-:W-:Y:S05]  /*1870*/  BSYNC.RECONVERGENT B0 ;  /* 0x0000000000007941 */ /* 0x000fea0003800200 */
.L_x_85:
[----:B------:R-:W-:Y:S05]  /*1880*/  @P1 EXIT ;  /* 0x000000000000194d */ /* 0x000fea0003800000 */
[----:B------:R-:W5:Y:S01]  /*1890*/  LDCU.64 UR4, c[0x0][0x420] ;  /* 0x00008400ff0477ac */ /* 0x000f620008000a00 */
[----:B--2---:R-:W-:-:S05]  /*18a0*/  IMAD R0, R4, UR8, RZ ;  /* 0x0000000804007c24 */ /* 0x004fca000f8e02ff */
[----:B------:R-:W-:-:S04]  /*18b0*/  IADD3 R2, P0, PT, R0, UR9, RZ ;  /* 0x0000000900027c10 */ /* 0x000fc8000ff1e0ff */
[----:B------:R-:W-:Y:S02]  /*18c0*/  LEA.HI.X.SX32 R0, R0, UR10, 0x1, P0 ;  /* 0x0000000a00007c11 */ /* 0x000fe400080f0eff */
[----:B-----5:R-:W-:-:S04]  /*18d0*/  LEA R4, P0, R2, UR4, 0x2 ;  /* 0x0000000402047c11 */ /* 0x020fc8000f8010ff */
[----:B------:R-:W-:Y:S01]  /*18e0*/  LEA.HI.X R5, R2, UR5, R0, 0x2, P0 ;  /* 0x0000000502057c11 */ /* 0x000fe200080f1400 */
[----:B------:R-:W-:-:S05]  /*18f0*/  IMAD.MOV.U32 R0, RZ, RZ, 0x7f800000 ;  /* 0x7f800000ff007424 */ /* 0x000fca00078e00ff */
[----:B------:R-:W-:Y:S01]  /*1900*/  STG.E desc[UR14][R4.64], R0 ;  /* 0x0000000004007986 */ /* 0x000fe2000c10190e */
[----:B------:R-:W-:Y:S05]  /*1910*/  EXIT ;  /* 0x000000000000794d */ /* 0x000fea0003800000 */
.L_x_55:
[----:B------:R-:W-:Y:S02]  /*1920*/  UISETP.NE.AND UP0, UPT, UR13, -0x1, UPT ;  /* 0xffffffff0d00788c */ /* 0x000fe4000bf05270 */
[----:B------:R-:W-:-:S09]  /*1930*/  UISETP.NE.AND UP1, UPT, UR20, -0x1, UPT ;  /* 0xffffffff1400788c */ /* 0x000fd2000bf25270 */
[----:B------:R-:W1:Y:S01]  /*1940*/  @!UP0 LDCU.64 UR8, c[0x0][0x398] ;  /* 0x00007300ff0887ac */ /* 0x000e620008000a00 */
[----:B------:R-:W2:Y:S01]  /*1950*/  @UP0 LDCU.64 UR4, c[0x0][0x3b0] ;  /* 0x00007600ff0407ac */ /* 0x000ea20008000a00 */
[----:B-1----:R-:W-:Y:S02]  /*1960*/  @!UP0 UIMAD.WIDE.U32 UR24, UR19, UR8, URZ ;  /* 0x00000008131882a5 */ /* 0x002fe4000f8e00ff */
[----:B--2---:R-:W-:Y:S02]  /*1970*/  @UP0 UIMAD.WIDE.U32 UR10, UR13, UR4, URZ ;  /* 0x000000040d0a02a5 */ /* 0x004fe4000f8e00ff */
[----:B------:R-:W-:Y:S02]  /*1980*/  @!UP0 UIMAD UR6, UR19, UR9, UR25 ;  /* 0x00000009130682a4 */ /* 0x000fe4000f8e0219 */
[----:B------:R-:W-:-:S03]  /*1990*/  @UP0 UIMAD UR6, UR13, UR5, UR11 ;  /* 0x000000050d0602a4 */ /* 0x000fc6000f8e020b */
[----:B------:R-:W-:Y:S01]  /*19a0*/  @UP0 UMOV UR24, UR10 ;  /* 0x0000000a00180c82 */ /* 0x000fe20008000000 */
[----:B------:R-:W-:Y:S08]  /*19b0*/  BRA.U UP1, `(.L_x_87) ;  /* 0x00000001012c7547 */ /* 0x000ff0000b800000 */
[----:B------:R-:W1:Y:S01]  /*19c0*/  LDCU.64 UR10, c[0x0][0x3b8] ;  /* 0x00007700ff0a77ac */ /* 0x000e620008000a00 */
[----:B------:R-:W2:Y:S01]  /*19d0*/  LDCU.64 UR26, c[0x0][0x3a0] ;  /* 0x00007400ff1a77ac */ /* 0x000ea20008000a00 */
[----:B------:R-:W-:-:S04]  /*19e0*/  USHF.R.S32.HI UR4, URZ, 0x1f, UR12 ;  /* 0x0000001fff047899 */ /* 0x000fc8000801140c */
[----:B-1----:R-:W-:Y:S02]  /*19f0*/  UIMAD UR4, UR4, UR10, URZ ;  /* 0x0000000a040472a4 */ /* 0x002fe4000f8e02ff */
[----:B------:R-:W-:Y:S02]  /*1a00*/  UIMAD.WIDE.U32 UR8, UR12, UR10, URZ ;  /* 0x0000000a0c0872a5 */ /* 0x000fe4000f8e00ff */
[----:B------:R-:W-:-:S04]  /*1a10*/  UIMAD UR4, UR12, UR11, UR4 ;  /* 0x0000000b0c0472a4 */ /* 0x000fc8000f8e0204 */
[----:B------:R-:W-:-:S03]  /*1a20*/  UIADD3 UR5, UPT, UPT, UR9, UR4, URZ ;  /* 0x0000000409057290 */ /* 0x000fc6000fffe0ff */
[----:B------:R-:W-:Y:S02]  /*1a30*/  UMOV UR4, UR8 ;  /* 0x0000000800047c82 */ /* 0x000fe40008000000 */
[----:B--2---:R-:W-:-:S04]  /*1a40*/  UIMAD.WIDE.U32 UR34, UR19, UR26, UR4 ;  /* 0x0000001a132272a5 */ /* 0x004fc8000f8e0004 */
[----:B------:R-:W-:Y:S01]  /*1a50*/  UIMAD UR27, UR19, UR27, UR35 ;  /* 0x0000001b131b72a4 */ /* 0x000fe2000f8e0223 */
[----:B------:R-:W-:Y:S11]  /*1a60*/  BRA `(.L_x_88) ;  /* 0x0000000000147947 */ /* 0x000ff60003800000 */
.L_x_87:
[----:B------:R-:W1:Y:S01]  /*1a70*/  LDCU.64 UR10, c[0x0][0x3b8] ;  /* 0x00007700ff0a77ac */ /* 0x000e620008000a00 */
[----:B------:R-:W-:-:S04]  /*1a80*/  UIADD3 UR27, UPT, UPT, UR12, UR20, URZ ;  /* 0x000000140c1b7290 */ /* 0x000fc8000fffe0ff */
[----:B-1----:R-:W-:Y:S02]  /*1a90*/  UIMAD.WIDE.U32 UR34, UR27, UR10, URZ ;  /* 0x0000000a1b2272a5 */ /* 0x002fe4000f8e00ff */
[----:B------:R-:W-:-:S04]  /*1aa0*/  UIMAD UR27, UR27, UR11, URZ ;  /* 0x0000000b1b1b72a4 */ /* 0x000fc8000f8e02ff */
[----:B------:R-:W-:Y:S02]  /*1ab0*/  UIADD3 UR27, UPT, UPT, UR35, UR27, URZ ;  /* 0x0000001b231b7290 */ /* 0x000fe4000fffe0ff */
.L_x_88:
[----:B------:R-:W1:Y:S01]  /*1ac0*/  LDCU UR4, c[0x0][0x3e8] ;  /* 0x00007d00ff0477ac */ /* 0x000e620008000800 */
[----:B------:R-:W2:Y:S01]  /*1ad0*/  S2R R2, SR_CTAID.Z ;  /* 0x0000000000027919 */ /* 0x000ea20000002700 */
[----:B------:R-:W-:Y:S01]  /*1ae0*/  UMOV UR28, URZ ;  /* 0x000000ff001c7c82 */ /* 0x000fe20008000000 */
[----:B-1----:R-:W-:-:S05]  /*1af0*/  IMAD.U32 R0, RZ, RZ, UR4 ;  /* 0x00000004ff007e24 */ /* 0x002fca000f8e00ff */
[----:B------:R-:W-:-:S04]  /*1b00*/  IABS R0, R0 ;  /* 0x0000000000007213 */ /* 0x000fc80000000000 */
[----:B------:R-:W-:Y:S02]  /*1b10*/  R2UR UR9, R0 ;  /* 0x00000000000972ca */ /* 0x000fe400000e0000 */
[----:B--2---:R-:W-:-:S04]  /*1b20*/  IABS R2, R2 ;  /* 0x0000000200027213 */ /* 0x004fc80000000000 */
[----:B------:R-:W-:-:S07]  /*1b30*/  R2UR UR8, R2 ;  /* 0x00000000020872ca */ /* 0x000fce00000e0000 */
[----:B------:R-:W1:Y:S08]  /*1b40*/  I2F.RP R0, UR9 ;  /* 0x0000000900007d06 */ /* 0x000e700008209400 */
[----:B-1----:R-:W1:Y:S02]  /*1b50*/  MUFU.RCP R0, R0 ;  /* 0x0000000000007308 */ /* 0x002e640000001000 */
[----:B-1----:R-:W-:-:S06]  /*1b60*/  VIADD R0, R0, 0xffffffe ;  /* 0x0ffffffe00007836 */ /* 0x002fcc0000000000 */
[----:B------:R-:W1:Y:S02]  /*1b70*/  F2I.FTZ.U32.TRUNC.NTZ R0, R0 ;  /* 0x0000000000007305 */ /* 0x000e64000021f000 */
[----:B-1----:R-:W-:-:S13]  /*1b80*/  R2UR UR29, R0 ;  /* 0x00000000001d72ca */ /* 0x002fda00000e0000 */
[----:B------:R-:W-:-:S04]  /*1b90*/  UIADD3 UR5, UPT, UPT, URZ, -UR29, URZ ;  /* 0x8000001dff057290 */ /* 0x000fc8000fffe0ff */
[----:B------:R-:W-:-:S04]  /*1ba0*/  UIMAD UR5, UR5, UR9, URZ ;  /* 0x00000009050572a4 */ /* 0x000fc8000f8e02ff */
[----:B------:R-:W-:-:S07]  /*1bb0*/  UIMAD.WIDE.U32 UR28, UR29, UR5, UR28 ;  /* 0x000000051d1c72a5 */ /* 0x000fce000f8e001c */
[----:B------:R-:W-:Y:S02]  /*1bc0*/  UMOV UR5, UR29 ;  /* 0x0000001d00057c82 */ /* 0x000fe40008000000 */
[----:B------:R-:W-:-:S07]  /*1bd0*/  UIMAD.WIDE.U32 UR28, UR5, UR8, URZ ;  /* 0x00000008051c72a5 */ /* 0x000fce000f8e00ff */
[----:B------:R-:W-:Y:S02]  /*1be0*/  UMOV UR16, UR29 ;  /* 0x0000001d00107c82 */ /* 0x000fe40008000000 */
[----:B------:R-:W-:-:S04]  /*1bf0*/  UIADD3 UR5, UPT, UPT, -UR16, URZ, URZ ;  /* 0x000000ff10057290 */ /* 0x000fc8000fffe1ff */
[----:B------:R-:W-:-:S04]  /*1c00*/  UIMAD UR5, UR9, UR5, UR8 ;  /* 0x00000005090572a4 */ /* 0x000fc8000f8e0208 */
[----:B------:R-:W-:-:S11]  /*1c10*/  UISETP.GT.U32.AND UP0, UPT, UR9, UR5, UPT ;  /* 0x000000050900728c */ /* 0x000fd6000bf04070 */
[----:B------:R-:W-:Y:S02]  /*1c20*/  @!UP0 UIADD3 UR5, UPT, UPT, UR5, -UR9, URZ ;  /* 0x8000000905058290 */ /* 0x000fe4000fffe0ff */
[----:B------:R-:W-:Y:S02]  /*1c30*/  @!UP0 UIADD3 UR16, UPT, UPT, UR16, 0x1, URZ ;  /* 0x0000000110108890 */ /* 0x000fe4000fffe0ff */
[----:B------:R-:W-:Y:S02]  /*1c40*/  UISETP.GE.U32.AND UP2, UPT, UR5, UR9, UPT ;  /* 0x000000090500728c */ /* 0x000fe4000bf46070 */
[----:B------:R-:W-:-:S04]  /*1c50*/  ULOP3.LUT UR5, UR7, UR4, URZ, 0x3c, !UPT ;  /* 0x0000000407057292 */ /* 0x000fc8000f8e3cff */
[----:B------:R-:W-:-:S05]  /*1c60*/  UISETP.GE.AND UP0, UPT, UR5, URZ, UPT ;  /* 0x000000ff0500728c */ /* 0x000fca000bf06270 */
[----:B------:R-:W-:Y:S02]  /*1c70*/  @UP2 UIADD3 UR16, UPT, UPT, UR16, 0x1, URZ ;  /* 0x0000000110102890 */ /* 0x000fe4000fffe0ff */
[----:B------:R-:W-:-:S04]  /*1c80*/  UISETP.NE.AND UP2, UPT, UR4, URZ, UPT ;  /* 0x000000ff0400728c */ /* 0x000fc8000bf45270 */
[----:B------:R-:W-:-:S07]  /*1c90*/  @!UP0 UIADD3 UR16, UPT, UPT, -UR16, URZ, URZ ;  /* 0x000000ff10108290 */ /* 0x000fce000fffe1ff */
[----:B------:R-:W-:Y:S01]  /*1ca0*/  @!UP2 ULOP3.LUT UR16, URZ, UR4, URZ, 0x33, !UPT ;  /* 0x00000004ff10a292 */ /* 0x000fe2000f8e33ff */
[----:B------:R-:W-:Y:S11]  /*1cb0*/  BRA.U UP1, `(.L_x_89) ;  /* 0x00000001012c7547 */ /* 0x000ff6000b800000 */
[----:B------:R-:W1:Y:S01]  /*1cc0*/  LDCU.64 UR8, c[0x0][0x3c0] ;  /* 0x00007800ff0877ac */ /* 0x000e620008000a00 */
[----:B------:R-:W2:Y:S01]  /*1cd0*/  LDCU.64 UR4, c[0x0][0x3a8] ;  /* 0x00007500ff0477ac */ /* 0x000ea20008000a00 */
[----:B------:R-:W-:-:S04]  /*1ce0*/  USHF.R.S32.HI UR20, URZ, 0x1f, UR12 ;  /* 0x0000001fff147899 */ /* 0x000fc8000801140c */
[----:B-1----:R-:W-:Y:S02]  /*1cf0*/  UIMAD UR20, UR20, UR8, URZ ;  /* 0x00000008141472a4 */ /* 0x002fe4000f8e02ff */
[----:B------:R-:W-:Y:S02]  /*1d00*/  UIMAD.WIDE.U32 UR28, UR12, UR8, URZ ;  /* 0x000000080c1c72a5 */ /* 0x000fe4000f8e00ff */
[----:B------:R-:W-:-:S04]  /*1d10*/  UIMAD UR20, UR12, UR9, UR20 ;  /* 0x000000090c1472a4 */ /* 0x000fc8000f8e0214 */
[----:B------:R-:W-:-:S04]  /*1d20*/  UIADD3 UR29, UPT, UPT, UR29, UR20, URZ ;  /* 0x000000141d1d7290 */ /* 0x000fc8000fffe0ff */
[----:B--2---:R-:W-:-:S04]  /*1d30*/  UIMAD.WIDE.U32 UR28, UR19, UR4, UR28 ;  /* 0x00000004131c72a5 */ /* 0x004fc8000f8e001c */
[----:B------:R-:W-:-:S03]  /*1d40*/  UIMAD UR19, UR19, UR5, UR29 ;  /* 0x00000005131372a4 */ /* 0x000fc6000f8e021d */
[----:B------:R-:W-:Y:S01]  /*1d50*/  UMOV UR20, UR28 ;  /* 0x0000001c00147c82 */ /* 0x000fe20008000000 */
[----:B------:R-:W-:Y:S08]  /*1d60*/  BRA `(.L_x_90) ;  /* 0x0000000000187947 */ /* 0x000ff00003800000 */
.L_x_89:
[----:B------:R-:W1:Y:S01]  /*1d70*/  LDCU.64 UR8, c[0x0][0x3c0] ;  /* 0x00007800ff0877ac */ /* 0x000e620008000a00 */
[----:B------:R-:W-:-:S04]  /*1d80*/  UIADD3 UR12, UPT, UPT, UR12, UR20, URZ ;  /* 0x000000140c0c7290 */ /* 0x000fc8000fffe0ff */
[----:B-1----:R-:W-:Y:S02]  /*1d90*/  UIMAD.WIDE.U32 UR4, UR12, UR8, URZ ;  /* 0x000000080c0472a5 */ /* 0x002fe4000f8e00ff */
[----:B------:R-:W-:-:S04]  /*1da0*/  UIMAD UR12, UR12, UR9, URZ ;  /* 0x000000090c0c72a4 */ /* 0x000fc8000f8e02ff */
[----:B------:R-:W-:Y:S01]  /*1db0*/  UIADD3 UR19, UPT, UPT, UR5, UR12, URZ ;  /* 0x0000000c05137290 */ /* 0x000fe2000fffe0ff */
[----:B------:R-:W-:-:S11]  /*1dc0*/  UMOV UR20, UR4 ;  /* 0x0000000400147c82 */ /* 0x000fd60008000000 */
.L_x_90:
[--C-:B------:R-:W-:Y:S01]  /*1dd0*/  SHF.R.U32.HI R198, RZ, 0x3, R212.reuse ;  /* 0x00000003ffc67819 */ /* 0x100fe200000116d4 */
[----:B------:R-:W-:Y:S01]  /*1de0*/  UIADD3 UR12, UPT, UPT, -UR21, UR23, URZ ;  /* 0x00000017150c7290 */ /* 0x000fe2000fffe1ff */
[C---:B------:R-:W-:Y:S01]  /*1df0*/  IMAD.SHL.U32 R44, R212.reuse, 0x8, RZ ;  /* 0x00000008d42c7824 */ /* 0x040fe200078e00ff */
[----:B------:R-:W1:Y:S01]  /*1e00*/  LDCU.64 UR4, c[0x0][0x3c8] ;  /* 0x00007900ff0477ac */ /* 0x000e620008000a00 */
[----:B------:R-:W-:Y:S01]  /*1e10*/  IMAD.SHL.U32 R46, R212, 0x40, RZ ;  /* 0x00000040d42e7824 */ /* 0x000fe200078e00ff */
[----:B------:R-:W-:Y:S01]  /*1e20*/  SHF.R.U32.HI R47, RZ, 0x1, R212 ;  /* 0x00000001ff2f7819 */ /* 0x000fe200000116d4 */
[C---:B------:R-:W-:Y:S01]  /*1e30*/  VIADD R15, R198.reuse, 0x10 ;  /* 0x00000010c60f7836 */ /* 0x040fe20000000000 */
[----:B------:R-:W-:Y:S01]  /*1e40*/  ISETP.GE.AND P5, PT, R198, UR12, PT ;  /* 0x0000000cc6007c0c */ /* 0x000fe2000bfa6270 */
[----:B------:R-:W-:Y:S01]  /*1e50*/  UIMAD.WIDE.U32 UR30, UR30, 0x80, URZ ;  /* 0x000000801e1e78a5 */ /* 0x000fe2000f8e00ff */
[----:B------:R-:W-:Y:S01]  /*1e60*/  LOP3.LUT R197, R44, 0x38, RZ, 0xc0, !PT ;  /* 0x000000382cc57812 */ /* 0x000fe200078ec0ff */
[C---:B------:R-:W-:Y:S01]  /*1e70*/  VIADD R0, R198.reuse, 0x20 ;  /* 0x00000020c6007836 */ /* 0x040fe20000000000 */
[----:B------:R-:W-:Y:S01]  /*1e80*/  ISETP.GE.AND P4, PT, R15, UR12, PT ;  /* 0x0000000c0f007c0c */ /* 0x000fe2000bf86270 */
[C---:B------:R-:W-:Y:S01]  /*1e90*/  VIADD R10, R198.reuse, 0x40 ;  /* 0x00000040c60a7836 */ /* 0x040fe20000000000 */
[----:B------:R-:W-:Y:S01]  /*1ea0*/  IADD3 R6, P0, PT, R197, UR24, RZ ;  /* 0x00000018c5067c10 */ /* 0x000fe2000ff1e0ff */
[----:B------:R-:W-:Y:S01]  /*1eb0*/  UIADD3 UR26, UPT, UPT, UR17, -0x1, URZ ;  /* 0xffffffff111a7890 */ /* 0x000fe2000fffe0ff */
[----:B------:R-:W-:Y:S01]  /*1ec0*/  LOP3.LUT R14, R198, UR30, RZ, 0xfc, !PT ;  /* 0x0000001ec60e7c12 */ /* 0x000fe2000f8efcff */
[----:B------:R-:W-:Y:S01]  /*1ed0*/  USHF.L.U64.HI UR28, UR10, 0x6, UR11 ;  /* 0x000000060a1c7899 */ /* 0x000fe2000801020b */
[----:B------:R-:W-:Y:S01]  /*1ee0*/  ISETP.GE.AND P3, PT, R0, UR12, PT ;  /* 0x0000000c00007c0c */ /* 0x000fe2000bf66270 */
[----:B------:R-:W-:Y:S01]  /*1ef0*/  IMAD.X R7, RZ, RZ, UR6, P0 ;  /* 0x00000006ff077e24 */ /* 0x000fe200080e06ff */
[----:B------:R-:W2:Y:S01]  /*1f00*/  S2UR UR30, SR_CgaCtaId ;  /* 0x00000000001e79c3 */ /* 0x000ea20000008800 */
[----:B------:R-:W-:Y:S01]  /*1f10*/  ISETP.GE.AND P1, PT, R10, UR12, PT ;  /* 0x0000000c0a007c0c */ /* 0x000fe2000bf26270 */
[----:B-1----:R-:W-:Y:S01]  /*1f20*/  IMAD.U32 R16, RZ, RZ, UR4 ;  /* 0x00000004ff107e24 */ /* 0x002fe2000f8e00ff */
[----:B------:R-:W-:Y:S01]  /*1f30*/  LOP3.LUT R213, R44, 0x1f8, RZ, 0xc0, !PT ;  /* 0x000001f82cd57812 */ /* 0x000fe200078ec0ff */
[----:B------:R-:W-:Y:S01]  /*1f40*/  IMAD.U32 R13, RZ, RZ, UR5 ;  /* 0x00000005ff0d7e24 */ /* 0x000fe2000f8e00ff */
[----:B------:R-:W-:Y:S01]  /*1f50*/  @!P4 IADD3 R22, P0, PT, R14, 0x10, RZ ;  /* 0x000000100e16c810 */ /* 0x000fe20007f1e0ff */
[----:B------:R-:W-:Y:S01]  /*1f60*/  IMAD.WIDE.U32 R16, R16, UR7, R6 ;  /* 0x0000000710107c25 */ /* 0x000fe2000f8e0006 */
[----:B------:R-:W-:Y:S01]  /*1f70*/  UMOV UR4, 0x400 ;  /* 0x0000040000047882 */ /* 0x000fe20000000000 */
[----:B------:R-:W1:Y:S01]  /*1f80*/  @!P5 LDC.64 R4, c[0x0][0x3b0] ;  /* 0x0000ec00ff04db82 */ /* 0x000e620000000a00 */
[----:B------:R-:W-:Y:S01]  /*1f90*/  LOP3.LUT R213, R213, 0x38, R212, 0x78, !PT ;  /* 0x00000038d5d57812 */ /* 0x000fe200078e78d4 */
[----:B------:R-:W-:Y:S01]  /*1fa0*/  @!P4 IMAD.X R12, RZ, RZ, UR31, P0 ;  /* 0x0000001fff0cce24 */ /* 0x000fe200080e06ff */
[----:B------:R-:W-:Y:S01]  /*1fb0*/  UIMAD UR24, UR26, -0x40, UR22 ;  /* 0xffffffc01a1878a4 */ /* 0x000fe2000f8e0216 */
[----:B------:R-:W-:Y:S01]  /*1fc0*/  IMAD R17, R13, UR7, R17 ;  /* 0x000000070d117c24 */ /* 0x000fe2000f8e0211 */
[----:B------:R-:W3:Y:S01]  /*1fd0*/  LDCU.64 UR6, c[0x0][0x3d0] ;  /* 0x00007a00ff0677ac */ /* 0x000ee20008000a00 */
[----:B------:R-:W-:Y:S01]  /*1fe0*/  IMAD R199, R198, UR9, RZ ;  /* 0x00000009c6c77c24 */ /* 0x000fe2000f8e02ff */
[----:B------:R-:W-:Y:S01]  /*1ff0*/  LOP3.LUT R45, R197, 0x1c0, R46, 0xf8, !PT ;  /* 0x000001c0c52d7812 */ /* 0x000fe200078ef82e */
[----:B------:R-:W4:Y:S01]  /*2000*/  @!P4 LDC.64 R2, c[0x0][0x3b0] ;  /* 0x0000ec00ff02cb82 */ /* 0x000f220000000a00 */
[----:B------:R-:W-:Y:S01]  /*2010*/  USHF.L.U32 UR29, UR10, 0x6, URZ ;  /* 0x000000060a1d7899 */ /* 0x000fe200080006ff */
[----:B------:R-:W-:Y:S01]  /*2020*/  LOP3.LUT R228, R46, 0x400, RZ, 0xc0, !PT ;  /* 0x000004002ee47812 */ /* 0x000fe200078ec0ff */
[----:B------:R-:W-:Y:S01]  /*2030*/  UIMAD UR25, UR28, UR26, URZ ;  /* 0x0000001a1c1972a4 */ /* 0x000fe2000f8e02ff */
[----:B------:R-:W-:Y:S01]  /*2040*/  IMAD.MOV.U32 R229, RZ, RZ, 0x40 ;  /* 0x00000040ffe57424 */ /* 0x000fe200078e00ff */
[----:B------:R-:W-:Y:S01]  /*2050*/  UIMAD.WIDE.U32 UR32, UR29, UR26, URZ ;  /* 0x0000001a1d2072a5 */ /* 0x000fe2000f8e00ff */
[----:B------:R-:W-:Y:S01]  /*2060*/  IMAD.U32 R242, RZ, RZ, UR22 ;  /* 0x00000016fff27e24 */ /* 0x000fe2000f8e00ff */
[----:B------:R-:W-:Y:S01]  /*2070*/  USHF.L.U32 UR36, UR10, 0x4, URZ ;  /* 0x000000040a247899 */ /* 0x000fe200080006ff */
[----:B------:R-:W5:Y:S01]  /*2080*/  @!P5 LDC.64 R8, c[0x0][0x380] ;  /* 0x0000e000ff08db82 */ /* 0x000f620000000a00 */
[----:B--2---:R-:W-:Y:S01]  /*2090*/  ULEA UR30, UR30, UR4, 0x18 ;  /* 0x000000041e1e7291 */ /* 0x004fe2000f8ec0ff */
[----:B------:R-:W2:Y:S01]  /*20a0*/  LDCU.64 UR4, c[0x0][0x388] ;  /* 0x00007100ff0477ac */ /* 0x000ea20008000a00 */
[----:B------:R-:W-:-:S05]  /*20b0*/  UIADD3 UR25, UPT, UPT, UR33, UR25, URZ ;  /* 0x0000001921197290 */ /* 0x000fca000fffe0ff */
[----:B------:R-:W3:Y:S01]  /*20c0*/  @!P4 LDC.64 R6, c[0x0][0x380] ;  /* 0x0000e000ff06cb82 */ /* 0x000ee20000000a00 */
[----:B-1----:R-:W-:Y:S01]  /*20d0*/  @!P5 IMAD R11, R4, UR31, RZ ;  /* 0x0000001f040bdc24 */ /* 0x002fe2000f8e02ff */
[----:B------:R-:W-:Y:S02]  /*20e0*/  UIMAD.WIDE.U32 UR38, UR10, 0x20, URZ ;  /* 0x000000200a2678a5 */ /* 0x000fe4000f8e00ff */
[----:B------:R-:W-:Y:S01]  /*20f0*/  USHF.L.U64.HI UR35, UR10, 0x4, UR11 ;  /* 0x000000040a237899 */ /* 0x000fe2000801020b */
[----:B------:R-:W-:Y:S02]  /*2100*/  @!P5 IMAD R11, R14, R5, R11 ;  /* 0x000000050e0bd224 */ /* 0x000fe400078e020b */
[--C-:B------:R-:W-:Y:S02]  /*2110*/  @!P4 IMAD.MOV.U32 R5, RZ, RZ, R17.reuse ;  /* 0x000000ffff05c224 */ /* 0x100fe400078e0011 */
[----:B----4-:R-:W-:Y:S02]  /*2120*/  @!P4 IMAD R10, R12, R2, RZ ;  /* 0x000000020c0ac224 */ /* 0x010fe400078e02ff */
[----:B------:R-:W-:-:S04]  /*2130*/  @!P5 IMAD.WIDE.U32 R12, R14, R4, R16 ;  /* 0x000000040e0cd225 */ /* 0x000fc800078e0010 */
[----:B------:R-:W-:Y:S01]  /*2140*/  @!P4 IMAD.MOV.U32 R4, RZ, RZ, R16 ;  /* 0x000000ffff04c224 */ /* 0x000fe200078e0010 */
[----:B-----5:R-:W-:Y:S01]  /*2150*/  @!P5 LEA R18, P6, R12, R8, 0x1 ;  /* 0x000000080c12d211 */ /* 0x020fe200078c08ff */
[C---:B------:R-:W-:Y:S02]  /*2160*/  @!P4 IMAD R10, R22.reuse, R3, R10 ;  /* 0x00000003160ac224 */ /* 0x040fe400078e020a */
[----:B------:R-:W-:Y:S02]  /*2170*/  @!P4 IMAD.WIDE.U32 R22, R22, R2, R4 ;  /* 0x000000021616c225 */ /* 0x000fe400078e0004 */
[----:B------:R-:W1:Y:S02]  /*2180*/  @!P3 LDC.64 R4, c[0x0][0x3b0] ;  /* 0x0000ec00ff04bb82 */ /* 0x000e640000000a00 */
[----:B------:R-:W-:Y:S01]  /*2190*/  VIADD R3, R198, 0x30 ;  /* 0x00000030c6037836 */ /* 0x000fe20000000000 */
[----:B---3--:R-:W-:Y:S01]  /*21a0*/  @!P4 LEA R20, P0, R22, R6, 0x1 ;  /* 0x000000061614c211 */ /* 0x008fe200078008ff */
[----:B------:R-:W-:Y:S01]  /*21b0*/  @!P5 IMAD.IADD R2, R13, 0x1, R11 ;  /* 0x000000010d02d824 */ /* 0x000fe200078e020b */
[----:B------:R-:W-:Y:S01]  /*21c0*/  LOP3.LUT R6, R213, 0x1e00, R44, 0xf8, !PT ;  /* 0x00001e00d5067812 */ /* 0x000fe200078ef82c */
[----:B------:R-:W-:Y:S01]  /*21d0*/  @!P4 IMAD.IADD R8, R23, 0x1, R10 ;  /* 0x000000011708c824 */ /* 0x000fe200078e020a */
[----:B------:R-:W-:-:S02]  /*21e0*/  ISETP.GE.AND P2, PT, R3, UR12, PT ;  /* 0x0000000c03007c0c */ /* 0x000fc4000bf46270 */
[----:B------:R-:W-:Y:S01]  /*21f0*/  @!P5 LEA.HI.X R19, R12, R9, R2, 0x1, P6 ;  /* 0x000000090c13d211 */ /* 0x000fe200030f0c02 */
[----:B------:R-:W-:Y:S01]  /*2200*/  VIADD R2, R198, 0x50 ;  /* 0x00000050c6027836 */ /* 0x000fe20000000000 */
[----:B------:R-:W-:Y:S01]  /*2210*/  @!P4 LEA.HI.X R21, R22, R7, R8, 0x1, P0 ;  /* 0x000000071615c211 */ /* 0x000fe200000f0c08 */
[----:B------:R-:W3:Y:S01]  /*2220*/  @!P3 LDC.64 R12, c[0x0][0x380] ;  /* 0x0000e000ff0cbb82 */ /* 0x000ee20000000a00 */
[----:B------:R-:W-:Y:S01]  /*2230*/  @!P3 IADD3 R24, P0, PT, R14, 0x20, RZ ;  /* 0x000000200e18b810 */ /* 0x000fe20007f1e0ff */
[----:B------:R-:W-:Y:S01]  /*2240*/  @!P3 IMAD.MOV.U32 R9, RZ, RZ, R17 ;  /* 0x000000ffff09b224 */ /* 0x000fe200078e0011 */
[----:B------:R-:W-:Y:S02]  /*2250*/  ISETP.GE.AND P6, PT, R2, UR12, PT ;  /* 0x0000000c02007c0c */ /* 0x000fe4000bfc6270 */
[----:B------:R-:W-:Y:S01]  /*2260*/  LEA R2, R6, UR30, 0x1 ;  /* 0x0000001e06027c11 */ /* 0x000fe2000f8e08ff */
[----:B------:R-:W-:Y:S02]  /*2270*/  @!P3 IMAD.X R8, RZ, RZ, UR31, P0 ;  /* 0x0000001fff08be24 */ /* 0x000fe400080e06ff */
[----:B------:R-:W4:Y:S01]  /*2280*/  @!P1 LDC.64 R6, c[0x0][0x3b0] ;  /* 0x0000ec00ff069b82 */ /* 0x000f220000000a00 */
[----:B------:R-:W-:Y:S01]  /*2290*/  @!P2 IADD3 R23, P0, PT, R14, 0x30, RZ ;  /* 0x000000300e17a810 */ /* 0x000fe20007f1e0ff */
[----:B------:R-:W-:Y:S01]  /*22a0*/  @!PT LDS RZ, [RZ] ;  /* 0x00000000fffff984 */ /* 0x000fe20000000800 */
[----:B------:R-:W-:Y:S01]  /*22b0*/  @!PT LDS RZ, [RZ] ;  /* 0x00000000fffff984 */ /* 0x000fe20000000800 */
[----:B------:R-:W-:Y:S01]  /*22c0*/  @!PT LDS RZ, [RZ] ;  /* 0x00000000fffff984 */ /* 0x000fe20000000800 */
[----:B------:R-:W-:Y:S01]  /*22d0*/  @!P5 LDGSTS.E.BYPASS.LTC128B.128 [R2], desc[UR14][R18.64] ;  /* 0x000000001202dfae */ /* 0x000fe2000b981a0e */
[----:B-1----:R-:W-:-:S03]  /*22e0*/  @!P3 IMAD R8, R8, R4, RZ ;  /* 0x000000040808b224 */ /* 0x002fc600078e02ff */
[----:B------:R1:W-:Y:S01]  /*22f0*/  @!P5 LDGSTS.E.BYPASS.LTC128B.128 [R2+0x4000], desc[UR14][R18.64+0x80] ;  /* 0x040000801202dfae */ /* 0x0003e2000b981a0e */
[----:B------:R-:W-:Y:S01]  /*2300*/  @!P2 IMAD.X R22, RZ, RZ, UR31, P0 ;  /* 0x0000001fff16ae24 */ /* 0x000fe200080e06ff */
[----:B------:R-:W5:Y:S02]  /*2310*/  @!P2 LDC.64 R10, c[0x0][0x3b0] ;  /* 0x0000ec00ff0aab82 */ /* 0x000f640000000a00 */
[----:B------:R-:W-:Y:S04]  /*2320*/  @!P4 LDGSTS.E.BYPASS.LTC128B.128 [R2+0x800], desc[UR14][R20.64] ;  /* 0x008000001402cfae */ /* 0x000fe8000b981a0e */
[----:B------:R2:W-:Y:S01]  /*2330*/  @!P4 LDGSTS.E.BYPASS.LTC128B.128 [R2+0x4800], desc[UR14][R20.64+0x80] ;  /* 0x048000801402cfae */ /* 0x0005e2000b981a0e */
[----:B-----5:R-:W-:Y:S02]  /*2340*/  @!P2 IMAD R22, R22, R10, RZ ;  /* 0x0000000a1616a224 */ /* 0x020fe400078e02ff */
[----:B-1----:R-:W-:-:S02]  /*2350*/  @!P3 IMAD R18, R24, R5, R8 ;  /* 0x000000051812b224 */ /* 0x002fc400078e0208 */
[----:B------:R-:W-:Y:S02]  /*2360*/  @!P3 IMAD.MOV.U32 R8, RZ, RZ, R16 ;  /* 0x000000ffff08b224 */ /* 0x000fe400078e0010 */
[----:B------:R-:W-:Y:S02]  /*2370*/  VIADD R19, R198, 0x70 ;  /* 0x00000070c6137836 */ /* 0x000fe40000000000 */
[----:B------:R-:W-:Y:S01]  /*2380*/  @!P3 IMAD.WIDE.U32 R24, R24, R4, R8 ;  /* 0x000000041818b225 */ /* 0x000fe200078e0008 */
[----:B--2---:R-:W-:Y:S01]  /*2390*/  @!P1 IADD3 R21, P4, PT, R14, 0x40, RZ ;  /* 0x000000400e159810 */ /* 0x004fe20007f9e0ff */
[----:B------:R-:W1:Y:S02]  /*23a0*/  @!P2 LDC.64 R8, c[0x0][0x380] ;  /* 0x0000e000ff08ab82 */ /* 0x000e640000000a00 */
[----:B------:R-:W-:Y:S01]  /*23b0*/  @!P3 IMAD.IADD R18, R25, 0x1, R18 ;  /* 0x000000011912b824 */ /* 0x000fe200078e0212 */
[C---:B---3--:R-:W-:Y:S01]  /*23c0*/  @!P3 LEA R26, P0, R24.reuse, R12, 0x1 ;  /* 0x0000000c181ab211 */ /* 0x048fe200078008ff */
[----:B------:R-:W-:Y:S01]  /*23d0*/  @!P1 IMAD.X R12, RZ, RZ, UR31, P4 ;  /* 0x0000001fff0c9e24 */ /* 0x000fe2000a0e06ff */
[----:B------:R-:W-:Y:S01]  /*23e0*/  ISETP.GE.AND P4, PT, R19, UR12, PT ;  /* 0x0000000c13007c0c */ /* 0x000fe2000bf86270 */
[----:B------:R-:W-:Y:S01]  /*23f0*/  @!P2 IMAD.MOV.U32 R19, RZ, RZ, R17 ;  /* 0x000000ffff13a224 */ /* 0x000fe200078e0011 */
[----:B------:R-:W-:Y:S01]  /*2400*/  @!P3 LEA.HI.X R27, R24, R13, R18, 0x1, P0 ;  /* 0x0000000d181bb211 */ /* 0x000fe200000f0c12 */
[----:B------:R-:W2:Y:S01]  /*2410*/  @!P1 LDC.64 R4, c[0x0][0x380] ;  /* 0x0000e000ff049b82 */ /* 0x000ea20000000a00 */
[----:B----4-:R-:W-:-:S02]  /*2420*/  @!P1 IMAD R12, R12, R6, RZ ;  /* 0x000000060c0c9224 */ /* 0x010fc400078e02ff */
[----:B------:R-:W-:Y:S01]  /*2430*/  @!P2 IMAD.MOV.U32 R18, RZ, RZ, R16 ;  /* 0x000000ffff12a224 */ /* 0x000fe200078e0010 */
[----:B------:R-:W-:Y:S01]  /*2440*/  @!P3 LDGSTS.E.BYPASS.LTC128B.128 [R2+0x1000], desc[UR14][R26.64] ;  /* 0x010000001a02bfae */ /* 0x000fe2000b981a0e */
[----:B------:R-:W-:Y:S02]  /*2450*/  @!P1 IMAD R7, R21, R7, R12 ;  /* 0x0000000715079224 */ /* 0x000fe400078e020c */
[----:B------:R-:W-:Y:S01]  /*2460*/  @!P1 IMAD.MOV.U32 R12, RZ, RZ, R16 ;  /* 0x000000ffff0c9224 */ /* 0x000fe200078e0010 */
[----:B------:R-:W-:Y:S01]  /*2470*/  @!P3 LDGSTS.E.BYPASS.LTC128B.128 [R2+0x5000], desc[UR14][R26.64+0x80] ;  /* 0x050000801a02bfae */ /* 0x000fe2000b981a0e */
[----:B------:R-:W-:Y:S01]  /*2480*/  @!P1 IMAD.MOV.U32 R13, RZ, RZ, R17 ;  /* 0x000000ffff0d9224 */ /* 0x000fe200078e0011 */
[----:B------:R-:W-:Y:S01]  /*2490*/  ISETP.GE.AND P3, PT, R15, UR24, PT ;  /* 0x000000180f007c0c */ /* 0x000fe2000bf66270 */
[C---:B------:R-:W-:Y:S02]  /*24a0*/  @!P2 IMAD R11, R23.reuse, R11, R22 ;  /* 0x0000000b170ba224 */ /* 0x040fe400078e0216 */
[----:B------:R-:W-:-:S04]  /*24b0*/  @!P2 IMAD.WIDE.U32 R18, R23, R10, R18 ;  /* 0x0000000a1712a225 */ /* 0x000fc800078e0012 */
[----:B------:R-:W-:Y:S01]  /*24c0*/  @!P1 IMAD.WIDE.U32 R12, R21, R6, R12 ;  /* 0x00000006150c9225 */ /* 0x000fe200078e000c */
[----:B-1----:R-:W-:-:S03]  /*24d0*/  @!P2 LEA R8, P0, R18, R8, 0x1 ;  /* 0x000000081208a211 */ /* 0x002fc600078008ff */
[----:B------:R-:W-:Y:S02]  /*24e0*/  VIADD R20, R198, 0x60 ;  /* 0x00000060c6147836 */ /* 0x000fe40000000000 */
[----:B------:R-:W-:Y:S01]  /*24f0*/  @!P2 IMAD.IADD R11, R19, 0x1, R11 ;  /* 0x00000001130ba824 */ /* 0x000fe200078e020b */
[----:B------:R-:W-:Y:S01]  /*2500*/  VOTEU.ALL UP1, P3 ;  /* 0x0000000000ff7886 */ /* 0x000fe20001820000 */
[----:B------:R-:W-:Y:S01]  /*2510*/  @!P1 IMAD.IADD R10, R13, 0x1, R7 ;  /* 0x000000010d0a9824 */ /* 0x000fe200078e0207 */
[----:B------:R-:W-:Y:S01]  /*2520*/  ISETP.GE.AND P5, PT, R20, UR12, PT ;  /* 0x0000000c14007c0c */ /* 0x000fe2000bfa6270 */
[----:B------:R-:W1:Y:S01]  /*2530*/  @!P6 LDC.64 R6, c[0x0][0x3b0] ;  /* 0x0000ec00ff06eb82 */ /* 0x000e620000000a00 */
[----:B------:R-:W-:Y:S01]  /*2540*/  @!P2 LEA.HI.X R9, R18, R9, R11, 0x1, P0 ;  /* 0x000000091209a211 */ /* 0x000fe200000f0c0b */
[----:B------:R-:W-:Y:S01]  /*2550*/  IMAD.U32 R21, RZ, RZ, UR33 ;  /* 0x00000021ff157e24 */ /* 0x000fe2000f8e00ff */
[----:B--2---:R-:W-:Y:S01]  /*2560*/  @!P1 LEA R4, P0, R12, R4, 0x1 ;  /* 0x000000040c049211 */ /* 0x004fe200078008ff */
[----:B------:R-:W-:-:S02]  /*2570*/  IMAD.U32 R20, RZ, RZ, UR32 ;  /* 0x00000020ff147e24 */ /* 0x000fc4000f8e00ff */
[----:B------:R-:W-:Y:S01]  /*2580*/  @!P2 LDGSTS.E.BYPASS.LTC128B.128 [R2+0x1800], desc[UR14][R8.64] ;  /* 0x018000000802afae */ /* 0x000fe2000b981a0e */
[----:B------:R-:W-:Y:S01]  /*2590*/  @!P1 LEA.HI.X R5, R12, R5, R10, 0x1, P0 ;  /* 0x000000050c059211 */ /* 0x000fe200000f0c0a */
[----:B------:R-:W-:Y:S01]  /*25a0*/  IMAD.U32 R21, RZ, RZ, UR25 ;  /* 0x00000019ff157e24 */ /* 0x000fe2000f8e00ff */
[----:B------:R-:W2:Y:S01]  /*25b0*/  @!P6 LDC.64 R10, c[0x0][0x380] ;  /* 0x0000e000ff0aeb82 */ /* 0x000ea20000000a00 */
[----:B------:R3:W-:Y:S01]  /*25c0*/  @!P2 LDGSTS.E.BYPASS.LTC128B.128 [R2+0x5800], desc[UR14][R8.64+0x80] ;  /* 0x058000800802afae */ /* 0x0007e2000b981a0e */
[----:B------:R-:W-:Y:S02]  /*25d0*/  ISETP.GE.AND P2, PT, R3, UR24, PT ;  /* 0x0000001803007c0c */ /* 0x000fe4000bf46270 */
[C---:B------:R-:W-:Y:S01]  /*25e0*/  @!P5 IADD3 R13, P0, PT, R14.reuse, 0x60, RZ ;  /* 0x000000600e0dd810 */ /* 0x040fe20007f1e0ff */
[----:B------:R-:W-:Y:S04]  /*25f0*/  @!P1 LDGSTS.E.BYPASS.LTC128B.128 [R2+0x2000], desc[UR14][R4.64] ;  /* 0x0200000004029fae */ /* 0x000fe8000b981a0e */
[----:B------:R4:W-:Y:S01]  /*2600*/  @!P1 LDGSTS.E.BYPASS.LTC128B.128 [R2+0x6000], desc[UR14][R4.64+0x80] ;  /* 0x0600008004029fae */ /* 0x0009e2000b981a0e */
[----:B------:R-:W-:Y:S01]  /*2610*/  @!P6 IADD3 R18, P1, PT, R14, 0x50, RZ ;  /* 0x000000500e12e810 */ /* 0x000fe20007f3e0ff */
[----:B------:R-:W-:Y:S01]  /*2620*/  @!P5 IMAD.X R12, RZ, RZ, UR31, P0 ;  /* 0x0000001fff0cde24 */ /* 0x000fe200080e06ff */
[----:B------:R-:W-:Y:S01]  /*2630*/  ISETP.GE.AND P0, PT, R15, UR24, PT ;  /* 0x000000180f007c0c */ /* 0x000fe2000bf06270 */
[----:B---3--:R-:W3:Y:S02]  /*2640*/  @!P5 LDC.64 R8, c[0x0][0x3b0] ;  /* 0x0000ec00ff08db82 */ /* 0x008ee40000000a00 */
[----:B----4-:R-:W-:Y:S01]  /*2650*/  @!P6 IMAD.X R4, RZ, RZ, UR31, P1 ;  /* 0x0000001fff04ee24 */ /* 0x010fe200088e06ff */
[----:B------:R-:W-:Y:S01]  /*2660*/  IADD3 R22, P1, PT, R197, UR34, RZ ;  /* 0x00000022c5167c10 */ /* 0x000fe2000ff3e0ff */
[----:B------:R-:W-:-:S02]  /*2670*/  @!UP1 UIADD3 UR34, UP3, UPT, UR36, UR32, URZ ;  /* 0x0000002024229290 */ /* 0x000fc4000ff7e0ff */
[-C--:B-1----:R-:W-:Y:S02]  /*2680*/  @!P6 IMAD R15, R4, R6.reuse, RZ ;  /* 0x00000006040fe224 */ /* 0x082fe400078e02ff */
[----:B------:R-:W1:Y:S01]  /*2690*/  @!P5 LDC.64 R4, c[0x0][0x380] ;  /* 0x0000e000ff04db82 */ /* 0x000e620000000a00 */
[----:B------:R-:W-:Y:S01]  /*26a0*/  IMAD.X R23, RZ, RZ, UR27, P1 ;  /* 0x0000001bff177e24 */ /* 0x000fe200088e06ff */
[----:B------:R-:W-:Y:S01]  /*26b0*/  USHF.R.S32.HI UR27, URZ, 0x1f, UR16 ;  /* 0x0000001fff1b7899 */ /* 0x000fe20008011410 */
[C---:B------:R-:W-:Y:S02]  /*26c0*/  @!P6 IMAD R7, R18.reuse, R7, R15 ;  /* 0x000000071207e224 */ /* 0x040fe400078e020f */
[----:B------:R-:W-:-:S04]  /*26d0*/  @!P6 IMAD.WIDE.U32 R18, R18, R6, R16 ;  /* 0x000000061212e225 */ /* 0x000fc800078e0010 */
[----:B------:R-:W-:Y:S01]  /*26e0*/  @!P6 IMAD.IADD R7, R19, 0x1, R7 ;  /* 0x000000011307e824 */ /* 0x000fe200078e0207 */
[----:B--2---:R-:W-:Y:S01]  /*26f0*/  @!P6 LEA R10, P1, R18, R10, 0x1 ;  /* 0x0000000a120ae211 */ /* 0x004fe200078208ff */
[-C--:B---3--:R-:W-:Y:S02]  /*2700*/  @!P5 IMAD R12, R12, R8.reuse, RZ ;  /* 0x000000080c0cd224 */ /* 0x088fe400078e02ff */
[----:B------:R-:W-:Y:S01]  /*2710*/  IMAD R15, R198, UR11, RZ ;  /* 0x0000000bc60f7c24 */ /* 0x000fe2000f8e02ff */
[----:B------:R-:W-:Y:S01]  /*2720*/  @!P6 LEA.HI.X R11, R18, R11, R7, 0x1, P1 ;  /* 0x0000000b120be211 */ /* 0x000fe200008f0c07 */
[C---:B------:R-:W-:Y:S02]  /*2730*/  @!P5 IMAD R9, R13.reuse, R9, R12 ;  /* 0x000000090d09d224 */ /* 0x040fe400078e020c */
[----:B------:R-:W-:Y:S02]  /*2740*/  @!P5 IMAD.WIDE.U32 R12, R13, R8, R16 ;  /* 0x000000080d0cd225 */ /* 0x000fe400078e0010 */
[----:B------:R-:W-:Y:S02]  /*2750*/  @!P6 LDGSTS.E.BYPASS.LTC128B.128 [R2+0x2800], desc[UR14][R10.64] ;  /* 0x028000000a02efae */ /* 0x000fe4000b981a0e */
[----:B------:R-:W-:-:S02]  /*2760*/  IMAD.WIDE.U32 R22, R198, UR10, R22 ;  /* 0x0000000ac6167c25 */ /* 0x000fc4000f8e0016 */
[----:B------:R2:W-:Y:S01]  /*2770*/  @!P6 LDGSTS.E.BYPASS.LTC128B.128 [R2+0x6800], desc[UR14][R10.64+0x80] ;  /* 0x068000800a02efae */ /* 0x0005e2000b981a0e */
[C---:B-1----:R-:W-:Y:S01]  /*2780*/  @!P5 LEA R8, P1, R12.reuse, R4, 0x1 ;  /* 0x000000040c08d211 */ /* 0x042fe200078208ff */
[----:B------:R-:W-:Y:S01]  /*2790*/  IMAD.U32 R6, RZ, RZ, UR6 ;  /* 0x00000006ff067e24 */ /* 0x000fe2000f8e00ff */
[----:B------:R-:W-:Y:S01]  /*27a0*/  UIMAD UR6, UR27, UR6, URZ ;  /* 0x000000061b0672a4 */ /* 0x000fe2000f8e02ff */
[----:B------:R-:W-:Y:S02]  /*27b0*/  @!P5 IMAD.IADD R9, R13, 0x1, R9 ;  /* 0x000000010d09d824 */ /* 0x000fe400078e0209 */
[----:B------:R-:W-:Y:S01]  /*27c0*/  IMAD.IADD R23, R23, 0x1, R15 ;  /* 0x0000000117177824 */ /* 0x000fe200078e020f */
[----:B------:R-:W-:Y:S01]  /*27d0*/  UIMAD UR6, UR16, UR7, UR6 ;  /* 0x00000007100672a4 */ /* 0x000fe2000f8e0206 */
[----:B------:R-:W-:Y:S01]  /*27e0*/  IMAD.U32 R18, RZ, RZ, UR32 ;  /* 0x00000020ff127e24 */ /* 0x000fe2000f8e00ff */
[----:B------:R-:W-:Y:S01]  /*27f0*/  @!P5 LEA.HI.X R9, R12, R5, R9, 0x1, P1 ;  /* 0x000000050c09d211 */ /* 0x000fe200008f0c09 */
[----:B------:R-:W-:Y:S01]  /*2800*/  IMAD.WIDE.U32 R6, R6, UR16, R22 ;  /* 0x0000001006067c25 */ /* 0x000fe2000f8e0016 */
[----:B------:R-:W1:Y:S01]  /*2810*/  @!P4 LDC.64 R4, c[0x0][0x3b0] ;  /* 0x0000ec00ff04cb82 */ /* 0x000e620000000a00 */
[----:B------:R-:W-:-:S02]  /*2820*/  ISETP.GE.AND P1, PT, R198, UR24, PT ;  /* 0x00000018c6007c0c */ /* 0x000fc4000bf26270 */
[----:B------:R-:W-:Y:S01]  /*2830*/  VIADD R245, R7, UR6 ;  /* 0x0000000607f57c36 */ /* 0x000fe20008000000 */
[C---:B------:R-:W-:Y:S01]  /*2840*/  LEA R246, P6, R6.reuse, UR4, 0x1 ;  /* 0x0000000406f67c11 */ /* 0x040fe2000f8c08ff */
[----:B------:R-:W-:Y:S01]  /*2850*/  @!P5 LDGSTS.E.BYPASS.LTC128B.128 [R2+0x3000], desc[UR14][R8.64] ;  /* 0x030000000802dfae */ /* 0x000fe2000b981a0e */
[----:B------:R-:W-:Y:S01]  /*2860*/  IMAD.U32 R19, RZ, RZ, UR33 ;  /* 0x00000021ff137e24 */ /* 0x000fe2000f8e00ff */
[----:B------:R-:W-:Y:S01]  /*2870*/  USHF.L.U32 UR33, UR11, 0x5, URZ ;  /* 0x000000050b217899 */ /* 0x000fe200080006ff */
[----:B------:R-:W-:Y:S01]  /*2880*/  LEA.HI.X R245, R6, UR5, R245, 0x1, P6 ;  /* 0x0000000506f57c11 */ /* 0x000fe2000b0f0cf5 */
[----:B------:R3:W-:Y:S01]  /*2890*/  @!P5 LDGSTS.E.BYPASS.LTC128B.128 [R2+0x7000], desc[UR14][R8.64+0x80] ;  /* 0x070000800802dfae */ /* 0x0007e2000b981a0e */
[----:B------:R-:W4:Y:S01]  /*28a0*/  @!P4 LDC.64 R6, c[0x0][0x380] ;  /* 0x0000e000ff06cb82 */ /* 0x000f220000000a00 */
[----:B------:R-:W-:Y:S01]  /*28b0*/  @!P4 IADD3 R14, P5, PT, R14, 0x70, RZ ;  /* 0x000000700e0ec810 */ /* 0x000fe20007fbe0ff */
[----:B------:R-:W5:Y:S01]  /*28c0*/  LDCU.64 UR4, c[0x0][0x3d8] ;  /* 0x00007b00ff0477ac */ /* 0x000f620008000a00 */
[----:B--2---:R-:W-:Y:S01]  /*28d0*/  IMAD.U32 R10, RZ, RZ, UR10 ;  /* 0x0000000aff0a7e24 */ /* 0x004fe2000f8e00ff */
[----:B------:R-:W2:Y:S03]  /*28e0*/  LDCU.64 UR6, c[0x0][0x390] ;  /* 0x00007200ff0677ac */ /* 0x000ea60008000a00 */
[----:B------:R-:W-:-:S04]  /*28f0*/  @!P2 IMAD.WIDE.U32 R20, R10, 0x30, R20 ;  /* 0x000000300a14a825 */ /* 0x000fc800078e0014 */
[----:B------:R-:W-:Y:S01]  /*2900*/  @!P4 IMAD.X R10, RZ, RZ, UR31, P5 ;  /* 0x0000001fff0ace24 */ /* 0x000fe2000a8e06ff */
[----:B------:R-:W-:-:S03]  /*2910*/  IADD3 R12, P5, PT, R197, UR20, RZ ;  /* 0x00000014c50c7c10 */ /* 0x000fc6000ffbe0ff */
[-C--:B-1----:R-:W-:Y:S02]  /*2920*/  @!P4 IMAD R10, R10, R4.reuse, RZ ;  /* 0x000000040a0ac224 */ /* 0x082fe400078e02ff */
[----:B------:R-:W-:Y:S01]  /*2930*/  IMAD.X R13, RZ, RZ, UR19, P5 ;  /* 0x00000013ff0d7e24 */ /* 0x000fe2000a8e06ff */
[----:B------:R-:W-:Y:S01]  /*2940*/  ISETP.GE.AND P5, PT, R0, UR24, PT ;  /* 0x0000001800007c0c */ /* 0x000fe2000bfa6270 */
[C---:B------:R-:W-:Y:S01]  /*2950*/  @!P4 IMAD R5, R14.reuse, R5, R10 ;  /* 0x000000050e05c224 */ /* 0x040fe200078e020a */
[----:B-----5:R-:W-:Y:S01]  /*2960*/  UIMAD UR31, UR27, UR4, URZ ;  /* 0x000000041b1f72a4 */ /* 0x020fe2000f8e02ff */
[----:B------:R-:W-:Y:S01]  /*2970*/  @!P4 IMAD.WIDE.U32 R14, R14, R4, R16 ;  /* 0x000000040e0ec225 */ /* 0x000fe200078e0010 */
[----:B---3--:R-:W-:Y:S02]  /*2980*/  @!P1 LEA R8, P6, R18, R246, 0x1 ;  /* 0x000000f612089211 */ /* 0x008fe400078c08ff */
[----:B------:R-:W-:Y:S01]  /*2990*/  UIMAD UR31, UR16, UR5, UR31 ;  /* 0x00000005101f72a4 */ /* 0x000fe2000f8e021f */
[----:B------:R-:W-:-:S02]  /*29a0*/  IMAD.U32 R9, RZ, RZ, UR25 ;  /* 0x00000019ff097e24 */ /* 0x000fc4000f8e00ff */
[----:B------:R-:W-:Y:S02]  /*29b0*/  @!P4 IMAD.IADD R5, R15, 0x1, R5 ;  /* 0x000000010f05c824 */ /* 0x000fe400078e0205 */
[----:B------:R-:W-:Y:S01]  /*29c0*/  IMAD.WIDE.U32 R12, R198, UR8, R12 ;  /* 0x00000008c60c7c25 */ /* 0x000fe2000f8e000c */
[----:B------:R-:W-:Y:S01]  /*29d0*/  @!P1 LEA.HI.X R9, R18, R245, R9, 0x1, P6 ;  /* 0x000000f512099211 */ /* 0x000fe200030f0c09 */
[----:B------:R-:W-:Y:S01]  /*29e0*/  VOTEU.ALL UP0, P5 ;  /* 0x0000000000ff7886 */ /* 0x000fe20002800000 */
[C---:B----4-:R-:W-:Y:S01]  /*29f0*/  @!P4 LEA R6, P6, R14.reuse, R6, 0x1 ;  /* 0x000000060e06c211 */ /* 0x050fe200078c08ff */
[----:B------:R-:W-:Y:S02]  /*2a00*/  IMAD.U32 R10, RZ, RZ, UR11 ;  /* 0x0000000bff0a7e24 */ /* 0x000fe4000f8e00ff */
[----:B------:R-:W-:Y:S01]  /*2a10*/  IMAD.U32 R16, RZ, RZ, UR4 ;  /* 0x00000004ff107e24 */ /* 0x000fe2000f8e00ff */
[----:B------:R-:W-:Y:S01]  /*2a20*/  @!P4 LEA.HI.X R7, R14, R7, R5, 0x1, P6 ;  /* 0x000000070e07c211 */ /* 0x000fe200030f0c05 */
[----:B------:R-:W-:Y:S01]  /*2a30*/  @!UP0 UIADD3 UR37, UP2, UPT, UR32, UR38, URZ ;  /* 0x0000002620258290 */ /* 0x000fe2000ff5e0ff */
[----:B------:R-:W-:Y:S01]  /*2a40*/  IMAD.IADD R13, R13, 0x1, R199 ;  /* 0x000000010d0d7824 */ /* 0x000fe200078e02c7 */
[----:B------:R-:W-:Y:S01]  /*2a50*/  @!UP1 UIADD3.X UR32, UPT, UPT, UR35, UR25, URZ, UP3, !UPT ;  /* 0x0000001923209290 */ /* 0x000fe20009ffe4ff */
[----:B------:R-:W-:Y:S01]  /*2a60*/  @!P2 IMAD R10, R10, 0x30, RZ ;  /* 0x000000300a0aa824 */ /* 0x000fe200078e02ff */
[----:B------:R-:W-:Y:S01]  /*2a70*/  @!P4 LDGSTS.E.BYPASS.LTC128B.128 [R2+0x3800], desc[UR14][R6.64] ;  /* 0x038000000602cfae */ /* 0x000fe2000b981a0e */
[----:B------:R-:W-:Y:S01]  /*2a80*/  @!UP0 UIADD3.X UR33, UPT, UPT, UR25, UR39, UR33, UP2, !UPT ;  /* 0x0000002719218290 */ /* 0x000fe200097fe421 */
[----:B------:R-:W-:Y:S01]  /*2a90*/  IMAD.WIDE.U32 R16, R16, UR16, R12 ;  /* 0x0000001010107c25 */ /* 0x000fe2000f8e000c */
[----:B------:R-:W-:Y:S01]  /*2aa0*/  USHF.L.U64.HI UR25, UR8, 0x6, UR9 ;  /* 0x0000000608197899 */ /* 0x000fe20008010209 */
[----:B------:R1:W-:Y:S01]  /*2ab0*/  @!P4 LDGSTS.E.BYPASS.LTC128B.128 [R2+0x7800], desc[UR14][R6.64+0x80] ;  /* 0x078000800602cfae */ /* 0x0003e2000b981a0e */
[----:B------:R-:W-:Y:S01]  /*2ac0*/  UIMAD.WIDE.U32 UR38, UR8, 0x20, URZ ;  /* 0x00000020082678a5 */ /* 0x000fe2000f8e00ff */
[----:B------:R-:W-:Y:S01]  /*2ad0*/  IMAD.U32 R4, RZ, RZ, UR32 ;  /* 0x00000020ff047e24 */ /* 0x000fe2000f8e00ff */
[----:B------:R-:W-:Y:S01]  /*2ae0*/  USHF.L.U32 UR32, UR8, 0x6, URZ ;  /* 0x0000000608207899 */ /* 0x000fe200080006ff */
[----:B------:R-:W-:Y:S01]  /*2af0*/  IMAD.U32 R5, RZ, RZ, UR33 ;  /* 0x00000021ff057e24 */ /* 0x000fe2000f8e00ff */
[----:B------:R-:W-:Y:S01]  /*2b00*/  @!P1 LDGSTS.E.BYPASS.LTC128B.128 [R2+0x8000], desc[UR14][R8.64] ;  /* 0x0800000008029fae */ /* 0x000fe2000b981a0e */
[----:B------:R-:W-:Y:S01]  /*2b10*/  UIMAD UR25, UR25, UR26, URZ ;  /* 0x0000001a191972a4 */ /* 0x000fe2000f8e02ff */
[----:B------:R-:W-:Y:S01]  /*2b20*/  IMAD.U32 R18, RZ, RZ, UR8 ;  /* 0x00000008ff127e24 */ /* 0x000fe2000f8e00ff */
[----:B------:R-:W-:Y:S01]  /*2b30*/  UIMAD.WIDE.U32 UR32, UR32, UR26, URZ ;  /* 0x0000001a202072a5 */ /* 0x000fe2000f8e00ff */
[----:B------:R3:W-:Y:S01]  /*2b40*/  @!P1 LDGSTS.E.BYPASS.LTC128B.128 [R2+0xa000], desc[UR14][R8.64+0x80] ;  /* 0x0a00008008029fae */ /* 0x0007e2000b981a0e */
[----:B------:R-:W-:-:S02]  /*2b50*/  UISETP.NE.AND UP2, UPT, UR17, 0x1, UPT ;  /* 0x000000011100788c */ /* 0x000fc4000bf45270 */
[----:B------:R-:W-:Y:S01]  /*2b60*/  UIADD3 UR25, UPT, UPT, UR33, UR25, URZ ;  /* 0x0000001921197290 */ /* 0x000fe2000fffe0ff */
[----:B-1----:R-:W-:Y:S02]  /*2b70*/  IMAD.U32 R7, RZ, RZ, UR34 ;  /* 0x00000022ff077e24 */ /* 0x002fe4000f8e00ff */
[----:B------:R-:W-:-:S03]  /*2b80*/  IMAD.U32 R6, RZ, RZ, UR37 ;  /* 0x00000025ff067e24 */ /* 0x000fc6000f8e00ff */
[CC--:B------:R-:W-:Y:S02]  /*2b90*/  @!P3 LEA R14, P4, R7.reuse, R246.reuse, 0x1 ;  /* 0x000000f6070eb211 */ /* 0x0c0fe400078808ff */
[-C--:B------:R-:W-:Y:S02]  /*2ba0*/  @!P5 LEA R12, P6, R6, R246.reuse, 0x1 ;  /* 0x000000f6060cd211 */ /* 0x080fe400078c08ff */
[-C--:B------:R-:W-:Y:S01]  /*2bb0*/  @!P3 LEA.HI.X R15, R7, R245.reuse, R4, 0x1, P4 ;  /* 0x000000f5070fb211 */ /* 0x080fe200020f0c04 */
[----:B------:R-:W-:Y:S01]  /*2bc0*/  @!P2 IMAD.IADD R4, R21, 0x1, R10 ;  /* 0x000000011504a824 */ /* 0x000fe200078e020a */
[----:B------:R-:W-:Y:S01]  /*2bd0*/  @!P2 LEA R10, P4, R20, R246, 0x1 ;  /* 0x000000f6140aa211 */ /* 0x000fe200078808ff */
[----:B------:R-:W-:Y:S01]  /*2be0*/  IMAD.U32 R7, RZ, RZ, UR8 ;  /* 0x00000008ff077e24 */ /* 0x000fe2000f8e00ff */
[-C--:B------:R-:W-:Y:S01]  /*2bf0*/  @!P5 LEA.HI.X R13, R6, R245.reuse, R5, 0x1, P6 ;  /* 0x000000f5060dd211 */ /* 0x080fe200030f0c05 */
[----:B------:R-:W-:Y:S01]  /*2c00*/  @!P3 LDGSTS.E.BYPASS.LTC128B.128 [R2+0x8800], desc[UR14][R14.64] ;  /* 0x088000000e02bfae */ /* 0x000fe2000b981a0e */
[----:B------:R-:W-:Y:S01]  /*2c10*/  @!P2 LEA.HI.X R11, R20, R245, R4, 0x1, P4 ;  /* 0x000000f5140ba211 */ /* 0x000fe200020f0c04 */
[----:B------:R-:W-:Y:S01]  /*2c20*/  VIADD R6, R17, UR31 ;  /* 0x0000001f11067c36 */ /* 0x000fe20008000000 */
[----:B--2---:R-:W-:Y:S01]  /*2c30*/  LEA R5, P6, R16, UR6, 0x1 ;  /* 0x0000000610057c11 */ /* 0x004fe2000f8c08ff */
[----:B------:R1:W-:Y:S01]  /*2c40*/  @!P3 LDGSTS.E.BYPASS.LTC128B.128 [R2+0xa800], desc[UR14][R14.64+0x80] ;  /* 0x0a8000800e02bfae */ /* 0x0003e2000b981a0e */
[----:B------:R-:W-:Y:S01]  /*2c50*/  ISETP.GE.AND P3, PT, R0, UR24, PT ;  /* 0x0000001800007c0c */ /* 0x000fe2000bf66270 */
[----:B------:R-:W-:Y:S01]  /*2c60*/  IMAD.U32 R4, RZ, RZ, UR8 ;  /* 0x00000008ff047e24 */ /* 0x000fe2000f8e00ff */
[----:B------:R-:W-:Y:S01]  /*2c70*/  ISETP.GE.AND P4, PT, R3, UR24, PT ;  /* 0x0000001803007c0c */ /* 0x000fe2000bf86270 */
[----:B------:R-:W-:Y:S01]  /*2c80*/  @!P5 LDGSTS.E.BYPASS.LTC128B.128 [R2+0x9000], desc[UR14][R12.64] ;  /* 0x090000000c02dfae */ /* 0x000fe2000b981a0e */
[----:B------:R-:W-:Y:S01]  /*2c90*/  USHF.L.U32 UR24, UR9, 0x5, URZ ;  /* 0x0000000509187899 */ /* 0x000fe200080006ff */
[----:B------:R-:W-:Y:S01]  /*2ca0*/  LEA.HI.X R6, R16, UR7, R6, 0x1, P6 ;  /* 0x0000000710067c11 */ /* 0x000fe2000b0f0c06 */
[----:B---3--:R-:W-:Y:S01]  /*2cb0*/  IMAD.U32 R9, RZ, RZ, UR9 ;  /* 0x00000009ff097e24 */ /* 0x008fe2000f8e00ff */
[----:B------:R2:W-:Y:S01]  /*2cc0*/  @!P5 LDGSTS.E.BYPASS.LTC128B.128 [R2+0xb000], desc[UR14][R12.64+0x80] ;  /* 0x0b0000800c02dfae */ /* 0x0005e2000b981a0e */
[----:B------:R-:W-:Y:S01]  /*2cd0*/  @!P0 LEA R7, P6, R7, UR32, 0x4 ;  /* 0x0000002007078c11 */ /* 0x000fe2000f8c20ff */
[----:B------:R-:W-:Y:S01]  /*2ce0*/  IMAD.SHL.U32 R3, R212, 0x20, RZ ;  /* 0x00000020d4037824 */ /* 0x000fe200078e00ff */
[----:B------:R-:W-:Y:S01]  /*2cf0*/  UIADD3 UR24, UPT, UPT, UR39, UR24, URZ ;  /* 0x0000001827187290 */ /* 0x000fe2000fffe0ff */
[----:B------:R-:W-:Y:S01]  /*2d00*/  @!P2 LDGSTS.E.BYPASS.LTC128B.128 [R2+0x9800], desc[UR14][R10.64] ;  /* 0x098000000a02afae */ /* 0x000fe2000b981a0e */
[----:B------:R-:W-:Y:S01]  /*2d10*/  LOP3.LUT R8, R46, 0x200, RZ, 0xc0, !PT ;  /* 0x000002002e087812 */ /* 0x000fe200078ec0ff */
[----:B------:R-:W-:Y:S01]  /*2d20*/  VOTEU.ALL UP0, P3 ;  /* 0x0000000000ff7886 */ /* 0x000fe20001800000 */
[----:B------:R-:W-:Y:S01]  /*2d30*/  @!P0 LEA.HI.X R9, R4, UR25, R9, 0x4, P6 ;  /* 0x0000001904098c11 */ /* 0x000fe2000b0f2409 */
[----:B------:R3:W-:Y:S01]  /*2d40*/  @!P2 LDGSTS.E.BYPASS.LTC128B.128 [R2+0xb800], desc[UR14][R10.64+0x80] ;  /* 0x0b8000800a02afae */ /* 0x0007e2000b981a0e */
[----:B------:R-:W-:Y:S01]  /*2d50*/  IMAD.U32 R0, RZ, RZ, UR25 ;  /* 0x00000019ff007e24 */ /* 0x000fe2000f8e00ff */
[----:B------:R-:W-:-:S02]  /*2d60*/  LOP3.LUT R3, R8, 0x7c00, R3, 0xf8, !PT ;  /* 0x00007c0008037812 */ /* 0x000fc400078ef803 */
[----:B------:R-:W0:Y:S01]  /*2d70*/  LDGDEPBAR ;  /* 0x00000000000079af */ /* 0x000e220000000000 */
[----:B-1----:R-:W-:Y:S02]  /*2d80*/  IMAD.U32 R14, RZ, RZ, UR32 ;  /* 0x00000020ff0e7e24 */ /* 0x002fe4000f8e00ff */
[----:B------:R-:W-:Y:S02]  /*2d90*/  IMAD.U32 R15, RZ, RZ, UR33 ;  /* 0x00000021ff0f7e24 */ /* 0x000fe4000f8e00ff */
[----:B------:R-:W-:Y:S02]  /*2da0*/  IMAD.U32 R15, RZ, RZ, UR25 ;  /* 0x00000019ff0f7e24 */ /* 0x000fe4000f8e00ff */
[----:B--2---:R-:W-:Y:S01]  /*2db0*/  IMAD.U32 R12, RZ, RZ, UR32 ;  /* 0x00000020ff0c7e24 */ /* 0x004fe2000f8e00ff */
[----:B------:R-:W-:Y:S01]  /*2dc0*/  @!UP0 UIADD3 UR32, UP1, UPT, UR32, UR38, URZ ;  /* 0x0000002620208290 */ /* 0x000fe2000ff3e0ff */
[----:B------:R-:W-:-:S03]  /*2dd0*/  @!P4 IMAD.WIDE.U32 R18, R18, 0x30, R14 ;  /* 0x000000301212c825 */ /* 0x000fc600078e000e */
[----:B------:R-:W-:Y:S01]  /*2de0*/  @!UP0 UIADD3.X UR25, UPT, UPT, UR24, UR25, URZ, UP1, !UPT ;  /* 0x0000001918198290 */ /* 0x000fe20008ffe4ff */
[----:B------:R-:W-:Y:S01]  /*2df0*/  @!P1 LEA R16, P2, R12, R5, 0x1 ;  /* 0x000000050c109211 */ /* 0x000fe200078408ff */
[----:B------:R-:W-:Y:S01]  /*2e00*/  IMAD.U32 R8, RZ, RZ, UR32 ;  /* 0x00000020ff087e24 */ /* 0x000fe2000f8e00ff */
[----:B---3--:R-:W-:Y:S01]  /*2e10*/  LOP3.LUT R11, R45, 0x8, R212, 0x78, !PT ;  /* 0x000000082d0b7812 */ /* 0x008fe200078e78d4 */
[----:B------:R-:W-:-:S04]  /*2e20*/  DEPBAR.LE SB0, 0x0 ;  /* 0x000080000000791a */ /* 0x000fc80000000000 */
[-C--:B------:R-:W-:Y:S01]  /*2e30*/  @!P1 LEA.HI.X R17, R12, R6.reuse, R0, 0x1, P2 ;  /* 0x000000060c119211 */ /* 0x080fe200010f0c00 */
[----:B------:R-:W-:Y:S01]  /*2e40*/  BAR.SYNC.DEFER_BLOCKING 0x0 ;  /* 0x0000000000007b1d */ /* 0x000fe20000010000 */
[----:B------:R-:W-:Y:S01]  /*2e50*/  IMAD.U32 R0, RZ, RZ, UR25 ;  /* 0x00000019ff007e24 */ /* 0x000fe2000f8e00ff */
[CC--:B------:R-:W-:Y:S01]  /*2e60*/  @!P3 LEA R14, P5, R8.reuse, R5.reuse, 0x1 ;  /* 0x00000005080eb211 */ /* 0x0c0fe200078a08ff */
[----:B------:R-:W-:Y:S01]  /*2e70*/  IMAD.U32 R10, RZ, RZ, UR9 ;  /* 0x00000009ff0a7e24 */ /* 0x000fe2000f8e00ff */
[-C--:B------:R-:W-:Y:S01]  /*2e80*/  @!P0 LEA R12, P6, R7, R5.reuse, 0x1 ;  /* 0x00000005070c8211 */ /* 0x080fe200078c08ff */
[----:B------:R-:W-:Y:S01]  /*2e90*/  IMAD.U32 R13, RZ, RZ, UR33 ;  /* 0x00000021ff0d7e24 */ /* 0x000fe2000f8e00ff */
[-C--:B------:R-:W-:Y:S01]  /*2ea0*/  @!P3 LEA.HI.X R15, R8, R6.reuse, R0, 0x1, P5 ;  /* 0x00000006080fb211 */ /* 0x080fe200028f0c00 */
[----:B------:R-:W-:Y:S01]  /*2eb0*/  @!P4 IMAD R10, R10, 0x30, RZ ;  /* 0x000000300a0ac824 */ /* 0x000fe200078e02ff */
[----:B------:R-:W-:Y:S01]  /*2ec0*/  LOP3.LUT R0, R45, 0x8, R47, 0x78, !PT ;  /* 0x000000082d007812 */ /* 0x000fe200078e782f */
[----:B------:R-:W-:Y:S01]  /*2ed0*/  IMAD R228, R11, 0x2, R228 ;  /* 0x000000020be47824 */ /* 0x000fe200078e02e4 */
[-C--:B------:R-:W-:Y:S01]  /*2ee0*/  @!P0 LEA.HI.X R13, R7, R6.reuse, R9, 0x1, P6 ;  /* 0x00000006070d8211 */ /* 0x080fe200030f0c09 */
[----:B------:R-:W-:Y:S01]  /*2ef0*/  @!P4 IMAD.IADD R10, R19, 0x1, R10 ;  /* 0x00000001130ac824 */ /* 0x000fe200078e020a */
[----:B------:R-:W-:Y:S01]  /*2f00*/  @!P4 LEA R4, P2, R18, R5, 0x1 ;  /* 0x000000051204c211 */ /* 0x000fe200078408ff */
[----:B------:R-:W-:Y:S01]  /*2f10*/  IMAD.IADD R3, R3, 0x1, R0 ;  /* 0x0000000103037824 */ /* 0x000fe200078e0200 */
[----:B------:R-:W-:Y:S01]  /*2f20*/  LOP3.LUT P6, RZ, R212, 0x4, RZ, 0xc0, !PT ;  /* 0x00000004d4ff7812 */ /* 0x000fe200078cc0ff */
[----:B------:R-:W-:Y:S01]  /*2f30*/  VIADD R135, R228, UR30 ;  /* 0x0000001ee4877c36 */ /* 0x000fe20008000000 */
[----:B------:R-:W-:-:S02]  /*2f40*/  @!P4 LEA.HI.X R5, R18, R6, R10, 0x1, P2 ;  /* 0x000000061205c211 */ /* 0x000fc400010f0c0a */
[----:B------:R-:W-:Y:S01]  /*2f50*/  LEA R130, R3, UR30, 0x1 ;  /* 0x0000001e03827c11 */ /* 0x000fe2000f8e08ff */
[----:B------:R-:W-:Y:S01]  /*2f60*/  IMAD.MOV.U32 R3, RZ, RZ, 0x20 ;  /* 0x00000020ff037424 */ /* 0x000fe200078e00ff */
[----:B------:R-:W-:Y:S02]  /*2f70*/  SEL R229, R229, 0xffffffc0, !P6 ;  /* 0xffffffc0e5e57807 */ /* 0x000fe40007000000 */
[----:B------:R-:W-:Y:S01]  /*2f80*/  LOP3.LUT R47, R47, 0x1f0, RZ, 0xc0, !PT ;  /* 0x000001f02f2f7812 */ /* 0x000fe200078ec0ff */
[----:B------:R-:W-:Y:S01]  /*2f90*/  @!PT LDS RZ, [RZ] ;  /* 0x00000000fffff984 */ /* 0x000fe20000000800 */
[----:B------:R-:W-:Y:S01]  /*2fa0*/  @!PT LDS RZ, [RZ] ;  /* 0x00000000fffff984 */ /* 0x000fe20000000800 */
[----:B------:R-:W-:Y:S01]  /*2fb0*/  @!PT LDS RZ, [RZ] ;  /* 0x00000000fffff984 */ /* 0x000fe20000000800 */
[----:B------:R-:W-:Y:S02]  /*2fc0*/  @!P1 LDGSTS.E.BYPASS.LTC128B.128 [R2+0xc000], desc[UR14][R16.64] ;  /* 0x0c00000010029fae */ /* 0x000fe4000b981a0e */
[----:B------:R-:W-:Y:S02]  /*2fd0*/  IMAD.IADD R134, R130, 0x1, R229 ;  /* 0x0000000182867824 */ /* 0x000fe400078e02e5 */
[----:B------:R1:W-:Y:S04]  /*2fe0*/  @!P1 LDGSTS.E.BYPASS.LTC128B.128 [R2+0xe000], desc[UR14][R16.64+0x80] ;  /* 0x0e00008010029fae */ /* 0x0003e8000b981a0e */
[----:B------:R-:W-:Y:S04]  /*2ff0*/  @P1 STS.128 [R2+0xc000], RZ ;  /* 0x00c000ff02001388 */ /* 0x000fe80000000c00 */
[----:B------:R-:W-:Y:S04]  /*3000*/  @P1 STS.128 [R2+0xe000], RZ ;  /* 0x00e000ff02001388 */ /* 0x000fe80000000c00 */
[----:B------:R-:W-:Y:S04]  /*3010*/  @P0 STS.128 [R2+0xc800], RZ ;  /* 0x00c800ff02000388 */ /* 0x000fe80000000c00 */
[----:B------:R-:W-:Y:S04]  /*3020*/  @P0 STS.128 [R2+0xe800], RZ ;  /* 0x00e800ff02000388 */ /* 0x000fe80000000c00 */
[----:B------:R-:W-:Y:S01]  /*3030*/  @!PT LDS RZ, [RZ] ;  /* 0x00000000fffff984 */ /* 0x000fe20000000800 */
[----:B------:R-:W-:Y:S01]  /*3040*/  @!PT LDS RZ, [RZ] ;  /* 0x00000000fffff984 */ /* 0x000fe20000000800 */
[----:B------:R-:W-:Y:S01]  /*3050*/  @!PT LDS RZ, [RZ] ;  /* 0x00000000fffff984 */ /* 0x000fe20000000800 */
[----:B------:R-:W-:Y:S04]  /*3060*/  @!P0 LDGSTS.E.BYPASS.LTC128B.128 [R2+0xc800], desc[UR14][R12.64] ;  /* 0x0c8000000c028fae */ /* 0x000fe8000b981a0e */
[----:B------:R-:W-:Y:S01]  /*3070*/  @!P0 LDGSTS.E.BYPASS.LTC128B.128 [R2+0xe800], desc[UR14][R12.64+0x80] ;  /* 0x0e8000800c028fae */ /* 0x000fe2000b981a0e */
[----:B------:R-:W-:-:S03]  /*3080*/  LOP3.LUT P0, RZ, R212, 0x2, RZ, 0xc0, !PT ;  /* 0x00000002d4ff7812 */ /* 0x000fc6000780c0ff */
[----:B------:R-:W-:Y:S01]  /*3090*/  @P3 STS.128 [R2+0xd000], RZ ;  /* 0x00d000ff02003388 */ /* 0x000fe20000000c00 */
[----:B------:R-:W-:-:S03]  /*30a0*/  SEL R3, R3, 0xffffffe0, !P0 ;  /* 0xffffffe003037807 */ /* 0x000fc60004000000 */
[----:B------:R-:W-:Y:S02]  /*30b0*/  @P3 STS.128 [R2+0xf000], RZ ;  /* 0x00f000ff02003388 */ /* 0x000fe40000000c00 */
[C-C-:B------:R-:W-:Y:S02]  /*30c0*/  IMAD.IADD R129, R135.reuse, 0x1, R3.reuse ;  /* 0x0000000187817824 */ /* 0x140fe400078e0203 */
[----:B------:R-:W-:Y:S01]  /*30d0*/  @!PT LDS RZ, [RZ] ;  /* 0x00000000fffff984 */ /* 0x000fe20000000800 */
[----:B------:R-:W-:Y:S01]  /*30e0*/  @!PT LDS RZ, [RZ] ;  /* 0x00000000fffff984 */ /* 0x000fe20000000800 */
[----:B------:R-:W-:Y:S01]  /*30f0*/  @!PT LDS RZ, [RZ] ;  /* 0x00000000fffff984 */ /* 0x000fe20000000800 */
[----:B------:R-:W-:Y:S01]  /*3100*/  @!P3 LDGSTS.E.BYPASS.LTC128B.128 [R2+0xd000], desc[UR14][R14.64] ;  /* 0x0d0000000e02bfae */ /* 0x000fe2000b981a0e */
[----:B------:R-:W-:Y:S02]  /*3110*/  IMAD.IADD R128, R130, 0x1, R3 ;  /* 0x0000000182807824 */ /* 0x000fe400078e0203 */
[----:B------:R-:W-:Y:S01]  /*3120*/  IMAD.IADD R135, R135, 0x1, R229 ;  /* 0x0000000187877824 */ /* 0x000fe200078e02e5 */
[----:B------:R2:W-:Y:S01]  /*3130*/  @!P3 LDGSTS.E.BYPASS.LTC128B.128 [R2+0xf000], desc[UR14][R14.64+0x80] ;  /* 0x0f0000800e02bfae */ /* 0x0005e2000b981a0e */
[C---:B------:R-:W-:Y:S02]  /*3140*/  IMAD.IADD R132, R3.reuse, 0x1, R134 ;  /* 0x0000000103847824 */ /* 0x040fe400078e0286 */
[----:B------:R-:W-:Y:S01]  /*3150*/  IMAD.IADD R133, R3, 0x1, R135 ;  /* 0x0000000103857824 */ /* 0x000fe200078e0287 */
[----:B------:R-:W-:Y:S04]  /*3160*/  @P4 STS.128 [R2+0xd800], RZ ;  /* 0x00d800ff02004388 */ /* 0x000fe80000000c00 */
[----:B------:R-:W-:Y:S04]  /*3170*/  @P4 STS.128 [R2+0xf800], RZ ;  /* 0x00f800ff02004388 */ /* 0x000fe80000000c00 */
[----:B------:R-:W-:Y:S01]  /*3180*/  @!PT LDS RZ, [RZ] ;  /* 0x00000000fffff984 */ /* 0x000fe20000000800 */
[----:B------:R-:W-:Y:S01]  /*3190*/  @!PT LDS RZ, [RZ] ;  /* 0x00000000fffff984 */ /* 0x000fe20000000800 */
[----:B------:R-:W-:Y:S01]  /*31a0*/  @!PT LDS RZ, [RZ] ;  /* 0x00000000fffff984 */ /* 0x000fe20000000800 */
[----:B------:R-:W-:Y:S04]  /*31b0*/  @!P4 LDGSTS.E.BYPASS.LTC128B.128 [R2+0xd800], desc[UR14][R4.64] ;  /* 0x0d8000000402cfae */ /* 0x000fe8000b981a0e */
[----:B------:R3:W-:Y:S04]  /*31c0*/  @!P4 LDGSTS.E.BYPASS.LTC128B.128 [R2+0xf800], desc[UR14][R4.64+0x80] ;  /* 0x0f8000800402cfae */ /* 0x0007e8000b981a0e */
[----:B------:R-:W-:Y:S04]  /*31d0*/  LDSM.16.M88.4 R104, [R130] ;  /* 0x000000008268783b */ /* 0x000fe80000000200 */
[----:B------:R-:W4:Y:S04]  /*31e0*/  LDSM.16.M88.4 R64, [R228+UR30+0x8000] ;  /* 0x0080001ee440783b */ /* 0x000f280008000200 */
[----:B------:R-:W5:Y:S04]  /*31f0*/  LDSM.16.M88.4 R28, [R130+0x2000] ;  /* 0x00200000821c783b */ /* 0x000f680000000200 */
[----:B------:R-:W5:Y:S04]  /*3200*/  LDSM.16.M88.4 R48, [R228+UR30+0x8800] ;  /* 0x0088001ee430783b */ /* 0x000f680008000200 */
[----:B------:R-:W5:Y:S04]  /*3210*/  LDSM.16.M88.4 R112, [R228+UR30+0x9000] ;  /* 0x0090001ee470783b */ /* 0x000f680008000200 */
[----:B-1----:R-:W1:Y:S04]  /*3220*/  LDSM.16.M88.4 R16, [R228+UR30+0x9800] ;  /* 0x0098001ee410783b */ /* 0x002e680008000200 */
[----:B------:R-:W-:Y:S04]  /*3230*/  LDSM.16.M88.4 R8, [R129+0x8000] ;  /* 0x008000008108783b */ /* 0x000fe80000000200 */
[----:B--2---:R-:W2:Y:S04]  /*3240*/  LDSM.16.M88.4 R12, [R128+0x2000] ;  /* 0x00200000800c783b */ /* 0x004ea80000000200 */
[----:B---3--:R-:W3:Y:S04]  /*3250*/  LDSM.16.M88.4 R4, [R129+0x8800] ;  /* 0x008800008104783b */ /* 0x008ee80000000200 */
[----:B------:R-:W3:Y:S04]  /*3260*/  LDSM.16.M88.4 R92, [R129+0x9000] ;  /* 0x00900000815c783b */ /* 0x000ee80000000200 */
[----:B------:R-:W3:Y:S04]  /*3270*/  LDSM.16.M88.4 R124, [R129+0x9800] ;  /* 0x00980000817c783b */ /* 0x000ee80000000200 */
[----:B------:R-:W3:Y:S01]  /*3280*/  LDSM.16.M88.4 R120, [R128] ;  /* 0x000000008078783b */ /* 0x000ee20000000200 */
[-C--:B----4-:R-:W-:Y:S03]  /*3290*/  HMMA.16816.F32 R76, R104, R64.reuse, RZ ;  /* 0x00000040684c723c */ /* 0x090fe600000018ff */
[----:B------:R-:W-:Y:S04]  /*32a0*/  LDSM.16.M88.4 R100, [R134+0x2000] ;  /* 0x002000008664783b */ /* 0x000fe80000000200 */
[----:B------:R-:W4:Y:S01]  /*32b0*/  LDSM.16.M88.4 R88, [R135+0x8000] ;  /* 0x008000008758783b */ /* 0x000f220000000200 */
[C---:B-----5:R-:W-:Y:S03]  /*32c0*/  HMMA.16816.F32 R72, R28.reuse, R64, RZ ;  /* 0x000000401c48723c */ /* 0x060fe600000018ff */
[----:B------:R-:W5:Y:S04]  /*32d0*/  LDSM.16.M88.4 R84, [R135+0x8800] ;  /* 0x008800008754783b */ /* 0x000f680000000200 */
[----:B------:R-:W5:Y:S01]  /*32e0*/  LDSM.16.M88.4 R80, [R135+0x9000] ;  /* 0x009000008750783b */ /* 0x000f620000000200 */
[C---:B------:R-:W-:Y:S03]  /*32f0*/  HMMA.16816.F32 R68, R28.reuse, R66, RZ ;  /* 0x000000421c44723c */ /* 0x040fe600000018ff */
[----:B------:R-:W5:Y:S04]  /*3300*/  LDSM.16.M88.4 R24, [R135+0x9800] ;  /* 0x009800008718783b */ /* 0x000f680000000200 */
[----:B------:R-:W5:Y:S01]  /*3310*/  LDSM.16.M88.4 R20, [R134] ;  /* 0x000000008614783b */ /* 0x000f620000000200 */
[C---:B------:R-:W-:Y:S03]  /*3320*/  HMMA.16816.F32 R56, R28.reuse, R48, RZ ;  /* 0x000000301c38723c */ /* 0x040fe600000018ff */
[----:B------:R-:W-:Y:S04]  /*3330*/  LDSM.16.M88.4 R96, [R133+0x9800] ;  /* 0x009800008560783b */ /* 0x000fe80000000200 */
[----:B------:R-:W0:Y:S01]  /*3340*/  LDGDEPBAR ;  /* 0x00000000000079af */ /* 0x000e220000000000 */
[C---:B------:R-:W-:Y:S08]  /*3350*/  HMMA.16816.F32 R40, R28.reuse, R112, RZ ;  /* 0x000000701c28723c */ /* 0x040ff000000018ff */
[C---:B-1----:R-:W-:Y:S08]  /*3360*/  HMMA.16816.F32 R32, R28.reuse, R16, RZ ;  /* 0x000000101c20723c */ /* 0x042ff000000018ff */
        /* <DEDUP_REMOVED lines=11> */
[C---:B--2---:R-:W-:Y:S08]  /*3420*/  HMMA.16816.F32 R72, R12.reuse, R8, R72 ;  /* 0x000000080c48723c */ /* 0x044ff00000001848 */
[C---:B---3--:R-:W-:Y:S08]  /*3430*/  HMMA.16816.F32 R56, R12.reuse, R4, R56 ;  /* 0x000000040c38723c */ /* 0x048ff00000001838 */
        /* <DEDUP_REMOVED lines=12> */
[----:B------:R-:W3:Y:S07]  /*3500*/  LDSM.16.M88.4 R4, [R133+0x9000] ;  /* 0x009000008504783b */ /* 0x000eee0000000200 */
[C---:B------:R-:W-:Y:S08]  /*3510*/  HMMA.16816.F32 R116, R120.reuse, R92, R116 ;  /* 0x0000005c7874723c */ /* 0x040ff00000001874 */
[C---:B------:R-:W-:Y:S01]  /*3520*/  HMMA.16816.F32 R112, R120.reuse, R94, R112 ;  /* 0x0000005e7870723c */ /* 0x040fe20000001870 */
[----:B------:R-:W3:Y:S07]  /*3530*/  LDSM.16.M88.4 R92, [R132] ;  /* 0x00000000845c783b */ /* 0x000eee0000000200 */
[C---:B------:R-:W-:Y:S08]  /*3540*/  HMMA.16816.F32 R108, R120.reuse, R124, R108 ;  /* 0x0000007c786c723c */ /* 0x040ff0000000186c */
[----:B------:R-:W-:Y:S01]  /*3550*/  HMMA.16816.F32 R104, R120, R126, R104 ;  /* 0x0000007e7868723c */ /* 0x000fe20000001868 */
[----:B------:R-:W-:Y:S04]  /*3560*/  LDSM.16.M88.4 R124, [R129+0xb000] ;  /* 0x00b00000817c783b */ /* 0x000fe80000000200 */
[----:B------:R-:W-:Y:S03]  /*3570*/  LDSM.16.M88.4 R120, [R129+0xb800] ;  /* 0x00b800008178783b */ /* 0x000fe60000000200 */
[C---:B----4-:R-:W-:Y:S08]  /*3580*/  HMMA.16816.F32 R72, R100.reuse, R88, R72 ;  /* 0x000000586448723c */ /* 0x050ff00000001848 */
[C---:B-----5:R-:W-:Y:S08]  /*3590*/  HMMA.16816.F32 R56, R100.reuse, R84, R56 ;  /* 0x000000546438723c */ /* 0x060ff00000001838 */
        /* <DEDUP_REMOVED lines=12> */
[----:B------:R-:W4:Y:S07]  /*3660*/  LDSM.16.M88.4 R84, [R228+UR30+0xa000] ;  /* 0x00a0001ee454783b */ /* 0x000f2e0008000200 */
[C---:B------:R-:W-:Y:S08]  /*3670*/  HMMA.16816.F32 R116, R20.reuse, R80, R116 ;  /* 0x000000501474723c */ /* 0x040ff00000001874 */
[C---:B------:R-:W-:Y:S01]  /*3680*/  HMMA.16816.F32 R112, R20.reuse, R82, R112 ;  /* 0x000000521470723c */ /* 0x040fe20000001870 */
[----:B------:R-:W5:Y:S07]  /*3690*/  LDSM.16.M88.4 R80, [R228+UR30+0xa800] ;  /* 0x00a8001ee450783b */ /* 0x000f6e0008000200 */
[C---:B------:R-:W-:Y:S08]  /*36a0*/  HMMA.16816.F32 R108, R20.reuse, R24, R108 ;  /* 0x00000018146c723c */ /* 0x040ff0000000186c */
[----:B------:R-:W-:Y:S01]  /*36b0*/  HMMA.16816.F32 R104, R20, R26, R104 ;  /* 0x0000001a1468723c */ /* 0x000fe20000001868 */
[----:B------:R-:W5:Y:S04]  /*36c0*/  LDSM.16.M88.4 R24, [R228+UR30+0xb000] ;  /* 0x00b0001ee418783b */ /* 0x000f680008000200 */
[----:B------:R-:W5:Y:S03]  /*36d0*/  LDSM.16.M88.4 R20, [R228+UR30+0xb800] ;  /* 0x00b8001ee414783b */ /* 0x000f660008000200 */
[C---:B-1----:R-:W-:Y:S08]  /*36e0*/  HMMA.16816.F32 R72, R16.reuse, R12, R72 ;  /* 0x0000000c1048723c */ /* 0x042ff00000001848 */
[C---:B------:R-:W-:Y:S08]  /*36f0*/  HMMA.16816.F32 R68, R16.reuse, R14, R68 ;  /* 0x0000000e1044723c */ /* 0x040ff00000001844 */
[C---:B--2---:R-:W-:Y:S08]  /*3700*/  HMMA.16816.F32 R56, R16.reuse, R8, R56 ;  /* 0x000000081038723c */ /* 0x044ff00000001838 */
[C---:B------:R-:W-:Y:S08]  /*3710*/  HMMA.16816.F32 R52, R16.reuse, R10, R52 ;  /* 0x0000000a1034723c */ /* 0x040ff00000001834 */
[C---:B---3--:R-:W-:Y:S08]  /*3720*/  HMMA.16816.F32 R40, R16.reuse, R4, R40 ;  /* 0x000000041028723c */ /* 0x048ff00000001828 */
[C---:B------:R-:W-:Y:S08]  /*3730*/  HMMA.16816.F32 R36, R16.reuse, R6, R36 ;  /* 0x000000061024723c */ /* 0x040ff00000001824 */
[C---:B------:R-:W-:Y:S08]  /*3740*/  HMMA.16816.F32 R32, R16.reuse, R96, R32 ;  /* 0x000000601020723c */ /* 0x040ff00000001820 */
[----:B------:R-:W-:Y:S01]  /*3750*/  HMMA.16816.F32 R28, R16, R98, R28 ;  /* 0x00000062101c723c */ /* 0x000fe2000000181c */
        /* <DEDUP_REMOVED lines=8> */
[C---:B------:R-:W-:Y:S01]  /*37e0*/  HMMA.16816.F32 R112, R92.reuse, R6, R112 ;  /* 0x000000065c70723c */ /* 0x040fe20000001870 */
[----:B------:R-:W3:Y:S04]  /*37f0*/  LDSM.16.M88.4 R4, [R129+0xa800] ;  /* 0x00a800008104783b */ /* 0x000ee80000000200 */
[----:B------:R-:W3:Y:S03]  /*3800*/  LDSM.16.M88.4 R128, [R128+0x4000] ;  /* 0x004000008080783b */ /* 0x000ee60000000200 */
[C---:B------:R-:W-:Y:S08]  /*3810*/  HMMA.16816.F32 R108, R92.reuse, R96, R108 ;  /* 0x000000605c6c723c */ /* 0x040ff0000000186c */
[----:B------:R-:W-:Y:S01]  /*3820*/  HMMA.16816.F32 R104, R92, R98, R104 ;  /* 0x000000625c68723c */ /* 0x000fe20000001868 */
[----:B------:R-:W-:Y:S04]  /*3830*/  LDSM.16.M88.4 R96, [R134+0x6000] ;  /* 0x006000008660783b */ /* 0x000fe80000000200 */
[----:B------:R-:W3:Y:S03]  /*3840*/  LDSM.16.M88.4 R92, [R135+0xa000] ;  /* 0x00a00000875c783b */ /* 0x000ee60000000200 */
[C---:B----4-:R-:W-:Y:S08]  /*3850*/  HMMA.16816.F32 R72, R88.reuse, R84, R72 ;  /* 0x000000545848723c */ /* 0x050ff00000001848 */
[C---:B------:R-:W-:Y:S08]  /*3860*/  HMMA.16816.F32 R68, R88.reuse, R86, R68 ;  /* 0x000000565844723c */ /* 0x040ff00000001844 */
[C---:B-----5:R-:W-:Y:S08]  /*3870*/  HMMA.16816.F32 R56, R88.reuse, R80, R56 ;  /* 0x000000505838723c */ /* 0x060ff00000001838 */
[C---:B------:R-:W-:Y:S08]  /*3880*/  HMMA.16816.F32 R52, R88.reuse, R82, R52 ;  /* 0x000000525834723c */ /* 0x040ff00000001834 */
[C---:B------:R-:W-:Y:S08]  /*3890*/  HMMA.16816.F32 R40, R88.reuse, R24, R40 ;  /* 0x000000185828723c */ /* 0x040ff00000001828 */
[C---:B------:R-:W-:Y:S08]  /*38a0*/  HMMA.16816.F32 R36, R88.reuse, R26, R36 ;  /* 0x0000001a5824723c */ /* 0x040ff00000001824 */
[C---:B------:R-:W-:Y:S08]  /*38b0*/  HMMA.16816.F32 R32, R88.reuse, R20, R32 ;  /* 0x000000145820723c */ /* 0x040ff00000001820 */
[----:B------:R-:W-:Y:S01]  /*38c0*/  HMMA.16816.F32 R28, R88, R22, R28 ;  /* 0x00000016581c723c */ /* 0x000fe2000000181c */
[----:B------:R-:W4:Y:S07]  /*38d0*/  LDSM.16.M88.4 R88, [R135+0xa800] ;  /* 0x00a800008758783b */ /* 0x000f2e0000000200 */
[C---:B-1----:R-:W-:Y:S08]  /*38e0*/  HMMA.16816.F32 R76, R16.reuse, R84, R76 ;  /* 0x00000054104c723c */ /* 0x042ff0000000184c */
[C---:B------:R-:W-:Y:S01]  /*38f0*/  HMMA.16816.F32 R64, R16.reuse, R86, R64 ;  /* 0x000000561040723c */ /* 0x040fe20000001840 */
[----:B------:R-:W1:Y:S07]  /*3900*/  LDSM.16.M88.4 R84, [R135+0xb000] ;  /* 0x00b000008754783b */ /* 0x000e6e0000000200 */
[C---:B------:R-:W-:Y:S08]  /*3910*/  HMMA.16816.F32 R60, R16.reuse, R80, R60 ;  /* 0x00000050103c723c */ /* 0x040ff0000000183c */
[C---:B------:R-:W-:Y:S01]  /*3920*/  HMMA.16816.F32 R48, R16.reuse, R82, R48 ;  /* 0x000000521030723c */ /* 0x040fe20000001830 */
[----:B------:R-:W5:Y:S07]  /*3930*/  LDSM.16.M88.4 R80, [R135+0xb800] ;  /* 0x00b800008750783b */ /* 0x000f6e0000000200 */
[C---:B------:R-:W-:Y:S08]  /*3940*/  HMMA.16816.F32 R116, R16.reuse, R24, R116 ;  /* 0x000000181074723c */ /* 0x040ff00000001874 */
[C---:B------:R-:W-:Y:S01]  /*3950*/  HMMA.16816.F32 R112, R16.reuse, R26, R112 ;  /* 0x0000001a1070723c */ /* 0x040fe20000001870 */
[----:B------:R-:W-:Y:S07]  /*3960*/  LDSM.16.M88.4 R24, [R132+0x4000] ;  /* 0x004000008418783b */ /* 0x000fee0000000200 */
[C---:B------:R-:W-:Y:S08]  /*3970*/  HMMA.16816.F32 R108, R16.reuse, R20, R108 ;  /* 0x00000014106c723c */ /* 0x040ff0000000186c */
[----:B------:R-:W-:Y:S01]  /*3980*/  HMMA.16816.F32 R104, R16, R22, R104 ;  /* 0x000000161068723c */ /* 0x000fe20000001868 */
[----:B------:R-:W-:Y:S04]  /*3990*/  LDSM.16.M88.4 R20, [R132+0x6000] ;  /* 0x006000008414783b */ /* 0x000fe80000000200 */
[----:B------:R-:W5:Y:S03]  /*39a0*/  LDSM.16.M88.4 R16, [R133+0xa000] ;  /* 0x00a000008510783b */ /* 0x000f660000000200 */
[C---:B--2---:R-:W-:Y:S08]  /*39b0*/  HMMA.16816.F32 R72, R12.reuse, R8, R72 ;  /* 0x000000080c48723c */ /* 0x044ff00000001848 */
[C---:B------:R-:W-:Y:S08]  /*39c0*/  HMMA.16816.F32 R68, R12.reuse, R10, R68 ;  /* 0x0000000a0c44723c */ /* 0x040ff00000001844 */
[C---:B---3--:R-:W-:Y:S08]  /*39d0*/  HMMA.16816.F32 R56, R12.reuse, R4, R56 ;  /* 0x000000040c38723c */ /* 0x048ff00000001838 */
[C---:B------:R-:W-:Y:S08]  /*39e0*/  HMMA.16816.F32 R52, R12.reuse, R6, R52 ;  /* 0x000000060c34723c */ /* 0x040ff00000001834 */
[C---:B------:R-:W-:Y:S08]  /*39f0*/  HMMA.16816.F32 R40, R12.reuse, R124, R40 ;  /* 0x0000007c0c28723c */ /* 0x040ff00000001828 */
[C---:B------:R-:W-:Y:S08]  /*3a00*/  HMMA.16816.F32 R36, R12.reuse, R126, R36 ;  /* 0x0000007e0c24723c */ /* 0x040ff00000001824 */
[C---:B------:R-:W-:Y:S08]  /*3a10*/  HMMA.16816.F32 R32, R12.reuse, R120, R32 ;  /* 0x000000780c20723c */ /* 0x040ff00000001820 */
[----:B------:R-:W-:Y:S01]  /*3a20*/  HMMA.16816.F32 R28, R12, R122, R28 ;  /* 0x0000007a0c1c723c */ /* 0x000fe2000000181c */
[----:B------:R-:W2:Y:S07]  /*3a30*/  LDSM.16.M88.4 R12, [R133+0xa800] ;  /* 0x00a80000850c783b */ /* 0x000eae0000000200 */
[C---:B------:R-:W-:Y:S08]  /*3a40*/  HMMA.16816.F32 R76, R128.reuse, R8, R76 ;  /* 0x00000008804c723c */ /* 0x040ff0000000184c */
[C---:B------:R-:W-:Y:S01]  /*3a50*/  HMMA.16816.F32 R64, R128.reuse, R10, R64 ;  /* 0x0000000a8040723c */ /* 0x040fe20000001840 */
[----:B------:R-:W3:Y:S07]  /*3a60*/  LDSM.16.M88.4 R8, [R133+0xb000] ;  /* 0x00b000008508783b */ /* 0x000eee0000000200 */
[C---:B------:R-:W-:Y:S08]  /*3a70*/  HMMA.16816.F32 R60, R128.reuse, R4, R60 ;  /* 0x00000004803c723c */ /* 0x040ff0000000183c */
[----:B------:R-:W-:Y:S01]  /*3a80*/  HMMA.16816.F32 R48, R128, R6, R48 ;  /* 0x000000068030723c */ /* 0x000fe20000001830 */
[----:B------:R-:W3:Y:S01]  /*3a90*/  LDSM.16.M88.4 R4, [R133+0xb800] ;  /* 0x00b800008504783b */ /* 0x000ee20000000200 */
[----:B------:R-:W-:-:S06]  /*3aa0*/  DEPBAR.LE SB0, 0x0 ;  /* 0x000080000000791a */ /* 0x000fcc0000000000 */
[C---:B------:R-:W-:Y:S08]  /*3ab0*/  HMMA.16816.F32 R72, R96.reuse, R92, R72 ;  /* 0x0000005c6048723c */ /* 0x040ff00000001848 */
[C---:B------:R-:W-:Y:S08]  /*3ac0*/  HMMA.16816.F32 R68, R96.reuse, R94, R68 ;  /* 0x0000005e6044723c */ /* 0x040ff00000001844 */
[C---:B----4-:R-:W-:Y:S08]  /*3ad0*/  HMMA.16816.F32 R56, R96.reuse, R88, R56 ;  /* 0x000000586038723c */ /* 0x050ff00000001838 */
[C---:B------:R-:W-:Y:S08]  /*3ae0*/  HMMA.16816.F32 R52, R96.reuse, R90, R52 ;  /* 0x0000005a6034723c */ /* 0x040ff00000001834 */
[C---:B-1----:R-:W-:Y:S08]  /*3af0*/  HMMA.16816.F32 R40, R96.reuse, R84, R40 ;  /* 0x000000546028723c */ /* 0x042ff00000001828 */
[C---:B------:R-:W-:Y:S08]  /*3b00*/  HMMA.16816.F32 R36, R96.reuse, R86, R36 ;  /* 0x000000566024723c */ /* 0x040ff00000001824 */
[C---:B-----5:R-:W-:Y:S08]  /*3b10*/  HMMA.16816.F32 R32, R96.reuse, R80, R32 ;  /* 0x000000506020723c */ /* 0x060ff00000001820 */
[----:B------:R-:W-:Y:S08]  /*3b20*/  HMMA.16816.F32 R28, R96, R82, R28 ;  /* 0x00000052601c723c */ /* 0x000ff0000000181c */
[C---:B------:R-:W-:Y:S08]  /*3b30*/  HMMA.16816.F32 R76, R100.reuse, R92, R76 ;  /* 0x0000005c644c723c */ /* 0x040ff0000000184c */
[C---:B------:R-:W-:Y:S08]  /*3b40*/  HMMA.16816.F32 R64, R100.reuse, R94, R64 ;  /* 0x0000005e6440723c */ /* 0x040ff00000001840 */
[C---:B------:R-:W-:Y:S08]  /*3b50*/  HMMA.16816.F32 R60, R100.reuse, R88, R60 ;  /* 0x00000058643c723c */ /* 0x040ff0000000183c */
[----:B------:R-:W-:Y:S08]  /*3b60*/  HMMA.16816.F32 R48, R100, R90, R48 ;  /* 0x0000005a6430723c */ /* 0x000ff00000001830 */
[----:B------:R-:W-:Y:S08]  /*3b70*/  HMMA.16816.F32 R116, R128, R124, R116 ;  /* 0x0000007c8074723c */ /* 0x000ff00000001874 */
[C---:B------:R-:W-:Y:S08]  /*3b80*/  HMMA.16816.F32 R72, R20.reuse, R16, R72 ;  /* 0x000000101448723c */ /* 0x040ff00000001848 */
[C---:B------:R-:W-:Y:S08]  /*3b90*/  HMMA.16816.F32 R68, R20.reuse, R18, R68 ;  /* 0x000000121444723c */ /* 0x040ff00000001844 */
[C---:B--2---:R-:W-:Y:S08]  /*3ba0*/  HMMA.16816.F32 R56, R20.reuse, R12, R56 ;  /* 0x0000000c1438723c */ /* 0x044ff00000001838 */
[C---:B------:R-:W-:Y:S08]  /*3bb0*/  HMMA.16816.F32 R52, R20.reuse, R14, R52 ;  /* 0x0000000e1434723c */ /* 0x040ff00000001834 */
[C---:B---3--:R-:W-:Y:S08]  /*3bc0*/  HMMA.16816.F32 R40, R20.reuse, R8, R40 ;  /* 0x000000081428723c */ /* 0x048ff00000001828 */
[C---:B------:R-:W-:Y:S08]  /*3bd0*/  HMMA.16816.F32 R36, R20.reuse, R10, R36 ;  /* 0x0000000a1424723c */ /* 0x040ff00000001824 */
[C---:B------:R-:W-:Y:S08]  /*3be0*/  HMMA.16816.F32 R32, R20.reuse, R4, R32 ;  /* 0x000000041420723c */ /* 0x040ff00000001820 */
[----:B------:R-:W-:Y:S08]  /*3bf0*/  HMMA.16816.F32 R28, R20, R6, R28 ;  /* 0x00000006141c723c */ /* 0x000ff0000000181c */
[C---:B------:R-:W-:Y:S08]  /*3c00*/  HMMA.16816.F32 R112, R128.reuse, R126, R112 ;  /* 0x0000007e8070723c */ /* 0x040ff00000001870 */
[----:B------:R-:W-:Y:S08]  /*3c10*/  HMMA.16816.F32 R108, R128, R120, R108 ;  /* 0x00000078806c723c */ /* 0x000ff0000000186c */
[C---:B------:R-:W-:Y:S08]  /*3c20*/  HMMA.16816.F32 R20, R24.reuse, R16, R76 ;  /* 0x000000101814723c */ /* 0x040ff0000000184c */
[----:B------:R-:W-:Y:S08]  /*3c30*/  HMMA.16816.F32 R64, R24, R18, R64 ;  /* 0x000000121840723c */ /* 0x000ff00000001840 */
[----:B------:R-:W-:Y:S08]  /*3c40*/  HMMA.16816.F32 R104, R128, R122, R104 ;  /* 0x0000007a8068723c */ /* 0x000ff00000001868 */
[----:B------:R-:W-:Y:S01]  /*3c50*/  HMMA.16816.F32 R16, R24, R12, R60 ;  /* 0x0000000c1810723c */ /* 0x000fe2000000183c */
[----:B------:R-:W-:Y:S01]  /*3c60*/  IMAD.U32 R12, RZ, RZ, UR21 ;  /* 0x00000015ff0c7e24 */ /* 0x000fe2000f8e00ff */
[----:B------:R-:W-:-:S04]  /*3c70*/  SHF.R.U32.HI R13, RZ, 0x2, R212 ;  /* 0x00000002ff0d7819 */ /* 0x000fc800000116d4 */
[----:B------:R-:W-:Y:S01]  /*3c80*/  IADD3 R47, PT, PT, R47, 0x1, R12 ;  /* 0x000000012f2f7810 */ /* 0x000fe20007ffe00c */
[----:B------:R-:W-:Y:S01]  /*3c90*/  IMAD.SHL.U32 R12, R212, 0x2, RZ ;  /* 0x00000002d40c7824 */ /* 0x000fe200078e00ff */
[----:B------:R-:W-:Y:S01]  /*3ca0*/  LOP3.LUT R13, R13, 0x7, RZ, 0xc0, !PT ;  /* 0x000000070d0d7812 */ /* 0x000fe200078ec0ff */
[----:B------:R-:W-:Y:S01]  /*3cb0*/  HMMA.16816.F32 R48, R24, R14, R48 ;  /* 0x0000000e1830723c */ /* 0x000fe20000001830 */
[----:B------:R-:W-:Y:S02]  /*3cc0*/  IMAD.U32 R14, RZ, RZ, UR17 ;  /* 0x00000011ff0e7e24 */ /* 0x000fe4000f8e00ff */
[----:B------:R-:W-:Y:S02]  /*3cd0*/  LOP3.LUT R12, R12, 0x6, RZ, 0xc0, !PT ;  /* 0x000000060c0c7812 */ /* 0x000fe400078ec0ff */
[----:B------:R-:W-:-:S03]  /*3ce0*/  IADD3 R60, PT, PT, R47, -UR23, R13 ;  /* 0x800000172f3c7c10 */ /* 0x000fc6000fffe00d */
[----:B------:R-:W-:Y:S01]  /*3cf0*/  IMAD R14, R14, 0x40, R12 ;  /* 0x000000400e0e7824 */ /* 0x000fe200078e020c */
[C---:B------:R-:W-:Y:S01]  /*3d00*/  HMMA.16816.F32 R116, R100.reuse, R84, R116 ;  /* 0x000000546474723c */ /* 0x040fe20000001874 */
[--C-:B------:R-:W-:Y:S02]  /*3d10*/  IADD3 R60, PT, PT, R60, UR18, R242.reuse ;  /* 0x000000123c3c7c10 */ /* 0x100fe4000fffe0f2 */
[----:B------:R-:W-:Y:S02]  /*3d20*/  VIADD R61, R14, 0xffffffc0 ;  /* 0xffffffc00e3d7836 */ /* 0x000fe40000000000 */
[--C-:B------:R-:W-:Y:S01]  /*3d30*/  VIADDMNMX R241, R60, 0x40, R242.reuse, PT ;  /* 0x000000403cf17846 */ /* 0x100fe200038001f2 */
[----:B------:R-:W-:Y:S01]  /*3d40*/  VIADD R63, R14, 0xffffffc1 ;  /* 0xffffffc10e3f7836 */ /* 0x000fe20000000000 */
[----:B------:R-:W-:Y:S01]  /*3d50*/  VIADDMNMX R240, R60, 0x48, R242, PT ;  /* 0x000000483cf07846 */ /* 0x000fe200038001f2 */
[C---:B------:R-:W-:Y:S01]  /*3d60*/  HMMA.16816.F32 R112, R100.reuse, R86, R112 ;  /* 0x000000566470723c */ /* 0x040fe20000001870 */
[C---:B------:R-:W-:Y:S01]  /*3d70*/  VIADD R76, R14.reuse, 0xffffffc8 ;  /* 0xffffffc80e4c7836 */ /* 0x040fe20000000000 */
[-C--:B------:R-:W-:Y:S01]  /*3d80*/  ISETP.GE.AND P4, PT, R61, R241.reuse, PT ;  /* 0x000000f13d00720c */ /* 0x080fe20003f86270 */
[C---:B------:R-:W-:Y:S01]  /*3d90*/  VIADD R89, R14.reuse, 0xffffffc9 ;  /* 0xffffffc90e597836 */ /* 0x040fe20000000000 */
[-C--:B------:R-:W-:Y:S01]  /*3da0*/  ISETP.GE.AND P1, PT, R63, R240.reuse, PT ;  /* 0x000000f03f00720c */ /* 0x080fe20003f26270 */
[----:B------:R-:W-:Y:S01]  /*3db0*/  VIADD R88, R14, 0xffffffd0 ;  /* 0xffffffd00e587836 */ /* 0x000fe20000000000 */
[----:B------:R-:W-:Y:S01]  /*3dc0*/  FSEL R72, R72, -INF , !P4 ;  /* 0xff80000048487808 */ /* 0x000fe20006000000 */
[C---:B------:R-:W-:Y:S01]  /*3dd0*/  VIADD R90, R14.reuse, 0xffffffd1 ;  /* 0xffffffd10e5a7836 */ /* 0x040fe20000000000 */
[C---:B------:R-:W-:Y:S01]  /*3de0*/  HMMA.16816.F32 R108, R100.reuse, R80, R108 ;  /* 0x00000050646c723c */ /* 0x040fe2000000186c */
[----:B------:R-:W-:Y:S01]  /*3df0*/  FSEL R75, R75, -INF , !P1 ;  /* 0xff8000004b4b7808 */ /* 0x000fe20004800000 */
[----:B------:R-:W-:Y:S01]  /*3e00*/  VIADD R85, R14, 0xffffffd8 ;  /* 0xffffffd80e557836 */ /* 0x000fe20000000000 */
[-C--:B------:R-:W-:Y:S01]  /*3e10*/  ISETP.GE.AND P4, PT, R76, R241.reuse, PT ;  /* 0x000000f14c00720c */ /* 0x080fe20003f86270 */
[C---:B------:R-:W-:Y:S01]  /*3e20*/  VIADD R87, R14.reuse, 0xffffffd9 ;  /* 0xffffffd90e577836 */ /* 0x040fe20000000000 */
[----:B------:R-:W-:Y:S01]  /*3e30*/  ISETP.GE.AND P3, PT, R63, R241, PT ;  /* 0x000000f13f00720c */ /* 0x000fe20003f66270 */
[----:B------:R-:W-:Y:S01]  /*3e40*/  VIADD R86, R14, 0xffffffe0 ;  /* 0xffffffe00e567836 */ /* 0x000fe20000000000 */
[-C--:B------:R-:W-:Y:S01]  /*3e50*/  ISETP.GE.AND P1, PT, R89, R240.reuse, PT ;  /* 0x000000f05900720c */ /* 0x080fe20003f26270 */
[----:B------:R-:W-:Y:S01]  /*3e60*/  HMMA.16816.F32 R104, R100, R82, R104 ;  /* 0x000000526468723c */ /* 0x000fe20000001868 */
[----:B------:R-:W-:Y:S01]  /*3e70*/  FSEL R77, R68, -INF , !P4 ;  /* 0xff800000444d7808 */ /* 0x000fe20006000000 */
[C---:B------:R-:W-:Y:S01]  /*3e80*/  VIADD R47, R14.reuse, 0xffffffe8 ;  /* 0xffffffe80e2f7836 */ /* 0x040fe20000000000 */
[----:B------:R-:W-:Y:S01]  /*3e90*/  BAR.SYNC.DEFER_BLOCKING 0x0 ;  /* 0x0000000000007b1d */ /* 0x000fe20000010000 */
[----:B------:R-:W-:Y:S01]  /*3ea0*/  ISETP.GE.AND P2, PT, R61, R240, PT ;  /* 0x000000f03d00720c */ /* 0x000fe20003f46270 */
[----:B------:R-:W-:Y:S01]  /*3eb0*/  VIADD R15, R14, 0xfffffff0 ;  /* 0xfffffff00e0f7836 */ /* 0x000fe20000000000 */
[----:B------:R-:W-:-:S02]  /*3ec0*/  FSEL R73, R73, -INF , !P3 ;  /* 0xff80000049497808 */ /* 0x000fc40005800000 */
[----:B------:R-:W-:Y:S01]  /*3ed0*/  FSEL R68, R71, -INF , !P1 ;  /* 0xff80000047447808 */ /* 0x000fe20004800000 */
[C---:B------:R-:W-:Y:S01]  /*3ee0*/  HMMA.16816.F32 R116, R24.reuse, R8, R116 ;  /* 0x000000081874723c */ /* 0x040fe20000001874 */
[-C--:B------:R-:W-:Y:S02]  /*3ef0*/  ISETP.GE.AND P3, PT, R89, R241.reuse, PT ;  /* 0x000000f15900720c */ /* 0x080fe40003f66270 */
[----:B------:R-:W-:Y:S02]  /*3f00*/  ISETP.GE.AND P4, PT, R88, R241, PT ;  /* 0x000000f15800720c */ /* 0x000fe40003f86270 */
[-C--:B------:R-:W-:Y:S02]  /*3f10*/  ISETP.GE.AND P1, PT, R90, R240.reuse, PT ;  /* 0x000000f05a00720c */ /* 0x080fe40003f26270 */
[----:B------:R-:W-:Y:S01]  /*3f20*/  FSEL R74, R74, -INF , !P2 ;  /* 0xff8000004a4a7808 */ /* 0x000fe20005000000 */
[----:B------:R-:W-:Y:S01]  /*3f30*/  HMMA.16816.F32 R8, R24, R10, R112 ;  /* 0x0000000a1808723c */ /* 0x000fe20000001870 */
[----:B------:R-:W-:-:S02]  /*3f40*/  ISETP.GE.AND P2, PT, R76, R240, PT ;  /* 0x000000f04c00720c */ /* 0x000fc40003f46270 */
[----:B------:R-:W-:Y:S02]  /*3f50*/  FSEL R69, R69, -INF , !P3 ;  /* 0xff80000045457808 */ /* 0x000fe40005800000 */
[----:B------:R-:W-:Y:S02]  /*3f60*/  FSEL R13, R56, -INF , !P4 ;  /* 0xff800000380d7808 */ /* 0x000fe40006000000 */
[-C--:B------:R-:W-:Y:S01]  /*3f70*/  ISETP.GE.AND P3, PT, R90, R241.reuse, PT ;  /* 0x000000f15a00720c */ /* 0x080fe20003f66270 */
[----:B------:R-:W-:Y:S01]  /*3f80*/  HMMA.16816.F32 R108, R24, R4, R108 ;  /* 0x00000004186c723c */ /* 0x000fe2000000186c */
[----:B------:R-:W-:Y:S02]  /*3f90*/  ISETP.GE.AND P4, PT, R85, R241, PT ;  /* 0x000000f15500720c */ /* 0x000fe40003f86270 */
[----:B------:R-:W-:Y:S02]  /*3fa0*/  FSEL R70, R70, -INF , !P2 ;  /* 0xff80000046467808 */ /* 0x000fe40005000000 */
[----:B------:R-:W-:-:S02]  /*3fb0*/  ISETP.GE.AND P2, PT, R88, R240, PT ;  /* 0x000000f05800720c */ /* 0x000fc40003f46270 */
[----:B------:R-:W-:Y:S01]  /*3fc0*/  FSEL R12, R57, -INF , !P3 ;  /* 0xff800000390c7808 */ /* 0x000fe20005800000 */
[----:B------:R-:W-:Y:S01]  /*3fd0*/  HMMA.16816.F32 R24, R24, R6, R104 ;  /* 0x000000061818723c */ /* 0x000fe20000001868 */
[----:B------:R-:W-:Y:S02]  /*3fe0*/  FSEL R6, R59, -INF , !P1 ;  /* 0xff8000003b067808 */ /* 0x000fe40004800000 */
[----:B------:R-:W-:Y:S02]  /*3ff0*/  ISETP.GE.AND P1, PT, R87, R240, PT ;  /* 0x000000f05700720c */ /* 0x000fe40003f26270 */
[----:B------:R-:W-:Y:S02]  /*4000*/  FSEL R52, R52, -INF , !P4 ;  /* 0xff80000034347808 */ /* 0x000fe40006000000 */
[----:B------:R-:W-:Y:S01]  /*4010*/  FSEL R4, R55, -INF , !P1 ;  /* 0xff80000037047808 */ /* 0x000fe20004800000 */
[----:B------:R-:W-:Y:S01]  /*4020*/  VIADD R55, R14, 0xffffffe1 ;  /* 0xffffffe10e377836 */ /* 0x000fe20000000000 */
[----:B------:R-:W-:-:S02]  /*4030*/  ISETP.GE.AND P3, PT, R87, R241, PT ;  /* 0x000000f15700720c */ /* 0x000fc40003f66270 */
[-C--:B------:R-:W-:Y:S02]  /*4040*/  ISETP.GE.AND P4, PT, R86, R241.reuse, PT ;  /* 0x000000f15600720c */ /* 0x080fe40003f86270 */
        /* <DEDUP_REMOVED lines=10> */
[----:B------:R-:W-:Y:S02]  /*40f0*/  FSEL R137, R36, -INF , !P4 ;  /* 0xff80000024897808 */ /* 0x000fe40006000000 */
[----:B------:R-:W-:-:S02]  /*4100*/  ISETP.GE.AND P3, PT, R40, R241, PT ;  /* 0x000000f12800720c */ /* 0x000fc40003f66270 */
[----:B------:R-:W-:Y:S02]  /*4110*/  FMNMX3.FTZ R36, R72, R73, R77, !PT ;  /* 0x0000004948247276 */ /* 0x000fe4000781004d */
[----:B------:R-:W-:Y:S02]  /*4120*/  FSEL R249, R42, -INF , !P2 ;  /* 0xff8000002af97808 */ /* 0x000fe40005000000 */
[----:B------:R-:W-:Y:S02]  /*4130*/  ISETP.GE.AND P4, PT, R15, R241, PT ;  /* 0x000000f10f00720c */ /* 0x000fe40003f86270 */
[----:B------:R-:W-:Y:S02]  /*4140*/  ISETP.GE.AND P2, PT, R47, R240, PT ;  /* 0x000000f02f00720c */ /* 0x000fe40003f46270 */
[----:B------:R-:W-:Y:S01]  /*4150*/  FSEL R252, R37, -INF , !P3 ;  /* 0xff80000025fc7808 */ /* 0x000fe20005800000 */
[----:B------:R-:W-:Y:S01]  /*4160*/  VIADD R37, R14, 0xfffffff1 ;  /* 0xfffffff10e257836 */ /* 0x000fe20000000000 */
[----:B------:R-:W-:-:S02]  /*4170*/  FMNMX3.FTZ R36, R36, R69, R13, !PT ;  /* 0x0000004524247276 */ /* 0x000fc4000781000d */
[----:B------:R-:W-:Y:S02]  /*4180*/  ISETP.GE.AND P1, PT, R55, R240, PT ;  /* 0x000000f03700720c */ /* 0x000fe40003f26270 */
[----:B------:R-:W-:Y:S02]  /*4190*/  FSEL R227, R32, -INF , !P4 ;  /* 0xff80000020e37808 */ /* 0x000fe40006000000 */
[----:B------:R-:W-:Y:S02]  /*41a0*/  FSEL R251, R38, -INF , !P2 ;  /* 0xff80000026fb7808 */ /* 0x000fe40005000000 */
[----:B------:R-:W-:Y:S01]  /*41b0*/  FMNMX3.FTZ R32, R36, R12, R52, !PT ;  /* 0x0000000c24207276 */ /* 0x000fe20007810034 */
[C---:B------:R-:W-:Y:S01]  /*41c0*/  VIADD R36, R14.reuse, 0xfffffff8 ;  /* 0xfffffff80e247836 */ /* 0x040fe20000000000 */
[----:B------:R-:W-:Y:S01]  /*41d0*/  FSEL R250, R43, -INF , !P1 ;  /* 0xff8000002bfa7808 */ /* 0x000fe20004800000 */
[----:B------:R-:W-:Y:S01]  /*41e0*/  VIADD R14, R14, 0xfffffff9 ;  /* 0xfffffff90e0e7836 */ /* 0x000fe20000000000 */
[----:B------:R-:W-:-:S02]  /*41f0*/  ISETP.GE.AND P2, PT, R15, R240, PT ;  /* 0x000000f00f00720c */ /* 0x000fc40003f46270 */
[----:B------:R-:W-:Y:S02]  /*4200*/  ISETP.GE.AND P1, PT, R40, R240, PT ;  /* 0x000000f02800720c */ /* 0x000fe40003f26270 */
[----:B------:R-:W-:Y:S02]  /*4210*/  ISETP.GE.AND P3, PT, R37, R241, PT ;  /* 0x000000f12500720c */ /* 0x000fe40003f66270 */
[----:B------:R-:W-:Y:S02]  /*4220*/  FMNMX3.FTZ R32, R32, R53, R244, !PT ;  /* 0x0000003520207276 */ /* 0x000fe400078100f4 */
[----:B------:R-:W-:Y:S02]  /*4230*/  FSEL R223, R34, -INF , !P2 ;  /* 0xff80000022df7808 */ /* 0x000fe40005000000 */
[----:B------:R-:W-:Y:S02]  /*4240*/  FSEL R149, R39, -INF , !P1 ;  /* 0xff80000027957808 */ /* 0x000fe40004800000 */
[----:B------:R-:W-:-:S02]  /*4250*/  FSEL R226, R33, -INF , !P3 ;  /* 0xff80000021e27808 */ /* 0x000fc40005800000 */
[----:B------:R-:W-:Y:S02]  /*4260*/  ISETP.GE.AND P2, PT, R36, R241, PT ;  /* 0x000000f12400720c */ /* 0x000fe40003f46270 */
[----:B------:R-:W-:Y:S02]  /*4270*/  ISETP.GE.AND P1, PT, R37, R240, PT ;  /* 0x000000f02500720c */ /* 0x000fe40003f26270 */
[----:B------:R-:W-:Y:S02]  /*4280*/  FMNMX3.FTZ R33, R74, R75, R70, !PT ;  /* 0x0000004b4a217276 */ /* 0x000fe40007810046 */
[----:B------:R-:W-:Y:S02]  /*4290*/  FMNMX3.FTZ R32, R32, R136, R137, !PT ;  /* 0x0000008820207276 */ /* 0x000fe40007810089 */
[----:B------:R-:W-:Y:S02]  /*42a0*/  FSEL R225, R28, -INF , !P2 ;  /* 0xff8000001ce17808 */ /* 0x000fe40005000000 */
[----:B------:R-:W-:-:S02]  /*42b0*/  FSEL R222, R35, -INF , !P1 ;  /* 0xff80000023de7808 */ /* 0x000fc40004800000 */
[----:B------:R-:W-:Y:S02]  /*42c0*/  FMNMX3.FTZ R28, R33, R68, R7, !PT ;  /* 0x00000044211c7276 */ /* 0x000fe40007810007 */
[----:B------:R-:W-:Y:S02]  /*42d0*/  ISETP.GE.AND P1, PT, R14, R241, PT ;  /* 0x000000f10e00720c */ /* 0x000fe40003f26270 */
[----:B------:R-:W-:Y:S02]  /*42e0*/  FMNMX3.FTZ R32, R32, R252, R227, !PT ;  /* 0x000000fc20207276 */ /* 0x000fe400078100e3 */
[----:B------:R-:W-:Y:S02]  /*42f0*/  FMNMX3.FTZ R28, R28, R6, R5, !PT ;  /* 0x000000061c1c7276 */ /* 0x000fe40007810005 */
[----:B------:R-:W-:Y:S02]  /*4300*/  FSEL R224, R29, -INF , !P1 ;  /* 0xff8000001de07808 */ /* 0x000fe40004800000 */
[----:B------:R-:W-:-:S02]  /*4310*/  FMNMX3.FTZ R32, R32, R226, R225, !PT ;  /* 0x000000e220207276 */ /* 0x000fc400078100e1 */
[----:B------:R-:W-:Y:S02]  /*4320*/  FMNMX3.FTZ R39, R28, R4, R249, !PT ;  /* 0x000000041c277276 */ /* 0x000fe400078100f9 */
[----:B------:R-:W-:Y:S02]  /*4330*/  ISETP.GE.AND P4, PT, R36, R240, PT ;  /* 0x000000f02400720c */ /* 0x000fe40003f86270 */
[----:B------:R-:W-:Y:S01]  /*4340*/  FMNMX.FTZ R28, R224, R32, !PT ;  /* 0x00000020e01c7209 */ /* 0x000fe20007810000 */
[----:B------:R-:W-:Y:S10]  /*4350*/  BRA.U !UP2, `(.L_x_91) ;  /* 0x000000010a9c7547 */ /* 0x000ff4000b800000 */
        /* <DEDUP_REMOVED lines=10> */
[----:B------:R-:W-:Y:S01]  /*4400*/  ULEA UR26, UP0, UR10, UR21, 0x5 ;  /* 0x000000150a1a7291 */ /* 0x000fe2000f8028ff */
[----:B------:R-:W-:Y:S01]  /*4410*/  IMAD.U32 R29, RZ, RZ, UR25 ;  /* 0x00000019ff1d7e24 */ /* 0x000fe2000f8e00ff */
[CC--:B------:R-:W-:Y:S01]  /*4420*/  LEA R78, P1, R32.reuse, R246.reuse, 0x1 ;  /* 0x000000f6204e7211 */ /* 0x0c0fe200078208ff */
[----:B------:R-:W-:Y:S01]  /*4430*/  UIADD3.X UR21, UPT, UPT, UR35, UR18, URZ, UP1, !UPT ;  /* 0x0000001223157290 */ /* 0x000fe20008ffe4ff */
[----:B------:R-:W-:Y:S01]  /*4440*/  MOV R34, UR23 ;  /* 0x0000001700227c02 */ /* 0x000fe20008000f00 */
[----:B------:R-:W-:Y:S01]  /*4450*/  ULEA.HI.X UR25, UR10, UR18, UR11, 0x5, UP0 ;  /* 0x000000120a197291 */ /* 0x000fe200080f2c0b */
[----:B------:R-:W-:Y:S01]  /*4460*/  LEA.HI.X R79, R32, R245, R29, 0x1, P1 ;  /* 0x000000f5204f7211 */ /* 0x000fe200008f0c1d */
[----:B------:R-:W-:Y:S01]  /*4470*/  IMAD.U32 R32, RZ, RZ, UR26 ;  /* 0x0000001aff207e24 */ /* 0x000fe2000f8e00ff */
[-C--:B------:R-:W-:Y:S01]  /*4480*/  LEA R58, P3, R38, R246.reuse, 0x1 ;  /* 0x000000f6263a7211 */ /* 0x080fe200078608ff */
[----:B------:R-:W-:Y:S01]  /*4490*/  IMAD.U32 R35, RZ, RZ, UR18 ;  /* 0x00000012ff237e24 */ /* 0x000fe2000f8e00ff */
[-C--:B------:R-:W-:Y:S01]  /*44a0*/  LEA R56, P2, R34, R246.reuse, 0x1 ;  /* 0x000000f622387211 */ /* 0x080fe200078408ff */
[----:B------:R-:W-:Y:S01]  /*44b0*/  IMAD.U32 R29, RZ, RZ, UR25 ;  /* 0x00000019ff1d7e24 */ /* 0x000fe2000f8e00ff */
[----:B------:R-:W-:Y:S01]  /*44c0*/  MOV R33, UR21 ;  /* 0x0000001500217c02 */ /* 0x000fe20008000f00 */
[----:B------:R-:W-:Y:S01]  /*44d0*/  @!PT LDS RZ, [RZ] ;  /* 0x00000000fffff984 */ /* 0x000fe20000000800 */
[----:B------:R-:W-:Y:S01]  /*44e0*/  @!PT LDS RZ, [RZ] ;  /* 0x00000000fffff984 */ /* 0x000fe20000000800 */
[----:B------:R-:W-:Y:S01]  /*44f0*/  @!PT LDS RZ, [RZ] ;  /* 0x00000000fffff984 */ /* 0x000fe20000000800 */
[----:B------:R1:W-:Y:S01]  /*4500*/  LDGSTS.E.BYPASS.LTC128B.128 [R2+0x8000], desc[UR14][R78.64] ;  /* 0x080000004e027fae */ /* 0x0003e2000b981a0e */
[----:B------:R-:W-:-:S02]  /*4510*/  LEA R42, P1, R32, R246, 0x1 ;  /* 0x000000f6202a7211 */ /* 0x000fc400078208ff */
        /* <DEDUP_REMOVED lines=11> */
.L_x_91:
[----:B-1----:R-:W-:Y:S01]  /*45d0*/  FMNMX3.FTZ R2, R39, R250, R251, !PT ;  /* 0x000000fa27027276 */ /* 0x002fe200078100fb */
[----:B------:R-:W1:Y:S01]  /*45e0*/  LDCU UR18, c[0x0][0x45c] ;  /* 0x00008b80ff1277ac */ /* 0x000e620008000800 */
[----:B------:R-:W-:Y:S01]  /*45f0*/  ISETP.GE.AND P1, PT, R14, R240, PT ;  /* 0x000000f00e00720c */ /* 0x000fe20003f26270 */
[----:B------:R-:W-:Y:S01]  /*4600*/  STL [R1+0x38], R45 ;  /* 0x0000382d01007387 */ /* 0x000fe20000100800 */
[----:B------:R-:W-:Y:S01]  /*4610*/  FSEL R220, R30, -INF , !P4 ;  /* 0xff8000001edc7808 */ /* 0x000fe20006000000 */
[----:B------:R-:W-:Y:S01]  /*4620*/  IMAD.MOV.U32 R44, RZ, RZ, R137 ;  /* 0x000000ffff2c7224 */ /* 0x000fe200078e0089 */
[----:B------:R-:W-:Y:S01]  /*4630*/  FMNMX3.FTZ R2, R2, R149, R223, !PT ;  /* 0x0000009502027276 */ /* 0x000fe200078100df */
[----:B------:R-:W2:Y:S01]  /*4640*/  SHFL.BFLY PT, R30, R28, 0x2, 0x1f ;  /* 0x0c401f001c1e7f89 */ /* 0x000ea200000e0000 */
[----:B------:R-:W-:Y:S01]  /*4650*/  FSEL R219, R31, -INF , !P1 ;  /* 0xff8000001fdb7808 */ /* 0x000fe20004800000 */
[----:B------:R-:W-:Y:S01]  /*4660*/  IMAD.MOV.U32 R212, RZ, RZ, R136 ;  /* 0x000000ffffd47224 */ /* 0x000fe200078e0088 */
[----:B------:R-:W-:-:S02]  /*4670*/  FMNMX3.FTZ R2, R2, R222, R220, !PT ;  /* 0x000000de02027276 */ /* 0x000fc400078100dc */
[----:B------:R-:W-:Y:S02]  /*4680*/  LOP3.LUT R214, R0, 0x200, R46, 0xf8, !PT ;  /* 0x0000020000d67812 */ /* 0x000fe400078ef82e */
[----:B------:R-:W-:Y:S02]  /*4690*/  FMNMX.FTZ R31, R219, R2, !PT ;  /* 0x00000002db1f7209 */ /* 0x000fe40007810000 */
[C---:B------:R-:W-:Y:S02]  /*46a0*/  VIMNMX R243, PT, PT, R60.reuse, UR22, PT ;  /* 0x000000163cf37c48 */ /* 0x040fe4000bfe0100 */
[----:B------:R-:W-:Y:S01]  /*46b0*/  VIADDMNMX R242, R60, 0x8, R242, PT ;  /* 0x000000083cf27846 */ /* 0x000fe200038001f2 */
[----:B------:R-:W3:Y:S01]  /*46c0*/  SHFL.BFLY PT, R29, R31, 0x2, 0x1f ;  /* 0x0c401f001f1d7f89 */ /* 0x000ee200000e0000 */
[----:B------:R-:W-:Y:S02]  /*46d0*/  ISETP.GE.AND P5, PT, R61, R243, PT ;  /* 0x000000f33d00720c */ /* 0x000fe40003fa6270 */
[----:B------:R-:W-:-:S02]  /*46e0*/  ISETP.GE.AND P4, PT, R63, R242, PT ;  /* 0x000000f23f00720c */ /* 0x000fc40003f86270 */
[----:B------:R-:W-:Y:S02]  /*46f0*/  FSEL R102, R20, -INF , !P5 ;  /* 0xff80000014667808 */ /* 0x000fe40006800000 */
[----:B------:R-:W-:Y:S02]  /*4700*/  ISETP.GE.AND P5, PT, R89, R243, PT ;  /* 0x000000f35900720c */ /* 0x000fe40003fa6270 */
[----:B------:R-:W-:Y:S02]  /*4710*/  ISETP.GE.AND P2, PT, R61, R242, PT ;  /* 0x000000f23d00720c */ /* 0x000fe40003f46270 */
[----:B------:R-:W-:Y:S02]  /*4720*/  FSEL R103, R23, -INF , !P4 ;  /* 0xff80000017677808 */ /* 0x000fe40006000000 */
[----:B--2---:R-:W-:Y:S02]  /*4730*/  FMNMX.FTZ R30, R28, R30, !PT ;  /* 0x0000001e1c1e7209 */ /* 0x004fe40007810000 */
[----:B------:R-:W-:-:S02]  /*4740*/  ISETP.GE.AND P4, PT, R85, R242, PT ;  /* 0x000000f25500720c */ /* 0x000fc40003f86270 */
[----:B------:R-:W-:Y:S01]  /*4750*/  LEA R216, R214, UR30, 0x1 ;  /* 0x0000001ed6d87c11 */ /* 0x000fe2000f8e08ff */
[----:B------:R-:W2:Y:S03]  /*4760*/  SHFL.BFLY PT, R2, R30, 0x1, 0x1f ;  /* 0x0c201f001e027f89 */ /* 0x000ea600000e0000 */
[----:B------:R-:W-:Y:S01]  /*4770*/  IADD3 R215, PT, PT, R216, 0xc040, RZ ;  /* 0x0000c040d8d77810 */ /* 0x000fe20007ffe0ff */
[----:B------:R-:W-:Y:S01]  /*4780*/  IMAD.IADD R217, R3, 0x1, R216 ;  /* 0x0000000103d97824 */ /* 0x000fe200078e02d8 */
[----:B------:R-:W-:Y:S01]  /*4790*/  LDSM.16.MT88.4 R180, [R216+0xc000] ;  /* 0x00c00000d8b4783b */ /* 0x000fe20000004200 */
[----:B---3--:R-:W-:-:S03]  /*47a0*/  FMNMX.FTZ R29, R31, R29, !PT ;  /* 0x0000001d1f1d7209 */ /* 0x008fc60007810000 */
[----:B------:R-:W-:Y:S04]  /*47b0*/  LDSM.16.MT88.4 R80, [R217+0xc000] ;  /* 0x00c00000d950783b */ /* 0x000fe80000004200 */
[----:B------:R-:W3:Y:S04]  /*47c0*/  SHFL.BFLY PT, R28, R29, 0x1, 0x1f ;  /* 0x0c201f001d1c7f89 */ /* 0x000ee800000e0000 */
[----:B------:R-:W-:Y:S04]  /*47d0*/  LDSM.16.MT88.4 R144, [R217+0xe000] ;  /* 0x00e00000d990783b */ /* 0x000fe80000004200 */
[----:B------:R-:W-:Y:S01]  /*47e0*/  LDSM.16.MT88.4 R128, [R216+0xe000] ;  /* 0x00e00000d880783b */ /* 0x000fe20000004200 */
[----:B--2---:R-:W-:-:S04]  /*47f0*/  FMNMX.FTZ R2, R30, R2, !PT ;  /* 0x000000021e027209 */ /* 0x004fc80007810000 */
[C---:B------:R-:W-:Y:S01]  /*4800*/  FSETP.NEU.FTZ.AND P1, PT, R2.reuse, -INF , PT ;  /* 0xff8000000200780b */ /* 0x040fe20003f3d000 */
[----:B-1----:R-:W-:-:S05]  /*4810*/  FMUL.FTZ R221, R2, UR18 ;  /* 0x0000001202dd7c20 */ /* 0x002fca0008410000 */
[----:B------:R-:W-:Y:S02]  /*4820*/  FSEL R221, R221, RZ, P1 ;  /* 0x000000ffdddd7208 */ /* 0x000fe40000800000 */
[-C--:B------:R-:W-:Y:S02]  /*4830*/  ISETP.GE.AND P1, PT, R63, R243.reuse, PT ;  /* 0x000000f33f00720c */ /* 0x080fe40003f26270 */
[----:B---3--:R-:W-:Y:S01]  /*4840*/  FMNMX.FTZ R0, R29, R28, !PT ;  /* 0x0000001c1d007209 */ /* 0x008fe20007810000 */
[--C-:B------:R-:W-:Y:S01]  /*4850*/  FFMA.FTZ R56, R69, UR18, -R221.reuse ;  /* 0x0000001245387c23 */ /* 0x100fe200080108dd */
[----:B------:R-:W-:Y:S01]  /*4860*/  FSEL R63, R65, -INF , !P5 ;  /* 0xff800000413f7808 */ /* 0x000fe20006800000 */
[----:B------:R-:W-:Y:S01]  /*4870*/  VIADD R28, R216, 0xc000 ;  /* 0x0000c000d81c7836 */ /* 0x000fe20000000000 */
[C---:B------:R-:W-:Y:S01]  /*4880*/  FSETP.NEU.FTZ.AND P3, PT, R0.reuse, -INF , PT ;  /* 0xff8000000000780b */ /* 0x040fe20003f7d000 */
[----:B------:R-:W-:Y:S01]  /*4890*/  FMUL.FTZ R218, R0, UR18 ;  /* 0x0000001200da7c20 */ /* 0x000fe20008410000 */
[-C--:B------:R-:W-:Y:S01]  /*48a0*/  ISETP.GE.AND P5, PT, R85, R243.reuse, PT ;  /* 0x000000f35500720c */ /* 0x080fe20003fa6270 */
[----:B------:R-:W-:Y:S01]  /*48b0*/  @P6 VIADD R215, R28, 0xffffffc0 ;  /* 0xffffffc01cd76836 */ /* 0x000fe20000000000 */
[----:B------:R-:W-:Y:S01]  /*48c0*/  FSEL R71, R21, -INF , !P1 ;  /* 0xff80000015477808 */ /* 0x000fe20004800000 */
[----:B------:R-:W-:Y:S01]  /*48d0*/  FFMA.FTZ R62, R72, UR18, -R221 ;  /* 0x00000012483e7c23 */ /* 0x000fe200080108dd */
[----:B------:R-:W-:Y:S01]  /*48e0*/  FSEL R218, R218, RZ, P3 ;  /* 0x000000ffdada7208 */ /* 0x000fe20001800000 */
[----:B------:R-:W-:Y:S01]  /*48f0*/  IMAD.IADD R211, R3, 0x1, R215 ;  /* 0x0000000103d37824 */ /* 0x000fe200078e02d7 */
[-C--:B------:R-:W-:Y:S01]  /*4900*/  ISETP.GE.AND P3, PT, R76, R243.reuse, PT ;  /* 0x000000f34c00720c */ /* 0x080fe20003f66270 */
[----:B------:R-:W-:Y:S01]  /*4910*/  LDSM.16.MT88.4 R96, [R215] ;  /* 0x00000000d760783b */ /* 0x000fe20000004200 */
[-C--:B------:R-:W-:Y:S01]  /*4920*/  ISETP.GE.AND P1, PT, R88, R243.reuse, PT ;  /* 0x000000f35800720c */ /* 0x080fe20003f26270 */
[--C-:B------:R-:W-:Y:S01]  /*4930*/  FFMA.FTZ R54, R68, UR18, -R218.reuse ;  /* 0x0000001244367c23 */ /* 0x100fe200080108da */
[----:B------:R-:W-:Y:S01]  /*4940*/  FSEL R64, R64, -INF , !P3 ;  /* 0xff80000040407808 */ /* 0x000fe20005800000 */
[--C-:B------:R-:W-:Y:S01]  /*4950*/  FFMA.FTZ R57, R70, UR18, -R218.reuse ;  /* 0x0000001246397c23 */ /* 0x100fe200080108da */
[-C--:B------:R-:W-:Y:S01]  /*4960*/  ISETP.GE.AND P3, PT, R90, R243.reuse, PT ;  /* 0x000000f35a00720c */ /* 0x080fe20003f66270 */
[----:B------:R-:W-:Y:S01]  /*4970*/  LDSM.16.MT88.4 R112, [R211] ;  /* 0x00000000d370783b */ /* 0x000fe20000004200 */
[----:B------:R-:W-:Y:S01]  /*4980*/  FSEL R68, R48, -INF , !P5 ;  /* 0xff80000030447808 */ /* 0x000fe20006800000 */
[--C-:B------:R-:W-:Y:S01]  /*4990*/  FFMA.FTZ R61, R73, UR18, -R221.reuse ;  /* 0x00000012493d7c23 */ /* 0x100fe200080108dd */
[----:B------:R-:W-:Y:S01]  /*49a0*/  FSEL R69, R17, -INF , !P3 ;  /* 0xff80000011457808 */ /* 0x000fe20005800000 */
[----:B------:R-:W-:Y:S01]  /*49b0*/  LDSM.16.MT88.4 R160, [R215+0x2000] ;  /* 0x00200000d7a0783b */ /* 0x000fe20000004200 */
[-C--:B------:R-:W-:Y:S01]  /*49c0*/  ISETP.GE.AND P3, PT, R86, R243.reuse, PT ;  /* 0x000000f35600720c */ /* 0x080fe20003f66270 */
[--C-:B------:R-:W-:Y:S01]  /*49d0*/  FFMA.FTZ R60, R77, UR18, -R221.reuse ;  /* 0x000000124d3c7c23 */ /* 0x100fe200080108dd */
[-C--:B------:R-:W-:Y:S01]  /*49e0*/  ISETP.GE.AND P5, PT, R55, R243.reuse, PT ;  /* 0x000000f33700720c */ /* 0x080fe20003fa6270 */
[----:B------:R-:W-:Y:S01]  /*49f0*/  LDSM.16.MT88.4 R32, [R211+0x2000] ;  /* 0x00200000d320783b */ /* 0x000fe20000004200 */
[----:B------:R-:W-:Y:S01]  /*4a00*/  FSEL R70, R16, -INF , !P1 ;  /* 0xff80000010467808 */ /* 0x000fe20004800000 */
[--C-:B------:R-:W-:Y:S01]  /*4a10*/  FFMA.FTZ R59, R74, UR18, -R218.reuse ;  /* 0x000000124a3b7c23 */ /* 0x100fe200080108da */
[-C--:B------:R-:W-:Y:S01]  /*4a20*/  ISETP.GE.AND P1, PT, R87, R243.reuse, PT ;  /* 0x000000f35700720c */ /* 0x080fe20003f26270 */
[--C-:B------:R-:W-:Y:S01]  /*4a30*/  FFMA.FTZ R58, R75, UR18, -R218.reuse ;  /* 0x000000124b3a7c23 */ /* 0x100fe200080108da */
[----:B------:R-:W-:Y:S01]  /*4a40*/  FSEL R150, R116, -INF , !P3 ;  /* 0xff80000074967808 */ /* 0x000fe20005800000 */
[--C-:B------:R-:W-:Y:S01]  /*4a50*/  FFMA.FTZ R12, R12, UR18, -R221.reuse ;  /* 0x000000120c0c7c23 */ /* 0x100fe200080108dd */
[----:B------:R-:W-:Y:S01]  /*4a60*/  FSEL R238, R117, -INF , !P5 ;  /* 0xff80000075ee7808 */ /* 0x000fe20006800000 */
[----:B------:R-:W-:Y:S01]  /*4a70*/  MUFU.EX2 R62, R62 ;  /* 0x0000003e003e7308 */ /* 0x000fe20000000800 */
[-C--:B------:R-:W-:Y:S01]  /*4a80*/  ISETP.GE.AND P3, PT, R47, R243.reuse, PT ;  /* 0x000000f32f00720c */ /* 0x080fe20003f66270 */
[----:B------:R-:W-:Y:S01]  /*4a90*/  LDSM.16.MT88.4 R28, [R216+0xc800] ;  /* 0x00c80000d81c783b */ /* 0x000fe20000004200 */
[-C--:B------:R-:W-:Y:S01]  /*4aa0*/  ISETP.GE.AND P5, PT, R40, R243.reuse, PT ;  /* 0x000000f32800720c */ /* 0x080fe20003fa6270 */
[----:B------:R-:W1:Y:S01]  /*4ab0*/  MUFU.EX2 R61, R61 ;  /* 0x0000003d003d7308 */ /* 0x000e620000000800 */
[----:B------:R-:W-:Y:S01]  /*4ac0*/  FSEL R84, R49, -INF , !P1 ;  /* 0xff80000031547808 */ /* 0x000fe20004800000 */
[--C-:B------:R-:W-:Y:S01]  /*4ad0*/  FFMA.FTZ R49, R6, UR18, -R218.reuse ;  /* 0x0000001206317c23 */ /* 0x100fe200080108da */
[-C--:B------:R-:W-:Y:S01]  /*4ae0*/  ISETP.GE.AND P1, PT, R76, R242.reuse, PT ;  /* 0x000000f24c00720c */ /* 0x080fe20003f26270 */
[----:B------:R-:W-:Y:S01]  /*4af0*/  MUFU.EX2 R60, R60 ;  /* 0x0000003c003c7308 */ /* 0x000fe20000000800 */
[----:B------:R-:W-:Y:S01]  /*4b00*/  FSEL R248, R8, -INF , !P3 ;  /* 0xff80000008f87808 */ /* 0x000fe20005800000 */
[--C-:B------:R-:W-:Y:S01]  /*4b10*/  FFMA.FTZ R48, R5, UR18, -R218.reuse ;  /* 0x0000001205307c23 */ /* 0x100fe200080108da */
[----:B------:R-:W-:Y:S01]  /*4b20*/  FSEL R239, R9, -INF , !P5 ;  /* 0xff80000009ef7808 */ /* 0x000fe20006800000 */
[----:B------:R-:W2:Y:S01]  /*4b30*/  MUFU.EX2 R56, R56 ;  /* 0x0000003800387308 */ /* 0x000ea20000000800 */
[-C--:B------:R-:W-:Y:S01]  /*4b40*/  ISETP.GE.AND P3, PT, R15, R243.reuse, PT ;  /* 0x000000f30f00720c */ /* 0x080fe20003f66270 */
[--C-:B------:R-:W-:Y:S01]  /*4b50*/  FFMA.FTZ R252, R252, UR18, -R221.reuse ;  /* 0x00000012fcfc7c23 */ /* 0x100fe200080108dd */
[----:B------:R-:W-:Y:S01]  /*4b60*/  ISETP.GE.AND P5, PT, R37, R243, PT ;  /* 0x000000f32500720c */ /* 0x000fe20003fa6270 */
[----:B------:R-:W-:Y:S01]  /*4b70*/  MUFU.EX2 R59, R59 ;  /* 0x0000003b003b7308 */ /* 0x000fe20000000800 */
[----:B------:R-:W-:Y:S01]  /*4b80*/  FSEL R101, R66, -INF , !P1 ;  /* 0xff80000042657808 */ /* 0x000fe20004800000 */
[----:B------:R-:W-:Y:S01]  /*4b90*/  FFMA.FTZ R249, R249, UR18, -R218 ;  /* 0x00000012f9f97c23 */ /* 0x000fe200080108da */
[----:B------:R-:W-:Y:S01]  /*4ba0*/  FSEL R237, R108, -INF , !P3 ;  /* 0xff8000006ced7808 */ /* 0x000fe20005800000 */
[----:B------:R-:W3:Y:S01]  /*4bb0*/  MUFU.EX2 R58, R58 ;  /* 0x0000003a003a7308 */ /* 0x000ee20000000800 */
[----:B------:R-:W-:Y:S01]  /*4bc0*/  FSEL R236, R109, -INF , !P5 ;  /* 0xff8000006dec7808 */ /* 0x000fe20006800000 */
[----:B------:R-:W-:Y:S01]  /*4bd0*/  FFMA.FTZ R244, R244, UR18, -R221 ;  /* 0x00000012f4f47c23 */ /* 0x000fe200080108dd */
[----:B------:R-:W-:Y:S01]  /*4be0*/  FMNMX3.FTZ R66, R102, R71, R64, !PT ;  /* 0x0000004766427276 */ /* 0x000fe20007810040 */
[----:B------:R-:W-:Y:S01]  /*4bf0*/  MUFU.EX2 R57, R57 ;  /* 0x0000003900397308 */ /* 0x000fe20000000800 */
[-C--:B------:R-:W-:Y:S01]  /*4c00*/  ISETP.GE.AND P3, PT, R89, R242.reuse, PT ;  /* 0x000000f25900720c */ /* 0x080fe20003f66270 */
[----:B------:R-:W-:Y:S01]  /*4c10*/  FFMA.FTZ R250, R250, UR18, -R218 ;  /* 0x00000012fafa7c23 */ /* 0x000fe200080108da */
[----:B------:R-:W-:Y:S01]  /*4c20*/  ISETP.GE.AND P5, PT, R88, R242, PT ;  /* 0x000000f25800720c */ /* 0x000fe20003fa6270 */
[----:B------:R-:W4:Y:S01]  /*4c30*/  MUFU.EX2 R54, R54 ;  /* 0x0000003600367308 */ /* 0x000f220000000800 */
[----:B------:R-:W-:-:S02]  /*4c40*/  FSEL R116, R22, -INF , !P2 ;  /* 0xff80000016747808 */ /* 0x000fc40005000000 */
[----:B------:R-:W-:Y:S01]  /*4c50*/  FMNMX3.FTZ R66, R66, R63, R70, !PT ;  /* 0x0000003f42427276 */ /* 0x000fe20007810046 */
[----:B------:R-:W-:Y:S01]  /*4c60*/  LDSM.16.MT88.4 R20, [R211+0x800] ;  /* 0x00080000d314783b */ /* 0x000fe20000004200 */
[-C--:B------:R-:W-:Y:S01]  /*4c70*/  ISETP.GE.AND P2, PT, R90, R242.reuse, PT ;  /* 0x000000f25a00720c */ /* 0x080fe20003f46270 */
[----:B------:R-:W-:Y:S01]  /*4c80*/  MUFU.EX2 R49, R49 ;  /* 0x0000003100317308 */ /* 0x000fe20000000800 */
[----:B------:R-:W-:Y:S02]  /*4c90*/  FSEL R67, R67, -INF , !P3 ;  /* 0xff80000043437808 */ /* 0x000fe40005800000 */
[----:B------:R-:W-:Y:S01]  /*4ca0*/  FSEL R100, R18, -INF , !P5 ;  /* 0xff80000012647808 */ /* 0x000fe20006800000 */
[----:B------:R-:W-:Y:S01]  /*4cb0*/  MUFU.EX2 R48, R48 ;  /* 0x0000003000307308 */ /* 0x000fe20000000800 */
[----:B------:R-:W-:Y:S02]  /*4cc0*/  FMNMX3.FTZ R65, R116, R103, R101, !PT ;  /* 0x0000006774417276 */ /* 0x000fe40007810065 */
[-C--:B------:R-:W-:Y:S01]  /*4cd0*/  ISETP.GE.AND P1, PT, R87, R242.reuse, PT ;  /* 0x000000f25700720c */ /* 0x080fe20003f26270 */
[----:B------:R-:W-:Y:S01]  /*4ce0*/  MUFU.EX2 R244, R244 ;  /* 0x000000f400f47308 */ /* 0x000fe20000000800 */
[----:B------:R-:W-:-:S02]  /*4cf0*/  ISETP.GE.AND P3, PT, R86, R242, PT ;  /* 0x000000f25600720c */ /* 0x000fc40003f66270 */
[----:B------:R-:W-:Y:S02]  /*4d00*/  FMNMX3.FTZ R66, R66, R69, R68, !PT ;  /* 0x0000004542427276 */ /* 0x000fe40007810044 */
[----:B------:R-:W-:Y:S02]  /*4d10*/  FSEL R87, R19, -INF , !P2 ;  /* 0xff80000013577808 */ /* 0x000fe40005000000 */
[----:B------:R-:W-:Y:S01]  /*4d20*/  FSEL R86, R50, -INF , !P4 ;  /* 0xff80000032567808 */ /* 0x000fe20006000000 */
[----:B------:R-:W-:Y:S01]  /*4d30*/  LDSM.16.MT88.4 R16, [R215+0x2800] ;  /* 0x00280000d710783b */ /* 0x000fe20000004200 */
[----:B------:R-:W-:Y:S01]  /*4d40*/  FMNMX3.FTZ R65, R65, R67, R100, !PT ;  /* 0x0000004341417276 */ /* 0x000fe20007810064 */
[--C-:B------:R-:W-:Y:S01]  /*4d50*/  FFMA.FTZ R50, R53, UR18, -R221.reuse ;  /* 0x0000001235327c23 */ /* 0x100fe200080108dd */
[----:B------:R-:W-:Y:S01]  /*4d60*/  ISETP.GE.AND P5, PT, R55, R242, PT ;  /* 0x000000f23700720c */ /* 0x000fe20003fa6270 */
[--C-:B------:R-:W-:Y:S01]  /*4d70*/  FFMA.FTZ R55, R13, UR18, -R221.reuse ;  /* 0x000000120d377c23 */ /* 0x100fe200080108dd */
[----:B------:R-:W-:Y:S01]  /*4d80*/  FMNMX3.FTZ R66, R66, R84, R150, !PT ;  /* 0x0000005442427276 */ /* 0x000fe20007810096 */
[--C-:B------:R-:W-:Y:S01]  /*4d90*/  FFMA.FTZ R53, R7, UR18, -R218.reuse ;  /* 0x0000001207357c23 */ /* 0x100fe200080108da */
[----:B------:R-:W-:Y:S01]  /*4da0*/  ISETP.GE.AND P2, PT, R47, R242, PT ;  /* 0x000000f22f00720c */ /* 0x000fe20003f46270 */
[----:B------:R-:W-:Y:S01]  /*4db0*/  FFMA.FTZ R47, R4, UR18, -R218 ;  /* 0x00000012042f7c23 */ /* 0x000fe200080108da */
[----:B------:R-:W-:Y:S01]  /*4dc0*/  FSEL R85, R51, -INF , !P1 ;  /* 0xff80000033557808 */ /* 0x000fe20004800000 */
[----:B------:R-:W-:Y:S01]  /*4dd0*/  FFMA.FTZ R51, R52, UR18, -R221 ;  /* 0x0000001234337c23 */ /* 0x000fe200080108dd */
[----:B------:R-:W-:Y:S01]  /*4de0*/  FSEL R118, R118, -INF , !P3 ;  /* 0xff80000076767808 */ /* 0x000fe20005800000 */
[----:B------:R1:W-:Y:S01]  /*4df0*/  MUFU.EX2 R52, R12 ;  /* 0x0000000c00347308 */ /* 0x0003e20000000800 */
[----:B------:R-:W-:-:S02]  /*4e00*/  FMNMX3.FTZ R65, R65, R87, R86, !PT ;  /* 0x0000005741417276 */ /* 0x000fc40007810056 */
[----:B------:R-:W-:Y:S01]  /*4e10*/  ISETP.GE.AND P4, PT, R40, R242, PT ;  /* 0x000000f22800720c */ /* 0x000fe20003f86270 */
[----:B------:R-:W4:Y:S01]  /*4e20*/  MUFU.EX2 R55, R55 ;  /* 0x0000003700377308 */ /* 0x000f220000000800 */
[----:B------:R-:W-:Y:S01]  /*4e30*/  FSEL R119, R119, -INF , !P5 ;  /* 0xff80000077777808 */ /* 0x000fe20006800000 */
[----:B------:R-:W-:Y:S01]  /*4e40*/  LDSM.16.MT88.4 R40, [R217+0xc800] ;  /* 0x00c80000d928783b */ /* 0x000fe20000004200 */
[----:B------:R-:W-:Y:S01]  /*4e50*/  ISETP.GE.AND P5, PT, R36, R243, PT ;  /* 0x000000f32400720c */ /* 0x000fe20003fa6270 */
[----:B------:R-:W-:Y:S01]  /*4e60*/  MUFU.EX2 R51, R51 ;  /* 0x0000003300337308 */ /* 0x000fe20000000800 */
[----:B------:R-:W-:Y:S02]  /*4e70*/  FMNMX3.FTZ R66, R66, R238, R248, !PT ;  /* 0x000000ee42427276 */ /* 0x000fe400078100f8 */
[----:B------:R-:W-:Y:S01]  /*4e80*/  ISETP.GE.AND P1, PT, R15, R242, PT ;  /* 0x000000f20f00720c */ /* 0x000fe20003f26270 */
[----:B------:R-:W4:Y:S01]  /*4e90*/  MUFU.EX2 R50, R50 ;  /* 0x0000003200327308 */ /* 0x000f220000000800 */
[----:B------:R-:W-:-:S02]  /*4ea0*/  FSEL R148, R10, -INF , !P2 ;  /* 0xff8000000a947808 */ /* 0x000fc40005000000 */
[----:B------:R-:W-:Y:S01]  /*4eb0*/  FMNMX3.FTZ R65, R65, R85, R118, !PT ;  /* 0x0000005541417276 */ /* 0x000fe20007810076 */
[----:B------:R-:W4:Y:S01]  /*4ec0*/  MUFU.EX2 R53, R53 ;  /* 0x0000003500357308 */ /* 0x000f220000000800 */
[----:B------:R-:W-:Y:S02]  /*4ed0*/  FSEL R247, R11, -INF , !P4 ;  /* 0xff8000000bf77808 */ /* 0x000fe40006000000 */
[----:B------:R-:W-:Y:S01]  /*4ee0*/  ISETP.GE.AND P4, PT, R14, R243, PT ;  /* 0x000000f30e00720c */ /* 0x000fe20003f86270 */
[----:B------:R-:W4:Y:S01]  /*4ef0*/  MUFU.EX2 R47, R47 ;  /* 0x0000002f002f7308 */ /* 0x000f220000000800 */
[----:B------:R-:W-:Y:S02]  /*4f00*/  FSEL R235, R24, -INF , !P5 ;  /* 0xff80000018eb7808 */ /* 0x000fe40006800000 */
[----:B------:R-:W-:Y:S02]  /*4f10*/  FMNMX3.FTZ R66, R66, R239, R237, !PT ;  /* 0x000000ef42427276 */ /* 0x000fe400078100ed */
[----:B------:R-:W-:-:S02]  /*4f20*/  ISETP.GE.AND P3, PT, R37, R242, PT ;  /* 0x000000f22500720c */ /* 0x000fc40003f66270 */
[----:B------:R-:W-:Y:S02]  /*4f30*/  ISETP.GE.AND P2, PT, R36, R242, PT ;  /* 0x000000f22400720c */ /* 0x000fe40003f46270 */
[----:B------:R-:W-:Y:S01]  /*4f40*/  FSEL R233, R110, -INF , !P1 ;  /* 0xff8000006ee97808 */ /* 0x000fe20004800000 */
[----:B------:R-:W-:Y:S01]  /*4f50*/  LDSM.16.MT88.4 R36, [R217+0xe800] ;  /* 0x00e80000d924783b */ /* 0x000fe20000004200 */
[----:B------:R-:W-:Y:S02]  /*4f60*/  FMNMX3.FTZ R65, R65, R119, R148, !PT ;  /* 0x0000007741417276 */ /* 0x000fe40007810094 */
[----:B------:R-:W-:Y:S02]  /*4f70*/  FSEL R234, R25, -INF , !P4 ;  /* 0xff80000019ea7808 */ /* 0x000fe40006000000 */
[----:B------:R-:W-:Y:S02]  /*4f80*/  FMNMX3.FTZ R66, R66, R236, R235, !PT ;  /* 0x000000ec42427276 */ /* 0x000fe400078100eb */
[----:B------:R-:W-:-:S02]  /*4f90*/  ISETP.GE.AND P1, PT, R14, R242, PT ;  /* 0x000000f20e00720c */ /* 0x000fc40003f26270 */
[----:B------:R-:W-:Y:S01]  /*4fa0*/  FSEL R232, R111, -INF , !P3 ;  /* 0xff8000006fe87808 */ /* 0x000fe20005800000 */
[----:B-1----:R-:W-:Y:S01]  /*4fb0*/  LDSM.16.MT88.4 R12, [R216+0xe800] ;  /* 0x00e80000d80c783b */ /* 0x002fe20000004200 */
[----:B------:R-:W-:Y:S02]  /*4fc0*/  FSEL R231, R26, -INF , !P2 ;  /* 0xff8000001ae77808 */ /* 0x000fe40005000000 */
[----:B------:R-:W-:Y:S02]  /*4fd0*/  FMNMX3.FTZ R65, R65, R247, R233, !PT ;  /* 0x000000f741417276 */ /* 0x000fe400078100e9 */
[----:B------:R-:W-:Y:S02]  /*4fe0*/  FMNMX.FTZ R66, R234, R66, !PT ;  /* 0x00000042ea427209 */ /* 0x000fe40007810000 */
[----:B------:R-:W-:Y:S02]  /*4ff0*/  FSEL R230, R27, -INF , !P1 ;  /* 0xff8000001be67808 */ /* 0x000fe40004800000 */
[----:B------:R-:W-:Y:S01]  /*5000*/  FMNMX3.FTZ R65, R65, R232, R231, !PT ;  /* 0x000000e841417276 */ /* 0x000fe200078100e7 */
[----:B------:R-:W1:Y:S01]  /*5010*/  SHFL.BFLY PT, R8, R66, 0x2, 0x1f ;  /* 0x0c401f0042087f89 */ /* 0x000e6200000e0000 */
[----:B------:R-:W-:-:S02]  /*5020*/  F2FP.F16.F32.PACK_AB R172, R61, R62 ;  /* 0x0000003e3dac723e */ /* 0x000fc400000000ff */
[----:B------:R-:W-:Y:S01]  /*5030*/  FMNMX.FTZ R65, R230, R65, !PT ;  /* 0x00000041e6417209 */ /* 0x000fe20007810000 */
[----:B------:R-:W-:Y:S01]  /*5040*/  LDSM.16.MT88.4 R24, [R215+0x800] ;  /* 0x00080000d718783b */ /* 0x000fe20000004200 */
[----:B--2---:R-:W-:Y:S02]  /*5050*/  F2FP.F16.F32.PACK_AB R174, R56, R60 ;  /* 0x0000003c38ae723e */ /* 0x004fe400000000ff */
[----:B---3--:R-:W-:Y:S01]  /*5060*/  F2FP.F16.F32.PACK_AB R173, R58, R59 ;  /* 0x0000003b3aad723e */ /* 0x008fe200000000ff */
[----:B------:R-:W2:Y:S01]  /*5070*/  SHFL.BFLY PT, R3, R65, 0x2, 0x1f ;  /* 0x0c401f0041037f89 */ /* 0x000ea200000e0000 */
[----:B----4-:R-:W-:Y:S02]  /*5080*/  F2FP.F16.F32.PACK_AB R175, R54, R57 ;  /* 0x0000003936af723e */ /* 0x010fe400000000ff */
[----:B------:R-:W-:Y:S02]  /*5090*/  F2FP.F16.F32.PACK_AB R4, R52, R55 ;  /* 0x000000373404723e */ /* 0x000fe400000000ff */
[----:B------:R-:W-:-:S02]  /*50a0*/  F2FP.F16.F32.PACK_AB R6, R50, R51 ;  /* 0x000000333206723e */ /* 0x000fc400000000ff */
[----:B------:R-:W-:Y:S01]  /*50b0*/  F2FP.F16.F32.PACK_AB R5, R49, R53 ;  /* 0x000000353105723e */ /* 0x000fe200000000ff */
[----:B------:R-:W-:Y:S01]  /*50c0*/  HMMA.16816.F32 R72, R172, R80, RZ ;  /* 0x00000050ac48723c */ /* 0x000fe200000018ff */
[----:B------:R-:W-:Y:S02]  /*50d0*/  F2FP.F16.F32.PACK_AB R7, R47, R48 ;  /* 0x000000302f07723e */ /* 0x000fe400000000ff */
[----:B-1----:R-:W-:-:S05]  /*50e0*/  FMNMX.FTZ R66, R66, R8, !PT ;  /* 0x0000000842427209 */ /* 0x002fca0007810000 */
[C---:B------:R-:W-:Y:S01]  /*50f0*/  HMMA.16816.F32 R76, R172.reuse, R82, RZ ;  /* 0x00000052ac4c723c */ /* 0x040fe200000018ff */
[----:B------:R-:W-:Y:S04]  /*5100*/  LDSM.16.MT88.4 R8, [R211+0x2800] ;  /* 0x00280000d308783b */ /* 0x000fe80000004200 */
[----:B------:R-:W1:Y:S01]  /*5110*/  SHFL.BFLY PT, R196, R66, 0x1, 0x1f ;  /* 0x0c201f0042c47f89 */ /* 0x000e6200000e0000 */
[----:B--2---:R-:W-:Y:S02]  /*5120*/  FMNMX.FTZ R65, R65, R3, !PT ;  /* 0x0000000341417209 */ /* 0x004fe40007810000 */
[C---:B------:R-:W-:Y:S03]  /*5130*/  HMMA.16816.F32 R136, R172.reuse, R144, RZ ;  /* 0x00000090ac88723c */ /* 0x040fe600000018ff */
[----:B------:R-:W2:Y:S05]  /*5140*/  SHFL.BFLY PT, R3, R65, 0x1, 0x1f ;  /* 0x0c201f0041037f89 */ /* 0x000eaa00000e0000 */
[C---:B------:R-:W-:Y:S08]  /*5150*/  HMMA.16816.F32 R140, R172.reuse, R146, RZ ;  /* 0x00000092ac8c723c */ /* 0x040ff000000018ff */
[----:B------:R-:W-:Y:S01]  /*5160*/  HMMA.16816.F32 R188, R172, R180, RZ ;  /* 0x000000b4acbc723c */ /* 0x000fe200000018ff */
[----:B-1----:R-:W-:-:S07]  /*5170*/  FMNMX.FTZ R196, R66, R196, !PT ;  /* 0x000000c442c47209 */ /* 0x002fce0007810000 */
[----:B------:R-:W-:Y:S01]  /*5180*/  HMMA.16816.F32 R88, R172, R96, RZ ;  /* 0x00000060ac58723c */ /* 0x000fe200000018ff */
[C---:B------:R-:W-:Y:S01]  /*5190*/  FSETP.NEU.FTZ.AND P1, PT, R196.reuse, -INF , PT ;  /* 0xff800000c400780b */ /* 0x040fe20003f3d000 */
[----:B------:R-:W-:Y:S01]  /*51a0*/  FMUL.FTZ R66, R196, UR18 ;  /* 0x00000012c4427c20 */ /* 0x000fe20008410000 */
[----:B--2---:R-:W-:-:S04]  /*51b0*/  FMNMX.FTZ R3, R65, R3, !PT ;  /* 0x0000000341037209 */ /* 0x004fc80007810000 */
[----:B------:R-:W-:Y:S01]  /*51c0*/  FSEL R45, R66, RZ, P1 ;  /* 0x000000ff422d7208 */ /* 0x000fe20000800000 */
[C---:B------:R-:W-:Y:S01]  /*51d0*/  HMMA.16816.F32 R104, R172.reuse, R112, RZ ;  /* 0x00000070ac68723c */ /* 0x040fe200000018ff */
[C---:B------:R-:W-:Y:S01]  /*51e0*/  FMUL.FTZ R65, R3.reuse, UR18 ;  /* 0x0000001203417c20 */ /* 0x040fe20008410000 */
[----:B------:R-:W-:Y:S02]  /*51f0*/  FSETP.NEU.FTZ.AND P1, PT, R3, -INF , PT ;  /* 0xff8000000300780b */ /* 0x000fe40003f3d000 */
[--C-:B------:R-:W-:Y:S01]  /*5200*/  FFMA.FTZ R66, R102, UR18, -R45.reuse ;  /* 0x0000001266427c23 */ /* 0x100fe2000801082d */
[--C-:B------:R-:W-:Y:S01]  /*5210*/  FFMA.FTZ R64, R64, UR18, -R45.reuse ;  /* 0x0000001240407c23 */ /* 0x100fe2000801082d */
[----:B------:R-:W-:Y:S01]  /*5220*/  FSEL R46, R65, RZ, P1 ;  /* 0x000000ff412e7208 */ /* 0x000fe20000800000 */
[--C-:B------:R-:W-:Y:S01]  /*5230*/  FFMA.FTZ R63, R63, UR18, -R45.reuse ;  /* 0x000000123f3f7c23 */ /* 0x100fe2000801082d */
[--C-:B------:R-:W-:Y:S01]  /*5240*/  FFMA.FTZ R71, R71, UR18, -R45.reuse ;  /* 0x0000001247477c23 */ /* 0x100fe2000801082d */
[C---:B------:R-:W-:Y:S01]  /*5250*/  HMMA.16816.F32 R120, R172.reuse, R128, RZ ;  /* 0x00000080ac78723c */ /* 0x040fe200000018ff */
[----:B------:R-:W-:Y:S01]  /*5260*/  MUFU.EX2 R66, R66 ;  /* 0x0000004200427308 */ /* 0x000fe20000000800 */
[--C-:B------:R-:W-:Y:S01]  /*5270*/  FFMA.FTZ R201, R116, UR18, -R46.reuse ;  /* 0x0000001274c97c23 */ /* 0x100fe2000801082e */
[--C-:B------:R-:W-:Y:S01]  /*5280*/  FFMA.FTZ R202, R103, UR18, -R46.reuse ;  /* 0x0000001267ca7c23 */ /* 0x100fe2000801082e */
[--C-:B------:R-:W-:Y:S01]  /*5290*/  FFMA.FTZ R200, R101, UR18, -R46.reuse ;  /* 0x0000001265c87c23 */ /* 0x100fe2000801082e */
[--C-:B------:R-:W-:Y:S01]  /*52a0*/  FFMA.FTZ R67, R67, UR18, -R46.reuse ;  /* 0x0000001243437c23 */ /* 0x100fe2000801082e */
[----:B------:R-:W1:Y:S01]  /*52b0*/  MUFU.EX2 R65, R71 ;  /* 0x0000004700417308 */ /* 0x000e620000000800 */
[--C-:B------:R-:W-:Y:S01]  /*52c0*/  FFMA.FTZ R208, R70, UR18, -R45.reuse ;  /* 0x0000001246d07c23 */ /* 0x100fe2000801082d */
[C---:B------:R-:W-:Y:S01]  /*52d0*/  HMMA.16816.F32 R152, R172.reuse, R160, RZ ;  /* 0x000000a0ac98723c */ /* 0x040fe200000018ff */
[--C-:B------:R-:W-:Y:S01]  /*52e0*/  FFMA.FTZ R203, R69, UR18, -R45.reuse ;  /* 0x0000001245cb7c23 */ /* 0x100fe2000801082d */
[----:B------:R-:W-:Y:S01]  /*52f0*/  MUFU.EX2 R64, R64 ;  /* 0x0000004000407308 */ /* 0x000fe20000000800 */
[--C-:B------:R-:W-:Y:S01]  /*5300*/  FFMA.FTZ R205, R68, UR18, -R45.reuse ;  /* 0x0000001244cd7c23 */ /* 0x100fe2000801082d */
[--C-:B------:R-:W-:Y:S01]  /*5310*/  FFMA.FTZ R204, R84, UR18, -R45.reuse ;  /* 0x0000001254cc7c23 */ /* 0x100fe2000801082d */
[--C-:B------:R-:W-:Y:S01]  /*5320*/  FFMA.FTZ R210, R100, UR18, -R46.reuse ;  /* 0x0000001264d27c23 */ /* 0x100fe2000801082e */
[----:B------:R-:W2:Y:S01]  /*5330*/  MUFU.EX2 R63, R63 ;  /* 0x0000003f003f7308 */ /* 0x000ea20000000800 */
[--C-:B------:R-:W-:Y:S01]  /*5340*/  FFMA.FTZ R207, R87, UR18, -R46.reuse ;  /* 0x0000001257cf7c23 */ /* 0x100fe2000801082e */
[C---:B------:R-:W-:Y:S01]  /*5350*/  HMMA.16816.F32 R164, R172.reuse, R32, RZ ;  /* 0x00000020aca4723c */ /* 0x040fe200000018ff */
[--C-:B------:R-:W-:Y:S01]  /*5360*/  FFMA.FTZ R206, R86, UR18, -R46.reuse ;  /* 0x0000001256ce7c23 */ /* 0x100fe2000801082e */
[----:B------:R-:W-:Y:S01]  /*5370*/  MUFU.EX2 R201, R201 ;  /* 0x000000c900c97308 */ /* 0x000fe20000000800 */
[--C-:B------:R-:W-:Y:S01]  /*5380*/  FFMA.FTZ R209, R85, UR18, -R46.reuse ;  /* 0x0000001255d17c23 */ /* 0x100fe2000801082e */
[----:B-1----:R-:W-:Y:S01]  /*5390*/  F2FP.F16.F32.PACK_AB R168, R65, R66 ;  /* 0x0000004241a8723e */ /* 0x002fe200000000ff */
[--C-:B------:R-:W-:Y:S01]  /*53a0*/  FFMA.FTZ R239, R239, UR18, -R45.reuse ;  /* 0x00000012efef7c23 */ /* 0x100fe2000801082d */
[----:B------:R-:W1:Y:S01]  /*53b0*/  MUFU.EX2 R202, R202 ;  /* 0x000000ca00ca7308 */ /* 0x000e620000000800 */
[----:B------:R-:W-:Y:S01]  /*53c0*/  FFMA.FTZ R247, R247, UR18, -R46 ;  /* 0x00000012f7f77c23 */ /* 0x000fe2000801082e */
[----:B------:R-:W-:Y:S01]  /*53d0*/  HMMA.16816.F32 R184, R172, R182, RZ ;  /* 0x000000b6acb8723c */ /* 0x000fe200000018ff */
[----:B------:R-:W-:Y:S01]  /*53e0*/  FFMA.FTZ R223, R223, UR18, -R218 ;  /* 0x00000012dfdf7c23 */ /* 0x000fe200080108da */
[----:B------:R-:W-:Y:S01]  /*53f0*/  MUFU.EX2 R200, R200 ;  /* 0x000000c800c87308 */ /* 0x000fe20000000800 */
[----:B------:R-:W-:Y:S01]  /*5400*/  FFMA.FTZ R237, R237, UR18, -R45 ;  /* 0x00000012eded7c23 */ /* 0x000fe2000801082d */
[----:B--2---:R-:W-:-:S02]  /*5410*/  F2FP.F16.F32.PACK_AB R170, R63, R64 ;  /* 0x000000403faa723e */ /* 0x004fc400000000ff */
[----:B------:R-:W2:Y:S02]  /*5420*/  MUFU.EX2 R67, R67 ;  /* 0x0000004300437308 */ /* 0x000ea40000000800 */
[----:B------:R-:W-:Y:S02]  /*5430*/  HMMA.16816.F32 R92, R172, R98, RZ ;  /* 0x00000062ac5c723c */ /* 0x000fe400000018ff */
[----:B------:R-:W-:Y:S01]  /*5440*/  MUFU.EX2 R208, R208 ;  /* 0x000000d000d07308 */ /* 0x000fe20000000800 */
[----:B-1----:R-:W-:-:S03]  /*5450*/  F2FP.F16.F32.PACK_AB R169, R202, R201 ;  /* 0x000000c9caa9723e */ /* 0x002fc600000000ff */
[----:B------:R-:W1:Y:S02]  /*5460*/  MUFU.EX2 R203, R203 ;  /* 0x000000cb00cb7308 */ /* 0x000e640000000800 */
[----:B------:R-:W-:Y:S02]  /*5470*/  HMMA.16816.F32 R108, R172, R114, RZ ;  /* 0x00000072ac6c723c */ /* 0x000fe400000018ff */
[----:B------:R-:W-:Y:S01]  /*5480*/  MUFU.EX2 R205, R205 ;  /* 0x000000cd00cd7308 */ /* 0x000fe20000000800 */
[----:B--2---:R-:W-:-:S03]  /*5490*/  F2FP.F16.F32.PACK_AB R171, R67, R200 ;  /* 0x000000c843ab723e */ /* 0x004fc600000000ff */
[----:B------:R-:W-:Y:S02]  /*54a0*/  MUFU.EX2 R204, R204 ;  /* 0x000000cc00cc7308 */ /* 0x000fe40000000800 */
[C---:B------:R-:W-:Y:S02]  /*54b0*/  HMMA.16816.F32 R124, R172.reuse, R130, RZ ;  /* 0x00000082ac7c723c */ /* 0x040fe400000018ff */
[----:B------:R-:W-:Y:S04]  /*54c0*/  MUFU.EX2 R210, R210 ;  /* 0x000000d200d27308 */ /* 0x000fe80000000800 */
[----:B------:R-:W2:Y:S02]  /*54d0*/  MUFU.EX2 R207, R207 ;  /* 0x000000cf00cf7308 */ /* 0x000ea40000000800 */
[C---:B------:R-:W-:Y:S02]  /*54e0*/  HMMA.16816.F32 R156, R172.reuse, R162, RZ ;  /* 0x000000a2ac9c723c */ /* 0x040fe400000018ff */
[----:B------:R-:W-:Y:S04]  /*54f0*/  MUFU.EX2 R206, R206 ;  /* 0x000000ce00ce7308 */ /* 0x000fe80000000800 */
[----:B------:R-:W3:Y:S02]  /*5500*/  MUFU.EX2 R209, R209 ;  /* 0x000000d100d17308 */ /* 0x000ee40000000800 */
[----:B------:R-:W-:Y:S02]  /*5510*/  HMMA.16816.F32 R172, R172, R34, RZ ;  /* 0x00000022acac723c */ /* 0x000fe400000018ff */
[----:B------:R-:W-:Y:S04]  /*5520*/  MUFU.EX2 R239, R239 ;  /* 0x000000ef00ef7308 */ /* 0x000fe80000000800 */
[----:B------:R-:W-:Y:S02]  /*5530*/  MUFU.EX2 R247, R247 ;  /* 0x000000f700f77308 */ /* 0x000fe40000000800 */
        /* <DEDUP_REMOVED lines=20> */
[----:B-1----:R-:W-:-:S02]  /*5680*/  F2FP.F16.F32.PACK_AB R4, R203, R208 ;  /* 0x000000d0cb04723e */ /* 0x002fc400000000ff */
[----:B--2---:R-:W-:Y:S02]  /*5690*/  F2FP.F16.F32.PACK_AB R5, R207, R210 ;  /* 0x000000d2cf05723e */ /* 0x004fe400000000ff */
[----:B------:R-:W-:Y:S02]  /*56a0*/  F2FP.F16.F32.PACK_AB R6, R204, R205 ;  /* 0x000000cdcc06723e */ /* 0x000fe400000000ff */
[----:B---3--:R-:W-:Y:S01]  /*56b0*/  F2FP.F16.F32.PACK_AB R7, R209, R206 ;  /* 0x000000ced107723e */ /* 0x008fe200000000ff */
[----:B------:R-:W-:Y:S08]  /*56c0*/  HMMA.16816.F32 R176, R168, R32, RZ ;  /* 0x00000020a8b0723c */ /* 0x000ff000000018ff */
[----:B------:R-:W-:Y:S01]  /*56d0*/  HMMA.16816.F32 R68, R4, R40, R68 ;  /* 0x000000280444723c */ /* 0x000fe20000001844 */
[----:B------:R-:W-:Y:S01]  /*56e0*/  IMAD.MOV.U32 R40, RZ, RZ, R150 ;  /* 0x000000ffff287224 */ /* 0x000fe200078e0096 */
[----:B------:R-:W-:-:S06]  /*56f0*/  MOV R41, R149 ;  /* 0x0000009500297202 */ /* 0x000fcc0000000f00 */
[----:B------:R-:W-:Y:S01]  /*5700*/  HMMA.16816.F32 R80, R4, R42, R80 ;  /* 0x0000002a0450723c */ /* 0x000fe20000001850 */
[----:B------:R-:W-:Y:S02]  /*5710*/  IMAD.MOV.U32 R43, RZ, RZ, R119 ;  /* 0x000000ffff2b7224 */ /* 0x000fe400078e0077 */
[--C-:B------:R-:W-:Y:S01]  /*5720*/  FFMA.FTZ R42, R40, UR18, -R45.reuse ;  /* 0x00000012282a7c23 */ /* 0x100fe2000801082d */
[----:B------:R-:W-:Y:S01]  /*5730*/  FFMA.FTZ R40, R248, UR18, -R45 ;  /* 0x00000012f8287c23 */ /* 0x000fe2000801082d */
[----:B------:R-:W-:-:S03]  /*5740*/  FFMA.FTZ R43, R43, UR18, -R46 ;  /* 0x000000122b2b7c23 */ /* 0x000fc6000801082e */
[C---:B------:R-:W-:Y:S01]  /*5750*/  HMMA.16816.F32 R132, R4.reuse, R36, R132 ;  /* 0x000000240484723c */ /* 0x040fe20000001884 */
[----:B------:R-:W-:Y:S01]  /*5760*/  IMAD.MOV.U32 R36, RZ, RZ, R148 ;  /* 0x000000ffff247224 */ /* 0x000fe200078e0094 */
[----:B------:R-:W-:Y:S01]  /*5770*/  MUFU.EX2 R42, R42 ;  /* 0x0000002a002a7308 */ /* 0x000fe20000000800 */
[----:B------:R-:W-:Y:S02]  /*5780*/  IMAD.MOV.U32 R37, RZ, RZ, R41 ;  /* 0x000000ffff257224 */ /* 0x000fe400078e0029 */
[----:B------:R-:W-:Y:S01]  /*5790*/  FFMA.FTZ R41, R238, UR18, -R45 ;  /* 0x00000012ee297c23 */ /* 0x000fe2000801082d */
[--C-:B------:R-:W-:Y:S01]  /*57a0*/  FFMA.FTZ R248, R36, UR18, -R46.reuse ;  /* 0x0000001224f87c23 */ /* 0x100fe2000801082e */
[----:B------:R-:W-:Y:S01]  /*57b0*/  MUFU.EX2 R40, R40 ;  /* 0x0000002800287308 */ /* 0x000fe20000000800 */
[----:B------:R-:W-:Y:S01]  /*57c0*/  HMMA.16816.F32 R144, R4, R38, R144 ;  /* 0x000000260490723c */ /* 0x000fe20000001890 */
[----:B------:R-:W-:Y:S02]  /*57d0*/  MOV R39, R118 ;  /* 0x0000007600277202 */ /* 0x000fe40000000f00 */
[----:B------:R-:W-:Y:S03]  /*57e0*/  MUFU.EX2 R41, R41 ;  /* 0x0000002900297308 */ /* 0x000fe60000000800 */
[----:B------:R-:W-:Y:S01]  /*57f0*/  FFMA.FTZ R238, R39, UR18, -R46 ;  /* 0x0000001227ee7c23 */ /* 0x000fe2000801082e */
[----:B------:R-:W-:Y:S01]  /*5800*/  MUFU.EX2 R43, R43 ;  /* 0x0000002b002b7308 */ /* 0x000fe20000000800 */
[C---:B------:R-:W-:Y:S03]  /*5810*/  HMMA.16816.F32 R192, R168.reuse, R180, RZ ;  /* 0x000000b4a8c0723c */ /* 0x040fe600000018ff */
[----:B------:R-:W-:Y:S04]  /*5820*/  MUFU.EX2 R248, R248 ;  /* 0x000000f800f87308 */ /* 0x000fe80000000800 */
[----:B------:R-:W-:Y:S01]  /*5830*/  MUFU.EX2 R238, R238 ;  /* 0x000000ee00ee7308 */ /* 0x000fe20000000800 */
        /* <DEDUP_REMOVED lines=11> */
[----:B------:R-:W-:-:S04]  /*58f0*/  FFMA.FTZ R8, R212, UR18, -R221 ;  /* 0x00000012d4087c23 */ /* 0x000fc800080108dd */
[----:B------:R1:W2:Y:S03]  /*5900*/  MUFU.EX2 R36, R8 ;  /* 0x0000000800247308 */ /* 0x0002a60000000800 */
[C---:B------:R-:W-:Y:S08]  /*5910*/  HMMA.16816.F32 R192, R4.reuse, R28, R192 ;  /* 0x0000001c04c0723c */ /* 0x040ff000000018c0 */
[----:B------:R-:W-:Y:S01]  /*5920*/  HMMA.16816.F32 R168, R4, R10, R168 ;  /* 0x0000000a04a8723c */ /* 0x000fe200000018a8 */
[----:B-1----:R-:W1:Y:S01]  /*5930*/  LDSM.16.MT88.4 R8, [R217+0xf000] ;  /* 0x00f00000d908783b */ /* 0x002e620000004200 */
[----:B--2---:R-:W-:-:S06]  /*5940*/  F2FP.F16.F32.PACK_AB R32, R36, R244 ;  /* 0x000000f42420723e */ /* 0x004fcc00000000ff */
[C---:B------:R-:W-:Y:S08]  /*5950*/  HMMA.16816.F32 R84, R4.reuse, R24, R84 ;  /* 0x000000180454723c */ /* 0x040ff00000001854 */
[C---:B------:R-:W-:Y:S08]  /*5960*/  HMMA.16816.F32 R100, R4.reuse, R20, R100 ;  /* 0x000000140464723c */ /* 0x040ff00000001864 */
[C---:B------:R-:W-:Y:S08]  /*5970*/  HMMA.16816.F32 R116, R4.reuse, R12, R116 ;  /* 0x0000000c0474723c */ /* 0x040ff00000001874 */
[C---:B------:R-:W-:Y:S08]  /*5980*/  HMMA.16816.F32 R148, R4.reuse, R16, R148 ;  /* 0x000000100494723c */ /* 0x040ff00000001894 */
[C---:B------:R-:W-:Y:S01]  /*5990*/  HMMA.16816.F32 R180, R4.reuse, R30, R180 ;  /* 0x0000001e04b4723c */ /* 0x040fe200000018b4 */
[----:B------:R-:W-:Y:S07]  /*59a0*/  LDSM.16.MT88.4 R28, [R216+0xd000] ;  /* 0x00d00000d81c783b */ /* 0x000fee0000004200 */
[C---:B------:R-:W-:Y:S01]  /*59b0*/  HMMA.16816.F32 R96, R4.reuse, R26, R96 ;  /* 0x0000001a0460723c */ /* 0x040fe20000001860 */
[----:B------:R-:W-:Y:S07]  /*59c0*/  LDSM.16.MT88.4 R24, [R215+0x1000] ;  /* 0x00100000d718783b */ /* 0x000fee0000004200 */
[C---:B------:R-:W-:Y:S01]  /*59d0*/  HMMA.16816.F32 R112, R4.reuse, R22, R112 ;  /* 0x000000160470723c */ /* 0x040fe20000001870 */
[----:B------:R-:W-:Y:S07]  /*59e0*/  LDSM.16.MT88.4 R20, [R211+0x1000] ;  /* 0x00100000d314783b */ /* 0x000fee0000004200 */
[C---:B------:R-:W-:Y:S01]  /*59f0*/  HMMA.16816.F32 R128, R4.reuse, R14, R128 ;  /* 0x0000000e0480723c */ /* 0x040fe20000001880 */
[----:B------:R-:W2:Y:S07]  /*5a00*/  LDSM.16.MT88.4 R12, [R217+0xd000] ;  /* 0x00d00000d90c783b */ /* 0x000eae0000004200 */
[----:B------:R-:W-:Y:S01]  /*5a10*/  HMMA.16816.F32 R160, R4, R18, R160 ;  /* 0x0000001204a0723c */ /* 0x000fe200000018a0 */
[----:B------:R-:W-:Y:S01]  /*5a20*/  FFMA.FTZ R4, R44, UR18, -R221 ;  /* 0x000000122c047c23 */ /* 0x000fe200080108dd */
[----:B------:R-:W-:Y:S01]  /*5a30*/  F2FP.F16.F32.PACK_AB R5, R43, R238 ;  /* 0x000000ee2b05723e */ /* 0x000fe200000000ff */
[----:B------:R-:W-:Y:S01]  /*5a40*/  MUFU.EX2 R44, R252 ;  /* 0x000000fc002c7308 */ /* 0x000fe20000000800 */
[----:B------:R-:W-:Y:S01]  /*5a50*/  F2FP.F16.F32.PACK_AB R6, R239, R40 ;  /* 0x00000028ef06723e */ /* 0x000fe200000000ff */
[----:B------:R-:W3:Y:S01]  /*5a60*/  LDSM.16.MT88.4 R16, [R215+0x3000] ;  /* 0x00300000d710783b */ /* 0x000ee20000004200 */
[----:B------:R-:W-:Y:S01]  /*5a70*/  F2FP.F16.F32.PACK_AB R7, R247, R248 ;  /* 0x000000f8f707723e */ /* 0x000fe200000000ff */
[----:B------:R4:W-:Y:S04]  /*5a80*/  MUFU.EX2 R252, R249 ;  /* 0x000000f900fc7308 */ /* 0x0009e80000000800 */
[----:B------:R1:W1:Y:S01]  /*5a90*/  MUFU.EX2 R212, R4 ;  /* 0x0000000400d47308 */ /* 0x0002620000000800 */
[--C-:B----4-:R-:W-:Y:S01]  /*5aa0*/  FFMA.FTZ R249, R37, UR18, -R218.reuse ;  /* 0x0000001225f97c23 */ /* 0x110fe200080108da */
[----:B-1----:R-:W-:Y:S01]  /*5ab0*/  FFMA.FTZ R4, R251, UR18, -R218 ;  /* 0x00000012fb047c23 */ /* 0x002fe200080108da */
[----:B------:R-:W-:Y:S01]  /*5ac0*/  F2FP.F16.F32.PACK_AB R34, R44, R212 ;  /* 0x000000d42c22723e */ /* 0x000fe200000000ff */
[----:B------:R-:W1:Y:S04]  /*5ad0*/  MUFU.EX2 R251, R250 ;  /* 0x000000fa00fb7308 */ /* 0x000e680000000800 */
[----:B------:R4:W-:Y:S04]  /*5ae0*/  MUFU.EX2 R250, R4 ;  /* 0x0000000400fa7308 */ /* 0x0009e80000000800 */
[----:B------:R-:W2:Y:S01]  /*5af0*/  MUFU.EX2 R249, R249 ;  /* 0x000000f900f97308 */ /* 0x000ea20000000800 */
[----:B-1----:R-:W-:-:S02]  /*5b00*/  F2FP.F16.F32.PACK_AB R33, R251, R252 ;  /* 0x000000fcfb21723e */ /* 0x002fc400000000ff */
[----:B----4-:R-:W-:Y:S02]  /*5b10*/  F2FP.F16.F32.PACK_AB R4, R41, R42 ;  /* 0x0000002a2904723e */ /* 0x010fe400000000ff */
[----:B--2---:R-:W-:-:S05]  /*5b20*/  F2FP.F16.F32.PACK_AB R35, R249, R250 ;  /* 0x000000faf923723e */ /* 0x004fca00000000ff */
        /* <DEDUP_REMOVED lines=8> */
[----:B------:R-:W-:Y:S01]  /*5bb0*/  HMMA.16816.F32 R80, R4, R14, R80 ;  /* 0x0000000e0450723c */ /* 0x000fe20000001850 */
[----:B------:R-:W2:Y:S07]  /*5bc0*/  LDSM.16.MT88.4 R12, [R211+0x3000] ;  /* 0x00300000d30c783b */ /* 0x000eae0000004200 */
[C---:B---3--:R-:W-:Y:S08]  /*5bd0*/  HMMA.16816.F32 R152, R32.reuse, R16, R152 ;  /* 0x000000102098723c */ /* 0x048ff00000001898 */
[-C--:B-1----:R-:W-:Y:S08]  /*5be0*/  HMMA.16816.F32 R120, R32, R8.reuse, R120 ;  /* 0x000000082078723c */ /* 0x082ff00000001878 */
[C---:B------:R-:W-:Y:S01]  /*5bf0*/  HMMA.16816.F32 R116, R4.reuse, R8, R116 ;  /* 0x000000080474723c */ /* 0x040fe20000001874 */
[--C-:B------:R-:W-:Y:S01]  /*5c00*/  FFMA.FTZ R8, R236, UR18, -R45.reuse ;  /* 0x00000012ec087c23 */ /* 0x100fe2000801082d */
[----:B------:R-:W-:Y:S01]  /*5c10*/  FFMA.FTZ R9, R235, UR18, -R45 ;  /* 0x00000012eb097c23 */ /* 0x000fe2000801082d */
[----:B------:R-:W-:Y:S04]  /*5c20*/  MUFU.EX2 R236, R237 ;  /* 0x000000ed00ec7308 */ /* 0x000fe80000000800 */
[----:B------:R1:W3:Y:S01]  /*5c30*/  MUFU.EX2 R235, R8 ;  /* 0x0000000800eb7308 */ /* 0x0002e20000000800 */
[----:B------:R-:W-:Y:S01]  /*5c40*/  HMMA.16816.F32 R148, R4, R16, R148 ;  /* 0x000000100494723c */ /* 0x000fe20000001894 */
[--C-:B------:R-:W-:Y:S01]  /*5c50*/  FFMA.FTZ R16, R231, UR18, -R46.reuse ;  /* 0x00000012e7107c23 */ /* 0x100fe2000801082e */
[----:B------:R-:W-:-:S06]  /*5c60*/  FFMA.FTZ R17, R230, UR18, -R46 ;  /* 0x00000012e6117c23 */ /* 0x000fcc000801082e */
[-C--:B------:R-:W-:Y:S01]  /*5c70*/  HMMA.16816.F32 R124, R32, R10.reuse, R124 ;  /* 0x0000000a207c723c */ /* 0x080fe2000000187c */
[----:B-1----:R-:W-:Y:S02]  /*5c80*/  FFMA.FTZ R8, R234, UR18, -R45 ;  /* 0x00000012ea087c23 */ /* 0x002fe4000801082d */
[----:B------:R1:W-:Y:S05]  /*5c90*/  MUFU.EX2 R234, R9 ;  /* 0x0000000900ea7308 */ /* 0x0003ea0000000800 */
[----:B------:R-:W-:Y:S08]  /*5ca0*/  HMMA.16816.F32 R128, R4, R10, R128 ;  /* 0x0000000a0480723c */ /* 0x000ff00000001880 */
[-C--:B--2---:R-:W-:Y:S01]  /*5cb0*/  HMMA.16816.F32 R164, R32, R12.reuse, R164 ;  /* 0x0000000c20a4723c */ /* 0x084fe200000018a4 */
[----:B------:R2:W-:Y:S07]  /*5cc0*/  MUFU.EX2 R230, R16 ;  /* 0x0000001000e67308 */ /* 0x0005ee0000000800 */
[C---:B------:R-:W-:Y:S01]  /*5cd0*/  HMMA.16816.F32 R176, R4.reuse, R12, R176 ;  /* 0x0000000c04b0723c */ /* 0x040fe200000018b0 */
[----:B-1----:R-:W-:Y:S01]  /*5ce0*/  FFMA.FTZ R9, R233, UR18, -R46 ;  /* 0x00000012e9097c23 */ /* 0x002fe2000801082e */
[----:B------:R-:W-:Y:S01]  /*5cf0*/  FADD.FTZ R65, R66, R65 ;  /* 0x0000004142417221 */ /* 0x000fe20000010000 */
[----:B------:R1:W-:Y:S01]  /*5d00*/  MUFU.EX2 R233, R8 ;  /* 0x0000000800e97308 */ /* 0x0003e20000000800 */
[----:B------:R-:W-:Y:S01]  /*5d10*/  FADD.FTZ R201, R201, R202 ;  /* 0x000000cac9c97221 */ /* 0x000fe20000010000 */
[----:B------:R-:W-:Y:S01]  /*5d20*/  FADD.FTZ R61, R62, R61 ;  /* 0x0000003d3e3d7221 */ /* 0x000fe20000010000 */
[----:B------:R-:W-:Y:S01]  /*5d30*/  MOV R237, R36 ;  /* 0x0000002400ed7202 */ /* 0x000fe20000000f00 */
[----:B--2---:R-:W-:Y:S01]  /*5d40*/  FFMA.FTZ R16, R227, UR18, -R221 ;  /* 0x00000012e3107c23 */ /* 0x004fe200080108dd */
[C---:B------:R-:W-:Y:S01]  /*5d50*/  HMMA.16816.F32 R192, R4.reuse, R28, R192 ;  /* 0x0000001c04c0723c */ /* 0x040fe200000018c0 */
[----:B------:R-:W-:Y:S01]  /*5d60*/  FADD.FTZ R58, R59, R58 ;  /* 0x0000003a3b3a7221 */ /* 0x000fe20000010000 */
[----:B------:R2:W5:Y:S06]  /*5d70*/  LDL.LU R45, [R1+0x38] ;  /* 0x00003800012d7983 */ /* 0x00056c0000300800 */
[----:B------:R-:W-:Y:S01]  /*5d80*/  HMMA.16816.F32 R180, R4, R30, R180 ;  /* 0x0000001e04b4723c */ /* 0x000fe200000018b4 */
[----:B-1----:R-:W-:-:S02]  /*5d90*/  FFMA.FTZ R8, R232, UR18, -R46 ;  /* 0x00000012e8087c23 */ /* 0x002fc4000801082e */
[----:B------:R-:W-:Y:S04]  /*5da0*/  MUFU.EX2 R232, R9 ;  /* 0x0000000900e87308 */ /* 0x000fe80000000800 */
[----:B------:R1:W4:Y:S01]  /*5db0*/  MUFU.EX2 R231, R8 ;  /* 0x0000000800e77308 */ /* 0x0003220000000800 */
[C---:B------:R-:W-:Y:S03]  /*5dc0*/  HMMA.16816.F32 R84, R4.reuse, R24, R84 ;  /* 0x000000180454723c */ /* 0x040fe60000001854 */
[----:B------:R3:W2:Y:S05]  /*5dd0*/  MUFU.EX2 R227, R17 ;  /* 0x0000001100e37308 */ /* 0x0006aa0000000800 */
[C---:B------:R-:W-:Y:S01]  /*5de0*/  HMMA.16816.F32 R96, R4.reuse, R26, R96 ;  /* 0x0000001a0460723c */ /* 0x040fe20000001860 */
[----:B-1----:R-:W1:Y:S07]  /*5df0*/  LDSM.16.MT88.4 R8, [R217+0xd800] ;  /* 0x00d80000d908783b */ /* 0x002e6e0000004200 */
[----:B------:R-:W-:Y:S01]  /*5e00*/  HMMA.16816.F32 R100, R4, R20, R100 ;  /* 0x000000140464723c */ /* 0x000fe20000001864 */
[----:B---3--:R-:W-:-:S02]  /*5e10*/  FFMA.FTZ R17, R226, UR18, -R221 ;  /* 0x00000012e2117c23 */ /* 0x008fc400080108dd */
[----:B------:R3:W-:Y:S01]  /*5e20*/  MUFU.EX2 R226, R16 ;  /* 0x0000001000e27308 */ /* 0x0007e20000000800 */
[----:B------:R-:W-:-:S04]  /*5e30*/  FFMA.FTZ R12, R220, UR18, -R218 ;  /* 0x00000012dc0c7c23 */ /* 0x000fc800080108da */
[C---:B------:R-:W-:Y:S08]  /*5e40*/  HMMA.16816.F32 R112, R4.reuse, R22, R112 ;  /* 0x000000160470723c */ /* 0x040ff00000001870 */
[----:B------:R-:W-:Y:S01]  /*5e50*/  HMMA.16816.F32 R160, R4, R18, R160 ;  /* 0x0000001204a0723c */ /* 0x000fe200000018a0 */
[--C-:B---3--:R-:W-:Y:S01]  /*5e60*/  FFMA.FTZ R16, R225, UR18, -R221.reuse ;  /* 0x00000012e1107c23 */ /* 0x108fe200080108dd */
[----:B------:R-:W-:-:S03]  /*5e70*/  FFMA.FTZ R221, R224, UR18, -R221 ;  /* 0x00000012e0dd7c23 */ /* 0x000fc600080108dd */
[----:B------:R3:W-:Y:S03]  /*5e80*/  MUFU.EX2 R224, R16 ;  /* 0x0000001000e07308 */ /* 0x0007e60000000800 */
[----:B------:R-:W-:Y:S01]  /*5e90*/  HMMA.16816.F32 R168, R4, R14, R168 ;  /* 0x0000000e04a8723c */ /* 0x000fe200000018a8 */
[----:B------:R-:W1:Y:S07]  /*5ea0*/  MUFU.EX2 R225, R17 ;  /* 0x0000001100e17308 */ /* 0x000e6e0000000800 */
[C---:B------:R-:W-:Y:S01]  /*5eb0*/  HMMA.16816.F32 R188, R32.reuse, R28, R188 ;  /* 0x0000001c20bc723c */ /* 0x040fe200000018bc */
[--C-:B---3--:R-:W-:Y:S01]  /*5ec0*/  FFMA.FTZ R16, R222, UR18, -R218.reuse ;  /* 0x00000012de107c23 */ /* 0x108fe200080108da */
[----:B------:R-:W-:Y:S01]  /*5ed0*/  FFMA.FTZ R218, R219, UR18, -R218 ;  /* 0x00000012dbda7c23 */ /* 0x000fe200080108da */
[----:B------:R-:W3:Y:S05]  /*5ee0*/  MUFU.EX2 R221, R221 ;  /* 0x000000dd00dd7308 */ /* 0x000eea0000000800 */
[C---:B------:R-:W-:Y:S01]  /*5ef0*/  HMMA.16816.F32 R88, R32.reuse, R24, R88 ;  /* 0x000000182058723c */ /* 0x040fe20000001858 */
[----:B------:R-:W-:Y:S04]  /*5f00*/  MUFU.EX2 R222, R223 ;  /* 0x000000df00de7308 */ /* 0x000fe80000000800 */
[----:B------:R-:W3:Y:S03]  /*5f10*/  MUFU.EX2 R220, R16 ;  /* 0x0000001000dc7308 */ /* 0x000ee60000000800 */
[C---:B------:R-:W-:Y:S01]  /*5f20*/  HMMA.16816.F32 R104, R32.reuse, R20, R104 ;  /* 0x000000142068723c */ /* 0x040fe20000001868 */
[----:B------:R-:W-:Y:S04]  /*5f30*/  MUFU.EX2 R219, R12 ;  /* 0x0000000c00db7308 */ /* 0x000fe80000000800 */
[----:B------:R-:W3:Y:S01]  /*5f40*/  MUFU.EX2 R218, R218 ;  /* 0x000000da00da7308 */ /* 0x000ee20000000800 */
[----:B------:R-:W-:Y:S01]  /*5f50*/  FADD.FTZ R65, R64, R65 ;  /* 0x0000004140417221 */ /* 0x000fe20000010000 */
[----:B------:R-:W-:Y:S01]  /*5f60*/  F2FP.F16.F32.PACK_AB R4, R235, R236 ;  /* 0x000000eceb04723e */ /* 0x000fe200000000ff */
[----:B------:R-:W-:Y:S01]  /*5f70*/  FADD.FTZ R201, R200, R201 ;  /* 0x000000c9c8c97221 */ /* 0x000fe20000010000 */
[----:B----4-:R-:W-:Y:S01]  /*5f80*/  F2FP.F16.F32.PACK_AB R5, R231, R232 ;  /* 0x000000e8e705723e */ /* 0x010fe200000000ff */
[----:B------:R-:W-:Y:S01]  /*5f90*/  FADD.FTZ R65, R63, R65 ;  /* 0x000000413f417221 */ /* 0x000fe20000010000 */
[----:B------:R-:W-:Y:S01]  /*5fa0*/  F2FP.F16.F32.PACK_AB R6, R233, R234 ;  /* 0x000000eae906723e */ /* 0x000fe200000000ff */
[----:B------:R-:W-:Y:S01]  /*5fb0*/  HMMA.16816.F32 R184, R32, R30, R184 ;  /* 0x0000001e20b8723c */ /* 0x000fe200000018b8 */
[----:B--2---:R-:W-:-:S02]  /*5fc0*/  F2FP.F16.F32.PACK_AB R7, R227, R230 ;  /* 0x000000e6e307723e */ /* 0x004fc400000000ff */
[----:B-1----:R-:W-:Y:S02]  /*5fd0*/  F2FP.F16.F32.PACK_AB R36, R225, R226 ;  /* 0x000000e2e124723e */ /* 0x002fe400000000ff */
[----:B---3--:R-:W-:Y:S02]  /*5fe0*/  F2FP.F16.F32.PACK_AB R38, R221, R224 ;  /* 0x000000e0dd26723e */ /* 0x008fe400000000ff */
[----:B------:R-:W-:Y:S01]  /*5ff0*/  F2FP.F16.F32.PACK_AB R37, R220, R222 ;  /* 0x000000dedc25723e */ /* 0x000fe200000000ff */
[C---:B------:R-:W-:Y:S01]  /*6000*/  HMMA.16816.F32 R92, R32.reuse, R26, R92 ;  /* 0x0000001a205c723c */ /* 0x040fe2000000185c */
[----:B------:R-:W-:Y:S01]  /*6010*/  F2FP.F16.F32.PACK_AB R39, R218, R219 ;  /* 0x000000dbda27723e */ /* 0x000fe200000000ff */
[----:B------:R-:W-:Y:S01]  /*6020*/  FADD.FTZ R61, R60, R61 ;  /* 0x0000003d3c3d7221 */ /* 0x000fe20000010000 */
[----:B------:R-:W-:Y:S01]  /*6030*/  FADD.FTZ R58, R57, R58 ;  /* 0x0000003a393a7221 */ /* 0x000fe20000010000 */
[----:B------:R-:W-:Y:S01]  /*6040*/  FADD.FTZ R201, R67, R201 ;  /* 0x000000c943c97221 */ /* 0x000fe20000010000 */
[----:B------:R-:W-:Y:S01]  /*6050*/  FADD.FTZ R65, R208, R65 ;  /* 0x00000041d0417221 */ /* 0x000fe20000010000 */
[----:B------:R-:W-:Y:S01]  /*6060*/  FADD.FTZ R61, R56, R61 ;  /* 0x0000003d383d7221 */ /* 0x000fe20000010000 */
[----:B------:R-:W-:Y:S01]  /*6070*/  FADD.FTZ R58, R54, R58 ;  /* 0x0000003a363a7221 */ /* 0x000fe20000010000 */
[----:B------:R-:W-:Y:S01]  /*6080*/  HMMA.16816.F32 R108, R32, R22, R108 ;  /* 0x00000016206c723c */ /* 0x000fe2000000186c */
[----:B------:R-:W-:Y:S01]  /*6090*/  LDSM.16.MT88.4 R28, [R216+0xd800] ;  /* 0x00d80000d81c783b */ /* 0x000fe20000004200 */
[----:B------:R-:W-:Y:S01]  /*60a0*/  FADD.FTZ R201, R210, R201 ;  /* 0x000000c9d2c97221 */ /* 0x000fe20000010000 */
[----:B------:R-:W-:-:S02]  /*60b0*/  FADD.FTZ R65, R203, R65 ;  /* 0x00000041cb417221 */ /* 0x000fc40000010000 */
[----:B------:R-:W-:Y:S03]  /*60c0*/  LDSM.16.MT88.4 R20, [R215+0x1800] ;  /* 0x00180000d714783b */ /* 0x000fe60000004200 */
[----:B------:R-:W-:Y:S01]  /*60d0*/  HMMA.16816.F32 R156, R32, R18, R156 ;  /* 0x00000012209c723c */ /* 0x000fe2000000189c */
[----:B------:R-:W-:Y:S01]  /*60e0*/  LDSM.16.MT88.4 R24, [R216+0xf800] ;  /* 0x00f80000d818783b */ /* 0x000fe20000004200 */
[----:B------:R-:W-:-:S03]  /*60f0*/  FADD.FTZ R61, R55, R61 ;  /* 0x0000003d373d7221 */ /* 0x000fc60000010000 */
[----:B------:R-:W-:Y:S03]  /*6100*/  LDSM.16.MT88.4 R16, [R215+0x3800] ;  /* 0x00380000d710783b */ /* 0x000fe60000004200 */
[----:B------:R-:W-:Y:S01]  /*6110*/  HMMA.16816.F32 R172, R32, R14, R172 ;  /* 0x0000000e20ac723c */ /* 0x000fe200000018ac */
[----:B------:R-:W1:Y:S01]  /*6120*/  LDSM.16.MT88.4 R32, [R217+0xf800] ;  /* 0x00f80000d920783b */ /* 0x000e620000004200 */
[----:B------:R-:W-:-:S03]  /*6130*/  FADD.FTZ R58, R53, R58 ;  /* 0x0000003a353a7221 */ /* 0x000fc60000010000 */
[----:B------:R-:W2:Y:S03]  /*6140*/  LDSM.16.MT88.4 R12, [R211+0x1800] ;  /* 0x00180000d30c783b */ /* 0x000ea60000004200 */
[----:B------:R-:W-:Y:S01]  /*6150*/  HMMA.16816.F32 R68, R4, R8, R68 ;  /* 0x000000080444723c */ /* 0x000fe20000001844 */
[----:B------:R-:W-:Y:S01]  /*6160*/  FADD.FTZ R201, R207, R201 ;  /* 0x000000c9cfc97221 */ /* 0x000fe20000010000 */
[----:B------:R-:W-:-:S06]  /*6170*/  FADD.FTZ R65, R205, R65 ;  /* 0x00000041cd417221 */ /* 0x000fcc0000010000 */
[----:B------:R-:W-:Y:S01]  /*6180*/  HMMA.16816.F32 R72, R36, R8, R72 ;  /* 0x000000082448723c */ /* 0x000fe20000001848 */
[----:B------:R-:W-:-:S07]  /*6190*/  FADD.FTZ R61, R52, R61 ;  /* 0x0000003d343d7221 */ /* 0x000fce0000010000 */
[-C--:B------:R-:W-:Y:S08]  /*61a0*/  HMMA.16816.F32 R76, R36, R10.reuse, R76 ;  /* 0x0000000a244c723c */ /* 0x080ff0000000184c */
[C---:B------:R-:W-:Y:S01]  /*61b0*/  HMMA.16816.F32 R80, R4.reuse, R10, R80 ;  /* 0x0000000a0450723c */ /* 0x040fe20000001850 */
[----:B------:R-:W3:Y:S01]  /*61c0*/  LDSM.16.MT88.4 R8, [R211+0x3800] ;  /* 0x00380000d308783b */ /* 0x000ee20000004200 */
        /* <DEDUP_REMOVED lines=33> */
[----:B------:R-:W4:Y:S01]  /*63e0*/  S2R R46, SR_TID.X ;  /* 0x00000000002e7919 */ /* 0x000f220000002100 */
[----:B-1----:R-:W-:Y:S01]  /*63f0*/  HMMA.16816.F32 R132, R4, R32, R132 ;  /* 0x000000200484723c */ /* 0x002fe20000001884 */
[----:B------:R-:W-:Y:S01]  /*6400*/  FADD.FTZ R201, R230, R201 ;  /* 0x000000c9e6c97221 */ /* 0x000fe20000010000 */
[----:B------:R-:W1:Y:S01]  /*6410*/  S2R R212, SR_TID.X ;  /* 0x0000000000d47919 */ /* 0x000e620000002100 */
[----:B------:R-:W-:Y:S01]  /*6420*/  FADD.FTZ R61, R224, R61 ;  /* 0x0000003de03d7221 */ /* 0x000fe20000010000 */
[----:B------:R-:W-:-:S04]  /*6430*/  FADD.FTZ R58, R219, R58 ;  /* 0x0000003adb3a7221 */ /* 0x000fc80000010000 */
        /* <DEDUP_REMOVED lines=11> */
[C---:B---3--:R-:W-:Y:S08]  /*64f0*/  HMMA.16816.F32 R176, R4.reuse, R8, R176 ;  /* 0x0000000804b0723c */ /* 0x048ff000000018b0 */
[----:B------:R-:W-:Y:S01]  /*6500*/  HMMA.16816.F32 R168, R4, R10, R168 ;  /* 0x0000000a04a8723c */ /* 0x000fe200000018a8 */
[----:B------:R-:W-:Y:S01]  /*6510*/  FADD.FTZ R4, R233, R65 ;  /* 0x00000041e9047221 */ /* 0x000fe20000010000 */
[----:B------:R-:W-:Y:S01]  /*6520*/  FADD.FTZ R6, R227, R201 ;  /* 0x000000c9e3067221 */ /* 0x000fe20000010000 */
[----:B------:R-:W-:-:S03]  /*6530*/  FADD.FTZ R5, R221, R61 ;  /* 0x0000003ddd057221 */ /* 0x000fc60000010000 */
[----:B------:R2:W-:Y:S04]  /*6540*/  STL [R1+0xc], R4 ;  /* 0x00000c0401007387 */ /* 0x0005e80000100800 */
[----:B------:R3:W-:Y:S01]  /*6550*/  STL [R1+0x8], R6 ;  /* 0x0000080601007387 */ /* 0x0007e20000100800 */
[C---:B------:R-:W-:Y:S03]  /*6560*/  HMMA.16816.F32 R136, R36.reuse, R32, R136 ;  /* 0x000000202488723c */ /* 0x040fe60000001888 */
[----:B------:R3:W-:Y:S05]  /*6570*/  STL [R1+0x4], R5 ;  /* 0x0000040501007387 */ /* 0x0007ea0000100800 */
[----:B------:R-:W-:Y:S01]  /*6580*/  HMMA.16816.F32 R140, R36, R34, R140 ;  /* 0x00000022248c723c */ /* 0x000fe2000000188c */
[----:B--2---:R-:W-:-:S07]  /*6590*/  FADD.FTZ R4, R218, R58 ;  /* 0x0000003ada047221 */ /* 0x004fce0000010000 */
        /* <DEDUP_REMOVED lines=13> */
[----:B----4-:R-:W-:-:S02]  /*6670*/  IMAD.SHL.U32 R46, R46, 0x40, RZ ;  /* 0x000000402e2e7824 */ /* 0x010fc400078e00ff */
[----:B-1----:R-:W-:Y:S01]  /*6680*/  IMAD.SHL.U32 R44, R212, 0x8, RZ ;  /* 0x00000008d42c7824 */ /* 0x002fe200078e00ff */
[----:B------:R-:W-:Y:S01]  /*6690*/  UMOV UR18, 0xffffffff ;  /* 0xffffffff00127882 */ /* 0x000fe20000000000 */
[----:B---3--:R-:W-:-:S15]  /*66a0*/  BRA.U !UP2, `(.L_x_92) ;  /* 0x000000a50a8c7547 */ /* 0x008fde000b800000 */
[----:B------:R-:W1:Y:S01]  /*66b0*/  LDCU.64 UR8, c[0x0][0x3c0] ;  /* 0x00007800ff0877ac */ /* 0x000e620008000a00 */
[----:B------:R-:W-:Y:S01]  /*66c0*/  IADD3 R4, P1, PT, R197, UR20, RZ ;  /* 0x00000014c5047c10 */ /* 0x000fe2000ff3e0ff */
[----:B------:R-:W-:-:S04]  /*66d0*/  DEPBAR.LE SB0, 0x0 ;  /* 0x000080000000791a */ /* 0x000fc80000000000 */
[----:B------:R-:W2:Y:S01]  /*66e0*/  LDCU.64 UR4, c[0x0][0x3d8] ;  /* 0x00007b00ff0477ac */ /* 0x000ea20008000a00 */
[--C-:B------:R-:W-:Y:S01]  /*66f0*/  SHF.R.U32.HI R198, RZ, 0x3, R212.reuse ;  /* 0x00000003ffc67819 */ /* 0x100fe200000116d4 */
[----:B------:R-:W-:Y:S01]  /*6700*/  IMAD.X R5, RZ, RZ, UR19, P1 ;  /* 0x00000013ff057e24 */ /* 0x000fe200088e06ff */
[----:B------:R-:W-:Y:S01]  /*6710*/  LOP3.LUT R213, R44, 0x1f8, RZ, 0xc0, !PT ;  /* 0x000001f82cd57812 */ /* 0x000fe200078ec0ff */
[----:B------:R-:W3:Y:S01]  /*6720*/  LDCU.64 UR6, c[0x0][0x390] ;  /* 0x00007200ff0677ac */ /* 0x000ee20008000a00 */
[----:B------:R-:W-:Y:S01]  /*6730*/  IMAD.SHL.U32 R230, R212, 0x20, RZ ;  /* 0x00000020d4e67824 */ /* 0x000fe200078e00ff */
[----:B------:R-:W-:Y:S01]  /*6740*/  LOP3.LUT R46, R46, 0x200, RZ, 0xc0, !PT ;  /* 0x000002002e2e7812 */ /* 0x000fe200078ec0ff */
[----:B------:R-:W-:Y:S01]  /*6750*/  IMAD.MOV.U32 R249, RZ, RZ, 0x20 ;  /* 0x00000020fff97424 */ /* 0x000fe200078e00ff */
[----:B------:R-:W-:Y:S01]  /*6760*/  USHF.R.S32.HI UR27, URZ, 0x1f, UR16 ;  /* 0x0000001fff1b7899 */ /* 0x000fe20008011410 */
[----:B------:R-:W-:Y:S01]  /*6770*/  LOP3.LUT R213, R213, 0x38, R212, 0x78, !PT ;  /* 0x00000038d5d57812 */ /* 0x000fe200078e78d4 */
[----:B------:R-:W-:Y:S01]  /*6780*/  UIADD3 UR25, UPT, UPT, UR17, -0x2, URZ ;  /* 0xfffffffe11197890 */ /* 0x000fe2000fffe0ff */
[----:B------:R-:W-:Y:S01]  /*6790*/  LOP3.LUT R230, R46, 0x7c00, R230, 0xf8, !PT ;  /* 0x00007c002ee67812 */ /* 0x000fe200078ef8e6 */
[C---:B-1----:R-:W-:Y:S01]  /*67a0*/  IMAD R199, R198.reuse, UR9, RZ ;  /* 0x00000009c6c77c24 */ /* 0x042fe2000f8e02ff */
[----:B------:R-:W-:Y:S01]  /*67b0*/  USHF.L.U32 UR26, UR8, 0x4, URZ ;  /* 0x00000004081a7899 */ /* 0x000fe200080006ff */
[----:B------:R-:W-:Y:S01]  /*67c0*/  IMAD.WIDE.U32 R4, R198, UR8, R4 ;  /* 0x00000008c6047c25 */ /* 0x000fe2000f8e0004 */
[----:B------:R-:W-:Y:S01]  /*67d0*/  UIMAD.WIDE.U32 UR28, UR25, UR8, URZ ;  /* 0x00000008191c72a5 */ /* 0x000fe2000f8e00ff */
[----:B------:R-:W-:Y:S01]  /*67e0*/  LOP3.LUT R215, R213, 0x1e00, R44, 0xf8, !PT ;  /* 0x00001e00d5d77812 */ /* 0x000fe200078ef82c */
[----:B------:R-:W-:Y:S01]  /*67f0*/  UIMAD UR25, UR25, UR9, URZ ;  /* 0x00000009191972a4 */ /* 0x000fe2000f8e02ff */
[----:B------:R-:W-:Y:S01]  /*6800*/  IMAD.IADD R5, R5, 0x1, R199 ;  /* 0x0000000105057824 */ /* 0x000fe200078e02c7 */
[----:B--2---:R-:W-:Y:S01]  /*6810*/  UIMAD UR21, UR27, UR4, URZ ;  /* 0x000000041b1572a4 */ /* 0x004fe2000f8e02ff */
[----:B------:R-:W-:Y:S01]  /*6820*/  IMAD.U32 R8, RZ, RZ, UR4 ;  /* 0x00000004ff087e24 */ /* 0x000fe2000f8e00ff */
[----:B------:R-:W-:Y:S01]  /*6830*/  UIADD3 UR25, UPT, UPT, UR29, UR25, URZ ;  /* 0x000000191d197290 */ /* 0x000fe2000fffe0ff */
[----:B------:R-:W-:Y:S01]  /*6840*/  IMAD.U32 R6, RZ, RZ, UR28 ;  /* 0x0000001cff067e24 */ /* 0x000fe2000f8e00ff */
[----:B------:R-:W-:Y:S01]  /*6850*/  UIMAD UR21, UR16, UR5, UR21 ;  /* 0x00000005101572a4 */ /* 0x000fe2000f8e0215 */
[----:B------:R-:W-:Y:S01]  /*6860*/  IMAD.WIDE.U32 R8, R8, UR16, R4 ;  /* 0x0000001008087c25 */ /* 0x000fe2000f8e0004 */
[----:B------:R-:W-:Y:S01]  /*6870*/  SHF.R.U32.HI R4, RZ, 0x1, R212 ;  /* 0x00000001ff047819 */ /* 0x000fe200000116d4 */
[----:B------:R-:W-:Y:S01]  /*6880*/  USHF.L.U64.HI UR23, UR8, 0x4, UR9 ;  /* 0x0000000408177899 */ /* 0x000fe20008010209 */
[----:B------:R-:W-:Y:S01]  /*6890*/  LEA R215, R215, UR30, 0x1 ;  /* 0x0000001ed7d77c11 */ /* 0x000fe2000f8e08ff */
[----:B------:R-:W-:Y:S01]  /*68a0*/  ULEA UR22, UP0, UR28, UR26, 0x6 ;  /* 0x0000001a1c167291 */ /* 0x000fe2000f8030ff */
[----:B-----5:R-:W-:Y:S01]  /*68b0*/  LOP3.LUT R45, R45, 0x8, R4, 0x78, !PT ;  /* 0x000000082d2d7812 */ /* 0x020fe200078e7804 */
[----:B------:R-:W-:Y:S01]  /*68c0*/  VIADD R11, R9, UR21 ;  /* 0x00000015090b7c36 */ /* 0x000fe20008000000 */
[C---:B---3--:R-:W-:Y:S01]  /*68d0*/  LEA R4, P1, R8.reuse, UR6, 0x1 ;  /* 0x0000000608047c11 */ /* 0x048fe2000f8208ff */
[----:B------:R-:W-:Y:S01]  /*68e0*/  ULEA.HI.X UR21, UR28, UR23, UR25, 0x6, UP0 ;  /* 0x000000171c157291 */ /* 0x000fe200080f3419 */
[----:B------:R-:W-:Y:S01]  /*68f0*/  IMAD.U32 R5, RZ, RZ, UR25 ;  /* 0x00000019ff057e24 */ /* 0x000fe2000f8e00ff */
[----:B------:R-:W-:Y:S01]  /*6900*/  UIADD3 UR25, UP1, UPT, UR22, UR26, URZ ;  /* 0x0000001a16197290 */ /* 0x000fe2000ff3e0ff */
[----:B------:R-:W-:Y:S01]  /*6910*/  LEA.HI.X R11, R8, UR7, R11, 0x1, P1 ;  /* 0x00000007080b7c11 */ /* 0x000fe200088f0c0b */
[----:B------:R-:W-:Y:S01]  /*6920*/  ULEA UR28, UP0, UR8, UR22, 0x5 ;  /* 0x00000016081c7291 */ /* 0x000fe2000f8028ff */
[CC--:B------:R-:W-:Y:S01]  /*6930*/  LEA R16, P1, R6.reuse, R4.reuse, 0x7 ;  /* 0x0000000406107211 */ /* 0x0c0fe200078238ff */
[----:B------:R-:W-:Y:S01]  /*6940*/  UIADD3.X UR23, UPT, UPT, UR21, UR23, URZ, UP1, !UPT ;  /* 0x0000001715177290 */ /* 0x000fe20008ffe4ff */
[----:B------:R-:W-:Y:S01]  /*6950*/  IMAD.U32 R10, RZ, RZ, UR22 ;  /* 0x00000016ff0a7e24 */ /* 0x000fe2000f8e00ff */
[----:B------:R-:W-:Y:S01]  /*6960*/  ULEA.HI.X UR26, UR8, UR21, UR9, 0x5, UP0 ;  /* 0x00000015081a7291 */ /* 0x000fe200080f2c09 */
[----:B------:R-:W-:Y:S01]  /*6970*/  IMAD.U32 R8, RZ, RZ, UR25 ;  /* 0x00000019ff087e24 */ /* 0x000fe2000f8e00ff */
[-C--:B------:R-:W-:Y:S01]  /*6980*/  LEA.HI.X R17, R6, R11.reuse, R5, 0x7, P1 ;  /* 0x0000000b06117211 */ /* 0x080fe200008f3c05 */
[----:B------:R-:W-:Y:S01]  /*6990*/  BAR.SYNC.DEFER_BLOCKING 0x0 ;  /* 0x0000000000007b1d */ /* 0x000fe20000010000 */
[----:B------:R-:W-:Y:S01]  /*69a0*/  IMAD.U32 R9, RZ, RZ, UR21 ;  /* 0x00000015ff097e24 */ /* 0x000fe2000f8e00ff */
[-C--:B------:R-:W-:Y:S01]  /*69b0*/  LEA R14, P3, R10, R4.reuse, 0x1 ;  /* 0x000000040a0e7211 */ /* 0x080fe200078608ff */
[----:B------:R-:W-:Y:S01]  /*69c0*/  IMAD.U32 R6, RZ, RZ, UR28 ;  /* 0x0000001cff067e24 */ /* 0x000fe2000f8e00ff */
[-C--:B------:R-:W-:Y:S01]  /*69d0*/  LEA R12, P2, R8, R4.reuse, 0x1 ;  /* 0x00000004080c7211 */ /* 0x080fe200078408ff */
[----:B------:R-:W-:Y:S01]  /*69e0*/  IMAD.U32 R7, RZ, RZ, UR29 ;  /* 0x0000001dff077e24 */ /* 0x000fe2000f8e00ff */
[----:B------:R-:W-:Y:S01]  /*69f0*/  LEA.HI.X R15, R10, R11, R9, 0x1, P3 ;  /* 0x0000000b0a0f7211 */ /* 0x000fe200018f0c09 */
[----:B------:R-:W-:Y:S01]  /*6a00*/  IMAD.U32 R7, RZ, RZ, UR23 ;  /* 0x00000017ff077e24 */ /* 0x000fe2000f8e00ff */
[----:B------:R-:W-:Y:S01]  /*6a10*/  LEA R4, P1, R6, R4, 0x1 ;  /* 0x0000000406047211 */ /* 0x000fe200078208ff */
[----:B------:R-:W-:Y:S01]  /*6a20*/  IMAD.U32 R5, RZ, RZ, UR26 ;  /* 0x0000001aff057e24 */ /* 0x000fe2000f8e00ff */
[----:B------:R-:W-:Y:S01]  /*6a30*/  LOP3.LUT R230, R230, R45, RZ, 0xfc, !PT ;  /* 0x0000002de6e67212 */ /* 0x000fe200078efcff */
[----:B------:R-:W-:Y:S01]  /*6a40*/  VIADD R248, R228, UR30 ;  /* 0x0000001ee4f87c36 */ /* 0x000fe20008000000 */
[-C--:B------:R-:W-:Y:S01]  /*6a50*/  LEA.HI.X R13, R8, R11.reuse, R7, 0x1, P2 ;  /* 0x0000000b080d7211 */ /* 0x080fe200010f0c07 */
[----:B------:R-:W-:Y:S01]  /*6a60*/  UISETP.GE.U32.AND UP1, UPT, UR17, 0x3, UPT ;  /* 0x000000031100788c */ /* 0x000fe2000bf26070 */
[----:B------:R-:W-:-:S02]  /*6a70*/  LEA.HI.X R5, R6, R11, R5, 0x1, P1 ;  /* 0x0000000b06057211 */ /* 0x000fc400008f0c05 */
[----:B------:R-:W-:Y:S02]  /*6a80*/  LEA R230, R230, UR30, 0x1 ;  /* 0x0000001ee6e67c11 */ /* 0x000fe4000f8e08ff */
[----:B------:R-:W-:-:S03]  /*6a90*/  SEL R249, R249, 0xffffffe0, !P0 ;  /* 0xffffffe0f9f97807 */ /* 0x000fc60004000000 */
[--C-:B------:R-:W-:Y:S02]  /*6aa0*/  IMAD.IADD R247, R229, 0x1, R230.reuse ;  /* 0x00000001e5f77824 */ /* 0x100fe400078e02e6 */
[C---:B------:R-:W-:Y:S01]  /*6ab0*/  IMAD.IADD R237, R248.reuse, 0x1, R249 ;  /* 0x00000001f8ed7824 */ /* 0x040fe200078e02f9 */
[----:B------:R-:W-:Y:S01]  /*6ac0*/  @!PT LDS RZ, [RZ] ;  /* 0x00000000fffff984 */ /* 0x000fe20000000800 */
[----:B------:R-:W-:Y:S01]  /*6ad0*/  @!PT LDS RZ, [RZ] ;  /* 0x00000000fffff984 */ /* 0x000fe20000000800 */
[----:B------:R-:W-:Y:S01]  /*6ae0*/  @!PT LDS RZ, [RZ] ;  /* 0x00000000fffff984 */ /* 0x000fe20000000800 */
[----:B------:R-:W-:Y:S01]  /*6af0*/  LDGSTS.E.BYPASS.LTC128B.128 [R215+0xc000], desc[UR14][R16.64] ;  /* 0x0c00000010d77fae */ /* 0x000fe2000b981a0e */
[C---:B------:R-:W-:Y:S02]  /*6b00*/  IMAD.IADD R236, R249.reuse, 0x1, R230 ;  /* 0x00000001f9ec7824 */ /* 0x040fe400078e02e6 */
[----:B------:R-:W-:Y:S01]  /*6b10*/  IMAD.IADD R248, R248, 0x1, R229 ;  /* 0x00000001f8f87824 */ /* 0x000fe200078e02e5 */
[----:B------:R-:W-:Y:S03]  /*6b20*/  LDGSTS.E.BYPASS.LTC128B.128 [R215+0xe000], desc[UR14][R16.64+0x80] ;  /* 0x0e00008010d77fae */ /* 0x000fe6000b981a0e */
[C---:B------:R-:W-:Y:S01]  /*6b30*/  IMAD.IADD R244, R249.reuse, 0x1, R248 ;  /* 0x00000001f9f47824 */ /* 0x040fe200078e02f8 */
[----:B------:R-:W-:Y:S01]  /*6b40*/  LDGSTS.E.BYPASS.LTC128B.128 [R215+0xc800], desc[UR14][R14.64] ;  /* 0x0c8000000ed77fae */ /* 0x000fe2000b981a0e */
[----:B------:R-:W-:-:S03]  /*6b50*/  IMAD.IADD R249, R249, 0x1, R247 ;  /* 0x00000001f9f97824 */ /* 0x000fc600078e02f7 */
[----:B------:R-:W-:Y:S04]  /*6b60*/  LDGSTS.E.BYPASS.LTC128B.128 [R215+0xe800], desc[UR14][R14.64+0x80] ;  /* 0x0e8000800ed77fae */ /* 0x000fe8000b981a0e */
[----:B------:R-:W-:Y:S04]  /*6b70*/  LDGSTS.E.BYPASS.LTC128B.128 [R215+0xd000], desc[UR14][R12.64] ;  /* 0x0d0000000cd77fae */ /* 0x000fe8000b981a0e */
[----:B------:R1:W-:Y:S04]  /*6b80*/  LDGSTS.E.BYPASS.LTC128B.128 [R215+0xf000], desc[UR14][R12.64+0x80] ;  /* 0x0f0000800cd77fae */ /* 0x0003e8000b981a0e */
[----:B------:R-:W-:Y:S04]  /*6b90*/  LDGSTS.E.BYPASS.LTC128B.128 [R215+0xd800], desc[UR14][R4.64] ;  /* 0x0d80000004d77fae */ /* 0x000fe8000b981a0e */
[----:B------:R2:W-:Y:S04]  /*6ba0*/  LDGSTS.E.BYPASS.LTC128B.128 [R215+0xf800], desc[UR14][R4.64+0x80] ;  /* 0x0f80008004d77fae */ /* 0x0005e8000b981a0e */
[----:B------:R-:W-:Y:S04]  /*6bb0*/  LDSM.16.M88.4 R28, [R228+UR30+0x8000] ;  /* 0x0080001ee41c783b */ /* 0x000fe80008000200 */
[----:B------:R-:W3:Y:S04]  /*6bc0*/  LDSM.16.M88.4 R60, [R230+0x2000] ;  /* 0x00200000e63c783b */ /* 0x000ee80000000200 */
[----:B------:R-:W4:Y:S04]  /*6bd0*/  LDSM.16.M88.4 R20, [R228+UR30+0x8800] ;  /* 0x0088001ee414783b */ /* 0x000f280008000200 */
[----:B------:R-:W-:Y:S04]  /*6be0*/  LDSM.16.M88.4 R224, [R228+UR30+0x9800] ;  /* 0x0098001ee4e0783b */ /* 0x000fe80008000200 */
[----:B-1----:R-:W1:Y:S04]  /*6bf0*/  LDSM.16.M88.4 R12, [R228+UR30+0x9000] ;  /* 0x0090001ee40c783b */ /* 0x002e680008000200 */
[----:B------:R-:W-:Y:S04]  /*6c00*/  LDSM.16.M88.4 R220, [R237+0x8000] ;  /* 0x00800000eddc783b */ /* 0x000fe80000000200 */
[----:B------:R-:W1:Y:S04]  /*6c10*/  LDSM.16.M88.4 R8, [R236+0x2000] ;  /* 0x00200000ec08783b */ /* 0x000e680000000200 */
[----:B------:R-:W1:Y:S04]  /*6c20*/  LDSM.16.M88.4 R56, [R237+0x8800] ;  /* 0x00880000ed38783b */ /* 0x000e680000000200 */
[----:B------:R-:W1:Y:S04]  /*6c30*/  LDSM.16.M88.4 R52, [R237+0x9000] ;  /* 0x00900000ed34783b */ /* 0x000e680000000200 */
[----:B------:R-:W1:Y:S04]  /*6c40*/  LDSM.16.M88.4 R48, [R237+0x9800] ;  /* 0x00980000ed30783b */ /* 0x000e680000000200 */
[----:B--2---:R-:W2:Y:S01]  /*6c50*/  LDSM.16.M88.4 R4, [R230] ;  /* 0x00000000e604783b */ /* 0x004ea20000000200 */
[C---:B---3--:R-:W-:Y:S03]  /*6c60*/  HMMA.16816.F32 R36, R60.reuse, R28, RZ ;  /* 0x0000001c3c24723c */ /* 0x048fe600000018ff */
[----:B------:R-:W3:Y:S04]  /*6c70*/  LDSM.16.M88.4 R44, [R236] ;  /* 0x00000000ec2c783b */ /* 0x000ee80000000200 */
[----:B------:R-:W-:Y:S01]  /*6c80*/  LDSM.16.M88.4 R232, [R228+UR30+0xb800] ;  /* 0x00b8001ee4e8783b */ /* 0x000fe20008000200 */
[C---:B----4-:R-:W-:Y:S03]  /*6c90*/  HMMA.16816.F32 R216, R60.reuse, R20, RZ ;  /* 0x000000143cd8723c */ /* 0x050fe600000018ff */
[----:B------:R-:W0:Y:S05]  /*6ca0*/  LDGDEPBAR ;  /* 0x00000000000079af */ /* 0x000e2a0000000000 */
[C---:B-1----:R-:W-:Y:S08]  /*6cb0*/  HMMA.16816.F32 R204, R60.reuse, R12, RZ ;  /* 0x0000000c3ccc723c */ /* 0x042ff000000018ff */
[C---:B------:R-:W-:Y:S08]  /*6cc0*/  HMMA.16816.F32 R64, R60.reuse, R224, RZ ;  /* 0x000000e03c40723c */ /* 0x040ff000000018ff */
        /* <DEDUP_REMOVED lines=12> */
[C---:B--2---:R-:W-:Y:S08]  /*6d90*/  HMMA.16816.F32 R40, R4.reuse, R28, RZ ;  /* 0x0000001c0428723c */ /* 0x044ff000000018ff */
[C---:B------:R-:W-:Y:S08]  /*6da0*/  HMMA.16816.F32 R24, R4.reuse, R20, RZ ;  /* 0x000000140418723c */ /* 0x040ff000000018ff */
[C---:B------:R-:W-:Y:S08]  /*6db0*/  HMMA.16816.F32 R16, R4.reuse, R12, RZ ;  /* 0x0000000c0410723c */ /* 0x040ff000000018ff */
[C---:B------:R-:W-:Y:S08]  /*6dc0*/  HMMA.16816.F32 R28, R4.reuse, R30, RZ ;  /* 0x0000001e041c723c */ /* 0x040ff000000018ff */
[C---:B------:R-:W-:Y:S08]  /*6dd0*/  HMMA.16816.F32 R20, R4.reuse, R22, RZ ;  /* 0x000000160414723c */ /* 0x040ff000000018ff */
[C---:B------:R-:W-:Y:S08]  /*6de0*/  HMMA.16816.F32 R12, R4.reuse, R14, RZ ;  /* 0x0000000e040c723c */ /* 0x040ff000000018ff */
[C---:B------:R-:W-:Y:S08]  /*6df0*/  HMMA.16816.F32 R8, R4.reuse, R224, RZ ;  /* 0x000000e00408723c */ /* 0x040ff000000018ff */
[----:B------:R-:W-:Y:S01]  /*6e00*/  HMMA.16816.F32 R4, R4, R226, RZ ;  /* 0x000000e20404723c */ /* 0x000fe200000018ff */
[----:B------:R-:W-:Y:S07]  /*6e10*/  LDSM.16.M88.4 R224, [R247+0x2000] ;  /* 0x00200000f7e0783b */ /* 0x000fee0000000200 */
[C---:B---3--:R-:W-:Y:S08]  /*6e20*/  HMMA.16816.F32 R40, R44.reuse, R220, R40 ;  /* 0x000000dc2c28723c */ /* 0x048ff00000001828 */
[C---:B------:R-:W-:Y:S08]  /*6e30*/  HMMA.16816.F32 R24, R44.reuse, R56, R24 ;  /* 0x000000382c18723c */ /* 0x040ff00000001818 */
[C---:B------:R-:W-:Y:S08]  /*6e40*/  HMMA.16816.F32 R16, R44.reuse, R52, R16 ;  /* 0x000000342c10723c */ /* 0x040ff00000001810 */
[C---:B------:R-:W-:Y:S08]  /*6e50*/  HMMA.16816.F32 R8, R44.reuse, R48, R8 ;  /* 0x000000302c08723c */ /* 0x040ff00000001808 */
[C---:B------:R-:W-:Y:S01]  /*6e60*/  HMMA.16816.F32 R28, R44.reuse, R222, R28 ;  /* 0x000000de2c1c723c */ /* 0x040fe2000000181c */
[----:B------:R-:W1:Y:S07]  /*6e70*/  LDSM.16.M88.4 R220, [R248+0x8000] ;  /* 0x00800000f8dc783b */ /* 0x000e6e0000000200 */
[C---:B------:R-:W-:Y:S01]  /*6e80*/  HMMA.16816.F32 R20, R44.reuse, R58, R20 ;  /* 0x0000003a2c14723c */ /* 0x040fe20000001814 */
[----:B------:R-:W2:Y:S07]  /*6e90*/  LDSM.16.M88.4 R56, [R248+0x8800] ;  /* 0x00880000f838783b */ /* 0x000eae0000000200 */
[C---:B------:R-:W-:Y:S01]  /*6ea0*/  HMMA.16816.F32 R12, R44.reuse, R54, R12 ;  /* 0x000000362c0c723c */ /* 0x040fe2000000180c */
[----:B------:R-:W3:Y:S07]  /*6eb0*/  LDSM.16.M88.4 R52, [R248+0x9000] ;  /* 0x00900000f834783b */ /* 0x000eee0000000200 */
[----:B------:R-:W-:Y:S01]  /*6ec0*/  HMMA.16816.F32 R4, R44, R50, R4 ;  /* 0x000000322c04723c */ /* 0x000fe20000001804 */
[----:B------:R-:W4:Y:S04]  /*6ed0*/  LDSM.16.M88.4 R48, [R248+0x9800] ;  /* 0x00980000f830783b */ /* 0x000f280000000200 */
[----:B------:R-:W4:Y:S03]  /*6ee0*/  LDSM.16.M88.4 R44, [R247] ;  /* 0x00000000f72c783b */ /* 0x000f260000000200 */
[C---:B-1----:R-:W-:Y:S08]  /*6ef0*/  HMMA.16816.F32 R36, R224.reuse, R220, R36 ;  /* 0x000000dce024723c */ /* 0x042ff00000001824 */
[C---:B--2---:R-:W-:Y:S08]  /*6f00*/  HMMA.16816.F32 R216, R224.reuse, R56, R216 ;  /* 0x00000038e0d8723c */ /* 0x044ff000000018d8 */
[C---:B---3--:R-:W-:Y:S08]  /*6f10*/  HMMA.16816.F32 R204, R224.reuse, R52, R204 ;  /* 0x00000034e0cc723c */ /* 0x048ff000000018cc */
[C---:B----4-:R-:W-:Y:S08]  /*6f20*/  HMMA.16816.F32 R64, R224.reuse, R48, R64 ;  /* 0x00000030e040723c */ /* 0x050ff00000001840 */
        /* <DEDUP_REMOVED lines=10> */
[----:B------:R-:W2:Y:S07]  /*6fd0*/  LDSM.16.M88.4 R56, [R249] ;  /* 0x00000000f938783b */ /* 0x000eae0000000200 */
[C---:B------:R-:W-:Y:S08]  /*6fe0*/  HMMA.16816.F32 R16, R44.reuse, R52, R16 ;  /* 0x000000342c10723c */ /* 0x040ff00000001810 */
[C---:B------:R-:W-:Y:S01]  /*6ff0*/  HMMA.16816.F32 R12, R44.reuse, R54, R12 ;  /* 0x000000362c0c723c */ /* 0x040fe2000000180c */
[----:B------:R-:W3:Y:S07]  /*7000*/  LDSM.16.M88.4 R52, [R244+0x8000] ;  /* 0x00800000f434783b */ /* 0x000eee0000000200 */
[C---:B------:R-:W-:Y:S08]  /*7010*/  HMMA.16816.F32 R8, R44.reuse, R48, R8 ;  /* 0x000000302c08723c */ /* 0x040ff00000001808 */
[----:B------:R-:W-:Y:S01]  /*7020*/  HMMA.16816.F32 R4, R44, R50, R4 ;  /* 0x000000322c04723c */ /* 0x000fe20000001804 */
[----:B------:R-:W4:Y:S04]  /*7030*/  LDSM.16.M88.4 R48, [R244+0x8800] ;  /* 0x00880000f430783b */ /* 0x000f280000000200 */
[----:B------:R-:W4:Y:S03]  /*7040*/  LDSM.16.M88.4 R44, [R244+0x9000] ;  /* 0x00900000f42c783b */ /* 0x000f260000000200 */
[-C--:B-1----:R-:W-:Y:S08]  /*7050*/  HMMA.16816.F32 R64, R220, R224.reuse, R64 ;  /* 0x000000e0dc40723c */ /* 0x082ff00000001840 */
[C---:B--2---:R-:W-:Y:S08]  /*7060*/  HMMA.16816.F32 R8, R56.reuse, R224, R8 ;  /* 0x000000e03808723c */ /* 0x044ff00000001808 */
[C---:B------:R-:W-:Y:S08]  /*7070*/  HMMA.16816.F32 R4, R56.reuse, R226, R4 ;  /* 0x000000e23804723c */ /* 0x040ff00000001804 */
[C---:B---3--:R-:W-:Y:S08]  /*7080*/  HMMA.16816.F32 R40, R56.reuse, R52, R40 ;  /* 0x000000343828723c */ /* 0x048ff00000001828 */
[C---:B------:R-:W-:Y:S08]  /*7090*/  HMMA.16816.F32 R28, R56.reuse, R54, R28 ;  /* 0x00000036381c723c */ /* 0x040ff0000000181c */
[C---:B----4-:R-:W-:Y:S08]  /*70a0*/  HMMA.16816.F32 R24, R56.reuse, R48, R24 ;  /* 0x000000303818723c */ /* 0x050ff00000001818 */
        /* <DEDUP_REMOVED lines=12> */
[----:B------:R-:W3:Y:S04]  /*7170*/  LDSM.16.M88.4 R44, [R228+UR30+0xb000] ;  /* 0x00b0001ee42c783b */ /* 0x000ee80008000200 */
[----:B------:R-:W4:Y:S03]  /*7180*/  LDSM.16.M88.4 R228, [R230+0x6000] ;  /* 0x00600000e6e4783b */ /* 0x000f260000000200 */
[----:B------:R-:W-:Y:S01]  /*7190*/  HMMA.16816.F32 R60, R220, R226, R60 ;  /* 0x000000e2dc3c723c */ /* 0x000fe2000000183c */
[----:B------:R-:W-:Y:S04]  /*71a0*/  LDSM.16.M88.4 R220, [R237+0xa000] ;  /* 0x00a00000eddc783b */ /* 0x000fe80000000200 */
[----:B------:R-:W4:Y:S03]  /*71b0*/  LDSM.16.M88.4 R224, [R236+0x4000] ;  /* 0x00400000ece0783b */ /* 0x000f260000000200 */
        /* <DEDUP_REMOVED lines=9> */
[C---:B----4-:R-:W-:Y:S08]  /*7250*/  HMMA.16816.F32 R36, R228.reuse, R52, R36 ;  /* 0x00000034e424723c */ /* 0x050ff00000001824 */
[C---:B------:R-:W-:Y:S01]  /*7260*/  HMMA.16816.F32 R32, R228.reuse, R54, R32 ;  /* 0x00000036e420723c */ /* 0x040fe20000001820 */
[----:B------:R-:W-:Y:S07]  /*7270*/  LDSM.16.M88.4 R52, [R237+0xb800] ;  /* 0x00b80000ed34783b */ /* 0x000fee0000000200 */
[C---:B------:R-:W-:Y:S08]  /*7280*/  HMMA.16816.F32 R216, R228.reuse, R48, R216 ;  /* 0x00000030e4d8723c */ /* 0x040ff000000018d8 */
[C---:B------:R-:W-:Y:S01]  /*7290*/  HMMA.16816.F32 R208, R228.reuse, R50, R208 ;  /* 0x00000032e4d0723c */ /* 0x040fe200000018d0 */
[----:B------:R-:W-:Y:S07]  /*72a0*/  LDSM.16.M88.4 R48, [R236+0x6000] ;  /* 0x00600000ec30783b */ /* 0x000fee0000000200 */
[C---:B------:R-:W-:Y:S08]  /*72b0*/  HMMA.16816.F32 R204, R228.reuse, R44, R204 ;  /* 0x0000002ce4cc723c */ /* 0x040ff000000018cc */
[C---:B------:R-:W-:Y:S01]  /*72c0*/  HMMA.16816.F32 R200, R228.reuse, R46, R200 ;  /* 0x0000002ee4c8723c */ /* 0x040fe200000018c8 */
[----:B------:R-:W2:Y:S04]  /*72d0*/  LDSM.16.M88.4 R44, [R237+0xa800] ;  /* 0x00a80000ed2c783b */ /* 0x000ea80000000200 */
[----:B------:R-:W-:Y:S03]  /*72e0*/  LDSM.16.M88.4 R236, [R248+0xa000] ;  /* 0x00a00000f8ec783b */ /* 0x000fe60000000200 */
[C---:B------:R-:W-:Y:S08]  /*72f0*/  HMMA.16816.F32 R64, R228.reuse, R232, R64 ;  /* 0x000000e8e440723c */ /* 0x040ff00000001840 */
[----:B------:R-:W-:Y:S01]  /*7300*/  HMMA.16816.F32 R60, R228, R234, R60 ;  /* 0x000000eae43c723c */ /* 0x000fe2000000183c */
[----:B------:R-:W-:Y:S04]  /*7310*/  LDSM.16.M88.4 R228, [R248+0xa800] ;  /* 0x00a80000f8e4783b */ /* 0x000fe80000000200 */
[----:B------:R-:W3:Y:S03]  /*7320*/  LDSM.16.M88.4 R232, [R247+0x6000] ;  /* 0x00600000f7e8783b */ /* 0x000ee60000000200 */
[C---:B------:R-:W-:Y:S08]  /*7330*/  HMMA.16816.F32 R40, R224.reuse, R220, R40 ;  /* 0x000000dce028723c */ /* 0x040ff00000001828 */
[C---:B------:R-:W-:Y:S08]  /*7340*/  HMMA.16816.F32 R28, R224.reuse, R222, R28 ;  /* 0x000000dee01c723c */ /* 0x040ff0000000181c */
[C---:B-1----:R-:W-:Y:S08]  /*7350*/  HMMA.16816.F32 R16, R224.reuse, R56, R16 ;  /* 0x00000038e010723c */ /* 0x042ff00000001810 */
[C---:B--2---:R-:W-:Y:S08]  /*7360*/  HMMA.16816.F32 R24, R224.reuse, R44, R24 ;  /* 0x0000002ce018723c */ /* 0x044ff00000001818 */
        /* <DEDUP_REMOVED lines=15> */
[----:B------:R-:W-:Y:S01]  /*7460*/  HMMA.16816.F32 R60, R48, R54, R60 ;  /* 0x00000036303c723c */ /* 0x000fe2000000183c */
[----:B------:R-:W-:Y:S04]  /*7470*/  LDSM.16.M88.4 R52, [R249+0x6000] ;  /* 0x00600000f934783b */ /* 0x000fe80000000200 */
[----:B------:R-:W2:Y:S03]  /*7480*/  LDSM.16.M88.4 R48, [R244+0xa000] ;  /* 0x00a00000f430783b */ /* 0x000ea60000000200 */
[-C--:B---3--:R-:W-:Y:S08]  /*7490*/  HMMA.16816.F32 R36, R232, R236.reuse, R36 ;  /* 0x000000ece824723c */ /* 0x088ff00000001824 */
        /* <DEDUP_REMOVED lines=10> */
[----:B------:R-:W-:Y:S08]  /*7540*/  HMMA.16816.F32 R32, R232, R238, R32 ;  /* 0x000000eee820723c */ /* 0x000ff00000001820 */
[-C--:B--2---:R-:W-:Y:S08]  /*7550*/  HMMA.16816.F32 R36, R52, R48.reuse, R36 ;  /* 0x000000303424723c */ /* 0x084ff00000001824 */
[----:B------:R-:W-:Y:S01]  /*7560*/  HMMA.16816.F32 R40, R56, R48, R40 ;  /* 0x000000303828723c */ /* 0x000fe20000001828 */
[----:B------:R-:W-:-:S05]  /*7570*/  IMAD.SHL.U32 R48, R212, 0x2, RZ ;  /* 0x00000002d4307824 */ /* 0x000fca00078e00ff */
[----:B------:R-:W-:Y:S02]  /*7580*/  LOP3.LUT R48, R48, 0x6, RZ, 0xc0, !PT ;  /* 0x0000000630307812 */ /* 0x000fe400078ec0ff */
[----:B------:R-:W-:Y:S08]  /*7590*/  HMMA.16816.F32 R32, R52, R50, R32 ;  /* 0x000000323420723c */ /* 0x000ff00000001820 */
[-C--:B-1----:R-:W-:Y:S08]  /*75a0*/  HMMA.16816.F32 R24, R56, R44.reuse, R24 ;  /* 0x0000002c3818723c */ /* 0x082ff00000001818 */
[----:B------:R-:W-:Y:S01]  /*75b0*/  HMMA.16816.F32 R216, R52, R44, R216 ;  /* 0x0000002c34d8723c */ /* 0x000fe200000018d8 */
[----:B------:R-:W-:-:S04]  /*75c0*/  IMAD.U32 R44, RZ, RZ, UR17 ;  /* 0x00000011ff2c7e24 */ /* 0x000fc8000f8e00ff */
[----:B------:R-:W-:-:S03]  /*75d0*/  IMAD R44, R44, 0x40, R48 ;  /* 0x000000402c2c7824 */ /* 0x000fc600078e0230 */
[----:B------:R-:W-:Y:S01]  /*75e0*/  HMMA.16816.F32 R28, R56, R50, R28 ;  /* 0x00000032381c723c */ /* 0x000fe2000000181c */
[----:B------:R-:W1:Y:S01]  /*75f0*/  LDSM.16.M88.4 R48, [R244+0xb000] ;  /* 0x00b00000f430783b */ /* 0x000e620000000200 */
[----:B------:R-:W-:-:S05]  /*7600*/  VIADD R45, R44, 0xffffff88 ;  /* 0xffffff882c2d7836 */ /* 0x000fca0000000000 */
[C---:B------:R-:W-:Y:S01]  /*7610*/  ISETP.GE.AND P5, PT, R45.reuse, R243, PT ;  /* 0x000000f32d00720c */ /* 0x040fe20003fa6270 */
[C---:B------:R-:W-:Y:S01]  /*7620*/  HMMA.16816.F32 R204, R232.reuse, R224, R204 ;  /* 0x000000e0e8cc723c */ /* 0x040fe200000018cc */
[C---:B------:R-:W-:Y:S02]  /*7630*/  ISETP.GE.AND P1, PT, R45.reuse, R242, PT ;  /* 0x000000f22d00720c */ /* 0x040fe40003f26270 */
[C---:B------:R-:W-:Y:S02]  /*7640*/  ISETP.GE.AND P4, PT, R45.reuse, R241, PT ;  /* 0x000000f12d00720c */ /* 0x040fe40003f86270 */
[----:B------:R-:W-:Y:S01]  /*7650*/  ISETP.GE.AND P2, PT, R45, R240, PT ;  /* 0x000000f02d00720c */ /* 0x000fe20003f46270 */
[----:B------:R-:W-:Y:S01]  /*7660*/  VIADD R45, R44, 0xffffff89 ;  /* 0xffffff892c2d7836 */ /* 0x000fe20000000000 */
[----:B------:R-:W-:Y:S01]  /*7670*/  FSEL R32, R32, -INF , !P4 ;  /* 0xff80000020207808 */ /* 0x000fe20006000000 */
[----:B------:R-:W-:Y:S01]  /*7680*/  HMMA.16816.F32 R208, R232, R230, R208 ;  /* 0x000000e6e8d0723c */ /* 0x000fe200000018d0 */
[----:B------:R-:W-:-:S02]  /*7690*/  FSEL R34, R34, -INF , !P2 ;  /* 0xff80000022227808 */ /* 0x000fc40005000000 */
[----:B------:R-:W-:Y:S02]  /*76a0*/  ISETP.GE.AND P3, PT, R45, R243, PT ;  /* 0x000000f32d00720c */ /* 0x000fe40003f66270 */
[----:B------:R-:W-:Y:S02]  /*76b0*/  FSEL R28, R28, -INF , !P5 ;  /* 0xff8000001c1c7808 */ /* 0x000fe40006800000 */
[----:B------:R-:W-:Y:S01]  /*76c0*/  FSEL R30, R30, -INF , !P1 ;  /* 0xff8000001e1e7808 */ /* 0x000fe20004800000 */
[----:B------:R-:W-:Y:S01]  /*76d0*/  HMMA.16816.F32 R20, R56, R46, R20 ;  /* 0x0000002e3814723c */ /* 0x000fe20000001814 */
[----:B------:R-:W-:Y:S02]  /*76e0*/  FSEL R29, R29, -INF , !P3 ;  /* 0xff8000001d1d7808 */ /* 0x000fe40005800000 */
[C---:B------:R-:W-:Y:S02]  /*76f0*/  ISETP.GE.AND P5, PT, R45.reuse, R242, PT ;  /* 0x000000f22d00720c */ /* 0x040fe40003fa6270 */
[----:B------:R-:W-:-:S02]  /*7700*/  ISETP.GE.AND P1, PT, R45, R241, PT ;  /* 0x000000f12d00720c */ /* 0x000fc40003f26270 */
[----:B------:R-:W-:Y:S01]  /*7710*/  ISETP.GE.AND P3, PT, R45, R240, PT ;  /* 0x000000f02d00720c */ /* 0x000fe20003f66270 */
[C---:B------:R-:W-:Y:S01]  /*7720*/  VIADD R45, R44.reuse, 0xffffff90 ;  /* 0xffffff902c2d7836 */ /* 0x040fe20000000000 */
[----:B------:R-:W-:Y:S01]  /*7730*/  FSEL R31, R31, -INF , !P5 ;  /* 0xff8000001f1f7808 */ /* 0x000fe20006800000 */
[----:B------:R-:W-:Y:S01]  /*7740*/  HMMA.16816.F32 R200, R232, R226, R200 ;  /* 0x000000e2e8c8723c */ /* 0x000fe200000018c8 */
[----:B------:R-:W-:Y:S02]  /*7750*/  FSEL R33, R33, -INF , !P1 ;  /* 0xff80000021217808 */ /* 0x000fe40004800000 */
[C---:B------:R-:W-:Y:S02]  /*7760*/  ISETP.GE.AND P5, PT, R45.reuse, R243, PT ;  /* 0x000000f32d00720c */ /* 0x040fe40003fa6270 */
[C---:B------:R-:W-:Y:S02]  /*7770*/  ISETP.GE.AND P2, PT, R45.reuse, R242, PT ;  /* 0x000000f22d00720c */ /* 0x040fe40003f46270 */
[C---:B------:R-:W-:Y:S01]  /*7780*/  ISETP.GE.AND P4, PT, R45.reuse, R241, PT ;  /* 0x000000f12d00720c */ /* 0x040fe20003f86270 */
[----:B-1----:R-:W-:Y:S01]  /*7790*/  HMMA.16816.F32 R16, R56, R48, R16 ;  /* 0x000000303810723c */ /* 0x002fe20000001810 */
[----:B------:R-:W-:Y:S01]  /*77a0*/  ISETP.GE.AND P1, PT, R45, R240, PT ;  /* 0x000000f02d00720c */ /* 0x000fe20003f26270 */
[----:B------:R-:W-:Y:S01]  /*77b0*/  VIADD R45, R44, 0xffffff91 ;  /* 0xffffff912c2d7836 */ /* 0x000fe20000000000 */
[----:B------:R-:W-:-:S02]  /*77c0*/  FSEL R35, R35, -INF , !P3 ;  /* 0xff80000023237808 */ /* 0x000fc40005800000 */
[----:B------:R-:W-:Y:S01]  /*77d0*/  FSEL R230, R24, -INF , !P5 ;  /* 0xff80000018e67808 */ /* 0x000fe20006800000 */
[C---:B------:R-:W-:Y:S01]  /*77e0*/  VIADD R24, R44.reuse, 0xffffff99 ;  /* 0xffffff992c187836 */ /* 0x040fe20000000000 */
[C---:B------:R-:W-:Y:S01]  /*77f0*/  ISETP.GE.AND P3, PT, R45.reuse, R243, PT ;  /* 0x000000f32d00720c */ /* 0x040fe20003f66270 */
[C---:B------:R-:W-:Y:S01]  /*7800*/  HMMA.16816.F32 R204, R52.reuse, R48, R204 ;  /* 0x0000003034cc723c */ /* 0x040fe200000018cc */
[----:B------:R-:W-:Y:S02]  /*7810*/  ISETP.GE.AND P5, PT, R45, R242, PT ;  /* 0x000000f22d00720c */ /* 0x000fe40003fa6270 */
[----:B------:R-:W-:Y:S01]  /*7820*/  FSEL R225, R25, -INF , !P3 ;  /* 0xff80000019e17808 */ /* 0x000fe20005800000 */
[----:B------:R-:W-:Y:S01]  /*7830*/  VIADD R25, R44, 0xffffff98 ;  /* 0xffffff982c197836 */ /* 0x000fe20000000000 */
[----:B------:R-:W-:Y:S02]  /*7840*/  ISETP.GE.AND P3, PT, R45, R240, PT ;  /* 0x000000f02d00720c */ /* 0x000fe40003f66270 */
[----:B------:R-:W-:Y:S01]  /*7850*/  FSEL R238, R26, -INF , !P2 ;  /* 0xff8000001aee7808 */ /* 0x000fe20005000000 */
[----:B------:R-:W-:Y:S01]  /*7860*/  HMMA.16816.F32 R208, R52, R46, R208 ;  /* 0x0000002e34d0723c */ /* 0x000fe200000018d0 */
[----:B------:R-:W-:-:S02]  /*7870*/  FSEL R239, R27, -INF , !P5 ;  /* 0xff8000001bef7808 */ /* 0x000fc40006800000 */
[----:B------:R-:W-:Y:S02]  /*7880*/  FSEL R49, R218, -INF , !P1 ;  /* 0xff800000da317808 */ /* 0x000fe40004800000 */
[----:B------:R-:W-:Y:S02]  /*7890*/  FSEL R250, R219, -INF , !P3 ;  /* 0xff800000dbfa7808 */ /* 0x000fe40005800000 */
[----:B------:R-:W-:Y:S01]  /*78a0*/  ISETP.GE.AND P2, PT, R45, R241, PT ;  /* 0x000000f12d00720c */ /* 0x000fe20003f46270 */
[----:B------:R-:W-:Y:S01]  /*78b0*/  HMMA.16816.F32 R12, R56, R50, R12 ;  /* 0x00000032380c723c */ /* 0x000fe2000000180c */
[CC--:B------:R-:W-:Y:S02]  /*78c0*/  ISETP.GE.AND P5, PT, R25.reuse, R243.reuse, PT ;  /* 0x000000f31900720c */ /* 0x0c0fe40003fa6270 */
[----:B------:R-:W-:Y:S02]  /*78d0*/  ISETP.GE.AND P1, PT, R25, R242, PT ;  /* 0x000000f21900720c */ /* 0x000fe40003f26270 */
[----:B------:R-:W-:-:S02]  /*78e0*/  ISETP.GE.AND P3, PT, R24, R243, PT ;  /* 0x000000f31800720c */ /* 0x000fc40003f66270 */
[----:B------:R-:W-:Y:S01]  /*78f0*/  FSEL R237, R216, -INF , !P4 ;  /* 0xff800000d8ed7808 */ /* 0x000fe20006000000 */
[----:B------:R-:W-:Y:S01]  /*7900*/  HMMA.16816.F32 R200, R52, R50, R200 ;  /* 0x0000003234c8723c */ /* 0x000fe200000018c8 */
[----:B------:R-:W-:Y:S02]  /*7910*/  FSEL R45, R217, -INF , !P2 ;  /* 0xff800000d92d7808 */ /* 0x000fe40005000000 */
[----:B------:R-:W-:Y:S01]  /*7920*/  FSEL R47, R20, -INF , !P5 ;  /* 0xff800000142f7808 */ /* 0x000fe20006800000 */
[----:B------:R-:W-:Y:S01]  /*7930*/  VIADD R20, R44, 0xffffffa1 ;  /* 0xffffffa12c147836 */ /* 0x000fe20000000000 */
[----:B------:R-:W-:Y:S02]  /*7940*/  FSEL R231, R22, -INF , !P1 ;  /* 0xff80000016e77808 */ /* 0x000fe40004800000 */
[----:B------:R-:W-:Y:S01]  /*7950*/  FSEL R46, R21, -INF , !P3 ;  /* 0xff800000152e7808 */ /* 0x000fe20005800000 */
[----:B------:R-:W-:Y:S01]  /*7960*/  VIADD R21, R44, 0xffffffa0 ;  /* 0xffffffa02c157836 */ /* 0x000fe20000000000 */
[C---:B------:R-:W-:Y:S01]  /*7970*/  ISETP.GE.AND P4, PT, R25.reuse, R241, PT ;  /* 0x000000f11900720c */ /* 0x040fe20003f86270 */
[----:B------:R-:W-:Y:S01]  /*7980*/  HMMA.16816.F32 R64, R232, R220, R64 ;  /* 0x000000dce840723c */ /* 0x000fe20000001840 */
[----:B------:R-:W-:Y:S01]  /*7990*/  ISETP.GE.AND P2, PT, R25, R240, PT ;  /* 0x000000f01900720c */ /* 0x000fe20003f46270 */
[----:B------:R-:W-:Y:S01]  /*79a0*/  IMAD.MOV.U32 R51, RZ, RZ, R231 ;  /* 0x000000ffff337224 */ /* 0x000fe200078e00e7 */
[----:B------:R-:W-:-:S02]  /*79b0*/  ISETP.GE.AND P5, PT, R24, R242, PT ;  /* 0x000000f21800720c */ /* 0x000fc40003fa6270 */
[C---:B------:R-:W-:Y:S02]  /*79c0*/  ISETP.GE.AND P1, PT, R24.reuse, R241, PT ;  /* 0x000000f11800720c */ /* 0x040fe40003f26270 */
[----:B------:R-:W-:Y:S01]  /*79d0*/  ISETP.GE.AND P3, PT, R24, R240, PT ;  /* 0x000000f01800720c */ /* 0x000fe20003f66270 */
[----:B------:R-:W-:Y:S01]  /*79e0*/  HMMA.16816.F32 R60, R232, R222, R60 ;  /* 0x000000dee83c723c */ /* 0x000fe2000000183c */
[----:B------:R-:W1:Y:S01]  /*79f0*/  LDSM.16.M88.4 R24, [R244+0xb800] ;  /* 0x00b80000f418783b */ /* 0x000e620000000200 */
[----:B------:R-:W-:Y:S01]  /*7a00*/  FSEL R251, R210, -INF , !P2 ;  /* 0xff800000d2fb7808 */ /* 0x000fe20005000000 */
[----:B------:R-:W-:-:S04]  /*7a10*/  DEPBAR.LE SB0, 0x0 ;  /* 0x000080000000791a */ /* 0x000fc80000000000 */
[----:B------:R-:W-:Y:S02]  /*7a20*/  FSEL R228, R23, -INF , !P5 ;  /* 0xff80000017e47808 */ /* 0x000fe40006800000 */
[----:B------:R-:W-:Y:S02]  /*7a30*/  FSEL R50, R208, -INF , !P4 ;  /* 0xff800000d0327808 */ /* 0x000fe40006000000 */
[C---:B------:R-:W-:Y:S02]  /*7a40*/  ISETP.GE.AND P2, PT, R21.reuse, R242, PT ;  /* 0x000000f21500720c */ /* 0x040fe40003f46270 */
[C---:B------:R-:W-:Y:S02]  /*7a50*/  ISETP.GE.AND P5, PT, R21.reuse, R243, PT ;  /* 0x000000f31500720c */ /* 0x040fe40003fa6270 */
[----:B------:R-:W-:Y:S02]  /*7a60*/  ISETP.GE.AND P4, PT, R21, R241, PT ;  /* 0x000000f11500720c */ /* 0x000fe40003f86270 */
[----:B------:R-:W-:-:S02]  /*7a70*/  FSEL R247, R209, -INF , !P1 ;  /* 0xff800000d1f77808 */ /* 0x000fc40004800000 */
[----:B------:R-:W-:Y:S02]  /*7a80*/  FSEL R252, R211, -INF , !P3 ;  /* 0xff800000d3fc7808 */ /* 0x000fe40005800000 */
[----:B------:R-:W-:Y:S01]  /*7a90*/  ISETP.GE.AND P1, PT, R21, R240, PT ;  /* 0x000000f01500720c */ /* 0x000fe20003f26270 */
[----:B------:R-:W-:Y:S01]  /*7aa0*/  BAR.SYNC.DEFER_BLOCKING 0x0 ;  /* 0x0000000000007b1d */ /* 0x000fe20000010000 */
[----:B------:R-:W-:Y:S02]  /*7ab0*/  ISETP.GE.AND P3, PT, R20, R243, PT ;  /* 0x000000f31400720c */ /* 0x000fe40003f66270 */
[----:B------:R-:W-:Y:S02]  /*7ac0*/  FSEL R248, R18, -INF , !P2 ;  /* 0xff80000012f87808 */ /* 0x000fe40005000000 */
[----:B------:R-:W-:Y:S02]  /*7ad0*/  FSEL R249, R16, -INF , !P5 ;  /* 0xff80000010f97808 */ /* 0x000fe40006800000 */
[----:B------:R-:W-:-:S02]  /*7ae0*/  FSEL R18, R204, -INF , !P4 ;  /* 0xff800000cc127808 */ /* 0x000fc40006000000 */
[----:B------:R-:W-:Y:S01]  /*7af0*/  FSEL R229, R17, -INF , !P3 ;  /* 0xff80000011e57808 */ /* 0x000fe20005800000 */
[----:B------:R-:W-:Y:S01]  /*7b00*/  VIADD R17, R44, 0xffffffa8 ;  /* 0xffffffa82c117836 */ /* 0x000fe20000000000 */
[----:B------:R-:W-:Y:S01]  /*7b10*/  FSEL R16, R206, -INF , !P1 ;  /* 0xff800000ce107808 */ /* 0x000fe20004800000 */
[----:B------:R2:W-:Y:S01]  /*7b20*/  STL [R1+0x1c], R18 ;  /* 0x00001c1201007387 */ /* 0x0005e20000100800 */
[C---:B------:R-:W-:Y:S02]  /*7b30*/  ISETP.GE.AND P5, PT, R20.reuse, R242, PT ;  /* 0x000000f21400720c */ /* 0x040fe40003fa6270 */
[C---:B------:R-:W-:Y:S01]  /*7b40*/  ISETP.GE.AND P2, PT, R20.reuse, R241, PT ;  /* 0x000000f11400720c */ /* 0x040fe20003f46270 */
[----:B------:R3:W-:Y:S01]  /*7b50*/  STL [R1+0x18], R16 ;  /* 0x0000181001007387 */ /* 0x0007e20000100800 */
[----:B------:R-:W-:Y:S02]  /*7b60*/  FSEL R236, R19, -INF , !P5 ;  /* 0xff80000013ec7808 */ /* 0x000fe40006800000 */
[----:B------:R-:W-:Y:S01]  /*7b70*/  ISETP.GE.AND P3, PT, R20, R240, PT ;  /* 0x000000f01400720c */ /* 0x000fe20003f66270 */
[----:B-1----:R-:W-:Y:S01]  /*7b80*/  HMMA.16816.F32 R8, R56, R24, R8 ;  /* 0x000000183808723c */ /* 0x002fe20000001808 */
[----:B------:R-:W-:-:S02]  /*7b90*/  ISETP.GE.AND P5, PT, R17, R243, PT ;  /* 0x000000f31100720c */ /* 0x000fc40003fa6270 */
[----:B------:R-:W-:Y:S02]  /*7ba0*/  FSEL R19, R205, -INF , !P2 ;  /* 0xff800000cd137808 */ /* 0x000fe40005000000 */
[C---:B------:R-:W-:Y:S02]  /*7bb0*/  ISETP.GE.AND P1, PT, R17.reuse, R242, PT ;  /* 0x000000f21100720c */ /* 0x040fe40003f26270 */
[CC--:B------:R-:W-:Y:S01]  /*7bc0*/  ISETP.GE.AND P4, PT, R17.reuse, R241.reuse, PT ;  /* 0x000000f11100720c */ /* 0x0c0fe20003f86270 */
[----:B------:R-:W-:Y:S01]  /*7bd0*/  STL [R1+0x24], R19 ;  /* 0x0000241301007387 */ /* 0x000fe20000100800 */
[----:B------:R-:W-:Y:S01]  /*7be0*/  ISETP.GE.AND P2, PT, R17, R240, PT ;  /* 0x000000f01100720c */ /* 0x000fe20003f46270 */
[----:B------:R-:W-:Y:S01]  /*7bf0*/  HMMA.16816.F32 R4, R56, R26, R4 ;  /* 0x0000001a3804723c */ /* 0x000fe20000001804 */
[----:B------:R-:W-:Y:S01]  /*7c00*/  FSEL R17, R12, -INF , !P5 ;  /* 0xff8000000c117808 */ /* 0x000fe20006800000 */
[----:B------:R-:W-:Y:S01]  /*7c10*/  VIADD R12, R44, 0xffffff81 ;  /* 0xffffff812c0c7836 */ /* 0x000fe20000000000 */
[----:B------:R-:W-:Y:S01]  /*7c20*/  FSEL R22, R14, -INF , !P1 ;  /* 0xff8000000e167808 */ /* 0x000fe20004800000 */
[----:B------:R-:W-:Y:S01]  /*7c30*/  IMAD.MOV.U32 R59, RZ, RZ, R225 ;  /* 0x000000ffff3b7224 */ /* 0x000fe200078e00e1 */
[----:B------:R-:W-:Y:S01]  /*7c40*/  FSEL R14, R200, -INF , !P4 ;  /* 0xff800000c80e7808 */ /* 0x000fe20006000000 */
[----:B------:R-:W-:Y:S01]  /*7c50*/  IMAD.MOV.U32 R58, RZ, RZ, R230 ;  /* 0x000000ffff3a7224 */ /* 0x000fe200078e00e6 */
[----:B--2---:R-:W-:Y:S01]  /*7c60*/  FSEL R18, R207, -INF , !P3 ;  /* 0xff800000cf127808 */ /* 0x004fe20005800000 */
[----:B------:R-:W-:Y:S01]  /*7c70*/  HMMA.16816.F32 R64, R52, R24, R64 ;  /* 0x000000183440723c */ /* 0x000fe20000001840 */
[----:B------:R-:W-:Y:S01]  /*7c80*/  ISETP.GE.AND P4, PT, R12, R241, PT ;  /* 0x000000f10c00720c */ /* 0x000fe20003f86270 */
[----:B------:R-:W-:-:S02]  /*7c90*/  IMAD.MOV.U32 R24, RZ, RZ, R229 ;  /* 0x000000ffff187224 */ /* 0x000fc400078e00e5 */
[----:B---3--:R-:W-:Y:S01]  /*7ca0*/  VIADD R16, R44, 0xffffffa9 ;  /* 0xffffffa92c107836 */ /* 0x008fe20000000000 */
[----:B------:R-:W-:Y:S01]  /*7cb0*/  STL [R1+0x14], R18 ;  /* 0x0000141201007387 */ /* 0x000fe20000100800 */
[----:B------:R-:W-:Y:S01]  /*7cc0*/  FSEL R37, R37, -INF , !P4 ;  /* 0xff80000025257808 */ /* 0x000fe20006000000 */
[----:B------:R-:W-:Y:S01]  /*7cd0*/  IMAD.MOV.U32 R25, RZ, RZ, R17 ;  /* 0x000000ffff197224 */ /* 0x000fe200078e0011 */
[----:B------:R-:W-:Y:S01]  /*7ce0*/  HMMA.16816.F32 R60, R52, R26, R60 ;  /* 0x0000001a343c723c */ /* 0x000fe2000000183c */
[C---:B------:R-:W-:Y:S01]  /*7cf0*/  ISETP.GE.AND P3, PT, R16.reuse, R243, PT ;  /* 0x000000f31000720c */ /* 0x040fe20003f66270 */
[----:B------:R-:W-:Y:S01]  /*7d00*/  STL [R1+0x2c], R14 ;  /* 0x00002c0e01007387 */ /* 0x000fe20000100800 */
[----:B------:R-:W-:Y:S01]  /*7d10*/  ISETP.GE.AND P5, PT, R16, R242, PT ;  /* 0x000000f21000720c */ /* 0x000fe20003fa6270 */
[----:B------:R-:W-:Y:S01]  /*7d20*/  IMAD.MOV.U32 R55, RZ, RZ, R249 ;  /* 0x000000ffff377224 */ /* 0x000fe200078e00f9 */
[----:B------:R-:W-:Y:S01]  /*7d30*/  FSEL R20, R13, -INF , !P3 ;  /* 0xff8000000d147808 */ /* 0x000fe20005800000 */
[----:B------:R-:W-:Y:S01]  /*7d40*/  IMAD.MOV.U32 R53, RZ, RZ, R238 ;  /* 0x000000ffff357224 */ /* 0x000fe200078e00ee */
[----:B------:R-:W-:Y:S01]  /*7d50*/  FSEL R21, R15, -INF , !P5 ;  /* 0xff8000000f157808 */ /* 0x000fe20006800000 */
[----:B------:R-:W-:Y:S01]  /*7d60*/  IMAD.MOV.U32 R54, RZ, RZ, R239 ;  /* 0x000000ffff367224 */ /* 0x000fe200078e00ef */
[----:B------:R-:W-:Y:S01]  /*7d70*/  FSEL R13, R202, -INF , !P2 ;  /* 0xff800000ca0d7808 */ /* 0x000fe20005000000 */
[----:B------:R-:W-:Y:S01]  /*7d80*/  IMAD.MOV.U32 R57, RZ, RZ, R228 ;  /* 0x000000ffff397224 */ /* 0x000fe200078e00e4 */
[C---:B------:R-:W-:Y:S01]  /*7d90*/  ISETP.GE.AND P1, PT, R16.reuse, R241, PT ;  /* 0x000000f11000720c */ /* 0x040fe20003f26270 */
[----:B------:R-:W-:Y:S01]  /*7da0*/  STL [R1+0x34], R21 ;  /* 0x0000341501007387 */ /* 0x000fe20000100800 */
[----:B------:R-:W-:Y:S01]  /*7db0*/  ISETP.GE.AND P3, PT, R16, R240, PT ;  /* 0x000000f01000720c */ /* 0x000fe20003f66270 */
[----:B------:R-:W-:Y:S01]  /*7dc0*/  IMAD.MOV.U32 R27, RZ, RZ, R236 ;  /* 0x000000ffff1b7224 */ /* 0x000fe200078e00ec */
[C---:B------:R-:W-:Y:S01]  /*7dd0*/  ISETP.GE.AND P5, PT, R12.reuse, R243, PT ;  /* 0x000000f30c00720c */ /* 0x040fe20003fa6270 */
[----:B------:R1:W-:Y:S01]  /*7de0*/  STL [R1+0x20], R13 ;  /* 0x0000200d01007387 */ /* 0x0003e20000100800 */
[----:B------:R-:W-:-:S02]  /*7df0*/  ISETP.GE.AND P2, PT, R12, R242, PT ;  /* 0x000000f20c00720c */ /* 0x000fc40003f46270 */
[----:B------:R-:W-:Y:S02]  /*7e00*/  FSEL R41, R41, -INF , !P5 ;  /* 0xff80000029297808 */ /* 0x000fe40006800000 */
[----:B------:R-:W-:Y:S02]  /*7e10*/  FSEL R43, R43, -INF , !P2 ;  /* 0xff8000002b2b7808 */ /* 0x000fe40005000000 */
[----:B-1----:R-:W-:Y:S02]  /*7e20*/  FSEL R13, R201, -INF , !P1 ;  /* 0xff800000c90d7808 */ /* 0x002fe40004800000 */
[----:B------:R-:W-:Y:S02]  /*7e30*/  ISETP.GE.AND P1, PT, R12, R240, PT ;  /* 0x000000f00c00720c */ /* 0x000fe40003f26270 */
[----:B------:R-:W-:Y:S01]  /*7e40*/  FSEL R12, R203, -INF , !P3 ;  /* 0xff800000cb0c7808 */ /* 0x000fe20005800000 */
[----:B------:R1:W-:Y:S01]  /*7e50*/  STL [R1+0x30], R13 ;  /* 0x0000300d01007387 */ /* 0x0003e20000100800 */
[----:B------:R-:W-:-:S03]  /*7e60*/  FSEL R39, R39, -INF , !P1 ;  /* 0xff80000027277808 */ /* 0x000fc60004800000 */
[----:B------:R2:W-:Y:S01]  /*7e70*/  STL [R1+0x28], R12 ;  /* 0x0000280c01007387 */ /* 0x0005e20000100800 */
[C---:B-1----:R-:W-:Y:S02]  /*7e80*/  VIADD R13, R44.reuse, 0xffffffb0 ;  /* 0xffffffb02c0d7836 */ /* 0x042fe40000000000 */
[----:B--2---:R-:W-:-:S03]  /*7e90*/  VIADD R12, R44, 0xffffffb1 ;  /* 0xffffffb12c0c7836 */ /* 0x004fc60000000000 */
[CC--:B------:R-:W-:Y:S02]  /*7ea0*/  ISETP.GE.AND P4, PT, R13.reuse, R243.reuse, PT ;  /* 0x000000f30d00720c */ /* 0x0c0fe40003f86270 */
[-C--:B------:R-:W-:Y:S02]  /*7eb0*/  ISETP.GE.AND P1, PT, R13, R242.reuse, PT ;  /* 0x000000f20d00720c */ /* 0x080fe40003f26270 */
[----:B------:R-:W-:Y:S02]  /*7ec0*/  ISETP.GE.AND P3, PT, R12, R243, PT ;  /* 0x000000f30c00720c */ /* 0x000fe40003f66270 */
[----:B------:R-:W-:Y:S01]  /*7ed0*/  FSEL R206, R8, -INF , !P4 ;  /* 0xff80000008ce7808 */ /* 0x000fe20006000000 */
[C---:B------:R-:W-:Y:S01]  /*7ee0*/  VIADD R8, R44.reuse, 0xffffffb8 ;  /* 0xffffffb82c087836 */ /* 0x040fe20000000000 */
[----:B------:R-:W-:Y:S01]  /*7ef0*/  FSEL R205, R9, -INF , !P3 ;  /* 0xff80000009cd7808 */ /* 0x000fe20005800000 */
[----:B------:R-:W-:Y:S01]  /*7f00*/  VIADD R9, R44, 0xffffff80 ;  /* 0xffffff802c097836 */ /* 0x000fe20000000000 */
        /* <DEDUP_REMOVED lines=8> */
[----:B------:R-:W-:-:S02]  /*7f90*/  FMNMX3.FTZ R4, R196, R40, R41, !PT ;  /* 0x00000028c4047276 */ /* 0x000fc40007810029 */
[----:B------:R-:W-:Y:S02]  /*7fa0*/  ISETP.GE.AND P1, PT, R44, R243, PT ;  /* 0x000000f32c00720c */ /* 0x000fe40003f26270 */
[----:B------:R-:W-:Y:S02]  /*7fb0*/  ISETP.GE.AND P5, PT, R9, R242, PT ;  /* 0x000000f20900720c */ /* 0x000fe40003fa6270 */
[----:B------:R-:W-:Y:S02]  /*7fc0*/  FMNMX3.FTZ R4, R4, R28, R29, !PT ;  /* 0x0000001c04047276 */ /* 0x000fe4000781001d */
[----:B------:R-:W-:Y:S02]  /*7fd0*/  FSEL R210, R5, -INF , !P1 ;  /* 0xff80000005d27808 */ /* 0x000fe40004800000 */
[----:B------:R-:W-:Y:S02]  /*7fe0*/  FSEL R42, R42, -INF , !P5 ;  /* 0xff8000002a2a7808 */ /* 0x000fe40006800000 */
[----:B------:R-:W-:-:S02]  /*7ff0*/  FMNMX3.FTZ R5, R4, R58, R59, !PT ;  /* 0x0000003a04057276 */ /* 0x000fc4000781003b */
[----:B------:R-:W-:Y:S02]  /*8000*/  FMNMX3.FTZ R4, R3, R42, R43, !PT ;  /* 0x0000002a03047276 */ /* 0x000fe4000781002b */
[----:B------:R-:W-:Y:S02]  /*8010*/  FMNMX3.FTZ R5, R5, R47, R46, !PT ;  /* 0x0000002f05057276 */ /* 0x000fe4000781002e */
[----:B------:R-:W-:Y:S02]  /*8020*/  FMNMX3.FTZ R4, R4, R30, R31, !PT ;  /* 0x0000001e04047276 */ /* 0x000fe4000781001f */
[----:B------:R-:W-:Y:S02]  /*8030*/  FMNMX3.FTZ R5, R5, R55, R24, !PT ;  /* 0x0000003705057276 */ /* 0x000fe40007810018 */
[----:B------:R-:W-:Y:S02]  /*8040*/  ISETP.GE.AND P4, PT, R13, R241, PT ;  /* 0x000000f10d00720c */ /* 0x000fe40003f86270 */
[----:B------:R-:W-:-:S02]  /*8050*/  FMNMX3.FTZ R10, R4, R53, R54, !PT ;  /* 0x00000035040a7276 */ /* 0x000fc40007810036 */
[----:B------:R-:W-:Y:S02]  /*8060*/  FMNMX3.FTZ R4, R5, R25, R20, !PT ;  /* 0x0000001905047276 */ /* 0x000fe40007810014 */
[----:B------:R-:W-:Y:S02]  /*8070*/  FSEL R5, R64, -INF , !P4 ;  /* 0xff80000040057808 */ /* 0x000fe40006000000 */
[----:B------:R-:W-:Y:S02]  /*8080*/  ISETP.GE.AND P2, PT, R8, R242, PT ;  /* 0x000000f20800720c */ /* 0x000fe40003f46270 */
[C---:B------:R-:W-:Y:S01]  /*8090*/  ISETP.GE.AND P1, PT, R9.reuse, R240, PT ;  /* 0x000000f00900720c */ /* 0x040fe20003f26270 */
[----:B------:R1:W-:Y:S01]  /*80a0*/  STL [R1+0x10], R5 ;  /* 0x0000100501007387 */ /* 0x0003e20000100800 */
[----:B------:R-:W-:Y:S02]  /*80b0*/  FSEL R209, R6, -INF , !P2 ;  /* 0xff80000006d17808 */ /* 0x000fe40005000000 */
[----:B------:R-:W-:-:S02]  /*80c0*/  ISETP.GE.AND P2, PT, R9, R241, PT ;  /* 0x000000f10900720c */ /* 0x000fc40003f46270 */
[----:B------:R-:W-:Y:S02]  /*80d0*/  FSEL R38, R38, -INF , !P1 ;  /* 0xff80000026267808 */ /* 0x000fe40004800000 */
[----:B------:R-:W-:Y:S02]  /*80e0*/  FSEL R36, R36, -INF , !P2 ;  /* 0xff80000024247808 */ /* 0x000fe40005000000 */
[----:B------:R-:W-:Y:S02]  /*80f0*/  ISETP.GE.AND P1, PT, R44, R242, PT ;  /* 0x000000f22c00720c */ /* 0x000fe40003f26270 */
[----:B------:R-:W-:Y:S02]  /*8100*/  FMNMX3.FTZ R10, R10, R51, R57, !PT ;  /* 0x000000330a0a7276 */ /* 0x000fe40007810039 */
[----:B------:R-:W-:Y:S02]  /*8110*/  FMNMX3.FTZ R4, R4, R206, R205, !PT ;  /* 0x000000ce04047276 */ /* 0x000fe400078100cd */
[----:B------:R-:W-:-:S02]  /*8120*/  ISETP.GE.AND P3, PT, R13, R240, PT ;  /* 0x000000f00d00720c */ /* 0x000fc40003f66270 */
[CC--:B------:R-:W-:Y:S02]  /*8130*/  ISETP.GE.AND P5, PT, R12.reuse, R241.reuse, PT ;  /* 0x000000f10c00720c */ /* 0x0c0fe40003fa6270 */
[----:B------:R-:W-:Y:S02]  /*8140*/  ISETP.GE.AND P2, PT, R12, R240, PT ;  /* 0x000000f00c00720c */ /* 0x000fe40003f46270 */
[----:B------:R-:W-:Y:S02]  /*8150*/  FSEL R233, R7, -INF , !P1 ;  /* 0xff80000007e97808 */ /* 0x000fe40004800000 */
[----:B------:R-:W-:Y:S02]  /*8160*/  ISETP.GE.AND P4, PT, R8, R241, PT ;  /* 0x000000f10800720c */ /* 0x000fe40003f86270 */
[----:B------:R-:W-:Y:S02]  /*8170*/  FMNMX3.FTZ R9, R2, R36, R37, !PT ;  /* 0x0000002402097276 */ /* 0x000fe40007810025 */
[----:B------:R-:W-:-:S02]  /*8180*/  FMNMX3.FTZ R10, R10, R248, R27, !PT ;  /* 0x000000f80a0a7276 */ /* 0x000fc4000781001b */
[----:B------:R-:W-:Y:S01]  /*8190*/  FMNMX3.FTZ R4, R4, R208, R210, !PT ;  /* 0x000000d004047276 */ /* 0x000fe200078100d2 */
[----:B-1----:R-:W-:Y:S06]  /*81a0*/  BRA.U !UP1, `(.L_x_93) ;  /* 0x0000000109a47547 */ /* 0x002fec000b800000 */
[----:B------:R-:W-:-:S04]  /*81b0*/  UIADD3 UR21, UPT, UPT, UR17, -0x3, URZ ;  /* 0xfffffffd11157890 */ /* 0x000fc8000fffe0ff */
[----:B------:R-:W-:-:S04]  /*81c0*/  UIMAD.WIDE.U32 UR28, UR21, UR10, URZ ;  /* 0x0000000a151c72a5 */ /* 0x000fc8000f8e00ff */
[----:B------:R-:W-:Y:S02]  /*81d0*/  UIMAD UR21, UR21, UR11, UR29 ;  /* 0x0000000b151572a4 */ /* 0x000fe4000f8e021d */
[----:B------:R-:W-:Y:S01]  /*81e0*/  IMAD.U32 R16, RZ, RZ, UR28 ;  /* 0x0000001cff107e24 */ /* 0x000fe2000f8e00ff */
[----:B------:R-:W-:Y:S01]  /*81f0*/  ULEA UR22, UP0, UR28, UR36, 0x6 ;  /* 0x000000241c167291 */ /* 0x000fe2000f8030ff */
[----:B------:R-:W-:Y:S02]  /*8200*/  IMAD.U32 R6, RZ, RZ, UR28 ;  /* 0x0000001cff067e24 */ /* 0x000fe4000f8e00ff */
[----:B------:R-:W-:Y:S01]  /*8210*/  IMAD.U32 R5, RZ, RZ, UR21 ;  /* 0x00000015ff057e24 */ /* 0x000fe2000f8e00ff */
[----:B------:R-:W-:Y:S01]  /*8220*/  ULEA.HI.X UR21, UR28, UR35, UR21, 0x6, UP0 ;  /* 0x000000231c157291 */ /* 0x000fe200080f3415 */
[----:B------:R-:W-:Y:S01]  /*8230*/  LEA R16, P1, R16, R246, 0x7 ;  /* 0x000000f610107211 */ /* 0x000fe200078238ff */
[----:B------:R-:W-:Y:S01]  /*8240*/  IMAD.U32 R14, RZ, RZ, UR22 ;  /* 0x00000016ff0e7e24 */ /* 0x000fe2000f8e00ff */
[----:B------:R-:W-:-:S02]  /*8250*/  UIADD3 UR25, UP0, UPT, UR36, UR22, URZ ;  /* 0x0000001624197290 */ /* 0x000fc4000ff1e0ff */
[-C--:B------:R-:W-:Y:S01]  /*8260*/  LEA.HI.X R17, R6, R245.reuse, R5, 0x7, P1 ;  /* 0x000000f506117211 */ /* 0x080fe200008f3c05 */
[----:B------:R-:W-:Y:S01]  /*8270*/  IMAD.U32 R5, RZ, RZ, UR21 ;  /* 0x00000015ff057e24 */ /* 0x000fe2000f8e00ff */
[----:B------:R-:W-:Y:S01]  /*8280*/  MOV R6, UR22 ;  /* 0x0000001600067c02 */ /* 0x000fe20008000f00 */
[----:B------:R-:W-:Y:S01]  /*8290*/  UIADD3.X UR23, UPT, UPT, UR35, UR21, URZ, UP0, !UPT ;  /* 0x0000001523177290 */ /* 0x000fe200087fe4ff */
[-C--:B------:R-:W-:Y:S01]  /*82a0*/  LEA R14, P1, R14, R246.reuse, 0x1 ;  /* 0x000000f60e0e7211 */ /* 0x080fe200078208ff */
[----:B------:R-:W-:Y:S01]  /*82b0*/  ULEA UR22, UP0, UR10, UR22, 0x5 ;  /* 0x000000160a167291 */ /* 0x000fe2000f8028ff */
[----:B------:R-:W-:Y:S01]  /*82c0*/  IMAD.U32 R12, RZ, RZ, UR25 ;  /* 0x00000019ff0c7e24 */ /* 0x000fe2000f8e00ff */
[----:B------:R-:W-:Y:S01]  /*82d0*/  MOV R7, UR25 ;  /* 0x0000001900077c02 */ /* 0x000fe20008000f00 */
[----:B------:R-:W-:Y:S01]  /*82e0*/  @!PT LDS RZ, [RZ] ;  /* 0x00000000fffff984 */ /* 0x000fe20000000800 */
[----:B------:R-:W-:Y:S01]  /*82f0*/  @!PT LDS RZ, [RZ] ;  /* 0x00000000fffff984 */ /* 0x000fe20000000800 */
[----:B------:R-:W-:Y:S01]  /*8300*/  @!PT LDS RZ, [RZ] ;  /* 0x00000000fffff984 */ /* 0x000fe20000000800 */
[----:B------:R1:W-:Y:S01]  /*8310*/  LDGSTS.E.BYPASS.LTC128B.128 [R215+0x8000], desc[UR14][R16.64] ;  /* 0x0800000010d77fae */ /* 0x0003e2000b981a0e */
[-C--:B------:R-:W-:Y:S01]  /*8320*/  LEA.HI.X R15, R6, R245.reuse, R5, 0x1, P1 ;  /* 0x000000f5060f7211 */ /* 0x080fe200008f0c05 */
[----:B------:R-:W-:Y:S01]  /*8330*/  IMAD.U32 R6, RZ, RZ, UR23 ;  /* 0x00000017ff067e24 */ /* 0x000fe2000f8e00ff */
[----:B------:R-:W-:Y:S01]  /*8340*/  LEA R12, P1, R12, R246, 0x1 ;  /* 0x000000f60c0c7211 */ /* 0x000fe200078208ff */
[----:B------:R-:W-:Y:S01]  /*8350*/  ULEA.HI.X UR21, UR10, UR21, UR11, 0x5, UP0 ;  /* 0x000000150a157291 */ /* 0x000fe200080f2c0b */
[----:B------:R-:W-:Y:S01]  /*8360*/  IMAD.U32 R5, RZ, RZ, UR22 ;  /* 0x00000016ff057e24 */ /* 0x000fe2000f8e00ff */
[----:B------:R1:W-:Y:S01]  /*8370*/  LDGSTS.E.BYPASS.LTC128B.128 [R215+0xa000], desc[UR14][R16.64+0x80] ;  /* 0x0a00008010d77fae */ /* 0x0003e2000b981a0e */
[----:B------:R-:W-:-:S02]  /*8380*/  LEA.HI.X R13, R7, R245, R6, 0x1, P1 ;  /* 0x000000f5070d7211 */ /* 0x000fc400008f0c06 */
[----:B------:R-:W-:Y:S01]  /*8390*/  MOV R6, UR22 ;  /* 0x0000001600067c02 */ /* 0x000fe20008000f00 */
[----:B------:R1:W-:Y:S01]  /*83a0*/  LDGSTS.E.BYPASS.LTC128B.128 [R215+0x8800], desc[UR14][R14.64] ;  /* 0x088000000ed77fae */ /* 0x0003e2000b981a0e */
[----:B------:R-:W-:Y:S01]  /*83b0*/  LEA R18, P1, R5, R246, 0x1 ;  /* 0x000000f605127211 */ /* 0x000fe200078208ff */
[----:B------:R-:W-:Y:S02]  /*83c0*/  IMAD.U32 R5, RZ, RZ, UR21 ;  /* 0x00000015ff057e24 */ /* 0x000fe4000f8e00ff */
[----:B------:R1:W-:Y:S03]  /*83d0*/  LDGSTS.E.BYPASS.LTC128B.128 [R215+0xa800], desc[UR14][R14.64+0x80] ;  /* 0x0a8000800ed77fae */ /* 0x0003e6000b981a0e */
[----:B------:R-:W-:Y:S01]  /*83e0*/  LEA.HI.X R19, R6, R245, R5, 0x1, P1 ;  /* 0x000000f506137211 */ /* 0x000fe200008f0c05 */
[----:B------:R1:W-:Y:S04]  /*83f0*/  LDGSTS.E.BYPASS.LTC128B.128 [R215+0x9000], desc[UR14][R12.64] ;  /* 0x090000000cd77fae */ /* 0x0003e8000b981a0e */
[----:B------:R1:W-:Y:S04]  /*8400*/  LDGSTS.E.BYPASS.LTC128B.128 [R215+0xb000], desc[UR14][R12.64+0x80] ;  /* 0x0b0000800cd77fae */ /* 0x0003e8000b981a0e */
[----:B------:R1:W-:Y:S04]  /*8410*/  LDGSTS.E.BYPASS.LTC128B.128 [R215+0x9800], desc[UR14][R18.64] ;  /* 0x0980000012d77fae */ /* 0x0003e8000b981a0e */
[----:B------:R1:W-:Y:S04]  /*8420*/  LDGSTS.E.BYPASS.LTC128B.128 [R215+0xb800], desc[UR14][R18.64+0x80] ;  /* 0x0b80008012d77fae */ /* 0x0003e8000b981a0e */
[----:B------:R-:W0:Y:S02]  /*8430*/  LDGDEPBAR ;  /* 0x00000000000079af */ /* 0x000e240000000000 */
.L_x_93:
[----:B------:R2:W-:Y:S01]  /*8440*/  STL [R1+0x64], R205 ;  /* 0x000064cd01007387 */ /* 0x0005e20000100800 */
[----:B------:R-:W-:Y:S01]  /*8450*/  FMNMX3.FTZ R6, R9, R32, R33, !PT ;  /* 0x0000002009067276 */ /* 0x000fe20007810021 */
[----:B------:R-:W3:Y:S01]  /*8460*/  LDCU UR22, c[0x0][0x45c] ;  /* 0x00008b80ff1677ac */ /* 0x000ee20008000800 */
[----:B------:R-:W-:Y:S02]  /*8470*/  MOV R26, R237 ;  /* 0x000000ed001a7202 */ /* 0x000fe40000000f00 */
[----:B------:R-:W-:Y:S02]  /*8480*/  MOV R56, R247 ;  /* 0x000000f700387202 */ /* 0x000fe40000000f00 */
[----:B------:R-:W-:Y:S02]  /*8490*/  MOV R52, R252 ;  /* 0x000000fc00347202 */ /* 0x000fe40000000f00 */
[----:B------:R-:W-:Y:S02]  /*84a0*/  MOV R64, R251 ;  /* 0x000000fb00407202 */ /* 0x000fe40000000f00 */
[----:B------:R-:W-:Y:S01]  /*84b0*/  MOV R212, R22 ;  /* 0x0000001600d47202 */ /* 0x000fe20000000f00 */
[----:B--2---:R-:W2:Y:S04]  /*84c0*/  LDL.LU R205, [R1+0x1c] ;  /* 0x00001c0001cd7983 */ /* 0x004ea80000300800 */
[----:B------:R4:W-:Y:S04]  /*84d0*/  STL [R1+0x60], R208 ;  /* 0x000060d001007387 */ /* 0x0009e80000100800 */
[----:B----4-:R-:W2:Y:S04]  /*84e0*/  LDL.LU R208, [R1+0x24] ;  /* 0x0000240001d07983 */ /* 0x010ea80000300800 */
[----:B------:R4:W-:Y:S04]  /*84f0*/  STL [R1+0x5c], R210 ;  /* 0x00005cd201007387 */ /* 0x0009e80000100800 */
[----:B----4-:R-:W4:Y:S04]  /*8500*/  LDL.LU R210, [R1+0x2c] ;  /* 0x00002c0001d27983 */ /* 0x010f280000300800 */
[----:B------:R3:W-:Y:S04]  /*8510*/  STL [R1+0x58], R246 ;  /* 0x000058f601007387 */ /* 0x0007e80000100800 */
[----:B---3--:R-:W4:Y:S04]  /*8520*/  LDL.LU R246, [R1+0x30] ;  /* 0x0000300001f67983 */ /* 0x008f280000300800 */
[----:B------:R3:W-:Y:S04]  /*8530*/  STL [R1+0x54], R245 ;  /* 0x000054f501007387 */ /* 0x0007e80000100800 */
[----:B---3--:R-:W3:Y:S04]  /*8540*/  LDL.LU R245, [R1+0x18] ;  /* 0x0000180001f57983 */ /* 0x008ee80000300800 */
[----:B------:R1:W-:Y:S04]  /*8550*/  STL [R1+0x50], R243 ;  /* 0x000050f301007387 */ /* 0x0003e80000100800 */
[----:B-1----:R-:W3:Y:S04]  /*8560*/  LDL.LU R243, [R1+0x14] ;  /* 0x0000140001f37983 */ /* 0x002ee80000300800 */
[----:B------:R1:W-:Y:S04]  /*8570*/  STL [R1+0x4c], R242 ;  /* 0x00004cf201007387 */ /* 0x0003e80000100800 */
[----:B-1----:R-:W3:Y:S04]  /*8580*/  LDL.LU R242, [R1+0x20] ;  /* 0x0000200001f27983 */ /* 0x002ee80000300800 */
[----:B------:R1:W-:Y:S04]  /*8590*/  STL [R1+0x48], R215 ;  /* 0x000048d701007387 */ /* 0x0003e80000100800 */
[----:B-1----:R-:W3:Y:S04]  /*85a0*/  LDL.LU R215, [R1+0x10] ;  /* 0x0000100001d77983 */ /* 0x002ee80000300800 */
[----:B------:R-:W-:Y:S04]  /*85b0*/  STL [R1+0x44], R213 ;  /* 0x000044d501007387 */ /* 0x000fe80000100800 */
[----:B------:R1:W-:Y:S04]  /*85c0*/  STL [R1+0x40], R199 ;  /* 0x000040c701007387 */ /* 0x0003e80000100800 */
[----:B------:R-:W-:Y:S04]  /*85d0*/  STL [R1+0x3c], R198 ;  /* 0x00003cc601007387 */ /* 0x000fe80000100800 */
[----:B------:R1:W-:Y:S01]  /*85e0*/  STL [R1+0x38], R197 ;  /* 0x000038c501007387 */ /* 0x0003e20000100800 */
[----:B------:R-:W-:-:S03]  /*85f0*/  FMNMX3.FTZ R9, R0, R38, R39, !PT ;  /* 0x0000002600097276 */ /* 0x000fc60007810027 */
[----:B------:R-:W1:Y:S01]  /*8600*/  SHFL.BFLY PT, R7, R4, 0x2, 0x1f ;  /* 0x0c401f0004077f89 */ /* 0x000e6200000e0000 */
[----:B------:R-:W-:Y:S02]  /*8610*/  FMNMX3.FTZ R6, R6, R26, R45, !PT ;  /* 0x0000001a06067276 */ /* 0x000fe4000781002d */
[----:B------:R-:W-:Y:S02]  /*8620*/  ISETP.GE.AND P1, PT, R8, R240, PT ;  /* 0x000000f00800720c */ /* 0x000fe40003f26270 */
[----:B-1----:R-:W-:Y:S01]  /*8630*/  MOV R199, R250 ;  /* 0x000000fa00c77202 */ /* 0x002fe20000000f00 */
[----:B------:R-:W3:Y:S01]  /*8640*/  LDL.LU R197, [R1+0x28] ;  /* 0x0000280001c57983 */ /* 0x000ee20000300800 */
[----:B------:R-:W-:Y:S01]  /*8650*/  FMNMX3.FTZ R9, R9, R34, R35, !PT ;  /* 0x0000002209097276 */ /* 0x000fe20007810023 */
[----:B------:R-:W1:Y:S01]  /*8660*/  S2UR UR23, SR_CgaCtaId ;  /* 0x00000000001779c3 */ /* 0x000e620000008800 */
[----:B------:R-:W-:Y:S01]  /*8670*/  FMNMX3.FTZ R8, R6, R50, R56, !PT ;  /* 0x0000003206087276 */ /* 0x000fe20007810038 */
[----:B------:R-:W-:Y:S01]  /*8680*/  UMOV UR21, 0x400 ;  /* 0x0000040000157882 */ /* 0x000fe20000000000 */
[----:B------:R-:W-:-:S02]  /*8690*/  FMNMX3.FTZ R9, R9, R49, R199, !PT ;  /* 0x0000003109097276 */ /* 0x000fc400078100c7 */
[----:B------:R-:W-:Y:S02]  /*86a0*/  FMNMX3.FTZ R5, R10, R212, R21, !PT ;  /* 0x000000d40a057276 */ /* 0x000fe40007810015 */
[----:B------:R-:W-:Y:S02]  /*86b0*/  FMNMX3.FTZ R9, R9, R64, R52, !PT ;  /* 0x0000004009097276 */ /* 0x000fe40007810034 */
[----:B------:R-:W-:Y:S02]  /*86c0*/  FSEL R213, R65, -INF , !P5 ;  /* 0xff80000041d57808 */ /* 0x000fe40006800000 */
[----:B------:R-:W-:Y:S02]  /*86d0*/  FSEL R252, R60, -INF , !P4 ;  /* 0xff8000003cfc7808 */ /* 0x000fe40006000000 */
[C---:B------:R-:W-:Y:S02]  /*86e0*/  ISETP.GE.AND P5, PT, R44.reuse, R241, PT ;  /* 0x000000f12c00720c */ /* 0x040fe40003fa6270 */
[----:B------:R-:W-:-:S02]  /*86f0*/  ISETP.GE.AND P4, PT, R44, R240, PT ;  /* 0x000000f02c00720c */ /* 0x000fc40003f86270 */
[----:B------:R-:W-:Y:S01]  /*8700*/  FSEL R250, R66, -INF , !P3 ;  /* 0xff80000042fa7808 */ /* 0x000fe20005800000 */
[----:B------:R-:W-:Y:S01]  /*8710*/  IMAD.MOV.U32 R66, RZ, RZ, R54 ;  /* 0x000000ffff427224 */ /* 0x000fe200078e0036 */
[----:B------:R-:W-:Y:S02]  /*8720*/  FSEL R239, R67, -INF , !P2 ;  /* 0xff80000043ef7808 */ /* 0x000fe40005000000 */
[----:B------:R-:W-:Y:S02]  /*8730*/  FMNMX3.FTZ R5, R5, R204, R207, !PT ;  /* 0x000000cc05057276 */ /* 0x000fe400078100cf */
[----:B------:R-:W-:Y:S01]  /*8740*/  FMNMX.FTZ R7, R4, R7, !PT ;  /* 0x0000000704077209 */ /* 0x000fe20007810000 */
[----:B-1----:R-:W-:Y:S01]  /*8750*/  ULEA UR21, UR23, UR21, 0x18 ;  /* 0x0000001517157291 */ /* 0x002fe2000f8ec0ff */
[----:B------:R-:W-:Y:S02]  /*8760*/  FSEL R251, R61, -INF , !P5 ;  /* 0xff8000003dfb7808 */ /* 0x000fe40006800000 */
[----:B------:R-:W-:Y:S01]  /*8770*/  FSEL R237, R62, -INF , !P1 ;  /* 0xff8000003eed7808 */ /* 0x000fe20004800000 */
[----:B------:R-:W1:Y:S01]  /*8780*/  SHFL.BFLY PT, R249, R7, 0x1, 0x1f ;  /* 0x0c201f0007f97f89 */ /* 0x000e6200000e0000 */
[----:B------:R-:W-:Y:S01]  /*8790*/  FSEL R235, R63, -INF , !P4 ;  /* 0xff8000003feb7808 */ /* 0x000fe20006000000 */
[----:B------:R-:W-:Y:S01]  /*87a0*/  IMAD.MOV.U32 R62, RZ, RZ, R20 ;  /* 0x000000ffff3e7224 */ /* 0x000fe200078e0014 */
[----:B------:R-:W-:-:S02]  /*87b0*/  FMNMX3.FTZ R5, R5, R209, R233, !PT ;  /* 0x000000d105057276 */ /* 0x000fc400078100e9 */
[----:B------:R-:W-:Y:S02]  /*87c0*/  MOV R63, R248 ;  /* 0x000000f8003f7202 */ /* 0x000fe40000000f00 */
[----:B------:R-:W-:Y:S01]  /*87d0*/  MOV R48, 0x20 ;  /* 0x0000002000307802 */ /* 0x000fe20000000f00 */
[----:B------:R-:W1:Y:S01]  /*87e0*/  SHFL.BFLY PT, R6, R5, 0x2, 0x1f ;  /* 0x0c401f0005067f89 */ /* 0x000e6200000e0000 */
[----:B------:R-:W-:Y:S02]  /*87f0*/  LEA R214, R214, UR21, 0x1 ;  /* 0x00000015d6d67c11 */ /* 0x000fe4000f8e08ff */
[----:B------:R-:W-:Y:S02]  /*8800*/  SEL R48, R48, 0xffffffe0, !P0 ;  /* 0xffffffe030307807 */ /* 0x000fe40004000000 */
[----:B------:R-:W-:Y:S01]  /*8810*/  MOV R67, R53 ;  /* 0x0000003500437202 */ /* 0x000fe20000000f00 */
[----:B------:R-:W-:Y:S01]  /*8820*/  LDSM.16.MT88.4 R20, [R214+0xc000] ;  /* 0x00c00000d614783b */ /* 0x000fe20000004200 */
[----:B------:R-:W-:-:S02]  /*8830*/  IADD3 R236, PT, PT, R48, R214, RZ ;  /* 0x000000d630ec7210 */ /* 0x000fc40007ffe0ff */
[----:B------:R-:W-:Y:S02]  /*8840*/  MOV R61, R52 ;  /* 0x00000034003d7202 */ /* 0x000fe40000000f00 */
[----:B------:R-:W-:Y:S02]  /*8850*/  MOV R198, R55 ;  /* 0x0000003700c67202 */ /* 0x000fe40000000f00 */
[----:B------:R-:W-:Y:S02]  /*8860*/  MOV R44, R64 ;  /* 0x00000040002c7202 */ /* 0x000fe40000000f00 */
[----:B------:R-:W-:Y:S02]  /*8870*/  MOV R60, R26 ;  /* 0x0000001a003c7202 */ /* 0x000fe40000000f00 */
[----:B-1----:R-:W-:Y:S02]  /*8880*/  FMNMX.FTZ R249, R7, R249, !PT ;  /* 0x000000f907f97209 */ /* 0x002fe40007810000 */
[----:B------:R-:W-:-:S02]  /*8890*/  MOV R64, R24 ;  /* 0x0000001800407202 */ /* 0x000fc40000000f00 */
[C---:B------:R-:W-:Y:S01]  /*88a0*/  FSETP.NEU.FTZ.AND P4, PT, R249.reuse, -INF , PT ;  /* 0xff800000f900780b */ /* 0x040fe20003f9d000 */
[----:B------:R-:W-:Y:S01]  /*88b0*/  FMUL.FTZ R232, R249, UR22 ;  /* 0x00000016f9e87c20 */ /* 0x000fe20008410000 */
[----:B------:R-:W-:Y:S02]  /*88c0*/  MOV R65, R25 ;  /* 0x0000001900417202 */ /* 0x000fe40000000f00 */
[----:B------:R-:W-:Y:S02]  /*88d0*/  FMNMX.FTZ R6, R5, R6, !PT ;  /* 0x0000000605067209 */ /* 0x000fe40007810000 */
[----:B------:R-:W-:-:S03]  /*88e0*/  FSEL R232, R232, RZ, P4 ;  /* 0x000000ffe8e87208 */ /* 0x000fc60002000000 */
[----:B------:R-:W1:Y:S02]  /*88f0*/  SHFL.BFLY PT, R248, R6, 0x1, 0x1f ;  /* 0x0c201f0006f87f89 */ /* 0x000e6400000e0000 */
[--C-:B------:R-:W-:Y:S01]  /*8900*/  FFMA.FTZ R227, R40, UR22, -R232.reuse ;  /* 0x0000001628e37c23 */ /* 0x100fe200080108e8 */
[--C-:B------:R-:W-:Y:S01]  /*8910*/  FFMA.FTZ R221, R41, UR22, -R232.reuse ;  /* 0x0000001629dd7c23 */ /* 0x100fe200080108e8 */
[--C-:B------:R-:W-:Y:S01]  /*8920*/  FFMA.FTZ R220, R28, UR22, -R232.reuse ;  /* 0x000000161cdc7c23 */ /* 0x100fe200080108e8 */
[----:B------:R-:W-:-:S03]  /*8930*/  FFMA.FTZ R219, R29, UR22, -R232 ;  /* 0x000000161ddb7c23 */ /* 0x000fc600080108e8 */
[----:B------:R-:W-:Y:S04]  /*8940*/  MUFU.EX2 R227, R227 ;  /* 0x000000e300e37308 */ /* 0x000fe80000000800 */
[----:B------:R-:W-:Y:S04]  /*8950*/  MUFU.EX2 R221, R221 ;  /* 0x000000dd00dd7308 */ /* 0x000fe80000000800 */
[----:B------:R-:W-:Y:S01]  /*8960*/  MUFU.EX2 R220, R220 ;  /* 0x000000dc00dc7308 */ /* 0x000fe20000000800 */
[----:B--2---:R-:W-:-:S03]  /*8970*/  FMNMX3.FTZ R8, R8, R205, R208, !PT ;  /* 0x000000cd08087276 */ /* 0x004fc600078100d0 */
[----:B------:R-:W-:Y:S01]  /*8980*/  MUFU.EX2 R219, R219 ;  /* 0x000000db00db7308 */ /* 0x000fe20000000800 */
[----:B-1----:R-:W-:-:S04]  /*8990*/  FMNMX.FTZ R248, R6, R248, !PT ;  /* 0x000000f806f87209 */ /* 0x002fc80007810000 */
[C---:B------:R-:W-:Y:S01]  /*89a0*/  FSETP.NEU.FTZ.AND P3, PT, R248.reuse, -INF , PT ;  /* 0xff800000f800780b */ /* 0x040fe20003f7d000 */
[----:B------:R-:W-:-:S05]  /*89b0*/  FMUL.FTZ R231, R248, UR22 ;  /* 0x00000016f8e77c20 */ /* 0x000fca0008410000 */
[----:B------:R-:W-:-:S05]  /*89c0*/  FSEL R231, R231, RZ, P3 ;  /* 0x000000ffe7e77208 */ /* 0x000fca0001800000 */
[--C-:B------:R-:W-:Y:S01]  /*89d0*/  FFMA.FTZ R226, R42, UR22, -R231.reuse ;  /* 0x000000162ae27c23 */ /* 0x100fe200080108e7 */
[--C-:B------:R-:W-:Y:S01]  /*89e0*/  FFMA.FTZ R218, R43, UR22, -R231.reuse ;  /* 0x000000162bda7c23 */ /* 0x100fe200080108e7 */
[--C-:B------:R-:W-:Y:S01]  /*89f0*/  FFMA.FTZ R217, R30, UR22, -R231.reuse ;  /* 0x000000161ed97c23 */ /* 0x100fe200080108e7 */
[----:B------:R-:W-:-:S03]  /*8a00*/  FFMA.FTZ R216, R31, UR22, -R231 ;  /* 0x000000161fd87c23 */ /* 0x000fc600080108e7 */
[----:B------:R-:W-:Y:S04]  /*8a10*/  MUFU.EX2 R226, R226 ;  /* 0x000000e200e27308 */ /* 0x000fe80000000800 */
[----:B------:R-:W-:Y:S04]  /*8a20*/  MUFU.EX2 R218, R218 ;  /* 0x000000da00da7308 */ /* 0x000fe80000000800 */
[----:B------:R-:W-:Y:S04]  /*8a30*/  MUFU.EX2 R217, R217 ;  /* 0x000000d900d97308 */ /* 0x000fe80000000800 */
[----:B------:R-:W-:Y:S01]  /*8a40*/  MUFU.EX2 R216, R216 ;  /* 0x000000d800d87308 */ /* 0x000fe20000000800 */
[----:B----4-:R-:W-:-:S02]  /*8a50*/  FMNMX3.FTZ R8, R8, R210, R246, !PT ;  /* 0x000000d208087276 */ /* 0x010fc400078100f6 */
[----:B---3--:R-:W-:Y:S02]  /*8a60*/  FMNMX3.FTZ R9, R9, R245, R243, !PT ;  /* 0x000000f509097276 */ /* 0x008fe400078100f3 */
[----:B------:R-:W-:-:S04]  /*8a70*/  FMNMX3.FTZ R8, R8, R215, R213, !PT ;  /* 0x000000d708087276 */ /* 0x000fc800078100d5 */
[----:B------:R-:W-:-:S05]  /*8a80*/  FMNMX3.FTZ R8, R8, R252, R251, !PT ;  /* 0x000000fc08087276 */ /* 0x000fca00078100fb */
[----:B------:R-:W1:Y:S02]  /*8a90*/  SHFL.BFLY PT, R10, R8, 0x2, 0x1f ;  /* 0x0c401f00080a7f89 */ /* 0x000e6400000e0000 */
[----:B-1----:R-:W-:-:S05]  /*8aa0*/  FMNMX.FTZ R5, R8, R10, !PT ;  /* 0x0000000a08057209 */ /* 0x002fca0007810000 */
[----:B------:R-:W1:Y:S01]  /*8ab0*/  SHFL.BFLY PT, R247, R5, 0x1, 0x1f ;  /* 0x0c201f0005f77f89 */ /* 0x000e6200000e0000 */
[----:B------:R-:W-:-:S04]  /*8ac0*/  FMNMX3.FTZ R9, R9, R242, R197, !PT ;  /* 0x000000f209097276 */ /* 0x000fc800078100c5 */
[----:B------:R-:W-:-:S04]  /*8ad0*/  FMNMX3.FTZ R4, R9, R250, R239, !PT ;  /* 0x000000fa09047276 */ /* 0x000fc800078100ef */
[----:B------:R-:W-:-:S05]  /*8ae0*/  FMNMX3.FTZ R4, R4, R237, R235, !PT ;  /* 0x000000ed04047276 */ /* 0x000fca00078100eb */
[----:B------:R-:W2:Y:S01]  /*8af0*/  SHFL.BFLY PT, R9, R4, 0x2, 0x1f ;  /* 0x0c401f0004097f89 */ /* 0x000ea200000e0000 */
[----:B-1----:R-:W-:Y:S02]  /*8b00*/  FMNMX.FTZ R247, R5, R247, !PT ;  /* 0x000000f705f77209 */ /* 0x002fe40007810000 */
[----:B------:R-:W-:Y:S02]  /*8b10*/  FSEL R5, R249, RZ, P4 ;  /* 0x000000fff9057208 */ /* 0x000fe40002000000 */
[C---:B------:R-:W-:Y:S01]  /*8b20*/  FSETP.NEU.FTZ.AND P2, PT, R247.reuse, -INF , PT ;  /* 0xff800000f700780b */ /* 0x040fe20003f5d000 */
[C---:B------:R-:W-:Y:S02]  /*8b30*/  FMUL.FTZ R238, R247.reuse, UR22 ;  /* 0x00000016f7ee7c20 */ /* 0x040fe40008410000 */
[----:B------:R-:W-:Y:S01]  /*8b40*/  FADD.FTZ R6, R196, -R5 ;  /* 0x80000005c4067221 */ /* 0x000fe20000010000 */
[----:B------:R-:W-:Y:S02]  /*8b50*/  FSEL R5, R247, RZ, P2 ;  /* 0x000000fff7057208 */ /* 0x000fe40001000000 */
[----:B------:R-:W-:Y:S01]  /*8b60*/  FSEL R238, R238, RZ, P2 ;  /* 0x000000ffeeee7208 */ /* 0x000fe20001000000 */
[----:B------:R-:W-:-:S02]  /*8b70*/  FMUL.FTZ R6, R6, UR22 ;  /* 0x0000001606067c20 */ /* 0x000fc40008410000 */
[----:B------:R-:W-:Y:S02]  /*8b80*/  FADD.FTZ R5, R2, -R5 ;  /* 0x8000000502057221 */ /* 0x000fe40000010000 */
[--C-:B------:R-:W-:Y:S01]  /*8b90*/  FFMA.FTZ R225, R36, UR22, -R238.reuse ;  /* 0x0000001624e17c23 */ /* 0x100fe200080108ee */
[----:B--2---:R-:W-:Y:S01]  /*8ba0*/  FMNMX.FTZ R4, R4, R9, !PT ;  /* 0x0000000904047209 */ /* 0x004fe20007810000 */
[--C-:B------:R-:W-:Y:S01]  /*8bb0*/  FFMA.FTZ R211, R37, UR22, -R238.reuse ;  /* 0x0000001625d37c23 */ /* 0x100fe200080108ee */
[--C-:B------:R-:W-:Y:S01]  /*8bc0*/  FFMA.FTZ R224, R32, UR22, -R238.reuse ;  /* 0x0000001620e07c23 */ /* 0x100fe200080108ee */
[----:B------:R-:W-:Y:S01]  /*8bd0*/  FFMA.FTZ R223, R33, UR22, -R238 ;  /* 0x0000001621df7c23 */ /* 0x000fe200080108ee */
[----:B------:R-:W-:Y:S01]  /*8be0*/  FMUL.FTZ R5, R5, UR22 ;  /* 0x0000001605057c20 */ /* 0x000fe20008410000 */
[----:B------:R-:W1:Y:S01]  /*8bf0*/  SHFL.BFLY PT, R244, R4, 0x1, 0x1f ;  /* 0x0c201f0004f47f89 */ /* 0x000e6200000e0000 */
[----:B------:R-:W-:Y:S01]  /*8c00*/  VIADD R32, R214, 0xc000 ;  /* 0x0000c000d6207836 */ /* 0x000fe20000000000 */
[----:B------:R-:W-:Y:S04]  /*8c10*/  MUFU.EX2 R225, R225 ;  /* 0x000000e100e17308 */ /* 0x000fe80000000800 */
[----:B------:R-:W2:Y:S04]  /*8c20*/  MUFU.EX2 R211, R211 ;  /* 0x000000d300d37308 */ /* 0x000ea80000000800 */
[----:B------:R-:W-:Y:S04]  /*8c30*/  MUFU.EX2 R224, R224 ;  /* 0x000000e000e07308 */ /* 0x000fe80000000800 */
[----:B------:R-:W3:Y:S04]  /*8c40*/  MUFU.EX2 R223, R223 ;  /* 0x000000df00df7308 */ /* 0x000ee80000000800 */
[----:B------:R-:W4:Y:S01]  /*8c50*/  MUFU.EX2 R2, R6 ;  /* 0x0000000600027308 */ /* 0x000f220000000800 */
[----:B--2---:R-:W-:-:S03]  /*8c60*/  F2FP.F16.F32.PACK_AB R200, R211, R225 ;  /* 0x000000e1d3c8723e */ /* 0x004fc600000000ff */
[----:B------:R2:W2:Y:S01]  /*8c70*/  MUFU.EX2 R229, R5 ;  /* 0x0000000500e57308 */ /* 0x0004a20000000800 */
[----:B-1----:R-:W-:Y:S02]  /*8c80*/  FMNMX.FTZ R244, R4, R244, !PT ;  /* 0x000000f404f47209 */ /* 0x002fe40007810000 */
[----:B------:R-:W-:Y:S02]  /*8c90*/  FSEL R4, R248, RZ, P3 ;  /* 0x000000fff8047208 */ /* 0x000fe40001800000 */
[C---:B------:R-:W-:Y:S01]  /*8ca0*/  FSETP.NEU.FTZ.AND P1, PT, R244.reuse, -INF , PT ;  /* 0xff800000f400780b */ /* 0x040fe20003f3d000 */
[C---:B------:R-:W-:Y:S01]  /*8cb0*/  FMUL.FTZ R234, R244.reuse, UR22 ;  /* 0x00000016f4ea7c20 */ /* 0x040fe20008410000 */
[----:B---3--:R-:W-:Y:S01]  /*8cc0*/  F2FP.F16.F32.PACK_AB R202, R223, R224 ;  /* 0x000000e0dfca723e */ /* 0x008fe200000000ff */
[----:B------:R-:W-:Y:S01]  /*8cd0*/  FADD.FTZ R7, R3, -R4 ;  /* 0x8000000403077221 */ /* 0x000fe20000010000 */
[----:B------:R-:W-:Y:S01]  /*8ce0*/  FSEL R4, R244, RZ, P1 ;  /* 0x000000fff4047208 */ /* 0x000fe20000800000 */
[----:B----4-:R-:W-:Y:S01]  /*8cf0*/  FMUL.FTZ R28, R68, R2 ;  /* 0x00000002441c7220 */ /* 0x010fe20000410000 */
[----:B------:R-:W-:Y:S01]  /*8d00*/  FSEL R234, R234, RZ, P1 ;  /* 0x000000ffeaea7208 */ /* 0x000fe20000800000 */
[----:B------:R-:W-:Y:S01]  /*8d10*/  FMUL.FTZ R7, R7, UR22 ;  /* 0x0000001607077c20 */ /* 0x000fe20008410000 */
[----:B--2---:R-:W-:Y:S01]  /*8d20*/  F2FP.F16.F32.PACK_AB R5, R218, R226 ;  /* 0x000000e2da05723e */ /* 0x004fe200000000ff */
[----:B------:R-:W-:Y:S01]  /*8d30*/  FADD.FTZ R0, R0, -R4 ;  /* 0x8000000400007221 */ /* 0x000fe20000010000 */
[----:B------:R-:W-:Y:S01]  /*8d40*/  F2FP.F16.F32.PACK_AB R4, R221, R227 ;  /* 0x000000e3dd04723e */ /* 0x000fe200000000ff */
[--C-:B------:R-:W-:Y:S01]  /*8d50*/  FFMA.FTZ R228, R38, UR22, -R234.reuse ;  /* 0x0000001626e47c23 */ /* 0x100fe200080108ea */
[--C-:B------:R-:W-:Y:S01]  /*8d60*/  FFMA.FTZ R222, R39, UR22, -R234.reuse ;  /* 0x0000001627de7c23 */ /* 0x100fe200080108ea */
[----:B------:R-:W1:Y:S01]  /*8d70*/  MUFU.EX2 R230, R7 ;  /* 0x0000000700e67308 */ /* 0x000e620000000800 */
[----:B------:R-:W2:Y:S01]  /*8d80*/  LDSM.16.MT88.4 R36, [R236+0xc000] ;  /* 0x00c00000ec24783b */ /* 0x000ea20000004200 */
[----:B------:R-:W-:Y:S01]  /*8d90*/  FMUL.FTZ R0, R0, UR22 ;  /* 0x0000001600007c20 */ /* 0x000fe20008410000 */
[--C-:B------:R-:W-:Y:S01]  /*8da0*/  FFMA.FTZ R34, R34, UR22, -R234.reuse ;  /* 0x0000001622227c23 */ /* 0x100fe200080108ea */
[----:B------:R-:W-:Y:S01]  /*8db0*/  FFMA.FTZ R35, R35, UR22, -R234 ;  /* 0x0000001623237c23 */ /* 0x000fe200080108ea */
[----:B------:R-:W-:Y:S01]  /*8dc0*/  MUFU.EX2 R228, R228 ;  /* 0x000000e400e47308 */ /* 0x000fe20000000800 */
[----:B------:R-:W-:Y:S01]  /*8dd0*/  F2FP.F16.F32.PACK_AB R6, R219, R220 ;  /* 0x000000dcdb06723e */ /* 0x000fe200000000ff */
[-C--:B------:R-:W-:Y:S01]  /*8de0*/  FMUL.FTZ R29, R69, R2.reuse ;  /* 0x00000002451d7220 */ /* 0x080fe20000410000 */
[-C--:B------:R-:W-:Y:S01]  /*8df0*/  FMUL.FTZ R24, R72, R229.reuse ;  /* 0x000000e548187220 */ /* 0x080fe20000410000 */
[----:B------:R-:W3:Y:S01]  /*8e00*/  MUFU.EX2 R222, R222 ;  /* 0x000000de00de7308 */ /* 0x000ee20000000800 */
[-C--:B------:R-:W-:Y:S01]  /*8e10*/  FMUL.FTZ R25, R73, R229.reuse ;  /* 0x000000e549197220 */ /* 0x080fe20000410000 */
[----:B------:R-:W-:Y:S01]  /*8e20*/  FMUL.FTZ R33, R77, R229 ;  /* 0x000000e54d217220 */ /* 0x000fe20000410000 */
[----:B------:R-:W-:Y:S01]  /*8e30*/  FMUL.FTZ R80, R80, R2 ;  /* 0x0000000250507220 */ /* 0x000fe20000410000 */
[----:B------:R-:W-:Y:S01]  /*8e40*/  MUFU.EX2 R196, R34 ;  /* 0x0000002200c47308 */ /* 0x000fe20000000800 */
[----:B-1----:R-:W-:Y:S01]  /*8e50*/  FMUL.FTZ R30, R70, R230 ;  /* 0x000000e6461e7220 */ /* 0x002fe20000410000 */
[----:B------:R-:W-:Y:S01]  /*8e60*/  MOV R70, R212 ;  /* 0x000000d400467202 */ /* 0x000fe20000000f00 */
[----:B------:R-:W-:Y:S01]  /*8e70*/  FMUL.FTZ R31, R71, R230 ;  /* 0x000000e6471f7220 */ /* 0x000fe20000410000 */
[----:B------:R-:W1:Y:S01]  /*8e80*/  MUFU.EX2 R3, R35 ;  /* 0x0000002300037308 */ /* 0x000e620000000800 */
[----:B------:R-:W-:Y:S01]  /*8e90*/  IADD3 R212, PT, PT, R214, 0xc040, RZ ;  /* 0x0000c040d6d47810 */ /* 0x000fe20007ffe0ff */
[----:B------:R-:W-:Y:S01]  /*8ea0*/  FMUL.FTZ R81, R81, R2 ;  /* 0x0000000251517220 */ /* 0x000fe20000410000 */
[----:B------:R-:W-:Y:S01]  /*8eb0*/  @P6 IADD3 R212, PT, PT, R32, -0x40, RZ ;  /* 0xffffffc020d46810 */ /* 0x000fe20007ffe0ff */
[----:B------:R-:W4:Y:S01]  /*8ec0*/  MUFU.EX2 R0, R0 ;  /* 0x0000000000007308 */ /* 0x000f220000000800 */
[----:B------:R-:W-:Y:S01]  /*8ed0*/  MOV R71, R27 ;  /* 0x0000001b00477202 */ /* 0x000fe20000000f00 */
[----:B------:R-:W-:Y:S01]  /*8ee0*/  FMUL.FTZ R32, R76, R229 ;  /* 0x000000e54c207220 */ /* 0x000fe20000410000 */
[----:B------:R-:W-:Y:S01]  /*8ef0*/  F2FP.F16.F32.PACK_AB R7, R216, R217 ;  /* 0x000000d9d807723e */ /* 0x000fe200000000ff */
[----:B------:R-:W2:Y:S01]  /*8f00*/  LDSM.16.MT88.4 R52, [R212] ;  /* 0x00000000d434783b */ /* 0x000ea20000004200 */
[----:B---3--:R-:W-:Y:S01]  /*8f10*/  F2FP.F16.F32.PACK_AB R201, R222, R228 ;  /* 0x000000e4dec9723e */ /* 0x008fe200000000ff */
[-C--:B------:R-:W-:Y:S01]  /*8f20*/  FMUL.FTZ R82, R82, R230.reuse ;  /* 0x000000e652527220 */ /* 0x080fe20000410000 */
[----:B------:R-:W-:Y:S01]  /*8f30*/  FMUL.FTZ R83, R83, R230 ;  /* 0x000000e653537220 */ /* 0x000fe20000410000 */
[-C--:B------:R-:W-:Y:S01]  /*8f40*/  FMUL.FTZ R40, R84, R2.reuse ;  /* 0x0000000254287220 */ /* 0x080fe20000410000 */
[----:B------:R-:W-:Y:S01]  /*8f50*/  FMUL.FTZ R41, R85, R2 ;  /* 0x0000000255297220 */ /* 0x000fe20000410000 */
[----:B-1----:R-:W-:Y:S01]  /*8f60*/  F2FP.F16.F32.PACK_AB R203, R3, R196 ;  /* 0x000000c403cb723e */ /* 0x002fe200000000ff */
[-C--:B------:R-:W-:Y:S01]  /*8f70*/  FMUL.FTZ R42, R86, R230.reuse ;  /* 0x000000e6562a7220 */ /* 0x080fe20000410000 */
[----:B------:R-:W-:Y:S01]  /*8f80*/  FMUL.FTZ R43, R87, R230 ;  /* 0x000000e6572b7220 */ /* 0x000fe20000410000 */
[----:B------:R-:W-:Y:S01]  /*8f90*/  FMUL.FTZ R96, R96, R2 ;  /* 0x0000000260607220 */ /* 0x000fe20000410000 */
[-C--:B----4-:R-:W-:Y:S01]  /*8fa0*/  FMUL.FTZ R26, R74, R0.reuse ;  /* 0x000000004a1a7220 */ /* 0x090fe20000410000 */
[-C--:B------:R-:W-:Y:S01]  /*8fb0*/  FMUL.FTZ R27, R75, R0.reuse ;  /* 0x000000004b1b7220 */ /* 0x080fe20000410000 */
[-C--:B------:R-:W-:Y:S01]  /*8fc0*/  FMUL.FTZ R34, R78, R0.reuse ;  /* 0x000000004e227220 */ /* 0x080fe20000410000 */
[----:B------:R-:W-:Y:S01]  /*8fd0*/  FMUL.FTZ R35, R79, R0 ;  /* 0x000000004f237220 */ /* 0x000fe20000410000 */
[----:B------:R-:W-:Y:S01]  /*8fe0*/  FMUL.FTZ R97, R97, R2 ;  /* 0x0000000261617220 */ /* 0x000fe20000410000 */
[-C--:B------:R-:W-:Y:S01]  /*8ff0*/  FMUL.FTZ R98, R98, R230.reuse ;  /* 0x000000e662627220 */ /* 0x080fe20000410000 */
[-C--:B--2---:R-:W-:Y:S01]  /*9000*/  HMMA.16816.F32 R28, R4, R36.reuse, R28 ;  /* 0x00000024041c723c */ /* 0x084fe2000000181c */
[----:B------:R-:W-:Y:S01]  /*9010*/  FMUL.FTZ R99, R99, R230 ;  /* 0x000000e663637220 */ /* 0x000fe20000410000 */
[-C--:B------:R-:W-:Y:S01]  /*9020*/  FMUL.FTZ R12, R192, R2.reuse ;  /* 0x00000002c00c7220 */ /* 0x080fe20000410000 */
[----:B------:R-:W-:Y:S01]  /*9030*/  FMUL.FTZ R13, R193, R2 ;  /* 0x00000002c10d7220 */ /* 0x000fe20000410000 */
[-C--:B------:R-:W-:Y:S01]  /*9040*/  FMUL.FTZ R14, R194, R230.reuse ;  /* 0x000000e6c20e7220 */ /* 0x080fe20000410000 */
[----:B------:R-:W-:Y:S01]  /*9050*/  FMUL.FTZ R15, R195, R230 ;  /* 0x000000e6c30f7220 */ /* 0x000fe20000410000 */
[-C--:B------:R-:W-:Y:S01]  /*9060*/  FMUL.FTZ R8, R188, R229.reuse ;  /* 0x000000e5bc087220 */ /* 0x080fe20000410000 */
[-C--:B------:R-:W-:Y:S01]  /*9070*/  FMUL.FTZ R9, R189, R229.reuse ;  /* 0x000000e5bd097220 */ /* 0x080fe20000410000 */
[C---:B------:R-:W-:Y:S01]  /*9080*/  HMMA.16816.F32 R24, R200.reuse, R36, R24 ;  /* 0x00000024c818723c */ /* 0x040fe20000001818 */
[-C--:B------:R-:W-:Y:S01]  /*9090*/  FMUL.FTZ R10, R190, R0.reuse ;  /* 0x00000000be0a7220 */ /* 0x080fe20000410000 */
[-C--:B------:R-:W-:Y:S01]  /*90a0*/  FMUL.FTZ R11, R191, R0.reuse ;  /* 0x00000000bf0b7220 */ /* 0x080fe20000410000 */
[-C--:B------:R-:W-:Y:S01]  /*90b0*/  FMUL.FTZ R16, R184, R229.reuse ;  /* 0x000000e5b8107220 */ /* 0x080fe20000410000 */
[-C--:B------:R-:W-:Y:S01]  /*90c0*/  FMUL.FTZ R17, R185, R229.reuse ;  /* 0x000000e5b9117220 */ /* 0x080fe20000410000 */
[-C--:B------:R-:W-:Y:S01]  /*90d0*/  FMUL.FTZ R18, R186, R0.reuse ;  /* 0x00000000ba127220 */ /* 0x080fe20000410000 */
[----:B------:R-:W-:Y:S01]  /*90e0*/  FMUL.FTZ R19, R187, R0 ;  /* 0x00000000bb137220 */ /* 0x000fe20000410000 */
[-C--:B------:R-:W-:Y:S01]  /*90f0*/  FMUL.FTZ R180, R180, R2.reuse ;  /* 0x00000002b4b47220 */ /* 0x080fe20000410000 */
[-C--:B------:R-:W-:Y:S01]  /*9100*/  HMMA.16816.F32 R32, R200, R38.reuse, R32 ;  /* 0x00000026c820723c */ /* 0x080fe20000001820 */
[----:B------:R-:W-:Y:S01]  /*9110*/  FMUL.FTZ R181, R181, R2 ;  /* 0x00000002b5b57220 */ /* 0x000fe20000410000 */
[-C--:B------:R-:W-:Y:S01]  /*9120*/  FMUL.FTZ R182, R182, R230.reuse ;  /* 0x000000e6b6b67220 */ /* 0x080fe20000410000 */
[----:B------:R-:W-:Y:S01]  /*9130*/  FMUL.FTZ R183, R183, R230 ;  /* 0x000000e6b7b77220 */ /* 0x000fe20000410000 */
[-C--:B------:R-:W-:Y:S01]  /*9140*/  FMUL.FTZ R77, R141, R229.reuse ;  /* 0x000000e58d4d7220 */ /* 0x080fe20000410000 */
[-C--:B------:R-:W-:Y:S01]  /*9150*/  FMUL.FTZ R68, R136, R229.reuse ;  /* 0x000000e588447220 */ /* 0x080fe20000410000 */
[-C--:B------:R-:W-:Y:S01]  /*9160*/  FMUL.FTZ R69, R137, R229.reuse ;  /* 0x000000e589457220 */ /* 0x080fe20000410000 */
[----:B------:R-:W-:Y:S01]  /*9170*/  LDSM.16.MT88.4 R184, [R214+0xe000] ;  /* 0x00e00000d6b8783b */ /* 0x000fe20000004200 */
[----:B------:R-:W-:Y:S01]  /*9180*/  HMMA.16816.F32 R36, R4, R38, R80 ;  /* 0x000000260424723c */ /* 0x000fe20000001850 */
[----:B------:R-:W-:Y:S01]  /*9190*/  MOV R80, R44 ;  /* 0x0000002c00507202 */ /* 0x000fe20000000f00 */
[----:B------:R-:W-:Y:S01]  /*91a0*/  FMUL.FTZ R44, R88, R229 ;  /* 0x000000e5582c7220 */ /* 0x000fe20000410000 */
[----:B------:R-:W-:-:S02]  /*91b0*/  IMAD.MOV.U32 R88, RZ, RZ, R45 ;  /* 0x000000ffff587224 */ /* 0x000fc400078e002d */
[----:B------:R-:W-:Y:S01]  /*91c0*/  FMUL.FTZ R45, R89, R229 ;  /* 0x000000e5592d7220 */ /* 0x000fe20000410000 */
[----:B------:R-:W-:Y:S01]  /*91d0*/  MOV R89, R46 ;  /* 0x0000002e00597202 */ /* 0x000fe20000000f00 */
[-C--:B------:R-:W-:Y:S01]  /*91e0*/  FMUL.FTZ R46, R90, R0.reuse ;  /* 0x000000005a2e7220 */ /* 0x080fe20000410000 */
[----:B------:R-:W-:Y:S01]  /*91f0*/  MOV R90, R47 ;  /* 0x0000002f005a7202 */ /* 0x000fe20000000f00 */
[----:B------:R-:W-:Y:S01]  /*9200*/  FMUL.FTZ R47, R91, R0 ;  /* 0x000000005b2f7220 */ /* 0x000fe20000410000 */
[----:B------:R-:W-:Y:S01]  /*9210*/  MOV R91, R56 ;  /* 0x00000038005b7202 */ /* 0x000fe20000000f00 */
[----:B------:R-:W-:Y:S01]  /*9220*/  HMMA.16816.F32 R40, R4, R52, R40 ;  /* 0x000000340428723c */ /* 0x000fe20000001828 */
[----:B------:R-:W-:Y:S01]  /*9230*/  IADD3 R56, PT, PT, R48, R212, RZ ;  /* 0x000000d430387210 */ /* 0x000fe20007ffe0ff */
[----:B------:R-:W-:Y:S01]  /*9240*/  FMUL.FTZ R48, R92, R229 ;  /* 0x000000e55c307220 */ /* 0x000fe20000410000 */
[----:B------:R-:W-:Y:S01]  /*9250*/  MOV R92, R49 ;  /* 0x00000031005c7202 */ /* 0x000fe20000000f00 */
[----:B------:R-:W-:Y:S01]  /*9260*/  FMUL.FTZ R49, R93, R229 ;  /* 0x000000e55d317220 */ /* 0x000fe20000410000 */
[----:B------:R-:W-:Y:S01]  /*9270*/  MOV R93, R50 ;  /* 0x00000032005d7202 */ /* 0x000fe20000000f00 */
[----:B------:R-:W-:Y:S01]  /*9280*/  FMUL.FTZ R50, R94, R0 ;  /* 0x000000005e327220 */ /* 0x000fe20000410000 */
[----:B------:R-:W-:-:S02]  /*9290*/  IMAD.MOV.U32 R94, RZ, RZ, R51 ;  /* 0x000000ffff5e7224 */ /* 0x000fc400078e0033 */
[-C--:B------:R-:W-:Y:S01]  /*92a0*/  FMUL.FTZ R51, R95, R0.reuse ;  /* 0x000000005f337220 */ /* 0x080fe20000410000 */
[C---:B------:R-:W-:Y:S01]  /*92b0*/  HMMA.16816.F32 R44, R200.reuse, R52, R44 ;  /* 0x00000034c82c723c */ /* 0x040fe2000000182c */
[----:B------:R-:W-:Y:S01]  /*92c0*/  MOV R83, R67 ;  /* 0x0000004300537202 */ /* 0x000fe20000000f00 */
[----:B------:R-:W-:Y:S01]  /*92d0*/  FMUL.FTZ R67, R123, R0 ;  /* 0x000000007b437220 */ /* 0x000fe20000410000 */
[----:B------:R-:W-:Y:S01]  /*92e0*/  MOV R82, R66 ;  /* 0x0000004200527202 */ /* 0x000fe20000000f00 */
[-C--:B------:R-:W-:Y:S01]  /*92f0*/  FMUL.FTZ R66, R122, R0.reuse ;  /* 0x000000007a427220 */ /* 0x080fe20000410000 */
[----:B------:R-:W-:Y:S01]  /*9300*/  MOV R123, R71 ;  /* 0x00000047007b7202 */ /* 0x000fe20000000f00 */
[----:B------:R-:W-:Y:S01]  /*9310*/  FMUL.FTZ R71, R139, R0 ;  /* 0x000000008b477220 */ /* 0x000fe20000410000 */
[----:B------:R-:W-:Y:S01]  /*9320*/  MOV R122, R70 ;  /* 0x00000046007a7202 */ /* 0x000fe20000000f00 */
[-C--:B------:R-:W-:Y:S01]  /*9330*/  HMMA.16816.F32 R48, R200, R54.reuse, R48 ;  /* 0x00000036c830723c */ /* 0x080fe20000001830 */
[-C--:B------:R-:W-:Y:S01]  /*9340*/  FMUL.FTZ R70, R138, R0.reuse ;  /* 0x000000008a467220 */ /* 0x080fe20000410000 */
[----:B------:R1:W2:Y:S01]  /*9350*/  LDSM.16.MT88.4 R192, [R56] ;  /* 0x0000000038c0783b */ /* 0x0002a20000004200 */
[----:B------:R-:W-:Y:S01]  /*9360*/  MOV R78, R63 ;  /* 0x0000003f004e7202 */ /* 0x000fe20000000f00 */
[----:B------:R-:W-:Y:S01]  /*9370*/  FMUL.FTZ R72, R124, R229 ;  /* 0x000000e57c487220 */ /* 0x000fe20000410000 */
[----:B------:R-:W-:Y:S01]  /*9380*/  FMUL.FTZ R75, R127, R0 ;  /* 0x000000007f4b7220 */ /* 0x000fe20000410000 */
[----:B------:R-:W3:Y:S01]  /*9390*/  LDSM.16.MT88.4 R188, [R236+0xe000] ;  /* 0x00e00000ecbc783b */ /* 0x000ee20000004200 */
[----:B------:R-:W-:Y:S01]  /*93a0*/  MOV R127, R82 ;  /* 0x00000052007f7202 */ /* 0x000fe20000000f00 */
[C---:B------:R-:W-:Y:S01]  /*93b0*/  HMMA.16816.F32 R52, R4.reuse, R54, R96 ;  /* 0x000000360434723c */ /* 0x040fe20000001860 */
[----:B------:R-:W-:Y:S01]  /*93c0*/  MOV R98, R56 ;  /* 0x0000003800627202 */ /* 0x000fe20000000f00 */
[----:B------:R-:W-:Y:S01]  /*93d0*/  IMAD.MOV.U32 R124, RZ, RZ, R78 ;  /* 0x000000ffff7c7224 */ /* 0x000fe200078e004e */
[----:B------:R-:W-:Y:S01]  /*93e0*/  MOV R85, R65 ;  /* 0x0000004100557202 */ /* 0x000fe20000000f00 */
[----:B------:R-:W-:Y:S01]  /*93f0*/  IMAD.MOV.U32 R81, RZ, RZ, R61 ;  /* 0x000000ffff517224 */ /* 0x000fe200078e003d */
[----:B------:R-:W-:Y:S01]  /*9400*/  MOV R141, R98 ;  /* 0x00000062008d7202 */ /* 0x000fe20000000f00 */
[----:B------:R-:W-:Y:S01]  /*9410*/  FMUL.FTZ R61, R109, R229 ;  /* 0x000000e56d3d7220 */ /* 0x000fe20000410000 */
[----:B------:R-:W-:Y:S01]  /*9420*/  MOV R79, R62 ;  /* 0x0000003e004f7202 */ /* 0x000fe20000000f00 */
[-C--:B------:R-:W-:Y:S01]  /*9430*/  HMMA.16816.F32 R12, R4, R20.reuse, R12 ;  /* 0x00000014040c723c */ /* 0x080fe2000000180c */
[----:B------:R-:W-:Y:S01]  /*9440*/  MOV R84, R60 ;  /* 0x0000003c00547202 */ /* 0x000fe20000000f00 */
[----:B------:R-:W-:Y:S01]  /*9450*/  LDSM.16.MT88.4 R136, [R141+0x2000] ;  /* 0x002000008d88783b */ /* 0x000fe20000004200 */
[----:B------:R-:W-:Y:S01]  /*9460*/  MOV R86, R199 ;  /* 0x000000c700567202 */ /* 0x000fe20000000f00 */
[----:B------:R-:W-:Y:S01]  /*9470*/  FMUL.FTZ R60, R108, R229 ;  /* 0x000000e56c3c7220 */ /* 0x000fe20000410000 */
[----:B------:R-:W-:Y:S01]  /*9480*/  MOV R87, R57 ;  /* 0x0000003900577202 */ /* 0x000fe20000000f00 */
[-C--:B------:R-:W-:Y:S01]  /*9490*/  FMUL.FTZ R57, R105, R229.reuse ;  /* 0x000000e569397220 */ /* 0x080fe20000410000 */
[----:B------:R-:W-:Y:S01]  /*94a0*/  MOV R95, R58 ;  /* 0x0000003a005f7202 */ /* 0x000fe20000000f00 */
[C---:B------:R-:W-:Y:S01]  /*94b0*/  HMMA.16816.F32 R8, R200.reuse, R20, R8 ;  /* 0x00000014c808723c */ /* 0x040fe20000001808 */
[----:B------:R-:W-:Y:S01]  /*94c0*/  MOV R98, R94 ;  /* 0x0000005e00627202 */ /* 0x000fe20000000f00 */
[----:B------:R-:W-:Y:S01]  /*94d0*/  FMUL.FTZ R94, R174, R0 ;  /* 0x00000000ae5e7220 */ /* 0x000fe20000410000 */
[----:B------:R-:W-:Y:S01]  /*94e0*/  MOV R199, R64 ;  /* 0x0000004000c77202 */ /* 0x000fe20000000f00 */
[----:B-1----:R-:W-:Y:S01]  /*94f0*/  FMUL.FTZ R56, R104, R229 ;  /* 0x000000e568387220 */ /* 0x002fe20000410000 */
[----:B------:R-:W-:Y:S01]  /*9500*/  MOV R99, R59 ;  /* 0x0000003b00637202 */ /* 0x000fe20000000f00 */
[-C--:B------:R-:W-:Y:S01]  /*9510*/  FMUL.FTZ R58, R106, R0.reuse ;  /* 0x000000006a3a7220 */ /* 0x080fe20000410000 */
[----:B------:R-:W-:Y:S01]  /*9520*/  MOV R174, R127 ;  /* 0x0000007f00ae7202 */ /* 0x000fe20000000f00 */
[-C--:B------:R-:W-:Y:S01]  /*9530*/  HMMA.16816.F32 R16, R200, R22.reuse, R16 ;  /* 0x00000016c810723c */ /* 0x080fe20000001810 */
[-C--:B------:R-:W-:Y:S01]  /*9540*/  FMUL.FTZ R59, R107, R0.reuse ;  /* 0x000000006b3b7220 */ /* 0x080fe20000410000 */
[-C--:B------:R-:W-:Y:S01]  /*9550*/  FMUL.FTZ R62, R110, R0.reuse ;  /* 0x000000006e3e7220 */ /* 0x080fe20000410000 */
[-C--:B------:R-:W-:Y:S01]  /*9560*/  FMUL.FTZ R63, R111, R0.reuse ;  /* 0x000000006f3f7220 */ /* 0x080fe20000410000 */
[-C--:B------:R-:W-:Y:S01]  /*9570*/  FMUL.FTZ R64, R120, R229.reuse ;  /* 0x000000e578407220 */ /* 0x080fe20000410000 */
[-C--:B------:R-:W-:Y:S01]  /*9580*/  FMUL.FTZ R65, R121, R229.reuse ;  /* 0x000000e579417220 */ /* 0x080fe20000410000 */
[----:B------:R-:W-:Y:S01]  /*9590*/  FMUL.FTZ R73, R125, R229 ;  /* 0x000000e57d497220 */ /* 0x000fe20000410000 */
[----:B------:R-:W-:Y:S01]  /*95a0*/  FMUL.FTZ R74, R126, R0 ;  /* 0x000000007e4a7220 */ /* 0x000fe20000410000 */
[----:B------:R-:W-:Y:S01]  /*95b0*/  HMMA.16816.F32 R20, R4, R22, R180 ;  /* 0x000000160414723c */ /* 0x000fe200000018b4 */
[----:B------:R-:W1:Y:S01]  /*95c0*/  LDSM.16.MT88.4 R180, [R212+0x2000] ;  /* 0x00200000d4b4783b */ /* 0x000e620000004200 */
[----:B------:R-:W-:Y:S01]  /*95d0*/  MOV R127, R124 ;  /* 0x0000007c007f7202 */ /* 0x000fe20000000f00 */
[----:B------:R-:W-:Y:S01]  /*95e0*/  IMAD.MOV.U32 R96, RZ, RZ, R92 ;  /* 0x000000ffff607224 */ /* 0x000fe200078e005c */
[----:B------:R-:W-:Y:S01]  /*95f0*/  MOV R97, R93 ;  /* 0x0000005d00617202 */ /* 0x000fe20000000f00 */
[----:B------:R-:W-:Y:S01]  /*9600*/  IMAD.MOV.U32 R110, RZ, RZ, R85 ;  /* 0x000000ffff6e7224 */ /* 0x000fe200078e0055 */
[----:B------:R-:W-:Y:S01]  /*9610*/  MOV R104, R91 ;  /* 0x0000005b00687202 */ /* 0x000fe20000000f00 */
        /* <DEDUP_REMOVED lines=18> */
[-C--:B------:R-:W-:Y:S01]  /*9740*/  FMUL.FTZ R83, R155, R0.reuse ;  /* 0x000000009b537220 */ /* 0x080fe20000410000 */
[----:B------:R-:W-:Y:S01]  /*9750*/  MOV R125, R79 ;  /* 0x0000004f007d7202 */ /* 0x000fe20000000f00 */
[-C--:B------:R-:W-:Y:S01]  /*9760*/  FMUL.FTZ R79, R143, R0.reuse ;  /* 0x000000008f4f7220 */ /* 0x080fe20000410000 */
[----:B------:R-:W-:Y:S01]  /*9770*/  MOV R124, R95 ;  /* 0x0000005f007c7202 */ /* 0x000fe20000000f00 */
[-C--:B------:R-:W-:Y:S01]  /*9780*/  FMUL.FTZ R88, R164, R229.reuse ;  /* 0x000000e5a4587220 */ /* 0x080fe20000410000 */
[-C--:B------:R-:W-:Y:S01]  /*9790*/  FMUL.FTZ R89, R165, R229.reuse ;  /* 0x000000e5a5597220 */ /* 0x080fe20000410000 */
[-C--:B------:R-:W-:Y:S01]  /*97a0*/  FMUL.FTZ R90, R166, R0.reuse ;  /* 0x00000000a65a7220 */ /* 0x080fe20000410000 */
[-C--:B------:R-:W-:Y:S01]  /*97b0*/  FMUL.FTZ R91, R167, R0.reuse ;  /* 0x00000000a75b7220 */ /* 0x080fe20000410000 */
[-C--:B------:R-:W-:Y:S01]  /*97c0*/  FMUL.FTZ R92, R172, R229.reuse ;  /* 0x000000e5ac5c7220 */ /* 0x080fe20000410000 */
[----:B------:R-:W-:Y:S01]  /*97d0*/  FMUL.FTZ R93, R173, R229 ;  /* 0x000000e5ad5d7220 */ /* 0x000fe20000410000 */
[----:B------:R-:W-:Y:S01]  /*97e0*/  FMUL.FTZ R95, R175, R0 ;  /* 0x00000000af5f7220 */ /* 0x000fe20000410000 */
[----:B------:R-:W-:Y:S01]  /*97f0*/  MOV R166, R105 ;  /* 0x0000006900a67202 */ /* 0x000fe20000000f00 */
[----:B------:R-:W-:Y:S01]  /*9800*/  FFMA.FTZ R124, R124, UR22, -R232 ;  /* 0x000000167c7c7c23 */ /* 0x000fe200080108e8 */
[----:B------:R-:W-:Y:S01]  /*9810*/  IMAD.MOV.U32 R158, RZ, RZ, R108 ;  /* 0x000000ffff9e7224 */ /* 0x000fe200078e006c */
[----:B--2---:R-:W-:Y:S01]  /*9820*/  HMMA.16816.F32 R56, R200, R192, R56 ;  /* 0x000000c0c838723c */ /* 0x004fe20000001838 */
[----:B------:R-:W-:-:S02]  /*9830*/  IMAD.MOV.U32 R167, RZ, RZ, R98 ;  /* 0x000000ffffa77224 */ /* 0x000fc400078e0062 */
[-C--:B------:R-:W-:Y:S01]  /*9840*/  FMUL.FTZ R98, R102, R230.reuse ;  /* 0x000000e666627220 */ /* 0x080fe20000410000 */
[-C--:B------:R-:W-:Y:S01]  /*9850*/  FMUL.FTZ R102, R114, R230.reuse ;  /* 0x000000e672667220 */ /* 0x080fe20000410000 */
[----:B------:R-:W-:Y:S01]  /*9860*/  FMUL.FTZ R114, R134, R230 ;  /* 0x000000e686727220 */ /* 0x000fe20000410000 */
[----:B------:R-:W-:Y:S01]  /*9870*/  MOV R164, R97 ;  /* 0x0000006100a47202 */ /* 0x000fe20000000f00 */
[-C--:B------:R-:W-:Y:S01]  /*9880*/  FMUL.FTZ R97, R101, R2.reuse ;  /* 0x0000000265617220 */ /* 0x080fe20000410000 */
[-C--:B------:R-:W-:Y:S01]  /*9890*/  FMUL.FTZ R101, R113, R2.reuse ;  /* 0x0000000271657220 */ /* 0x080fe20000410000 */
[C---:B------:R-:W-:Y:S01]  /*98a0*/  HMMA.16816.F32 R60, R200.reuse, R194, R60 ;  /* 0x000000c2c83c723c */ /* 0x040fe2000000183c */
[----:B------:R-:W-:Y:S01]  /*98b0*/  FMUL.FTZ R113, R133, R2 ;  /* 0x0000000285717220 */ /* 0x000fe20000410000 */
[----:B------:R-:W-:Y:S01]  /*98c0*/  MOV R173, R126 ;  /* 0x0000007e00ad7202 */ /* 0x000fe20000000f00 */
[----:B------:R-:W-:Y:S01]  /*98d0*/  FMUL.FTZ R108, R128, R2 ;  /* 0x00000002806c7220 */ /* 0x000fe20000410000 */
[----:B------:R-:W-:Y:S01]  /*98e0*/  MOV R126, R125 ;  /* 0x0000007d007e7202 */ /* 0x000fe20000000f00 */
[----:B------:R-:W-:Y:S01]  /*98f0*/  IMAD.MOV.U32 R153, RZ, RZ, R123 ;  /* 0x000000ffff997224 */ /* 0x000fe200078e007b */
[----:B------:R-:W-:Y:S01]  /*9900*/  MOV R165, R106 ;  /* 0x0000006a00a57202 */ /* 0x000fe20000000f00 */
[----:B------:R-:W-:Y:S01]  /*9910*/  FMUL.FTZ R105, R117, R2 ;  /* 0x0000000275697220 */ /* 0x000fe20000410000 */
[C---:B------:R-:W-:Y:S01]  /*9920*/  HMMA.16816.F32 R64, R200.reuse, R184, R64 ;  /* 0x000000b8c840723c */ /* 0x040fe20000001840 */
[----:B------:R-:W-:Y:S01]  /*9930*/  MOV R125, R99 ;  /* 0x00000063007d7202 */ /* 0x000fe20000000f00 */
[----:B------:R-:W-:Y:S01]  /*9940*/  FMUL.FTZ R99, R103, R230 ;  /* 0x000000e667637220 */ /* 0x000fe20000410000 */
[----:B------:R-:W-:Y:S01]  /*9950*/  MOV R159, R107 ;  /* 0x0000006b009f7202 */ /* 0x000fe20000000f00 */
[--C-:B------:R-:W-:Y:S01]  /*9960*/  FFMA.FTZ R128, R165, UR22, -R232.reuse ;  /* 0x00000016a5807c23 */ /* 0x100fe200080108e8 */
[----:B------:R-:W-:Y:S01]  /*9970*/  MOV R157, R111 ;  /* 0x0000006f009d7202 */ /* 0x000fe20000000f00 */
[----:B------:R-:W-:Y:S01]  /*9980*/  FFMA.FTZ R125, R125, UR22, -R232 ;  /* 0x000000167d7d7c23 */ /* 0x000fe200080108e8 */
[----:B------:R-:W-:Y:S01]  /*9990*/  MOV R142, R96 ;  /* 0x00000060008e7202 */ /* 0x000fe20000000f00 */
[C---:B------:R-:W-:Y:S01]  /*99a0*/  HMMA.16816.F32 R72, R200.reuse, R186, R72 ;  /* 0x000000bac848723c */ /* 0x040fe20000001848 */
[-C--:B------:R-:W-:Y:S01]  /*99b0*/  FMUL.FTZ R96, R100, R2.reuse ;  /* 0x0000000264607220 */ /* 0x080fe20000410000 */
[-C--:B------:R-:W-:Y:S01]  /*99c0*/  FMUL.FTZ R100, R112, R2.reuse ;  /* 0x0000000270647220 */ /* 0x080fe20000410000 */
[----:B------:R-:W-:Y:S01]  /*99d0*/  FMUL.FTZ R112, R132, R2 ;  /* 0x0000000284707220 */ /* 0x000fe20000410000 */
[----:B------:R-:W-:Y:S01]  /*99e0*/  MOV R165, R159 ;  /* 0x0000009f00a57202 */ /* 0x000fe20000000f00 */
[----:B------:R-:W-:Y:S01]  /*99f0*/  FFMA.FTZ R132, R167, UR22, -R231 ;  /* 0x00000016a7847c23 */ /* 0x000fe200080108e7 */
[----:B------:R-:W-:Y:S01]  /*9a00*/  MOV R155, R121 ;  /* 0x00000079009b7202 */ /* 0x000fe20000000f00 */
[-C--:B------:R-:W-:Y:S01]  /*9a10*/  FMUL.FTZ R103, R115, R230.reuse ;  /* 0x000000e673677220 */ /* 0x080fe20000410000 */
[C---:B---3--:R-:W-:Y:S01]  /*9a20*/  HMMA.16816.F32 R68, R200.reuse, R188, R68 ;  /* 0x000000bcc844723c */ /* 0x048fe20000001844 */
[----:B------:R-:W-:Y:S01]  /*9a30*/  MOV R159, R157 ;  /* 0x0000009d009f7202 */ /* 0x000fe20000000f00 */
[----:B------:R2:W-:Y:S01]  /*9a40*/  MUFU.EX2 R172, R125 ;  /* 0x0000007d00ac7308 */ /* 0x0005e20000000800 */
[----:B------:R-:W-:Y:S01]  /*9a50*/  FMUL.FTZ R115, R135, R230 ;  /* 0x000000e687737220 */ /* 0x000fe20000410000 */
[----:B------:R-:W-:Y:S01]  /*9a60*/  MOV R143, R104 ;  /* 0x00000068008f7202 */ /* 0x000fe20000000f00 */
[----:B------:R-:W-:Y:S01]  /*9a70*/  IMAD.MOV.U32 R157, RZ, RZ, R155 ;  /* 0x000000ffff9d7224 */ /* 0x000fe200078e009b */
[----:B------:R3:W-:Y:S01]  /*9a80*/  MUFU.EX2 R135, R132 ;  /* 0x0000008400877308 */ /* 0x0007e20000000800 */
[----:B------:R-:W-:Y:S01]  /*9a90*/  MOV R156, R120 ;  /* 0x00000078009c7202 */ /* 0x000fe20000000f00 */
[C---:B------:R-:W-:Y:S01]  /*9aa0*/  HMMA.16816.F32 R76, R200.reuse, R190, R76 ;  /* 0x000000bec84c723c */ /* 0x040fe2000000184c */
[----:B------:R-:W-:Y:S01]  /*9ab0*/  MOV R155, R153 ;  /* 0x00000099009b7202 */ /* 0x000fe20000000f00 */
[----:B------:R-:W-:Y:S01]  /*9ac0*/  FMUL.FTZ R104, R116, R2 ;  /* 0x0000000274687220 */ /* 0x000fe20000410000 */
[----:B------:R-:W-:Y:S01]  /*9ad0*/  MOV R154, R122 ;  /* 0x0000007a009a7202 */ /* 0x000fe20000000f00 */
[----:B------:R-:W-:Y:S01]  /*9ae0*/  FMUL.FTZ R106, R118, R230 ;  /* 0x000000e6766a7220 */ /* 0x000fe20000410000 */
[----:B------:R-:W-:Y:S01]  /*9af0*/  MOV R153, R126 ;  /* 0x0000007e00997202 */ /* 0x000fe20000000f00 */
[----:B------:R-:W-:Y:S01]  /*9b00*/  FMUL.FTZ R126, R162, R230 ;  /* 0x000000e6a27e7220 */ /* 0x000fe20000410000 */
[----:B------:R-:W-:Y:S01]  /*9b10*/  MOV R140, R109 ;  /* 0x0000006d008c7202 */ /* 0x000fe20000000f00 */
[C---:B-1----:R-:W-:Y:S01]  /*9b20*/  HMMA.16816.F32 R80, R200.reuse, R180, R80 ;  /* 0x000000b4c850723c */ /* 0x042fe20000001850 */
[-C--:B--2---:R-:W-:Y:S01]  /*9b30*/  FMUL.FTZ R125, R161, R2.reuse ;  /* 0x00000002a17d7220 */ /* 0x084fe20000410000 */
[----:B------:R-:W-:Y:S01]  /*9b40*/  FMUL.FTZ R109, R129, R2 ;  /* 0x00000002816d7220 */ /* 0x000fe20000410000 */
[----:B------:R-:W-:Y:S01]  /*9b50*/  FMUL.FTZ R107, R119, R230 ;  /* 0x000000e6776b7220 */ /* 0x000fe20000410000 */
[----:B---3--:R-:W-:Y:S01]  /*9b60*/  FFMA.FTZ R132, R165, UR22, -R238 ;  /* 0x00000016a5847c23 */ /* 0x008fe200080108ee */
[--C-:B------:R-:W-:Y:S01]  /*9b70*/  FFMA.FTZ R129, R173, UR22, -R231.reuse ;  /* 0x00000016ad817c23 */ /* 0x100fe200080108e7 */
[-C--:B------:R-:W-:Y:S01]  /*9b80*/  FMUL.FTZ R116, R144, R2.reuse ;  /* 0x0000000290747220 */ /* 0x080fe20000410000 */
[----:B------:R-:W-:Y:S01]  /*9b90*/  FMUL.FTZ R117, R145, R2 ;  /* 0x0000000291757220 */ /* 0x000fe20000410000 */
[C---:B------:R-:W-:Y:S01]  /*9ba0*/  HMMA.16816.F32 R84, R200.reuse, R182, R84 ;  /* 0x000000b6c854723c */ /* 0x040fe20000001854 */
[-C--:B------:R-:W-:Y:S01]  /*9bb0*/  FMUL.FTZ R118, R146, R230.reuse ;  /* 0x000000e692767220 */ /* 0x080fe20000410000 */
[----:B------:R-:W-:Y:S01]  /*9bc0*/  FMUL.FTZ R119, R147, R230 ;  /* 0x000000e693777220 */ /* 0x000fe20000410000 */
[-C--:B------:R-:W-:Y:S01]  /*9bd0*/  FMUL.FTZ R120, R148, R2.reuse ;  /* 0x0000000294787220 */ /* 0x080fe20000410000 */
[----:B------:R-:W-:Y:S01]  /*9be0*/  FMUL.FTZ R121, R149, R2 ;  /* 0x0000000295797220 */ /* 0x000fe20000410000 */
[-C--:B------:R-:W-:Y:S01]  /*9bf0*/  FMUL.FTZ R122, R150, R230.reuse ;  /* 0x000000e6967a7220 */ /* 0x080fe20000410000 */
[----:B------:R-:W-:Y:S01]  /*9c00*/  FMUL.FTZ R123, R151, R230 ;  /* 0x000000e6977b7220 */ /* 0x000fe20000410000 */
[----:B------:R1:W-:Y:S01]  /*9c10*/  MUFU.EX2 R173, R128 ;  /* 0x0000008000ad7308 */ /* 0x0003e20000000800 */
[C---:B------:R-:W-:Y:S01]  /*9c20*/  HMMA.16816.F32 R88, R200.reuse, R136, R88 ;  /* 0x00000088c858723c */ /* 0x040fe20000001858 */
[----:B------:R-:W2:Y:S01]  /*9c30*/  LDSM.16.MT88.4 R148, [R214+0xc800] ;  /* 0x00c80000d694783b */ /* 0x000ea20000004200 */
[----:B------:R-:W-:Y:S01]  /*9c40*/  MOV R152, R110 ;  /* 0x0000006e00987202 */ /* 0x000fe20000000f00 */
[-C--:B------:R-:W-:Y:S01]  /*9c50*/  FMUL.FTZ R110, R130, R230.reuse ;  /* 0x000000e6826e7220 */ /* 0x080fe20000410000 */
[-C--:B------:R-:W-:Y:S01]  /*9c60*/  FMUL.FTZ R111, R131, R230.reuse ;  /* 0x000000e6836f7220 */ /* 0x080fe20000410000 */
[----:B------:R-:W3:Y:S01]  /*9c70*/  LDSM.16.MT88.4 R144, [R236+0xc800] ;  /* 0x00c80000ec90783b */ /* 0x000ee20000004200 */
[-C--:B------:R-:W-:Y:S01]  /*9c80*/  FMUL.FTZ R130, R178, R230.reuse ;  /* 0x000000e6b2827220 */ /* 0x080fe20000410000 */
[----:B------:R-:W-:Y:S01]  /*9c90*/  FMUL.FTZ R131, R179, R230 ;  /* 0x000000e6b3837220 */ /* 0x000fe20000410000 */
[----:B------:R-:W-:Y:S01]  /*9ca0*/  HMMA.16816.F32 R92, R200, R138, R92 ;  /* 0x0000008ac85c723c */ /* 0x000fe2000000185c */
[----:B------:R4:W-:Y:S01]  /*9cb0*/  MUFU.EX2 R200, R124 ;  /* 0x0000007c00c87308 */ /* 0x0009e20000000800 */
[-C--:B------:R-:W-:Y:S01]  /*9cc0*/  FMUL.FTZ R168, R168, R2.reuse ;  /* 0x00000002a8a87220 */ /* 0x080fe20000410000 */
[----:B------:R-:W-:Y:S01]  /*9cd0*/  FMUL.FTZ R169, R169, R2 ;  /* 0x00000002a9a97220 */ /* 0x000fe20000410000 */
[-C--:B------:R-:W-:Y:S01]  /*9ce0*/  FMUL.FTZ R170, R170, R230.reuse ;  /* 0x000000e6aaaa7220 */ /* 0x080fe20000410000 */
[----:B-1----:R-:W-:Y:S01]  /*9cf0*/  FFMA.FTZ R128, R174, UR22, -R231 ;  /* 0x00000016ae807c23 */ /* 0x002fe200080108e7 */
[----:B------:R-:W-:-:S02]  /*9d00*/  FMUL.FTZ R171, R171, R230 ;  /* 0x000000e6abab7220 */ /* 0x000fc40000410000 */
[----:B------:R-:W-:Y:S01]  /*9d10*/  HMMA.16816.F32 R96, R4, R192, R96 ;  /* 0x000000c00460723c */ /* 0x000fe20000001860 */
[----:B------:R1:W-:Y:S01]  /*9d20*/  MUFU.EX2 R192, R128 ;  /* 0x0000008000c07308 */ /* 0x0003e20000000800 */
[----:B----4-:R-:W-:Y:S01]  /*9d30*/  FFMA.FTZ R124, R166, UR22, -R232 ;  /* 0x00000016a67c7c23 */ /* 0x010fe200080108e8 */
[----:B------:R-:W-:-:S05]  /*9d40*/  MOV R166, R158 ;  /* 0x0000009e00a67202 */ /* 0x000fca0000000f00 */
[C---:B------:R-:W-:Y:S01]  /*9d50*/  HMMA.16816.F32 R100, R4.reuse, R194, R100 ;  /* 0x000000c20464723c */ /* 0x040fe20000001864 */
[----:B------:R-:W-:Y:S01]  /*9d60*/  MOV R158, R156 ;  /* 0x0000009c009e7202 */ /* 0x000fe20000000f00 */
[----:B------:R-:W4:Y:S01]  /*9d70*/  MUFU.EX2 R133, R124 ;  /* 0x0000007c00857308 */ /* 0x000f220000000800 */
[----:B------:R-:W-:Y:S01]  /*9d80*/  MOV R156, R154 ;  /* 0x0000009a009c7202 */ /* 0x000fe20000000f00 */
[----:B------:R-:W-:Y:S01]  /*9d90*/  FFMA.FTZ R134, R166, UR22, -R231 ;  /* 0x00000016a6867c23 */ /* 0x000fe200080108e7 */
[----:B------:R-:W-:Y:S01]  /*9da0*/  MOV R154, R127 ;  /* 0x0000007f009a7202 */ /* 0x000fe20000000f00 */
[----:B------:R-:W3:Y:S01]  /*9db0*/  LDL.LU R166, [R1+0x34] ;  /* 0x0000340001a67983 */ /* 0x000ee20000300800 */
[----:B------:R-:W-:Y:S01]  /*9dc0*/  FMUL.FTZ R127, R163, R230 ;  /* 0x000000e6a37f7220 */ /* 0x000fe20000410000 */
[----:B------:R2:W2:Y:S01]  /*9dd0*/  MUFU.EX2 R195, R129 ;  /* 0x0000008100c37308 */ /* 0x0004a20000000800 */
[----:B-1----:R-:W-:Y:S01]  /*9de0*/  FMUL.FTZ R128, R176, R2 ;  /* 0x00000002b0807220 */ /* 0x002fe20000410000 */
[----:B------:R-:W-:Y:S01]  /*9df0*/  HMMA.16816.F32 R104, R4, R184, R104 ;  /* 0x000000b80468723c */ /* 0x000fe20000001868 */
[----:B------:R-:W-:-:S02]  /*9e00*/  MOV R194, R198 ;  /* 0x000000c600c27202 */ /* 0x000fc40000000f00 */
[----:B----4-:R-:W-:Y:S01]  /*9e10*/  MOV R161, R133 ;  /* 0x0000008500a17202 */ /* 0x010fe20000000f00 */
[----:B------:R-:W-:Y:S01]  /*9e20*/  FFMA.FTZ R133, R159, UR22, -R238 ;  /* 0x000000169f857c23 */ /* 0x000fe200080108ee */
[----:B------:R-:W-:Y:S01]  /*9e30*/  FMUL.FTZ R124, R160, R2 ;  /* 0x00000002a07c7220 */ /* 0x000fe20000410000 */
[----:B------:R-:W-:Y:S01]  /*9e40*/  MOV R159, R158 ;  /* 0x0000009e009f7202 */ /* 0x000fe20000000f00 */
[----:B------:R1:W-:Y:S01]  /*9e50*/  MUFU.EX2 R160, R132 ;  /* 0x0000008400a07308 */ /* 0x0003e20000000800 */
[----:B------:R-:W-:Y:S02]  /*9e60*/  IMAD.MOV.U32 R158, RZ, RZ, R157 ;  /* 0x000000ffff9e7224 */ /* 0x000fe400078e009d */
[----:B--2---:R-:W-:Y:S01]  /*9e70*/  FMUL.FTZ R129, R177, R2 ;  /* 0x00000002b1817220 */ /* 0x004fe20000410000 */
[----:B------:R-:W-:Y:S01]  /*9e80*/  HMMA.16816.F32 R108, R4, R186, R108 ;  /* 0x000000ba046c723c */ /* 0x000fe2000000186c */
[----:B------:R2:W-:Y:S01]  /*9e90*/  MUFU.EX2 R162, R133 ;  /* 0x0000008500a27308 */ /* 0x0005e20000000800 */
[----:B------:R-:W-:-:S02]  /*9ea0*/  MOV R157, R156 ;  /* 0x0000009c009d7202 */ /* 0x000fc40000000f00 */
[----:B------:R-:W-:Y:S02]  /*9eb0*/  MOV R156, R155 ;  /* 0x0000009b009c7202 */ /* 0x000fe40000000f00 */
[----:B------:R-:W-:Y:S02]  /*9ec0*/  MOV R155, R154 ;  /* 0x0000009a009b7202 */ /* 0x000fe40000000f00 */
[C---:B------:R-:W-:Y:S01]  /*9ed0*/  HMMA.16816.F32 R112, R4.reuse, R188, R112 ;  /* 0x000000bc0470723c */ /* 0x040fe20000001870 */
[----:B------:R-:W-:Y:S01]  /*9ee0*/  MOV R154, R153 ;  /* 0x00000099009a7202 */ /* 0x000fe20000000f00 */
[--C-:B-1----:R-:W-:Y:S01]  /*9ef0*/  FFMA.FTZ R132, R143, UR22, -R238.reuse ;  /* 0x000000168f847c23 */ /* 0x102fe200080108ee */
[----:B------:R-:W-:Y:S02]  /*9f00*/  MOV R153, R152 ;  /* 0x0000009800997202 */ /* 0x000fe40000000f00 */
[----:B------:R-:W-:Y:S01]  /*9f10*/  MOV R152, R199 ;  /* 0x000000c700987202 */ /* 0x000fe20000000f00 */
[----:B--2---:R-:W-:Y:S01]  /*9f20*/  FFMA.FTZ R133, R164, UR22, -R238 ;  /* 0x00000016a4857c23 */ /* 0x004fe200080108ee */
[----:B------:R1:W-:Y:S01]  /*9f30*/  MUFU.EX2 R163, R132 ;  /* 0x0000008400a37308 */ /* 0x0003e20000000800 */
[----:B------:R-:W-:Y:S01]  /*9f40*/  MOV R164, R141 ;  /* 0x0000008d00a47202 */ /* 0x000fe20000000f00 */
[C---:B------:R-:W-:Y:S01]  /*9f50*/  HMMA.16816.F32 R116, R4.reuse, R190, R116 ;  /* 0x000000be0474723c */ /* 0x040fe20000001874 */
[----:B------:R-:W-:Y:S01]  /*9f60*/  MOV R167, R157 ;  /* 0x0000009d00a77202 */ /* 0x000fe20000000f00 */
[----:B------:R2:W-:Y:S01]  /*9f70*/  MUFU.EX2 R203, R133 ;  /* 0x0000008500cb7308 */ /* 0x0005e20000000800 */
[----:B------:R-:W-:Y:S01]  /*9f80*/  MOV R174, R156 ;  /* 0x0000009c00ae7202 */ /* 0x000fe20000000f00 */
[----:B------:R-:W-:Y:S01]  /*9f90*/  IMAD.MOV.U32 R165, RZ, RZ, R152 ;  /* 0x000000ffffa57224 */ /* 0x000fe200078e0098 */
[----:B------:R-:W-:Y:S01]  /*9fa0*/  MOV R175, R155 ;  /* 0x0000009b00af7202 */ /* 0x000fe20000000f00 */
[----:B------:R-:W4:Y:S01]  /*9fb0*/  MUFU.EX2 R199, R134 ;  /* 0x0000008600c77308 */ /* 0x000f220000000800 */
[----:B------:R-:W-:Y:S01]  /*9fc0*/  MOV R193, R154 ;  /* 0x0000009a00c17202 */ /* 0x000fe20000000f00 */
[----:B------:R-:W-:Y:S01]  /*9fd0*/  HMMA.16816.F32 R120, R4, R180, R120 ;  /* 0x000000b40478723c */ /* 0x000fe20000001878 */
[----:B------:R-:W-:-:S02]  /*9fe0*/  MOV R202, R153 ;  /* 0x0000009900ca7202 */ /* 0x000fc40000000f00 */
[----:B------:R-:W-:Y:S01]  /*9ff0*/  LDSM.16.MT88.4 R152, [R214+0xe800] ;  /* 0x00e80000d698783b */ /* 0x000fe20000004200 */
[--C-:B-1----:R-:W-:Y:S01]  /*a000*/  FFMA.FTZ R132, R140, UR22, -R234.reuse ;  /* 0x000000168c847c23 */ /* 0x102fe200080108ea */
[----:B--2---:R-:W-:-:S03]  /*a010*/  FFMA.FTZ R133, R142, UR22, -R234 ;  /* 0x000000168e857c23 */ /* 0x004fc600080108ea */
[C---:B------:R-:W-:Y:S01]  /*a020*/  HMMA.16816.F32 R124, R4.reuse, R182, R124 ;  /* 0x000000b6047c723c */ /* 0x040fe2000000187c */
[----:B------:R-:W1:Y:S01]  /*a030*/  LDSM.16.MT88.4 R140, [R212+0x800] ;  /* 0x00080000d48c783b */ /* 0x000e620000004200 */
[----:B------:R2:W-:Y:S06]  /*a040*/  MUFU.EX2 R201, R133 ;  /* 0x0000008500c97308 */ /* 0x0005ec0000000800 */
[C---:B------:R-:W-:Y:S08]  /*a050*/  HMMA.16816.F32 R128, R4.reuse, R136, R128 ;  /* 0x000000880480723c */ /* 0x040ff00000001880 */
[----:B------:R-:W-:Y:S01]  /*a060*/  HMMA.16816.F32 R4, R4, R138, R168 ;  /* 0x0000008a0404723c */ /* 0x000fe200000018a8 */
[----:B------:R4:W1:Y:S01]  /*a070*/  MUFU.EX2 R168, R132 ;  /* 0x0000008400a87308 */ /* 0x0008620000000800 */
[----:B--2---:R-:W-:Y:S01]  /*a080*/  FFMA.FTZ R133, R159, UR22, -R234 ;  /* 0x000000169f857c23 */ /* 0x004fe200080108ea */
[----:B------:R-:W-:-:S03]  /*a090*/  IMAD.MOV.U32 R171, RZ, RZ, R135 ;  /* 0x000000ffffab7224 */ /* 0x000fc600078e0087 */
[----:B------:R2:W-:Y:S01]  /*a0a0*/  MUFU.EX2 R169, R133 ;  /* 0x0000008500a97308 */ /* 0x0005e20000000800 */
[----:B----4-:R-:W-:Y:S01]  /*a0b0*/  FFMA.FTZ R132, R158, UR22, -R234 ;  /* 0x000000169e847c23 */ /* 0x010fe200080108ea */
[----:B------:R-:W-:Y:S01]  /*a0c0*/  F2FP.F16.F32.PACK_AB R134, R173, R161 ;  /* 0x000000a1ad86723e */ /* 0x000fe200000000ff */
[----:B------:R-:W4:Y:S02]  /*a0d0*/  LDSM.16.MT88.4 R156, [R164+0x800] ;  /* 0x00080000a49c783b */ /* 0x000f240000004200 */
[----:B------:R1:W1:Y:S01]  /*a0e0*/  MUFU.EX2 R198, R132 ;  /* 0x0000008400c67308 */ /* 0x0002620000000800 */
[----:B--2---:R-:W-:Y:S02]  /*a0f0*/  F2FP.F16.F32.PACK_AB R133, R192, R195 ;  /* 0x000000c3c085723e */ /* 0x004fe400000000ff */
[----:B------:R-:W-:Y:S02]  /*a100*/  F2FP.F16.F32.PACK_AB R135, R199, R171 ;  /* 0x000000abc787723e */ /* 0x000fe400000000ff */
[----:B------:R-:W-:-:S02]  /*a110*/  F2FP.F16.F32.PACK_AB R136, R160, R162 ;  /* 0x000000a2a088723e */ /* 0x000fc400000000ff */
[----:B------:R-:W-:Y:S02]  /*a120*/  F2FP.F16.F32.PACK_AB R138, R163, R203 ;  /* 0x000000cba38a723e */ /* 0x000fe400000000ff */
[----:B-1----:R-:W-:Y:S02]  /*a130*/  F2FP.F16.F32.PACK_AB R137, R168, R201 ;  /* 0x000000c9a889723e */ /* 0x002fe400000000ff */
[----:B------:R-:W-:Y:S02]  /*a140*/  F2FP.F16.F32.PACK_AB R132, R172, R200 ;  /* 0x000000c8ac84723e */ /* 0x000fe400000000ff */
[----:B------:R-:W-:-:S05]  /*a150*/  F2FP.F16.F32.PACK_AB R139, R198, R169 ;  /* 0x000000a9c68b723e */ /* 0x000fca00000000ff */
[-C--:B------:R-:W-:Y:S08]  /*a160*/  HMMA.16816.F32 R12, R132, R148.reuse, R12 ;  /* 0x00000094840c723c */ /* 0x080ff0000000180c */
[C---:B------:R-:W-:Y:S08]  /*a170*/  HMMA.16816.F32 R8, R136.reuse, R148, R8 ;  /* 0x000000948808723c */ /* 0x040ff00000001808 */
[-C--:B------:R-:W-:Y:S08]  /*a180*/  HMMA.16816.F32 R16, R136, R150.reuse, R16 ;  /* 0x000000968810723c */ /* 0x080ff00000001810 */
[C---:B------:R-:W-:Y:S01]  /*a190*/  HMMA.16816.F32 R20, R132.reuse, R150, R20 ;  /* 0x000000968414723c */ /* 0x040fe20000001814 */
[----:B------:R-:W1:Y:S07]  /*a1a0*/  LDSM.16.MT88.4 R148, [R236+0xe800] ;  /* 0x00e80000ec94783b */ /* 0x000e6e0000004200 */
[-C--:B---3--:R-:W-:Y:S08]  /*a1b0*/  HMMA.16816.F32 R28, R132, R144.reuse, R28 ;  /* 0x00000090841c723c */ /* 0x088ff0000000181c */
[C---:B------:R-:W-:Y:S08]  /*a1c0*/  HMMA.16816.F32 R24, R136.reuse, R144, R24 ;  /* 0x000000908818723c */ /* 0x040ff00000001818 */
[-C--:B------:R-:W-:Y:S08]  /*a1d0*/  HMMA.16816.F32 R32, R136, R146.reuse, R32 ;  /* 0x000000928820723c */ /* 0x080ff00000001820 */
[C---:B------:R-:W-:Y:S01]  /*a1e0*/  HMMA.16816.F32 R36, R132.reuse, R146, R36 ;  /* 0x000000928424723c */ /* 0x040fe20000001824 */
[----:B------:R-:W2:Y:S07]  /*a1f0*/  LDSM.16.MT88.4 R144, [R212+0x2800] ;  /* 0x00280000d490783b */ /* 0x000eae0000004200 */
[-C--:B------:R-:W-:Y:S08]  /*a200*/  HMMA.16816.F32 R40, R132, R140.reuse, R40 ;  /* 0x0000008c8428723c */ /* 0x080ff00000001828 */
[C---:B------:R-:W-:Y:S08]  /*a210*/  HMMA.16816.F32 R44, R136.reuse, R140, R44 ;  /* 0x0000008c882c723c */ /* 0x040ff0000000182c */
[-C--:B------:R-:W-:Y:S08]  /*a220*/  HMMA.16816.F32 R48, R136, R142.reuse, R48 ;  /* 0x0000008e8830723c */ /* 0x080ff00000001830 */
[----:B------:R-:W-:Y:S01]  /*a230*/  HMMA.16816.F32 R52, R132, R142, R52 ;  /* 0x0000008e8434723c */ /* 0x000fe20000001834 */
[----:B------:R-:W3:Y:S07]  /*a240*/  LDSM.16.MT88.4 R140, [R164+0x2800] ;  /* 0x00280000a48c783b */ /* 0x000eee0000004200 */
[C---:B----4-:R-:W-:Y:S08]  /*a250*/  HMMA.16816.F32 R56, R136.reuse, R156, R56 ;  /* 0x0000009c8838723c */ /* 0x050ff00000001838 */
[C---:B------:R-:W-:Y:S08]  /*a260*/  HMMA.16816.F32 R60, R136.reuse, R158, R60 ;  /* 0x0000009e883c723c */ /* 0x040ff0000000183c */
[C---:B------:R-:W-:Y:S08]  /*a270*/  HMMA.16816.F32 R64, R136.reuse, R152, R64 ;  /* 0x000000988840723c */ /* 0x040ff00000001840 */
[C---:B------:R-:W-:Y:S08]  /*a280*/  HMMA.16816.F32 R72, R136.reuse, R154, R72 ;  /* 0x0000009a8848723c */ /* 0x040ff00000001848 */
[C---:B-1----:R-:W-:Y:S08]  /*a290*/  HMMA.16816.F32 R68, R136.reuse, R148, R68 ;  /* 0x000000948844723c */ /* 0x042ff00000001844 */
[C---:B------:R-:W-:Y:S08]  /*a2a0*/  HMMA.16816.F32 R76, R136.reuse, R150, R76 ;  /* 0x00000096884c723c */ /* 0x040ff0000000184c */
[C---:B--2---:R-:W-:Y:S08]  /*a2b0*/  HMMA.16816.F32 R80, R136.reuse, R144, R80 ;  /* 0x000000908850723c */ /* 0x044ff00000001850 */
[C---:B------:R-:W-:Y:S08]  /*a2c0*/  HMMA.16816.F32 R84, R136.reuse, R146, R84 ;  /* 0x000000928854723c */ /* 0x040ff00000001854 */
[C---:B---3--:R-:W-:Y:S08]  /*a2d0*/  HMMA.16816.F32 R88, R136.reuse, R140, R88 ;  /* 0x0000008c8858723c */ /* 0x048ff00000001858 */
[----:B------:R-:W-:Y:S01]  /*a2e0*/  HMMA.16816.F32 R92, R136, R142, R92 ;  /* 0x0000008e885c723c */ /* 0x000fe2000000185c */
[--C-:B------:R-:W-:Y:S01]  /*a2f0*/  FFMA.FTZ R137, R194, UR22, -R232.reuse ;  /* 0x00000016c2897c23 */ /* 0x100fe200080108e8 */
[----:B------:R-:W-:-:S03]  /*a300*/  FFMA.FTZ R136, R165, UR22, -R232 ;  /* 0x00000016a5887c23 */ /* 0x000fc600080108e8 */
[----:B------:R1:W-:Y:S03]  /*a310*/  MUFU.EX2 R165, R137 ;  /* 0x0000008900a57308 */ /* 0x0003e60000000800 */
[----:B------:R-:W-:Y:S01]  /*a320*/  HMMA.16816.F32 R116, R132, R150, R116 ;  /* 0x000000968474723c */ /* 0x000fe20000001874 */
[--C-:B-1----:R-:W-:Y:S02]  /*a330*/  FFMA.FTZ R137, R202, UR22, -R232.reuse ;  /* 0x00000016ca897c23 */ /* 0x102fe400080108e8 */
[----:B------:R1:W-:Y:S04]  /*a340*/  MUFU.EX2 R202, R136 ;  /* 0x0000008800ca7308 */ /* 0x0003e80000000800 */
[----:B------:R2:W-:Y:S01]  /*a350*/  MUFU.EX2 R179, R137 ;  /* 0x0000008900b37308 */ /* 0x0005e20000000800 */
[----:B-1----:R-:W-:-:S04]  /*a360*/  FFMA.FTZ R136, R193, UR22, -R232 ;  /* 0x00000016c1887c23 */ /* 0x002fc800080108e8 */
[----:B------:R1:W3:Y:S01]  /*a370*/  MUFU.EX2 R193, R136 ;  /* 0x0000008800c17308 */ /* 0x0002e20000000800 */
[----:B--2---:R-:W-:-:S04]  /*a380*/  FFMA.FTZ R137, R175, UR22, -R231 ;  /* 0x00000016af897c23 */ /* 0x004fc800080108e7 */
[----:B------:R-:W-:Y:S01]  /*a390*/  MUFU.EX2 R183, R137 ;  /* 0x0000008900b77308 */ /* 0x000fe20000000800 */
[----:B-1----:R-:W-:-:S04]  /*a3a0*/  FFMA.FTZ R136, R174, UR22, -R231 ;  /* 0x00000016ae887c23 */ /* 0x002fc800080108e7 */
[----:B------:R1:W-:Y:S02]  /*a3b0*/  MUFU.EX2 R150, R136 ;  /* 0x0000008800967308 */ /* 0x0003e40000000800 */
[----:B-1----:R-:W-:Y:S01]  /*a3c0*/  HMMA.16816.F32 R136, R132, R140, R128 ;  /* 0x0000008c8488723c */ /* 0x002fe20000001880 */
[----:B------:R-:W-:Y:S01]  /*a3d0*/  FFMA.FTZ R128, R166, UR22, -R231 ;  /* 0x00000016a6807c23 */ /* 0x000fe200080108e7 */
[--C-:B------:R-:W-:Y:S02]  /*a3e0*/  FFMA.FTZ R129, R205, UR22, -R238.reuse ;  /* 0x00000016cd817c23 */ /* 0x100fe400080108ee */
[----:B------:R-:W2:Y:S01]  /*a3f0*/  LDL.LU R205, [R1+0x64] ;  /* 0x0000640001cd7983 */ /* 0x000ea20000300800 */
[----:B------:R1:W-:Y:S04]  /*a400*/  MUFU.EX2 R194, R128 ;  /* 0x0000008000c27308 */ /* 0x0003e80000000800 */
[----:B------:R4:W-:Y:S01]  /*a410*/  MUFU.EX2 R182, R129 ;  /* 0x0000008100b67308 */ /* 0x0009e20000000800 */
[----:B-1----:R-:W-:-:S02]  /*a420*/  FFMA.FTZ R128, R208, UR22, -R238 ;  /* 0x00000016d0807c23 */ /* 0x002fc400080108ee */
[----:B------:R-:W2:Y:S01]  /*a430*/  LDL.LU R208, [R1+0x60] ;  /* 0x0000600001d07983 */ /* 0x000ea20000300800 */
[----:B----4-:R-:W-:-:S03]  /*a440*/  FFMA.FTZ R129, R210, UR22, -R238 ;  /* 0x00000016d2817c23 */ /* 0x010fc600080108ee */
[----:B------:R-:W4:Y:S01]  /*a450*/  LDL.LU R210, [R1+0x5c] ;  /* 0x00005c0001d27983 */ /* 0x000f220000300800 */
[C---:B------:R-:W-:Y:S01]  /*a460*/  HMMA.16816.F32 R96, R132.reuse, R156, R96 ;  /* 0x0000009c8460723c */ /* 0x040fe20000001860 */
[----:B------:R1:W3:Y:S07]  /*a470*/  MUFU.EX2 R166, R128 ;  /* 0x0000008000a67308 */ /* 0x0002ee0000000800 */
[C---:B------:R-:W-:Y:S08]  /*a480*/  HMMA.16816.F32 R100, R132.reuse, R158, R100 ;  /* 0x0000009e8464723c */ /* 0x040ff00000001864 */
[----:B------:R-:W-:Y:S01]  /*a490*/  HMMA.16816.F32 R104, R132, R152, R104 ;  /* 0x000000988468723c */ /* 0x000fe20000001868 */
[----:B-1----:R-:W-:-:S07]  /*a4a0*/  FFMA.FTZ R128, R246, UR22, -R238 ;  /* 0x00000016f6807c23 */ /* 0x002fce00080108ee */
[C---:B------:R-:W-:Y:S08]  /*a4b0*/  HMMA.16816.F32 R108, R132.reuse, R154, R108 ;  /* 0x0000009a846c723c */ /* 0x040ff0000000186c */
[C---:B------:R-:W-:Y:S08]  /*a4c0*/  HMMA.16816.F32 R112, R132.reuse, R148, R112 ;  /* 0x000000948470723c */ /* 0x040ff00000001870 */
[----:B------:R-:W-:Y:S01]  /*a4d0*/  HMMA.16816.F32 R120, R132, R144, R120 ;  /* 0x000000908478723c */ /* 0x000fe20000001878 */
[----:B------:R-:W-:-:S07]  /*a4e0*/  FFMA.FTZ R144, R167, UR22, -R231 ;  /* 0x00000016a7907c23 */ /* 0x000fce00080108e7 */
[C---:B------:R-:W-:Y:S01]  /*a4f0*/  HMMA.16816.F32 R124, R132.reuse, R146, R124 ;  /* 0x00000092847c723c */ /* 0x040fe2000000187c */
[----:B------:R1:W3:Y:S01]  /*a500*/  MUFU.EX2 R178, R144 ;  /* 0x0000009000b27308 */ /* 0x0002e20000000800 */
[--C-:B------:R-:W-:Y:S01]  /*a510*/  FFMA.FTZ R140, R243, UR22, -R234.reuse ;  /* 0x00000016f38c7c23 */ /* 0x100fe200080108ea */
[----:B------:R-:W-:Y:S01]  /*a520*/  FFMA.FTZ R141, R242, UR22, -R234 ;  /* 0x00000016f28d7c23 */ /* 0x000fe200080108ea */
[----:B------:R-:W-:Y:S01]  /*a530*/  MOV R151, R172 ;  /* 0x000000ac00977202 */ /* 0x000fe20000000f00 */
[----:B------:R-:W-:Y:S01]  /*a540*/  MUFU.EX2 R177, R129 ;  /* 0x0000008100b17308 */ /* 0x000fe20000000800 */
[----:B------:R-:W-:Y:S01]  /*a550*/  FFMA.FTZ R251, R251, UR22, -R238 ;  /* 0x00000016fbfb7c23 */ /* 0x000fe200080108ee */
[--C-:B------:R-:W-:Y:S01]  /*a560*/  FFMA.FTZ R235, R235, UR22, -R234.reuse ;  /* 0x00000016ebeb7c23 */ /* 0x100fe200080108ea */
[----:B------:R-:W-:Y:S01]  /*a570*/  HMMA.16816.F32 R132, R132, R142, R4 ;  /* 0x0000008e8484723c */ /* 0x000fe20000001804 */
[--C-:B------:R-:W-:Y:S01]  /*a580*/  FFMA.FTZ R4, R245, UR22, -R234.reuse ;  /* 0x00000016f5047c23 */ /* 0x100fe200080108ea */
[----:B------:R3:W3:Y:S01]  /*a590*/  MUFU.EX2 R167, R128 ;  /* 0x0000008000a77308 */ /* 0x0006e20000000800 */
[----:B------:R-:W-:Y:S01]  /*a5a0*/  FFMA.FTZ R209, R209, UR22, -R231 ;  /* 0x00000016d1d17c23 */ /* 0x000fe200080108e7 */
[----:B------:R2:W5:Y:S02]  /*a5b0*/  LDL.LU R246, [R1+0x58] ;  /* 0x0000580001f67983 */ /* 0x0005640000300800 */
[----:B------:R3:W-:Y:S02]  /*a5c0*/  MUFU.EX2 R181, R4 ;  /* 0x0000000400b57308 */ /* 0x0007e40000000800 */
[----:B-1----:R-:W1:Y:S02]  /*a5d0*/  LDSM.16.MT88.4 R144, [R214+0xd000] ;  /* 0x00d00000d690783b */ /* 0x002e640000004200 */
[----:B------:R3:W3:Y:S04]  /*a5e0*/  MUFU.EX2 R180, R140 ;  /* 0x0000008c00b47308 */ /* 0x0006e80000000800 */
[----:B------:R3:W-:Y:S01]  /*a5f0*/  MUFU.EX2 R176, R141 ;  /* 0x0000008d00b07308 */ /* 0x0007e20000000800 */
[----:B------:R-:W-:Y:S01]  /*a600*/  MOV R148, R173 ;  /* 0x000000ad00947202 */ /* 0x000fe20000000f00 */
[----:B---3--:R-:W-:Y:S04]  /*a610*/  LDSM.16.MT88.4 R128, [R236+0xd000] ;  /* 0x00d00000ec80783b */ /* 0x008fe80000004200 */
[----:B------:R-:W3:Y:S01]  /*a620*/  LDSM.16.MT88.4 R4, [R212+0x1000] ;  /* 0x00100000d404783b */ /* 0x000ee20000004200 */
[----:B------:R-:W-:Y:S01]  /*a630*/  FFMA.FTZ R140, R197, UR22, -R234 ;  /* 0x00000016c58c7c23 */ /* 0x000fe200080108ea */
[----:B------:R-:W-:-:S02]  /*a640*/  F2FP.F16.F32.PACK_AB R142, R193, R179 ;  /* 0x000000b3c18e723e */ /* 0x000fc400000000ff */
[----:B------:R-:W-:Y:S01]  /*a650*/  F2FP.F16.F32.PACK_AB R172, R166, R182 ;  /* 0x000000b6a6ac723e */ /* 0x000fe200000000ff */
[----:B------:R1:W1:Y:S01]  /*a660*/  MUFU.EX2 R197, R140 ;  /* 0x0000008c00c57308 */ /* 0x0002620000000800 */
[----:B------:R-:W-:Y:S01]  /*a670*/  F2FP.F16.F32.PACK_AB R141, R150, R183 ;  /* 0x000000b7968d723e */ /* 0x000fe200000000ff */
[----:B------:R2:W5:Y:S01]  /*a680*/  LDL.LU R245, [R1+0x54] ;  /* 0x0000540001f57983 */ /* 0x0005620000300800 */
[----:B------:R-:W-:Y:S02]  /*a690*/  F2FP.F16.F32.PACK_AB R143, R194, R178 ;  /* 0x000000b2c28f723e */ /* 0x000fe400000000ff */
[----:B------:R-:W-:Y:S02]  /*a6a0*/  F2FP.F16.F32.PACK_AB R174, R167, R177 ;  /* 0x000000b1a7ae723e */ /* 0x000fe400000000ff */
[----:B------:R-:W-:Y:S01]  /*a6b0*/  MOV R149, R169 ;  /* 0x000000a900957202 */ /* 0x000fe20000000f00 */
[----:B------:R-:W-:Y:S01]  /*a6c0*/  MUFU.EX2 R235, R235 ;  /* 0x000000eb00eb7308 */ /* 0x000fe20000000800 */
[----:B------:R-:W-:Y:S01]  /*a6d0*/  F2FP.F16.F32.PACK_AB R173, R180, R181 ;  /* 0x000000b5b4ad723e */ /* 0x000fe200000000ff */
[----:B------:R2:W5:Y:S01]  /*a6e0*/  LDL.LU R243, [R1+0x50] ;  /* 0x0000500001f37983 */ /* 0x0005620000300800 */
[----:B-1----:R-:W-:-:S03]  /*a6f0*/  F2FP.F16.F32.PACK_AB R140, R202, R165 ;  /* 0x000000a5ca8c723e */ /* 0x002fc600000000ff */
[----:B------:R1:W5:Y:S01]  /*a700*/  LDL.LU R242, [R1+0x4c] ;  /* 0x00004c0001f27983 */ /* 0x0003620000300800 */
[----:B------:R-:W-:-:S03]  /*a710*/  F2FP.F16.F32.PACK_AB R175, R197, R176 ;  /* 0x000000b0c5af723e */ /* 0x000fc600000000ff */
[-C--:B------:R-:W-:Y:S08]  /*a720*/  HMMA.16816.F32 R12, R140, R144.reuse, R12 ;  /* 0x000000908c0c723c */ /* 0x080ff0000000180c */
[C---:B------:R-:W-:Y:S01]  /*a730*/  HMMA.16816.F32 R188, R172.reuse, R144, R8 ;  /* 0x00000090acbc723c */ /* 0x040fe20000001808 */
[----:B------:R-:W1:Y:S07]  /*a740*/  LDSM.16.MT88.4 R8, [R164+0x1000] ;  /* 0x00100000a408783b */ /* 0x000e6e0000004200 */
[----:B------:R-:W-:Y:S01]  /*a750*/  HMMA.16816.F32 R184, R172, R146, R16 ;  /* 0x00000092acb8723c */ /* 0x000fe20000001810 */
[----:B------:R-:W-:-:S02]  /*a760*/  MOV R16, R168 ;  /* 0x000000a800107202 */ /* 0x000fc40000000f00 */
[----:B------:R-:W-:Y:S02]  /*a770*/  MOV R17, R171 ;  /* 0x000000ab00117202 */ /* 0x000fe40000000f00 */
[----:B------:R-:W-:Y:S03]  /*a780*/  LDSM.16.MT88.4 R168, [R164+0x3000] ;  /* 0x00300000a4a8783b */ /* 0x000fe60000004200 */
[----:B------:R-:W-:Y:S01]  /*a790*/  HMMA.16816.F32 R20, R140, R146, R20 ;  /* 0x000000928c14723c */ /* 0x000fe20000001814 */
[----:B------:R-:W-:-:S07]  /*a7a0*/  IMAD.MOV.U32 R19, RZ, RZ, R163 ;  /* 0x000000ffff137224 */ /* 0x000fce00078e00a3 */
[----:B---3--:R-:W-:Y:S01]  /*a7b0*/  HMMA.16816.F32 R144, R172, R4, R44 ;  /* 0x00000004ac90723c */ /* 0x008fe2000000182c */
[----:B------:R-:W3:Y:S01]  /*a7c0*/  LDSM.16.MT88.4 R44, [R236+0xf000] ;  /* 0x00f00000ec2c783b */ /* 0x000ee20000004200 */
[----:B------:R-:W-:-:S06]  /*a7d0*/  MOV R18, R162 ;  /* 0x000000a200127202 */ /* 0x000fcc0000000f00 */
[-C--:B------:R-:W-:Y:S08]  /*a7e0*/  HMMA.16816.F32 R28, R140, R128.reuse, R28 ;  /* 0x000000808c1c723c */ /* 0x080ff0000000181c */
[C---:B------:R-:W-:Y:S08]  /*a7f0*/  HMMA.16816.F32 R24, R172.reuse, R128, R24 ;  /* 0x00000080ac18723c */ /* 0x040ff00000001818 */
[-C--:B------:R-:W-:Y:S08]  /*a800*/  HMMA.16816.F32 R32, R172, R130.reuse, R32 ;  /* 0x00000082ac20723c */ /* 0x080ff00000001820 */
[C---:B------:R-:W-:Y:S01]  /*a810*/  HMMA.16816.F32 R36, R140.reuse, R130, R36 ;  /* 0x000000828c24723c */ /* 0x040fe20000001824 */
[----:B------:R-:W3:Y:S07]  /*a820*/  LDSM.16.MT88.4 R128, [R214+0xf000] ;  /* 0x00f00000d680783b */ /* 0x000eee0000004200 */
[----:B------:R-:W-:Y:S01]  /*a830*/  HMMA.16816.F32 R40, R140, R4, R40 ;  /* 0x000000048c28723c */ /* 0x000fe20000001828 */
[----:B------:R-:W-:-:S02]  /*a840*/  MOV R4, R161 ;  /* 0x000000a100047202 */ /* 0x000fc40000000f00 */
[----:B------:R-:W-:Y:S02]  /*a850*/  MOV R5, R160 ;  /* 0x000000a000057202 */ /* 0x000fe40000000f00 */
[----:B------:R-:W2:Y:S03]  /*a860*/  LDSM.16.MT88.4 R160, [R212+0x3000] ;  /* 0x00300000d4a0783b */ /* 0x000ea60000004200 */
[C---:B-1----:R-:W-:Y:S08]  /*a870*/  HMMA.16816.F32 R156, R172.reuse, R8, R56 ;  /* 0x00000008ac9c723c */ /* 0x042ff00000001838 */
[----:B---3--:R-:W-:Y:S01]  /*a880*/  HMMA.16816.F32 R56, R172, R46, R76 ;  /* 0x0000002eac38723c */ /* 0x008fe2000000184c */
[----:B------:R-:W-:-:S02]  /*a890*/  MOV R78, R167 ;  /* 0x000000a7004e7202 */ /* 0x000fc40000000f00 */
[----:B------:R-:W-:Y:S02]  /*a8a0*/  MOV R77, R166 ;  /* 0x000000a6004d7202 */ /* 0x000fe40000000f00 */
[----:B------:R-:W-:Y:S02]  /*a8b0*/  MOV R76, R165 ;  /* 0x000000a5004c7202 */ /* 0x000fe40000000f00 */
[----:B------:R-:W-:Y:S01]  /*a8c0*/  MOV R79, R164 ;  /* 0x000000a4004f7202 */ /* 0x000fe20000000f00 */
[C---:B------:R-:W-:Y:S08]  /*a8d0*/  HMMA.16816.F32 R152, R172.reuse, R10, R60 ;  /* 0x0000000aac98723c */ /* 0x040ff0000000183c */
[----:B------:R-:W-:Y:S01]  /*a8e0*/  HMMA.16816.F32 R164, R172, R168, R88 ;  /* 0x000000a8aca4723c */ /* 0x000fe20000001858 */
[----:B------:R-:W-:-:S02]  /*a8f0*/  MOV R91, R18 ;  /* 0x00000012005b7202 */ /* 0x000fc40000000f00 */
[----:B------:R-:W-:-:S05]  /*a900*/  MOV R90, R19 ;  /* 0x00000013005a7202 */ /* 0x000fca0000000f00 */
[----:B------:R-:W-:Y:S01]  /*a910*/  HMMA.16816.F32 R60, R172, R130, R72 ;  /* 0x00000082ac3c723c */ /* 0x000fe20000001848 */
[----:B------:R-:W-:Y:S01]  /*a920*/  MOV R73, R16 ;  /* 0x0000001000497202 */ /* 0x000fe20000000f00 */
[----:B------:R-:W-:Y:S01]  /*a930*/  IMAD.MOV.U32 R72, RZ, RZ, R17 ;  /* 0x000000ffff487224 */ /* 0x000fe200078e0011 */
[----:B------:R-:W-:Y:S02]  /*a940*/  MOV R75, R4 ;  /* 0x00000004004b7202 */ /* 0x000fe40000000f00 */
[----:B------:R-:W-:-:S03]  /*a950*/  MOV R74, R5 ;  /* 0x00000005004a7202 */ /* 0x000fc60000000f00 */
[-C--:B------:R-:W-:Y:S08]  /*a960*/  HMMA.16816.F32 R48, R172, R6.reuse, R48 ;  /* 0x00000006ac30723c */ /* 0x080ff00000001830 */
[C---:B------:R-:W-:Y:S08]  /*a970*/  HMMA.16816.F32 R52, R140.reuse, R6, R52 ;  /* 0x000000068c34723c */ /* 0x040ff00000001834 */
[----:B------:R-:W-:Y:S01]  /*a980*/  HMMA.16816.F32 R16, R140, R8, R96 ;  /* 0x000000088c10723c */ /* 0x000fe20000001860 */
[----:B------:R-:W-:-:S07]  /*a990*/  IMAD.MOV.U32 R89, RZ, RZ, R150 ;  /* 0x000000ffff597224 */ /* 0x000fce00078e0096 */
[----:B------:R-:W-:Y:S01]  /*a9a0*/  HMMA.16816.F32 R64, R172, R128, R64 ;  /* 0x00000080ac40723c */ /* 0x000fe20000001840 */
[----:B------:R-:W-:-:S07]  /*a9b0*/  MOV R88, R151 ;  /* 0x0000009700587202 */ /* 0x000fce0000000f00 */
[----:B------:R-:W-:Y:S08]  /*a9c0*/  HMMA.16816.F32 R68, R172, R44, R68 ;  /* 0x0000002cac44723c */ /* 0x000ff00000001844 */
[----:B------:R-:W-:Y:S01]  /*a9d0*/  HMMA.16816.F32 R4, R140, R128, R104 ;  /* 0x000000808c04723c */ /* 0x000fe20000001868 */
[----:B------:R-:W-:-:S07]  /*a9e0*/  MOV R107, R176 ;  /* 0x000000b0006b7202 */ /* 0x000fce0000000f00 */
[----:B------:R-:W-:Y:S01]  /*a9f0*/  HMMA.16816.F32 R96, R140, R44, R112 ;  /* 0x0000002c8c60723c */ /* 0x000fe20000001870 */
[--C-:B------:R-:W-:Y:S01]  /*aa00*/  FFMA.FTZ R44, R215, UR22, -R238.reuse ;  /* 0x00000016d72c7c23 */ /* 0x100fe200080108ee */
[----:B------:R-:W-:-:S06]  /*aa10*/  FFMA.FTZ R45, R213, UR22, -R238 ;  /* 0x00000016d52d7c23 */ /* 0x000fcc00080108ee */
[----:B------:R-:W-:Y:S01]  /*aa20*/  HMMA.16816.F32 R128, R140, R130, R108 ;  /* 0x000000828c80723c */ /* 0x000fe2000000186c */
[----:B------:R-:W-:Y:S01]  /*aa30*/  MOV R110, R179 ;  /* 0x000000b3006e7202 */ /* 0x000fe20000000f00 */
[----:B------:R-:W-:Y:S01]  /*aa40*/  IMAD.MOV.U32 R108, RZ, RZ, R177 ;  /* 0x000000ffff6c7224 */ /* 0x000fe200078e00b1 */
[----:B------:R-:W-:Y:S01]  /*aa50*/  MOV R109, R178 ;  /* 0x000000b2006d7202 */ /* 0x000fe20000000f00 */
[----:B------:R-:W-:Y:S04]  /*aa60*/  LDSM.16.MT88.4 R112, [R79+0x1800] ;  /* 0x001800004f70783b */ /* 0x000fe80000004200 */
[C---:B--2---:R-:W-:Y:S08]  /*aa70*/  HMMA.16816.F32 R80, R172.reuse, R160, R80 ;  /* 0x000000a0ac50723c */ /* 0x044ff00000001850 */
[----:B------:R-:W-:Y:S01]  /*aa80*/  HMMA.16816.F32 R84, R172, R162, R84 ;  /* 0x000000a2ac54723c */ /* 0x000fe20000001854 */
[----:B------:R-:W-:Y:S01]  /*aa90*/  MOV R105, R194 ;  /* 0x000000c200697202 */ /* 0x000fe20000000f00 */
[----:B------:R-:W-:-:S06]  /*aaa0*/  FFMA.FTZ R208, R208, UR22, -R232 ;  /* 0x00000016d0d07c23 */ /* 0x000fcc00080108e8 */
[----:B------:R-:W-:Y:S01]  /*aab0*/  HMMA.16816.F32 R8, R140, R10, R100 ;  /* 0x0000000a8c08723c */ /* 0x000fe20000001864 */
[----:B------:R-:W-:Y:S01]  /*aac0*/  MOV R103, R212 ;  /* 0x000000d400677202 */ /* 0x000fe20000000f00 */
[----:B----4-:R-:W-:Y:S01]  /*aad0*/  FFMA.FTZ R210, R210, UR22, -R232 ;  /* 0x00000016d2d27c23 */ /* 0x010fe200080108e8 */
[----:B------:R1:W-:Y:S01]  /*aae0*/  MUFU.EX2 R212, R44 ;  /* 0x0000002c00d47308 */ /* 0x0003e20000000800 */
[----:B------:R-:W-:Y:S01]  /*aaf0*/  MOV R106, R193 ;  /* 0x000000c1006a7202 */ /* 0x000fe20000000f00 */
[----:B------:R2:W5:Y:S03]  /*ab00*/  LDL.LU R215, [R1+0x48] ;  /* 0x0000480001d77983 */ /* 0x0005660000300800 */
[----:B------:R-:W-:Y:S01]  /*ab10*/  HMMA.16816.F32 R172, R172, R170, R92 ;  /* 0x000000aaacac723c */ /* 0x000fe2000000185c */
[----:B------:R-:W-:Y:S01]  /*ab20*/  MOV R95, R149 ;  /* 0x00000095005f7202 */ /* 0x000fe20000000f00 */
[----:B------:R2:W5:Y:S01]  /*ab30*/  LDL.LU R213, [R1+0x44] ;  /* 0x0000440001d57983 */ /* 0x0005620000300800 */
[----:B------:R-:W-:-:S05]  /*ab40*/  MOV R94, R148 ;  /* 0x00000094005e7202 */ /* 0x000fca0000000f00 */
[C---:B------:R-:W-:Y:S01]  /*ab50*/  HMMA.16816.F32 R176, R140.reuse, R168, R136 ;  /* 0x000000a88cb0723c */ /* 0x040fe20000001888 */
[----:B-1----:R-:W-:Y:S02]  /*ab60*/  FFMA.FTZ R44, R252, UR22, -R238 ;  /* 0x00000016fc2c7c23 */ /* 0x002fe400080108ee */
[----:B------:R1:W-:Y:S05]  /*ab70*/  MUFU.EX2 R252, R45 ;  /* 0x0000002d00fc7308 */ /* 0x0003ea0000000800 */
[----:B------:R-:W-:Y:S01]  /*ab80*/  HMMA.16816.F32 R168, R140, R170, R132 ;  /* 0x000000aa8ca8723c */ /* 0x000fe20000001884 */
[----:B------:R-:W3:Y:S01]  /*ab90*/  LDSM.16.MT88.4 R132, [R236+0xd800] ;  /* 0x00d80000ec84783b */ /* 0x000ee20000004200 */
[----:B------:R-:W-:Y:S01]  /*aba0*/  MOV R104, R95 ;  /* 0x0000005f00687202 */ /* 0x000fe20000000f00 */
[----:B------:R4:W-:Y:S01]  /*abb0*/  MUFU.EX2 R238, R44 ;  /* 0x0000002c00ee7308 */ /* 0x0009e20000000800 */
[----:B------:R-:W-:-:S04]  /*abc0*/  MOV R95, R195 ;  /* 0x000000c3005f7202 */ /* 0x000fc80000000f00 */
[----:B------:R-:W-:Y:S01]  /*abd0*/  HMMA.16816.F32 R148, R140, R160, R120 ;  /* 0x000000a08c94723c */ /* 0x000fe20000001878 */
[----:B-1----:R-:W-:-:S07]  /*abe0*/  FFMA.FTZ R45, R250, UR22, -R234 ;  /* 0x00000016fa2d7c23 */ /* 0x002fce00080108ea */
[C---:B------:R-:W-:Y:S01]  /*abf0*/  HMMA.16816.F32 R160, R140.reuse, R162, R124 ;  /* 0x000000a28ca0723c */ /* 0x040fe2000000187c */
[----:B------:R-:W-:Y:S02]  /*ac00*/  IMAD.MOV.U32 R126, RZ, RZ, R192 ;  /* 0x000000ffff7e7224 */ /* 0x000fe400078e00c0 */
[----:B----4-:R-:W-:Y:S01]  /*ac10*/  FFMA.FTZ R44, R239, UR22, -R234 ;  /* 0x00000016ef2c7c23 */ /* 0x010fe200080108ea */
[----:B------:R-:W1:Y:S01]  /*ac20*/  LDSM.16.MT88.4 R192, [R103+0x1800] ;  /* 0x0018000067c0783b */ /* 0x000e620000004200 */
[----:B------:R4:W-:Y:S01]  /*ac30*/  MUFU.EX2 R239, R45 ;  /* 0x0000002d00ef7308 */ /* 0x0009e20000000800 */
[----:B------:R-:W-:Y:S02]  /*ac40*/  MOV R92, R94 ;  /* 0x0000005e005c7202 */ /* 0x000fe40000000f00 */
[----:B------:R-:W-:Y:S01]  /*ac50*/  HMMA.16816.F32 R116, R140, R46, R116 ;  /* 0x0000002e8c74723c */ /* 0x000fe20000001874 */
[----:B------:R-:W-:Y:S01]  /*ac60*/  MOV R123, R203 ;  /* 0x000000cb007b7202 */ /* 0x000fe20000000f00 */
[----:B------:R-:W-:Y:S01]  /*ac70*/  IMAD.MOV.U32 R122, RZ, RZ, R202 ;  /* 0x000000ffff7a7224 */ /* 0x000fe200078e00ca */
[----:B------:R-:W-:Y:S01]  /*ac80*/  MOV R93, R201 ;  /* 0x000000c9005d7202 */ /* 0x000fe20000000f00 */
[----:B------:R-:W-:Y:S01]  /*ac90*/  MUFU.EX2 R250, R251 ;  /* 0x000000fb00fa7308 */ /* 0x000fe20000000800 */
[----:B------:R-:W-:Y:S01]  /*aca0*/  MOV R121, R181 ;  /* 0x000000b500797202 */ /* 0x000fe20000000f00 */
[----:B------:R-:W-:Y:S01]  /*acb0*/  LDSM.16.MT88.4 R100, [R103+0x3800] ;  /* 0x003800006764783b */ /* 0x000fe20000004200 */
[----:B----4-:R-:W-:-:S02]  /*acc0*/  FFMA.FTZ R45, R237, UR22, -R234 ;  /* 0x00000016ed2d7c23 */ /* 0x010fc400080108ea */
[----:B------:R-:W4:Y:S04]  /*acd0*/  MUFU.EX2 R237, R44 ;  /* 0x0000002c00ed7308 */ /* 0x000f280000000800 */
[----:B------:R2:W3:Y:S01]  /*ace0*/  MUFU.EX2 R234, R45 ;  /* 0x0000002d00ea7308 */ /* 0x0004e20000000800 */
[----:B------:R-:W-:Y:S02]  /*acf0*/  MOV R94, R200 ;  /* 0x000000c8005e7202 */ /* 0x000fe40000000f00 */
[----:B------:R3:W-:Y:S04]  /*ad00*/  LDSM.16.MT88.4 R200, [R236+0xf800] ;  /* 0x00f80000ecc8783b */ /* 0x0007e80000004200 */
[----:B--2---:R-:W2:Y:S01]  /*ad10*/  LDSM.16.MT88.4 R44, [R214+0xf800] ;  /* 0x00f80000d62c783b */ /* 0x004ea20000004200 */
[----:B------:R-:W-:Y:S01]  /*ad20*/  MOV R140, R121 ;  /* 0x00000079008c7202 */ /* 0x000fe20000000f00 */
[----:B------:R-:W-:Y:S01]  /*ad30*/  FFMA.FTZ R251, R205, UR22, -R232 ;  /* 0x00000016cdfb7c23 */ /* 0x000fe200080108e8 */
[----:B------:R-:W-:Y:S01]  /*ad40*/  MOV R121, R104 ;  /* 0x0000006800797202 */ /* 0x000fe20000000f00 */
[----:B------:R-:W-:Y:S01]  /*ad50*/  FFMA.FTZ R104, R207, UR22, -R231 ;  /* 0x00000016cf687c23 */ /* 0x000fe200080108e7 */
[----:B------:R-:W-:-:S02]  /*ad60*/  MOV R120, R182 ;  /* 0x000000b600787202 */ /* 0x000fc40000000f00 */
[----:B------:R-:W-:Y:S02]  /*ad70*/  MOV R127, R183 ;  /* 0x000000b7007f7202 */ /* 0x000fe40000000f00 */
[----:B----4-:R-:W-:Y:S01]  /*ad80*/  F2FP.F16.F32.PACK_AB R205, R237, R239 ;  /* 0x000000efedcd723e */ /* 0x010fe200000000ff */
[----:B---3--:R-:W-:Y:S01]  /*ad90*/  FFMA.FTZ R236, R206, UR22, -R232 ;  /* 0x00000016ceec7c23 */ /* 0x008fe200080108e8 */
[----:B------:R-:W-:Y:S01]  /*ada0*/  FFMA.FTZ R232, R204, UR22, -R231 ;  /* 0x00000016cce87c23 */ /* 0x000fe200080108e7 */
[----:B------:R-:W-:Y:S02]  /*adb0*/  F2FP.F16.F32.PACK_AB R204, R252, R212 ;  /* 0x000000d4fccc723e */ /* 0x000fe400000000ff */
[----:B------:R-:W-:Y:S02]  /*adc0*/  F2FP.F16.F32.PACK_AB R206, R250, R238 ;  /* 0x000000eeface723e */ /* 0x000fe400000000ff */
[----:B------:R-:W-:Y:S02]  /*add0*/  F2FP.F16.F32.PACK_AB R207, R235, R234 ;  /* 0x000000eaebcf723e */ /* 0x000fe400000000ff */
[----:B------:R-:W-:-:S02]  /*ade0*/  MOV R143, R126 ;  /* 0x0000007e008f7202 */ /* 0x000fc40000000f00 */
[----:B------:R-:W-:Y:S01]  /*adf0*/  MOV R141, R120 ;  /* 0x00000078008d7202 */ /* 0x000fe20000000f00 */
[----:B------:R-:W-:Y:S01]  /*ae00*/  IMAD.MOV.U32 R120, RZ, RZ, R123 ;  /* 0x000000ffff787224 */ /* 0x000fe200078e007b */
[----:B------:R-:W-:Y:S02]  /*ae10*/  MOV R125, R122 ;  /* 0x0000007a007d7202 */ /* 0x000fe40000000f00 */
[----:B------:R-:W-:Y:S02]  /*ae20*/  MOV R142, R127 ;  /* 0x0000007f008e7202 */ /* 0x000fe40000000f00 */
[----:B------:R-:W-:Y:S02]  /*ae30*/  MOV R122, R92 ;  /* 0x0000005c007a7202 */ /* 0x000fe40000000f00 */
[----:B------:R-:W-:Y:S02]  /*ae40*/  MOV R126, R89 ;  /* 0x00000059007e7202 */ /* 0x000fe40000000f00 */
[----:B------:R-:W-:-:S02]  /*ae50*/  MOV R123, R88 ;  /* 0x00000058007b7202 */ /* 0x000fc40000000f00 */
[----:B------:R-:W-:Y:S02]  /*ae60*/  MOV R127, R90 ;  /* 0x0000005a007f7202 */ /* 0x000fe40000000f00 */
[----:B------:R-:W-:Y:S01]  /*ae70*/  MOV R92, R91 ;  /* 0x0000005b005c7202 */ /* 0x000fe20000000f00 */
[----:B------:R-:W-:Y:S01]  /*ae80*/  IMAD.MOV.U32 R91, RZ, RZ, R72 ;  /* 0x000000ffff5b7224 */ /* 0x000fe200078e0048 */
[----:B------:R-:W-:Y:S02]  /*ae90*/  MOV R88, R73 ;  /* 0x0000004900587202 */ /* 0x000fe40000000f00 */
[----:B------:R-:W-:Y:S02]  /*aea0*/  MOV R89, R74 ;  /* 0x0000004a00597202 */ /* 0x000fe40000000f00 */
[----:B------:R-:W-:Y:S02]  /*aeb0*/  MOV R90, R75 ;  /* 0x0000004b005a7202 */ /* 0x000fe40000000f00 */
[----:B------:R-:W-:Y:S01]  /*aec0*/  HMMA.16816.F32 R72, R204, R132, R24 ;  /* 0x00000084cc48723c */ /* 0x000fe20000001818 */
[----:B------:R-:W-:Y:S01]  /*aed0*/  MOV R25, R126 ;  /* 0x0000007e00197202 */ /* 0x000fe20000000f00 */
[----:B------:R-:W-:Y:S01]  /*aee0*/  FFMA.FTZ R231, R233, UR22, -R231 ;  /* 0x00000016e9e77c23 */ /* 0x000fe200080108e7 */
[----:B------:R-:W-:Y:S01]  /*aef0*/  MOV R126, R127 ;  /* 0x0000007f007e7202 */ /* 0x000fe20000000f00 */
[----:B------:R-:W-:Y:S01]  /*af00*/  IMAD.MOV.U32 R24, RZ, RZ, R77 ;  /* 0x000000ffff187224 */ /* 0x000fe200078e004d */
[----:B------:R-:W-:-:S02]  /*af10*/  MOV R127, R76 ;  /* 0x0000004c007f7202 */ /* 0x000fc40000000f00 */
[----:B------:R-:W-:Y:S02]  /*af20*/  MOV R233, R78 ;  /* 0x0000004e00e97202 */ /* 0x000fe40000000f00 */
[----:B------:R-:W-:Y:S02]  /*af30*/  MOV R27, R79 ;  /* 0x0000004f001b7202 */ /* 0x000fe40000000f00 */
[----:B------:R-:W-:Y:S01]  /*af40*/  HMMA.16816.F32 R76, R204, R134, R32 ;  /* 0x00000086cc4c723c */ /* 0x000fe20000001820 */
[----:B------:R-:W-:Y:S02]  /*af50*/  MOV R34, R88 ;  /* 0x0000005800227202 */ /* 0x000fe40000000f00 */
[----:B------:R-:W-:Y:S02]  /*af60*/  MOV R35, R89 ;  /* 0x0000005900237202 */ /* 0x000fe40000000f00 */
[----:B------:R-:W-:Y:S02]  /*af70*/  MOV R33, R90 ;  /* 0x0000005a00217202 */ /* 0x000fe40000000f00 */
[----:B------:R-:W-:-:S02]  /*af80*/  MOV R32, R91 ;  /* 0x0000005b00207202 */ /* 0x000fc40000000f00 */
[C---:B-1----:R-:W-:Y:S01]  /*af90*/  HMMA.16816.F32 R88, R204.reuse, R192, R144 ;  /* 0x000000c0cc58723c */ /* 0x042fe20000001890 */
[----:B------:R-:W-:Y:S01]  /*afa0*/  MOV R111, R180 ;  /* 0x000000b4006f7202 */ /* 0x000fe20000000f00 */
[----:B------:R-:W-:Y:S01]  /*afb0*/  IMAD.MOV.U32 R145, RZ, RZ, R93 ;  /* 0x000000ffff917224 */ /* 0x000fe200078e005d */
[----:B------:R-:W-:Y:S01]  /*afc0*/  MOV R144, R92 ;  /* 0x0000005c00907202 */ /* 0x000fe20000000f00 */
[----:B------:R-:W1:Y:S01]  /*afd0*/  LDSM.16.MT88.4 R180, [R214+0xd800] ;  /* 0x00d80000d6b4783b */ /* 0x000e620000004200 */
[----:B------:R-:W-:Y:S02]  /*afe0*/  MOV R146, R94 ;  /* 0x0000005e00927202 */ /* 0x000fe40000000f00 */
[----:B------:R-:W-:Y:S02]  /*aff0*/  MOV R147, R95 ;  /* 0x0000005f00937202 */ /* 0x000fe40000000f00 */
[----:B------:R-:W-:Y:S01]  /*b000*/  HMMA.16816.F32 R92, R204, R194, R48 ;  /* 0x000000c2cc5c723c */ /* 0x000fe20000001830 */
[----:B------:R-:W-:-:S02]  /*b010*/  MOV R48, R104 ;  /* 0x0000006800307202 */ /* 0x000fc40000000f00 */
[----:B------:R-:W-:Y:S02]  /*b020*/  MOV R51, R105 ;  /* 0x0000006900337202 */ /* 0x000fe40000000f00 */
[----:B------:R-:W-:Y:S02]  /*b030*/  MOV R50, R106 ;  /* 0x0000006a00327202 */ /* 0x000fe40000000f00 */
[----:B------:R-:W-:Y:S02]  /*b040*/  MOV R49, R107 ;  /* 0x0000006b00317202 */ /* 0x000fe40000000f00 */
[----:B------:R-:W-:Y:S01]  /*b050*/  HMMA.16816.F32 R104, R204, R112, R156 ;  /* 0x00000070cc68723c */ /* 0x000fe2000000189c */
[----:B------:R-:W-:Y:S01]  /*b060*/  MOV R156, R108 ;  /* 0x0000006c009c7202 */ /* 0x000fe20000000f00 */
[----:B------:R-:W-:Y:S01]  /*b070*/  IMAD.MOV.U32 R157, RZ, RZ, R109 ;  /* 0x000000ffff9d7224 */ /* 0x000fe200078e006d */
[----:B------:R-:W-:Y:S02]  /*b080*/  MOV R158, R110 ;  /* 0x0000006e009e7202 */ /* 0x000fe40000000f00 */
[----:B------:R-:W-:-:S03]  /*b090*/  MOV R159, R111 ;  /* 0x0000006f009f7202 */ /* 0x000fc60000000f00 */
[C---:B------:R-:W-:Y:S01]  /*b0a0*/  HMMA.16816.F32 R108, R204.reuse, R114, R152 ;  /* 0x00000072cc6c723c */ /* 0x040fe20000001898 */
[----:B------:R-:W-:Y:S02]  /*b0b0*/  MOV R152, R120 ;  /* 0x0000007800987202 */ /* 0x000fe40000000f00 */
[----:B------:R-:W-:Y:S02]  /*b0c0*/  MOV R153, R121 ;  /* 0x0000007900997202 */ /* 0x000fe40000000f00 */
[----:B------:R-:W-:Y:S02]  /*b0d0*/  MOV R154, R122 ;  /* 0x0000007a009a7202 */ /* 0x000fe40000000f00 */
[----:B------:R-:W-:Y:S02]  /*b0e0*/  MOV R155, R123 ;  /* 0x0000007b009b7202 */ /* 0x000fe40000000f00 */
[----:B--2---:R-:W-:Y:S01]  /*b0f0*/  HMMA.16816.F32 R120, R204, R44, R64 ;  /* 0x0000002ccc78723c */ /* 0x004fe20000001840 */
[----:B------:R-:W-:Y:S01]  /*b100*/  MOV R66, R126 ;  /* 0x0000007e00427202 */ /* 0x000fe20000000f00 */
[----:B------:R-:W-:Y:S01]  /*b110*/  IMAD.MOV.U32 R67, RZ, RZ, R127 ;  /* 0x000000ffff437224 */ /* 0x000fe200078e007f */
[----:B------:R-:W-:-:S02]  /*b120*/  MOV R26, R125 ;  /* 0x0000007d001a7202 */ /* 0x000fc40000000f00 */
[----:B------:R-:W-:-:S03]  /*b130*/  MOV R64, R152 ;  /* 0x0000009800407202 */ /* 0x000fc60000000f00 */
[----:B------:R-:W-:Y:S01]  /*b140*/  HMMA.16816.F32 R136, R204, R200, R68 ;  /* 0x000000c8cc88723c */ /* 0x000fe20000001844 */
[----:B------:R-:W-:Y:S02]  /*b150*/  MOV R68, R66 ;  /* 0x0000004200447202 */ /* 0x000fe40000000f00 */
[----:B------:R-:W-:Y:S01]  /*b160*/  MOV R65, R153 ;  /* 0x0000009900417202 */ /* 0x000fe20000000f00 */
[----:B------:R-:W-:Y:S01]  /*b170*/  IMAD.MOV.U32 R153, RZ, RZ, R157 ;  /* 0x000000ffff997224 */ /* 0x000fe200078e009d */
[----:B------:R-:W-:-:S03]  /*b180*/  MOV R66, R154 ;  /* 0x0000009a00427202 */ /* 0x000fc60000000f00 */
[----:B------:R-:W-:Y:S01]  /*b190*/  HMMA.16816.F32 R124, R204, R46, R60 ;  /* 0x0000002ecc7c723c */ /* 0x000fe2000000183c */
[----:B------:R-:W-:Y:S02]  /*b1a0*/  MOV R63, R67 ;  /* 0x00000043003f7202 */ /* 0x000fe40000000f00 */
[----:B------:R-:W-:Y:S02]  /*b1b0*/  MOV R67, R155 ;  /* 0x0000009b00437202 */ /* 0x000fe40000000f00 */
[----:B------:R-:W-:Y:S02]  /*b1c0*/  MOV R152, R156 ;  /* 0x0000009c00987202 */ /* 0x000fe40000000f00 */
[----:B------:R-:W-:Y:S02]  /*b1d0*/  MOV R154, R158 ;  /* 0x0000009e009a7202 */ /* 0x000fe40000000f00 */
[----:B------:R-:W-:Y:S02]  /*b1e0*/  MOV R155, R159 ;  /* 0x0000009f009b7202 */ /* 0x000fe40000000f00 */
[----:B------:R-:W-:-:S02]  /*b1f0*/  MOV R156, R24 ;  /* 0x00000018009c7202 */ /* 0x000fc40000000f00 */
[----:B------:R-:W-:Y:S01]  /*b200*/  MOV R157, R25 ;  /* 0x00000019009d7202 */ /* 0x000fe20000000f00 */
[----:B------:R-:W-:Y:S01]  /*b210*/  IMAD.MOV.U32 R25, RZ, RZ, R142 ;  /* 0x000000ffff197224 */ /* 0x000fe200078e008e */
[----:B------:R-:W-:Y:S02]  /*b220*/  MOV R158, R26 ;  /* 0x0000001a009e7202 */ /* 0x000fe40000000f00 */
[----:B------:R-:W-:Y:S02]  /*b230*/  MOV R159, R140 ;  /* 0x0000008c009f7202 */ /* 0x000fe40000000f00 */
[----:B------:R-:W-:Y:S02]  /*b240*/  MOV R24, R141 ;  /* 0x0000008d00187202 */ /* 0x000fe40000000f00 */
[----:B------:R-:W-:Y:S02]  /*b250*/  MOV R26, R143 ;  /* 0x0000008f001a7202 */ /* 0x000fe40000000f00 */
[----:B------:R-:W-:Y:S01]  /*b260*/  HMMA.16816.F32 R140, R204, R202, R56 ;  /* 0x000000cacc8c723c */ /* 0x000fe20000001838 */
[----:B------:R-:W-:-:S02]  /*b270*/  MOV R71, R64 ;  /* 0x0000004000477202 */ /* 0x000fc40000000f00 */
[----:B------:R-:W-:Y:S02]  /*b280*/  MOV R70, R65 ;  /* 0x0000004100467202 */ /* 0x000fe40000000f00 */
[----:B------:R-:W-:Y:S01]  /*b290*/  MOV R69, R66 ;  /* 0x0000004200457202 */ /* 0x000fe20000000f00 */
[----:B------:R-:W-:Y:S01]  /*b2a0*/  IMAD.MOV.U32 R66, RZ, RZ, R153 ;  /* 0x000000ffff427224 */ /* 0x000fe200078e0099 */
[----:B------:R-:W-:Y:S02]  /*b2b0*/  MOV R56, R67 ;  /* 0x0000004300387202 */ /* 0x000fe40000000f00 */
[----:B------:R-:W-:Y:S02]  /*b2c0*/  MOV R67, R152 ;  /* 0x0000009800437202 */ /* 0x000fe40000000f00 */
[----:B------:R-:W-:Y:S02]  /*b2d0*/  MOV R65, R154 ;  /* 0x0000009a00417202 */ /* 0x000fe40000000f00 */
[----:B------:R-:W-:-:S02]  /*b2e0*/  MOV R64, R155 ;  /* 0x0000009b00407202 */ /* 0x000fc40000000f00 */
[----:B------:R-:W-:Y:S01]  /*b2f0*/  HMMA.16816.F32 R152, R204, R100, R80 ;  /* 0x00000064cc98723c */ /* 0x000fe20000001850 */
[----:B------:R-:W-:-:S04]  /*b300*/  MOV R83, R26 ;  /* 0x0000001a00537202 */ /* 0x000fc80000000f00 */
[----:B------:R-:W-:Y:S02]  /*b310*/  MOV R82, R83 ;  /* 0x0000005300527202 */ /* 0x000fe40000000f00 */
[----:B------:R-:W-:Y:S02]  /*b320*/  MOV R83, R56 ;  /* 0x0000003800537202 */ /* 0x000fe40000000f00 */
[----:B------:R-:W-:Y:S02]  /*b330*/  MOV R56, R68 ;  /* 0x0000004400387202 */ /* 0x000fe40000000f00 */
[----:B------:R-:W-:Y:S02]  /*b340*/  MOV R68, R199 ;  /* 0x000000c700447202 */ /* 0x000fe40000000f00 */
[----:B------:R2:W5:Y:S04]  /*b350*/  LDL.LU R199, [R1+0x40] ;  /* 0x0000400001c77983 */ /* 0x0005680000300800 */
[----:B------:R-:W3:Y:S02]  /*b360*/  LDL.LU R81, [R1+0xc] ;  /* 0x00000c0001517983 */ /* 0x000ee40000300800 */
[----:B---3--:R-:W-:-:S02]  /*b370*/  FFMA.FTZ R2, R81, R2, R227 ;  /* 0x0000000251027223 */ /* 0x008fc400000100e3 */
[----:B------:R-:W3:Y:S02]  /*b380*/  LDL.LU R81, [R1+0x8] ;  /* 0x0000080001517983 */ /* 0x000ee40000300800 */
[----:B---3--:R-:W-:Y:S02]  /*b390*/  FFMA.FTZ R226, R81, R230, R226 ;  /* 0x000000e651e27223 */ /* 0x008fe400000100e2 */
[----:B------:R-:W3:Y:S01]  /*b3a0*/  LDL.LU R81, [R1+0x4] ;  /* 0x0000040001517983 */ /* 0x000ee20000300800 */
[----:B------:R-:W-:Y:S01]  /*b3b0*/  MOV R59, R24 ;  /* 0x00000018003b7202 */ /* 0x000fe20000000f00 */
[----:B------:R-:W-:Y:S02]  /*b3c0*/  IMAD.MOV.U32 R58, RZ, RZ, R25 ;  /* 0x000000ffff3a7224 */ /* 0x000fe400078e0019 */
[----:B------:R-:W4:Y:S01]  /*b3d0*/  LDSM.16.MT88.4 R24, [R27+0x3800] ;  /* 0x003800001b18783b */ /* 0x000f220000004200 */
[----:B------:R-:W-:Y:S04]  /*b3e0*/  MUFU.EX2 R236, R236 ;  /* 0x000000ec00ec7308 */ /* 0x000fe80000000800 */
[----:B------:R-:W1:Y:S01]  /*b3f0*/  MUFU.EX2 R251, R251 ;  /* 0x000000fb00fb7308 */ /* 0x000e620000000800 */
[----:B---3--:R-:W-:-:S02]  /*b400*/  FFMA.FTZ R225, R81, R229, R225 ;  /* 0x000000e551e17223 */ /* 0x008fc400000100e1 */
[----:B------:R-:W3:Y:S01]  /*b410*/  LDL.LU R81, [R1] ;  /* 0x0000000001517983 */ /* 0x000ee20000300800 */
[----:B------:R-:W-:Y:S04]  /*b420*/  MUFU.EX2 R208, R208 ;  /* 0x000000d000d07308 */ /* 0x000fe80000000800 */
[----:B------:R-:W-:Y:S04]  /*b430*/  MUFU.EX2 R210, R210 ;  /* 0x000000d200d27308 */ /* 0x000fe80000000800 */
[----:B------:R-:W-:Y:S04]  /*b440*/  MUFU.EX2 R232, R232 ;  /* 0x000000e800e87308 */ /* 0x000fe80000000800 */
[----:B------:R-:W2:Y:S04]  /*b450*/  MUFU.EX2 R48, R48 ;  /* 0x0000003000307308 */ /* 0x000ea80000000800 */
[----:B------:R-:W-:Y:S04]  /*b460*/  MUFU.EX2 R209, R209 ;  /* 0x000000d100d17308 */ /* 0x000fe80000000800 */
[----:B------:R-:W3:Y:S01]  /*b470*/  MUFU.EX2 R231, R231 ;  /* 0x000000e700e77308 */ /* 0x000ee20000000800 */
[----:B------:R-:W-:-:S02]  /*b480*/  MOV R227, R32 ;  /* 0x0000002000e37202 */ /* 0x000fc40000000f00 */
[----:B------:R-:W-:Y:S02]  /*b490*/  MOV R230, R33 ;  /* 0x0000002100e67202 */ /* 0x000fe40000000f00 */
[----:B------:R-:W-:Y:S02]  /*b4a0*/  MOV R229, R34 ;  /* 0x0000002200e57202 */ /* 0x000fe40000000f00 */
[----:B-1----:R-:W-:Y:S02]  /*b4b0*/  F2FP.F16.F32.PACK_AB R32, R251, R236 ;  /* 0x000000ecfb20723e */ /* 0x002fe400000000ff */
[----:B--2---:R-:W-:Y:S02]  /*b4c0*/  F2FP.F16.F32.PACK_AB R33, R48, R232 ;  /* 0x000000e83021723e */ /* 0x004fe400000000ff */
[----:B------:R-:W-:Y:S01]  /*b4d0*/  F2FP.F16.F32.PACK_AB R34, R210, R208 ;  /* 0x000000d0d222723e */ /* 0x000fe200000000ff */
[----:B------:R-:W-:Y:S01]  /*b4e0*/  FADD.FTZ R2, R221, R2 ;  /* 0x00000002dd027221 */ /* 0x000fe20000010000 */
[----:B------:R-:W-:Y:S01]  /*b4f0*/  MOV R57, R63 ;  /* 0x0000003f00397202 */ /* 0x000fe20000000f00 */
[----:B------:R-:W-:Y:S01]  /*b500*/  HMMA.16816.F32 R188, R204, R180, R188 ;  /* 0x000000b4ccbc723c */ /* 0x000fe200000018bc */
[----:B------:R-:W-:-:S02]  /*b510*/  MOV R63, R156 ;  /* 0x0000009c003f7202 */ /* 0x000fc40000000f00 */
[----:B------:R-:W-:Y:S02]  /*b520*/  MOV R62, R157 ;  /* 0x0000009d003e7202 */ /* 0x000fe40000000f00 */
[----:B------:R-:W-:Y:S02]  /*b530*/  MOV R61, R158 ;  /* 0x0000009e003d7202 */ /* 0x000fe40000000f00 */
[----:B------:R-:W-:Y:S01]  /*b540*/  MOV R60, R159 ;  /* 0x0000009f003c7202 */ /* 0x000fe20000000f00 */
[----:B------:R-:W-:Y:S01]  /*b550*/  HMMA.16816.F32 R184, R204, R182, R184 ;  /* 0x000000b6ccb8723c */ /* 0x000fe200000018b8 */
[----:B------:R-:W-:Y:S01]  /*b560*/  FADD.FTZ R225, R211, R225 ;  /* 0x000000e1d3e17221 */ /* 0x000fe20000010000 */
[----:B------:R-:W-:Y:S01]  /*b570*/  FADD.FTZ R226, R218, R226 ;  /* 0x000000e2dae27221 */ /* 0x000fe20000010000 */
[----:B------:R-:W-:-:S05]  /*b580*/  FADD.FTZ R2, R220, R2 ;  /* 0x00000002dc027221 */ /* 0x000fca0000010000 */
[----:B------:R-:W-:Y:S01]  /*b590*/  HMMA.16816.F32 R156, R204, R102, R84 ;  /* 0x00000066cc9c723c */ /* 0x000fe20000001854 */
[----:B------:R-:W-:Y:S01]  /*b5a0*/  FADD.FTZ R225, R224, R225 ;  /* 0x000000e1e0e17221 */ /* 0x000fe20000010000 */
[----:B------:R-:W-:-:S06]  /*b5b0*/  FADD.FTZ R226, R217, R226 ;  /* 0x000000e2d9e27221 */ /* 0x000fcc0000010000 */
[----:B----4-:R-:W-:Y:S01]  /*b5c0*/  HMMA.16816.F32 R164, R204, R24, R164 ;  /* 0x00000018cca4723c */ /* 0x010fe200000018a4 */
[----:B------:R-:W-:-:S07]  /*b5d0*/  FADD.FTZ R2, R219, R2 ;  /* 0x00000002db027221 */ /* 0x000fce0000010000 */
[----:B------:R-:W-:Y:S01]  /*b5e0*/  HMMA.16816.F32 R172, R204, R26, R172 ;  /* 0x0000001accac723c */ /* 0x000fe200000018ac */
[----:B------:R-:W-:Y:S01]  /*b5f0*/  MOV R207, R68 ;  /* 0x0000004400cf7202 */ /* 0x000fe20000000f00 */
[----:B------:R-:W-:Y:S01]  /*b600*/  IMAD.MOV.U32 R205, RZ, RZ, R70 ;  /* 0x000000ffffcd7224 */ /* 0x000fe200078e0046 */
[----:B------:R-:W-:Y:S02]  /*b610*/  MOV R206, R69 ;  /* 0x0000004500ce7202 */ /* 0x000fe40000000f00 */
[----:B------:R-:W-:Y:S01]  /*b620*/  MOV R204, R71 ;  /* 0x0000004700cc7202 */ /* 0x000fe20000000f00 */
[----:B------:R-:W-:Y:S01]  /*b630*/  FADD.FTZ R225, R223, R225 ;  /* 0x000000e1dfe17221 */ /* 0x000fe20000010000 */
[----:B------:R-:W-:Y:S01]  /*b640*/  FADD.FTZ R226, R216, R226 ;  /* 0x000000e2d8e27221 */ /* 0x000fe20000010000 */
[----:B---3--:R-:W-:Y:S01]  /*b650*/  FFMA.FTZ R0, R81, R0, R228 ;  /* 0x0000000051007223 */ /* 0x008fe200000100e4 */
[----:B------:R-:W-:Y:S02]  /*b660*/  MOV R228, R35 ;  /* 0x0000002300e47202 */ /* 0x000fe40000000f00 */
[----:B------:R-:W-:Y:S01]  /*b670*/  F2FP.F16.F32.PACK_AB R35, R231, R209 ;  /* 0x000000d1e723723e */ /* 0x000fe200000000ff */
[----:B------:R-:W-:-:S06]  /*b680*/  FADD.FTZ R0, R222, R0 ;  /* 0x00000000de007221 */ /* 0x000fcc0000010000 */
[----:B------:R-:W-:Y:S01]  /*b690*/  HMMA.16816.F32 R68, R32, R132, R28 ;  /* 0x000000842044723c */ /* 0x000fe2000000181c */
[----:B------:R-:W-:Y:S02]  /*b6a0*/  MOV R31, R82 ;  /* 0x00000052001f7202 */ /* 0x000fe40000000f00 */
[----:B------:R-:W-:Y:S01]  /*b6b0*/  MOV R30, R83 ;  /* 0x00000053001e7202 */ /* 0x000fe20000000f00 */
[----:B------:R-:W-:-:S04]  /*b6c0*/  FADD.FTZ R0, R196, R0 ;  /* 0x00000000c4007221 */ /* 0x000fc80000010000 */
[C---:B------:R-:W-:Y:S01]  /*b6d0*/  HMMA.16816.F32 R80, R32.reuse, R134, R36 ;  /* 0x000000862050723c */ /* 0x040fe20000001824 */
[----:B------:R-:W-:Y:S01]  /*b6e0*/  MOV R38, R146 ;  /* 0x0000009200267202 */ /* 0x000fe20000000f00 */
[----:B------:R-:W-:Y:S01]  /*b6f0*/  IMAD.MOV.U32 R28, RZ, RZ, R144 ;  /* 0x000000ffff1c7224 */ /* 0x000fe200078e0090 */
[----:B------:R-:W-:Y:S01]  /*b700*/  MOV R39, R147 ;  /* 0x0000009300277202 */ /* 0x000fe20000000f00 */
        /* <DEDUP_REMOVED lines=37> */
[----:B------:R-:W-:Y:S01]  /*b960*/  FADD.FTZ R226, R232, R226 ;  /* 0x000000e2e8e27221 */ /* 0x000fe20000010000 */
[----:B------:R-:W1:Y:S01]  /*b970*/  S2R R212, SR_TID.X ;  /* 0x0000000000d47919 */ /* 0x000e620000002100 */
[----:B------:R-:W-:Y:S01]  /*b980*/  FADD.FTZ R2, R251, R2 ;  /* 0x00000002fb027221 */ /* 0x000fe20000010000 */
[----:B------:R-:W-:Y:S01]  /*b990*/  FADD.FTZ R0, R239, R0 ;  /* 0x00000000ef007221 */ /* 0x000fe20000010000 */
[----:B------:R2:W5:Y:S02]  /*b9a0*/  LDL.LU R198, [R1+0x3c] ;  /* 0x00003c0001c67983 */ /* 0x0005640000300800 */
[----:B------:R-:W-:Y:S01]  /*b9b0*/  HMMA.16816.F32 R84, R32, R192, R40 ;  /* 0x000000c02054723c */ /* 0x000fe20000001828 */
[----:B------:R-:W-:Y:S01]  /*b9c0*/  FADD.FTZ R226, R48, R226 ;  /* 0x000000e230e27221 */ /* 0x000fe20000010000 */
[----:B------:R-:W-:Y:S01]  /*b9d0*/  FADD.FTZ R2, R208, R2 ;  /* 0x00000002d0027221 */ /* 0x000fe20000010000 */
[----:B------:R-:W-:-:S05]  /*b9e0*/  FADD.FTZ R225, R252, R225 ;  /* 0x000000e1fce17221 */ /* 0x000fca0000010000 */
[C---:B------:R-:W-:Y:S01]  /*b9f0*/  HMMA.16816.F32 R96, R32.reuse, R194, R52 ;  /* 0x000000c22060723c */ /* 0x040fe20000001834 */
[----:B------:R-:W-:Y:S01]  /*ba00*/  FADD.FTZ R0, R237, R0 ;  /* 0x00000000ed007221 */ /* 0x000fe20000010000 */
[----:B------:R2:W5:Y:S06]  /*ba10*/  LDL.LU R197, [R1+0x38] ;  /* 0x0000380001c57983 */ /* 0x00056c0000300800 */
[C---:B------:R-:W-:Y:S08]  /*ba20*/  HMMA.16816.F32 R148, R32.reuse, R100, R148 ;  /* 0x000000642094723c */ /* 0x040ff00000001894 */
[----:B------:R-:W-:Y:S01]  /*ba30*/  HMMA.16816.F32 R160, R32, R102, R160 ;  /* 0x0000006620a0723c */ /* 0x000fe200000018a0 */
[----:B------:R-:W-:-:S07]  /*ba40*/  FADD.FTZ R226, R209, R226 ;  /* 0x000000e2d1e27221 */ /* 0x000fce0000010000 */
[----:B------:R-:W-:Y:S01]  /*ba50*/  HMMA.16816.F32 R192, R32, R180, R12 ;  /* 0x000000b420c0723c */ /* 0x000fe2000000180c */
[----:B------:R-:W-:-:S07]  /*ba60*/  FADD.FTZ R3, R210, R2 ;  /* 0x00000002d2037221 */ /* 0x000fce0000010000 */
[----:B------:R-:W-:Y:S01]  /*ba70*/  HMMA.16816.F32 R100, R32, R112, R16 ;  /* 0x000000702064723c */ /* 0x000fe20000001810 */
[----:B------:R-:W-:-:S07]  /*ba80*/  FADD.FTZ R225, R238, R225 ;  /* 0x000000e1eee17221 */ /* 0x000fce0000010000 */
[C---:B------:R-:W-:Y:S08]  /*ba90*/  HMMA.16816.F32 R180, R32.reuse, R182, R20 ;  /* 0x000000b620b4723c */ /* 0x040ff00000001814 */
[C---:B------:R-:W-:Y:S08]  /*baa0*/  HMMA.16816.F32 R112, R32.reuse, R114, R8 ;  /* 0x000000722070723c */ /* 0x040ff00000001808 */
[C---:B------:R-:W-:Y:S08]  /*bab0*/  HMMA.16816.F32 R128, R32.reuse, R46, R128 ;  /* 0x0000002e2080723c */ /* 0x040ff00000001880 */
[C---:B------:R-:W-:Y:S08]  /*bac0*/  HMMA.16816.F32 R176, R32.reuse, R24, R176 ;  /* 0x0000001820b0723c */ /* 0x040ff000000018b0 */
[C---:B------:R-:W-:Y:S01]  /*bad0*/  HMMA.16816.F32 R168, R32.reuse, R26, R168 ;  /* 0x0000001a20a8723c */ /* 0x040fe200000018a8 */
[----:B------:R-:W-:Y:S01]  /*bae0*/  FADD.FTZ R0, R234, R0 ;  /* 0x00000000ea007221 */ /* 0x000fe20000010000 */
[----:B------:R-:W-:Y:S01]  /*baf0*/  FADD.FTZ R2, R250, R225 ;  /* 0x000000e1fa027221 */ /* 0x000fe20000010000 */
[----:B------:R3:W-:Y:S05]  /*bb00*/  STL [R1+0xc], R3 ;  /* 0x00000c0301007387 */ /* 0x0007ea0000100800 */
[C---:B------:R-:W-:Y:S08]  /*bb10*/  HMMA.16816.F32 R144, R32.reuse, R202, R116 ;  /* 0x000000ca2090723c */ /* 0x040ff00000001874 */
[----:B------:R-:W-:Y:S01]  /*bb20*/  HMMA.16816.F32 R116, R32, R44, R4 ;  /* 0x0000002c2074723c */ /* 0x000fe20000001804 */
[----:B------:R-:W-:Y:S01]  /*bb30*/  FADD.FTZ R4, R231, R226 ;  /* 0x000000e2e7047221 */ /* 0x000fe20000010000 */
[----:B------:R-:W-:-:S04]  /*bb40*/  MOV R196, R249 ;  /* 0x000000f900c47202 */ /* 0x000fc80000000f00 */
[----:B------:R-:W-:Y:S01]  /*bb50*/  STL [R1+0x8], R4 ;  /* 0x0000080401007387 */ /* 0x000fe20000100800 */
[----:B---3--:R-:W-:-:S03]  /*bb60*/  FADD.FTZ R3, R235, R0 ;  /* 0x00000000eb037221 */ /* 0x008fc60000010000 */
[----:B------:R3:W-:Y:S01]  /*bb70*/  STL [R1+0x4], R2 ;  /* 0x0000040201007387 */ /* 0x0007e20000100800 */
[----:B------:R-:W-:-:S03]  /*bb80*/  MOV R0, R244 ;  /* 0x000000f400007202 */ /* 0x000fc60000000f00 */
[----:B------:R4:W-:Y:S01]  /*bb90*/  STL [R1], R3 ;  /* 0x0000000301007387 */ /* 0x0009e20000100800 */
[----:B---3--:R-:W-:Y:S02]  /*bba0*/  MOV R2, R247 ;  /* 0x000000f700027202 */ /* 0x008fe40000000f00 */
[----:B----4-:R-:W-:Y:S01]  /*bbb0*/  MOV R3, R248 ;  /* 0x000000f800037202 */ /* 0x010fe20000000f00 */
[----:B-12---:R-:W-:Y:S06]  /*bbc0*/  BRA.U !UP1, `(.L_x_92) ;  /* 0x0000005109447547 */ /* 0x006fec000b800000 */
[----:B------:R-:W1:Y:S01]  /*bbd0*/  LDCU.64 UR8, c[0x0][0x3c0] ;  /* 0x00007800ff0877ac */ /* 0x000e620008000a00 */
[C---:B-----5:R-:W-:Y:S01]  /*bbe0*/  IMAD.SHL.U32 R197, R212.reuse, 0x8, RZ ;  /* 0x00000008d4c57824 */ /* 0x060fe200078e00ff */
[----:B------:R-:W-:Y:S01]  /*bbf0*/  SHF.R.U32.HI R198, RZ, 0x3, R212 ;  /* 0x00000003ffc67819 */ /* 0x000fe200000116d4 */
[C---:B------:R-:W-:Y:S01]  /*bc00*/  IMAD.SHL.U32 R232, R212.reuse, 0x40, RZ ;  /* 0x00000040d4e87824 */ /* 0x040fe200078e00ff */
[----:B------:R-:W2:Y:S01]  /*bc10*/  LDCU.64 UR4, c[0x0][0x3d8] ;  /* 0x00007b00ff0477ac */ /* 0x000ea20008000a00 */
[----:B------:R-:W-:Y:S01]  /*bc20*/  IMAD.SHL.U32 R0, R212, 0x20, RZ ;  /* 0x00000020d4007824 */ /* 0x000fe200078e00ff */
[----:B------:R-:W-:Y:S01]  /*bc30*/  LOP3.LUT R197, R197, 0x38, RZ, 0xc0, !PT ;  /* 0x00000038c5c57812 */ /* 0x000fe200078ec0ff */
[----:B------:R-:W-:-:S04]  /*bc40*/  DEPBAR.LE SB0, 0x0 ;  /* 0x000080000000791a */ /* 0x000fc80000000000 */
[----:B------:R-:W-:Y:S01]  /*bc50*/  IADD3 R4, P1, PT, R197, UR20, RZ ;  /* 0x00000014c5047c10 */ /* 0x000fe2000ff3e0ff */
[----:B------:R-:W-:Y:S01]  /*bc60*/  USHF.R.S32.HI UR27, URZ, 0x1f, UR16 ;  /* 0x0000001fff1b7899 */ /* 0x000fe20008011410 */
[----:B------:R-:W-:Y:S01]  /*bc70*/  LOP3.LUT R3, R232, 0x200, RZ, 0xc0, !PT ;  /* 0x00000200e8037812 */ /* 0x000fe200078ec0ff */
[----:B------:R-:W3:Y:S01]  /*bc80*/  LDCU.64 UR6, c[0x0][0x390] ;  /* 0x00007200ff0677ac */ /* 0x000ee20008000a00 */
[----:B------:R-:W-:Y:S01]  /*bc90*/  SHF.R.U32.HI R228, RZ, 0x1, R212 ;  /* 0x00000001ffe47819 */ /* 0x000fe200000116d4 */
[----:B------:R-:W-:Y:S01]  /*bca0*/  IMAD.X R5, RZ, RZ, UR19, P1 ;  /* 0x00000013ff057e24 */ /* 0x000fe200088e06ff */
[----:B------:R-:W-:Y:S01]  /*bcb0*/  LOP3.LUT R0, R3, 0x7c00, R0, 0xf8, !PT ;  /* 0x00007c0003007812 */ /* 0x000fe200078ef800 */
[----:B------:R-:W-:Y:S01]  /*bcc0*/  UIADD3 UR22, UPT, UPT, UR17, -0x3, URZ ;  /* 0xfffffffd11167890 */ /* 0x000fe2000fffe0ff */
[C---:B-1----:R-:W-:Y:S01]  /*bcd0*/  IMAD R199, R198.reuse, UR9, RZ ;  /* 0x00000009c6c77c24 */ /* 0x042fe2000f8e02ff */
[----:B------:R-:W-:Y:S01]  /*bce0*/  USHF.L.U32 UR26, UR8, 0x4, URZ ;  /* 0x00000004081a7899 */ /* 0x000fe200080006ff */
[----:B------:R-:W-:Y:S01]  /*bcf0*/  IMAD.WIDE.U32 R4, R198, UR8, R4 ;  /* 0x00000008c6047c25 */ /* 0x000fe2000f8e0004 */
[----:B--2---:R-:W-:-:S02]  /*bd00*/  UIMAD UR23, UR27, UR4, URZ ;  /* 0x000000041b1772a4 */ /* 0x004fc4000f8e02ff */
[----:B------:R-:W-:Y:S01]  /*bd10*/  UIMAD.WIDE.U32 UR30, UR22, UR8, URZ ;  /* 0x00000008161e72a5 */ /* 0x000fe2000f8e00ff */
[----:B------:R-:W-:Y:S01]  /*bd20*/  IMAD.IADD R5, R5, 0x1, R199 ;  /* 0x0000000105057824 */ /* 0x000fe200078e02c7 */
[----:B------:R-:W-:Y:S01]  /*bd30*/  UIMAD UR22, UR22, UR9, URZ ;  /* 0x00000009161672a4 */ /* 0x000fe2000f8e02ff */
[----:B------:R-:W-:Y:S01]  /*bd40*/  IMAD.U32 R2, RZ, RZ, UR4 ;  /* 0x00000004ff027e24 */ /* 0x000fe2000f8e00ff */
[----:B------:R-:W-:Y:S01]  /*bd50*/  UIMAD UR23, UR16, UR5, UR23 ;  /* 0x00000005101772a4 */ /* 0x000fe2000f8e0217 */
[----:B------:R-:W-:Y:S01]  /*bd60*/  IMAD.MOV.U32 R251, RZ, RZ, 0x20 ;  /* 0x00000020fffb7424 */ /* 0x000fe200078e00ff */
[----:B------:R-:W-:Y:S01]  /*bd70*/  USHF.L.U64.HI UR18, UR8, 0x4, UR9 ;  /* 0x0000000408127899 */ /* 0x000fe20008010209 */
[----:B------:R-:W-:Y:S01]  /*bd80*/  IMAD.WIDE.U32 R2, R2, UR16, R4 ;  /* 0x0000001002027c25 */ /* 0x000fe2000f8e0004 */
[----:B------:R-:W-:Y:S01]  /*bd90*/  LOP3.LUT R5, R197, 0x1c0, R232, 0xf8, !PT ;  /* 0x000001c0c5057812 */ /* 0x000fe200078ef8e8 */
[----:B------:R-:W-:Y:S01]  /*bda0*/  UIADD3 UR22, UPT, UPT, UR31, UR22, URZ ;  /* 0x000000161f167290 */ /* 0x000fe2000fffe0ff */
[----:B------:R-:W-:Y:S01]  /*bdb0*/  LOP3.LUT R232, R232, 0x400, RZ, 0xc0, !PT ;  /* 0x00000400e8e87812 */ /* 0x000fe200078ec0ff */
[----:B------:R-:W-:Y:S01]  /*bdc0*/  ULEA UR25, UP0, UR30, UR26, 0x6 ;  /* 0x0000001a1e197291 */ /* 0x000fe2000f8030ff */
[----:B------:R-:W-:Y:S01]  /*bdd0*/  VIADD R8, R3, UR23 ;  /* 0x0000001703087c36 */ /* 0x000fe20008000000 */
[C---:B------:R-:W-:Y:S01]  /*bde0*/  LOP3.LUT R4, R5.reuse, 0x8, R212, 0x78, !PT ;  /* 0x0000000805047812 */ /* 0x040fe200078e78d4 */
[----:B------:R-:W-:Y:S01]  /*bdf0*/  IMAD.U32 R10, RZ, RZ, UR30 ;  /* 0x0000001eff0a7e24 */ /* 0x000fe2000f8e00ff */
[----:B------:R-:W-:Y:S01]  /*be00*/  ULEA.HI.X UR23, UR30, UR18, UR22, 0x6, UP0 ;  /* 0x000000121e177291 */ /* 0x000fe200080f3416 */
[----:B---3--:R-:W-:Y:S01]  /*be10*/  LEA R9, P1, R2, UR6, 0x1 ;  /* 0x0000000602097c11 */ /* 0x008fe2000f8208ff */
[----:B------:R-:W-:Y:S01]  /*be20*/  UIADD3 UR26, UP1, UPT, UR25, UR26, URZ ;  /* 0x0000001a191a7290 */ /* 0x000fe2000ff3e0ff */
[----:B------:R-:W-:Y:S01]  /*be30*/  IMAD.U32 R6, RZ, RZ, UR25 ;  /* 0x00000019ff067e24 */ /* 0x000fe2000f8e00ff */
[----:B------:R-:W-:Y:S01]  /*be40*/  ULEA UR28, UP0, UR8, UR25, 0x5 ;  /* 0x00000019081c7291 */ /* 0x000fe2000f8028ff */
[----:B------:R-:W-:Y:S01]  /*be50*/  IMAD R232, R4, 0x2, R232 ;  /* 0x0000000204e87824 */ /* 0x000fe200078e02e8 */
[----:B------:R-:W-:Y:S01]  /*be60*/  UIADD3.X UR18, UPT, UPT, UR23, UR18, URZ, UP1, !UPT ;  /* 0x0000001217127290 */ /* 0x000fe20008ffe4ff */
[----:B------:R-:W-:Y:S01]  /*be70*/  IMAD.U32 R7, RZ, RZ, UR22 ;  /* 0x00000016ff077e24 */ /* 0x000fe2000f8e00ff */
[----:B------:R-:W-:Y:S01]  /*be80*/  ULEA.HI.X UR22, UR8, UR23, UR9, 0x5, UP0 ;  /* 0x0000001708167291 */ /* 0x000fe200080f2c09 */
[----:B------:R-:W-:Y:S01]  /*be90*/  IMAD.U32 R4, RZ, RZ, UR26 ;  /* 0x0000001aff047e24 */ /* 0x000fe2000f8e00ff */
[----:B------:R-:W-:Y:S01]  /*bea0*/  LOP3.LUT R228, R5, 0x8, R228, 0x78, !PT ;  /* 0x0000000805e47812 */ /* 0x000fe200078e78e4 */
[----:B------:R-:W-:Y:S01]  /*beb0*/  IMAD.U32 R5, RZ, RZ, UR23 ;  /* 0x00000017ff057e24 */ /* 0x000fe2000f8e00ff */
[----:B------:R-:W-:Y:S01]  /*bec0*/  LEA.HI.X R8, R2, UR7, R8, 0x1, P1 ;  /* 0x0000000702087c11 */ /* 0x000fe200088f0c08 */
[----:B------:R-:W-:Y:S01]  /*bed0*/  IMAD.U32 R2, RZ, RZ, UR28 ;  /* 0x0000001cff027e24 */ /* 0x000fe2000f8e00ff */
[-C--:B------:R-:W-:Y:S01]  /*bee0*/  LEA R18, P4, R10, R9.reuse, 0x7 ;  /* 0x000000090a127211 */ /* 0x080fe200078838ff */
[----:B------:R-:W-:Y:S01]  /*bef0*/  IMAD.U32 R3, RZ, RZ, UR18 ;  /* 0x00000012ff037e24 */ /* 0x000fe2000f8e00ff */
[-C--:B------:R-:W-:Y:S01]  /*bf00*/  LEA R16, P3, R6, R9.reuse, 0x1 ;  /* 0x0000000906107211 */ /* 0x080fe200078608ff */
[----:B------:R-:W-:Y:S01]  /*bf10*/  VIADD R250, R232, UR21 ;  /* 0x00000015e8fa7c36 */ /* 0x000fe20008000000 */
[----:B------:R-:W-:Y:S01]  /*bf20*/  LOP3.LUT R228, R0, R228, RZ, 0xfc, !PT ;  /* 0x000000e400e47212 */ /* 0x000fe200078efcff */
[----:B------:R-:W-:Y:S01]  /*bf30*/  IMAD.U32 R0, RZ, RZ, UR22 ;  /* 0x00000016ff007e24 */ /* 0x000fe2000f8e00ff */
[-C--:B------:R-:W-:Y:S01]  /*bf40*/  LEA R14, P2, R4, R9.reuse, 0x1 ;  /* 0x00000009040e7211 */ /* 0x080fe200078408ff */
[----:B------:R-:W-:Y:S01]  /*bf50*/  IMAD.U32 R11, RZ, RZ, UR31 ;  /* 0x0000001fff0b7e24 */ /* 0x000fe2000f8e00ff */
[-C--:B------:R-:W-:Y:S01]  /*bf60*/  LEA.HI.X R19, R10, R8.reuse, R7, 0x7, P4 ;  /* 0x000000080a137211 */ /* 0x080fe200020f3c07 */
[----:B------:R-:W-:Y:S01]  /*bf70*/  BAR.SYNC.DEFER_BLOCKING 0x0 ;  /* 0x0000000000007b1d */ /* 0x000fe20000010000 */
[----:B------:R-:W-:Y:S01]  /*bf80*/  LEA R12, P1, R2, R9, 0x1 ;  /* 0x00000009020c7211 */ /* 0x000fe200078208ff */
[----:B------:R-:W-:Y:S01]  /*bf90*/  UISETP.NE.AND UP0, UPT, UR17, 0x3, UPT ;  /* 0x000000031100788c */ /* 0x000fe2000bf05270 */
[----:B------:R-:W-:-:S02]  /*bfa0*/  LEA.HI.X R17, R6, R8, R5, 0x1, P3 ;  /* 0x0000000806117211 */ /* 0x000fc400018f0c05 */
[-C--:B------:R-:W-:Y:S02]  /*bfb0*/  LEA.HI.X R15, R4, R8.reuse, R3, 0x1, P2 ;  /* 0x00000008040f7211 */ /* 0x080fe400010f0c03 */
[----:B------:R-:W-:Y:S01]  /*bfc0*/  LEA.HI.X R13, R2, R8, R0, 0x1, P1 ;  /* 0x00000008020d7211 */ /* 0x000fe200008f0c00 */
[----:B------:R-:W-:Y:S01]  /*bfd0*/  IMAD.MOV.U32 R0, RZ, RZ, 0x40 ;  /* 0x00000040ff007424 */ /* 0x000fe200078e00ff */
[----:B------:R-:W-:Y:S02]  /*bfe0*/  LEA R228, R228, UR21, 0x1 ;  /* 0x00000015e4e47c11 */ /* 0x000fe4000f8e08ff */
[----:B------:R-:W-:Y:S02]  /*bff0*/  SEL R251, R251, 0xffffffe0, !P0 ;  /* 0xffffffe0fbfb7807 */ /* 0x000fe40004000000 */
[----:B------:R-:W-:-:S03]  /*c000*/  SEL R0, R0, 0xffffffc0, !P6 ;  /* 0xffffffc000007807 */ /* 0x000fc60007000000 */
[----:B------:R-:W-:Y:S02]  /*c010*/  IMAD.IADD R3, R250, 0x1, R251 ;  /* 0x00000001fa037824 */ /* 0x000fe400078e02fb */
[C-C-:B------:R-:W-:Y:S02]  /*c020*/  IMAD.IADD R2, R251.reuse, 0x1, R228.reuse ;  /* 0x00000001fb027824 */ /* 0x140fe400078e02e4 */
[----:B------:R-:W-:Y:S02]  /*c030*/  IMAD.IADD R196, R0, 0x1, R228 ;  /* 0x0000000100c47824 */ /* 0x000fe400078e02e4 */
[----:B------:R-:W-:Y:S01]  /*c040*/  IMAD.IADD R250, R250, 0x1, R0 ;  /* 0x00000001fafa7824 */ /* 0x000fe200078e0200 */
[----:B------:R-:W-:Y:S01]  /*c050*/  @!PT LDS RZ, [RZ] ;  /* 0x00000000fffff984 */ /* 0x000fe20000000800 */
[----:B------:R-:W-:Y:S01]  /*c060*/  @!PT LDS RZ, [RZ] ;  /* 0x00000000fffff984 */ /* 0x000fe20000000800 */
[----:B------:R-:W-:Y:S01]  /*c070*/  @!PT LDS RZ, [RZ] ;  /* 0x00000000fffff984 */ /* 0x000fe20000000800 */
[----:B------:R-:W-:Y:S03]  /*c080*/  LDGSTS.E.BYPASS.LTC128B.128 [R215+0xc000], desc[UR14][R18.64] ;  /* 0x0c00000012d77fae */ /* 0x000fe6000b981a0e */
[C---:B------:R-:W-:Y:S01]  /*c090*/  IMAD.IADD R0, R251.reuse, 0x1, R250 ;  /* 0x00000001fb007824 */ /* 0x040fe200078e02fa */
[----:B------:R-:W-:Y:S01]  /*c0a0*/  LDGSTS.E.BYPASS.LTC128B.128 [R215+0xe000], desc[UR14][R18.64+0x80] ;  /* 0x0e00008012d77fae */ /* 0x000fe2000b981a0e */
[----:B------:R-:W-:-:S03]  /*c0b0*/  IMAD.IADD R251, R251, 0x1, R196 ;  /* 0x00000001fbfb7824 */ /* 0x000fc600078e02c4 */
[----:B------:R-:W-:Y:S04]  /*c0c0*/  LDGSTS.E.BYPASS.LTC128B.128 [R215+0xc800], desc[UR14][R16.64] ;  /* 0x0c80000010d77fae */ /* 0x000fe8000b981a0e */
[----:B------:R-:W-:Y:S04]  /*c0d0*/  LDGSTS.E.BYPASS.LTC128B.128 [R215+0xe800], desc[UR14][R16.64+0x80] ;  /* 0x0e80008010d77fae */ /* 0x000fe8000b981a0e */
[----:B------:R-:W-:Y:S04]  /*c0e0*/  LDGSTS.E.BYPASS.LTC128B.128 [R215+0xd000], desc[UR14][R14.64] ;  /* 0x0d0000000ed77fae */ /* 0x000fe8000b981a0e */
[----:B------:R-:W-:Y:S04]  /*c0f0*/  LDGSTS.E.BYPASS.LTC128B.128 [R215+0xf000], desc[UR14][R14.64+0x80] ;  /* 0x0f0000800ed77fae */ /* 0x000fe8000b981a0e */
[----:B------:R-:W-:Y:S04]  /*c100*/  LDGSTS.E.BYPASS.LTC128B.128 [R215+0xd800], desc[UR14][R12.64] ;  /* 0x0d8000000cd77fae */ /* 0x000fe8000b981a0e */
[----:B------:R1:W-:Y:S04]  /*c110*/  LDGSTS.E.BYPASS.LTC128B.128 [R215+0xf800], desc[UR14][R12.64+0x80] ;  /* 0x0f8000800cd77fae */ /* 0x0003e8000b981a0e */
[----:B------:R-:W-:Y:S04]  /*c120*/  LDSM.16.M88.4 R28, [R232+UR21+0x8000] ;  /* 0x00800015e81c783b */ /* 0x000fe80008000200 */
[----:B------:R-:W2:Y:S04]  /*c130*/  LDSM.16.M88.4 R60, [R228+0x2000] ;  /* 0x00200000e43c783b */ /* 0x000ea80000000200 */
[----:B------:R-:W3:Y:S04]  /*c140*/  LDSM.16.M88.4 R20, [R232+UR21+0x8800] ;  /* 0x00880015e814783b */ /* 0x000ee80008000200 */
[----:B------:R-:W4:Y:S04]  /*c150*/  LDSM.16.M88.4 R224, [R232+UR21+0x9800] ;  /* 0x00980015e8e0783b */ /* 0x000f280008000200 */
[----:B------:R-:W-:Y:S04]  /*c160*/  LDSM.16.M88.4 R220, [R3+0x8000] ;  /* 0x0080000003dc783b */ /* 0x000fe80000000200 */
[----:B------:R-:W-:Y:S04]  /*c170*/  LDSM.16.M88.4 R8, [R2+0x2000] ;  /* 0x002000000208783b */ /* 0x000fe80000000200 */
[----:B-1----:R-:W1:Y:S04]  /*c180*/  LDSM.16.M88.4 R12, [R232+UR21+0x9000] ;  /* 0x00900015e80c783b */ /* 0x002e680008000200 */
[----:B------:R-:W1:Y:S04]  /*c190*/  LDSM.16.M88.4 R56, [R3+0x8800] ;  /* 0x008800000338783b */ /* 0x000e680000000200 */
[----:B------:R-:W1:Y:S04]  /*c1a0*/  LDSM.16.M88.4 R52, [R3+0x9000] ;  /* 0x009000000334783b */ /* 0x000e680000000200 */
[----:B------:R-:W1:Y:S04]  /*c1b0*/  LDSM.16.M88.4 R48, [R3+0x9800] ;  /* 0x009800000330783b */ /* 0x000e680000000200 */
[----:B------:R-:W1:Y:S01]  /*c1c0*/  LDSM.16.M88.4 R4, [R228] ;  /* 0x00000000e404783b */ /* 0x000e620000000200 */
[C---:B--2---:R-:W-:Y:S03]  /*c1d0*/  HMMA.16816.F32 R36, R60.reuse, R28, RZ ;  /* 0x0000001c3c24723c */ /* 0x044fe600000018ff */
[----:B------:R-:W2:Y:S04]  /*c1e0*/  LDSM.16.M88.4 R44, [R2] ;  /* 0x00000000022c783b */ /* 0x000ea80000000200 */
[----:B------:R-:W-:Y:S01]  /*c1f0*/  LDSM.16.M88.4 R236, [R250+0xa000] ;  /* 0x00a00000faec783b */ /* 0x000fe20000000200 */
[C---:B---3--:R-:W-:Y:S03]  /*c200*/  HMMA.16816.F32 R216, R60.reuse, R20, RZ ;  /* 0x000000143cd8723c */ /* 0x048fe600000018ff */
[----:B------:R-:W0:Y:S05]  /*c210*/  LDGDEPBAR ;  /* 0x00000000000079af */ /* 0x000e2a0000000000 */
[C---:B----4-:R-:W-:Y:S08]  /*c220*/  HMMA.16816.F32 R64, R60.reuse, R224, RZ ;  /* 0x000000e03c40723c */ /* 0x050ff000000018ff */
[C---:B-1----:R-:W-:Y:S08]  /*c230*/  HMMA.16816.F32 R204, R60.reuse, R12, RZ ;  /* 0x0000000c3ccc723c */ /* 0x042ff000000018ff */
        /* <DEDUP_REMOVED lines=21> */
[C---:B--2---:R-:W-:Y:S08]  /*c390*/  HMMA.16816.F32 R40, R44.reuse, R220, R40 ;  /* 0x000000dc2c28723c */ /* 0x044ff00000001828 */
        /* <DEDUP_REMOVED lines=43> */
[----:B------:R-:W-:Y:S04]  /*c650*/  LDSM.16.M88.4 R56, [R228+0x4000] ;  /* 0x00400000e438783b */ /* 0x000fe80000000200 */
[----:B------:R-:W-:Y:S03]  /*c660*/  LDSM.16.M88.4 R228, [R228+0x6000] ;  /* 0x00600000e4e4783b */ /* 0x000fe60000000200 */
        /* <DEDUP_REMOVED lines=9> */
[----:B------:R-:W4:Y:S03]  /*c700*/  LDSM.16.M88.4 R232, [R232+UR21+0xb800] ;  /* 0x00b80015e8e8783b */ /* 0x000f260008000200 */
[----:B------:R-:W-:Y:S01]  /*c710*/  HMMA.16816.F32 R60, R220, R226, R60 ;  /* 0x000000e2dc3c723c */ /* 0x000fe2000000183c */
[----:B------:R-:W-:Y:S04]  /*c720*/  LDSM.16.M88.4 R224, [R2+0x4000] ;  /* 0x0040000002e0783b */ /* 0x000fe80000000200 */
[----:B------:R-:W-:Y:S03]  /*c730*/  LDSM.16.M88.4 R220, [R3+0xa000] ;  /* 0x00a0000003dc783b */ /* 0x000fe60000000200 */
[C---:B-1----:R-:W-:Y:S08]  /*c740*/  HMMA.16816.F32 R24, R56.reuse, R48, R24 ;  /* 0x000000303818723c */ /* 0x042ff00000001818 */
[C---:B------:R-:W-:Y:S08]  /*c750*/  HMMA.16816.F32 R20, R56.reuse, R50, R20 ;  /* 0x000000323814723c */ /* 0x040ff00000001814 */
[C---:B--2---:R-:W-:Y:S08]  /*c760*/  HMMA.16816.F32 R16, R56.reuse, R44, R16 ;  /* 0x0000002c3810723c */ /* 0x044ff00000001810 */
[----:B------:R-:W-:Y:S08]  /*c770*/  HMMA.16816.F32 R12, R56, R46, R12 ;  /* 0x0000002e380c723c */ /* 0x000ff0000000180c */
[C---:B------:R-:W-:Y:S08]  /*c780*/  HMMA.16816.F32 R216, R228.reuse, R48, R216 ;  /* 0x00000030e4d8723c */ /* 0x040ff000000018d8 */
[C---:B------:R-:W-:Y:S01]  /*c790*/  HMMA.16816.F32 R208, R228.reuse, R50, R208 ;  /* 0x00000032e4d0723c */ /* 0x040fe200000018d0 */
[----:B------:R1:W-:Y:S07]  /*c7a0*/  LDSM.16.M88.4 R48, [R2+0x6000] ;  /* 0x006000000230783b */ /* 0x0003ee0000000200 */
[C---:B------:R-:W-:Y:S08]  /*c7b0*/  HMMA.16816.F32 R204, R228.reuse, R44, R204 ;  /* 0x0000002ce4cc723c */ /* 0x040ff000000018cc */
[----:B------:R-:W-:Y:S01]  /*c7c0*/  HMMA.16816.F32 R200, R228, R46, R200 ;  /* 0x0000002ee4c8723c */ /* 0x000fe200000018c8 */
[----:B------:R-:W2:Y:S07]  /*c7d0*/  LDSM.16.M88.4 R44, [R3+0xa800] ;  /* 0x00a80000032c783b */ /* 0x000eae0000000200 */
[----:B---3--:R-:W-:Y:S01]  /*c7e0*/  HMMA.16816.F32 R40, R56, R52, R40 ;  /* 0x000000343828723c */ /* 0x008fe20000001828 */
[----:B-1----:R-:W-:-:S05]  /*c7f0*/  IMAD.SHL.U32 R2, R212, 0x2, RZ ;  /* 0x00000002d4027824 */ /* 0x002fca00078e00ff */
[----:B------:R-:W-:Y:S02]  /*c800*/  LOP3.LUT R2, R2, 0x6, RZ, 0xc0, !PT ;  /* 0x0000000602027812 */ /* 0x000fe400078ec0ff */
[C---:B------:R-:W-:Y:S08]  /*c810*/  HMMA.16816.F32 R28, R56.reuse, R54, R28 ;  /* 0x00000036381c723c */ /* 0x040ff0000000181c */
[C---:B----4-:R-:W-:Y:S08]  /*c820*/  HMMA.16816.F32 R8, R56.reuse, R232, R8 ;  /* 0x000000e83808723c */ /* 0x050ff00000001808 */
[----:B------:R-:W-:Y:S01]  /*c830*/  HMMA.16816.F32 R4, R56, R234, R4 ;  /* 0x000000ea3804723c */ /* 0x000fe20000001804 */
[----:B------:R-:W1:Y:S07]  /*c840*/  LDSM.16.M88.4 R56, [R3+0xb000] ;  /* 0x00b000000338783b */ /* 0x000e6e0000000200 */
[C---:B------:R-:W-:Y:S08]  /*c850*/  HMMA.16816.F32 R36, R228.reuse, R52, R36 ;  /* 0x00000034e424723c */ /* 0x040ff00000001824 */
[C---:B------:R-:W-:Y:S01]  /*c860*/  HMMA.16816.F32 R32, R228.reuse, R54, R32 ;  /* 0x00000036e420723c */ /* 0x040fe20000001820 */
[----:B------:R3:W4:Y:S07]  /*c870*/  LDSM.16.M88.4 R52, [R3+0xb800] ;  /* 0x00b800000334783b */ /* 0x00072e0000000200 */
[C---:B------:R-:W-:Y:S08]  /*c880*/  HMMA.16816.F32 R64, R228.reuse, R232, R64 ;  /* 0x000000e8e440723c */ /* 0x040ff00000001840 */
[----:B------:R-:W-:Y:S01]  /*c890*/  HMMA.16816.F32 R60, R228, R234, R60 ;  /* 0x000000eae43c723c */ /* 0x000fe2000000183c */
[----:B------:R-:W-:Y:S04]  /*c8a0*/  LDSM.16.M88.4 R232, [R196+0x6000] ;  /* 0x00600000c4e8783b */ /* 0x000fe80000000200 */
[----:B------:R-:W-:Y:S03]  /*c8b0*/  LDSM.16.M88.4 R228, [R250+0xa800] ;  /* 0x00a80000fae4783b */ /* 0x000fe60000000200 */
[----:B--2---:R-:W-:Y:S01]  /*c8c0*/  HMMA.16816.F32 R24, R224, R44, R24 ;  /* 0x0000002ce018723c */ /* 0x004fe20000001818 */
[----:B---3--:R-:W-:-:S04]  /*c8d0*/  IMAD.U32 R3, RZ, RZ, UR17 ;  /* 0x00000011ff037e24 */ /* 0x008fc8000f8e00ff */
[----:B------:R-:W-:-:S03]  /*c8e0*/  IMAD R2, R3, 0x40, R2 ;  /* 0x0000004003027824 */ /* 0x000fc600078e0202 */
[----:B------:R-:W-:Y:S01]  /*c8f0*/  HMMA.16816.F32 R20, R224, R46, R20 ;  /* 0x0000002ee014723c */ /* 0x000fe20000001814 */
[----:B------:R-:W-:-:S05]  /*c900*/  VIADD R3, R2, 0xffffff40 ;  /* 0xffffff4002037836 */ /* 0x000fca0000000000 */
[C---:B------:R-:W-:Y:S02]  /*c910*/  ISETP.GE.AND P5, PT, R3.reuse, R243, PT ;  /* 0x000000f30300720c */ /* 0x040fe40003fa6270 */
[C---:B------:R-:W-:Y:S01]  /*c920*/  HMMA.16816.F32 R216, R48.reuse, R44, R216 ;  /* 0x0000002c30d8723c */ /* 0x040fe200000018d8 */
[C---:B------:R-:W-:Y:S02]  /*c930*/  ISETP.GE.AND P2, PT, R3.reuse, R242, PT ;  /* 0x000000f20300720c */ /* 0x040fe40003f46270 */
[C---:B------:R-:W-:Y:S02]  /*c940*/  ISETP.GE.AND P4, PT, R3.reuse, R241, PT ;  /* 0x000000f10300720c */ /* 0x040fe40003f86270 */
[----:B------:R-:W-:Y:S01]  /*c950*/  ISETP.GE.AND P1, PT, R3, R240, PT ;  /* 0x000000f00300720c */ /* 0x000fe20003f26270 */
[----:B------:R-:W-:Y:S02]  /*c960*/  VIADD R3, R2, 0xffffff41 ;  /* 0xffffff4102037836 */ /* 0x000fe40000000000 */
[----:B------:R-:W-:Y:S01]  /*c970*/  HMMA.16816.F32 R208, R48, R46, R208 ;  /* 0x0000002e30d0723c */ /* 0x000fe200000018d0 */
[----:B------:R-:W2:Y:S02]  /*c980*/  LDSM.16.M88.4 R44, [R196+0x4000] ;  /* 0x00400000c42c783b */ /* 0x000ea40000000200 */
[----:B------:R-:W-:-:S05]  /*c990*/  ISETP.GE.AND P3, PT, R3, R243, PT ;  /* 0x000000f30300720c */ /* 0x000fca0003f66270 */
[C---:B------:R-:W-:Y:S08]  /*c9a0*/  HMMA.16816.F32 R40, R224.reuse, R220, R40 ;  /* 0x000000dce028723c */ /* 0x040ff00000001828 */
[C---:B------:R-:W-:Y:S08]  /*c9b0*/  HMMA.16816.F32 R28, R224.reuse, R222, R28 ;  /* 0x000000dee01c723c */ /* 0x040ff0000000181c */
[C---:B-1----:R-:W-:Y:S08]  /*c9c0*/  HMMA.16816.F32 R16, R224.reuse, R56, R16 ;  /* 0x00000038e010723c */ /* 0x042ff00000001810 */
[C---:B------:R-:W-:Y:S08]  /*c9d0*/  HMMA.16816.F32 R12, R224.reuse, R58, R12 ;  /* 0x0000003ae00c723c */ /* 0x040ff0000000180c */
[C---:B----4-:R-:W-:Y:S08]  /*c9e0*/  HMMA.16816.F32 R8, R224.reuse, R52, R8 ;  /* 0x00000034e008723c */ /* 0x050ff00000001808 */
[----:B------:R-:W-:Y:S01]  /*c9f0*/  HMMA.16816.F32 R4, R224, R54, R4 ;  /* 0x00000036e004723c */ /* 0x000fe20000001804 */
[----:B------:R-:W1:Y:S07]  /*ca00*/  LDSM.16.M88.4 R224, [R250+0xb000] ;  /* 0x00b00000fae0783b */ /* 0x000e6e0000000200 */
[C---:B------:R-:W-:Y:S08]  /*ca10*/  HMMA.16816.F32 R36, R48.reuse, R220, R36 ;  /* 0x000000dc3024723c */ /* 0x040ff00000001824 */
[C---:B------:R-:W-:Y:S01]  /*ca20*/  HMMA.16816.F32 R32, R48.reuse, R222, R32 ;  /* 0x000000de3020723c */ /* 0x040fe20000001820 */
[----:B------:R-:W3:Y:S07]  /*ca30*/  LDSM.16.M88.4 R220, [R250+0xb800] ;  /* 0x00b80000fadc783b */ /* 0x000eee0000000200 */
[C---:B------:R-:W-:Y:S08]  /*ca40*/  HMMA.16816.F32 R204, R48.reuse, R56, R204 ;  /* 0x0000003830cc723c */ /* 0x040ff000000018cc */
[C---:B------:R-:W-:Y:S01]  /*ca50*/  HMMA.16816.F32 R200, R48.reuse, R58, R200 ;  /* 0x0000003a30c8723c */ /* 0x040fe200000018c8 */
[----:B------:R-:W-:Y:S07]  /*ca60*/  LDSM.16.M88.4 R56, [R251+0x4000] ;  /* 0x00400000fb38783b */ /* 0x000fee0000000200 */
[C---:B------:R-:W-:Y:S08]  /*ca70*/  HMMA.16816.F32 R64, R48.reuse, R52, R64 ;  /* 0x000000343040723c */ /* 0x040ff00000001840 */
[----:B------:R-:W-:Y:S01]  /*ca80*/  HMMA.16816.F32 R60, R48, R54, R60 ;  /* 0x00000036303c723c */ /* 0x000fe2000000183c */
[----:B------:R-:W-:Y:S04]  /*ca90*/  LDSM.16.M88.4 R52, [R251+0x6000] ;  /* 0x00600000fb34783b */ /* 0x000fe80000000200 */
[----:B------:R-:W4:Y:S03]  /*caa0*/  LDSM.16.M88.4 R48, [R0+0xa000] ;  /* 0x00a000000030783b */ /* 0x000f260000000200 */
[C---:B--2---:R-:W-:Y:S08]  /*cab0*/  HMMA.16816.F32 R40, R44.reuse, R236, R40 ;  /* 0x000000ec2c28723c */ /* 0x044ff00000001828 */
[----:B------:R-:W-:Y:S08]  /*cac0*/  HMMA.16816.F32 R28, R44, R238, R28 ;  /* 0x000000ee2c1c723c */ /* 0x000ff0000000181c */
[C---:B------:R-:W-:Y:S08]  /*cad0*/  HMMA.16816.F32 R36, R232.reuse, R236, R36 ;  /* 0x000000ece824723c */ /* 0x040ff00000001824 */
[----:B------:R-:W-:Y:S08]  /*cae0*/  HMMA.16816.F32 R32, R232, R238, R32 ;  /* 0x000000eee820723c */ /* 0x000ff00000001820 */
[C---:B------:R-:W-:Y:S08]  /*caf0*/  HMMA.16816.F32 R24, R44.reuse, R228, R24 ;  /* 0x000000e42c18723c */ /* 0x040ff00000001818 */
[C---:B------:R-:W-:Y:S08]  /*cb00*/  HMMA.16816.F32 R20, R44.reuse, R230, R20 ;  /* 0x000000e62c14723c */ /* 0x040ff00000001814 */
[C---:B-1----:R-:W-:Y:S08]  /*cb10*/  HMMA.16816.F32 R16, R44.reuse, R224, R16 ;  /* 0x000000e02c10723c */ /* 0x042ff00000001810 */
[C---:B------:R-:W-:Y:S08]  /*cb20*/  HMMA.16816.F32 R12, R44.reuse, R226, R12 ;  /* 0x000000e22c0c723c */ /* 0x040ff0000000180c */
[C---:B---3--:R-:W-:Y:S08]  /*cb30*/  HMMA.16816.F32 R8, R44.reuse, R220, R8 ;  /* 0x000000dc2c08723c */ /* 0x048ff00000001808 */
[----:B------:R-:W-:Y:S01]  /*cb40*/  HMMA.16816.F32 R4, R44, R222, R4 ;  /* 0x000000de2c04723c */ /* 0x000fe20000001804 */
[----:B------:R-:W1:Y:S07]  /*cb50*/  LDSM.16.M88.4 R44, [R0+0xa800] ;  /* 0x00a80000002c783b */ /* 0x000e6e0000000200 */
[-C--:B----4-:R-:W-:Y:S08]  /*cb60*/  HMMA.16816.F32 R36, R52, R48.reuse, R36 ;  /* 0x000000303424723c */ /* 0x090ff00000001824 */
[----:B------:R-:W-:Y:S08]  /*cb70*/  HMMA.16816.F32 R40, R56, R48, R40 ;  /* 0x000000303828723c */ /* 0x000ff00000001828 */
[----:B------:R-:W-:Y:S03]  /*cb80*/  HMMA.16816.F32 R32, R52, R50, R32 ;  /* 0x000000323420723c */ /* 0x000fe60000001820 */
[----:B------:R-:W-:-:S02]  /*cb90*/  FSEL R36, R36, -INF , !P4 ;  /* 0xff80000024247808 */ /* 0x000fc40006000000 */
[----:B------:R-:W-:-:S03]  /*cba0*/  FSEL R38, R38, -INF , !P1 ;  /* 0xff80000026267808 */ /* 0x000fc60004800000 */
[----:B------:R-:W-:Y:S01]  /*cbb0*/  HMMA.16816.F32 R28, R56, R50, R28 ;  /* 0x00000032381c723c */ /* 0x000fe2000000181c */
[----:B------:R-:W2:Y:S02]  /*cbc0*/  LDSM.16.M88.4 R48, [R0+0xb000] ;  /* 0x00b000000030783b */ /* 0x000ea40000000200 */
[----:B------:R-:W-:Y:S02]  /*cbd0*/  FSEL R40, R40, -INF , !P5 ;  /* 0xff80000028287808 */ /* 0x000fe40006800000 */
[----:B------:R-:W-:Y:S02]  /*cbe0*/  FSEL R42, R42, -INF , !P2 ;  /* 0xff8000002a2a7808 */ /* 0x000fe40005000000 */
[----:B------:R-:W-:Y:S01]  /*cbf0*/  FSEL R41, R41, -INF , !P3 ;  /* 0xff80000029297808 */ /* 0x000fe20005800000 */
[----:B------:R-:W-:Y:S01]  /*cc00*/  HMMA.16816.F32 R216, R232, R228, R216 ;  /* 0x000000e4e8d8723c */ /* 0x000fe200000018d8 */
        /* <DEDUP_REMOVED lines=14> */
[----:B------:R-:W-:Y:S02]  /*ccf0*/  FSEL R28, R28, -INF , !P5 ;  /* 0xff8000001c1c7808 */ /* 0x000fe40006800000 */
[C---:B------:R-:W-:Y:S01]  /*cd00*/  ISETP.GE.AND P3, PT, R3.reuse, R243, PT ;  /* 0x000000f30300720c */ /* 0x040fe20003f66270 */
[----:B------:R-:W-:Y:S01]  /*cd10*/  HMMA.16816.F32 R208, R232, R230, R208 ;  /* 0x000000e6e8d0723c */ /* 0x000fe200000018d0 */
[----:B------:R-:W-:Y:S02]  /*cd20*/  ISETP.GE.AND P5, PT, R3, R242, PT ;  /* 0x000000f20300720c */ /* 0x000fe40003fa6270 */
[----:B------:R-:W-:Y:S02]  /*cd30*/  FSEL R30, R30, -INF , !P1 ;  /* 0xff8000001e1e7808 */ /* 0x000fe40004800000 */
[----:B------:R-:W-:Y:S02]  /*cd40*/  FSEL R29, R29, -INF , !P3 ;  /* 0xff8000001d1d7808 */ /* 0x000fe40005800000 */
[C---:B------:R-:W-:Y:S01]  /*cd50*/  ISETP.GE.AND P1, PT, R3.reuse, R241, PT ;  /* 0x000000f10300720c */ /* 0x040fe20003f26270 */
[----:B------:R-:W-:Y:S01]  /*cd60*/  HMMA.16816.F32 R216, R52, R44, R216 ;  /* 0x0000002c34d8723c */ /* 0x000fe200000018d8 */
[C---:B------:R-:W-:Y:S01]  /*cd70*/  VIADD R44, R2.reuse, 0xffffff50 ;  /* 0xffffff50022c7836 */ /* 0x040fe20000000000 */
[----:B------:R-:W-:Y:S01]  /*cd80*/  ISETP.GE.AND P3, PT, R3, R240, PT ;  /* 0x000000f00300720c */ /* 0x000fe20003f66270 */
[----:B------:R-:W-:Y:S01]  /*cd90*/  VIADD R3, R2, 0xffffff51 ;  /* 0xffffff5102037836 */ /* 0x000fe20000000000 */
[----:B------:R-:W-:-:S02]  /*cda0*/  FSEL R31, R31, -INF , !P5 ;  /* 0xff8000001f1f7808 */ /* 0x000fc40006800000 */
[-C--:B------:R-:W-:Y:S02]  /*cdb0*/  ISETP.GE.AND P5, PT, R44, R243.reuse, PT ;  /* 0x000000f32c00720c */ /* 0x080fe40003fa6270 */
[-C--:B--2---:R-:W-:Y:S01]  /*cdc0*/  HMMA.16816.F32 R16, R56, R48.reuse, R16 ;  /* 0x000000303810723c */ /* 0x084fe20000001810 */
[----:B------:R-:W-:Y:S02]  /*cdd0*/  FSEL R34, R34, -INF , !P2 ;  /* 0xff80000022227808 */ /* 0x000fe40005000000 */
[----:B------:R-:W-:Y:S02]  /*cde0*/  FSEL R35, R35, -INF , !P3 ;  /* 0xff80000023237808 */ /* 0x000fe40005800000 */
[----:B------:R-:W-:Y:S02]  /*cdf0*/  ISETP.GE.AND P2, PT, R44, R242, PT ;  /* 0x000000f22c00720c */ /* 0x000fe40003f46270 */
[----:B------:R-:W-:Y:S01]  /*ce00*/  ISETP.GE.AND P3, PT, R3, R243, PT ;  /* 0x000000f30300720c */ /* 0x000fe20003f66270 */
[----:B------:R-:W-:Y:S01]  /*ce10*/  HMMA.16816.F32 R204, R52, R48, R204 ;  /* 0x0000003034cc723c */ /* 0x000fe200000018cc */
[----:B------:R-:W-:-:S02]  /*ce20*/  FSEL R49, R24, -INF , !P5 ;  /* 0xff80000018317808 */ /* 0x000fc40006800000 */
[----:B------:R-:W-:Y:S02]  /*ce30*/  ISETP.GE.AND P5, PT, R3, R242, PT ;  /* 0x000000f20300720c */ /* 0x000fe40003fa6270 */
[----:B------:R-:W-:Y:S02]  /*ce40*/  FSEL R238, R26, -INF , !P2 ;  /* 0xff8000001aee7808 */ /* 0x000fe40005000000 */
[----:B------:R-:W-:Y:S01]  /*ce50*/  FSEL R231, R25, -INF , !P3 ;  /* 0xff80000019e77808 */ /* 0x000fe20005800000 */
[-C--:B------:R-:W-:Y:S01]  /*ce60*/  HMMA.16816.F32 R208, R52, R46.reuse, R208 ;  /* 0x0000002e34d0723c */ /* 0x080fe200000018d0 */
[----:B------:R-:W-:Y:S02]  /*ce70*/  FSEL R33, R33, -INF , !P1 ;  /* 0xff80000021217808 */ /* 0x000fe40004800000 */
[C---:B------:R-:W-:Y:S02]  /*ce80*/  ISETP.GE.AND P2, PT, R3.reuse, R241, PT ;  /* 0x000000f10300720c */ /* 0x040fe40003f46270 */
[-C--:B------:R-:W-:Y:S01]  /*ce90*/  ISETP.GE.AND P3, PT, R3, R240.reuse, PT ;  /* 0x000000f00300720c */ /* 0x080fe20003f66270 */
[----:B------:R-:W-:Y:S01]  /*cea0*/  VIADD R3, R2, 0xffffff58 ;  /* 0xffffff5802037836 */ /* 0x000fe20000000000 */
[----:B------:R-:W-:Y:S01]  /*ceb0*/  ISETP.GE.AND P1, PT, R44, R240, PT ;  /* 0x000000f02c00720c */ /* 0x000fe20003f26270 */
[----:B------:R-:W-:Y:S01]  /*cec0*/  HMMA.16816.F32 R20, R56, R46, R20 ;  /* 0x0000002e3814723c */ /* 0x000fe20000001814 */
[----:B------:R-:W-:-:S02]  /*ced0*/  FSEL R47, R27, -INF , !P5 ;  /* 0xff8000001b2f7808 */ /* 0x000fc40006800000 */
[----:B------:R1:W2:Y:S01]  /*cee0*/  LDSM.16.M88.4 R24, [R0+0xb800] ;  /* 0x00b800000018783b */ /* 0x0002a20000000200 */
[----:B------:R-:W-:Y:S01]  /*cef0*/  FSEL R32, R32, -INF , !P4 ;  /* 0xff80000020207808 */ /* 0x000fe20006000000 */
[----:B------:R-:W-:-:S04]  /*cf00*/  DEPBAR.LE SB0, 0x0 ;  /* 0x000080000000791a */ /* 0x000fc80000000000 */
[----:B------:R-:W-:Y:S01]  /*cf10*/  HMMA.16816.F32 R200, R232, R226, R200 ;  /* 0x000000e2e8c8723c */ /* 0x000fe200000018c8 */
[----:B------:R-:W-:Y:S02]  /*cf20*/  FSEL R236, R218, -INF , !P1 ;  /* 0xff800000daec7808 */ /* 0x000fe40004800000 */
[----:B------:R-:W-:Y:S02]  /*cf30*/  FSEL R250, R219, -INF , !P3 ;  /* 0xff800000dbfa7808 */ /* 0x000fe40005800000 */
[----:B------:R-:W-:Y:S02]  /*cf40*/  ISETP.GE.AND P4, PT, R44, R241, PT ;  /* 0x000000f12c00720c */ /* 0x000fe40003f86270 */
[C---:B------:R-:W-:Y:S01]  /*cf50*/  ISETP.GE.AND P5, PT, R3.reuse, R243, PT ;  /* 0x000000f30300720c */ /* 0x040fe20003fa6270 */
[----:B------:R-:W-:Y:S01]  /*cf60*/  HMMA.16816.F32 R12, R56, R50, R12 ;  /* 0x00000032380c723c */ /* 0x000fe2000000180c */
[----:B------:R-:W-:Y:S02]  /*cf70*/  ISETP.GE.AND P1, PT, R3, R242, PT ;  /* 0x000000f20300720c */ /* 0x000fe40003f26270 */
[----:B------:R-:W-:-:S02]  /*cf80*/  FSEL R228, R216, -INF , !P4 ;  /* 0xff800000d8e47808 */ /* 0x000fc40006000000 */
[----:B------:R-:W-:Y:S02]  /*cf90*/  FSEL R251, R217, -INF , !P2 ;  /* 0xff800000d9fb7808 */ /* 0x000fe40005000000 */
[----:B------:R-:W-:Y:S01]  /*cfa0*/  FSEL R230, R20, -INF , !P5 ;  /* 0xff80000014e67808 */ /* 0x000fe20006800000 */
[----:B------:R-:W-:Y:S01]  /*cfb0*/  HMMA.16816.F32 R64, R232, R220, R64 ;  /* 0x000000dce840723c */ /* 0x000fe20000001840 */
[C---:B-1----:R-:W-:Y:S01]  /*cfc0*/  VIADD R0, R2.reuse, 0xffffff59 ;  /* 0xffffff5902007836 */ /* 0x042fe20000000000 */
[C---:B------:R-:W-:Y:S02]  /*cfd0*/  ISETP.GE.AND P4, PT, R3.reuse, R241, PT ;  /* 0x000000f10300720c */ /* 0x040fe40003f86270 */
[----:B------:R-:W-:Y:S01]  /*cfe0*/  ISETP.GE.AND P2, PT, R3, R240, PT ;  /* 0x000000f00300720c */ /* 0x000fe20003f46270 */
[----:B------:R-:W-:Y:S01]  /*cff0*/  VIADD R3, R2, 0xffffff60 ;  /* 0xffffff6002037836 */ /* 0x000fe20000000000 */
[----:B------:R-:W-:Y:S02]  /*d000*/  ISETP.GE.AND P3, PT, R0, R243, PT ;  /* 0x000000f30000720c */ /* 0x000fe40003f66270 */
[----:B------:R-:W-:Y:S01]  /*d010*/  HMMA.16816.F32 R200, R52, R50, R200 ;  /* 0x0000003234c8723c */ /* 0x000fe200000018c8 */
[----:B------:R-:W-:-:S02]  /*d020*/  FSEL R51, R22, -INF , !P1 ;  /* 0xff80000016337808 */ /* 0x000fc40004800000 */
[----:B------:R-:W-:Y:S02]  /*d030*/  FSEL R225, R21, -INF , !P3 ;  /* 0xff80000015e17808 */ /* 0x000fe40005800000 */
[C---:B------:R-:W-:Y:S02]  /*d040*/  ISETP.GE.AND P5, PT, R0.reuse, R242, PT ;  /* 0x000000f20000720c */ /* 0x040fe40003fa6270 */
[C---:B------:R-:W-:Y:S01]  /*d050*/  ISETP.GE.AND P1, PT, R0.reuse, R241, PT ;  /* 0x000000f10000720c */ /* 0x040fe20003f26270 */
[----:B------:R-:W-:Y:S01]  /*d060*/  HMMA.16816.F32 R60, R232, R222, R60 ;  /* 0x000000dee83c723c */ /* 0x000fe2000000183c */
[----:B------:R-:W-:Y:S01]  /*d070*/  ISETP.GE.AND P3, PT, R0, R240, PT ;  /* 0x000000f00000720c */ /* 0x000fe20003f66270 */
[----:B------:R-:W-:Y:S01]  /*d080*/  VIADD R0, R2, 0xffffff61 ;  /* 0xffffff6102007836 */ /* 0x000fe20000000000 */
[----:B------:R-:W-:Y:S02]  /*d090*/  FSEL R229, R23, -INF , !P5 ;  /* 0xff80000017e57808 */ /* 0x000fe40006800000 */
[----:B------:R-:W-:-:S02]  /*d0a0*/  FSEL R239, R208, -INF , !P4 ;  /* 0xff800000d0ef7808 */ /* 0x000fc40006000000 */
[----:B------:R-:W-:Y:S01]  /*d0b0*/  FSEL R237, R211, -INF , !P3 ;  /* 0xff800000d3ed7808 */ /* 0x000fe20005800000 */
[C---:B--2---:R-:W-:Y:S01]  /*d0c0*/  HMMA.16816.F32 R4, R56.reuse, R26, R4 ;  /* 0x0000001a3804723c */ /* 0x044fe20000001804 */
[CC--:B------:R-:W-:Y:S02]  /*d0d0*/  ISETP.GE.AND P5, PT, R3.reuse, R243.reuse, PT ;  /* 0x000000f30300720c */ /* 0x0c0fe40003fa6270 */
[----:B------:R-:W-:Y:S01]  /*d0e0*/  ISETP.GE.AND P4, PT, R3, R242, PT ;  /* 0x000000f20300720c */ /* 0x000fe20003f86270 */
[----:B------:R-:W-:Y:S01]  /*d0f0*/  BAR.SYNC.DEFER_BLOCKING 0x0 ;  /* 0x0000000000007b1d */ /* 0x000fe20000010000 */
[----:B------:R-:W-:Y:S02]  /*d100*/  ISETP.GE.AND P3, PT, R0, R243, PT ;  /* 0x000000f30000720c */ /* 0x000fe40003f66270 */
[----:B------:R-:W-:Y:S01]  /*d110*/  FSEL R252, R210, -INF , !P2 ;  /* 0xff800000d2fc7808 */ /* 0x000fe20005000000 */
[----:B------:R-:W-:Y:S01]  /*d120*/  HMMA.16816.F32 R8, R56, R24, R8 ;  /* 0x000000183808723c */ /* 0x000fe20000001808 */
[----:B------:R-:W-:Y:S01]  /*d130*/  FSEL R45, R209, -INF , !P1 ;  /* 0xff800000d12d7808 */ /* 0x000fe20004800000 */
[----:B------:R-:W-:Y:S01]  /*d140*/  IMAD.MOV.U32 R59, RZ, RZ, R225 ;  /* 0x000000ffff3b7224 */ /* 0x000fe200078e00e1 */
[C---:B------:R-:W-:Y:S01]  /*d150*/  ISETP.GE.AND P2, PT, R3.reuse, R241, PT ;  /* 0x000000f10300720c */ /* 0x040fe20003f46270 */
[----:B------:R-:W-:Y:S01]  /*d160*/  IMAD.MOV.U32 R58, RZ, RZ, R230 ;  /* 0x000000ffff3a7224 */ /* 0x000fe200078e00e6 */
[----:B------:R-:W-:-:S02]  /*d170*/  ISETP.GE.AND P1, PT, R3, R240, PT ;  /* 0x000000f00300720c */ /* 0x000fc40003f26270 */
[----:B------:R-:W-:Y:S01]  /*d180*/  FSEL R196, R16, -INF , !P5 ;  /* 0xff80000010c47808 */ /* 0x000fe20006800000 */
[C---:B------:R-:W-:Y:S01]  /*d190*/  HMMA.16816.F32 R64, R52.reuse, R24, R64 ;  /* 0x000000183440723c */ /* 0x040fe20000001840 */
[----:B------:R-:W-:Y:S02]  /*d1a0*/  FSEL R3, R18, -INF , !P4 ;  /* 0xff80000012037808 */ /* 0x000fe40006000000 */
[----:B------:R-:W-:Y:S02]  /*d1b0*/  FSEL R20, R17, -INF , !P3 ;  /* 0xff80000011147808 */ /* 0x000fe40005800000 */
[C---:B------:R-:W-:Y:S01]  /*d1c0*/  ISETP.GE.AND P5, PT, R0.reuse, R242, PT ;  /* 0x000000f20000720c */ /* 0x040fe20003fa6270 */
[----:B------:R1:W-:Y:S01]  /*d1d0*/  STL [R1+0x30], R3 ;  /* 0x0000300301007387 */ /* 0x0003e20000100800 */
[C---:B------:R-:W-:Y:S01]  /*d1e0*/  ISETP.GE.AND P4, PT, R0.reuse, R241, PT ;  /* 0x000000f10000720c */ /* 0x040fe20003f86270 */
[----:B------:R-:W-:Y:S01]  /*d1f0*/  HMMA.16816.F32 R60, R52, R26, R60 ;  /* 0x0000001a343c723c */ /* 0x000fe2000000183c */
[----:B------:R-:W-:Y:S01]  /*d200*/  ISETP.GE.AND P3, PT, R0, R240, PT ;  /* 0x000000f00000720c */ /* 0x000fe20003f66270 */
[----:B------:R-:W-:Y:S01]  /*d210*/  VIADD R0, R2, 0xffffff68 ;  /* 0xffffff6802007836 */ /* 0x000fe20000000000 */
[----:B------:R-:W-:-:S02]  /*d220*/  FSEL R50, R19, -INF , !P5 ;  /* 0xff80000013327808 */ /* 0x000fc40006800000 */
[----:B------:R-:W-:Y:S01]  /*d230*/  FSEL R48, R204, -INF , !P2 ;  /* 0xff800000cc307808 */ /* 0x000fe20005000000 */
[----:B------:R-:W-:Y:S01]  /*d240*/  IMAD.MOV.U32 R204, RZ, RZ, R231 ;  /* 0x000000ffffcc7224 */ /* 0x000fe200078e00e7 */
[----:B------:R-:W-:Y:S02]  /*d250*/  FSEL R46, R205, -INF , !P4 ;  /* 0xff800000cd2e7808 */ /* 0x000fe40006000000 */
[C---:B------:R-:W-:Y:S02]  /*d260*/  ISETP.GE.AND P2, PT, R0.reuse, R243, PT ;  /* 0x000000f30000720c */ /* 0x040fe40003f46270 */
[C---:B------:R-:W-:Y:S02]  /*d270*/  ISETP.GE.AND P5, PT, R0.reuse, R242, PT ;  /* 0x000000f20000720c */ /* 0x040fe40003fa6270 */
[----:B------:R-:W-:Y:S02]  /*d280*/  ISETP.GE.AND P4, PT, R0, R240, PT ;  /* 0x000000f00000720c */ /* 0x000fe40003f86270 */
[----:B------:R-:W-:-:S02]  /*d290*/  FSEL R18, R207, -INF , !P3 ;  /* 0xff800000cf127808 */ /* 0x000fc40005800000 */
[----:B------:R-:W-:Y:S01]  /*d2a0*/  FSEL R21, R12, -INF , !P2 ;  /* 0xff8000000c157808 */ /* 0x000fe20005000000 */
[----:B------:R-:W-:Y:S01]  /*d2b0*/  VIADD R12, R2, 0xffffff70 ;  /* 0xffffff70020c7836 */ /* 0x000fe20000000000 */
[----:B------:R-:W-:Y:S02]  /*d2c0*/  FSEL R44, R14, -INF , !P5 ;  /* 0xff8000000e2c7808 */ /* 0x000fe40006800000 */
[----:B-1----:R-:W-:Y:S02]  /*d2d0*/  FSEL R3, R206, -INF , !P1 ;  /* 0xff800000ce037808 */ /* 0x002fe40004800000 */
[----:B------:R-:W-:Y:S01]  /*d2e0*/  ISETP.GE.AND P1, PT, R0, R241, PT ;  /* 0x000000f10000720c */ /* 0x000fe20003f26270 */
[----:B------:R-:W-:Y:S02]  /*d2f0*/  VIADD R0, R2, 0xffffff69 ;  /* 0xffffff6902007836 */ /* 0x000fe40000000000 */
[----:B------:R1:W-:Y:S01]  /*d300*/  STL [R1+0x24], R3 ;  /* 0x0000240301007387 */ /* 0x0003e20000100800 */
[----:B------:R-:W-:-:S02]  /*d310*/  FSEL R19, R200, -INF , !P1 ;  /* 0xff800000c8137808 */ /* 0x000fc40004800000 */
[C---:B------:R-:W-:Y:S02]  /*d320*/  ISETP.GE.AND P3, PT, R0.reuse, R243, PT ;  /* 0x000000f30000720c */ /* 0x040fe40003f66270 */
[C---:B------:R-:W-:Y:S02]  /*d330*/  ISETP.GE.AND P2, PT, R0.reuse, R242, PT ;  /* 0x000000f20000720c */ /* 0x040fe40003f46270 */
[----:B------:R-:W-:Y:S02]  /*d340*/  FSEL R23, R13, -INF , !P3 ;  /* 0xff8000000d177808 */ /* 0x000fe40005800000 */
[C---:B------:R-:W-:Y:S02]  /*d350*/  ISETP.GE.AND P5, PT, R0.reuse, R241, PT ;  /* 0x000000f10000720c */ /* 0x040fe40003fa6270 */
[----:B------:R-:W-:Y:S01]  /*d360*/  ISETP.GE.AND P3, PT, R0, R240, PT ;  /* 0x000000f00000720c */ /* 0x000fe20003f66270 */
[----:B------:R-:W-:Y:S01]  /*d370*/  VIADD R0, R2, 0xffffff78 ;  /* 0xffffff7802007836 */ /* 0x000fe20000000000 */
[----:B------:R-:W-:-:S02]  /*d380*/  FSEL R22, R201, -INF , !P5 ;  /* 0xff800000c9167808 */ /* 0x000fc40006800000 */
[----:B------:R-:W-:Y:S02]  /*d390*/  FSEL R56, R15, -INF , !P2 ;  /* 0xff8000000f387808 */ /* 0x000fe40005000000 */
[-C--:B------:R-:W-:Y:S02]  /*d3a0*/  ISETP.GE.AND P5, PT, R0, R243.reuse, PT ;  /* 0x000000f30000720c */ /* 0x080fe40003fa6270 */
[----:B------:R-:W-:Y:S02]  /*d3b0*/  ISETP.GE.AND P2, PT, R12, R243, PT ;  /* 0x000000f30c00720c */ /* 0x000fe40003f46270 */
[----:B------:R-:W-:Y:S02]  /*d3c0*/  FSEL R219, R4, -INF , !P5 ;  /* 0xff80000004db7808 */ /* 0x000fe40006800000 */
[----:B------:R-:W-:Y:S01]  /*d3d0*/  FMNMX3.FTZ R4, R249, R40, R41, !PT ;  /* 0x00000028f9047276 */ /* 0x000fe20007810029 */
[----:B-1----:R-:W-:Y:S01]  /*d3e0*/  VIADD R3, R2, 0xffffff71 ;  /* 0xffffff7102037836 */ /* 0x002fe20000000000 */
[----:B------:R-:W-:Y:S01]  /*d3f0*/  FSEL R216, R8, -INF , !P2 ;  /* 0xff80000008d87808 */ /* 0x000fe20005000000 */
[----:B------:R-:W-:Y:S01]  /*d400*/  VIADD R2, R2, 0xffffff79 ;  /* 0xffffff7902027836 */ /* 0x000fe20000000000 */
[----:B------:R-:W-:-:S02]  /*d410*/  FMNMX3.FTZ R4, R4, R28, R29, !PT ;  /* 0x0000001c04047276 */ /* 0x000fc4000781001d */
[-C--:B------:R-:W-:Y:S02]  /*d420*/  ISETP.GE.AND P1, PT, R3, R243.reuse, PT ;  /* 0x000000f30300720c */ /* 0x080fe40003f26270 */
[----:B------:R-:W-:Y:S02]  /*d430*/  ISETP.GE.AND P2, PT, R2, R243, PT ;  /* 0x000000f30200720c */ /* 0x000fe40003f46270 */
[----:B------:R-:W-:Y:S02]  /*d440*/  FSEL R220, R9, -INF , !P1 ;  /* 0xff80000009dc7808 */ /* 0x000fe40004800000 */
[----:B------:R-:W-:Y:S02]  /*d450*/  ISETP.GE.AND P1, PT, R12, R242, PT ;  /* 0x000000f20c00720c */ /* 0x000fe40003f26270 */
[----:B------:R-:W-:Y:S02]  /*d460*/  FMNMX3.FTZ R4, R4, R49, R204, !PT ;  /* 0x0000003104047276 */ /* 0x000fe400078100cc */
[----:B------:R-:W-:-:S02]  /*d470*/  FSEL R217, R10, -INF , !P1 ;  /* 0xff8000000ad97808 */ /* 0x000fc40004800000 */
[-C--:B------:R-:W-:Y:S02]  /*d480*/  ISETP.GE.AND P1, PT, R2, R242.reuse, PT ;  /* 0x000000f20200720c */ /* 0x080fe40003f26270 */
[----:B------:R-:W-:Y:S02]  /*d490*/  FSEL R218, R5, -INF , !P2 ;  /* 0xff80000005da7808 */ /* 0x000fe40005000000 */
[-C--:B------:R-:W-:Y:S02]  /*d4a0*/  ISETP.GE.AND P5, PT, R3, R242.reuse, PT ;  /* 0x000000f20300720c */ /* 0x080fe40003fa6270 */
[----:B------:R-:W-:Y:S02]  /*d4b0*/  ISETP.GE.AND P2, PT, R0, R242, PT ;  /* 0x000000f20000720c */ /* 0x000fe40003f46270 */
[----:B------:R-:W-:Y:S02]  /*d4c0*/  FSEL R223, R7, -INF , !P1 ;  /* 0xff80000007df7808 */ /* 0x000fe40004800000 */
[----:B------:R-:W-:-:S02]  /*d4d0*/  FMNMX3.FTZ R7, R248, R42, R43, !PT ;  /* 0x0000002af8077276 */ /* 0x000fc4000781002b */
[----:B------:R-:W-:Y:S02]  /*d4e0*/  FMNMX3.FTZ R8, R4, R58, R59, !PT ;  /* 0x0000003a04087276 */ /* 0x000fe4000781003b */
[----:B------:R-:W-:Y:S02]  /*d4f0*/  FSEL R222, R11, -INF , !P5 ;  /* 0xff8000000bde7808 */ /* 0x000fe40006800000 */
[----:B------:R-:W-:Y:S02]  /*d500*/  FSEL R221, R6, -INF , !P2 ;  /* 0xff80000006dd7808 */ /* 0x000fe40005000000 */
[C---:B------:R-:W-:Y:S02]  /*d510*/  ISETP.GE.AND P5, PT, R12.reuse, R241, PT ;  /* 0x000000f10c00720c */ /* 0x040fe40003fa6270 */
[----:B------:R-:W-:Y:S02]  /*d520*/  ISETP.GE.AND P2, PT, R12, R240, PT ;  /* 0x000000f00c00720c */ /* 0x000fe40003f46270 */
[----:B------:R-:W-:-:S02]  /*d530*/  FMNMX3.FTZ R7, R7, R30, R31, !PT ;  /* 0x0000001e07077276 */ /* 0x000fc4000781001f */
[----:B------:R-:W-:Y:S01]  /*d540*/  FMNMX3.FTZ R8, R8, R196, R20, !PT ;  /* 0x000000c408087276 */ /* 0x000fe20007810014 */
[----:B------:R-:W-:Y:S08]  /*d550*/  BRA.U !UP0, `(.L_x_94) ;  /* 0x0000000108a47547 */ /* 0x000ff0000b800000 */
        /* <DEDUP_REMOVED lines=41> */
.L_x_94:
[----:B------:R2:W-:Y:S01]  /*d7f0*/  STL [R1+0x4c], R246 ;  /* 0x00004cf601007387 */ /* 0x0005e20000100800 */
[----:B------:R-:W-:Y:S01]  /*d800*/  MOV R55, R50 ;  /* 0x0000003200377202 */ /* 0x000fe20000000f00 */
[----:B------:R-:W3:Y:S01]  /*d810*/  LDCU UR10, c[0x0][0x45c] ;  /* 0x00008b80ff0a77ac */ /* 0x000ee20008000800 */
[----:B------:R-:W-:Y:S02]  /*d820*/  MOV R50, R238 ;  /* 0x000000ee00327202 */ /* 0x000fe40000000f00 */
[----:B------:R-:W-:Y:S02]  /*d830*/  MOV R54, R229 ;  /* 0x000000e500367202 */ /* 0x000fe40000000f00 */
[----:B------:R-:W-:Y:S01]  /*d840*/  MOV R57, R228 ;  /* 0x000000e400397202 */ /* 0x000fe20000000f00 */
[----:B--2---:R-:W2:Y:S01]  /*d850*/  LDL.LU R246, [R1+0x30] ;  /* 0x0000300001f67983 */ /* 0x004ea20000300800 */
[----:B------:R-:W-:Y:S02]  /*d860*/  FMNMX3.FTZ R4, R247, R36, R37, !PT ;  /* 0x00000024f7047276 */ /* 0x000fe40007810025 */
[----:B------:R-:W-:Y:S01]  /*d870*/  FMNMX3.FTZ R5, R8, R21, R23, !PT ;  /* 0x0000001508057276 */ /* 0x000fe20007810017 */
[----:B------:R4:W-:Y:S01]  /*d880*/  STL [R1+0x48], R245 ;  /* 0x000048f501007387 */ /* 0x0009e20000100800 */
[----:B------:R-:W-:-:S02]  /*d890*/  FMNMX3.FTZ R6, R7, R50, R47, !PT ;  /* 0x0000003207067276 */ /* 0x000fc4000781002f */
[----:B------:R-:W-:Y:S01]  /*d8a0*/  FMNMX3.FTZ R8, R4, R32, R33, !PT ;  /* 0x0000002004087276 */ /* 0x000fe20007810021 */
[----:B------:R3:W-:Y:S01]  /*d8b0*/  STL [R1+0x44], R213 ;  /* 0x000044d501007387 */ /* 0x0007e20000100800 */
[----:B------:R-:W-:Y:S02]  /*d8c0*/  FMNMX3.FTZ R4, R5, R216, R220, !PT ;  /* 0x000000d805047276 */ /* 0x000fe400078100dc */
[----:B------:R-:W-:Y:S01]  /*d8d0*/  FMNMX3.FTZ R6, R6, R51, R54, !PT ;  /* 0x0000003306067276 */ /* 0x000fe20007810036 */
[----:B------:R1:W-:Y:S01]  /*d8e0*/  STL [R1+0x40], R199 ;  /* 0x000040c701007387 */ /* 0x0003e20000100800 */
[----:B------:R-:W-:Y:S02]  /*d8f0*/  FSEL R5, R64, -INF , !P5 ;  /* 0xff80000040057808 */ /* 0x000fe40006800000 */
[----:B------:R-:W-:Y:S01]  /*d900*/  ISETP.GE.AND P1, PT, R3, R241, PT ;  /* 0x000000f10300720c */ /* 0x000fe20003f26270 */
[----:B------:R-:W-:Y:S01]  /*d910*/  STL [R1+0x3c], R198 ;  /* 0x00003cc601007387 */ /* 0x000fe20000100800 */
[----:B------:R-:W-:-:S02]  /*d920*/  FMNMX3.FTZ R4, R4, R219, R218, !PT ;  /* 0x000000db04047276 */ /* 0x000fc400078100da */
[----:B------:R-:W-:Y:S01]  /*d930*/  FMNMX3.FTZ R7, R244, R38, R39, !PT ;  /* 0x00000026f4077276 */ /* 0x000fe20007810027 */
[----:B------:R1:W-:Y:S01]  /*d940*/  STL [R1+0x38], R197 ;  /* 0x000038c501007387 */ /* 0x0003e20000100800 */
[----:B------:R-:W-:Y:S02]  /*d950*/  MOV R52, R250 ;  /* 0x000000fa00347202 */ /* 0x000fe40000000f00 */
[----:B------:R-:W-:Y:S01]  /*d960*/  MOV R64, R237 ;  /* 0x000000ed00407202 */ /* 0x000fe20000000f00 */
[----:B------:R-:W-:Y:S01]  /*d970*/  STL [R1+0x54], R216 ;  /* 0x000054d801007387 */ /* 0x000fe20000100800 */
[----:B------:R-:W-:-:S03]  /*d980*/  MOV R53, R252 ;  /* 0x000000fc00357202 */ /* 0x000fc60000000f00 */
[----:B------:R-:W-:Y:S01]  /*d990*/  STL [R1+0x50], R220 ;  /* 0x000050dc01007387 */ /* 0x000fe20000100800 */
[----:B----4-:R-:W-:-:S03]  /*d9a0*/  MOV R245, R239 ;  /* 0x000000ef00f57202 */ /* 0x010fc60000000f00 */
[----:B------:R4:W-:Y:S01]  /*d9b0*/  STL [R1+0x1c], R5 ;  /* 0x00001c0501007387 */ /* 0x0009e20000100800 */
[----:B---3--:R-:W-:Y:S02]  /*d9c0*/  MOV R213, R251 ;  /* 0x000000fb00d57202 */ /* 0x008fe40000000f00 */
[----:B-1----:R-:W-:Y:S01]  /*d9d0*/  MOV R199, R236 ;  /* 0x000000ec00c77202 */ /* 0x002fe20000000f00 */
[----:B------:R-:W3:Y:S01]  /*d9e0*/  LDL.LU R197, [R1+0x24] ;  /* 0x0000240001c57983 */ /* 0x000ee20000300800 */
[----:B--2---:R-:W-:-:S03]  /*d9f0*/  FMNMX3.FTZ R6, R6, R246, R55, !PT ;  /* 0x000000f606067276 */ /* 0x004fc60007810037 */
[----:B------:R-:W-:Y:S01]  /*da00*/  STL [R1+0x5c], R219 ;  /* 0x00005cdb01007387 */ /* 0x000fe20000100800 */
[----:B----4-:R-:W-:Y:S02]  /*da10*/  FSEL R5, R65, -INF , !P1 ;  /* 0xff80000041057808 */ /* 0x010fe40004800000 */
[----:B------:R-:W-:Y:S01]  /*da20*/  FMNMX3.FTZ R6, R6, R44, R56, !PT ;  /* 0x0000002c06067276 */ /* 0x000fe20007810038 */
[----:B------:R-:W-:Y:S01]  /*da30*/  STL [R1+0x58], R218 ;  /* 0x000058da01007387 */ /* 0x000fe20000100800 */
[----:B------:R-:W-:Y:S02]  /*da40*/  FMNMX3.FTZ R7, R7, R34, R35, !PT ;  /* 0x0000002207077276 */ /* 0x000fe40007810023 */
[----:B------:R-:W-:Y:S01]  /*da50*/  FMNMX3.FTZ R6, R6, R217, R222, !PT ;  /* 0x000000d906067276 */ /* 0x000fe200078100de */
[----:B------:R-:W-:Y:S01]  /*da60*/  STL [R1+0x14], R5 ;  /* 0x0000140501007387 */ /* 0x000fe20000100800 */
[----:B------:R-:W-:Y:S02]  /*da70*/  FMNMX3.FTZ R8, R8, R57, R213, !PT ;  /* 0x0000003908087276 */ /* 0x000fe400078100d5 */
[----:B------:R-:W-:Y:S01]  /*da80*/  ISETP.GE.AND P5, PT, R0, R241, PT ;  /* 0x000000f10000720c */ /* 0x000fe20003fa6270 */
[----:B------:R1:W-:Y:S01]  /*da90*/  STL [R1+0x64], R217 ;  /* 0x000064d901007387 */ /* 0x0003e20000100800 */
[----:B------:R-:W-:-:S02]  /*daa0*/  FMNMX3.FTZ R6, R6, R221, R223, !PT ;  /* 0x000000dd06067276 */ /* 0x000fc400078100df */
[----:B------:R-:W-:Y:S01]  /*dab0*/  FMNMX3.FTZ R7, R7, R199, R52, !PT ;  /* 0x000000c707077276 */ /* 0x000fe20007810034 */
[----:B------:R-:W2:Y:S01]  /*dac0*/  SHFL.BFLY PT, R5, R4, 0x2, 0x1f ;  /* 0x0c401f0004057f89 */ /* 0x000ea200000e0000 */
[----:B------:R-:W-:Y:S02]  /*dad0*/  FMNMX3.FTZ R8, R8, R245, R45, !PT ;  /* 0x000000f508087276 */ /* 0x000fe4000781002d */
[----:B------:R-:W-:Y:S02]  /*dae0*/  ISETP.GE.AND P1, PT, R2, R241, PT ;  /* 0x000000f10200720c */ /* 0x000fe40003f26270 */
[----:B------:R-:W-:Y:S02]  /*daf0*/  FSEL R212, R203, -INF , !P3 ;  /* 0xff800000cbd47808 */ /* 0x000fe40005800000 */
[----:B------:R-:W-:Y:S02]  /*db00*/  FSEL R216, R66, -INF , !P2 ;  /* 0xff80000042d87808 */ /* 0x000fe40005000000 */
[----:B------:R-:W-:-:S02]  /*db10*/  MOV R198, R196 ;  /* 0x000000c400c67202 */ /* 0x000fc40000000f00 */
[----:B------:R-:W-:Y:S01]  /*db20*/  MOV R65, R23 ;  /* 0x0000001700417202 */ /* 0x000fe20000000f00 */
[----:B-1----:R-:W4:Y:S01]  /*db30*/  LDL.LU R217, [R1+0x14] ;  /* 0x0000140001d97983 */ /* 0x002f220000300800 */
[----:B------:R-:W-:Y:S02]  /*db40*/  FMNMX3.FTZ R7, R7, R53, R64, !PT ;  /* 0x0000003507077276 */ /* 0x000fe40007810040 */
[----:B------:R-:W-:Y:S01]  /*db50*/  FMNMX3.FTZ R8, R8, R48, R46, !PT ;  /* 0x0000003008087276 */ /* 0x000fe2000781002e */
[----:B------:R-:W-:Y:S04]  /*db60*/  STL [R1+0x60], R222 ;  /* 0x000060de01007387 */ /* 0x000fe80000100800 */
[----:B------:R-:W-:Y:S04]  /*db70*/  STL [R1+0x6c], R221 ;  /* 0x00006cdd01007387 */ /* 0x000fe80000100800 */
[----:B------:R1:W-:Y:S04]  /*db80*/  STL [R1+0x68], R223 ;  /* 0x000068df01007387 */ /* 0x0003e80000100800 */
[----:B-1----:R-:W4:Y:S01]  /*db90*/  LDL.LU R223, [R1+0x1c] ;  /* 0x00001c0001df7983 */ /* 0x002f220000300800 */
[----:B------:R-:W-:-:S02]  /*dba0*/  FSEL R222, R60, -INF , !P5 ;  /* 0xff8000003cde7808 */ /* 0x000fc40006800000 */
[----:B------:R-:W-:Y:S02]  /*dbb0*/  ISETP.GE.AND P5, PT, R3, R240, PT ;  /* 0x000000f00300720c */ /* 0x000fe40003fa6270 */
[----:B------:R-:W-:Y:S02]  /*dbc0*/  FSEL R221, R202, -INF , !P4 ;  /* 0xff800000cadd7808 */ /* 0x000fe40006000000 */
[----:B---3--:R-:W-:Y:S02]  /*dbd0*/  FMNMX3.FTZ R7, R7, R197, R18, !PT ;  /* 0x000000c507077276 */ /* 0x008fe40007810012 */
[----:B------:R-:W-:Y:S02]  /*dbe0*/  MOV R60, R22 ;  /* 0x00000016003c7202 */ /* 0x000fe40000000f00 */
[----:B------:R-:W-:Y:S02]  /*dbf0*/  FSEL R218, R61, -INF , !P1 ;  /* 0xff8000003dda7808 */ /* 0x000fe40004800000 */
[----:B------:R-:W-:-:S02]  /*dc00*/  ISETP.GE.AND P4, PT, R0, R240, PT ;  /* 0x000000f00000720c */ /* 0x000fc40003f86270 */
[----:B------:R-:W-:Y:S02]  /*dc10*/  ISETP.GE.AND P1, PT, R2, R240, PT ;  /* 0x000000f00200720c */ /* 0x000fe40003f26270 */
[----:B------:R-:W-:Y:S02]  /*dc20*/  FSEL R252, R67, -INF , !P5 ;  /* 0xff80000043fc7808 */ /* 0x000fe40006800000 */
[----:B------:R-:W-:Y:S02]  /*dc30*/  FMNMX3.FTZ R7, R7, R221, R212, !PT ;  /* 0x000000dd07077276 */ /* 0x000fe400078100d4 */
[----:B------:R-:W-:Y:S02]  /*dc40*/  FMNMX3.FTZ R8, R8, R19, R60, !PT ;  /* 0x0000001308087276 */ /* 0x000fe4000781003c */
[----:B------:R-:W-:Y:S02]  /*dc50*/  FSEL R251, R62, -INF , !P4 ;  /* 0xff8000003efb7808 */ /* 0x000fe40006000000 */
[----:B------:R-:W-:-:S02]  /*dc60*/  FSEL R250, R63, -INF , !P1 ;  /* 0xff8000003ffa7808 */ /* 0x000fc40004800000 */
[----:B------:R-:W-:Y:S02]  /*dc70*/  FMNMX3.FTZ R7, R7, R216, R252, !PT ;  /* 0x000000d807077276 */ /* 0x000fe400078100fc */
[----:B--2---:R-:W-:Y:S02]  /*dc80*/  FMNMX.FTZ R4, R4, R5, !PT ;  /* 0x0000000504047209 */ /* 0x004fe40007810000 */
[----:B------:R-:W-:-:S03]  /*dc90*/  FMNMX3.FTZ R7, R7, R251, R250, !PT ;  /* 0x000000fb07077276 */ /* 0x000fc600078100fa */
[----:B------:R-:W1:Y:S04]  /*dca0*/  SHFL.BFLY PT, R196, R4, 0x1, 0x1f ;  /* 0x0c201f0004c47f89 */ /* 0x000e6800000e0000 */
[----:B------:R-:W2:Y:S01]  /*dcb0*/  SHFL.BFLY PT, R3, R6, 0x2, 0x1f ;  /* 0x0c401f0006037f89 */ /* 0x000ea200000e0000 */
[----:B-1----:R-:W-:Y:S02]  /*dcc0*/  FMNMX.FTZ R196, R4, R196, !PT ;  /* 0x000000c404c47209 */ /* 0x002fe40007810000 */
[----:B--2---:R-:W-:-:S05]  /*dcd0*/  FMNMX.FTZ R6, R6, R3, !PT ;  /* 0x0000000306067209 */ /* 0x004fca0007810000 */
[----:B------:R-:W1:Y:S01]  /*dce0*/  SHFL.BFLY PT, R3, R6, 0x1, 0x1f ;  /* 0x0c201f0006037f89 */ /* 0x000e6200000e0000 */
[C---:B------:R-:W-:Y:S02]  /*dcf0*/  FSETP.NEU.FTZ.AND P4, PT, R196.reuse, -INF , PT ;  /* 0xff800000c400780b */ /* 0x040fe40003f9d000 */
[----:B------:R-:W-:Y:S02]  /*dd00*/  MOV R61, R21 ;  /* 0x00000015003d7202 */ /* 0x000fe40000000f00 */
[----:B------:R-:W-:Y:S02]  /*dd10*/  MOV R62, R20 ;  /* 0x00000014003e7202 */ /* 0x000fe40000000f00 */
[----:B------:R-:W-:Y:S01]  /*dd20*/  LDSM.16.MT88.4 R20, [R214+0xc000] ;  /* 0x00c00000d614783b */ /* 0x000fe20000004200 */
[----:B------:R-:W-:-:S05]  /*dd30*/  FMUL.FTZ R240, R196, UR10 ;  /* 0x0000000ac4f07c20 */ /* 0x000fca0008410000 */
[----:B------:R-:W-:Y:S02]  /*dd40*/  FSEL R240, R240, RZ, P4 ;  /* 0x000000fff0f07208 */ /* 0x000fe40002000000 */
[----:B-1----:R-:W-:-:S04]  /*dd50*/  FMNMX.FTZ R3, R6, R3, !PT ;  /* 0x0000000306037209 */ /* 0x002fc80007810000 */
[C---:B------:R-:W-:Y:S01]  /*dd60*/  FSETP.NEU.FTZ.AND P3, PT, R3.reuse, -INF , PT ;  /* 0xff8000000300780b */ /* 0x040fe20003f7d000 */
[----:B------:R-:W-:-:S03]  /*dd70*/  FMUL.FTZ R238, R3, UR10 ;  /* 0x0000000a03ee7c20 */ /* 0x000fc60008410000 */
[----:B------:R-:W-:Y:S02]  /*dd80*/  FSEL R6, R3, RZ, P3 ;  /* 0x000000ff03067208 */ /* 0x000fe40001800000 */
[----:B------:R-:W-:Y:S01]  /*dd90*/  FSEL R238, R238, RZ, P3 ;  /* 0x000000ffeeee7208 */ /* 0x000fe20001800000 */
[----:B------:R-:W-:Y:S02]  /*dda0*/  FFMA.FTZ R239, R40, UR10, -R240 ;  /* 0x0000000a28ef7c23 */ /* 0x000fe400080108f0 */
[----:B------:R-:W-:Y:S01]  /*ddb0*/  FADD.FTZ R6, R248, -R6 ;  /* 0x80000006f8067221 */ /* 0x000fe20000010000 */
[--C-:B------:R-:W-:Y:S01]  /*ddc0*/  FFMA.FTZ R234, R41, UR10, -R240.reuse ;  /* 0x0000000a29ea7c23 */ /* 0x100fe200080108f0 */
[--C-:B------:R-:W-:Y:S01]  /*ddd0*/  FFMA.FTZ R233, R28, UR10, -R240.reuse ;  /* 0x0000000a1ce97c23 */ /* 0x100fe200080108f0 */
[----:B------:R-:W-:Y:S01]  /*dde0*/  FFMA.FTZ R232, R29, UR10, -R240 ;  /* 0x0000000a1de87c23 */ /* 0x000fe200080108f0 */
[--C-:B------:R-:W-:Y:S01]  /*ddf0*/  FFMA.FTZ R231, R42, UR10, -R238.reuse ;  /* 0x0000000a2ae77c23 */ /* 0x100fe200080108ee */
[--C-:B------:R-:W-:Y:S01]  /*de00*/  FFMA.FTZ R230, R43, UR10, -R238.reuse ;  /* 0x0000000a2be67c23 */ /* 0x100fe200080108ee */
[--C-:B------:R-:W-:Y:S01]  /*de10*/  FFMA.FTZ R229, R30, UR10, -R238.reuse ;  /* 0x0000000a1ee57c23 */ /* 0x100fe200080108ee */
[----:B------:R-:W-:Y:S01]  /*de20*/  FFMA.FTZ R228, R31, UR10, -R238 ;  /* 0x0000000a1fe47c23 */ /* 0x000fe200080108ee */
[----:B------:R-:W-:Y:S01]  /*de30*/  FMUL.FTZ R6, R6, UR10 ;  /* 0x0000000a06067c20 */ /* 0x000fe20008410000 */
[----:B------:R-:W-:Y:S04]  /*de40*/  MUFU.EX2 R239, R239 ;  /* 0x000000ef00ef7308 */ /* 0x000fe80000000800 */
[----:B------:R-:W-:Y:S04]  /*de50*/  MUFU.EX2 R234, R234 ;  /* 0x000000ea00ea7308 */ /* 0x000fe80000000800 */
[----:B------:R-:W-:Y:S04]  /*de60*/  MUFU.EX2 R233, R233 ;  /* 0x000000e900e97308 */ /* 0x000fe80000000800 */
[----:B------:R-:W1:Y:S04]  /*de70*/  MUFU.EX2 R232, R232 ;  /* 0x000000e800e87308 */ /* 0x000e680000000800 */
[----:B------:R-:W-:Y:S04]  /*de80*/  MUFU.EX2 R231, R231 ;  /* 0x000000e700e77308 */ /* 0x000fe80000000800 */
[----:B------:R-:W-:Y:S04]  /*de90*/  MUFU.EX2 R230, R230 ;  /* 0x000000e600e67308 */ /* 0x000fe80000000800 */
[----:B------:R-:W-:Y:S04]  /*dea0*/  MUFU.EX2 R229, R229 ;  /* 0x000000e500e57308 */ /* 0x000fe80000000800 */
[----:B------:R-:W-:Y:S04]  /*deb0*/  MUFU.EX2 R228, R228 ;  /* 0x000000e400e47308 */ /* 0x000fe80000000800 */
[----:B------:R1:W2:Y:S01]  /*dec0*/  MUFU.EX2 R243, R6 ;  /* 0x0000000600f37308 */ /* 0x0002a20000000800 */
[----:B------:R-:W-:Y:S01]  /*ded0*/  IMAD.MOV.U32 R66, RZ, RZ, R19 ;  /* 0x000000ffff427224 */ /* 0x000fe200078e0013 */
[----:B------:R-:W-:Y:S01]  /*dee0*/  MOV R63, R18 ;  /* 0x00000012003f7202 */ /* 0x000fe20000000f00 */
[----:B------:R-:W-:Y:S01]  /*def0*/  IMAD.MOV.U32 R67, RZ, RZ, R54 ;  /* 0x000000ffff437224 */ /* 0x000fe200078e0036 */
[----:B-1----:R-:W-:Y:S01]  /*df00*/  F2FP.F16.F32.PACK_AB R6, R232, R233 ;  /* 0x000000e9e806723e */ /* 0x002fe200000000ff */
[-C--:B--2---:R-:W-:Y:S01]  /*df10*/  FMUL.FTZ R14, R194, R243.reuse ;  /* 0x000000f3c20e7220 */ /* 0x084fe20000410000 */
[-C--:B------:R-:W-:Y:S01]  /*df20*/  FMUL.FTZ R15, R195, R243.reuse ;  /* 0x000000f3c30f7220 */ /* 0x080fe20000410000 */
[-C--:B------:R-:W-:Y:S01]  /*df30*/  FMUL.FTZ R182, R182, R243.reuse ;  /* 0x000000f3b6b67220 */ /* 0x080fe20000410000 */
[-C--:B------:R-:W-:Y:S01]  /*df40*/  FMUL.FTZ R183, R183, R243.reuse ;  /* 0x000000f3b7b77220 */ /* 0x080fe20000410000 */
[----:B------:R-:W-:Y:S01]  /*df50*/  IADD3 R248, PT, PT, R214, 0xc040, RZ ;  /* 0x0000c040d6f87810 */ /* 0x000fe20007ffe0ff */
[-C--:B------:R-:W-:Y:S01]  /*df60*/  FMUL.FTZ R26, R70, R243.reuse ;  /* 0x000000f3461a7220 */ /* 0x080fe20000410000 */
[----:B------:R-:W-:Y:S01]  /*df70*/  FMUL.FTZ R27, R71, R243 ;  /* 0x000000f3471b7220 */ /* 0x000fe20000410000 */
[----:B------:R-:W-:-:S02]  /*df80*/  MOV R70, R48 ;  /* 0x0000003000467202 */ /* 0x000fc40000000f00 */
[----:B------:R-:W-:Y:S02]  /*df90*/  MOV R71, R44 ;  /* 0x0000002c00477202 */ /* 0x000fe40000000f00 */
[----:B----4-:R-:W-:-:S04]  /*dfa0*/  FMNMX3.FTZ R8, R8, R223, R217, !PT ;  /* 0x000000df08087276 */ /* 0x010fc800078100d9 */
[----:B------:R-:W-:Y:S02]  /*dfb0*/  FMNMX3.FTZ R0, R8, R222, R218, !PT ;  /* 0x000000de08007276 */ /* 0x000fe400078100da */
[----:B------:R-:W1:Y:S04]  /*dfc0*/  SHFL.BFLY PT, R8, R7, 0x2, 0x1f ;  /* 0x0c401f0007087f89 */ /* 0x000e6800000e0000 */
[----:B------:R-:W2:Y:S01]  /*dfd0*/  SHFL.BFLY PT, R2, R0, 0x2, 0x1f ;  /* 0x0c401f0000027f89 */ /* 0x000ea200000e0000 */
[----:B-1----:R-:W-:Y:S02]  /*dfe0*/  FMNMX.FTZ R4, R7, R8, !PT ;  /* 0x0000000807047209 */ /* 0x002fe40007810000 */
[----:B--2---:R-:W-:-:S03]  /*dff0*/  FMNMX.FTZ R5, R0, R2, !PT ;  /* 0x0000000200057209 */ /* 0x004fc60007810000 */
[----:B------:R-:W1:Y:S04]  /*e000*/  SHFL.BFLY PT, R0, R4, 0x1, 0x1f ;  /* 0x0c201f0004007f89 */ /* 0x000e6800000e0000 */
[----:B------:R-:W2:Y:S01]  /*e010*/  SHFL.BFLY PT, R2, R5, 0x1, 0x1f ;  /* 0x0c201f0005027f89 */ /* 0x000ea200000e0000 */
[----:B------:R-:W-:-:S05]  /*e020*/  FSEL R7, R196, RZ, P4 ;  /* 0x000000ffc4077208 */ /* 0x000fca0002000000 */
[----:B------:R-:W-:Y:S01]  /*e030*/  FADD.FTZ R7, R249, -R7 ;  /* 0x80000007f9077221 */ /* 0x000fe20000010000 */
[----:B------:R-:W-:Y:S02]  /*e040*/  MOV R249, 0x20 ;  /* 0x0000002000f97802 */ /* 0x000fe40000000f00 */
[----:B-1----:R-:W-:Y:S02]  /*e050*/  FMNMX.FTZ R0, R4, R0, !PT ;  /* 0x0000000004007209 */ /* 0x002fe40007810000 */
[----:B--2---:R-:W-:-:S03]  /*e060*/  FMNMX.FTZ R2, R5, R2, !PT ;  /* 0x0000000205027209 */ /* 0x004fc60007810000 */
[C---:B------:R-:W-:Y:S01]  /*e070*/  FMUL.FTZ R4, R0.reuse, UR10 ;  /* 0x0000000a00047c20 */ /* 0x040fe20008410000 */
[----:B------:R-:W-:Y:S02]  /*e080*/  FSETP.NEU.FTZ.AND P1, PT, R0, -INF , PT ;  /* 0xff8000000000780b */ /* 0x000fe40003f3d000 */
[C---:B------:R-:W-:Y:S01]  /*e090*/  FSETP.NEU.FTZ.AND P2, PT, R2.reuse, -INF , PT ;  /* 0xff8000000200780b */ /* 0x040fe20003f5d000 */
[----:B------:R-:W-:Y:S01]  /*e0a0*/  FMUL.FTZ R5, R2, UR10 ;  /* 0x0000000a02057c20 */ /* 0x000fe20008410000 */
[----:B------:R-:W-:Y:S02]  /*e0b0*/  FSEL R220, R4, RZ, P1 ;  /* 0x000000ff04dc7208 */ /* 0x000fe40000800000 */
[----:B------:R-:W-:Y:S02]  /*e0c0*/  FSEL R4, R0, RZ, P1 ;  /* 0x000000ff00047208 */ /* 0x000fe40000800000 */
[----:B------:R-:W-:Y:S02]  /*e0d0*/  SEL R249, R249, 0xffffffe0, !P0 ;  /* 0xffffffe0f9f97807 */ /* 0x000fe40004000000 */
[----:B------:R-:W-:Y:S01]  /*e0e0*/  FSEL R219, R5, RZ, P2 ;  /* 0x000000ff05db7208 */ /* 0x000fe20001000000 */
[----:B------:R-:W-:Y:S01]  /*e0f0*/  FADD.FTZ R4, R244, -R4 ;  /* 0x80000004f4047221 */ /* 0x000fe20000010000 */
[----:B------:R-:W-:-:S02]  /*e100*/  FSEL R5, R2, RZ, P2 ;  /* 0x000000ff02057208 */ /* 0x000fc40001000000 */
[----:B------:R-:W-:Y:S01]  /*e110*/  IADD3 R244, PT, PT, R249, R214, RZ ;  /* 0x000000d6f9f47210 */ /* 0x000fe20007ffe0ff */
[----:B------:R-:W-:Y:S02]  /*e120*/  FFMA.FTZ R227, R36, UR10, -R219 ;  /* 0x0000000a24e37c23 */ /* 0x000fe400080108db */
[----:B------:R-:W-:Y:S01]  /*e130*/  FADD.FTZ R5, R247, -R5 ;  /* 0x80000005f7057221 */ /* 0x000fe20000010000 */
[--C-:B------:R-:W-:Y:S01]  /*e140*/  FFMA.FTZ R226, R37, UR10, -R219.reuse ;  /* 0x0000000a25e27c23 */ /* 0x100fe200080108db */
[----:B------:R-:W1:Y:S01]  /*e150*/  LDSM.16.MT88.4 R208, [R244+0xc000] ;  /* 0x00c00000f4d0783b */ /* 0x000e620000004200 */
[--C-:B------:R-:W-:Y:S01]  /*e160*/  FFMA.FTZ R225, R32, UR10, -R219.reuse ;  /* 0x0000000a20e17c23 */ /* 0x100fe200080108db */
[----:B------:R-:W-:Y:S01]  /*e170*/  FFMA.FTZ R224, R33, UR10, -R219 ;  /* 0x0000000a21e07c23 */ /* 0x000fe200080108db */
[--C-:B------:R-:W-:Y:S01]  /*e180*/  FFMA.FTZ R215, R38, UR10, -R220.reuse ;  /* 0x0000000a26d77c23 */ /* 0x100fe200080108dc */
[--C-:B------:R-:W-:Y:S01]  /*e190*/  FFMA.FTZ R235, R39, UR10, -R220.reuse ;  /* 0x0000000a27eb7c23 */ /* 0x100fe200080108dc */
[--C-:B------:R-:W-:Y:S01]  /*e1a0*/  FFMA.FTZ R237, R34, UR10, -R220.reuse ;  /* 0x0000000a22ed7c23 */ /* 0x100fe200080108dc */
[----:B------:R-:W-:Y:S01]  /*e1b0*/  FFMA.FTZ R236, R35, UR10, -R220 ;  /* 0x0000000a23ec7c23 */ /* 0x000fe200080108dc */
[----:B------:R-:W-:Y:S01]  /*e1c0*/  FMUL.FTZ R241, R4, UR10 ;  /* 0x0000000a04f17c20 */ /* 0x000fe20008410000 */
[----:B------:R-:W-:Y:S01]  /*e1d0*/  FMUL.FTZ R7, R7, UR10 ;  /* 0x0000000a07077c20 */ /* 0x000fe20008410000 */
[----:B------:R-:W-:Y:S01]  /*e1e0*/  FMUL.FTZ R5, R5, UR10 ;  /* 0x0000000a05057c20 */ /* 0x000fe20008410000 */
[----:B------:R-:W-:Y:S04]  /*e1f0*/  MUFU.EX2 R227, R227 ;  /* 0x000000e300e37308 */ /* 0x000fe80000000800 */
[----:B------:R-:W2:Y:S04]  /*e200*/  MUFU.EX2 R226, R226 ;  /* 0x000000e200e27308 */ /* 0x000ea80000000800 */
[----:B------:R-:W-:Y:S04]  /*e210*/  MUFU.EX2 R225, R225 ;  /* 0x000000e100e17308 */ /* 0x000fe80000000800 */
[----:B------:R-:W-:Y:S04]  /*e220*/  MUFU.EX2 R224, R224 ;  /* 0x000000e000e07308 */ /* 0x000fe80000000800 */
[----:B------:R-:W-:Y:S04]  /*e230*/  MUFU.EX2 R215, R215 ;  /* 0x000000d700d77308 */ /* 0x000fe80000000800 */
[----:B------:R-:W3:Y:S04]  /*e240*/  MUFU.EX2 R235, R235 ;  /* 0x000000eb00eb7308 */ /* 0x000ee80000000800 */
[----:B------:R-:W-:Y:S04]  /*e250*/  MUFU.EX2 R237, R237 ;  /* 0x000000ed00ed7308 */ /* 0x000fe80000000800 */
[----:B------:R-:W-:Y:S04]  /*e260*/  MUFU.EX2 R236, R236 ;  /* 0x000000ec00ec7308 */ /* 0x000fe80000000800 */
[----:B------:R-:W4:Y:S04]  /*e270*/  MUFU.EX2 R247, R7 ;  /* 0x0000000700f77308 */ /* 0x000f280000000800 */
[----:B------:R-:W1:Y:S04]  /*e280*/  MUFU.EX2 R242, R5 ;  /* 0x0000000500f27308 */ /* 0x000e680000000800 */
[----:B------:R-:W1:Y:S01]  /*e290*/  MUFU.EX2 R241, R241 ;  /* 0x000000f100f17308 */ /* 0x000e620000000800 */
[----:B------:R-:W-:-:S02]  /*e2a0*/  F2FP.F16.F32.PACK_AB R4, R234, R239 ;  /* 0x000000efea04723e */ /* 0x000fc400000000ff */
[----:B--2---:R-:W-:Y:S02]  /*e2b0*/  F2FP.F16.F32.PACK_AB R200, R226, R227 ;  /* 0x000000e3e2c8723e */ /* 0x004fe400000000ff */
[----:B---3--:R-:W-:Y:S01]  /*e2c0*/  F2FP.F16.F32.PACK_AB R201, R235, R215 ;  /* 0x000000d7ebc9723e */ /* 0x008fe200000000ff */
[----:B----4-:R-:W-:Y:S01]  /*e2d0*/  FMUL.FTZ R12, R192, R247 ;  /* 0x000000f7c00c7220 */ /* 0x010fe20000410000 */
[----:B------:R-:W-:Y:S01]  /*e2e0*/  F2FP.F16.F32.PACK_AB R7, R228, R229 ;  /* 0x000000e5e407723e */ /* 0x000fe200000000ff */
[----:B------:R-:W-:Y:S01]  /*e2f0*/  FMUL.FTZ R13, R193, R247 ;  /* 0x000000f7c10d7220 */ /* 0x000fe20000410000 */
[----:B------:R-:W-:Y:S01]  /*e300*/  F2FP.F16.F32.PACK_AB R202, R224, R225 ;  /* 0x000000e1e0ca723e */ /* 0x000fe200000000ff */
[-C--:B-1----:R-:W-:Y:S01]  /*e310*/  FMUL.FTZ R8, R188, R242.reuse ;  /* 0x000000f2bc087220 */ /* 0x082fe20000410000 */
[----:B------:R-:W-:Y:S01]  /*e320*/  F2FP.F16.F32.PACK_AB R5, R230, R231 ;  /* 0x000000e7e605723e */ /* 0x000fe200000000ff */
[-C--:B------:R-:W-:Y:S01]  /*e330*/  FMUL.FTZ R9, R189, R242.reuse ;  /* 0x000000f2bd097220 */ /* 0x080fe20000410000 */
[----:B------:R-:W-:Y:S01]  /*e340*/  F2FP.F16.F32.PACK_AB R203, R236, R237 ;  /* 0x000000edeccb723e */ /* 0x000fe200000000ff */
[-C--:B------:R-:W-:Y:S01]  /*e350*/  FMUL.FTZ R10, R190, R241.reuse ;  /* 0x000000f1be0a7220 */ /* 0x080fe20000410000 */
[-C--:B------:R-:W-:Y:S01]  /*e360*/  FMUL.FTZ R11, R191, R241.reuse ;  /* 0x000000f1bf0b7220 */ /* 0x080fe20000410000 */
[-C--:B------:R-:W-:Y:S01]  /*e370*/  FMUL.FTZ R16, R184, R242.reuse ;  /* 0x000000f2b8107220 */ /* 0x080fe20000410000 */
[-C--:B------:R-:W-:Y:S01]  /*e380*/  FMUL.FTZ R17, R185, R242.reuse ;  /* 0x000000f2b9117220 */ /* 0x080fe20000410000 */
[----:B------:R-:W-:Y:S01]  /*e390*/  HMMA.16816.F32 R12, R4, R20, R12 ;  /* 0x00000014040c723c */ /* 0x000fe2000000180c */
[-C--:B------:R-:W-:Y:S01]  /*e3a0*/  FMUL.FTZ R18, R186, R241.reuse ;  /* 0x000000f1ba127220 */ /* 0x080fe20000410000 */
[----:B------:R-:W-:Y:S01]  /*e3b0*/  FMUL.FTZ R19, R187, R241 ;  /* 0x000000f1bb137220 */ /* 0x000fe20000410000 */
[-C--:B------:R-:W-:Y:S01]  /*e3c0*/  FMUL.FTZ R180, R180, R247.reuse ;  /* 0x000000f7b4b47220 */ /* 0x080fe20000410000 */
[----:B------:R-:W-:Y:S01]  /*e3d0*/  FMUL.FTZ R181, R181, R247 ;  /* 0x000000f7b5b57220 */ /* 0x000fe20000410000 */
[-C--:B------:R-:W-:Y:S01]  /*e3e0*/  FMUL.FTZ R28, R72, R242.reuse ;  /* 0x000000f2481c7220 */ /* 0x080fe20000410000 */
[----:B------:R-:W-:-:S02]  /*e3f0*/  FMUL.FTZ R33, R77, R242 ;  /* 0x000000f24d217220 */ /* 0x000fc40000410000 */
[----:B------:R-:W-:Y:S01]  /*e400*/  HMMA.16816.F32 R8, R200, R20, R8 ;  /* 0x00000014c808723c */ /* 0x000fe20000001808 */
[----:B------:R-:W-:Y:S01]  /*e410*/  IADD3 R20, PT, PT, R214, 0xc000, RZ ;  /* 0x0000c000d6147810 */ /* 0x000fe20007ffe0ff */
[----:B------:R-:W-:Y:S01]  /*e420*/  FMUL.FTZ R25, R69, R247 ;  /* 0x000000f745197220 */ /* 0x000fe20000410000 */
[----:B------:R-:W-:Y:S01]  /*e430*/  MOV R77, R56 ;  /* 0x00000038004d7202 */ /* 0x000fe20000000f00 */
[-C--:B------:R-:W-:Y:S01]  /*e440*/  FMUL.FTZ R56, R124, R242.reuse ;  /* 0x000000f27c387220 */ /* 0x080fe20000410000 */
[----:B------:R-:W-:Y:S01]  /*e450*/  MOV R72, R47 ;  /* 0x0000002f00487202 */ /* 0x000fe20000000f00 */
[----:B------:R-:W-:Y:S01]  /*e460*/  FMUL.FTZ R24, R68, R247 ;  /* 0x000000f744187220 */ /* 0x000fe20000410000 */
[----:B------:R-:W-:Y:S01]  /*e470*/  MOV R69, R49 ;  /* 0x0000003100457202 */ /* 0x000fe20000000f00 */
[----:B------:R-:W-:Y:S01]  /*e480*/  FMUL.FTZ R29, R73, R242 ;  /* 0x000000f2491d7220 */ /* 0x000fe20000410000 */
[----:B------:R-:W-:Y:S01]  /*e490*/  @P6 IADD3 R248, PT, PT, R20, -0x40, RZ ;  /* 0xffffffc014f86810 */ /* 0x000fe20007ffe0ff */
[-C--:B------:R-:W-:Y:S01]  /*e4a0*/  FMUL.FTZ R30, R74, R241.reuse ;  /* 0x000000f14a1e7220 */ /* 0x080fe20000410000 */
[----:B------:R-:W-:Y:S01]  /*e4b0*/  FMUL.FTZ R31, R75, R241 ;  /* 0x000000f14b1f7220 */ /* 0x000fe20000410000 */
[----:B------:R-:W-:-:S02]  /*e4c0*/  IMAD.MOV.U32 R124, RZ, RZ, R58 ;  /* 0x000000ffff7c7224 */ /* 0x000fc400078e003a */
[-C--:B------:R-:W-:Y:S01]  /*e4d0*/  FMUL.FTZ R58, R126, R241.reuse ;  /* 0x000000f17e3a7220 */ /* 0x080fe20000410000 */
[-C--:B------:R-:W-:Y:S01]  /*e4e0*/  HMMA.16816.F32 R16, R200, R22.reuse, R16 ;  /* 0x00000016c810723c */ /* 0x080fe20000001810 */
[----:B------:R-:W-:Y:S01]  /*e4f0*/  MOV R126, R72 ;  /* 0x00000048007e7202 */ /* 0x000fe20000000f00 */
[----:B------:R-:W-:Y:S01]  /*e500*/  FMUL.FTZ R38, R90, R241 ;  /* 0x000000f15a267220 */ /* 0x000fe20000410000 */
[----:B------:R-:W-:Y:S01]  /*e510*/  MOV R72, R69 ;  /* 0x0000004500487202 */ /* 0x000fe20000000f00 */
[----:B------:R-:W-:Y:S01]  /*e520*/  FMUL.FTZ R41, R93, R242 ;  /* 0x000000f25d297220 */ /* 0x000fe20000410000 */
[----:B------:R-:W-:Y:S01]  /*e530*/  IADD3 R249, PT, PT, R249, R248, RZ ;  /* 0x000000f8f9f97210 */ /* 0x000fe20007ffe0ff */
[----:B------:R-:W-:Y:S01]  /*e540*/  FMUL.FTZ R42, R94, R241 ;  /* 0x000000f15e2a7220 */ /* 0x000fe20000410000 */
[----:B------:R-:W-:Y:S01]  /*e550*/  MOV R73, R45 ;  /* 0x0000002d00497202 */ /* 0x000fe20000000f00 */
[----:B------:R-:W-:Y:S01]  /*e560*/  HMMA.16816.F32 R20, R4, R22, R180 ;  /* 0x000000160414723c */ /* 0x000fe200000018b4 */
[----:B------:R-:W-:Y:S01]  /*e570*/  MOV R183, R53 ;  /* 0x0000003500b77202 */ /* 0x000fe20000000f00 */
[----:B------:R-:W1:Y:S01]  /*e580*/  LDSM.16.MT88.4 R192, [R249] ;  /* 0x00000000f9c0783b */ /* 0x000e620000004200 */
[----:B------:R-:W-:-:S02]  /*e590*/  MOV R182, R52 ;  /* 0x0000003400b67202 */ /* 0x000fc40000000f00 */
[----:B------:R-:W-:Y:S01]  /*e5a0*/  MOV R181, R204 ;  /* 0x000000cc00b57202 */ /* 0x000fe20000000f00 */
[----:B------:R-:W2:Y:S01]  /*e5b0*/  LDSM.16.MT88.4 R188, [R248] ;  /* 0x00000000f8bc783b */ /* 0x000ea20000004200 */
[----:B------:R-:W-:Y:S01]  /*e5c0*/  MOV R180, R50 ;  /* 0x0000003200b47202 */ /* 0x000fe20000000f00 */
[----:B------:R-:W-:Y:S01]  /*e5d0*/  FMUL.FTZ R50, R122, R241 ;  /* 0x000000f17a327220 */ /* 0x000fe20000410000 */
[----:B------:R-:W-:Y:S01]  /*e5e0*/  MOV R69, R67 ;  /* 0x0000004300457202 */ /* 0x000fe20000000f00 */
[-C--:B------:R-:W-:Y:S01]  /*e5f0*/  HMMA.16816.F32 R24, R4, R208.reuse, R24 ;  /* 0x000000d00418723c */ /* 0x080fe20000001818 */
[----:B------:R-:W-:Y:S01]  /*e600*/  MOV R67, R59 ;  /* 0x0000003b00437202 */ /* 0x000fe20000000f00 */
[----:B------:R-:W-:Y:S01]  /*e610*/  FMUL.FTZ R59, R127, R241 ;  /* 0x000000f17f3b7220 */ /* 0x000fe20000410000 */
[----:B------:R-:W-:Y:S01]  /*e620*/  MOV R122, R51 ;  /* 0x00000033007a7202 */ /* 0x000fe20000000f00 */
[----:B------:R-:W-:Y:S01]  /*e630*/  FMUL.FTZ R51, R123, R241 ;  /* 0x000000f17b337220 */ /* 0x000fe20000410000 */
[----:B------:R-:W-:Y:S01]  /*e640*/  MOV R127, R77 ;  /* 0x0000004d007f7202 */ /* 0x000fe20000000f00 */
[----:B------:R-:W3:Y:S01]  /*e650*/  LDSM.16.MT88.4 R204, [R214+0xe000] ;  /* 0x00e00000d6cc783b */ /* 0x000ee20000004200 */
[----:B------:R-:W-:Y:S01]  /*e660*/  MOV R123, R73 ;  /* 0x00000049007b7202 */ /* 0x000fe20000000f00 */
[----:B------:R-:W-:Y:S01]  /*e670*/  HMMA.16816.F32 R28, R200, R208, R28 ;  /* 0x000000d0c81c723c */ /* 0x000fe2000000181c */
[----:B------:R-:W-:Y:S01]  /*e680*/  MOV R208, R71 ;  /* 0x0000004700d07202 */ /* 0x000fe20000000f00 */
[----:B------:R-:W4:Y:S01]  /*e690*/  LDSM.16.MT88.4 R184, [R244+0xe000] ;  /* 0x00e00000f4b8783b */ /* 0x000f220000004200 */
[----:B------:R-:W-:-:S02]  /*e6a0*/  MOV R75, R70 ;  /* 0x00000046004b7202 */ /* 0x000fc40000000f00 */
        /* <DEDUP_REMOVED lines=9> */
[----:B------:R-:W-:Y:S01]  /*e740*/  LDSM.16.MT88.4 R136, [R249+0x2000] ;  /* 0x00200000f988783b */ /* 0x000fe20000004200 */
[----:B------:R-:W-:-:S02]  /*e750*/  MOV R73, R181 ;  /* 0x000000b500497202 */ /* 0x000fc40000000f00 */
[----:B------:R-:W-:Y:S02]  /*e760*/  MOV R71, R182 ;  /* 0x000000b600477202 */ /* 0x000fe40000000f00 */
[----:B------:R-:W-:Y:S02]  /*e770*/  MOV R70, R183 ;  /* 0x000000b700467202 */ /* 0x000fe40000000f00 */
[----:B------:R-:W4:Y:S01]  /*e780*/  LDSM.16.MT88.4 R180, [R248+0x2000] ;  /* 0x00200000f8b4783b */ /* 0x000f220000004200 */
[----:B------:R-:W-:Y:S01]  /*e790*/  FMUL.FTZ R32, R76, R242 ;  /* 0x000000f24c207220 */ /* 0x000fe20000410000 */
[----:B------:R-:W-:Y:S02]  /*e7a0*/  MOV R209, R57 ;  /* 0x0000003900d17202 */ /* 0x000fe40000000f00 */
[----:B------:R-:W-:Y:S01]  /*e7b0*/  MOV R76, R55 ;  /* 0x00000037004c7202 */ /* 0x000fe20000000f00 */
[-C--:B------:R-:W-:Y:S01]  /*e7c0*/  FMUL.FTZ R34, R78, R241.reuse ;  /* 0x000000f14e227220 */ /* 0x080fe20000410000 */
[----:B------:R-:W-:Y:S01]  /*e7d0*/  MOV R68, R46 ;  /* 0x0000002e00447202 */ /* 0x000fe20000000f00 */
[----:B------:R-:W-:Y:S01]  /*e7e0*/  FMUL.FTZ R39, R91, R241 ;  /* 0x000000f15b277220 */ /* 0x000fe20000410000 */
[----:B------:R-:W-:Y:S01]  /*e7f0*/  MOV R78, R73 ;  /* 0x00000049004e7202 */ /* 0x000fe20000000f00 */
[----:B------:R-:W-:Y:S01]  /*e800*/  FMUL.FTZ R40, R92, R242 ;  /* 0x000000f25c287220 */ /* 0x000fe20000410000 */
[----:B------:R-:W-:Y:S01]  /*e810*/  MOV R91, R76 ;  /* 0x0000004c005b7202 */ /* 0x000fe20000000f00 */
[----:B------:R-:W-:Y:S01]  /*e820*/  IMAD.MOV.U32 R92, RZ, RZ, R209 ;  /* 0x000000ffff5c7224 */ /* 0x000fe200078e00d1 */
[----:B------:R-:W-:Y:S01]  /*e830*/  MOV R73, R67 ;  /* 0x0000004300497202 */ /* 0x000fe20000000f00 */
[-C--:B------:R-:W-:Y:S01]  /*e840*/  FMUL.FTZ R67, R143, R241.reuse ;  /* 0x000000f18f437220 */ /* 0x080fe20000410000 */
[----:B------:R-:W-:Y:S01]  /*e850*/  MOV R76, R66 ;  /* 0x00000042004c7202 */ /* 0x000fe20000000f00 */
[-C--:B------:R-:W-:Y:S01]  /*e860*/  FMUL.FTZ R35, R79, R241.reuse ;  /* 0x000000f14f237220 */ /* 0x080fe20000410000 */
[----:B------:R-:W-:Y:S01]  /*e870*/  MOV R143, R68 ;  /* 0x00000044008f7202 */ /* 0x000fe20000000f00 */
[----:B------:R-:W-:Y:S01]  /*e880*/  FMUL.FTZ R37, R89, R242 ;  /* 0x000000f259257220 */ /* 0x000fe20000410000 */
[----:B------:R-:W-:Y:S01]  /*e890*/  MOV R79, R74 ;  /* 0x0000004a004f7202 */ /* 0x000fe20000000f00 */
[-C--:B------:R-:W-:Y:S01]  /*e8a0*/  FMUL.FTZ R68, R152, R242.reuse ;  /* 0x000000f298447220 */ /* 0x080fe20000410000 */
[-C--:B------:R-:W-:Y:S01]  /*e8b0*/  FMUL.FTZ R43, R95, R241.reuse ;  /* 0x000000f15f2b7220 */ /* 0x080fe20000410000 */
[----:B------:R-:W-:Y:S01]  /*e8c0*/  FMUL.FTZ R44, R104, R242 ;  /* 0x000000f2682c7220 */ /* 0x000fe20000410000 */
[----:B------:R-:W-:Y:S01]  /*e8d0*/  FMUL.FTZ R66, R142, R241 ;  /* 0x000000f18e427220 */ /* 0x000fe20000410000 */
[----:B------:R-:W-:-:S02]  /*e8e0*/  IMAD.MOV.U32 R74, RZ, RZ, R69 ;  /* 0x000000ffff4a7224 */ /* 0x000fc400078e0045 */
[----:B------:R-:W-:Y:S01]  /*e8f0*/  FMUL.FTZ R89, R157, R242 ;  /* 0x000000f29d597220 */ /* 0x000fe20000410000 */
[----:B------:R-:W-:Y:S01]  /*e900*/  MOV R152, R90 ;  /* 0x0000005a00987202 */ /* 0x000fe20000000f00 */
[----:B------:R-:W-:Y:S01]  /*e910*/  FMUL.FTZ R36, R88, R242 ;  /* 0x000000f258247220 */ /* 0x000fe20000410000 */
[----:B------:R-:W-:Y:S01]  /*e920*/  MOV R95, R65 ;  /* 0x00000041005f7202 */ /* 0x000fe20000000f00 */
[----:B------:R-:W-:Y:S01]  /*e930*/  FMUL.FTZ R90, R158, R241 ;  /* 0x000000f19e5a7220 */ /* 0x000fe20000410000 */
[----:B------:R-:W-:Y:S01]  /*e940*/  MOV R104, R64 ;  /* 0x0000004000687202 */ /* 0x000fe20000000f00 */
[----:B------:R-:W-:Y:S01]  /*e950*/  FMUL.FTZ R88, R156, R242 ;  /* 0x000000f29c587220 */ /* 0x000fe20000410000 */
[----:B------:R-:W-:Y:S02]  /*e960*/  MOV R142, R75 ;  /* 0x0000004b008e7202 */ /* 0x000fe40000000f00 */
        /* <DEDUP_REMOVED lines=32> */
[-C--:B------:R-:W-:Y:S01]  /*eb70*/  FMUL.FTZ R46, R106, R241.reuse ;  /* 0x000000f16a2e7220 */ /* 0x080fe20000410000 */
[----:B------:R-:W-:Y:S01]  /*eb80*/  FMUL.FTZ R47, R107, R241 ;  /* 0x000000f16b2f7220 */ /* 0x000fe20000410000 */
[----:B------:R-:W-:Y:S01]  /*eb90*/  IMAD.MOV.U32 R120, RZ, RZ, R78 ;  /* 0x000000ffff787224 */ /* 0x000fe200078e004e */
[----:B------:R-:W-:Y:S01]  /*eba0*/  MOV R121, R72 ;  /* 0x0000004800797202 */ /* 0x000fe20000000f00 */
[-C--:B------:R-:W-:Y:S01]  /*ebb0*/  FMUL.FTZ R96, R100, R247.reuse ;  /* 0x000000f764607220 */ /* 0x080fe20000410000 */
[----:B------:R-:W-:Y:S01]  /*ebc0*/  FMUL.FTZ R97, R101, R247 ;  /* 0x000000f765617220 */ /* 0x000fe20000410000 */
[-C--:B------:R-:W-:Y:S01]  /*ebd0*/  FMUL.FTZ R98, R102, R243.reuse ;  /* 0x000000f366627220 */ /* 0x080fe20000410000 */
[----:B------:R-:W-:Y:S01]  /*ebe0*/  FMUL.FTZ R99, R103, R243 ;  /* 0x000000f367637220 */ /* 0x000fe20000410000 */
[----:B------:R-:W-:Y:S01]  /*ebf0*/  MOV R158, R157 ;  /* 0x0000009d009e7202 */ /* 0x000fe20000000f00 */
[-C--:B------:R-:W-:Y:S01]  /*ec00*/  FMUL.FTZ R52, R108, R242.reuse ;  /* 0x000000f26c347220 */ /* 0x080fe20000410000 */
[-C--:B------:R-:W-:Y:S01]  /*ec10*/  FMUL.FTZ R53, R109, R242.reuse ;  /* 0x000000f26d357220 */ /* 0x080fe20000410000 */
[-C--:B------:R-:W-:Y:S01]  /*ec20*/  FMUL.FTZ R54, R110, R241.reuse ;  /* 0x000000f16e367220 */ /* 0x080fe20000410000 */
[-C--:B------:R-:W-:Y:S01]  /*ec30*/  FMUL.FTZ R55, R111, R241.reuse ;  /* 0x000000f16f377220 */ /* 0x080fe20000410000 */
[----:B------:R-:W-:Y:S01]  /*ec40*/  FMUL.FTZ R72, R172, R242 ;  /* 0x000000f2ac487220 */ /* 0x000fe20000410000 */
[-C--:B------:R-:W-:Y:S01]  /*ec50*/  FMUL.FTZ R78, R166, R241.reuse ;  /* 0x000000f1a64e7220 */ /* 0x080fe20000410000 */
[-C--:B------:R-:W-:Y:S01]  /*ec60*/  FMUL.FTZ R79, R167, R241.reuse ;  /* 0x000000f1a74f7220 */ /* 0x080fe20000410000 */
[-C--:B------:R-:W-:Y:S01]  /*ec70*/  FMUL.FTZ R74, R174, R241.reuse ;  /* 0x000000f1ae4a7220 */ /* 0x080fe20000410000 */
[----:B------:R-:W-:Y:S01]  /*ec80*/  FMUL.FTZ R75, R175, R241 ;  /* 0x000000f1af4b7220 */ /* 0x000fe20000410000 */
[----:B------:R-:W-:Y:S01]  /*ec90*/  MOV R157, R142 ;  /* 0x0000008e009d7202 */ /* 0x000fe20000000f00 */
[----:B------:R-:W-:Y:S01]  /*eca0*/  FMUL.FTZ R108, R128, R247 ;  /* 0x000000f7806c7220 */ /* 0x000fe20000410000 */
[----:B------:R-:W-:-:S02]  /*ecb0*/  MOV R166, R159 ;  /* 0x0000009f00a67202 */ /* 0x000fc40000000f00 */
[----:B------:R-:W-:Y:S02]  /*ecc0*/  MOV R172, R165 ;  /* 0x000000a500ac7202 */ /* 0x000fe40000000f00 */
[----:B------:R-:W-:Y:S01]  /*ecd0*/  MOV R142, R141 ;  /* 0x0000008d008e7202 */ /* 0x000fe20000000f00 */
[----:B------:R-:W-:Y:S01]  /*ece0*/  FFMA.FTZ R128, R126, UR10, -R238 ;  /* 0x0000000a7e807c23 */ /* 0x000fe200080108ee */
[----:B------:R-:W-:Y:S01]  /*ecf0*/  MOV R159, R164 ;  /* 0x000000a4009f7202 */ /* 0x000fe20000000f00 */
[----:B------:R-:W-:Y:S01]  /*ed00*/  IMAD.MOV.U32 R164, RZ, RZ, R122 ;  /* 0x000000ffffa47224 */ /* 0x000fe200078e007a */
[----:B------:R-:W-:Y:S02]  /*ed10*/  MOV R165, R143 ;  /* 0x0000008f00a57202 */ /* 0x000fe40000000f00 */
[----:B------:R-:W-:Y:S02]  /*ed20*/  MOV R141, R140 ;  /* 0x0000008c008d7202 */ /* 0x000fe40000000f00 */
[----:B------:R-:W-:-:S02]  /*ed30*/  MOV R143, R123 ;  /* 0x0000007b008f7202 */ /* 0x000fc40000000f00 */
[----:B------:R-:W-:Y:S01]  /*ed40*/  MOV R140, R209 ;  /* 0x000000d1008c7202 */ /* 0x000fe20000000f00 */
[-C--:B------:R-:W-:Y:S01]  /*ed50*/  FMUL.FTZ R100, R112, R247.reuse ;  /* 0x000000f770647220 */ /* 0x080fe20000410000 */
[----:B------:R-:W-:Y:S01]  /*ed60*/  FMUL.FTZ R101, R113, R247 ;  /* 0x000000f771657220 */ /* 0x000fe20000410000 */
[-C--:B------:R-:W-:Y:S01]  /*ed70*/  FMUL.FTZ R102, R114, R243.reuse ;  /* 0x000000f372667220 */ /* 0x080fe20000410000 */
[----:B------:R-:W-:Y:S01]  /*ed80*/  FMUL.FTZ R103, R115, R243 ;  /* 0x000000f373677220 */ /* 0x000fe20000410000 */
[----:B-1----:R-:W-:Y:S01]  /*ed90*/  HMMA.16816.F32 R44, R200, R192, R44 ;  /* 0x000000c0c82c723c */ /* 0x002fe2000000182c */
[-C--:B------:R-:W-:Y:S01]  /*eda0*/  FMUL.FTZ R109, R129, R247.reuse ;  /* 0x000000f7816d7220 */ /* 0x080fe20000410000 */
[----:B------:R-:W-:Y:S01]  /*edb0*/  FFMA.FTZ R129, R164, UR10, -R238 ;  /* 0x0000000aa4817c23 */ /* 0x000fe200080108ee */
[----:B------:R-:W-:Y:S01]  /*edc0*/  FMUL.FTZ R113, R133, R247 ;  /* 0x000000f785717220 */ /* 0x000fe20000410000 */
[----:B------:R-:W-:Y:S01]  /*edd0*/  MOV R164, R143 ;  /* 0x0000008f00a47202 */ /* 0x000fe20000000f00 */
[----:B------:R-:W-:-:S03]  /*ede0*/  FFMA.FTZ R133, R213, UR10, -R219 ;  /* 0x0000000ad5857c23 */ /* 0x000fc600080108db */
[----:B------:R-:W-:Y:S01]  /*edf0*/  HMMA.16816.F32 R96, R4, R192, R96 ;  /* 0x000000c00460723c */ /* 0x000fe20000001860 */
[----:B------:R1:W-:Y:S01]  /*ee00*/  MUFU.EX2 R193, R128 ;  /* 0x0000008000c17308 */ /* 0x0003e20000000800 */
[----:B------:R-:W-:Y:S01]  /*ee10*/  MOV R174, R173 ;  /* 0x000000ad00ae7202 */ /* 0x000fe20000000f00 */
[-C--:B------:R-:W-:Y:S01]  /*ee20*/  FMUL.FTZ R104, R116, R247.reuse ;  /* 0x000000f774687220 */ /* 0x080fe20000410000 */
[----:B------:R-:W-:-:S04]  /*ee30*/  FMUL.FTZ R105, R117, R247 ;  /* 0x000000f775697220 */ /* 0x000fc80000410000 */
[----:B------:R-:W-:Y:S01]  /*ee40*/  HMMA.16816.F32 R32, R200, R210, R32 ;  /* 0x000000d2c820723c */ /* 0x000fe20000001820 */
[-C--:B------:R-:W-:Y:S01]  /*ee50*/  FMUL.FTZ R106, R118, R243.reuse ;  /* 0x000000f3766a7220 */ /* 0x080fe20000410000 */
[----:B------:R-:W-:Y:S01]  /*ee60*/  FMUL.FTZ R107, R119, R243 ;  /* 0x000000f3776b7220 */ /* 0x000fe20000410000 */
[----:B------:R-:W-:Y:S01]  /*ee70*/  MOV R167, R172 ;  /* 0x000000ac00a77202 */ /* 0x000fe20000000f00 */
[----:B-1----:R-:W-:-:S04]  /*ee80*/  FFMA.FTZ R128, R142, UR10, -R238 ;  /* 0x0000000a8e807c23 */ /* 0x002fc800080108ee */
[----:B--2---:R-:W-:Y:S01]  /*ee90*/  HMMA.16816.F32 R36, R200, R188, R36 ;  /* 0x000000bcc824723c */ /* 0x004fe20000001824 */
[----:B------:R-:W-:Y:S01]  /*eea0*/  FMUL.FTZ R112, R132, R247 ;  /* 0x000000f784707220 */ /* 0x000fe20000410000 */
[----:B------:R-:W-:-:S06]  /*eeb0*/  MOV R172, R165 ;  /* 0x000000a500ac7202 */ /* 0x000fcc0000000f00 */
[----:B------:R-:W-:Y:S01]  /*eec0*/  HMMA.16816.F32 R40, R200, R190, R40 ;  /* 0x000000bec828723c */ /* 0x000fe20000001828 */
[----:B------:R-:W-:-:S07]  /*eed0*/  MOV R165, R245 ;  /* 0x000000f500a57202 */ /* 0x000fce0000000f00 */
[----:B------:R-:W-:Y:S01]  /*eee0*/  HMMA.16816.F32 R52, R200, R194, R52 ;  /* 0x000000c2c834723c */ /* 0x000fe20000001834 */
[----:B------:R-:W-:-:S07]  /*eef0*/  FFMA.FTZ R132, R174, UR10, -R219 ;  /* 0x0000000aae847c23 */ /* 0x000fce00080108db */
[C---:B---3--:R-:W-:Y:S08]  /*ef00*/  HMMA.16816.F32 R48, R200.reuse, R204, R48 ;  /* 0x000000ccc830723c */ /* 0x048ff00000001830 */
[C---:B------:R-:W-:Y:S08]  /*ef10*/  HMMA.16816.F32 R56, R200.reuse, R206, R56 ;  /* 0x000000cec838723c */ /* 0x040ff00000001838 */
[C---:B----4-:R-:W-:Y:S08]  /*ef20*/  HMMA.16816.F32 R60, R200.reuse, R184, R60 ;  /* 0x000000b8c83c723c */ /* 0x050ff0000000183c */
[C---:B------:R-:W-:Y:S08]  /*ef30*/  HMMA.16816.F32 R64, R200.reuse, R186, R64 ;  /* 0x000000bac840723c */ /* 0x040ff00000001840 */
[C---:B------:R-:W-:Y:S08]  /*ef40*/  HMMA.16816.F32 R68, R200.reuse, R180, R68 ;  /* 0x000000b4c844723c */ /* 0x040ff00000001844 */
[C---:B------:R-:W-:Y:S08]  /*ef50*/  HMMA.16816.F32 R88, R200.reuse, R182, R88 ;  /* 0x000000b6c858723c */ /* 0x040ff00000001858 */
[C---:B------:R-:W-:Y:S08]  /*ef60*/  HMMA.16816.F32 R76, R200.reuse, R136, R76 ;  /* 0x00000088c84c723c */ /* 0x040ff0000000184c */
[----:B------:R-:W-:Y:S01]  /*ef70*/  HMMA.16816.F32 R72, R200, R138, R72 ;  /* 0x0000008ac848723c */ /* 0x000fe20000001848 */
[----:B------:R-:W-:Y:S01]  /*ef80*/  IMAD.MOV.U32 R203, RZ, RZ, R141 ;  /* 0x000000ffffcb7224 */ /* 0x000fe200078e008d */
[----:B------:R-:W-:-:S02]  /*ef90*/  MOV R202, R140 ;  /* 0x0000008c00ca7202 */ /* 0x000fc40000000f00 */
[----:B------:R-:W1:Y:S01]  /*efa0*/  LDSM.16.MT88.4 R140, [R214+0xc800] ;  /* 0x00c80000d68c783b */ /* 0x000e620000004200 */
[----:B------:R-:W-:-:S03]  /*efb0*/  FMUL.FTZ R110, R130, R243 ;  /* 0x000000f3826e7220 */ /* 0x000fc60000410000 */
[C---:B------:R-:W-:Y:S01]  /*efc0*/  HMMA.16816.F32 R100, R4.reuse, R194, R100 ;  /* 0x000000c20464723c */ /* 0x040fe20000001864 */
[----:B------:R2:W-:Y:S01]  /*efd0*/  MUFU.EX2 R194, R133 ;  /* 0x0000008500c27308 */ /* 0x0005e20000000800 */
[-C--:B------:R-:W-:Y:S01]  /*efe0*/  FMUL.FTZ R111, R131, R243.reuse ;  /* 0x000000f3836f7220 */ /* 0x080fe20000410000 */
[--C-:B------:R-:W-:Y:S01]  /*eff0*/  FFMA.FTZ R121, R121, UR10, -R240.reuse ;  /* 0x0000000a79797c23 */ /* 0x100fe200080108f0 */
[----:B------:R-:W-:Y:S01]  /*f000*/  FFMA.FTZ R120, R120, UR10, -R240 ;  /* 0x0000000a78787c23 */ /* 0x000fe200080108f0 */
[----:B------:R-:W-:Y:S01]  /*f010*/  FMUL.FTZ R114, R134, R243 ;  /* 0x000000f386727220 */ /* 0x000fe20000410000 */
[----:B------:R-:W-:Y:S01]  /*f020*/  FFMA.FTZ R134, R199, UR10, -R220 ;  /* 0x0000000ac7867c23 */ /* 0x000fe200080108dc */
[----:B------:R3:W-:Y:S01]  /*f030*/  MUFU.EX2 R213, R132 ;  /* 0x0000008400d57308 */ /* 0x0007e20000000800 */
[----:B------:R-:W-:Y:S01]  /*f040*/  HMMA.16816.F32 R104, R4, R204, R104 ;  /* 0x000000cc0468723c */ /* 0x000fe20000001868 */
[----:B------:R-:W-:Y:S01]  /*f050*/  FFMA.FTZ R124, R124, UR10, -R240 ;  /* 0x0000000a7c7c7c23 */ /* 0x000fe200080108f0 */
[----:B------:R-:W-:Y:S01]  /*f060*/  MOV R175, R167 ;  /* 0x000000a700af7202 */ /* 0x000fe20000000f00 */
[----:B--2---:R-:W-:Y:S01]  /*f070*/  FFMA.FTZ R133, R164, UR10, -R219 ;  /* 0x0000000aa4857c23 */ /* 0x004fe200080108db */
[----:B------:R2:W-:Y:S01]  /*f080*/  MUFU.EX2 R204, R121 ;  /* 0x0000007900cc7308 */ /* 0x0005e20000000800 */
[-C--:B------:R-:W-:Y:S01]  /*f090*/  FMUL.FTZ R122, R150, R243.reuse ;  /* 0x000000f3967a7220 */ /* 0x080fe20000410000 */
[----:B------:R-:W-:-:S02]  /*f0a0*/  FMUL.FTZ R123, R151, R243 ;  /* 0x000000f3977b7220 */ /* 0x000fc40000410000 */
[----:B------:R4:W-:Y:S01]  /*f0b0*/  MUFU.EX2 R199, R133 ;  /* 0x0000008500c77308 */ /* 0x0009e20000000800 */
[----:B---3--:R-:W-:-:S03]  /*f0c0*/  FFMA.FTZ R132, R165, UR10, -R219 ;  /* 0x0000000aa5847c23 */ /* 0x008fc600080108db */
[----:B------:R3:W1:Y:S01]  /*f0d0*/  MUFU.EX2 R192, R120 ;  /* 0x0000007800c07308 */ /* 0x0006620000000800 */
[----:B------:R-:W-:Y:S01]  /*f0e0*/  HMMA.16816.F32 R108, R4, R206, R108 ;  /* 0x000000ce046c723c */ /* 0x000fe2000000186c */
[----:B------:R-:W-:Y:S01]  /*f0f0*/  FFMA.FTZ R125, R125, UR10, -R240 ;  /* 0x0000000a7d7d7c23 */ /* 0x000fe200080108f0 */
[-C--:B--2---:R-:W-:Y:S01]  /*f100*/  FMUL.FTZ R121, R149, R247.reuse ;  /* 0x000000f795797220 */ /* 0x084fe20000410000 */
[----:B----4-:R-:W-:Y:S01]  /*f110*/  FFMA.FTZ R133, R202, UR10, -R220 ;  /* 0x0000000aca857c23 */ /* 0x010fe200080108dc */
[----:B------:R2:W-:Y:S01]  /*f120*/  MUFU.EX2 R209, R124 ;  /* 0x0000007c00d17308 */ /* 0x0005e20000000800 */
[----:B---3--:R-:W-:-:S03]  /*f130*/  FMUL.FTZ R120, R148, R247 ;  /* 0x000000f794787220 */ /* 0x008fc60000410000 */
[----:B------:R3:W-:Y:S01]  /*f140*/  MUFU.EX2 R207, R132 ;  /* 0x0000008400cf7308 */ /* 0x0007e20000000800 */
[----:B------:R-:W-:-:S03]  /*f150*/  MOV R173, R159 ;  /* 0x0000009f00ad7202 */ /* 0x000fc60000000f00 */
[----:B------:R4:W-:Y:S01]  /*f160*/  MUFU.EX2 R195, R133 ;  /* 0x0000008500c37308 */ /* 0x0009e20000000800 */
[----:B------:R-:W-:Y:S01]  /*f170*/  HMMA.16816.F32 R92, R4, R190, R92 ;  /* 0x000000be045c723c */ /* 0x000fe2000000185c */
[----:B------:R-:W-:Y:S01]  /*f180*/  MOV R159, R157 ;  /* 0x0000009d009f7202 */ /* 0x000fe20000000f00 */
[----:B------:R-:W-:Y:S01]  /*f190*/  FMUL.FTZ R131, R179, R243 ;  /* 0x000000f3b3837220 */ /* 0x000fe20000410000 */
[----:B--2---:R-:W-:Y:S01]  /*f1a0*/  FFMA.FTZ R124, R166, UR10, -R238 ;  /* 0x0000000aa67c7c23 */ /* 0x004fe200080108ee */
[----:B------:R-:W-:Y:S01]  /*f1b0*/  MOV R157, R208 ;  /* 0x000000d0009d7202 */ /* 0x000fe20000000f00 */
[----:B---3--:R-:W-:-:S03]  /*f1c0*/  FFMA.FTZ R132, R203, UR10, -R220 ;  /* 0x0000000acb847c23 */ /* 0x008fc600080108dc */
[----:B------:R-:W-:Y:S01]  /*f1d0*/  HMMA.16816.F32 R120, R4, R180, R120 ;  /* 0x000000b40478723c */ /* 0x000fe20000001878 */
[----:B----4-:R-:W-:Y:S01]  /*f1e0*/  FFMA.FTZ R133, R175, UR10, -R220 ;  /* 0x0000000aaf857c23 */ /* 0x010fe200080108dc */
[----:B------:R-:W-:Y:S01]  /*f1f0*/  MOV R191, R198 ;  /* 0x000000c600bf7202 */ /* 0x000fe20000000f00 */
[----:B------:R-:W-:Y:S04]  /*f200*/  MUFU.EX2 R208, R125 ;  /* 0x0000007d00d07308 */ /* 0x000fe80000000800 */
[----:B------:R2:W3:Y:S04]  /*f210*/  MUFU.EX2 R245, R124 ;  /* 0x0000007c00f57308 */ /* 0x0004e80000000800 */
[----:B------:R-:W-:Y:S04]  /*f220*/  MUFU.EX2 R180, R129 ;  /* 0x0000008100b47308 */ /* 0x000fe80000000800 */
[----:B------:R4:W3:Y:S04]  /*f230*/  MUFU.EX2 R181, R128 ;  /* 0x0000008000b57308 */ /* 0x0008e80000000800 */
[----:B------:R-:W3:Y:S04]  /*f240*/  MUFU.EX2 R203, R134 ;  /* 0x0000008600cb7308 */ /* 0x000ee80000000800 */
[----:B------:R1:W-:Y:S04]  /*f250*/  MUFU.EX2 R179, R132 ;  /* 0x0000008400b37308 */ /* 0x0003e80000000800 */
[----:B------:R3:W3:Y:S01]  /*f260*/  MUFU.EX2 R198, R133 ;  /* 0x0000008500c67308 */ /* 0x0006e20000000800 */
[----:B------:R-:W-:Y:S01]  /*f270*/  MOV R166, R158 ;  /* 0x0000009e00a67202 */ /* 0x000fe20000000f00 */
        /* <DEDUP_REMOVED lines=14> */
[-C--:B--2---:R-:W-:Y:S01]  /*f360*/  FMUL.FTZ R124, R160, R247.reuse ;  /* 0x000000f7a07c7220 */ /* 0x084fe20000410000 */
[----:B------:R-:W-:Y:S01]  /*f370*/  FMUL.FTZ R125, R161, R247 ;  /* 0x000000f7a17d7220 */ /* 0x000fe20000410000 */
[-C--:B------:R-:W-:Y:S01]  /*f380*/  FMUL.FTZ R126, R162, R243.reuse ;  /* 0x000000f3a27e7220 */ /* 0x080fe20000410000 */
[----:B------:R-:W-:Y:S01]  /*f390*/  FMUL.FTZ R127, R163, R243 ;  /* 0x000000f3a37f7220 */ /* 0x000fe20000410000 */
[-C--:B----4-:R-:W-:Y:S01]  /*f3a0*/  FMUL.FTZ R128, R176, R247.reuse ;  /* 0x000000f7b0807220 */ /* 0x090fe20000410000 */
[----:B------:R-:W-:Y:S01]  /*f3b0*/  FMUL.FTZ R129, R177, R247 ;  /* 0x000000f7b1817220 */ /* 0x000fe20000410000 */
[----:B------:R-:W-:Y:S01]  /*f3c0*/  FMUL.FTZ R130, R178, R243 ;  /* 0x000000f3b2827220 */ /* 0x000fe20000410000 */
[----:B-1----:R-:W-:Y:S01]  /*f3d0*/  F2FP.F16.F32.PACK_AB R132, R192, R204 ;  /* 0x000000ccc084723e */ /* 0x002fe200000000ff */
[----:B------:R-:W-:Y:S01]  /*f3e0*/  FMUL.FTZ R168, R168, R247 ;  /* 0x000000f7a8a87220 */ /* 0x000fe20000410000 */
[----:B---3--:R-:W-:Y:S01]  /*f3f0*/  F2FP.F16.F32.PACK_AB R133, R193, R245 ;  /* 0x000000f5c185723e */ /* 0x008fe200000000ff */
[----:B------:R-:W-:Y:S01]  /*f400*/  FMUL.FTZ R169, R169, R247 ;  /* 0x000000f7a9a97220 */ /* 0x000fe20000410000 */
[----:B------:R-:W-:Y:S01]  /*f410*/  F2FP.F16.F32.PACK_AB R134, R208, R209 ;  /* 0x000000d1d086723e */ /* 0x000fe200000000ff */
[-C--:B------:R-:W-:Y:S01]  /*f420*/  FMUL.FTZ R170, R170, R243.reuse ;  /* 0x000000f3aaaa7220 */ /* 0x080fe20000410000 */
[----:B------:R-:W-:Y:S01]  /*f430*/  F2FP.F16.F32.PACK_AB R135, R181, R180 ;  /* 0x000000b4b587723e */ /* 0x000fe200000000ff */
[----:B------:R-:W-:Y:S01]  /*f440*/  FMUL.FTZ R171, R171, R243 ;  /* 0x000000f3abab7220 */ /* 0x000fe20000410000 */
[----:B------:R-:W-:-:S02]  /*f450*/  F2FP.F16.F32.PACK_AB R148, R194, R213 ;  /* 0x000000d5c294723e */ /* 0x000fc400000000ff */
[----:B------:R-:W-:Y:S02]  /*f460*/  F2FP.F16.F32.PACK_AB R149, R195, R203 ;  /* 0x000000cbc395723e */ /* 0x000fe400000000ff */
[----:B------:R-:W-:Y:S02]  /*f470*/  F2FP.F16.F32.PACK_AB R150, R199, R207 ;  /* 0x000000cfc796723e */ /* 0x000fe400000000ff */
[----:B------:R-:W-:Y:S01]  /*f480*/  F2FP.F16.F32.PACK_AB R151, R198, R179 ;  /* 0x000000b3c697723e */ /* 0x000fe200000000ff */
[C---:B------:R-:W-:Y:S01]  /*f490*/  HMMA.16816.F32 R80, R4.reuse, R210, R80 ;  /* 0x000000d20450723c */ /* 0x040fe20000001850 */
[----:B------:R-:W-:Y:S01]  /*f4a0*/  MOV R175, R172 ;  /* 0x000000ac00af7202 */ /* 0x000fe20000000f00 */
[----:B------:R-:W-:Y:S01]  /*f4b0*/  LDSM.16.MT88.4 R144, [R214+0xe800] ;  /* 0x00e80000d690783b */ /* 0x000fe20000004200 */
[----:B------:R-:W-:Y:S02]  /*f4c0*/  MOV R200, R153 ;  /* 0x0000009900c87202 */ /* 0x000fe40000000f00 */
[----:B------:R-:W-:Y:S01]  /*f4d0*/  MOV R201, R156 ;  /* 0x0000009c00c97202 */ /* 0x000fe20000000f00 */
[----:B------:R-:W-:Y:S02]  /*f4e0*/  LDSM.16.MT88.4 R160, [R249+0x2800] ;  /* 0x00280000f9a0783b */ /* 0x000fe40000004200 */
[C---:B------:R-:W-:Y:S08]  /*f4f0*/  HMMA.16816.F32 R84, R4.reuse, R188, R84 ;  /* 0x000000bc0454723c */ /* 0x040ff00000001854 */
[C---:B------:R-:W-:Y:S08]  /*f500*/  HMMA.16816.F32 R112, R4.reuse, R184, R112 ;  /* 0x000000b80470723c */ /* 0x040ff00000001870 */
[C---:B------:R-:W-:Y:S08]  /*f510*/  HMMA.16816.F32 R116, R4.reuse, R186, R116 ;  /* 0x000000ba0474723c */ /* 0x040ff00000001874 */
[C---:B------:R-:W-:Y:S08]  /*f520*/  HMMA.16816.F32 R124, R4.reuse, R182, R124 ;  /* 0x000000b6047c723c */ /* 0x040ff0000000187c */
[----:B------:R-:W-:Y:S08]  /*f530*/  HMMA.16816.F32 R128, R4, R136, R128 ;  /* 0x000000880480723c */ /* 0x000ff00000001880 */
[-C--:B------:R-:W-:Y:S08]  /*f540*/  HMMA.16816.F32 R12, R132, R140.reuse, R12 ;  /* 0x0000008c840c723c */ /* 0x080ff0000000180c */
[C---:B------:R-:W-:Y:S08]  /*f550*/  HMMA.16816.F32 R8, R148.reuse, R140, R8 ;  /* 0x0000008c9408723c */ /* 0x040ff00000001808 */
[-C--:B------:R-:W-:Y:S08]  /*f560*/  HMMA.16816.F32 R16, R148, R142.reuse, R16 ;  /* 0x0000008e9410723c */ /* 0x080ff00000001810 */
[----:B------:R-:W-:Y:S01]  /*f570*/  HMMA.16816.F32 R20, R132, R142, R20 ;  /* 0x0000008e8414723c */ /* 0x000fe20000001814 */
[----:B------:R-:W1:Y:S07]  /*f580*/  LDSM.16.MT88.4 R140, [R244+0xe800] ;  /* 0x00e80000f48c783b */ /* 0x000e6e0000004200 */
[----:B------:R-:W-:Y:S01]  /*f590*/  HMMA.16816.F32 R4, R4, R138, R168 ;  /* 0x0000008a0404723c */ /* 0x000fe200000018a8 */
[----:B------:R-:W2:Y:S01]  /*f5a0*/  LDSM.16.MT88.4 R136, [R248+0x2800] ;  /* 0x00280000f888783b */ /* 0x000ea20000004200 */
[----:B------:R-:W-:-:S02]  /*f5b0*/  MOV R189, R155 ;  /* 0x0000009b00bd7202 */ /* 0x000fc40000000f00 */
[----:B------:R-:W-:Y:S01]  /*f5c0*/  MOV R188, R154 ;  /* 0x0000009a00bc7202 */ /* 0x000fe20000000f00 */
[----:B------:R-:W-:Y:S01]  /*f5d0*/  LDSM.16.MT88.4 R168, [R249+0x3000] ;  /* 0x00300000f9a8783b */ /* 0x000fe20000004200 */
[----:B------:R-:W-:-:S03]  /*f5e0*/  MOV R172, R152 ;  /* 0x0000009800ac7202 */ /* 0x000fc60000000f00 */
[----:B------:R-:W3:Y:S01]  /*f5f0*/  LDSM.16.MT88.4 R152, [R249+0x800] ;  /* 0x00080000f998783b */ /* 0x000ee20000004200 */
[----:B------:R-:W-:Y:S02]  /*f600*/  MOV R210, R157 ;  /* 0x0000009d00d27202 */ /* 0x000fe40000000f00 */
[----:B------:R-:W-:Y:S02]  /*f610*/  MOV R202, R159 ;  /* 0x0000009f00ca7202 */ /* 0x000fe40000000f00 */
[----:B------:R-:W-:Y:S02]  /*f620*/  MOV R174, R166 ;  /* 0x000000a600ae7202 */ /* 0x000fe40000000f00 */
[----:B------:R-:W-:Y:S01]  /*f630*/  MOV R211, R158 ;  /* 0x0000009e00d37202 */ /* 0x000fe20000000f00 */
[----:B------:R-:W4:Y:S04]  /*f640*/  LDSM.16.MT88.4 R164, [R244+0xc800] ;  /* 0x00c80000f4a4783b */ /* 0x000f280000004200 */
[----:B------:R-:W4:Y:S01]  /*f650*/  LDSM.16.MT88.4 R156, [R248+0x800] ;  /* 0x00080000f89c783b */ /* 0x000f220000004200 */
[-C--:B-1----:R-:W-:Y:S08]  /*f660*/  HMMA.16816.F32 R60, R148, R140.reuse, R60 ;  /* 0x0000008c943c723c */ /* 0x082ff0000000183c */
[----:B------:R-:W-:Y:S01]  /*f670*/  HMMA.16816.F32 R112, R132, R140, R112 ;  /* 0x0000008c8470723c */ /* 0x000fe20000001870 */
[--C-:B------:R-:W-:Y:S01]  /*f680*/  FFMA.FTZ R140, R191, UR10, -R240.reuse ;  /* 0x0000000abf8c7c23 */ /* 0x100fe200080108f0 */
[----:B------:R-:W-:-:S06]  /*f690*/  FFMA.FTZ R141, R188, UR10, -R240 ;  /* 0x0000000abc8d7c23 */ /* 0x000fcc00080108f0 */
[-C--:B--2---:R-:W-:Y:S08]  /*f6a0*/  HMMA.16816.F32 R68, R148, R136.reuse, R68 ;  /* 0x000000889444723c */ /* 0x084ff00000001844 */
[----:B------:R-:W-:Y:S01]  /*f6b0*/  HMMA.16816.F32 R120, R132, R136, R120 ;  /* 0x000000888478723c */ /* 0x000fe20000001878 */
[--C-:B------:R-:W-:Y:S01]  /*f6c0*/  FFMA.FTZ R136, R246, UR10, -R238.reuse ;  /* 0x0000000af6887c23 */ /* 0x100fe200080108ee */
[----:B------:R-:W-:-:S03]  /*f6d0*/  FFMA.FTZ R137, R201, UR10, -R238 ;  /* 0x0000000ac9897c23 */ /* 0x000fc600080108ee */
[----:B------:R1:W-:Y:S03]  /*f6e0*/  MUFU.EX2 R201, R136 ;  /* 0x0000008800c97308 */ /* 0x0003e60000000800 */
[-C--:B------:R-:W-:Y:S08]  /*f6f0*/  HMMA.16816.F32 R64, R148, R142.reuse, R64 ;  /* 0x0000008e9440723c */ /* 0x080ff00000001840 */
[----:B------:R-:W-:Y:S01]  /*f700*/  HMMA.16816.F32 R116, R132, R142, R116 ;  /* 0x0000008e8474723c */ /* 0x000fe20000001874 */
[----:B------:R-:W-:-:S02]  /*f710*/  FFMA.FTZ R142, R200, UR10, -R240 ;  /* 0x0000000ac88e7c23 */ /* 0x000fc400080108f0 */
[----:B------:R2:W-:Y:S01]  /*f720*/  MUFU.EX2 R200, R140 ;  /* 0x0000008c00c87308 */ /* 0x0005e20000000800 */
[----:B-1----:R-:W-:-:S04]  /*f730*/  FFMA.FTZ R136, R210, UR10, -R238 ;  /* 0x0000000ad2887c23 */ /* 0x002fc800080108ee */
[----:B---3--:R-:W-:Y:S01]  /*f740*/  HMMA.16816.F32 R52, R148, R154, R52 ;  /* 0x0000009a9434723c */ /* 0x008fe20000001834 */
[----:B------:R-:W-:Y:S01]  /*f750*/  MUFU.EX2 R176, R141 ;  /* 0x0000008d00b07308 */ /* 0x000fe20000000800 */
[----:B--2---:R-:W-:-:S06]  /*f760*/  FFMA.FTZ R140, R189, UR10, -R240 ;  /* 0x0000000abd8c7c23 */ /* 0x004fcc00080108f0 */
[----:B------:R-:W-:Y:S01]  /*f770*/  HMMA.16816.F32 R100, R132, R154, R100 ;  /* 0x0000009a8464723c */ /* 0x000fe20000001864 */
[----:B------:R1:W-:Y:S04]  /*f780*/  MUFU.EX2 R155, R137 ;  /* 0x00000089009b7308 */ /* 0x0003e80000000800 */
[----:B------:R-:W-:Y:S04]  /*f790*/  MUFU.EX2 R154, R142 ;  /* 0x0000008e009a7308 */ /* 0x000fe80000000800 */
[----:B------:R2:W-:Y:S01]  /*f7a0*/  MUFU.EX2 R246, R140 ;  /* 0x0000008c00f67308 */ /* 0x0005e20000000800 */
[----:B------:R-:W-:Y:S03]  /*f7b0*/  HMMA.16816.F32 R44, R148, R152, R44 ;  /* 0x00000098942c723c */ /* 0x000fe6000000182c */
[----:B------:R3:W-:Y:S01]  /*f7c0*/  MUFU.EX2 R177, R136 ;  /* 0x0000008800b17308 */ /* 0x0007e20000000800 */
[----:B-1----:R-:W-:-:S04]  /*f7d0*/  FFMA.FTZ R137, R202, UR10, -R219 ;  /* 0x0000000aca897c23 */ /* 0x002fc800080108db */
[----:B------:R-:W-:Y:S01]  /*f7e0*/  HMMA.16816.F32 R96, R132, R152, R96 ;  /* 0x000000988460723c */ /* 0x000fe20000001860 */
[----:B------:R1:W-:Y:S01]  /*f7f0*/  MUFU.EX2 R152, R137 ;  /* 0x0000008900987308 */ /* 0x0003e20000000800 */
[----:B--2---:R-:W2:Y:S01]  /*f800*/  LDSM.16.MT88.4 R140, [R214+0xd000] ;  /* 0x00d00000d68c783b */ /* 0x004ea20000004200 */
[----:B---3--:R-:W-:-:S04]  /*f810*/  FFMA.FTZ R136, R175, UR10, -R219 ;  /* 0x0000000aaf887c23 */ /* 0x008fc800080108db */
[----:B------:R3:W4:Y:S01]  /*f820*/  MUFU.EX2 R206, R136 ;  /* 0x0000008800ce7308 */ /* 0x0007220000000800 */
[----:B-1----:R-:W-:-:S04]  /*f830*/  FFMA.FTZ R137, R174, UR10, -R219 ;  /* 0x0000000aae897c23 */ /* 0x002fc800080108db */
[----:B------:R1:W-:Y:S01]  /*f840*/  MUFU.EX2 R182, R137 ;  /* 0x0000008900b67308 */ /* 0x0003e20000000800 */
[----:B---3--:R-:W-:Y:S01]  /*f850*/  FFMA.FTZ R136, R173, UR10, -R219 ;  /* 0x0000000aad887c23 */ /* 0x008fe200080108db */
[----:B-1----:R-:W-:-:S03]  /*f860*/  FFMA.FTZ R137, R197, UR10, -R220 ;  /* 0x0000000ac5897c23 */ /* 0x002fc600080108dc */
[----:B------:R1:W3:Y:S01]  /*f870*/  MUFU.EX2 R197, R136 ;  /* 0x0000008800c57308 */ /* 0x0002e20000000800 */
[-C--:B------:R-:W-:Y:S03]  /*f880*/  HMMA.16816.F32 R88, R148, R138.reuse, R88 ;  /* 0x0000008a9458723c */ /* 0x080fe60000001858 */
[----:B------:R4:W-:Y:S05]  /*f890*/  MUFU.EX2 R153, R137 ;  /* 0x0000008900997308 */ /* 0x0009ea0000000800 */
[----:B------:R-:W-:Y:S01]  /*f8a0*/  HMMA.16816.F32 R124, R132, R138, R124 ;  /* 0x0000008a847c723c */ /* 0x000fe2000000187c */
[----:B-1----:R-:W-:Y:S01]  /*f8b0*/  FFMA.FTZ R136, R172, UR10, -R220 ;  /* 0x0000000aac887c23 */ /* 0x002fe200080108dc */
[----:B------:R-:W-:-:S03]  /*f8c0*/  FFMA.FTZ R138, R211, UR10, -R238 ;  /* 0x0000000ad38a7c23 */ /* 0x000fc600080108ee */
[----:B------:R1:W-:Y:S01]  /*f8d0*/  MUFU.EX2 R202, R136 ;  /* 0x0000008800ca7308 */ /* 0x0003e20000000800 */
[--C-:B----4-:R-:W-:Y:S01]  /*f8e0*/  FFMA.FTZ R137, R221, UR10, -R220.reuse ;  /* 0x0000000add897c23 */ /* 0x110fe200080108dc */
[----:B------:R-:W-:Y:S01]  /*f8f0*/  F2FP.F16.F32.PACK_AB R172, R206, R152 ;  /* 0x00000098ceac723e */ /* 0x000fe200000000ff */
[----:B------:R-:W-:Y:S01]  /*f900*/  HMMA.16816.F32 R24, R132, R164, R24 ;  /* 0x000000a48418723c */ /* 0x000fe20000001818 */
[----:B------:R4:W2:Y:S01]  /*f910*/  MUFU.EX2 R205, R138 ;  /* 0x0000008a00cd7308 */ /* 0x0008a20000000800 */
[----:B---3--:R-:W-:Y:S01]  /*f920*/  F2FP.F16.F32.PACK_AB R174, R197, R182 ;  /* 0x000000b6c5ae723e */ /* 0x008fe200000000ff */
[----:B------:R-:W3:Y:S02]  /*f930*/  LDL.LU R221, [R1+0x6c] ;  /* 0x00006c0001dd7983 */ /* 0x000ee40000300800 */
[----:B------:R2:W-:Y:S01]  /*f940*/  MUFU.EX2 R178, R137 ;  /* 0x0000008900b27308 */ /* 0x0005e20000000800 */
[----:B-1----:R-:W-:-:S04]  /*f950*/  FFMA.FTZ R136, R212, UR10, -R220 ;  /* 0x0000000ad4887c23 */ /* 0x002fc800080108dc */
[----:B------:R1:W1:Y:S01]  /*f960*/  MUFU.EX2 R212, R136 ;  /* 0x0000008800d47308 */ /* 0x0002620000000800 */
[----:B----4-:R-:W-:Y:S02]  /*f970*/  F2FP.F16.F32.PACK_AB R138, R246, R176 ;  /* 0x000000b0f68a723e */ /* 0x010fe400000000ff */
[----:B--2---:R-:W-:Y:S02]  /*f980*/  F2FP.F16.F32.PACK_AB R139, R205, R177 ;  /* 0x000000b1cd8b723e */ /* 0x004fe400000000ff */
[----:B------:R-:W-:Y:S02]  /*f990*/  F2FP.F16.F32.PACK_AB R137, R155, R201 ;  /* 0x000000c99b89723e */ /* 0x000fe400000000ff */
[----:B------:R-:W-:Y:S01]  /*f9a0*/  F2FP.F16.F32.PACK_AB R173, R202, R153 ;  /* 0x00000099caad723e */ /* 0x000fe200000000ff */
[----:B------:R-:W-:Y:S01]  /*f9b0*/  HMMA.16816.F32 R80, R132, R166, R80 ;  /* 0x000000a68450723c */ /* 0x000fe20000001850 */
[----:B-1----:R-:W-:Y:S02]  /*f9c0*/  F2FP.F16.F32.PACK_AB R136, R154, R200 ;  /* 0x000000c89a88723e */ /* 0x002fe400000000ff */
[----:B------:R-:W-:-:S05]  /*f9d0*/  F2FP.F16.F32.PACK_AB R175, R212, R178 ;  /* 0x000000b2d4af723e */ /* 0x000fca00000000ff */
        /* <DEDUP_REMOVED lines=10> */
[C---:B------:R-:W-:Y:S01]  /*fa80*/  HMMA.16816.F32 R56, R148.reuse, R146, R56 ;  /* 0x000000929438723c */ /* 0x040fe20000001838 */
[----:B------:R-:W-:Y:S07]  /*fa90*/  LDSM.16.MT88.4 R144, [R244+0xf000] ;  /* 0x00f00000f490783b */ /* 0x000fee0000004200 */
[C---:B------:R-:W-:Y:S08]  /*faa0*/  HMMA.16816.F32 R76, R148.reuse, R160, R76 ;  /* 0x000000a0944c723c */ /* 0x040ff0000000184c */
[-C--:B------:R-:W-:Y:S01]  /*fab0*/  HMMA.16816.F32 R72, R148, R162.reuse, R72 ;  /* 0x000000a29448723c */ /* 0x080fe20000001848 */
[----:B------:R-:W1:Y:S07]  /*fac0*/  LDSM.16.MT88.4 R148, [R244+0xd000] ;  /* 0x00d00000f494783b */ /* 0x000e6e0000004200 */
[----:B------:R-:W-:Y:S01]  /*fad0*/  HMMA.16816.F32 R132, R132, R162, R4 ;  /* 0x000000a28484723c */ /* 0x000fe20000001804 */
[----:B------:R-:W2:Y:S04]  /*fae0*/  LDSM.16.MT88.4 R4, [R249+0x1000] ;  /* 0x00100000f904783b */ /* 0x000ea80000004200 */
[----:B------:R-:W-:Y:S03]  /*faf0*/  LDSM.16.MT88.4 R160, [R248+0x3000] ;  /* 0x00300000f8a0783b */ /* 0x000fe60000004200 */
[-C--:B------:R-:W-:Y:S08]  /*fb00*/  HMMA.16816.F32 R12, R136, R140.reuse, R12 ;  /* 0x0000008c880c723c */ /* 0x080ff0000000180c */
[C---:B------:R-:W-:Y:S08]  /*fb10*/  HMMA.16816.F32 R188, R172.reuse, R140, R8 ;  /* 0x0000008cacbc723c */ /* 0x040ff00000001808 */
[-C--:B------:R-:W-:Y:S01]  /*fb20*/  HMMA.16816.F32 R184, R172, R142.reuse, R16 ;  /* 0x0000008eacb8723c */ /* 0x080fe20000001810 */
[----:B------:R-:W4:Y:S07]  /*fb30*/  LDSM.16.MT88.4 R16, [R248+0x1000] ;  /* 0x00100000f810783b */ /* 0x000f2e0000004200 */
[----:B------:R-:W-:Y:S01]  /*fb40*/  HMMA.16816.F32 R20, R136, R142, R20 ;  /* 0x0000008e8814723c */ /* 0x000fe20000001814 */
[----:B------:R-:W4:Y:S07]  /*fb50*/  LDSM.16.MT88.4 R140, [R214+0xf000] ;  /* 0x00f00000d68c783b */ /* 0x000f2e0000004200 */
[C---:B-1----:R-:W-:Y:S08]  /*fb60*/  HMMA.16816.F32 R28, R172.reuse, R148, R28 ;  /* 0x00000094ac1c723c */ /* 0x042ff0000000181c */
[C---:B------:R-:W-:Y:S08]  /*fb70*/  HMMA.16816.F32 R32, R172.reuse, R150, R32 ;  /* 0x00000096ac20723c */ /* 0x040ff00000001820 */
[C---:B--2---:R-:W-:Y:S08]  /*fb80*/  HMMA.16816.F32 R44, R172.reuse, R4, R44 ;  /* 0x00000004ac2c723c */ /* 0x044ff0000000182c */
[C---:B------:R-:W-:Y:S08]  /*fb90*/  HMMA.16816.F32 R52, R172.reuse, R6, R52 ;  /* 0x00000006ac34723c */ /* 0x040ff00000001834 */
[C---:B----4-:R-:W-:Y:S08]  /*fba0*/  HMMA.16816.F32 R36, R172.reuse, R16, R36 ;  /* 0x00000010ac24723c */ /* 0x050ff00000001824 */
        /* <DEDUP_REMOVED lines=9> */
[--C-:B------:R-:W-:Y:S01]  /*fc40*/  FFMA.FTZ R72, R223, UR10, -R219.reuse ;  /* 0x0000000adf487c23 */ /* 0x100fe200080108db */
[--C-:B------:R-:W-:Y:S01]  /*fc50*/  FFMA.FTZ R73, R217, UR10, -R219.reuse ;  /* 0x0000000ad9497c23 */ /* 0x100fe200080108db */
[----:B------:R-:W2:Y:S02]  /*fc60*/  LDL.LU R223, [R1+0x68] ;  /* 0x0000680001df7983 */ /* 0x000ea40000300800 */
[----:B------:R1:W-:Y:S02]  /*fc70*/  MUFU.EX2 R75, R72 ;  /* 0x00000048004b7308 */ /* 0x0003e40000000800 */
[----:B------:R-:W4:Y:S01]  /*fc80*/  LDL.LU R217, [R1+0x64] ;  /* 0x0000640001d97983 */ /* 0x000f220000300800 */
[C---:B------:R-:W-:Y:S08]  /*fc90*/  HMMA.16816.F32 R8, R136.reuse, R4, R96 ;  /* 0x000000048808723c */ /* 0x040ff00000001860 */
[----:B------:R-:W-:Y:S01]  /*fca0*/  HMMA.16816.F32 R4, R136, R6, R100 ;  /* 0x000000068804723c */ /* 0x000fe20000001864 */
[----:B-1----:R-:W-:-:S02]  /*fcb0*/  FFMA.FTZ R72, R222, UR10, -R219 ;  /* 0x0000000ade487c23 */ /* 0x002fc400080108db */
[----:B------:R-:W3:Y:S05]  /*fcc0*/  LDL.LU R222, [R1+0x60] ;  /* 0x0000600001de7983 */ /* 0x000eea0000300800 */
[C---:B------:R-:W-:Y:S01]  /*fcd0*/  HMMA.16816.F32 R100, R136.reuse, R140, R104 ;  /* 0x0000008c8864723c */ /* 0x040fe20000001868 */
[----:B------:R1:W-:Y:S02]  /*fce0*/  MUFU.EX2 R104, R73 ;  /* 0x0000004900687308 */ /* 0x0003e40000000800 */
[----:B-1----:R-:W-:Y:S02]  /*fcf0*/  FFMA.FTZ R73, R218, UR10, -R219 ;  /* 0x0000000ada497c23 */ /* 0x002fe400080108db */
[----:B------:R-:W2:Y:S03]  /*fd00*/  LDL.LU R219, [R1+0x5c] ;  /* 0x00005c0001db7983 */ /* 0x000ea60000300800 */
[----:B------:R-:W-:Y:S01]  /*fd10*/  HMMA.16816.F32 R84, R136, R16, R84 ;  /* 0x000000108854723c */ /* 0x000fe20000001854 */
[----:B------:R-:W-:-:S02]  /*fd20*/  MOV R77, R179 ;  /* 0x000000b3004d7202 */ /* 0x000fc40000000f00 */
[----:B------:R-:W-:Y:S02]  /*fd30*/  MOV R89, R178 ;  /* 0x000000b200597202 */ /* 0x000fe40000000f00 */
[----:B------:R-:W-:Y:S01]  /*fd40*/  MOV R91, R176 ;  /* 0x000000b0005b7202 */ /* 0x000fe20000000f00 */
[----:B------:R1:W1:Y:S02]  /*fd50*/  MUFU.EX2 R74, R72 ;  /* 0x00000048004a7308 */ /* 0x0002640000000800 */
[C---:B------:R-:W-:Y:S08]  /*fd60*/  HMMA.16816.F32 R24, R136.reuse, R148, R24 ;  /* 0x000000948818723c */ /* 0x040ff00000001818 */
[C---:B------:R-:W-:Y:S08]  /*fd70*/  HMMA.16816.F32 R80, R136.reuse, R150, R80 ;  /* 0x000000968850723c */ /* 0x040ff00000001850 */
[C---:B------:R-:W-:Y:S01]  /*fd80*/  HMMA.16816.F32 R96, R136.reuse, R142, R108 ;  /* 0x0000008e8860723c */ /* 0x040fe2000000186c */
[----:B------:R-:W-:Y:S01]  /*fd90*/  MOV R143, R206 ;  /* 0x000000ce008f7202 */ /* 0x000fe20000000f00 */
[----:B------:R1:W-:Y:S01]  /*fda0*/  MUFU.EX2 R140, R73 ;  /* 0x00000049008c7308 */ /* 0x0003e20000000800 */
[----:B------:R-:W-:Y:S01]  /*fdb0*/  IMAD.MOV.U32 R90, RZ, RZ, R182 ;  /* 0x000000ffff5a7224 */ /* 0x000fe200078e00b6 */
[----:B------:R-:W-:Y:S01]  /*fdc0*/  MOV R76, R209 ;  /* 0x000000d1004c7202 */ /* 0x000fe20000000f00 */
[----:B------:R-:W3:Y:S03]  /*fdd0*/  LDL.LU R218, [R1+0x58] ;  /* 0x0000580001da7983 */ /* 0x000ee60000300800 */
[----:B------:R-:W-:Y:S01]  /*fde0*/  HMMA.16816.F32 R16, R136, R18, R92 ;  /* 0x000000128810723c */ /* 0x000fe2000000185c */
[----:B------:R-:W-:-:S07]  /*fdf0*/  MOV R95, R177 ;  /* 0x000000b1005f7202 */ /* 0x000fce0000000f00 */
[C---:B------:R-:W-:Y:S08]  /*fe00*/  HMMA.16816.F32 R176, R136.reuse, R168, R128 ;  /* 0x000000a888b0723c */ /* 0x040ff00000001880 */
[----:B------:R-:W-:Y:S01]  /*fe10*/  HMMA.16816.F32 R148, R136, R160, R120 ;  /* 0x000000a08894723c */ /* 0x000fe20000001878 */
[----:B------:R-:W-:Y:S01]  /*fe20*/  MOV R120, R205 ;  /* 0x000000cd00787202 */ /* 0x000fe20000000f00 */
[--C-:B-1----:R-:W-:Y:S01]  /*fe30*/  FFMA.FTZ R72, R216, UR10, -R220.reuse ;  /* 0x0000000ad8487c23 */ /* 0x102fe200080108dc */
[----:B------:R-:W-:Y:S01]  /*fe40*/  MOV R121, R204 ;  /* 0x000000cc00797202 */ /* 0x000fe20000000f00 */
[----:B------:R-:W-:-:S04]  /*fe50*/  FFMA.FTZ R73, R251, UR10, -R220 ;  /* 0x0000000afb497c23 */ /* 0x000fc800080108dc */
[C---:B------:R-:W-:Y:S01]  /*fe60*/  HMMA.16816.F32 R112, R136.reuse, R144, R112 ;  /* 0x000000908870723c */ /* 0x040fe20000001870 */
[----:B------:R-:W-:Y:S01]  /*fe70*/  MOV R78, R208 ;  /* 0x000000d0004e7202 */ /* 0x000fe20000000f00 */
[----:B------:R-:W-:Y:S06]  /*fe80*/  LDSM.16.MT88.4 R128, [R214+0xf800] ;  /* 0x00f80000d680783b */ /* 0x000fec0000004200 */
[C---:B------:R-:W-:Y:S01]  /*fe90*/  HMMA.16816.F32 R168, R136.reuse, R170, R132 ;  /* 0x000000aa88a8723c */ /* 0x040fe20000001884 */
[----:B------:R-:W-:Y:S01]  /*fea0*/  MOV R132, R207 ;  /* 0x000000cf00847202 */ /* 0x000fe20000000f00 */
[----:B------:R-:W-:Y:S04]  /*feb0*/  LDSM.16.MT88.4 R208, [R244+0xd800] ;  /* 0x00d80000f4d0783b */ /* 0x000fe80000004200 */
[----:B------:R-:W1:Y:S02]  /*fec0*/  LDSM.16.MT88.4 R204, [R248+0x1800] ;  /* 0x00180000f8cc783b */ /* 0x000e640000004200 */
[----:B------:R-:W-:Y:S01]  /*fed0*/  HMMA.16816.F32 R160, R136, R162, R124 ;  /* 0x000000a288a0723c */ /* 0x000fe2000000187c */
[----:B------:R-:W-:Y:S01]  /*fee0*/  MOV R126, R74 ;  /* 0x0000004a007e7202 */ /* 0x000fe20000000f00 */
[--C-:B------:R-:W-:Y:S01]  /*fef0*/  FFMA.FTZ R74, R252, UR10, -R220.reuse ;  /* 0x0000000afc4a7c23 */ /* 0x100fe200080108dc */
[----:B------:R-:W-:Y:S01]  /*ff00*/  MOV R88, R180 ;  /* 0x000000b400587202 */ /* 0x000fe20000000f00 */
[----:B------:R1:W-:Y:S01]  /*ff10*/  MUFU.EX2 R252, R72 ;  /* 0x0000004800fc7308 */ /* 0x0003e20000000800 */
[----:B------:R-:W-:Y:S01]  /*ff20*/  MOV R122, R203 ;  /* 0x000000cb007a7202 */ /* 0x000fe20000000f00 */
[----:B------:R-:W3:Y:S02]  /*ff30*/  LDL.LU R216, [R1+0x54] ;  /* 0x0000540001d87983 */ /* 0x000ee40000300800 */
[----:B------:R-:W1:Y:S02]  /*ff40*/  MUFU.EX2 R251, R74 ;  /* 0x0000004a00fb7308 */ /* 0x000e640000000800 */
[----:B-1----:R-:W-:-:S02]  /*ff50*/  FFMA.FTZ R72, R250, UR10, -R220 ;  /* 0x0000000afa487c23 */ /* 0x002fc400080108dc */
[----:B------:R-:W-:Y:S01]  /*ff60*/  MUFU.EX2 R250, R73 ;  /* 0x0000004900fa7308 */ /* 0x000fe20000000800 */
[----:B------:R-:W-:Y:S01]  /*ff70*/  MOV R135, R75 ;  /* 0x0000004b00877202 */ /* 0x000fe20000000f00 */
[----:B------:R-:W-:Y:S01]  /*ff80*/  HMMA.16816.F32 R144, R136, R146, R116 ;  /* 0x000000928890723c */ /* 0x000fe20000001874 */
[----:B------:R-:W-:Y:S01]  /*ff90*/  MOV R142, R202 ;  /* 0x000000ca008e7202 */ /* 0x000fe20000000f00 */
[----:B------:R-:W1:Y:S01]  /*ffa0*/  MUFU.EX2 R141, R72 ;  /* 0x00000048008d7308 */ /* 0x000e620000000800 */
[----:B------:R-:W-:Y:S01]  /*ffb0*/  F2FP.F16.F32.PACK_AB R116, R104, R135 ;  /* 0x000000876874723e */ /* 0x000fe200000000ff */
[----:B------:R-:W3:Y:S01]  /*ffc0*/  LDL.LU R220, [R1+0x50] ;  /* 0x0000500001dc7983 */ /* 0x000ee20000300800 */
[----:B------:R-:W-:Y:S02]  /*ffd0*/  F2FP.F16.F32.PACK_AB R117, R251, R252 ;  /* 0x000000fcfb75723e */ /* 0x000fe400000000ff */
[----:B------:R-:W-:Y:S02]  /*ffe0*/  F2FP.F16.F32.PACK_AB R118, R140, R126 ;  /* 0x0000007e8c76723e */ /* 0x000fe400000000ff */
[----:B------:R-:W-:-:S02]  /*fff0*/  MOV R123, R201 ;  /* 0x000000c9007b7202 */ /* 0x000fc40000000f00 */
[----:B------:R-:W-:Y:S02]  /*10000*/  MOV R127, R200 ;  /* 0x000000c8007f7202 */ /* 0x000fe40000000f00 */
[----:B------:R-:W-:Y:S01]  /*10010*/  MOV R79, R181 ;  /* 0x000000b5004f7202 */ /* 0x000fe20000000f00 */
[----:B------:R-:W1:Y:S02]  /*10020*/  LDSM.16.MT88.4 R200, [R249+0x1800] ;  /* 0x00180000f9c8783b */ /* 0x000e640000004200 */
[----:B-1----:R-:W-:Y:S02]  /*10030*/  F2FP.F16.F32.PACK_AB R119, R141, R250 ;  /* 0x000000fa8d77723e */ /* 0x002fe400000000ff */
[----:B------:R1:W-:Y:S01]  /*10040*/  LDSM.16.MT88.4 R180, [R214+0xd800] ;  /* 0x00d80000d6b4783b */ /* 0x0003e20000004200 */
[----:B------:R-:W-:Y:S02]  /*10050*/  MOV R133, R88 ;  /* 0x0000005800857202 */ /* 0x000fe40000000f00 */
[----:B------:R-:W-:-:S02]  /*10060*/  MOV R110, R89 ;  /* 0x00000059006e7202 */ /* 0x000fc40000000f00 */
[----:B------:R-:W-:Y:S02]  /*10070*/  MOV R111, R90 ;  /* 0x0000005a006f7202 */ /* 0x000fe40000000f00 */
[----:B-1----:R-:W-:Y:S02]  /*10080*/  MOV R214, R91 ;  /* 0x0000005b00d67202 */ /* 0x002fe40000000f00 */
[----:B------:R-:W-:Y:S01]  /*10090*/  HMMA.16816.F32 R88, R116, R204, R36 ;  /* 0x000000cc7458723c */ /* 0x000fe20000001824 */
[----:B------:R1:W1:Y:S01]  /*100a0*/  LDSM.16.MT88.4 R36, [R244+0xf800] ;  /* 0x00f80000f424783b */ /* 0x0002620000004200 */
[----:B------:R-:W-:Y:S01]  /*100b0*/  IMAD.MOV.U32 R107, RZ, RZ, R79 ;  /* 0x000000ffff6b7224 */ /* 0x000fe200078e004f */
[----:B------:R-:W-:Y:S02]  /*100c0*/  MOV R105, R77 ;  /* 0x0000004d00697202 */ /* 0x000fe40000000f00 */
[----:B------:R-:W-:Y:S02]  /*100d0*/  MOV R106, R78 ;  /* 0x0000004e006a7202 */ /* 0x000fe40000000f00 */
[----:B------:R-:W-:-:S02]  /*100e0*/  MOV R134, R76 ;  /* 0x0000004c00867202 */ /* 0x000fc40000000f00 */
[----:B------:R-:W-:Y:S01]  /*100f0*/  HMMA.16816.F32 R76, R116, R210, R32 ;  /* 0x000000d2744c723c */ /* 0x000fe20000001820 */
[----:B------:R1:W3:Y:S02]  /*10100*/  LDSM.16.MT88.4 R32, [R248+0x3800] ;  /* 0x00380000f820783b */ /* 0x0002e40000004200 */
[----:B-1----:R-:W-:-:S05]  /*10110*/  MOV R244, R95 ;  /* 0x0000005f00f47202 */ /* 0x002fca0000000f00 */
[C---:B------:R-:W-:Y:S01]  /*10120*/  HMMA.16816.F32 R92, R116.reuse, R206, R40 ;  /* 0x000000ce745c723c */ /* 0x040fe20000001828 */
[----:B------:R-:W-:Y:S01]  /*10130*/  IMAD.MOV.U32 R43, RZ, RZ, R104 ;  /* 0x000000ffff2b7224 */ /* 0x000fe200078e0068 */
[----:B------:R-:W-:Y:S02]  /*10140*/  MOV R42, R105 ;  /* 0x00000069002a7202 */ /* 0x000fe40000000f00 */
[----:B------:R-:W-:Y:S02]  /*10150*/  MOV R41, R106 ;  /* 0x0000006a00297202 */ /* 0x000fe40000000f00 */
[----:B------:R-:W-:Y:S02]  /*10160*/  MOV R40, R107 ;  /* 0x0000006b00287202 */ /* 0x000fe40000000f00 */
[----:B------:R-:W-:Y:S01]  /*10170*/  HMMA.16816.F32 R104, R116, R200, R44 ;  /* 0x000000c87468723c */ /* 0x000fe2000000182c */
[----:B------:R-:W-:Y:S02]  /*10180*/  MOV R45, R110 ;  /* 0x0000006e002d7202 */ /* 0x000fe40000000f00 */
[----:B------:R-:W-:-:S05]  /*10190*/  MOV R248, R123 ;  /* 0x0000007b00f87202 */ /* 0x000fca0000000f00 */
[----:B------:R-:W-:Y:S01]  /*101a0*/  HMMA.16816.F32 R136, R116, R36, R60 ;  /* 0x000000247488723c */ /* 0x000fe2000000183c */
[----:B------:R-:W-:Y:S01]  /*101b0*/  MOV R61, R248 ;  /* 0x000000f8003d7202 */ /* 0x000fe20000000f00 */
[----:B------:R-:W-:Y:S02]  /*101c0*/  IMAD.MOV.U32 R248, RZ, RZ, R45 ;  /* 0x000000fffff87224 */ /* 0x000fe400078e002d */
[----:B--2---:R-:W-:Y:S02]  /*101d0*/  FFMA.FTZ R45, R219, UR10, -R240 ;  /* 0x0000000adb2d7c23 */ /* 0x004fe400080108f0 */
[----:B------:R-:W2:Y:S02]  /*101e0*/  LDL.LU R219, [R1+0xc] ;  /* 0x00000c0001db7983 */ /* 0x000ea40000300800 */
[----:B--2---:R-:W-:Y:S02]  /*101f0*/  FFMA.FTZ R239, R219, R247, R239 ;  /* 0x000000f7dbef7223 */ /* 0x004fe400000100ef */
[----:B------:R-:W2:Y:S02]  /*10200*/  LDL.LU R247, [R1+0x8] ;  /* 0x0000080001f77983 */ /* 0x000ea40000300800 */
[----:B--2---:R-:W-:-:S02]  /*10210*/  FFMA.FTZ R231, R247, R243, R231 ;  /* 0x000000f3f7e77223 */ /* 0x004fc400000100e7 */
[----:B------:R-:W2:Y:S01]  /*10220*/  LDL.LU R247, [R1+0x4] ;  /* 0x0000040001f77983 */ /* 0x000ea20000300800 */
[----:B------:R-:W-:Y:S02]  /*10230*/  MOV R47, R111 ;  /* 0x0000006f002f7202 */ /* 0x000fe40000000f00 */
[----:B------:R-:W-:Y:S01]  /*10240*/  HMMA.16816.F32 R108, R116, R202, R52 ;  /* 0x000000ca746c723c */ /* 0x000fe20000001834 */
[----:B------:R-:W-:Y:S02]  /*10250*/  MOV R54, R120 ;  /* 0x0000007800367202 */ /* 0x000fe40000000f00 */
[----:B------:R-:W-:Y:S01]  /*10260*/  MOV R53, R121 ;  /* 0x0000007900357202 */ /* 0x000fe20000000f00 */
[----:B--2---:R-:W-:Y:S02]  /*10270*/  FFMA.FTZ R227, R247, R242, R227 ;  /* 0x000000f2f7e37223 */ /* 0x004fe400000100e3 */
[----:B------:R-:W2:Y:S01]  /*10280*/  LDL.LU R247, [R1] ;  /* 0x0000000001f77983 */ /* 0x000ea20000300800 */
[----:B------:R-:W-:-:S02]  /*10290*/  MOV R52, R122 ;  /* 0x0000007a00347202 */ /* 0x000fc40000000f00 */
[----:B------:R-:W-:Y:S01]  /*102a0*/  HMMA.16816.F32 R120, R116, R128, R48 ;  /* 0x000000807478723c */ /* 0x000fe20000001830 */
[----:B------:R-:W-:Y:S01]  /*102b0*/  MOV R51, R127 ;  /* 0x0000007f00337202 */ /* 0x000fe20000000f00 */
[----:B------:R-:W-:-:S03]  /*102c0*/  FADD.FTZ R239, R234, R239 ;  /* 0x000000efeaef7221 */ /* 0x000fc60000010000 */
[----:B------:R-:W-:Y:S01]  /*102d0*/  MOV R60, R51 ;  /* 0x00000033003c7202 */ /* 0x000fe20000000f00 */
[--C-:B------:R-:W-:Y:S01]  /*102e0*/  FFMA.FTZ R51, R223, UR10, -R238.reuse ;  /* 0x0000000adf337c23 */ /* 0x100fe200080108ee */
[----:B------:R-:W-:Y:S01]  /*102f0*/  MOV R223, R53 ;  /* 0x0000003500df7202 */ /* 0x000fe20000000f00 */
[----:B------:R-:W-:Y:S01]  /*10300*/  FADD.FTZ R239, R233, R239 ;  /* 0x000000efe9ef7221 */ /* 0x000fe20000010000 */
[----:B------:R-:W-:Y:S01]  /*10310*/  FADD.FTZ R231, R230, R231 ;  /* 0x000000e7e6e77221 */ /* 0x000fe20000010000 */
[----:B------:R-:W-:Y:S01]  /*10320*/  FADD.FTZ R227, R226, R227 ;  /* 0x000000e3e2e37221 */ /* 0x000fe20000010000 */
[----:B------:R-:W-:Y:S01]  /*10330*/  MOV R219, R52 ;  /* 0x0000003400db7202 */ /* 0x000fe20000000f00 */
[----:B------:R-:W-:Y:S01]  /*10340*/  FADD.FTZ R239, R232, R239 ;  /* 0x000000efe8ef7221 */ /* 0x000fe20000010000 */
[----:B------:R-:W-:Y:S01]  /*10350*/  FADD.FTZ R231, R229, R231 ;  /* 0x000000e7e5e77221 */ /* 0x000fe20000010000 */
[----:B------:R-:W-:Y:S01]  /*10360*/  MOV R55, R126 ;  /* 0x0000007e00377202 */ /* 0x000fe20000000f00 */
[--C-:B----4-:R-:W-:Y:S01]  /*10370*/  FFMA.FTZ R48, R217, UR10, -R238.reuse ;  /* 0x0000000ad9307c23 */ /* 0x110fe200080108ee */
[--C-:B---3--:R-:W-:Y:S01]  /*10380*/  FFMA.FTZ R50, R222, UR10, -R238.reuse ;  /* 0x0000000ade327c23 */ /* 0x108fe200080108ee */
[----:B------:R-:W-:Y:S01]  /*10390*/  FFMA.FTZ R49, R221, UR10, -R238 ;  /* 0x0000000add317c23 */ /* 0x000fe200080108ee */
[----:B------:R-:W-:Y:S01]  /*103a0*/  HMMA.16816.F32 R124, R116, R130, R56 ;  /* 0x00000082747c723c */ /* 0x000fe20000001838 */
[----:B------:R-:W-:Y:S01]  /*103b0*/  MOV R238, R192 ;  /* 0x000000c000ee7202 */ /* 0x000fe20000000f00 */
[----:B------:R-:W-:Y:S01]  /*103c0*/  FADD.FTZ R227, R225, R227 ;  /* 0x000000e3e1e37221 */ /* 0x000fe20000010000 */
[----:B------:R-:W-:Y:S01]  /*103d0*/  MOV R59, R244 ;  /* 0x000000f4003b7202 */ /* 0x000fe20000000f00 */
[----:B------:R-:W-:Y:S01]  /*103e0*/  FADD.FTZ R231, R228, R231 ;  /* 0x000000e7e4e77221 */ /* 0x000fe20000010000 */
[----:B------:R-:W-:-:S02]  /*103f0*/  MOV R58, R214 ;  /* 0x000000d6003a7202 */ /* 0x000fc40000000f00 */
[----:B------:R-:W-:Y:S02]  /*10400*/  MOV R57, R142 ;  /* 0x0000008e00397202 */ /* 0x000fe40000000f00 */
[----:B------:R-:W-:Y:S02]  /*10410*/  MOV R56, R143 ;  /* 0x0000008f00387202 */ /* 0x000fe40000000f00 */
[----:B------:R-:W-:Y:S02]  /*10420*/  MOV R214, R141 ;  /* 0x0000008d00d67202 */ /* 0x000fe40000000f00 */
[----:B------:R-:W-:Y:S01]  /*10430*/  MOV R244, R140 ;  /* 0x0000008c00f47202 */ /* 0x000fe20000000f00 */
[----:B------:R-:W-:Y:S01]  /*10440*/  HMMA.16816.F32 R72, R116, R208, R28 ;  /* 0x000000d07448723c */ /* 0x000fe2000000181c */
[----:B------:R-:W-:Y:S01]  /*10450*/  FADD.FTZ R227, R224, R227 ;  /* 0x000000e3e0e37221 */ /* 0x000fe20000010000 */
[----:B------:R1:W3:Y:S01]  /*10460*/  LDSM.16.MT88.4 R28, [R249+0x3800] ;  /* 0x00380000f91c783b */ /* 0x0002e20000004200 */
[----:B------:R-:W-:Y:S01]  /*10470*/  MOV R221, R193 ;  /* 0x000000c100dd7202 */ /* 0x000fe20000000f00 */
[----:B------:R-:W-:-:S04]  /*10480*/  FADD.FTZ R231, R245, R231 ;  /* 0x000000e7f5e77221 */ /* 0x000fc80000010000 */
[----:B------:R-:W-:Y:S01]  /*10490*/  HMMA.16816.F32 R140, R116, R38, R64 ;  /* 0x00000026748c723c */ /* 0x000fe20000001840 */
[----:B------:R-:W-:Y:S02]  /*104a0*/  MOV R65, R134 ;  /* 0x0000008600417202 */ /* 0x000fe40000000f00 */
[----:B------:R-:W-:Y:S01]  /*104b0*/  MOV R64, R195 ;  /* 0x000000c300407202 */ /* 0x000fe20000000f00 */
[----:B------:R-:W-:Y:S01]  /*104c0*/  FADD.FTZ R227, R213, R227 ;  /* 0x000000e3d5e37221 */ /* 0x000fe20000010000 */
[----:B------:R-:W-:Y:S01]  /*104d0*/  MOV R222, R194 ;  /* 0x000000c200de7202 */ /* 0x000fe20000000f00 */
[----:B------:R-:W-:Y:S01]  /*104e0*/  FADD.FTZ R231, R221, R231 ;  /* 0x000000e7dde77221 */ /* 0x000fe20000010000 */
[----:B------:R-:W-:Y:S01]  /*104f0*/  MOV R66, R133 ;  /* 0x0000008500427202 */ /* 0x000fe20000000f00 */
[----:B------:R-:W-:Y:S01]  /*10500*/  FFMA.FTZ R46, R220, UR10, -R240 ;  /* 0x0000000adc2e7c23 */ /* 0x000fe200080108f0 */
[----:B------:R-:W-:Y:S02]  /*10510*/  MOV R62, R152 ;  /* 0x00000098003e7202 */ /* 0x000fe40000000f00 */
[----:B------:R-:W-:-:S02]  /*10520*/  MOV R217, R42 ;  /* 0x0000002a00d97202 */ /* 0x000fc40000000f00 */
[----:B-1----:R-:W-:Y:S01]  /*10530*/  MOV R249, R47 ;  /* 0x0000002f00f97202 */ /* 0x002fe20000000f00 */
[--C-:B------:R-:W-:Y:S01]  /*10540*/  FFMA.FTZ R47, R218, UR10, -R240.reuse ;  /* 0x0000000ada2f7c23 */ /* 0x100fe200080108f0 */
[----:B------:R-:W-:Y:S01]  /*10550*/  MOV R218, R41 ;  /* 0x0000002900da7202 */ /* 0x000fe20000000f00 */
[----:B------:R-:W-:Y:S01]  /*10560*/  FFMA.FTZ R44, R216, UR10, -R240 ;  /* 0x0000000ad82c7c23 */ /* 0x000fe200080108f0 */
[----:B------:R-:W-:Y:S01]  /*10570*/  MOV R63, R153 ;  /* 0x00000099003f7202 */ /* 0x000fe20000000f00 */
[----:B------:R-:W-:Y:S01]  /*10580*/  FADD.FTZ R227, R222, R227 ;  /* 0x000000e3dee37221 */ /* 0x000fe20000010000 */
[----:B------:R-:W-:Y:S02]  /*10590*/  MOV R67, R132 ;  /* 0x0000008400437202 */ /* 0x000fe40000000f00 */
[----:B------:R-:W-:Y:S01]  /*105a0*/  MOV R220, R154 ;  /* 0x0000009a00dc7202 */ /* 0x000fe20000000f00 */
[----:B------:R-:W-:Y:S01]  /*105b0*/  FADD.FTZ R231, R66, R231 ;  /* 0x000000e742e77221 */ /* 0x000fe20000010000 */
[----:B------:R-:W-:-:S02]  /*105c0*/  MOV R216, R155 ;  /* 0x0000009b00d87202 */ /* 0x000fc40000000f00 */
[----:B------:R-:W-:Y:S01]  /*105d0*/  MOV R240, R40 ;  /* 0x0000002800f07202 */ /* 0x000fe20000000f00 */
[----:B------:R-:W-:Y:S01]  /*105e0*/  FADD.FTZ R227, R67, R227 ;  /* 0x000000e343e37221 */ /* 0x000fe20000010000 */
[----:B------:R-:W-:Y:S03]  /*105f0*/  MUFU.EX2 R44, R44 ;  /* 0x0000002c002c7308 */ /* 0x000fe60000000800 */
[----:B------:R-:W-:Y:S01]  /*10600*/  FADD.FTZ R231, R240, R231 ;  /* 0x000000e7f0e77221 */ /* 0x000fe20000010000 */
[----:B------:R-:W-:Y:S01]  /*10610*/  FADD.FTZ R227, R199, R227 ;  /* 0x000000e3c7e37221 */ /* 0x000fe20000010000 */
[----:B------:R-:W1:Y:S04]  /*10620*/  MUFU.EX2 R46, R46 ;  /* 0x0000002e002e7308 */ /* 0x000e680000000800 */
[----:B------:R-:W-:Y:S04]  /*10630*/  MUFU.EX2 R45, R45 ;  /* 0x0000002d002d7308 */ /* 0x000fe80000000800 */
[----:B------:R-:W-:Y:S04]  /*10640*/  MUFU.EX2 R47, R47 ;  /* 0x0000002f002f7308 */ /* 0x000fe80000000800 */
[----:B------:R-:W-:Y:S04]  /*10650*/  MUFU.EX2 R48, R48 ;  /* 0x0000003000307308 */ /* 0x000fe80000000800 */
[----:B------:R-:W4:Y:S04]  /*10660*/  MUFU.EX2 R50, R50 ;  /* 0x0000003200327308 */ /* 0x000f280000000800 */
[----:B------:R-:W-:Y:S04]  /*10670*/  MUFU.EX2 R49, R49 ;  /* 0x0000003100317308 */ /* 0x000fe80000000800 */
[----:B------:R-:W3:Y:S01]  /*10680*/  MUFU.EX2 R51, R51 ;  /* 0x0000003300337308 */ /* 0x000ee20000000800 */
[----:B------:R-:W-:Y:S01]  /*10690*/  IMAD.MOV.U32 R52, RZ, RZ, R54 ;  /* 0x000000ffff347224 */ /* 0x000fe200078e0036 */
[----:B------:R-:W-:-:S02]  /*106a0*/  MOV R54, R43 ;  /* 0x0000002b00367202 */ /* 0x000fc40000000f00 */
[----:B------:R-:W-:Y:S02]  /*106b0*/  MOV R53, R135 ;  /* 0x0000008700357202 */ /* 0x000fe40000000f00 */
[----:B-1----:R-:W-:Y:S02]  /*106c0*/  F2FP.F16.F32.PACK_AB R40, R46, R44 ;  /* 0x0000002c2e28723e */ /* 0x002fe400000000ff */
[----:B----4-:R-:W-:Y:S02]  /*106d0*/  F2FP.F16.F32.PACK_AB R41, R50, R48 ;  /* 0x000000303229723e */ /* 0x010fe400000000ff */
[----:B------:R-:W-:Y:S02]  /*106e0*/  F2FP.F16.F32.PACK_AB R42, R47, R45 ;  /* 0x0000002d2f2a723e */ /* 0x000fe400000000ff */
[----:B---3--:R-:W-:-:S07]  /*106f0*/  F2FP.F16.F32.PACK_AB R43, R51, R49 ;  /* 0x00000031332b723e */ /* 0x008fce00000000ff */
[C---:B------:R-:W-:Y:S08]  /*10700*/  HMMA.16816.F32 R132, R40.reuse, R36, R112 ;  /* 0x000000242884723c */ /* 0x040ff00000001870 */
[----:B------:R-:W-:Y:S08]  /*10710*/  HMMA.16816.F32 R112, R40, R202, R4 ;  /* 0x000000ca2870723c */ /* 0x000ff00000001804 */
        /* <DEDUP_REMOVED lines=11> */
[----:B------:R-:W-:Y:S01]  /*107d0*/  HMMA.16816.F32 R80, R40, R210, R80 ;  /* 0x000000d22850723c */ /* 0x000fe20000001850 */
[----:B--2---:R-:W-:Y:S01]  /*107e0*/  FFMA.FTZ R215, R247, R241, R215 ;  /* 0x000000f1f7d77223 */ /* 0x004fe200000100d7 */
[----:B------:R-:W-:-:S03]  /*107f0*/  MOV R247, R223 ;  /* 0x000000df00f77202 */ /* 0x000fc60000000f00 */
[----:B------:R-:W-:Y:S02]  /*10800*/  FADD.FTZ R215, R235, R215 ;  /* 0x000000d7ebd77221 */ /* 0x000fe40000010000 */
[----:B------:R-:W-:Y:S02]  /*10810*/  FADD.FTZ R239, R247, R239 ;  /* 0x000000eff7ef7221 */ /* 0x000fe40000010000 */
[----:B------:R-:W-:Y:S01]  /*10820*/  FADD.FTZ R215, R237, R215 ;  /* 0x000000d7edd77221 */ /* 0x000fe20000010000 */
[----:B------:R-:W-:Y:S02]  /*10830*/  IMAD.MOV.U32 R223, RZ, RZ, R219 ;  /* 0x000000ffffdf7224 */ /* 0x000fe400078e00db */
[----:B------:R-:W-:Y:S01]  /*10840*/  FADD.FTZ R239, R238, R239 ;  /* 0x000000efeeef7221 */ /* 0x000fe20000010000 */
[----:B------:R-:W-:-:S03]  /*10850*/  FADD.FTZ R215, R236, R215 ;  /* 0x000000d7ecd77221 */ /* 0x000fc60000010000 */
[----:B------:R-:W-:Y:S01]  /*10860*/  FADD.FTZ R239, R65, R239 ;  /* 0x000000ef41ef7221 */ /* 0x000fe20000010000 */
[----:B------:R-:W-:Y:S01]  /*10870*/  FADD.FTZ R215, R223, R215 ;  /* 0x000000d7dfd77221 */ /* 0x000fe20000010000 */
[----:B------:R-:W-:Y:S02]  /*10880*/  MOV R219, R60 ;  /* 0x0000003c00db7202 */ /* 0x000fe40000000f00 */
[----:B------:R-:W-:Y:S01]  /*10890*/  FADD.FTZ R239, R218, R239 ;  /* 0x000000efdaef7221 */ /* 0x000fe20000010000 */
[----:B------:R-:W-:Y:S01]  /*108a0*/  FADD.FTZ R215, R64, R215 ;  /* 0x000000d740d77221 */ /* 0x000fe20000010000 */
[----:B------:R-:W-:Y:S02]  /*108b0*/  MOV R60, R61 ;  /* 0x0000003d003c7202 */ /* 0x000fe40000000f00 */
[----:B------:R-:W-:Y:S01]  /*108c0*/  MOV R61, R62 ;  /* 0x0000003e003d7202 */ /* 0x000fe20000000f00 */
[----:B------:R-:W-:Y:S01]  /*108d0*/  FADD.FTZ R215, R217, R215 ;  /* 0x000000d7d9d77221 */ /* 0x000fe20000010000 */
[----:B------:R-:W-:Y:S01]  /*108e0*/  MOV R62, R63 ;  /* 0x0000003f003e7202 */ /* 0x000fe20000000f00 */
[----:B------:R-:W-:Y:S01]  /*108f0*/  FADD.FTZ R239, R219, R239 ;  /* 0x000000efdbef7221 */ /* 0x000fe20000010000 */
[----:B------:R-:W-:-:S02]  /*10900*/  MOV R63, R220 ;  /* 0x000000dc003f7202 */ /* 0x000fc40000000f00 */
[----:B------:R-:W-:Y:S01]  /*10910*/  MOV R220, R216 ;  /* 0x000000d800dc7202 */ /* 0x000fe20000000f00 */
[----:B------:R-:W-:Y:S01]  /*10920*/  FADD.FTZ R215, R198, R215 ;  /* 0x000000d7c6d77221 */ /* 0x000fe20000010000 */
        /* <DEDUP_REMOVED lines=13> */
[----:B------:R-:W-:Y:S01]  /*10a00*/  FADD.FTZ R215, R56, R215 ;  /* 0x000000d738d77221 */ /* 0x000fe20000010000 */
[----:B------:R-:W-:Y:S01]  /*10a10*/  FADD.FTZ R227, R216, R227 ;  /* 0x000000e3d8e37221 */ /* 0x000fe20000010000 */
[----:B------:R1:W5:Y:S01]  /*10a20*/  LDL.LU R246, [R1+0x4c] ;  /* 0x00004c0001f67983 */ /* 0x0003620000300800 */
        /* <DEDUP_REMOVED lines=19> */
[----:B------:R-:W-:Y:S01]  /*10b60*/  FADD.FTZ R215, R250, R215 ;  /* 0x000000d7fad77221 */ /* 0x000fe20000010000 */
[----:B------:R1:W5:Y:S01]  /*10b70*/  LDL.LU R213, [R1+0x44] ;  /* 0x0000440001d57983 */ /* 0x0003620000300800 */
[----:B------:R-:W-:-:S03]  /*10b80*/  FADD.FTZ R227, R55, R227 ;  /* 0x000000e337e37221 */ /* 0x000fc60000010000 */
[----:B------:R1:W5:Y:S01]  /*10b90*/  LDL.LU R199, [R1+0x40] ;  /* 0x0000400001c77983 */ /* 0x0003620000300800 */
[----:B------:R-:W-:-:S03]  /*10ba0*/  FADD.FTZ R6, R51, R231 ;  /* 0x000000e733067221 */ /* 0x000fc60000010000 */
[----:B------:R1:W5:Y:S01]  /*10bb0*/  LDL.LU R198, [R1+0x3c] ;  /* 0x00003c0001c67983 */ /* 0x0003620000300800 */
[----:B------:R-:W-:-:S03]  /*10bc0*/  FADD.FTZ R5, R244, R227 ;  /* 0x000000e3f4057221 */ /* 0x000fc60000010000 */
[----:B------:R1:W5:Y:S04]  /*10bd0*/  LDL.LU R197, [R1+0x38] ;  /* 0x0000380001c57983 */ /* 0x0003680000300800 */
[----:B------:R2:W-:Y:S04]  /*10be0*/  STL [R1+0xc], R4 ;  /* 0x00000c0401007387 */ /* 0x0005e80000100800 */
[----:B------:R1:W-:Y:S01]  /*10bf0*/  STL [R1+0x8], R6 ;  /* 0x0000080601007387 */ /* 0x0003e20000100800 */
[C---:B------:R-:W-:Y:S01]  /*10c00*/  HMMA.16816.F32 R144, R40.reuse, R38, R144 ;  /* 0x000000262890723c */ /* 0x040fe20000001890 */
[----:B------:R-:W3:Y:S07]  /*10c10*/  S2R R212, SR_TID.X ;  /* 0x0000000000d47919 */ /* 0x000eee0000002100 */
[----:B------:R-:W-:Y:S01]  /*10c20*/  HMMA.16816.F32 R84, R40, R204, R84 ;  /* 0x000000cc2854723c */ /* 0x000fe20000001854 */
[----:B--2---:R-:W-:-:S07]  /*10c30*/  FADD.FTZ R4, R214, R215 ;  /* 0x000000d7d6047221 */ /* 0x004fce0000010000 */
[C---:B------:R-:W-:Y:S01]  /*10c40*/  HMMA.16816.F32 R96, R40.reuse, R206, R16 ;  /* 0x000000ce2860723c */ /* 0x040fe20000001810 */
[----:B------:R1:W-:Y:S04]  /*10c50*/  STL [R1], R4 ;  /* 0x0000000401007387 */ /* 0x0003e80000100800 */
[----:B------:R1:W-:Y:S03]  /*10c60*/  STL [R1+0x4], R5 ;  /* 0x0000040501007387 */ /* 0x0003e60000100800 */
[C---:B------:R-:W-:Y:S08]  /*10c70*/  HMMA.16816.F32 R148, R40.reuse, R32, R148 ;  /* 0x000000202894723c */ /* 0x040ff00000001894 */
[C---:B------:R-:W-:Y:S08]  /*10c80*/  HMMA.16816.F32 R160, R40.reuse, R34, R160 ;  /* 0x0000002228a0723c */ /* 0x040ff000000018a0 */
[C---:B------:R-:W-:Y:S08]  /*10c90*/  HMMA.16816.F32 R100, R40.reuse, R200, R8 ;  /* 0x000000c82864723c */ /* 0x040ff00000001808 */
[C---:B------:R-:W-:Y:S08]  /*10ca0*/  HMMA.16816.F32 R176, R40.reuse, R28, R176 ;  /* 0x0000001c28b0723c */ /* 0x040ff000000018b0 */
[----:B------:R-:W-:Y:S01]  /*10cb0*/  HMMA.16816.F32 R168, R40, R30, R168 ;  /* 0x0000001e28a8723c */ /* 0x000fe200000018a8 */
[----:B-1-3--:R-:W-:-:S15]  /*10cc0*/  UIADD3 UR18, UPT, UPT, UR17, -0x4, URZ ;  /* 0xfffffffc11127890 */ /* 0x00afde000fffe0ff */
[----:B------:R-:W-:-:S04]  /*10cd0*/  NOP ;  /* 0x0000000000007918 */ /* 0x000fc80000000000 */
.L_x_92:
[----:B------:R-:W-:-:S09]  /*10ce0*/  UISETP.GE.AND UP0, UPT, UR18, URZ, UPT ;  /* 0x000000ff1200728c */ /* 0x000fd2000bf06270 */
[----:B------:R-:W-:Y:S05]  /*10cf0*/  BRA.U !UP0, `(.L_x_95) ;  /* 0x0000003908907547 */ /* 0x000fea000b800000 */
[----:B------:R-:W-:Y:S01]  /*10d00*/  IMAD.U32 R6, RZ, RZ, UR20 ;  /* 0x00000014ff067e24 */ /* 0x000fe2000f8e00ff */
[----:B------:R-:W-:Y:S01]  /*10d10*/  MOV R8, UR4 ;  /* 0x0000000400087c02 */ /* 0x000fe20008000f00 */
[----:B------:R-:W-:Y:S01]  /*10d20*/  IMAD.U32 R7, RZ, RZ, UR19 ;  /* 0x00000013ff077e24 */ /* 0x000fe2000f8e00ff */
[----:B------:R-:W-:Y:S01]  /*10d30*/  UIMAD UR4, UR27, UR4, URZ ;  /* 0x000000041b0472a4 */ /* 0x000fe2000f8e02ff */
[----:B------:R-:W-:Y:S01]  /*10d40*/  IMAD.SHL.U32 R203, R212, 0x40, RZ ;  /* 0x00000040d4cb7824 */ /* 0x000fe200078e00ff */
[----:B------:R-:W-:Y:S01]  /*10d50*/  UIMAD.WIDE.U32 UR10, UR18, UR8, URZ ;  /* 0x00000008120a72a5 */ /* 0x000fe2000f8e00ff */
[----:B-----5:R-:W-:Y:S01]  /*10d60*/  IMAD.WIDE.U32 R6, R198, UR8, R6 ;  /* 0x00000008c6067c25 */ /* 0x020fe2000f8e0006 */
[----:B------:R-:W-:Y:S01]  /*10d70*/  UIMAD UR4, UR16, UR5, UR4 ;  /* 0x00000005100472a4 */ /* 0x000fe2000f8e0204 */
[----:B------:R-:W1:Y:S01]  /*10d80*/  S2UR UR5, SR_CgaCtaId ;  /* 0x00000000000579c3 */ /* 0x000e620000008800 */
[----:B------:R-:W-:Y:S01]  /*10d90*/  LOP3.LUT R4, R203, 0x200, RZ, 0xc0, !PT ;  /* 0x00000200cb047812 */ /* 0x000fe200078ec0ff */
[----:B------:R-:W-:Y:S01]  /*10da0*/  IMAD.IADD R7, R199, 0x1, R7 ;  /* 0x00000001c7077824 */ /* 0x000fe200078e0207 */
[----:B------:R-:W-:Y:S01]  /*10db0*/  SHF.R.U32.HI R5, RZ, 0x1, R212 ;  /* 0x00000001ff057819 */ /* 0x000fe200000116d4 */
[----:B------:R-:W-:Y:S01]  /*10dc0*/  IMAD.SHL.U32 R240, R212, 0x20, RZ ;  /* 0x00000020d4f07824 */ /* 0x000fe200078e00ff */
[----:B------:R-:W-:Y:S01]  /*10dd0*/  LOP3.LUT R244, R203, 0x400, RZ, 0xc0, !PT ;  /* 0x00000400cbf47812 */ /* 0x000fe200078ec0ff */
[----:B------:R-:W-:Y:S01]  /*10de0*/  IMAD.WIDE.U32 R8, R8, UR16, R6 ;  /* 0x0000001008087c25 */ /* 0x000fe2000f8e0006 */
[C---:B------:R-:W-:Y:S01]  /*10df0*/  LOP3.LUT R6, R197.reuse, 0x1c0, R203, 0xf8, !PT ;  /* 0x000001c0c5067812 */ /* 0x040fe200078ef8cb */
[----:B------:R-:W-:Y:S01]  /*10e00*/  UIADD3 UR38, UP0, UPT, UR38, -0x80, URZ ;  /* 0xffffff8026267890 */ /* 0x000fe2000ff1e0ff */
[----:B------:R-:W-:Y:S01]  /*10e10*/  LOP3.LUT R240, R4, 0x7c00, R240, 0xf8, !PT ;  /* 0x00007c0004f07812 */ /* 0x000fe200078ef8f0 */
[----:B------:R-:W-:Y:S01]  /*10e20*/  IMAD.MOV.U32 R242, RZ, RZ, 0x20 ;  /* 0x00000020fff27424 */ /* 0x000fe200078e00ff */
[----:B------:R-:W-:Y:S01]  /*10e30*/  IADD3 R197, P1, PT, R197, R8, RZ ;  /* 0x00000008c5c57210 */ /* 0x000fe20007f3e0ff */
[----:B------:R-:W-:Y:S01]  /*10e40*/  IMAD.U32 R8, RZ, RZ, UR10 ;  /* 0x0000000aff087e24 */ /* 0x000fe2000f8e00ff */
[----:B------:R-:W-:Y:S01]  /*10e50*/  LOP3.LUT R4, R6, 0x8, R212, 0x78, !PT ;  /* 0x0000000806047812 */ /* 0x000fe200078e78d4 */
[----:B------:R-:W-:Y:S01]  /*10e60*/  IMAD.SHL.U32 R250, R212, 0x8, RZ ;  /* 0x00000008d4fa7824 */ /* 0x000fe200078e00ff */
[----:B------:R-:W-:Y:S01]  /*10e70*/  IADD3.X R7, PT, PT, R9, UR4, RZ, P1, !PT ;  /* 0x0000000409077c10 */ /* 0x000fe20008ffe4ff */
[----:B------:R-:W-:Y:S01]  /*10e80*/  UIMAD UR4, UR18, UR9, UR11 ;  /* 0x00000009120472a4 */ /* 0x000fe2000f8e020b */
[C---:B------:R-:W-:Y:S01]  /*10e90*/  IMAD.SHL.U32 R248, R197.reuse, 0x2, RZ ;  /* 0x00000002c5f87824 */ /* 0x040fe200078e00ff */
[----:B------:R-:W-:Y:S01]  /*10ea0*/  LOP3.LUT R5, R6, 0x8, R5, 0x78, !PT ;  /* 0x0000000806057812 */ /* 0x000fe200078e7805 */
[----:B------:R-:W-:Y:S01]  /*10eb0*/  IMAD R244, R4, 0x2, R244 ;  /* 0x0000000204f47824 */ /* 0x000fe200078e02f4 */
[----:B------:R-:W-:Y:S01]  /*10ec0*/  SHF.L.U64.HI R7, R197, 0x1, R7 ;  /* 0x00000001c5077819 */ /* 0x000fe20000010207 */
[----:B------:R-:W-:Y:S01]  /*10ed0*/  IMAD.MOV.U32 R200, RZ, RZ, R0 ;  /* 0x000000ffffc87224 */ /* 0x000fe200078e0000 */
[----:B------:R-:W-:Y:S01]  /*10ee0*/  MOV R6, UR4 ;  /* 0x0000000400067c02 */ /* 0x000fe20008000f00 */
[----:B------:R-:W-:Y:S01]  /*10ef0*/  IMAD.MOV.U32 R199, RZ, RZ, R2 ;  /* 0x000000ffffc77224 */ /* 0x000fe200078e0002 */
[----:B------:R-:W-:Y:S01]  /*10f00*/  LEA R248, P1, R8, R248, 0x7 ;  /* 0x000000f808f87211 */ /* 0x000fe200078238ff */
[----:B------:R-:W-:Y:S01]  /*10f10*/  IMAD.MOV.U32 R198, RZ, RZ, R3 ;  /* 0x000000ffffc67224 */ /* 0x000fe200078e0003 */
[----:B------:R-:W-:Y:S01]  /*10f20*/  LOP3.LUT R240, R240, R5, RZ, 0xfc, !PT ;  /* 0x00000005f0f07212 */ /* 0x000fe200078efcff */
[----:B------:R-:W-:Y:S01]  /*10f30*/  IMAD.MOV.U32 R197, RZ, RZ, R196 ;  /* 0x000000ffffc57224 */ /* 0x000fe200078e00c4 */
[----:B------:R-:W-:Y:S01]  /*10f40*/  LEA.HI.X R6, R8, R7, R6, 0x7, P1 ;  /* 0x0000000708067211 */ /* 0x000fe200008f3c06 */
[----:B------:R-:W-:Y:S01]  /*10f50*/  IMAD.U32 R9, RZ, RZ, UR11 ;  /* 0x0000000bff097e24 */ /* 0x000fe2000f8e00ff */
[----:B------:R-:W-:Y:S01]  /*10f60*/  IADD3 R248, P1, PT, R248, UR6, RZ ;  /* 0x00000006f8f87c10 */ /* 0x000fe2000ff3e0ff */
[----:B------:R-:W-:Y:S01]  /*10f70*/  UMOV UR6, 0x400 ;  /* 0x0000040000067882 */ /* 0x000fe20000000000 */
[----:B------:R-:W-:Y:S01]  /*10f80*/  MOV R243, 0x40 ;  /* 0x0000004000f37802 */ /* 0x000fe20000000f00 */
[----:B-1----:R-:W-:Y:S01]  /*10f90*/  ULEA UR5, UR5, UR6, 0x18 ;  /* 0x0000000605057291 */ /* 0x002fe2000f8ec0ff */
[----:B------:R-:W-:Y:S01]  /*10fa0*/  LOP3.LUT R203, R5, 0x200, R203, 0xf8, !PT ;  /* 0x0000020005cb7812 */ /* 0x000fe200078ef8cb */
[----:B------:R-:W-:Y:S01]  /*10fb0*/  USHF.L.U64.HI UR10, UR8, 0x5, UR9 ;  /* 0x00000005080a7899 */ /* 0x000fe20008010209 */
[----:B------:R-:W-:Y:S01]  /*10fc0*/  SEL R243, R243, 0xffffffc0, !P6 ;  /* 0xffffffc0f3f37807 */ /* 0x000fe20007000000 */
[----:B------:R-:W-:Y:S01]  /*10fd0*/  USHF.L.U32 UR11, UR8, 0x5, URZ ;  /* 0x00000005080b7899 */ /* 0x000fe200080006ff */
[----:B------:R-:W-:Y:S01]  /*10fe0*/  SEL R242, R242, 0xffffffe0, !P0 ;  /* 0xffffffe0f2f27807 */ /* 0x000fe20004000000 */
[----:B------:R-:W-:Y:S01]  /*10ff0*/  VIADD R237, R244, UR5 ;  /* 0x00000005f4ed7c36 */ /* 0x000fe20008000000 */
[----:B------:R-:W-:Y:S01]  /*11000*/  LEA R240, R240, UR5, 0x1 ;  /* 0x00000005f0f07c11 */ /* 0x000fe2000f8e08ff */
[----:B------:R-:W-:Y:S01]  /*11010*/  USHF.L.U64.HI UR9, UR8, 0x7, UR9 ;  /* 0x0000000708097899 */ /* 0x000fe20008010209 */
[----:B------:R-:W-:Y:S01]  /*11020*/  LEA R203, R203, UR5, 0x1 ;  /* 0x00000005cbcb7c11 */ /* 0x000fe2000f8e08ff */
[----:B------:R-:W-:Y:S01]  /*11030*/  USHF.L.U32 UR8, UR8, 0x7, URZ ;  /* 0x0000000708087899 */ /* 0x000fe200080006ff */
[----:B------:R-:W-:Y:S01]  /*11040*/  LOP3.LUT R250, R213, 0x1e00, R250, 0xf8, !PT ;  /* 0x00001e00d5fa7812 */ /* 0x000fe200078ef8fa */
[----:B------:R-:W-:Y:S01]  /*11050*/  IMAD.IADD R239, R243, 0x1, R240 ;  /* 0x00000001f3ef7824 */ /* 0x000fe200078e02f0 */
[C---:B------:R-:W-:Y:S01]  /*11060*/  IADD3 R243, PT, PT, R237.reuse, R243, RZ ;  /* 0x000000f3edf37210 */ /* 0x040fe20007ffe0ff */
[----:B------:R-:W-:Y:S01]  /*11070*/  IMAD.IADD R237, R237, 0x1, R242 ;  /* 0x00000001eded7824 */ /* 0x000fe200078e02f2 */
[----:B------:R-:W-:Y:S01]  /*11080*/  IADD3.X R247, PT, PT, R6, UR7, RZ, P1, !PT ;  /* 0x0000000706f77c10 */ /* 0x000fe20008ffe4ff */
[----:B------:R-:W-:Y:S01]  /*11090*/  IMAD.IADD R236, R242, 0x1, R240 ;  /* 0x00000001f2ec7824 */ /* 0x000fe200078e02f0 */
[----:B------:R-:W-:Y:S01]  /*110a0*/  LEA R250, R250, UR5, 0x1 ;  /* 0x00000005fafa7c11 */ /* 0x000fe2000f8e08ff */
[C---:B------:R-:W-:Y:S01]  /*110b0*/  VIADD R252, R203.reuse, 0xc000 ;  /* 0x0000c000cbfc7836 */ /* 0x040fe20000000000 */
[----:B------:R-:W-:Y:S01]  /*110c0*/  IADD3 R251, PT, PT, R203, 0xc040, RZ ;  /* 0x0000c040cbfb7810 */ /* 0x000fe20007ffe0ff */
[C---:B------:R-:W-:Y:S01]  /*110d0*/  IMAD.IADD R202, R242.reuse, 0x1, R203 ;  /* 0x00000001f2ca7824 */ /* 0x040fe200078e02cb */
[----:B------:R-:W-:Y:S01]  /*110e0*/  UIADD3 UR18, UPT, UPT, UR18, 0x1, URZ ;  /* 0x0000000112127890 */ /* 0x000fe2000fffe0ff */
[C---:B------:R-:W-:Y:S01]  /*110f0*/  IMAD.IADD R241, R242.reuse, 0x1, R243 ;  /* 0x00000001f2f17824 */ /* 0x040fe200078e02f3 */
[----:B------:R-:W1:Y:S01]  /*11100*/  LDCU UR4, c[0x0][0x45c] ;  /* 0x00008b80ff0477ac */ /* 0x000e620008000800 */
[----:B------:R-:W-:Y:S01]  /*11110*/  IMAD.IADD R238, R242, 0x1, R239 ;  /* 0x00000001f2ee7824 */ /* 0x000fe200078e02ef */
[----:B------:R-:W-:Y:S01]  /*11120*/  UIADD3.X UR24, UPT, UPT, UR24, -0x1, URZ, UP0, !UPT ;  /* 0xffffffff18187890 */ /* 0x000fe200087fe4ff */
[----:B------:R-:W-:Y:S11]  /*11130*/  BRA `(.L_x_96) ;  /* 0x0000000000847947 */ /* 0x000ff60003800000 */
.L_x_98:
[----:B------:R-:W1:Y:S01]  /*11140*/  LDC.64 R2, c[0x0][0x3b8] ;  /* 0x0000ee00ff027b82 */ /* 0x000e620000000a00 */
[----:B------:R-:W-:Y:S06]  /*11150*/  UIADD3 UR6, UPT, UPT, UR18, -0x2, URZ ;  /* 0xfffffffe12067890 */ /* 0x000fec000fffe0ff */
[C---:B-1----:R-:W-:Y:S01]  /*11160*/  IMAD.WIDE.U32 R212, R2.reuse, UR6, RZ ;  /* 0x0000000602d47c25 */ /* 0x042fe2000f8e00ff */
[C---:B------:R-:W-:Y:S03]  /*11170*/  SHF.L.U64.HI R206, R2.reuse, 0x4, R3 ;  /* 0x0000000402ce7819 */ /* 0x040fe60000010203 */
[----:B------:R-:W-:Y:S01]  /*11180*/  IMAD.SHL.U32 R201, R2, 0x10, RZ ;  /* 0x0000001002c97824 */ /* 0x000fe200078e00ff */
[C---:B------:R-:W-:Y:S01]  /*11190*/  LEA R214, P2, R212.reuse, R246, 0x7 ;  /* 0x000000f6d4d67211 */ /* 0x040fe200078438ff */
[----:B------:R-:W-:Y:S03]  /*111a0*/  IMAD R207, R3, UR6, R213 ;  /* 0x0000000603cf7c24 */ /* 0x000fe6000f8e02d5 */
[C---:B------:R-:W-:Y:S02]  /*111b0*/  LEA R209, P0, R212.reuse, R201, 0x6 ;  /* 0x000000c9d4d17211 */ /* 0x040fe400078030ff */
[C-C-:B------:R-:W-:Y:S02]  /*111c0*/  LEA.HI.X R215, R212.reuse, R245, R207.reuse, 0x7, P2 ;  /* 0x000000f5d4d77211 */ /* 0x140fe400010f3ccf */
[----:B------:R-:W-:Y:S02]  /*111d0*/  LEA.HI.X R208, R212, R206, R207, 0x6, P0 ;  /* 0x000000ced4d07211 */ /* 0x000fe400000f34cf */
[----:B------:R-:W-:Y:S01]  /*111e0*/  LEA R212, P2, R209, R246, 0x1 ;  /* 0x000000f6d1d47211 */ /* 0x000fe200078408ff */
[----:B------:R-:W-:Y:S01]  /*111f0*/  @!PT LDS RZ, [RZ] ;  /* 0x00000000fffff984 */ /* 0x000fe20000000800 */
[----:B------:R-:W-:Y:S01]  /*11200*/  @!PT LDS RZ, [RZ] ;  /* 0x00000000fffff984 */ /* 0x000fe20000000800 */
[----:B------:R-:W-:Y:S01]  /*11210*/  @!PT LDS RZ, [RZ] ;  /* 0x00000000fffff984 */ /* 0x000fe20000000800 */
[----:B------:R1:W-:Y:S01]  /*11220*/  LDGSTS.E.BYPASS.LTC128B.128 [R250+0x8000], desc[UR14][R214.64] ;  /* 0x08000000d6fa7fae */ /* 0x0003e2000b981a0e */
[-C--:B------:R-:W-:Y:S02]  /*11230*/  IADD3 R201, P0, PT, R201, R209.reuse, RZ ;  /* 0x000000d1c9c97210 */ /* 0x080fe40007f1e0ff */
[----:B------:R-:W-:Y:S01]  /*11240*/  LEA R210, P1, R2, R209, 0x5 ;  /* 0x000000d102d27211 */ /* 0x000fe200078228ff */
[----:B------:R1:W-:Y:S01]  /*11250*/  LDGSTS.E.BYPASS.LTC128B.128 [R250+0xa000], desc[UR14][R214.64+0x80] ;  /* 0x0a000080d6fa7fae */ /* 0x0003e2000b981a0e */
[-CC-:B------:R-:W-:Y:S01]  /*11260*/  LEA.HI.X R213, R209, R245.reuse, R208.reuse, 0x1, P2 ;  /* 0x000000f5d1d57211 */ /* 0x180fe200010f0cd0 */
        /* <DEDUP_REMOVED lines=14> */
.L_x_96:
        /* <DEDUP_REMOVED lines=233> */
.L_x_97:
        /* <DEDUP_REMOVED lines=598> */
.L_x_95:
[----:B----4-:R-:W2:Y:S01]  /*14740*/  LDL.LU R5, [R1+0xc] ;  /* 0x00000c0001057983 */ /* 0x010ea20000300800 */
[----:B------:R-:W1:Y:S01]  /*14750*/  S2UR UR11, SR_CgaCtaId ;  /* 0x00000000000b79c3 */ /* 0x000e620000008800 */
[----:B------:R-:W-:Y:S01]  /*14760*/  UMOV UR4, 0x400 ;  /* 0x0000040000047882 */ /* 0x000fe20000000000 */
[----:B------:R-:W-:Y:S01]  /*14770*/  UISETP.NE.AND UP3, UPT, UR13, -0x1, UPT ;  /* 0xffffffff0d00788c */ /* 0x000fe2000bf65270 */
[----:B------:R-:W3:Y:S01]  /*14780*/  LDL.LU R4, [R1+0x8] ;  /* 0x0000080001047983 */ /* 0x000ee20000300800 */
[----:B------:R-:W4:Y:S03]  /*14790*/  LDCU.U8 UR8, c[0x0][0x549] ;  /* 0x0000a920ff0877ac */ /* 0x000f260008000000 */
[----:B------:R-:W3:Y:S01]  /*147a0*/  LDL.LU R11, [R1+0x4] ;  /* 0x00000400010b7983 */ /* 0x000ee20000300800 */
[----:B------:R-:W1:Y:S01]  /*147b0*/  S2UR UR16, SR_CTAID.Y ;  /* 0x00000000001079c3 */ /* 0x000e620000002600 */
[----:B------:R-:W1:Y:S02]  /*147c0*/  LDCU UR9, c[0x0][0x434] ;  /* 0x00008680ff0977ac */ /* 0x000e640008000800 */
[----:B------:R-:W3:Y:S02]  /*147d0*/  LDL.LU R8, [R1] ;  /* 0x0000000001087983 */ /* 0x000ee40000300800 */
[----:B------:R-:W1:Y:S01]  /*147e0*/  @!UP3 LDCU.64 UR6, c[0x0][0x400] ;  /* 0x00008000ff06b7ac */ /* 0x000e620008000a00 */
[----:B------:R-:W1:Y:S01]  /*147f0*/  LDCU.U8 UR10, c[0x0][0x548] ;  /* 0x0000a900ff0a77ac */ /* 0x000e620008000000 */
[----:B------:R-:W-:-:S02]  /*14800*/  UISETP.NE.AND UP2, UPT, UR13, -0x1, UPT ;  /* 0xffffffff0d00788c */ /* 0x000fc4000bf45270 */
[----:B----4-:R-:W-:Y:S02]  /*14810*/  UISETP.NE.AND UP1, UPT, UR8, URZ, UPT ;  /* 0x000000ff0800728c */ /* 0x010fe4000bf25270 */
[----:B-1----:R-:W-:Y:S01]  /*14820*/  ULEA UR11, UR11, UR4, 0x18 ;  /* 0x000000040b0b7291 */ /* 0x002fe2000f8ec0ff */
[----:B------:R-:W1:Y:S01]  /*14830*/  @UP3 LDCU.64 UR4, c[0x0][0x408] ;  /* 0x00008100ff0437ac */ /* 0x000e620008000a00 */
[----:B------:R-:W4:Y:S01]  /*14840*/  LDCU UR17, c[0x0][0x434] ;  /* 0x00008680ff1177ac */ /* 0x000f220008000800 */
[----:B------:R-:W-:Y:S01]  /*14850*/  @!UP3 UIMAD.WIDE.U32 UR18, UR16, UR6, URZ ;  /* 0x000000061012b2a5 */ /* 0x000fe2000f8e00ff */
[----:B------:R-:W2:Y:S05]  /*14860*/  S2UR UR6, SR_CTAID.Z ;  /* 0x00000000000679c3 */ /* 0x000eaa0000002700 */
[----:B------:R-:W4:Y:S01]  /*14870*/  @UP1 LDCU UR8, c[0x0][0x430] ;  /* 0x00008600ff0817ac */ /* 0x000f220008000800 */
[----:B------:R-:W-:-:S02]  /*14880*/  @!UP3 UIMAD UR7, UR16, UR7, UR19 ;  /* 0x000000071007b2a4 */ /* 0x000fc4000f8e0213 */
[----:B------:R-:W-:Y:S02]  /*14890*/  UISETP.NE.AND UP0, UPT, UR10, URZ, !UP1 ;  /* 0x000000ff0a00728c */ /* 0x000fe4000cf05270 */
[----:B-1----:R-:W-:-:S03]  /*148a0*/  @UP3 UIMAD.WIDE.U32 UR20, UR13, UR4, URZ ;  /* 0x000000040d1432a5 */ /* 0x002fc6000f8e00ff */
[----:B------:R-:W-:Y:S01]  /*148b0*/  @UP1 UMOV UR4, 0x1 ;  /* 0x0000000100041882 */ /* 0x000fe20000000000 */
[----:B------:R-:W-:Y:S02]  /*148c0*/  @UP3 UIMAD UR7, UR13, UR5, UR21 ;  /* 0x000000050d0732a4 */ /* 0x000fe4000f8e0215 */
[----:B------:R-:W-:Y:S01]  /*148d0*/  @!UP2 UIMAD UR13, UR16, UR9, URZ ;  /* 0x00000009100da2a4 */ /* 0x000fe2000f8e02ff */
[----:B------:R-:W1:Y:S01]  /*148e0*/  @UP1 LDCU UR5, c[0x0][0x430] ;  /* 0x00008600ff0517ac */ /* 0x000e620008000800 */
[----:B----4-:R-:W-:Y:S01]  /*148f0*/  @UP1 UIMAD UR17, UR8, UR9, URZ ;  /* 0x00000009081112a4 */ /* 0x010fe2000f8e02ff */
[----:B------:R-:W-:Y:S01]  /*14900*/  @UP3 UMOV UR18, UR20 ;  /* 0x0000001400123c82 */ /* 0x000fe20008000000 */
[----:B------:R-:W-:Y:S01]  /*14910*/  USHF.R.S32.HI UR8, URZ, 0x1f, UR13 ;  /* 0x0000001fff087899 */ /* 0x000fe2000801140d */
[----:B--2---:R-:W2:Y:S04]  /*14920*/  SHFL.BFLY PT, R7, R5, 0x2, 0x1f ;  /* 0x0c401f0005077f89 */ /* 0x004ea800000e0000 */
[----:B---3--:R-:W3:Y:S04]  /*14930*/  SHFL.BFLY PT, R6, R4, 0x2, 0x1f ;  /* 0x0c401f0004067f89 */ /* 0x008ee800000e0000 */
[----:B------:R-:W4:Y:S01]  /*14940*/  SHFL.BFLY PT, R15, R8, 0x2, 0x1f ;  /* 0x0c401f00080f7f89 */ /* 0x000f2200000e0000 */
[----:B--2---:R-:W-:-:S03]  /*14950*/  FADD.FTZ R7, R7, R5 ;  /* 0x0000000507077221 */ /* 0x004fc60000010000 */
[----:B------:R-:W2:Y:S01]  /*14960*/  SHFL.BFLY PT, R5, R11, 0x2, 0x1f ;  /* 0x0c401f000b057f89 */ /* 0x000ea200000e0000 */
[----:B---3--:R-:W-:Y:S02]  /*14970*/  FADD.FTZ R6, R6, R4 ;  /* 0x0000000406067221 */ /* 0x008fe40000010000 */
[----:B------:R-:W3:Y:S01]  /*14980*/  S2R R4, SR_TID.X ;  /* 0x0000000000047919 */ /* 0x000ee20000002100 */
[----:B------:R-:W1:Y:S01]  /*14990*/  SHFL.BFLY PT, R10, R7, 0x1, 0x1f ;  /* 0x0c201f00070a7f89 */ /* 0x000e6200000e0000 */
[----:B----4-:R-:W-:-:S03]  /*149a0*/  FADD.FTZ R15, R15, R8 ;  /* 0x000000080f0f7221 */ /* 0x010fc60000010000 */
[----:B------:R-:W4:Y:S04]  /*149b0*/  SHFL.BFLY PT, R9, R6, 0x1, 0x1f ;  /* 0x0c201f0006097f89 */ /* 0x000f2800000e0000 */
[----:B------:R-:W-:Y:S01]  /*149c0*/  SHFL.BFLY PT, R14, R15, 0x1, 0x1f ;  /* 0x0c201f000f0e7f89 */ /* 0x000fe200000e0000 */
[----:B--2---:R-:W-:-:S05]  /*149d0*/  FADD.FTZ R5, R5, R11 ;  /* 0x0000000b05057221 */ /* 0x004fca0000010000 */
[----:B------:R-:W2:Y:S01]  /*149e0*/  SHFL.BFLY PT, R16, R5, 0x1, 0x1f ;  /* 0x0c201f0005107f89 */ /* 0x000ea200000e0000 */
[----:B-1----:R-:W-:Y:S01]  /*149f0*/  FADD.FTZ R10, R7, R10 ;  /* 0x0000000a070a7221 */ /* 0x002fe20000010000 */
[----:B---3--:R-:W-:Y:S01]  /*14a00*/  SHF.L.U32 R8, R4, 0x1, RZ ;  /* 0x0000000104087819 */ /* 0x008fe200000006ff */
[----:B----4-:R-:W-:Y:S01]  /*14a10*/  FADD.FTZ R9, R6, R9 ;  /* 0x0000000906097221 */ /* 0x010fe20000010000 */
[----:B------:R-:W-:Y:S01]  /*14a20*/  SHF.L.U32 R6, R4, 0x5, RZ ;  /* 0x0000000504067819 */ /* 0x000fe200000006ff */
[----:B------:R-:W1:Y:S01]  /*14a30*/  MUFU.RCP R13, R10 ;  /* 0x0000000a000d7308 */ /* 0x000e620000001000 */
[----:B------:R-:W-:Y:S02]  /*14a40*/  LOP3.LUT R7, R8, 0x6, RZ, 0xc0, !PT ;  /* 0x0000000608077812 */ /* 0x000fe400078ec0ff */
[----:B------:R-:W-:Y:S02]  /*14a50*/  SHF.L.U32 R11, R4, 0x4, RZ ;  /* 0x00000004040b7819 */ /* 0x000fe400000006ff */
[----:B------:R-:W-:-:S02]  /*14a60*/  LOP3.LUT R6, R7, 0x7c00, R6, 0xf8, !PT ;  /* 0x00007c0007067812 */ /* 0x000fc400078ef806 */
[----:B------:R-:W-:Y:S01]  /*14a70*/  LOP3.LUT R11, R11, 0x1c0, RZ, 0xc0, !PT ;  /* 0x000001c00b0b7812 */ /* 0x000fe200078ec0ff */
[----:B------:R-:W3:Y:S01]  /*14a80*/  MUFU.RCP R12, R9 ;  /* 0x00000009000c7308 */ /* 0x000ee20000001000 */
[----:B------:R-:W-:Y:S02]  /*14a90*/  LOP3.LUT P0, RZ, R4, 0x4, RZ, 0xc0, !PT ;  /* 0x0000000404ff7812 */ /* 0x000fe4000780c0ff */
[----:B------:R-:W-:Y:S02]  /*14aa0*/  LOP3.LUT R11, R11, 0x38, R8, 0xf8, !PT ;  /* 0x000000380b0b7812 */ /* 0x000fe400078ef808 */
[----:B------:R-:W-:Y:S01]  /*14ab0*/  FSETP.NE.FTZ.AND P4, PT, R10, RZ, PT ;  /* 0x000000ff0a00720b */ /* 0x000fe20003f95000 */
[----:B--2---:R-:W-:Y:S01]  /*14ac0*/  FADD.FTZ R16, R5, R16 ;  /* 0x0000001005107221 */ /* 0x004fe20000010000 */
[----:B------:R-:W-:Y:S01]  /*14ad0*/  FADD.FTZ R5, R15, R14 ;  /* 0x0000000e0f057221 */ /* 0x000fe20000010000 */
[----:B------:R-:W-:Y:S02]  /*14ae0*/  LOP3.LUT R6, R6, R11, RZ, 0xfc, !PT ;  /* 0x0000000b06067212 */ /* 0x000fe400078efcff */
[----:B------:R-:W2:Y:S01]  /*14af0*/  MUFU.RCP R7, R16 ;  /* 0x0000001000077308 */ /* 0x000ea20000001000 */
[----:B------:R-:W-:-:S02]  /*14b00*/  FSETP.NE.FTZ.AND P2, PT, R16, RZ, PT ;  /* 0x000000ff1000720b */ /* 0x000fc40003f55000 */
[----:B------:R-:W-:Y:S02]  /*14b10*/  MOV R11, 0x10 ;  /* 0x00000010000b7802 */ /* 0x000fe40000000f00 */
[----:B------:R-:W-:Y:S02]  /*14b20*/  FSETP.NE.FTZ.AND P3, PT, R9, RZ, PT ;  /* 0x000000ff0900720b */ /* 0x000fe40003f75000 */
[----:B------:R-:W-:Y:S01]  /*14b30*/  SEL R11, R11, 0xfffffff0, !P0 ;  /* 0xfffffff00b0b7807 */ /* 0x000fe20004000000 */
[----:B------:R-:W4:Y:S01]  /*14b40*/  MUFU.RCP R8, R5 ;  /* 0x0000000500087308 */ /* 0x000f220000001000 */
[----:B------:R-:W-:Y:S02]  /*14b50*/  LOP3.LUT P0, RZ, R4, 0x8, RZ, 0xc0, !PT ;  /* 0x0000000804ff7812 */ /* 0x000fe4000780c0ff */
[----:B------:R-:W-:Y:S02]  /*14b60*/  FSETP.NE.FTZ.AND P1, PT, R5, RZ, PT ;  /* 0x000000ff0500720b */ /* 0x000fe40003f35000 */
[----:B-1----:R-:W-:-:S02]  /*14b70*/  FSEL R13, R13, 1, P4 ;  /* 0x3f8000000d0d7808 */ /* 0x002fc40002000000 */
[----:B---3--:R-:W-:Y:S02]  /*14b80*/  FSEL R12, R12, 1, P3 ;  /* 0x3f8000000c0c7808 */ /* 0x008fe40001800000 */
[----:B------:R-:W-:Y:S01]  /*14b90*/  LEA R6, R6, UR11, 0x1 ;  /* 0x0000000b06067c11 */ /* 0x000fe2000f8e08ff */
[----:B------:R-:W-:Y:S01]  /*14ba0*/  FMUL.FTZ R192, R13, R192 ;  /* 0x000000c00dc07220 */ /* 0x000fe20000410000 */
[----:B--2---:R-:W-:Y:S01]  /*14bb0*/  FSEL R7, R7, 1, P2 ;  /* 0x3f80000007077808 */ /* 0x004fe20001000000 */
[C---:B------:R-:W-:Y:S01]  /*14bc0*/  FMUL.FTZ R193, R13.reuse, R193 ;  /* 0x000000c10dc17220 */ /* 0x040fe20000410000 */
[C---:B------:R-:W-:Y:S01]  /*14bd0*/  FMUL.FTZ R194, R12.reuse, R194 ;  /* 0x000000c20cc27220 */ /* 0x040fe20000410000 */
        /* <DEDUP_REMOVED lines=34> */
[----:B----4-:R-:W-:Y:S01]  /*14e00*/  FSEL R8, R8, 1, P1 ;  /* 0x3f80000008087808 */ /* 0x010fe20000800000 */
[----:B------:R-:W-:Y:S01]  /*14e10*/  FMUL.FTZ R181, R13, R181 ;  /* 0x000000b50db57220 */ /* 0x000fe20000410000 */
[C---:B------:R-:W-:Y:S01]  /*14e20*/  FMUL.FTZ R182, R12.reuse, R182 ;  /* 0x000000b60cb67220 */ /* 0x040fe20000410000 */
[----:B------:R-:W-:Y:S01]  /*14e30*/  FMUL.FTZ R183, R12, R183 ;  /* 0x000000b70cb77220 */ /* 0x000fe20000410000 */
[----:B------:R-:W-:Y:S01]  /*14e40*/  F2FP.F16.F32.PACK_AB R172, R7, R172 ;  /* 0x000000ac07ac723e */ /* 0x000fe200000000ff */
[C---:B------:R-:W-:Y:S01]  /*14e50*/  FMUL.FTZ R190, R8.reuse, R190 ;  /* 0x000000be08be7220 */ /* 0x040fe20000410000 */
[----:B------:R-:W-:Y:S01]  /*14e60*/  MOV R7, 0x20 ;  /* 0x0000002000077802 */ /* 0x000fe20000000f00 */
[C---:B------:R-:W-:Y:S01]  /*14e70*/  FMUL.FTZ R191, R8.reuse, R191 ;  /* 0x000000bf08bf7220 */ /* 0x040fe20000410000 */
[C---:B------:R-:W-:Y:S01]  /*14e80*/  FMUL.FTZ R186, R8.reuse, R186 ;  /* 0x000000ba08ba7220 */ /* 0x040fe20000410000 */
[----:B------:R-:W-:Y:S01]  /*14e90*/  FMUL.FTZ R187, R8, R187 ;  /* 0x000000bb08bb7220 */ /* 0x000fe20000410000 */
[----:B------:R-:W-:Y:S01]  /*14ea0*/  SEL R7, R7, 0xffffffe0, !P0 ;  /* 0xffffffe007077807 */ /* 0x000fe20004000000 */
[C---:B------:R-:W-:Y:S01]  /*14eb0*/  FMUL.FTZ R68, R13.reuse, R68 ;  /* 0x000000440d447220 */ /* 0x040fe20000410000 */
[----:B------:R-:W-:Y:S01]  /*14ec0*/  LOP3.LUT P0, RZ, R4, 0x10, RZ, 0xc0, !PT ;  /* 0x0000001004ff7812 */ /* 0x000fe2000780c0ff */
[C---:B------:R-:W-:Y:S01]  /*14ed0*/  FMUL.FTZ R69, R13.reuse, R69 ;  /* 0x000000450d457220 */ /* 0x040fe20000410000 */
[C---:B------:R-:W-:Y:S01]  /*14ee0*/  FMUL.FTZ R70, R12.reuse, R70 ;  /* 0x000000460c467220 */ /* 0x040fe20000410000 */
[C---:B------:R-:W-:Y:S01]  /*14ef0*/  FMUL.FTZ R71, R12.reuse, R71 ;  /* 0x000000470c477220 */ /* 0x040fe20000410000 */
[C---:B------:R-:W-:Y:S01]  /*14f00*/  FMUL.FTZ R80, R13.reuse, R80 ;  /* 0x000000500d507220 */ /* 0x040fe20000410000 */
[----:B------:R-:W-:Y:S01]  /*14f10*/  FMUL.FTZ R81, R13, R81 ;  /* 0x000000510d517220 */ /* 0x000fe20000410000 */
[C---:B------:R-:W-:Y:S01]  /*14f20*/  FMUL.FTZ R82, R12.reuse, R82 ;  /* 0x000000520c527220 */ /* 0x040fe20000410000 */
[----:B------:R-:W-:Y:S01]  /*14f30*/  FMUL.FTZ R83, R12, R83 ;  /* 0x000000530c537220 */ /* 0x000fe20000410000 */
[----:B------:R-:W-:Y:S01]  /*14f40*/  F2FP.F16.F32.PACK_AB R192, R193, R192 ;  /* 0x000000c0c1c0723e */ /* 0x000fe200000000ff */
[C---:B------:R-:W-:Y:S01]  /*14f50*/  FMUL.FTZ R74, R8.reuse, R74 ;  /* 0x0000004a084a7220 */ /* 0x040fe20000410000 */
[----:B------:R-:W-:Y:S01]  /*14f60*/  F2FP.F16.F32.PACK_AB R194, R195, R194 ;  /* 0x000000c2c3c2723e */ /* 0x000fe200000000ff */
[C---:B------:R-:W-:Y:S01]  /*14f70*/  FMUL.FTZ R75, R8.reuse, R75 ;  /* 0x0000004b084b7220 */ /* 0x040fe20000410000 */
[----:B------:R-:W-:Y:S01]  /*14f80*/  F2FP.F16.F32.PACK_AB R180, R181, R180 ;  /* 0x000000b4b5b4723e */ /* 0x000fe200000000ff */
[C---:B------:R-:W-:Y:S01]  /*14f90*/  FMUL.FTZ R78, R8.reuse, R78 ;  /* 0x0000004e084e7220 */ /* 0x040fe20000410000 */
[----:B------:R-:W-:Y:S01]  /*14fa0*/  F2FP.F16.F32.PACK_AB R182, R183, R182 ;  /* 0x000000b6b7b6723e */ /* 0x000fe200000000ff */
[----:B------:R-:W-:Y:S01]  /*14fb0*/  FMUL.FTZ R79, R8, R79 ;  /* 0x0000004f084f7220 */ /* 0x000fe20000410000 */
[C---:B------:R-:W-:Y:S01]  /*14fc0*/  IADD3 R14, PT, PT, R6.reuse, R11, RZ ;  /* 0x0000000b060e7210 */ /* 0x040fe20007ffe0ff */
[C---:B------:R-:W-:Y:S01]  /*14fd0*/  FMUL.FTZ R84, R13.reuse, R84 ;  /* 0x000000540d547220 */ /* 0x040fe20000410000 */
[----:B------:R-:W-:Y:S01]  /*14fe0*/  IADD3 R15, PT, PT, R6, R7, RZ ;  /* 0x00000007060f7210 */ /* 0x000fe20007ffe0ff */
[----:B------:R-:W-:Y:S01]  /*14ff0*/  FMUL.FTZ R85, R13, R85 ;  /* 0x000000550d557220 */ /* 0x000fe20000410000 */
[----:B------:R-:W-:Y:S01]  /*15000*/  F2FP.F16.F32.PACK_AB R188, R189, R188 ;  /* 0x000000bcbdbc723e */ /* 0x000fe200000000ff */
[C---:B------:R-:W-:Y:S01]  /*15010*/  FMUL.FTZ R86, R12.reuse, R86 ;  /* 0x000000560c567220 */ /* 0x040fe20000410000 */
[----:B------:R-:W-:Y:S01]  /*15020*/  F2FP.F16.F32.PACK_AB R190, R191, R190 ;  /* 0x000000bebfbe723e */ /* 0x000fe200000000ff */
[C---:B------:R-:W-:Y:S01]  /*15030*/  FMUL.FTZ R87, R12.reuse, R87 ;  /* 0x000000570c577220 */ /* 0x040fe20000410000 */
[----:B------:R-:W-:Y:S01]  /*15040*/  F2FP.F16.F32.PACK_AB R184, R185, R184 ;  /* 0x000000b8b9b8723e */ /* 0x000fe200000000ff */
[----:B------:R-:W-:Y:S01]  /*15050*/  FMUL.FTZ R96, R13, R96 ;  /* 0x000000600d607220 */ /* 0x000fe20000410000 */
[----:B------:R-:W-:Y:S01]  /*15060*/  F2FP.F16.F32.PACK_AB R186, R187, R186 ;  /* 0x000000babbba723e */ /* 0x000fe200000000ff */
[----:B------:R-:W-:Y:S01]  /*15070*/  FMUL.FTZ R97, R13, R97 ;  /* 0x000000610d617220 */ /* 0x000fe20000410000 */
[C---:B------:R-:W-:Y:S01]  /*15080*/  FMUL.FTZ R98, R12.reuse, R98 ;  /* 0x000000620c627220 */ /* 0x040fe20000410000 */
[----:B------:R-:W-:Y:S01]  /*15090*/  FMUL.FTZ R99, R12, R99 ;  /* 0x000000630c637220 */ /* 0x000fe20000410000 */
[----:B------:R-:W-:Y:S01]  /*150a0*/  F2FP.F16.F32.PACK_AB R68, R69, R68 ;  /* 0x000000444544723e */ /* 0x000fe200000000ff */
[C---:B------:R-:W-:Y:S01]  /*150b0*/  FMUL.FTZ R90, R8.reuse, R90 ;  /* 0x0000005a085a7220 */ /* 0x040fe20000410000 */
[----:B------:R-:W-:Y:S01]  /*150c0*/  F2FP.F16.F32.PACK_AB R70, R71, R70 ;  /* 0x000000464746723e */ /* 0x000fe200000000ff */
[----:B------:R-:W-:Y:S01]  /*150d0*/  FMUL.FTZ R91, R8, R91 ;  /* 0x0000005b085b7220 */ /* 0x000fe20000410000 */
[----:B------:R-:W-:Y:S01]  /*150e0*/  IADD3 R18, PT, PT, R6, 0x40, RZ ;  /* 0x0000004006127810 */ /* 0x000fe20007ffe0ff */
[----:B------:R-:W-:Y:S01]  /*150f0*/  STS [R6], R192 ;  /* 0x000000c006007388 */ /* 0x000fe20000000800 */
[----:B------:R-:W-:Y:S01]  /*15100*/  F2FP.F16.F32.PACK_AB R80, R81, R80 ;  /* 0x000000505150723e */ /* 0x000fe200000000ff */
[C---:B------:R-:W-:Y:S01]  /*15110*/  FMUL.FTZ R94, R8.reuse, R94 ;  /* 0x0000005e085e7220 */ /* 0x040fe20000410000 */
[----:B------:R-:W-:Y:S01]  /*15120*/  F2FP.F16.F32.PACK_AB R82, R83, R82 ;  /* 0x000000525352723e */ /* 0x000fe200000000ff */
[----:B------:R-:W-:Y:S01]  /*15130*/  STS [R6+0x400], R194 ;  /* 0x000400c206007388 */ /* 0x000fe20000000800 */
[----:B------:R-:W-:Y:S01]  /*15140*/  IADD3 R17, PT, PT, R11, R15, RZ ;  /* 0x0000000f0b117210 */ /* 0x000fe20007ffe0ff */
[----:B------:R-:W-:Y:S01]  /*15150*/  FMUL.FTZ R95, R8, R95 ;  /* 0x0000005f085f7220 */ /* 0x000fe20000410000 */
[----:B------:R-:W-:Y:S01]  /*15160*/  @P0 IADD3 R18, PT, PT, R6, -0x40, RZ ;  /* 0xffffffc006120810 */ /* 0x000fe20007ffe0ff */
        /* <DEDUP_REMOVED lines=20> */
[C---:B------:R-:W-:Y:S01]  /*152b0*/  FMUL.FTZ R107, R8.reuse, R107 ;  /* 0x0000006b086b7220 */ /* 0x040fe20000410000 */
[----:B------:R-:W-:Y:S01]  /*152c0*/  STS [R14+0x2400], R186 ;  /* 0x002400ba0e007388 */ /* 0x000fe20000000800 */
[----:B------:R-:W-:Y:S01]  /*152d0*/  F2FP.F16.F32.PACK_AB R96, R97, R96 ;  /* 0x000000606160723e */ /* 0x000fe200000000ff */
[C---:B------:R-:W-:Y:S01]  /*152e0*/  FMUL.FTZ R110, R8.reuse, R110 ;  /* 0x0000006e086e7220 */ /* 0x040fe20000410000 */
        /* <DEDUP_REMOVED lines=23> */
[C---:B------:R-:W-:Y:S01]  /*15460*/  FMUL.FTZ R122, R8.reuse, R122 ;  /* 0x0000007a087a7220 */ /* 0x040fe20000410000 */
[----:B------:R-:W-:Y:S01]  /*15470*/  F2FP.F16.F32.PACK_AB R102, R103, R102 ;  /* 0x000000666766723e */ /* 0x000fe200000000ff */
[----:B------:R-:W-:Y:S01]  /*15480*/  STS [R17+0x2000], R76 ;  /* 0x0020004c11007388 */ /* 0x000fe20000000800 */
[C---:B------:R-:W-:Y:S01]  /*15490*/  FMUL.FTZ R123, R8.reuse, R123 ;  /* 0x0000007b087b7220 */ /* 0x040fe20000410000 */
[----:B------:R-:W-:Y:S01]  /*154a0*/  F2FP.F16.F32.PACK_AB R112, R113, R112 ;  /* 0x000000707170723e */ /* 0x000fe200000000ff */
[C---:B------:R-:W-:Y:S01]  /*154b0*/  FMUL.FTZ R126, R8.reuse, R126 ;  /* 0x0000007e087e7220 */ /* 0x040fe20000410000 */
        /* <DEDUP_REMOVED lines=75> */
[C---:B------:R-:W-:Y:S01]  /*15970*/  FMUL.FTZ R166, R8.reuse, R166 ;  /* 0x000000a608a67220 */ /* 0x040fe20000410000 */
[----:B------:R-:W-:Y:S01]  /*15980*/  STS [R14+0x4000], R128 ;  /* 0x004000800e007388 */ /* 0x000fe20000000800 */
[----:B------:R-:W-:Y:S01]  /*15990*/  F2FP.F16.F32.PACK_AB R150, R151, R150 ;  /* 0x000000969796723e */ /* 0x000fe200000000ff */
[C---:B------:R-:W-:Y:S01]  /*159a0*/  FMUL.FTZ R167, R8.reuse, R167 ;  /* 0x000000a708a77220 */ /* 0x040fe20000410000 */
[----:B------:R-:W-:Y:S01]  /*159b0*/  F2FP.F16.F32.PACK_AB R160, R161, R160 ;  /* 0x000000a0a1a0723e */ /* 0x000fe200000000ff */
[----:B------:R-:W-:Y:S01]  /*159c0*/  STS [R14+0x4400], R130 ;  /* 0x004400820e007388 */ /* 0x000fe20000000800 */
[----:B------:R-:W-:Y:S01]  /*159d0*/  F2FP.F16.F32.PACK_AB R162, R163, R162 ;  /* 0x000000a2a3a2723e */ /* 0x000fe200000000ff */
[C---:B------:R-:W-:Y:S01]  /*159e0*/  FMUL.FTZ R174, R8.reuse, R174 ;  /* 0x000000ae08ae7220 */ /* 0x040fe20000410000 */
[----:B------:R-:W-:Y:S01]  /*159f0*/  F2FP.F16.F32.PACK_AB R152, R153, R152 ;  /* 0x000000989998723e */ /* 0x000fe200000000ff */
[----:B------:R-:W-:Y:S01]  /*15a00*/  STS [R6+0x6000], R120 ;  /* 0x0060007806007388 */ /* 0x000fe20000000800 */
[----:B------:R-:W-:Y:S01]  /*15a10*/  F2FP.F16.F32.PACK_AB R154, R155, R154 ;  /* 0x0000009a9b9a723e */ /* 0x000fe200000000ff */
[----:B------:R-:W-:Y:S01]  /*15a20*/  FMUL.FTZ R8, R8, R175 ;  /* 0x000000af08087220 */ /* 0x000fe20000410000 */
        /* <DEDUP_REMOVED lines=10> */
[----:B------:R-:W-:Y:S01]  /*15ad0*/  STS [R15+0x4000], R132 ;  /* 0x004000840f007388 */ /* 0x000fe20000000800 */
[----:B------:R-:W-:-:S02]  /*15ae0*/  F2FP.F16.F32.PACK_AB R166, R167, R166 ;  /* 0x000000a6a7a6723e */ /* 0x000fc400000000ff */
[----:B------:R-:W-:Y:S01]  /*15af0*/  F2FP.F16.F32.PACK_AB R8, R8, R174 ;  /* 0x000000ae0808723e */ /* 0x000fe200000000ff */
[----:B------:R-:W-:Y:S04]  /*15b00*/  STS [R15+0x4400], R134 ;  /* 0x004400860f007388 */ /* 0x000fe80000000800 */
[----:B------:R-:W-:Y:S04]  /*15b10*/  STS [R17+0x4000], R144 ;  /* 0x0040009011007388 */ /* 0x000fe80000000800 */
[----:B------:R-:W-:Y:S01]  /*15b20*/  STS [R17+0x4400], R146 ;  /* 0x0044009211007388 */ /* 0x000fe20000000800 */
[----:B-1----:R-:W1:Y:S03]  /*15b30*/  @P4 LDC R6, c[0x0][0x458] ;  /* 0x00011600ff064b82 */ /* 0x002e660000000800 */
[----:B------:R-:W-:Y:S04]  /*15b40*/  STS [R15+0x6000], R136 ;  /* 0x006000880f007388 */ /* 0x000fe80000000800 */
[----:B------:R3:W-:Y:S01]  /*15b50*/  STS [R15+0x6400], R138 ;  /* 0x0064008a0f007388 */ /* 0x0007e20000000800 */
[----:B--2---:R-:W-:-:S03]  /*15b60*/  SHF.L.U32 R14, R4, 0x3, RZ ;  /* 0x00000003040e7819 */ /* 0x004fc600000006ff */
[----:B------:R-:W-:Y:S04]  /*15b70*/  STS [R17+0x6000], R140 ;  /* 0x0060008c11007388 */ /* 0x000fe80000000800 */
[----:B------:R-:W-:Y:S04]  /*15b80*/  STS [R17+0x6400], R142 ;  /* 0x0064008e11007388 */ /* 0x000fe80000000800 */
[----:B------:R-:W-:Y:S04]  /*15b90*/  STS [R18+0x4000], R148 ;  /* 0x0040009412007388 */ /* 0x000fe80000000800 */
[----:B------:R-:W-:Y:S04]  /*15ba0*/  STS [R18+0x4400], R150 ;  /* 0x0044009612007388 */ /* 0x000fe80000000800 */
[----:B------:R-:W-:Y:S04]  /*15bb0*/  STS [R19+0x4000], R160 ;  /* 0x004000a013007388 */ /* 0x000fe80000000800 */
[----:B------:R-:W-:Y:S01]  /*15bc0*/  STS [R19+0x4400], R162 ;  /* 0x004400a213007388 */ /* 0x000fe20000000800 */
[----:B---3--:R-:W-:-:S03]  /*15bd0*/  LOP3.LUT R15, R14, 0x1f8, RZ, 0xc0, !PT ;  /* 0x000001f80e0f7812 */ /* 0x008fc600078ec0ff */
[----:B------:R-:W-:Y:S01]  /*15be0*/  STS [R18+0x6000], R152 ;  /* 0x0060009812007388 */ /* 0x000fe20000000800 */
[----:B------:R-:W-:-:S03]  /*15bf0*/  LOP3.LUT R15, R15, 0x38, R4, 0x78, !PT ;  /* 0x000000380f0f7812 */ /* 0x000fc600078e7804 */
[----:B------:R-:W-:Y:S01]  /*15c00*/  STS [R18+0x6400], R154 ;  /* 0x0064009a12007388 */ /* 0x000fe20000000800 */
[----:B------:R-:W-:-:S03]  /*15c10*/  LOP3.LUT R15, R15, 0x1e00, R14, 0xf8, !PT ;  /* 0x00001e000f0f7812 */ /* 0x000fc600078ef80e */
[----:B------:R-:W-:Y:S04]  /*15c20*/  STS [R19+0x6000], R156 ;  /* 0x0060009c13007388 */ /* 0x000fe80000000800 */
[----:B------:R-:W-:Y:S04]  /*15c30*/  STS [R19+0x6400], R158 ;  /* 0x0064009e13007388 */ /* 0x000fe80000000800 */
[----:B------:R-:W-:Y:S04]  /*15c40*/  STS [R7+0x4000], R176 ;  /* 0x004000b007007388 */ /* 0x000fe80000000800 */
[----:B------:R-:W-:Y:S04]  /*15c50*/  STS [R7+0x4400], R178 ;  /* 0x004400b207007388 */ /* 0x000fe80000000800 */
[----:B------:R-:W-:Y:S04]  /*15c60*/  STS [R11+0x4000], R13 ;  /* 0x0040000d0b007388 */ /* 0x000fe80000000800 */
[----:B------:R2:W-:Y:S04]  /*15c70*/  STS [R11+0x4400], R12 ;  /* 0x0044000c0b007388 */ /* 0x0005e80000000800 */
[----:B------:R-:W-:Y:S04]  /*15c80*/  STS [R7+0x6000], R164 ;  /* 0x006000a407007388 */ /* 0x000fe80000000800 */
[----:B------:R3:W-:Y:S04]  /*15c90*/  STS [R7+0x6400], R166 ;  /* 0x006400a607007388 */ /* 0x0007e80000000800 */
[----:B------:R4:W-:Y:S01]  /*15ca0*/  STS [R11+0x6000], R172 ;  /* 0x006000ac0b007388 */ /* 0x0009e20000000800 */
[----:B--2---:R4:W2:Y:S08]  /*15cb0*/  @P3 MUFU.LG2 R12, R9 ;  /* 0x00000009000c3308 */ /* 0x0048b00000000c00 */
[----:B---3--:R4:W3:Y:S01]  /*15cc0*/  @P4 MUFU.LG2 R7, R10 ;  /* 0x0000000a00074308 */ /* 0x0088e20000000c00 */
[----:B-1----:R-:W-:Y:S05]  /*15cd0*/  BRA.U UP1, `(.L_x_99) ;  /* 0x0000000101207547 */ /* 0x002fea000b800000 */
[----:B------:R-:W-:Y:S01]  /*15ce0*/  UISETP.NE.AND UP1, UPT, UR10, URZ, UPT ;  /* 0x000000ff0a00728c */ /* 0x000fe2000bf25270 */
[----:B------:R-:W1:Y:S10]  /*15cf0*/  LDCU UR5, c[0x0][0x3e0] ;  /* 0x00007c00ff0577ac */ /* 0x000e740008000800 */
[----:B------:R-:W1:Y:S01]  /*15d00*/  @UP1 LDCU UR4, c[0x0][0x454] ;  /* 0x00008a80ff0417ac */ /* 0x000e620008000800 */
[----:B------:R-:W2:Y:S01]  /*15d10*/  @UP1 LDCU UR17, c[0x0][0x454] ;  /* 0x00008a80ff1117ac */ /* 0x000ea20008000800 */
[----:B-1----:R-:W-:-:S02]  /*15d20*/  @UP1 UIMAD UR4, UR4, UR5, URZ ;  /* 0x00000005040412a4 */ /* 0x002fc4000f8e02ff */
[----:B------:R-:W-:-:S03]  /*15d30*/  @!UP1 UIMAD UR4, UR9, UR5, URZ ;  /* 0x00000005090492a4 */ /* 0x000fc6000f8e02ff */
[----:B------:R-:W-:Y:S01]  /*15d40*/  @UP1 UMOV UR5, 0x1 ;  /* 0x0000000100051882 */ /* 0x000fe20000000000 */
[----:B--2---:R-:W-:-:S08]  /*15d50*/  @!UP1 UMOV UR5, 0x1 ;  /* 0x0000000100059882 */ /* 0x004fd00000000000 */
.L_x_99:
[----:B------:R1:W-:Y:S01]  /*15d60*/  STS [R11+0x6400], R8 ;  /* 0x006400080b007388 */ /* 0x0003e20000000800 */
[----:B------:R-:W-:Y:S01]  /*15d70*/  LEA R15, R15, UR11, 0x1 ;  /* 0x0000000b0f0f7c11 */ /* 0x000fe2000f8e08ff */
[----:B------:R-:W4:Y:S01]  /*15d80*/  S2UR UR9, SR_CTAID.X ;  /* 0x00000000000979c3 */ /* 0x000f220000002500 */
[----:B------:R-:W1:Y:S07]  /*15d90*/  @P1 MUFU.LG2 R22, R5 ;  /* 0x0000000500161308 */ /* 0x000e6e0000000c00 */
[----:B------:R-:W-:Y:S01]  /*15da0*/  BAR.SYNC.DEFER_BLOCKING 0x0 ;  /* 0x0000000000007b1d */ /* 0x000fe20000010000 */
[----:B------:R-:W-:Y:S01]  /*15db0*/  UIMAD UR17, UR6, UR17, URZ ;  /* 0x00000011061172a4 */ /* 0x000fe2000f8e02ff */
[----:B------:R-:W-:Y:S01]  /*15dc0*/  LOP3.LUT P0, RZ, R4, 0x3, RZ, 0xc0, !PT ;  /* 0x0000000304ff7812 */ /* 0x000fe2000780c0ff */
[----:B------:R-:W-:Y:S01]  /*15dd0*/  USEL UR13, UR13, URZ, UP0 ;  /* 0x000000ff0d0d7287 */ /* 0x000fe20008000000 */
[----:B---3--:R-:W-:Y:S01]  /*15de0*/  @P4 FMUL.FTZ R7, R7, 0.69314718246459960938 ;  /* 0x3f31721807074820 */ /* 0x008fe20000410000 */
[----:B------:R-:W-:-:S03]  /*15df0*/  @!UP0 UIMAD UR17, UR16, UR4, UR17 ;  /* 0x00000004101182a4 */ /* 0x000fc6000f8e0211 */
[----:B------:R-:W3:Y:S01]  /*15e00*/  @P3 LDC R13, c[0x0][0x458] ;  /* 0x00011600ff0d3b82 */ /* 0x000ee20000000800 */
[----:B------:R-:W4:Y:S01]  /*15e10*/  @P2 MUFU.LG2 R20, R16 ;  /* 0x0000001000142308 */ /* 0x000f220000000c00 */
[----:B------:R-:W-:Y:S01]  /*15e20*/  USEL UR8, UR8, URZ, UP0 ;  /* 0x000000ff08087287 */ /* 0x000fe20008000000 */
[----:B--2---:R-:W-:Y:S01]  /*15e30*/  @P3 FMUL.FTZ R12, R12, 0.69314718246459960938 ;  /* 0x3f3172180c0c3820 */ /* 0x004fe20000410000 */
[----:B------:R-:W-:Y:S01]  /*15e40*/  USHF.R.S32.HI UR10, URZ, 0x1f, UR17 ;  /* 0x0000001fff0a7899 */ /* 0x000fe20008011411 */
[----:B------:R-:W-:Y:S01]  /*15e50*/  BSSY.RECONVERGENT B0, `(.L_x_100) ;  /* 0x000003c000007945 */ /* 0x000fe20003800200 */
[----:B------:R-:W-:Y:S02]  /*15e60*/  MOV R17, 0x7f800000 ;  /* 0x7f80000000117802 */ /* 0x000fe40000000f00 */
[----:B------:R-:W2:Y:S01]  /*15e70*/  @P2 LDC R21, c[0x0][0x458] ;  /* 0x00011600ff152b82 */ /* 0x000ea20000000800 */
[----:B------:R-:W-:Y:S01]  /*15e80*/  MOV R19, 0x7f800000 ;  /* 0x7f80000000137802 */ /* 0x000fe20000000f00 */
[----:B-1----:R-:W-:Y:S01]  /*15e90*/  @P1 FMUL.FTZ R22, R22, 0.69314718246459960938 ;  /* 0x3f31721816161820 */ /* 0x002fe20000410000 */
[----:B------:R-:W-:-:S05]  /*15ea0*/  MOV R18, 0x7f800000 ;  /* 0x7f80000000127802 */ /* 0x000fca0000000f00 */
[----:B------:R-:W1:Y:S01]  /*15eb0*/  @P1 LDC R5, c[0x0][0x458] ;  /* 0x00011600ff051b82 */ /* 0x000e620000000800 */
[----:B----4-:R-:W-:Y:S01]  /*15ec0*/  UIMAD UR11, UR9, UR5, URZ ;  /* 0x00000005090b72a4 */ /* 0x010fe2000f8e02ff */
[----:B------:R4:W1:Y:S01]  /*15ed0*/  LDS.128 R8, [R15+0x3800] ;  /* 0x003800000f087984 */ /* 0x0008620000000c00 */
[----:B------:R-:W-:Y:S01]  /*15ee0*/  @P2 FMUL.FTZ R20, R20, 0.69314718246459960938 ;  /* 0x3f31721814142820 */ /* 0x000fe20000410000 */
[----:B------:R-:W-:Y:S01]  /*15ef0*/  MOV R16, 0x7f800000 ;  /* 0x7f80000000107802 */ /* 0x000fe20000000f00 */
[----:B------:R-:W-:Y:S01]  /*15f00*/  USHF.L.U32 UR11, UR11, 0x7, URZ ;  /* 0x000000070b0b7899 */ /* 0x000fe200080006ff */
[----:B------:R-:W-:Y:S01]  /*15f10*/  @P4 FFMA.FTZ R16, R196, R6, R7 ;  /* 0x00000006c4104223 */ /* 0x000fe20000010007 */
[----:B---3--:R-:W-:Y:S02]  /*15f20*/  @P3 FFMA.FTZ R19, R3, R13, R12 ;  /* 0x0000000d03133223 */ /* 0x008fe4000001000c */
[----:B------:R-:W-:Y:S02]  /*15f30*/  USHF.R.S32.HI UR4, URZ, 0x1f, UR11 ;  /* 0x0000001fff047899 */ /* 0x000fe4000801140b */
[----:B------:R-:W-:-:S04]  /*15f40*/  UIADD3 UR13, UP1, UP0, UR11, UR13, UR17 ;  /* 0x0000000d0b0d7290 */ /* 0x000fc8000f83e011 */
[----:B------:R-:W-:Y:S01]  /*15f50*/  UIADD3.X UR4, UPT, UPT, UR4, UR8, UR10, UP1, UP0 ;  /* 0x0000000804047290 */ /* 0x000fe20008fe040a */
[----:B--2---:R-:W-:Y:S01]  /*15f60*/  @P2 FFMA.FTZ R18, R2, R21, R20 ;  /* 0x0000001502122223 */ /* 0x004fe20000010014 */
[----:B-1----:R-:W-:Y:S01]  /*15f70*/  @P1 FFMA.FTZ R17, R0, R5, R22 ;  /* 0x0000000500111223 */ /* 0x002fe20000010016 */
[----:B------:R-:W-:Y:S01]  /*15f80*/  SHF.R.U32.HI R0, RZ, 0x3, R4 ;  /* 0x00000003ff007819 */ /* 0x000fe20000011604 */
[----:B----4-:R-:W-:Y:S08]  /*15f90*/  @P0 BRA `(.L_x_101) ;  /* 0x00000000009c0947 */ /* 0x010ff00003800000 */
[--C-:B------:R-:W-:Y:S02]  /*15fa0*/  SHF.R.U32.HI R2, RZ, 0x1, R4.reuse ;  /* 0x00000001ff027819 */ /* 0x100fe40000011604 */
        /* <DEDUP_REMOVED lines=17> */
[----:B------:R-:W-:-:S05]  /*160c0*/  @!P3 IMAD R22, R22, UR5, RZ ;  /* 0x000000051616bc24 */ /* 0x000fca000f8e02ff */
[----:B------:R-:W3:Y:S08]  /*160d0*/  @!P4 LDC.64 R4, c[0x0][0x420] ;  /* 0x00010800ff04cb82 */ /* 0x000ef00000000a00 */
[----:B------:R-:W4:Y:S01]  /*160e0*/  @!P3 LDC.64 R2, c[0x0][0x420] ;  /* 0x00010800ff02bb82 */ /* 0x000f220000000a00 */
[----:B-1----:R-:W-:Y:S02]  /*160f0*/  @!P6 LEA R26, P1, R21, R12, 0x2 ;  /* 0x0000000c151ae211 */ /* 0x002fe400078210ff */
[----:B------:R-:W-:-:S02]  /*16100*/  @!P5 IADD3 R12, P0, PT, R24, UR13, RZ ;  /* 0x0000000d180cdc10 */ /* 0x000fc4000ff1e0ff */
[----:B------:R-:W-:Y:S02]  /*16110*/  @!P6 LEA.HI.X R27, R21, R13, R20, 0x2, P1 ;  /* 0x0000000d151be211 */ /* 0x000fe400008f1414 */
[----:B------:R-:W-:Y:S02]  /*16120*/  @!P5 LEA.HI.X.SX32 R24, R24, UR4, 0x1, P0 ;  /* 0x000000041818dc11 */ /* 0x000fe400080f0eff */
[----:B--2---:R-:W-:Y:S01]  /*16130*/  @!P5 LEA R20, P2, R12, R6, 0x2 ;  /* 0x000000060c14d211 */ /* 0x004fe200078410ff */
[----:B------:R1:W-:Y:S01]  /*16140*/  @!P6 STG.E desc[UR14][R26.64], R16 ;  /* 0x000000101a00e986 */ /* 0x0003e2000c10190e */
[C---:B------:R-:W-:Y:S02]  /*16150*/  @!P4 IADD3 R6, P1, PT, R23.reuse, UR13, RZ ;  /* 0x0000000d1706cc10 */ /* 0x040fe4000ff3e0ff */
[----:B------:R-:W-:Y:S02]  /*16160*/  @!P3 IADD3 R13, P0, PT, R22, UR13, RZ ;  /* 0x0000000d160dbc10 */ /* 0x000fe4000ff1e0ff */
[----:B------:R-:W-:-:S02]  /*16170*/  @!P4 LEA.HI.X.SX32 R23, R23, UR4, 0x1, P1 ;  /* 0x000000041717cc11 */ /* 0x000fc400088f0eff */
[----:B------:R-:W-:Y:S02]  /*16180*/  @!P3 LEA.HI.X.SX32 R22, R22, UR4, 0x1, P0 ;  /* 0x000000041616bc11 */ /* 0x000fe400080f0eff */
[----:B---3--:R-:W-:Y:S02]  /*16190*/  @!P4 LEA R4, P1, R6, R4, 0x2 ;  /* 0x000000040604c211 */ /* 0x008fe400078210ff */
[----:B------:R-:W-:Y:S02]  /*161a0*/  @!P5 LEA.HI.X R21, R12, R7, R24, 0x2, P2 ;  /* 0x000000070c15d211 */ /* 0x000fe400010f1418 */
[----:B------:R-:W-:Y:S02]  /*161b0*/  @!P4 LEA.HI.X R5, R6, R5, R23, 0x2, P1 ;  /* 0x000000050605c211 */ /* 0x000fe400008f1417 */
[C---:B----4-:R-:W-:Y:S01]  /*161c0*/  @!P3 LEA R2, P0, R13.reuse, R2, 0x2 ;  /* 0x000000020d02b211 */ /* 0x050fe200078010ff */
[----:B------:R1:W-:Y:S03]  /*161d0*/  @!P5 STG.E desc[UR14][R20.64], R19 ;  /* 0x000000131400d986 */ /* 0x0003e6000c10190e */
[----:B------:R-:W-:Y:S01]  /*161e0*/  @!P3 LEA.HI.X R3, R13, R3, R22, 0x2, P0 ;  /* 0x000000030d03b211 */ /* 0x000fe200000f1416 */
[----:B------:R1:W-:Y:S04]  /*161f0*/  @!P4 STG.E desc[UR14][R4.64], R18 ;  /* 0x000000120400c986 */ /* 0x0003e8000c10190e */
[----:B------:R1:W-:Y:S04]  /*16200*/  @!P3 STG.E desc[UR14][R2.64], R17 ;  /* 0x000000110200b986 */ /* 0x0003e8000c10190e */
.L_x_101:
[----:B------:R-:W-:Y:S05]  /*16210*/  BSYNC.RECONVERGENT B0 ;  /* 0x0000000000007941 */ /* 0x000fea0003800200 */
.L_x_100:
[----:B------:R-:W2:Y:S01]  /*16220*/  LDCU.64 UR4, c[0x0][0x410] ;  /* 0x00008200ff0477ac */ /* 0x000ea20008000a00 */
[----:B------:R-:W-:Y:S01]  /*16230*/  LOP3.LUT R14, R14, 0x38, RZ, 0xc0, !PT ;  /* 0x000000380e0e7812 */ /* 0x000fe200078ec0ff */
[C---:B-1----:R-:W-:Y:S01]  /*16240*/  VIADD R4, R0.reuse, 0x40 ;  /* 0x0000004000047836 */ /* 0x042fe20000000000 */
[----:B------:R1:W3:Y:S01]  /*16250*/  LDS.128 R16, [R15] ;  /* 0x000000000f107984 */ /* 0x0002e20000000c00 */
[----:B------:R-:W-:Y:S01]  /*16260*/  VIADD R2, R0, 0x20 ;  /* 0x0000002000027836 */ /* 0x000fe20000000000 */
[----:B------:R-:W-:Y:S01]  /*16270*/  IADD3 R6, P0, PT, R14, UR18, RZ ;  /* 0x000000120e067c10 */ /* 0x000fe2000ff1e0ff */
[----:B------:R-:W-:Y:S01]  /*16280*/  VIADD R3, R0, 0x10 ;  /* 0x0000001000037836 */ /* 0x000fe20000000000 */
[----:B------:R-:W-:Y:S01]  /*16290*/  ISETP.GE.AND P3, PT, R4, UR12, PT ;  /* 0x0000000c04007c0c */ /* 0x000fe2000bf66270 */
[----:B------:R-:W-:Y:S01]  /*162a0*/  UIMAD.WIDE.U32 UR8, UR9, 0x80, URZ ;  /* 0x00000080090878a5 */ /* 0x000fe2000f8e00ff */
[----:B------:R-:W-:Y:S01]  /*162b0*/  ISETP.GE.AND P5, PT, R2, UR12, PT ;  /* 0x0000000c02007c0c */ /* 0x000fe2000bfa6270 */
[----:B------:R-:W-:Y:S01]  /*162c0*/  IMAD.X R7, RZ, RZ, UR7, P0 ;  /* 0x00000007ff077e24 */ /* 0x000fe200080e06ff */
[C---:B------:R-:W-:Y:S01]  /*162d0*/  ISETP.GE.AND P0, PT, R0.reuse, UR12, PT ;  /* 0x0000000c00007c0c */ /* 0x040fe2000bf06270 */
[C---:B------:R-:W-:Y:S01]  /*162e0*/  VIADD R2, R0.reuse, 0x30 ;  /* 0x0000003000027836 */ /* 0x040fe20000000000 */
[----:B------:R-:W-:Y:S01]  /*162f0*/  ISETP.GE.AND P6, PT, R3, UR12, PT ;  /* 0x0000000c03007c0c */ /* 0x000fe2000bfc6270 */
[----:B------:R-:W-:Y:S01]  /*16300*/  VIADD R3, R0, 0x50 ;  /* 0x0000005000037836 */ /* 0x000fe20000000000 */
[----:B------:R-:W-:Y:S02]  /*16310*/  BSSY.RECONVERGENT B0, `(.L_x_102) ;  /* 0x0000019000007945 */ /* 0x000fe40003800200 */
[----:B------:R-:W-:Y:S01]  /*16320*/  ISETP.GE.AND P4, PT, R2, UR12, PT ;  /* 0x0000000c02007c0c */ /* 0x000fe2000bf86270 */
[----:B--2---:R-:W-:Y:S01]  /*16330*/  IMAD.U32 R12, RZ, RZ, UR4 ;  /* 0x00000004ff0c7e24 */ /* 0x004fe2000f8e00ff */
[----:B------:R-:W-:-:S02]  /*16340*/  IADD3 R2, PT, PT, R0, 0x60, RZ ;  /* 0x0000006000027810 */ /* 0x000fc40007ffe0ff */
[----:B------:R-:W-:Y:S01]  /*16350*/  MOV R20, UR5 ;  /* 0x0000000500147c02 */ /* 0x000fe20008000f00 */
[----:B------:R-:W-:Y:S01]  /*16360*/  IMAD.WIDE.U32 R12, R12, UR6, R6 ;  /* 0x000000060c0c7c25 */ /* 0x000fe2000f8e0006 */
[----:B------:R-:W-:Y:S01]  /*16370*/  ISETP.GE.AND P2, PT, R3, UR12, PT ;  /* 0x0000000c03007c0c */ /* 0x000fe2000bf46270 */
[----:B------:R1:W2:Y:S01]  /*16380*/  LDS.128 R4, [R15+0x4000] ;  /* 0x004000000f047984 */ /* 0x0002a20000000c00 */
[----:B------:R-:W-:Y:S01]  /*16390*/  ISETP.GE.AND P1, PT, R2, UR12, PT ;  /* 0x0000000c02007c0c */ /* 0x000fe2000bf26270 */
[C---:B------:R-:W-:Y:S01]  /*163a0*/  VIADD R3, R0.reuse, 0x70 ;  /* 0x0000007000037836 */ /* 0x040fe20000000000 */
[----:B------:R-:W-:Y:S01]  /*163b0*/  LOP3.LUT R2, R0, UR8, RZ, 0xfc, !PT ;  /* 0x0000000800027c12 */ /* 0x000fe2000f8efcff */
[----:B------:R-:W-:Y:S01]  /*163c0*/  IMAD R21, R20, UR6, R13 ;  /* 0x0000000614157c24 */ /* 0x000fe2000f8e020d */
[----:B------:R-:W-:Y:S09]  /*163d0*/  @P0 BRA `(.L_x_103) ;  /* 0x0000000000300947 */ /* 0x000ff20003800000 */
[----:B------:R-:W4:Y:S01]  /*163e0*/  LDCU.64 UR6, c[0x0][0x408] ;  /* 0x00008100ff0677ac */ /* 0x000f220008000a00 */
[----:B------:R-:W-:Y:S01]  /*163f0*/  MOV R20, R12 ;  /* 0x0000000c00147202 */ /* 0x000fe20000000f00 */
[----:B------:R-:W3:Y:S01]  /*16400*/  LDCU.64 UR4, c[0x0][0x3f0] ;  /* 0x00007e00ff0477ac */ /* 0x000ee20008000a00 */
[----:B----4-:R-:W-:-:S03]  /*16410*/  UIMAD UR10, UR9, UR6, URZ ;  /* 0x00000006090a72a4 */ /* 0x010fc6000f8e02ff */
[----:B------:R-:W-:-:S03]  /*16420*/  IMAD.WIDE.U32 R22, R2, UR6, R20 ;  /* 0x0000000602167c25 */ /* 0x000fc6000f8e0014 */
[----:B------:R-:W-:Y:S02]  /*16430*/  MOV R0, UR10 ;  /* 0x0000000a00007c02 */ /* 0x000fe40008000f00 */
[----:B---3--:R-:W-:-:S03]  /*16440*/  LEA R24, P0, R22, UR4, 0x1 ;  /* 0x0000000416187c11 */ /* 0x008fc6000f8008ff */
[----:B------:R-:W-:-:S05]  /*16450*/  IMAD R0, R2, UR7, R0 ;  /* 0x0000000702007c24 */ /* 0x000fca000f8e0200 */
[----:B------:R-:W-:-:S04]  /*16460*/  IADD3 R0, PT, PT, R0, R23, RZ ;  /* 0x0000001700007210 */ /* 0x000fc80007ffe0ff */
[----:B------:R-:W-:-:S05]  /*16470*/  LEA.HI.X R25, R22, UR5, R0, 0x1, P0 ;  /* 0x0000000516197c11 */ /* 0x000fca00080f0c00 */
[----:B------:R4:W-:Y:S04]  /*16480*/  STG.E.128 desc[UR14][R24.64], R16 ;  /* 0x0000001018007986 */ /* 0x0009e8000c101d0e */
[----:B--2---:R4:W-:Y:S02]  /*16490*/  STG.E.128 desc[UR14][R24.64+0x80], R4 ;  /* 0x0000800418007986 */ /* 0x0049e4000c101d0e */
.L_x_103:
[----:B------:R-:W-:Y:S05]  /*164a0*/  BSYNC.RECONVERGENT B0 ;  /* 0x0000000000007941 */ /* 0x000fea0003800200 */
.L_x_102:
[----:B---34-:R3:W4:Y:S01]  /*164b0*/  LDS.128 R16, [R15+0x800] ;  /* 0x000800000f107984 */ /* 0x0187220000000c00 */
[----:B------:R-:W-:Y:S01]  /*164c0*/  BSSY.RECONVERGENT B0, `(.L_x_104) ;  /* 0x0000012000007945 */ /* 0x000fe20003800200 */
[----:B------:R-:W-:Y:S02]  /*164d0*/  ISETP.GE.AND P0, PT, R3, UR12, PT ;  /* 0x0000000c03007c0c */ /* 0x000fe4000bf06270 */
[----:B--2---:R3:W2:Y:S01]  /*164e0*/  LDS.128 R4, [R15+0x4800] ;  /* 0x004800000f047984 */ /* 0x0046a20000000c00 */
[----:B------:R-:W-:Y:S10]  /*164f0*/  @P6 BRA `(.L_x_105) ;  /* 0x0000000000386947 */ /* 0x000ff40003800000 */
[----:B------:R-:W1:Y:S01]  /*16500*/  LDCU.64 UR6, c[0x0][0x408] ;  /* 0x00008100ff0677ac */ /* 0x000e620008000a00 */
[----:B------:R-:W-:Y:S01]  /*16510*/  IADD3 R3, P6, PT, R2, 0x10, RZ ;  /* 0x0000001002037810 */ /* 0x000fe20007fde0ff */
[----:B------:R-:W-:Y:S01]  /*16520*/  IMAD.MOV.U32 R22, RZ, RZ, R12 ;  /* 0x000000ffff167224 */ /* 0x000fe200078e000c */
[----:B------:R-:W-:Y:S01]  /*16530*/  MOV R23, R21 ;  /* 0x0000001500177202 */ /* 0x000fe20000000f00 */
[----:B------:R-:W3:Y:S02]  /*16540*/  LDCU.64 UR4, c[0x0][0x3f0] ;  /* 0x00007e00ff0477ac */ /* 0x000ee40008000a00 */
[----:B------:R-:W-:-:S04]  /*16550*/  IMAD.X R0, RZ, RZ, UR9, P6 ;  /* 0x00000009ff007e24 */ /* 0x000fc8000b0e06ff */
[----:B-1----:R-:W-:Y:S02]  /*16560*/  IMAD R0, R0, UR6, RZ ;  /* 0x0000000600007c24 */ /* 0x002fe4000f8e02ff */
[----:B------:R-:W-:-:S04]  /*16570*/  IMAD.WIDE.U32 R22, R3, UR6, R22 ;  /* 0x0000000603167c25 */ /* 0x000fc8000f8e0016 */
[----:B------:R-:W-:Y:S01]  /*16580*/  IMAD R0, R3, UR7, R0 ;  /* 0x0000000703007c24 */ /* 0x000fe2000f8e0200 */
[----:B---3--:R-:W-:-:S04]  /*16590*/  LEA R24, P6, R22, UR4, 0x1 ;  /* 0x0000000416187c11 */ /* 0x008fc8000f8c08ff */
[----:B------:R-:W-:-:S04]  /*165a0*/  IADD3 R0, PT, PT, R0, R23, RZ ;  /* 0x0000001700007210 */ /* 0x000fc80007ffe0ff */
[----:B------:R-:W-:-:S05]  /*165b0*/  LEA.HI.X R25, R22, UR5, R0, 0x1, P6 ;  /* 0x0000000516197c11 */ /* 0x000fca000b0f0c00 */
[----:B----4-:R1:W-:Y:S04]  /*165c0*/  STG.E.128 desc[UR14][R24.64], R16 ;  /* 0x0000001018007986 */ /* 0x0103e8000c101d0e */
[----:B--2---:R1:W-:Y:S02]  /*165d0*/  STG.E.128 desc[UR14][R24.64+0x80], R4 ;  /* 0x0000800418007986 */ /* 0x0043e4000c101d0e */
.L_x_105:
[----:B------:R-:W-:Y:S05]  /*165e0*/  BSYNC.RECONVERGENT B0 ;  /* 0x0000000000007941 */ /* 0x000fea0003800200 */
.L_x_104:
[----:B-1--4-:R1:W4:Y:S01]  /*165f0*/  LDS.128 R16, [R15+0x1000] ;  /* 0x001000000f107984 */ /* 0x0123220000000c00 */
[----:B------:R-:W-:Y:S03]  /*16600*/  BSSY.RECONVERGENT B0, `(.L_x_106) ;  /* 0x0000011000007945 */ /* 0x000fe60003800200 */
[----:B--2---:R1:W2:Y:S01]  /*16610*/  LDS.128 R4, [R15+0x5000] ;  /* 0x005000000f047984 */ /* 0x0042a20000000c00 */
        /* <DEDUP_REMOVED lines=10> */
[----:B-1----:R-:W-:-:S04]  /*166c0*/  LEA R24, P5, R22, UR4, 0x1 ;  /* 0x0000000416187c11 */ /* 0x002fc8000f8a08ff */
[----:B------:R-:W-:-:S04]  /*166d0*/  IADD3 R0, PT, PT, R0, R23, RZ ;  /* 0x0000001700007210 */ /* 0x000fc80007ffe0ff */
[----:B------:R-:W-:-:S05]  /*166e0*/  LEA.HI.X R25, R22, UR5, R0, 0x1, P5 ;  /* 0x0000000516197c11 */ /* 0x000fca000a8f0c00 */
[----:B----4-:R1:W-:Y:S04]  /*166f0*/  STG.E.128 desc[UR14][R24.64], R16 ;  /* 0x0000001018007986 */ /* 0x0103e8000c101d0e */
[----:B--2---:R1:W-:Y:S02]  /*16700*/  STG.E.128 desc[UR14][R24.64+0x80], R4 ;  /* 0x0000800418007986 */ /* 0x0043e4000c101d0e */
.L_x_107:
[----:B------:R-:W-:Y:S05]  /*16710*/  BSYNC.RECONVERGENT B0 ;  /* 0x0000000000007941 */ /* 0x000fea0003800200 */
.L_x_106:
        /* <DEDUP_REMOVED lines=18> */
.L_x_109:
[----:B------:R-:W-:Y:S05]  /*16840*/  BSYNC.RECONVERGENT B0 ;  /* 0x0000000000007941 */ /* 0x000fea0003800200 */
.L_x_108:
        /* <DEDUP_REMOVED lines=18> */
.L_x_111:
[----:B------:R-:W-:Y:S05]  /*16970*/  BSYNC.RECONVERGENT B0 ;  /* 0x0000000000007941 */ /* 0x000fea0003800200 */
.L_x_110:
        /* <DEDUP_REMOVED lines=18> */
.L_x_113:
[----:B------:R-:W-:Y:S05]  /*16aa0*/  BSYNC.RECONVERGENT B0 ;  /* 0x0000000000007941 */ /* 0x000fea0003800200 */
.L_x_112:
        /* <DEDUP_REMOVED lines=18> */
.L_x_115:
[----:B------:R-:W-:Y:S05]  /*16bd0*/  BSYNC.RECONVERGENT B0 ;  /* 0x0000000000007941 */ /* 0x000fea0003800200 */
.L_x_114:
[----:B-12---:R1:W2:Y:S01]  /*16be0*/  LDS.128 R4, [R15+0x7800] ;  /* 0x007800000f047984 */ /* 0x0062a20000000c00 */
[----:B------:R-:W-:Y:S05]  /*16bf0*/  @P0 EXIT ;  /* 0x000000000000094d */ /* 0x000fea0003800000 */
[----:B------:R-:W1:Y:S01]  /*16c00*/  LDCU.64 UR6, c[0x0][0x408] ;  /* 0x00008100ff0677ac */ /* 0x000e620008000a00 */
[----:B------:R-:W-:Y:S02]  /*16c10*/  IADD3 R2, P0, PT, R2, 0x70, RZ ;  /* 0x0000007002027810 */ /* 0x000fe40007f1e0ff */
[----:B------:R-:W-:Y:S01]  /*16c20*/  MOV R13, R21 ;  /* 0x00000015000d7202 */ /* 0x000fe20000000f00 */
[----:B------:R-:W3:Y:S01]  /*16c30*/  LDCU.64 UR4, c[0x0][0x3f0] ;  /* 0x00007e00ff0477ac */ /* 0x000ee20008000a00 */
[----:B------:R-:W-:-:S05]  /*16c40*/  IADD3.X R0, PT, PT, RZ, UR9, RZ, P0, !PT ;  /* 0x00000009ff007c10 */ /* 0x000fca00087fe4ff */
[----:B-1----:R-:W-:Y:S02]  /*16c50*/  IMAD R0, R0, UR6, RZ ;  /* 0x0000000600007c24 */ /* 0x002fe4000f8e02ff */
[----:B------:R-:W-:-:S04]  /*16c60*/  IMAD.WIDE.U32 R12, R2, UR6, R12 ;  /* 0x00000006020c7c25 */ /* 0x000fc8000f8e000c */
[----:B------:R-:W-:Y:S01]  /*16c70*/  IMAD R0, R2, UR7, R0 ;  /* 0x0000000702007c24 */ /* 0x000fe2000f8e0200 */
[----:B---3--:R-:W-:-:S04]  /*16c80*/  LEA R2, P0, R12, UR4, 0x1 ;  /* 0x000000040c027c11 */ /* 0x008fc8000f8008ff */
[----:B------:R-:W-:-:S04]  /*16c90*/  IADD3 R0, PT, PT, R0, R13, RZ ;  /* 0x0000000d00007210 */ /* 0x000fc80007ffe0ff */
[----:B------:R-:W-:-:S05]  /*16ca0*/  LEA.HI.X R3, R12, UR5, R0, 0x1, P0 ;  /* 0x000000050c037c11 */ /* 0x000fca00080f0c00 */
[----:B------:R-:W-:Y:S04]  /*16cb0*/  STG.E.128 desc[UR14][R2.64], R8 ;  /* 0x0000000802007986 */ /* 0x000fe8000c101d0e */
[----:B--2---:R-:W-:Y:S01]  /*16cc0*/  STG.E.128 desc[UR14][R2.64+0x80], R4 ;  /* 0x0000800402007986 */ /* 0x004fe2000c101d0e */
[----:B------:R-:W-:Y:S05]  /*16cd0*/  EXIT ;  /* 0x000000000000794d */ /* 0x000fea0003800000 */
.L_x_116:
        /* <DEDUP_REMOVED lines=10> */
.L_x_1656:


//--------------------- .text._ZN5flash16flash_fwd_kernelI23Flash_fwd_kernel_traitsILi128ELi128ELi64ELi4ELb0ELb0EN7cutlass6half_tE19Flash_kernel_traitsILi128ELi128ELi64ELi4ES3_EELb0ELb1ELb0ELb0ELb0ELb1ELb1ELb0EEEvNS_16Flash_fwd_paramsE --------------------------
	.section	.text._ZN5flash16flash_fwd_kernelI23Flash_fwd_kernel_traitsILi128ELi128ELi64ELi4ELb0ELb0EN7cutlass6half_tE19Flash_kernel_traitsILi128ELi128ELi64ELi4ES3_EELb0ELb1ELb0ELb0ELb0ELb1ELb1ELb0EEEvNS_16Flash_fwd_paramsE,"ax",@progbits
	.align	128
        .global         _ZN5flash16flash_fwd_kernelI23Flash_fwd_kernel_traitsILi128ELi128ELi64ELi4ELb0ELb0EN7cutlass6half_tE19Flash_kernel_traitsILi128ELi128ELi64ELi4ES3_EELb0ELb1ELb0ELb0ELb0ELb1ELb1ELb0EEEvNS_16Flash_fwd_paramsE
        .type           _ZN5flash16flash_fwd_kernelI23Flash_fwd_kernel_traitsILi128ELi128ELi64ELi4ELb0ELb0EN7cutlass6half_tE19Flash_kernel_traitsILi128ELi128ELi64ELi4ES3_EELb0ELb1ELb0ELb0ELb0ELb1ELb1ELb0EEEvNS_16Flash_fwd_paramsE,@function
        .size           _ZN5flash16flash_fwd_kernelI23Flash_fwd_kernel_traitsILi128ELi128ELi64ELi4ELb0ELb0EN7cutlass6half_tE19Flash_kernel_traitsILi128ELi128ELi64ELi4ES3_EELb0ELb1ELb0ELb0ELb0ELb1ELb1ELb0EEEvNS_16Flash_fwd_paramsE,(.L_x_1657 - _ZN5flash16flash_fwd_kernelI23Flash_fwd_kernel_traitsILi128ELi128ELi64ELi4ELb0ELb0EN7cutlass6half_tE19Flash_kernel_traitsILi128ELi128ELi64ELi4ES3_EELb0ELb1ELb0ELb0ELb0ELb1ELb1ELb0EEEvNS_16Flash_fwd_paramsE)
        .other          _ZN5flash16flash_fwd_kernelI23Flash_fwd_kernel_traitsILi128ELi128ELi64ELi4ELb0ELb0EN7cutlass6half_tE19Flash_kernel_traitsILi128ELi128ELi64ELi4ES3_EELb0ELb1ELb0ELb0ELb0ELb1ELb1ELb0EEEvNS_16Flash_fwd_paramsE,@"STO_CUDA_ENTRY STV_DEFAULT"
_ZN5flash16flash_fwd_kernelI23Flash_fwd_kernel_traitsILi128ELi128ELi64ELi4ELb0ELb0EN7cutlass6half_tE19Flash_kernel_traitsILi128ELi128ELi64ELi4ES3_EELb0ELb1ELb0ELb0ELb0ELb1ELb1ELb0EEEvNS_16Flash_fwd_paramsE:
.text._ZN5flash16flash_fwd_kernelI23Flash_fwd_kernel_traitsILi128ELi128ELi64ELi4ELb0ELb0EN7cutlass6half_tE19Flash_kernel_traitsILi128ELi128ELi64ELi4ES3_EELb0ELb1ELb0ELb0ELb0ELb1ELb1ELb0EEEvNS_16Flash_fwd_paramsE:
[----:B------:R-:W1:Y:S01]  /*0000*/  LDC R1, c[0x0][0x37c] ;  /* 0x0000df00ff017b82 */ /* 0x000e620000000800 */
[----:B------:R-:W2:Y:S07]  /*0010*/  LDCU.64 UR10, c[0x0][0x460] ;  /* 0x00008c00ff0a77ac */ /* 0x000eae0008000a00 */
[----:B------:R-:W3:Y:S01]  /*0020*/  S2UR UR19, SR_CTAID.Y ;  /* 0x00000000001379c3 */ /* 0x000ee20000002600 */
[----:B-1----:R-:W-:Y:S01]  /*0030*/  VIADD R1, R1, 0xffffff30 ;  /* 0xffffff3001017836 */ /* 0x002fe20000000000 */
[----:B------:R-:W1:Y:S01]  /*0040*/  LDCU.64 UR8, c[0x0][0x470] ;  /* 0x00008e00ff0877ac */ /* 0x000e620008000a00 */
[----:B------:R-:W4:Y:S01]  /*0050*/  LDCU.64 UR16, c[0x0][0x460] ;  /* 0x00008c00ff1077ac */ /* 0x000f220008000a00 */
[----:B------:R-:W4:Y:S01]  /*0060*/  LDCU.U8 UR12, c[0x0][0x532] ;  /* 0x0000a640ff0c77ac */ /* 0x000f220008000000 */
[----:B------:R-:W4:Y:S01]  /*0070*/  LDCU.64 UR6, c[0x0][0x468] ;  /* 0x00008d00ff0677ac */ /* 0x000f220008000a00 */
[----:B--2---:R-:W-:Y:S01]  /*0080*/  ISETP.NE.U32.AND P4, PT, RZ, UR10, PT ;  /* 0x0000000aff007c0c */ /* 0x004fe2000bf85070 */
[----:B------:R-:W-:-:S02]  /*0090*/  UISETP.NE.U32.AND UP4, UPT, UR10, URZ, UPT ;  /* 0x000000ff0a00728c */ /* 0x000fc4000bf85070 */
[----:B-1----:R-:W-:Y:S01]  /*00a0*/  UISETP.NE.U32.AND UP3, UPT, UR8, URZ, UPT ;  /* 0x000000ff0800728c */ /* 0x002fe2000bf65070 */
[----:B------:R-:W-:Y:S01]  /*00b0*/  ISETP.NE.AND.EX P4, PT, RZ, UR11, PT, P4 ;  /* 0x0000000bff007c0c */ /* 0x000fe2000bf85340 */
[----:B------:R-:W1:Y:S01]  /*00c0*/  LDCU.64 UR4, c[0x0][0x478] ;  /* 0x00008f00ff0477ac */ /* 0x000e620008000a00 */
[----:B------:R-:W-:Y:S02]  /*00d0*/  UISETP.NE.AND.EX UP4, UPT, UR11, URZ, UPT, UP4 ;  /* 0x000000ff0b00728c */ /* 0x000fe4000bf85340 */
[----:B------:R-:W-:Y:S01]  /*00e0*/  UISETP.NE.AND.EX UP3, UPT, UR9, URZ, UPT, UP3 ;  /* 0x000000ff0900728c */ /* 0x000fe2000bf65330 */
[----:B------:R-:W2:Y:S03]  /*00f0*/  LDCU.64 UR14, c[0x0][0x358] ;  /* 0x00006b00ff0e77ac */ /* 0x000ea60008000a00 */
[----:B------:R-:W-:Y:S01]  /*0100*/  PLOP3.LUT P2, PT, PT, PT, UP4, 0x80, 0x8 ;  /* 0x000000000008781c */ /* 0x000fe20003f4f048 */
[----:B---3--:R-:W-:-:S02]  /*0110*/  USHF.L.U32 UR11, UR19, 0x2, URZ ;  /* 0x00000002130b7899 */ /* 0x008fc400080006ff */
[----:B----4-:R-:W-:Y:S02]  /*0120*/  UIMAD.WIDE.U32 UR16, UR19, 0x4, UR16 ;  /* 0x00000004131078a5 */ /* 0x010fe4000f8e0010 */
[----:B------:R-:W-:Y:S02]  /*0130*/  UISETP.NE.AND UP5, UPT, UR12, URZ, UPT ;  /* 0x000000ff0c00728c */ /* 0x000fe4000bfa5270 */
[----:B------:R-:W-:Y:S02]  /*0140*/  UISETP.EQ.U32.AND UP2, UPT, UR6, URZ, UPT ;  /* 0x000000ff0600728c */ /* 0x000fe4000bf42070 */
[----:B------:R-:W-:Y:S01]  /*0150*/  USHF.R.U32.HI UR10, URZ, 0x1e, UR19 ;  /* 0x0000001eff0a7899 */ /* 0x000fe20008011613 */
[----:B------:R-:W-:Y:S01]  /*0160*/  PLOP3.LUT P1, PT, PT, PT, UP3, 0x80, 0x8 ;  /* 0x000000000008781c */ /* 0x000fe20003f2f038 */
[----:B------:R-:W-:Y:S01]  /*0170*/  @UP3 UIADD3 UR12, UP1, UPT, UR11, UR8, URZ ;  /* 0x000000080b0c3290 */ /* 0x000fe2000ff3e0ff */
[----:B------:R-:W-:Y:S01]  /*0180*/  IMAD.U32 R2, RZ, RZ, UR16 ;  /* 0x00000010ff027e24 */ /* 0x000fe2000f8e00ff */
[----:B------:R-:W-:Y:S01]  /*0190*/  UISETP.EQ.OR.EX UP2, UPT, UR7, URZ, !UP5, UP2 ;  /* 0x000000ff0700728c */ /* 0x000fe2000ef42720 */
[----:B------:R-:W-:Y:S01]  /*01a0*/  IMAD.U32 R3, RZ, RZ, UR17 ;  /* 0x00000011ff037e24 */ /* 0x000fe2000f8e00ff */
[----:B-1----:R-:W-:-:S02]  /*01b0*/  UISETP.NE.U32.AND UP0, UPT, UR4, URZ, UPT ;  /* 0x000000ff0400728c */ /* 0x002fc4000bf05070 */
[----:B------:R-:W-:Y:S02]  /*01c0*/  @UP3 UIADD3.X UR13, UPT, UPT, UR10, UR9, URZ, UP1, !UPT ;  /* 0x000000090a0d3290 */ /* 0x000fe40008ffe4ff */
[----:B------:R-:W-:Y:S01]  /*01d0*/  UIADD3 UR8, UP1, UPT, UR11, UR6, URZ ;  /* 0x000000060b087290 */ /* 0x000fe2000ff3e0ff */
[----:B--2---:R-:W2:Y:S01]  /*01e0*/  @P4 LDG.E R8, desc[UR14][R2.64] ;  /* 0x0000000e02084981 */ /* 0x004ea2000c1e1900 */
[----:B------:R-:W-:Y:S01]  /*01f0*/  UISETP.NE.AND.EX UP0, UPT, UR5, URZ, UPT, UP0 ;  /* 0x000000ff0500728c */ /* 0x000fe2000bf05300 */
[----:B------:R-:W-:Y:S02]  /*0200*/  PLOP3.LUT P3, PT, PT, PT, UP2, 0x80, 0x8 ;  /* 0x000000000008781c */ /* 0x000fe40003f6f028 */
[----:B------:R1:W3:Y:S01]  /*0210*/  @P2 LDG.E R7, desc[UR14][R2.64+0x4] ;  /* 0x0000040e02072981 */ /* 0x0002e2000c1e1900 */
[----:B------:R-:W-:Y:S02]  /*0220*/  UIADD3.X UR9, UPT, UPT, UR10, UR7, URZ, UP1, !UPT ;  /* 0x000000070a097290 */ /* 0x000fe40008ffe4ff */
[----:B------:R-:W-:-:S05]  /*0230*/  PLOP3.LUT P0, PT, PT, PT, UP0, 0x80, 0x8 ;  /* 0x000000000008781c */ /* 0x000fca0003f0f008 */
[----:B------:R-:W-:-:S04]  /*0240*/  @UP0 UIADD3 UR4, UP1, UPT, UR11, UR4, URZ ;  /* 0x000000040b040290 */ /* 0x000fc8000ff3e0ff */
[----:B------:R-:W-:Y:S01]  /*0250*/  @UP0 UIADD3.X UR5, UPT, UPT, UR10, UR5, URZ, UP1, !UPT ;  /* 0x000000050a050290 */ /* 0x000fe20008ffe4ff */
[----:B-1----:R-:W-:Y:S02]  /*0260*/  IMAD.U32 R2, RZ, RZ, UR12 ;  /* 0x0000000cff027e24 */ /* 0x002fe4000f8e00ff */
[----:B------:R-:W-:-:S05]  /*0270*/  IMAD.U32 R3, RZ, RZ, UR13 ;  /* 0x0000000dff037e24 */ /* 0x000fca000f8e00ff */
[----:B------:R1:W4:Y:S01]  /*0280*/  @P1 LDG.E R0, desc[UR14][R2.64] ;  /* 0x0000000e02001981 */ /* 0x000322000c1e1900 */
[----:B------:R-:W-:Y:S02]  /*0290*/  IMAD.U32 R4, RZ, RZ, UR4 ;  /* 0x00000004ff047e24 */ /* 0x000fe4000f8e00ff */
[----:B------:R-:W-:Y:S01]  /*02a0*/  IMAD.U32 R5, RZ, RZ, UR5 ;  /* 0x00000005ff057e24 */ /* 0x000fe2000f8e00ff */
[----:B------:R-:W1:Y:S01]  /*02b0*/  S2UR UR30, SR_CTAID.X ;  /* 0x00000000001e79c3 */ /* 0x000e620000002500 */
[----:B------:R-:W3:Y:S03]  /*02c0*/  @!UP4 LDCU UR23, c[0x0][0x434] ;  /* 0x00008680ff17c7ac */ /* 0x000ee60008000800 */
[----:B------:R2:W5:Y:S01]  /*02d0*/  @P0 LDG.E R4, desc[UR14][R4.64] ;  /* 0x0000000e04040981 */ /* 0x000562000c1e1900 */
[----:B------:R-:W-:Y:S01]  /*02e0*/  UMOV UR13, 0xffffffff ;  /* 0xffffffff000d7882 */ /* 0x000fe20000000000 */
[----:B------:R-:W4:Y:S01]  /*02f0*/  @!UP0 LDCU.64 UR4, c[0x0][0x488] ;  /* 0x00009100ff0487ac */ /* 0x000f220008000a00 */
[----:B-1----:R-:W-:-:S02]  /*0300*/  IMAD.U32 R2, RZ, RZ, UR8 ;  /* 0x00000008ff027e24 */ /* 0x002fc4000f8e00ff */
[----:B------:R-:W-:-:S05]  /*0310*/  IMAD.U32 R3, RZ, RZ, UR9 ;  /* 0x00000009ff037e24 */ /* 0x000fca000f8e00ff */
[----:B------:R-:W4:Y:S01]  /*0320*/  @!P3 LDG.E R6, desc[UR14][R2.64] ;  /* 0x0000000e0206b981 */ /* 0x000f22000c1e1900 */
[----:B------:R-:W-:Y:S01]  /*0330*/  UISETP.NE.U32.AND UP1, UPT, UR6, URZ, UPT ;  /* 0x000000ff0600728c */ /* 0x000fe2000bf25070 */
[----:B------:R-:W-:Y:S01]  /*0340*/  UMOV UR20, 0xffffffff ;  /* 0xffffffff00147882 */ /* 0x000fe20000000000 */
[----:B------:R-:W-:Y:S02]  /*0350*/  USHF.L.U32 UR21, UR30, 0x7, URZ ;  /* 0x000000071e157899 */ /* 0x000fe400080006ff */
[----:B------:R-:W-:Y:S01]  /*0360*/  UISETP.NE.AND.EX UP1, UPT, UR7, URZ, UPT, UP1 ;  /* 0x000000ff0700728c */ /* 0x000fe2000bf25310 */
[----:B------:R-:W-:Y:S01]  /*0370*/  UMOV UR12, URZ ;  /* 0x000000ff000c7c82 */ /* 0x000fe20008000000 */
[----:B------:R-:W1:Y:S01]  /*0380*/  @!UP0 LDCU UR6, c[0x0][0x43c] ;  /* 0x00008780ff0687ac */ /* 0x000e620008000800 */
[----:B--2---:R-:W-:Y:S02]  /*0390*/  @P4 R2UR UR13, R8 ;  /* 0x00000000080d42ca */ /* 0x004fe400000e0000 */
[----:B---3--:R-:W-:-:S13]  /*03a0*/  @P2 R2UR UR8, R7 ;  /* 0x00000000070822ca */ /* 0x008fda00000e0000 */
[----:B------:R-:W-:-:S04]  /*03b0*/  @UP4 UIADD3 UR23, UPT, UPT, UR8, -UR13, URZ ;  /* 0x8000000d08174290 */ /* 0x000fc8000fffe0ff */
[----:B------:R-:W-:Y:S01]  /*03c0*/  UISETP.GT.AND UP2, UPT, UR23, UR21, UPT ;  /* 0x000000151700728c */ /* 0x000fe2000bf44270 */
[----:B----4-:R-:W-:-:S05]  /*03d0*/  @P1 R2UR UR12, R0 ;  /* 0x00000000000c12ca */ /* 0x010fca00000e0000 */
[----:B------:R-:W-:Y:S01]  /*03e0*/  PLOP3.LUT P1, PT, PT, PT, UP2, 0x80, 0x8 ;  /* 0x000000000008781c */ /* 0x000fe20003f2f028 */
[----:B------:R-:W-:Y:S01]  /*03f0*/  @!UP0 UISETP.NE.U32.AND UP2, UPT, UR4, URZ, UPT ;  /* 0x000000ff0400828c */ /* 0x000fe2000bf45070 */
[----:B------:R-:W2:Y:S01]  /*0400*/  @!UP1 LDCU UR4, c[0x0][0x438] ;  /* 0x00008700ff0497ac */ /* 0x000ea20008000800 */
[----:B------:R-:W-:Y:S01]  /*0410*/  @!P3 R2UR UR20, R6 ;  /* 0x000000000614b2ca */ /* 0x000fe200000e0000 */
[----:B-12---:R-:W-:-:S14]  /*0420*/  BRA.U !UP1, `(.L_x_117) ;  /* 0x0000000109187547 */ /* 0x006fdc000b800000 */
[----:B------:R-:W-:-:S13]  /*0430*/  PLOP3.LUT P2, PT, PT, PT, UP5, 0x80, 0x8 ;  /* 0x000000000008781c */ /* 0x000fda0003f4f058 */
[----:B------:R-:W2:Y:S04]  /*0440*/  @P2 LDG.E R0, desc[UR14][R2.64+0x4] ;  /* 0x0000040e02002981 */ /* 0x000ea8000c1e1900 */
[----:B------:R-:W3:Y:S01]  /*0450*/  @!P2 LDG.E R2, desc[UR14][R2.64] ;  /* 0x0000000e0202a981 */ /* 0x000ee2000c1e1900 */
[----:B--2---:R-:W-:-:S13]  /*0460*/  @P2 R2UR UR4, R0 ;  /* 0x00000000000422ca */ /* 0x004fda00000e0000 */
[----:B------:R-:W-:-:S07]  /*0470*/  @UP5 UIADD3 UR4, UPT, UPT, UR4, -UR20, URZ ;  /* 0x8000001404045290 */ /* 0x000fce000fffe0ff */
[----:B---3--:R-:W-:Y:S02]  /*0480*/  @!P2 R2UR UR4, R2 ;  /* 0x000000000204a2ca */ /* 0x008fe400000e0000 */
.L_x_117:
[----:B-----5:R-:W-:Y:S01]  /*0490*/  @P0 R2UR UR22, R4 ;  /* 0x00000000041602ca */ /* 0x020fe200000e0000 */
[----:B------:R-:W-:Y:S01]  /*04a0*/  @!UP0 UISETP.NE.AND.EX UP2, UPT, UR5, URZ, UPT, UP2 ;  /* 0x000000ff0500828c */ /* 0x000fe2000bf45320 */
[----:B------:R-:W-:-:S13]  /*04b0*/  @!P1 EXIT ;  /* 0x000000000000994d */ /* 0x000fda0003800000 */
[----:B------:R-:W1:Y:S01]  /*04c0*/  LDCU UR18, c[0x0][0x508] ;  /* 0x0000a100ff1277ac */ /* 0x000e620008000800 */
[----:B------:R-:W2:Y:S01]  /*04d0*/  S2R R163, SR_TID.X ;  /* 0x0000000000a37919 */ /* 0x000ea20000002100 */
[----:B------:R-:W3:Y:S01]  /*04e0*/  S2UR UR9, SR_CTAID.Z ;  /* 0x00000000000979c3 */ /* 0x000ee20000002700 */
        /* <DEDUP_REMOVED lines=9> */
[----:B------:R-:W-:Y:S02]  /*0580*/  USHF.R.S32.HI UR4, URZ, 0x1f, UR5 ;  /* 0x0000001fff047899 */ /* 0x000fe40008011405 */
[----:B------:R-:W-:-:S02]  /*0590*/  USHF.R.S32.HI UR6, URZ, 0x6, UR6 ;  /* 0x00000006ff067899 */ /* 0x000fc40008011406 */
[----:B------:R-:W-:-:S04]  /*05a0*/  ULEA.HI UR4, UR4, UR5, URZ, 0x6 ;  /* 0x0000000504047291 */ /* 0x000fc8000f8f30ff */
[----:B------:R-:W-:-:S04]  /*05b0*/  USHF.R.S32.HI UR4, URZ, 0x6, UR4 ;  /* 0x00000006ff047899 */ /* 0x000fc80008011404 */
[----:B------:R-:W-:-:S04]  /*05c0*/  UISETP.LT.AND UP0, UPT, UR6, UR4, UPT ;  /* 0x000000040600728c */ /* 0x000fc8000bf01270 */
[----:B------:R-:W-:-:S04]  /*05d0*/  USEL UR17, UR6, UR4, UP0 ;  /* 0x0000000406117287 */ /* 0x000fc80008000000 */
[----:B------:R-:W-:-:S09]  /*05e0*/  UISETP.GT.AND UP0, UPT, UR17, URZ, UPT ;  /* 0x000000ff1100728c */ /* 0x000fd2000bf04270 */
[----:B--23--:R-:W-:Y:S05]  /*05f0*/  BRA.U UP0, `(.L_x_118) ;  /* 0x0000001100cc7547 */ /* 0x00cfea000b800000 */
[----:B------:R-:W1:Y:S01]  /*0600*/  LDCU.U8 UR4, c[0x0][0x549] ;  /* 0x0000a920ff0477ac */ /* 0x000e620008000000 */
[----:B------:R-:W-:Y:S01]  /*0610*/  UISETP.NE.AND UP0, UPT, UR13, -0x1, UPT ;  /* 0xffffffff0d00788c */ /* 0x000fe2000bf05270 */
[----:B------:R-:W2:Y:S10]  /*0620*/  LDCU.U8 UR12, c[0x0][0x548] ;  /* 0x0000a900ff0c77ac */ /* 0x000eb40008000000 */
[----:B------:R-:W3:Y:S01]  /*0630*/  @!UP0 LDCU.64 UR10, c[0x0][0x400] ;  /* 0x00008000ff0a87ac */ /* 0x000ee20008000a00 */
[----:B-1----:R-:W-:Y:S01]  /*0640*/  UISETP.NE.AND UP1, UPT, UR4, URZ, UPT ;  /* 0x000000ff0400728c */ /* 0x002fe2000bf25270 */
[----:B------:R-:W1:Y:S10]  /*0650*/  @UP0 LDCU.64 UR6, c[0x0][0x408] ;  /* 0x00008100ff0607ac */ /* 0x000e740008000a00 */
[----:B------:R-:W4:Y:S01]  /*0660*/  @UP1 LDCU.64 UR4, c[0x0][0x430] ;  /* 0x00008600ff0417ac */ /* 0x000f220008000a00 */
[----:B---3--:R-:W-:Y:S01]  /*0670*/  @!UP0 UIMAD.WIDE.U32 UR26, UR19, UR10, URZ ;  /* 0x0000000a131a82a5 */ /* 0x008fe2000f8e00ff */
[----:B------:R-:W3:Y:S01]  /*0680*/  @UP1 LDCU UR8, c[0x0][0x430] ;  /* 0x00008600ff0817ac */ /* 0x000ee20008000800 */
[----:B-1----:R-:W-:-:S02]  /*0690*/  @UP0 UIMAD.WIDE.U32 UR24, UR13, UR6, URZ ;  /* 0x000000060d1802a5 */ /* 0x002fc4000f8e00ff */
[----:B------:R-:W-:Y:S02]  /*06a0*/  @!UP0 UIMAD UR11, UR19, UR11, UR27 ;  /* 0x0000000b130b82a4 */ /* 0x000fe4000f8e021b */
[----:B------:R-:W-:Y:S01]  /*06b0*/  @UP0 UIMAD UR11, UR13, UR7, UR25 ;  /* 0x000000070d0b02a4 */ /* 0x000fe2000f8e0219 */
[----:B------:R-:W-:Y:S02]  /*06c0*/  @!UP0 UMOV UR10, UR26 ;  /* 0x0000001a000a8c82 */ /* 0x000fe40008000000 */
[----:B------:R-:W-:Y:S01]  /*06d0*/  @UP1 UMOV UR7, 0x1 ;  /* 0x0000000100071882 */ /* 0x000fe20000000000 */
[----:B----4-:R-:W-:Y:S01]  /*06e0*/  @UP1 UIMAD UR16, UR4, UR5, URZ ;  /* 0x00000005041012a4 */ /* 0x010fe2000f8e02ff */
[----:B------:R-:W-:Y:S01]  /*06f0*/  @UP0 UMOV UR10, UR24 ;  /* 0x00000018000a0c82 */ /* 0x000fe20008000000 */
[----:B--23--:R-:W-:Y:S10]  /*0700*/  BRA.U UP1, `(.L_x_119) ;  /* 0x0000000101287547 */ /* 0x00cff4000b800000 */
[----:B------:R-:W-:Y:S01]  /*0710*/  UISETP.NE.AND UP0, UPT, UR12, URZ, UPT ;  /* 0x000000ff0c00728c */ /* 0x000fe2000bf05270 */
[----:B------:R-:W1:Y:S10]  /*0720*/  LDCU UR5, c[0x0][0x3e0] ;  /* 0x00007c00ff0577ac */ /* 0x000e740008000800 */
[----:B------:R-:W1:Y:S01]  /*0730*/  @UP0 LDCU UR7, c[0x0][0x454] ;  /* 0x00008a80ff0707ac */ /* 0x000e620008000800 */
[----:B------:R-:W2:Y:S01]  /*0740*/  @!UP0 LDCU UR4, c[0x0][0x434] ;  /* 0x00008680ff0487ac */ /* 0x000ea20008000800 */
[----:B------:R-:W3:Y:S01]  /*0750*/  @UP0 LDCU UR16, c[0x0][0x454] ;  /* 0x00008a80ff1007ac */ /* 0x000ee20008000800 */
[----:B------:R-:W-:Y:S01]  /*0760*/  @UP0 UMOV UR8, 0x1 ;  /* 0x0000000100080882 */ /* 0x000fe20000000000 */
[----:B---3--:R-:W3:Y:S01]  /*0770*/  @!UP0 LDCU UR16, c[0x0][0x434] ;  /* 0x00008680ff1087ac */ /* 0x008ee20008000800 */
[----:B------:R-:W-:Y:S01]  /*0780*/  @!UP0 UMOV UR8, 0x1 ;  /* 0x0000000100088882 */ /* 0x000fe20000000000 */
[----:B-1----:R-:W-:-:S02]  /*0790*/  @UP0 UIMAD UR7, UR7, UR5, URZ ;  /* 0x00000005070702a4 */ /* 0x002fc4000f8e02ff */
[----:B--2---:R-:W-:-:S12]  /*07a0*/  @!UP0 UIMAD UR7, UR4, UR5, URZ ;  /* 0x00000005040782a4 */ /* 0x004fd8000f8e02ff */
.L_x_119:
[----:B------:R-:W1:Y:S01]  /*07b0*/  LDCU.64 UR4, c[0x0][0x410] ;  /* 0x00008200ff0477ac */ /* 0x000e620008000a00 */
[----:B------:R-:W-:Y:S01]  /*07c0*/  IMAD.SHL.U32 R2, R163, 0x8, RZ ;  /* 0x00000008a3027824 */ /* 0x000fe200078e00ff */
[----:B------:R-:W-:Y:S01]  /*07d0*/  SHF.R.U32.HI R11, RZ, 0x3, R163 ;  /* 0x00000003ff0b7819 */ /* 0x000fe200000116a3 */
[----:B------:R-:W-:Y:S01]  /*07e0*/  BSSY.RECONVERGENT B0, `(.L_x_120) ;  /* 0x0000036000007945 */ /* 0x000fe20003800200 */
[----:B------:R-:W2:Y:S02]  /*07f0*/  LDCU UR6, c[0x0][0x434] ;  /* 0x00008680ff0677ac */ /* 0x000ea40008000800 */
[----:B------:R-:W-:Y:S01]  /*0800*/  LOP3.LUT R2, R2, 0x38, RZ, 0xc0, !PT ;  /* 0x0000003802027812 */ /* 0x000fe200078ec0ff */
[C---:B------:R-:W-:Y:S01]  /*0810*/  VIADD R13, R11.reuse, 0x10 ;  /* 0x000000100b0d7836 */ /* 0x040fe20000000000 */
[----:B------:R-:W-:Y:S01]  /*0820*/  UISETP.NE.AND UP1, UPT, UR12, URZ, !UP1 ;  /* 0x000000ff0c00728c */ /* 0x000fe2000cf25270 */
[C---:B------:R-:W-:Y:S01]  /*0830*/  VIADD R14, R11.reuse, 0x20 ;  /* 0x000000200b0e7836 */ /* 0x040fe20000000000 */
[----:B------:R-:W-:Y:S01]  /*0840*/  UISETP.NE.AND UP0, UPT, UR13, -0x1, UPT ;  /* 0xffffffff0d00788c */ /* 0x000fe2000bf05270 */
[----:B------:R-:W-:Y:S01]  /*0850*/  IADD3 R2, P1, PT, R2, UR10, RZ ;  /* 0x0000000a02027c10 */ /* 0x000fe2000ff3e0ff */
[----:B---3--:R-:W-:Y:S01]  /*0860*/  UIMAD UR16, UR9, UR16, URZ ;  /* 0x00000010091072a4 */ /* 0x008fe2000f8e02ff */
[C---:B------:R-:W-:Y:S01]  /*0870*/  VIADD R16, R11.reuse, 0x40 ;  /* 0x000000400b107836 */ /* 0x040fe20000000000 */
[----:B------:R-:W-:Y:S01]  /*0880*/  UIMAD.WIDE.U32 UR30, UR30, 0x80, URZ ;  /* 0x000000801e1e78a5 */ /* 0x000fe2000f8e00ff */
[----:B------:R-:W-:Y:S01]  /*0890*/  IADD3.X R3, PT, PT, RZ, UR11, RZ, P1, !PT ;  /* 0x0000000bff037c10 */ /* 0x000fe20008ffe4ff */
[C---:B------:R-:W-:Y:S01]  /*08a0*/  VIADD R17, R11.reuse, 0x50 ;  /* 0x000000500b117836 */ /* 0x040fe20000000000 */
[C---:B------:R-:W-:Y:S01]  /*08b0*/  IADD3 R15, PT, PT, R11.reuse, 0x30, RZ ;  /* 0x000000300b0f7810 */ /* 0x040fe20007ffe0ff */
[----:B-1----:R-:W-:Y:S01]  /*08c0*/  IMAD.U32 R4, RZ, RZ, UR4 ;  /* 0x00000004ff047e24 */ /* 0x002fe2000f8e00ff */
[----:B------:R-:W-:Y:S01]  /*08d0*/  UIMAD UR4, UR21, UR8, URZ ;  /* 0x00000008150472a4 */ /* 0x000fe2000f8e02ff */
[----:B------:R-:W-:Y:S01]  /*08e0*/  IMAD.U32 R0, RZ, RZ, UR5 ;  /* 0x00000005ff007e24 */ /* 0x000fe2000f8e00ff */
[----:B------:R-:W-:Y:S01]  /*08f0*/  UIADD3 UR21, UPT, UPT, -UR21, UR23, URZ ;  /* 0x0000001715157290 */ /* 0x000fe2000fffe1ff */
[----:B------:R-:W-:Y:S01]  /*0900*/  IMAD.WIDE.U32 R8, R4, UR9, R2 ;  /* 0x0000000904087c25 */ /* 0x000fe2000f8e0002 */
[----:B--2---:R-:W-:Y:S01]  /*0910*/  UIMAD UR6, UR19, UR6, URZ ;  /* 0x00000006130672a4 */ /* 0x004fe2000f8e02ff */
        /* <DEDUP_REMOVED lines=34> */
.L_x_121:
[----:B------:R-:W-:Y:S05]  /*0b40*/  BSYNC.RECONVERGENT B0 ;  /* 0x0000000000007941 */ /* 0x000fea0003800200 */
.L_x_120:
[----:B------:R-:W-:Y:S01]  /*0b50*/  ISETP.NE.AND P0, PT, R10, RZ, PT ;  /* 0x000000ff0a00720c */ /* 0x000fe20003f05270 */
[----:B------:R-:W-:-:S12]  /*0b60*/  BSSY.RECONVERGENT B0, `(.L_x_122) ;  /* 0x0000010000007945 */ /* 0x000fd80003800200 */
[----:B------:R-:W-:Y:S05]  /*0b70*/  @P0 BRA `(.L_x_123) ;  /* 0x0000000000380947 */ /* 0x000fea0003800000 */
[----:B------:R-:W2:Y:S01]  /*0b80*/  LDCU.64 UR6, c[0x0][0x408] ;  /* 0x00008100ff0677ac */ /* 0x000ea20008000a00 */
[----:B------:R-:W-:Y:S01]  /*0b90*/  IADD3 R4, P0, PT, R12, 0x10, RZ ;  /* 0x000000100c047810 */ /* 0x000fe20007f1e0ff */
[----:B-1----:R-:W-:Y:S01]  /*0ba0*/  IMAD.MOV.U32 R2, RZ, RZ, R8 ;  /* 0x000000ffff027224 */ /* 0x002fe200078e0008 */
        /* <DEDUP_REMOVED lines=11> */
.L_x_123:
[----:B------:R-:W-:Y:S05]  /*0c60*/  BSYNC.RECONVERGENT B0 ;  /* 0x0000000000007941 */ /* 0x000fea0003800200 */
.L_x_122:
[----:B------:R-:W-:Y:S04]  /*0c70*/  BSSY.RECONVERGENT B0, `(.L_x_124) ;  /* 0x0000010000007945 */ /* 0x000fe80003800200 */
[----:B------:R-:W-:Y:S05]  /*0c80*/  @P6 BRA `(.L_x_125) ;  /* 0x0000000000386947 */ /* 0x000fea0003800000 */
[----:B------:R-:W3:Y:S01]  /*0c90*/  LDCU.64 UR6, c[0x0][0x408] ;  /* 0x00008100ff0677ac */ /* 0x000ee20008000a00 */
[----:B--2---:R-:W-:Y:S01]  /*0ca0*/  IADD3 R4, P0, PT, R12, 0x20, RZ ;  /* 0x000000200c047810 */ /* 0x004fe20007f1e0ff */
[----:B-1----:R-:W-:Y:S01]  /*0cb0*/  IMAD.MOV.U32 R2, RZ, RZ, R8 ;  /* 0x000000ffff027224 */ /* 0x002fe200078e0008 */
        /* <DEDUP_REMOVED lines=9> */
[----:B------:R3:W-:Y:S04]  /*0d50*/  STG.E.128 desc[UR14][R4.64], RZ ;  /* 0x000000ff04007986 */ /* 0x0007e8000c101d0e */
[----:B------:R3:W-:Y:S02]  /*0d60*/  STG.E.128 desc[UR14][R4.64+0x80], RZ ;  /* 0x000080ff04007986 */ /* 0x0007e4000c101d0e */
.L_x_125:
[----:B------:R-:W-:Y:S05]  /*0d70*/  BSYNC.RECONVERGENT B0 ;  /* 0x0000000000007941 */ /* 0x000fea0003800200 */
.L_x_124:
[----:B------:R-:W-:Y:S04]  /*0d80*/  BSSY.RECONVERGENT B0, `(.L_x_126) ;  /* 0x0000010000007945 */ /* 0x000fe80003800200 */
[----:B------:R-:W-:Y:S05]  /*0d90*/  @P5 BRA `(.L_x_127) ;  /* 0x0000000000385947 */ /* 0x000fea0003800000 */
[----:B------:R-:W4:Y:S01]  /*0da0*/  LDCU.64 UR6, c[0x0][0x408] ;  /* 0x00008100ff0677ac */ /* 0x000f220008000a00 */
[----:B--23--:R-:W-:Y:S01]  /*0db0*/  IADD3 R4, P0, PT, R12, 0x30, RZ ;  /* 0x000000300c047810 */ /* 0x00cfe20007f1e0ff */
[----:B-1----:R-:W-:Y:S01]  /*0dc0*/  IMAD.MOV.U32 R2, RZ, RZ, R8 ;  /* 0x000000ffff027224 */ /* 0x002fe200078e0008 */
[----:B------:R-:W-:Y:S01]  /*0dd0*/  MOV R3, R7 ;  /* 0x0000000700037202 */ /* 0x000fe20000000f00 */
[----:B------:R-:W1:Y:S02]  /*0de0*/  LDCU.64 UR4, c[0x0][0x3f0] ;  /* 0x00007e00ff0477ac */ /* 0x000e640008000a00 */
[----:B------:R-:W-:-:S04]  /*0df0*/  IMAD.X R0, RZ, RZ, UR31, P0 ;  /* 0x0000001fff007e24 */ /* 0x000fc800080e06ff */
[----:B----4-:R-:W-:Y:S02]  /*0e00*/  IMAD R0, R0, UR6, RZ ;  /* 0x0000000600007c24 */ /* 0x010fe4000f8e02ff */
[----:B------:R-:W-:-:S04]  /*0e10*/  IMAD.WIDE.U32 R2, R4, UR6, R2 ;  /* 0x0000000604027c25 */ /* 0x000fc8000f8e0002 */
[----:B------:R-:W-:Y:S01]  /*0e20*/  IMAD R0, R4, UR7, R0 ;  /* 0x0000000704007c24 */ /* 0x000fe2000f8e0200 */
[----:B-1----:R-:W-:-:S04]  /*0e30*/  LEA R4, P0, R2, UR4, 0x1 ;  /* 0x0000000402047c11 */ /* 0x002fc8000f8008ff */
[----:B------:R-:W-:-:S04]  /*0e40*/  IADD3 R0, PT, PT, R3, R0, RZ ;  /* 0x0000000003007210 */ /* 0x000fc80007ffe0ff */
[----:B------:R-:W-:-:S05]  /*0e50*/  LEA.HI.X R5, R2, UR5, R0, 0x1, P0 ;  /* 0x0000000502057c11 */ /* 0x000fca00080f0c00 */
[----:B------:R4:W-:Y:S04]  /*0e60*/  STG.E.128 desc[UR14][R4.64], RZ ;  /* 0x000000ff04007986 */ /* 0x0009e8000c101d0e */
[----:B------:R4:W-:Y:S02]  /*0e70*/  STG.E.128 desc[UR14][R4.64+0x80], RZ ;  /* 0x000080ff04007986 */ /* 0x0009e4000c101d0e */
.L_x_127:
[----:B------:R-:W-:Y:S05]  /*0e80*/  BSYNC.RECONVERGENT B0 ;  /* 0x0000000000007941 */ /* 0x000fea0003800200 */
.L_x_126:
[----:B------:R-:W-:Y:S04]  /*0e90*/  BSSY.RECONVERGENT B0, `(.L_x_128) ;  /* 0x0000010000007945 */ /* 0x000fe80003800200 */
[----:B------:R-:W-:Y:S05]  /*0ea0*/  @P4 BRA `(.L_x_129) ;  /* 0x0000000000384947 */ /* 0x000fea0003800000 */
[----:B------:R-:W5:Y:S01]  /*0eb0*/  LDCU.64 UR6, c[0x0][0x408] ;  /* 0x00008100ff0677ac */ /* 0x000f620008000a00 */
[----:B--234-:R-:W-:Y:S01]  /*0ec0*/  IADD3 R4, P0, PT, R12, 0x40, RZ ;  /* 0x000000400c047810 */ /* 0x01cfe20007f1e0ff */
[----:B-1----:R-:W-:Y:S01]  /*0ed0*/  IMAD.MOV.U32 R2, RZ, RZ, R8 ;  /* 0x000000ffff027224 */ /* 0x002fe200078e0008 */
[----:B------:R-:W-:Y:S01]  /*0ee0*/  MOV R3, R7 ;  /* 0x0000000700037202 */ /* 0x000fe20000000f00 */
[----:B------:R-:W1:Y:S02]  /*0ef0*/  LDCU.64 UR4, c[0x0][0x3f0] ;  /* 0x00007e00ff0477ac */ /* 0x000e640008000a00 */
[----:B------:R-:W-:-:S04]  /*0f00*/  IMAD.X R0, RZ, RZ, UR31, P0 ;  /* 0x0000001fff007e24 */ /* 0x000fc800080e06ff */
[----:B-----5:R-:W-:Y:S02]  /*0f10*/  IMAD R0, R0, UR6, RZ ;  /* 0x0000000600007c24 */ /* 0x020fe4000f8e02ff */
[----:B------:R-:W-:-:S04]  /*0f20*/  IMAD.WIDE.U32 R2, R4, UR6, R2 ;  /* 0x0000000604027c25 */ /* 0x000fc8000f8e0002 */
[----:B------:R-:W-:Y:S01]  /*0f30*/  IMAD R0, R4, UR7, R0 ;  /* 0x0000000704007c24 */ /* 0x000fe2000f8e0200 */
[----:B-1----:R-:W-:-:S04]  /*0f40*/  LEA R4, P0, R2, UR4, 0x1 ;  /* 0x0000000402047c11 */ /* 0x002fc8000f8008ff */
[----:B------:R-:W-:-:S04]  /*0f50*/  IADD3 R0, PT, PT, R3, R0, RZ ;  /* 0x0000000003007210 */ /* 0x000fc80007ffe0ff */
[----:B------:R-:W-:-:S05]  /*0f60*/  LEA.HI.X R5, R2, UR5, R0, 0x1, P0 ;  /* 0x0000000502057c11 */ /* 0x000fca00080f0c00 */
[----:B------:R1:W-:Y:S04]  /*0f70*/  STG.E.128 desc[UR14][R4.64], RZ ;  /* 0x000000ff04007986 */ /* 0x0003e8000c101d0e */
[----:B------:R1:W-:Y:S02]  /*0f80*/  STG.E.128 desc[UR14][R4.64+0x80], RZ ;  /* 0x000080ff04007986 */ /* 0x0003e4000c101d0e */
.L_x_129:
[----:B------:R-:W-:Y:S05]  /*0f90*/  BSYNC.RECONVERGENT B0 ;  /* 0x0000000000007941 */ /* 0x000fea0003800200 */
.L_x_128:
[----:B------:R-:W-:Y:S04]  /*0fa0*/  BSSY.RECONVERGENT B0, `(.L_x_130) ;  /* 0x0000010000007945 */ /* 0x000fe80003800200 */
[----:B------:R-:W-:Y:S05]  /*0fb0*/  @P3 BRA `(.L_x_131) ;  /* 0x0000000000383947 */ /* 0x000fea0003800000 */
[----:B------:R-:W5:Y:S01]  /*0fc0*/  LDCU.64 UR6, c[0x0][0x408] ;  /* 0x00008100ff0677ac */ /* 0x000f620008000a00 */
[----:B-1234-:R-:W-:Y:S01]  /*0fd0*/  IADD3 R4, P0, PT, R12, 0x50, RZ ;  /* 0x000000500c047810 */ /* 0x01efe20007f1e0ff */
[----:B------:R-:W-:Y:S01]  /*0fe0*/  IMAD.MOV.U32 R2, RZ, RZ, R8 ;  /* 0x000000ffff027224 */ /* 0x000fe200078e0008 */
        /* <DEDUP_REMOVED lines=11> */
.L_x_131:
[----:B------:R-:W-:Y:S05]  /*10a0*/  BSYNC.RECONVERGENT B0 ;  /* 0x0000000000007941 */ /* 0x000fea0003800200 */
.L_x_130:
        /* <DEDUP_REMOVED lines=16> */
.L_x_133:
[----:B------:R-:W-:Y:S05]  /*11b0*/  BSYNC.RECONVERGENT B0 ;  /* 0x0000000000007941 */ /* 0x000fea0003800200 */
.L_x_132:
[----:B------:R-:W-:Y:S01]  /*11c0*/  ISETP.GE.AND P1, PT, R19, UR21, PT ;  /* 0x0000001513007c0c */ /* 0x000fe2000bf26270 */
[----:B------:R-:W-:-:S12]  /*11d0*/  BSSY.RECONVERGENT B0, `(.L_x_134) ;  /* 0x0000010000007945 */ /* 0x000fd80003800200 */
        /* <DEDUP_REMOVED lines=15> */
.L_x_135:
[----:B------:R-:W-:Y:S05]  /*12d0*/  BSYNC.RECONVERGENT B0 ;  /* 0x0000000000007941 */ /* 0x000fea0003800200 */
.L_x_134:
[----:B------:R-:W-:Y:S01]  /*12e0*/  LOP3.LUT P0, R0, R163, 0x7, RZ, 0xc0, !PT ;  /* 0x00000007a3007812 */ /* 0x000fe2000780c0ff */
[----:B------:R-:W-:Y:S01]  /*12f0*/  BSSY.RECONVERGENT B0, `(.L_x_136) ;  /* 0x0000016000007945 */ /* 0x000fe20003800200 */
[----:B-1----:R-:W-:Y:S02]  /*1300*/  P2R R2, PR, RZ, 0x2 ;  /* 0x00000002ff027803 */ /* 0x002fe40000000000 */
[----:B------:R-:W-:Y:S02]  /*1310*/  ISETP.GE.OR P0, PT, R11, UR21, P0 ;  /* 0x000000150b007c0c */ /* 0x000fe40008706670 */
[----:B------:R-:W-:Y:S02]  /*1320*/  ISETP.NE.AND P1, PT, R10, RZ, PT ;  /* 0x000000ff0a00720c */ /* 0x000fe40003f25270 */
[C---:B------:R-:W-:Y:S02]  /*1330*/  ISETP.NE.OR P6, PT, R0.reuse, RZ, P6 ;  /* 0x000000ff0000720c */ /* 0x040fe400037c5670 */
[----:B------:R-:W-:-:S02]  /*1340*/  ISETP.NE.OR P1, PT, R0, RZ, P1 ;  /* 0x000000ff0000720c */ /* 0x000fc40000f25670 */
[----:B------:R-:W-:Y:S02]  /*1350*/  ISETP.NE.OR P5, PT, R0, RZ, P5 ;  /* 0x000000ff0000720c */ /* 0x000fe40002fa5670 */
[----:B--234-:R-:W-:Y:S02]  /*1360*/  P2R R4, PR, RZ, 0x2 ;  /* 0x00000002ff047803 */ /* 0x01cfe40000000000 */
[----:B------:R-:W-:Y:S02]  /*1370*/  ISETP.NE.AND P1, PT, R2, RZ, PT ;  /* 0x000000ff0200720c */ /* 0x000fe40003f25270 */
[C---:B------:R-:W-:Y:S02]  /*1380*/  ISETP.NE.OR P4, PT, R0.reuse, RZ, P4 ;  /* 0x000000ff0000720c */ /* 0x040fe40002785670 */
[C---:B------:R-:W-:Y:S02]  /*1390*/  ISETP.NE.OR P3, PT, R0.reuse, RZ, P3 ;  /* 0x000000ff0000720c */ /* 0x040fe40001f65670 */
[----:B------:R-:W-:-:S02]  /*13a0*/  ISETP.NE.OR P2, PT, R0, RZ, P2 ;  /* 0x000000ff0000720c */ /* 0x000fc40001745670 */
[----:B------:R-:W-:Y:S01]  /*13b0*/  ISETP.NE.OR P1, PT, R0, RZ, P1 ;  /* 0x000000ff0000720c */ /* 0x000fe20000f25670 */
[----:B------:R-:W-:-:S12]  /*13c0*/  @P0 BRA `(.L_x_137) ;  /* 0x0000000000200947 */ /* 0x000fd80003800000 */
        /* <DEDUP_REMOVED lines=8> */
.L_x_137:
[----:B------:R-:W-:Y:S05]  /*1450*/  BSYNC.RECONVERGENT B0 ;  /* 0x0000000000007941 */ /* 0x000fea0003800200 */
.L_x_136:
[----:B------:R-:W-:Y:S01]  /*1460*/  ISETP.NE.AND P0, PT, R4, RZ, PT ;  /* 0x000000ff0400720c */ /* 0x000fe20003f05270 */
[----:B------:R-:W-:-:S12]  /*1470*/  BSSY.RECONVERGENT B0, `(.L_x_138) ;  /* 0x000000a000007945 */ /* 0x000fd80003800200 */
[----:B------:R-:W-:Y:S05]  /*1480*/  @P0 BRA `(.L_x_139) ;  /* 0x0000000000200947 */ /* 0x000fea0003800000 */
        /* <DEDUP_REMOVED lines=8> */
.L_x_139:
[----:B------:R-:W-:Y:S05]  /*1510*/  BSYNC.RECONVERGENT B0 ;  /* 0x0000000000007941 */ /* 0x000fea0003800200 */
.L_x_138:
        /* <DEDUP_REMOVED lines=10> */
.L_x_141:
[----:B------:R-:W-:Y:S05]  /*15c0*/  BSYNC.RECONVERGENT B0 ;  /* 0x0000000000007941 */ /* 0x000fea0003800200 */
.L_x_140:
        /* <DEDUP_REMOVED lines=10> */
.L_x_143:
[----:B------:R-:W-:Y:S05]  /*1670*/  BSYNC.RECONVERGENT B0 ;  /* 0x0000000000007941 */ /* 0x000fea0003800200 */
.L_x_142:
        /* <DEDUP_REMOVED lines=10> */
.L_x_145:
[----:B------:R-:W-:Y:S05]  /*1720*/  BSYNC.RECONVERGENT B0 ;  /* 0x0000000000007941 */ /* 0x000fea0003800200 */
.L_x_144:
        /* <DEDUP_REMOVED lines=10> */
.L_x_147:
[----:B------:R-:W-:Y:S05]  /*17d0*/  BSYNC.RECONVERGENT B0 ;  /* 0x0000000000007941 */ /* 0x000fea0003800200 */
.L_x_146:
        /* <DEDUP_REMOVED lines=10> */
.L_x_149:
[----:B------:R-:W-:Y:S05]  /*1880*/  BSYNC.RECONVERGENT B0 ;  /* 0x0000000000007941 */ /* 0x000fea0003800200 */
.L_x_148:
        /* <DEDUP_REMOVED lines=10> */
.L_x_118:
        /* <DEDUP_REMOVED lines=21> */
.L_x_150:
[----:B------:R-:W1:Y:S01]  /*1a80*/  LDCU.64 UR10, c[0x0][0x3b8] ;  /* 0x00007700ff0a77ac */ /* 0x000e620008000a00 */
[----:B------:R-:W-:-:S04]  /*1a90*/  UIADD3 UR27, UPT, UPT, UR12, UR20, URZ ;  /* 0x000000140c1b7290 */ /* 0x000fc8000fffe0ff */
[----:B-1----:R-:W-:Y:S02]  /*1aa0*/  UIMAD.WIDE.U32 UR34, UR27, UR10, URZ ;  /* 0x0000000a1b2272a5 */ /* 0x002fe4000f8e00ff */
[----:B------:R-:W-:-:S04]  /*1ab0*/  UIMAD UR27, UR27, UR11, URZ ;  /* 0x0000000b1b1b72a4 */ /* 0x000fc8000f8e02ff */
[----:B------:R-:W-:Y:S02]  /*1ac0*/  UIADD3 UR27, UPT, UPT, UR35, UR27, URZ ;  /* 0x0000001b231b7290 */ /* 0x000fe4000fffe0ff */
.L_x_151:
[----:B------:R-:W1:Y:S01]  /*1ad0*/  LDCU UR4, c[0x0][0x3e8] ;  /* 0x00007d00ff0477ac */ /* 0x000e620008000800 */
[----:B------:R-:W2:Y:S01]  /*1ae0*/  S2R R2, SR_CTAID.Z ;  /* 0x0000000000027919 */ /* 0x000ea20000002700 */
[----:B------:R-:W-:Y:S01]  /*1af0*/  UMOV UR28, URZ ;  /* 0x000000ff001c7c82 */ /* 0x000fe20008000000 */
[----:B-1----:R-:W-:-:S05]  /*1b00*/  IMAD.U32 R0, RZ, RZ, UR4 ;  /* 0x00000004ff007e24 */ /* 0x002fca000f8e00ff */
[----:B------:R-:W-:-:S04]  /*1b10*/  IABS R0, R0 ;  /* 0x0000000000007213 */ /* 0x000fc80000000000 */
[----:B------:R-:W-:-:S13]  /*1b20*/  R2UR UR7, R0 ;  /* 0x00000000000772ca */ /* 0x000fda00000e0000 */
[----:B------:R-:W1:Y:S08]  /*1b30*/  I2F.RP R0, UR7 ;  /* 0x0000000700007d06 */ /* 0x000e700008209400 */
[----:B-1----:R-:W1:Y:S02]  /*1b40*/  MUFU.RCP R0, R0 ;  /* 0x0000000000007308 */ /* 0x002e640000001000 */
[----:B-1----:R-:W-:-:S06]  /*1b50*/  VIADD R0, R0, 0xffffffe ;  /* 0x0ffffffe00007836 */ /* 0x002fcc0000000000 */
[----:B------:R-:W1:Y:S02]  /*1b60*/  F2I.FTZ.U32.TRUNC.NTZ R0, R0 ;  /* 0x0000000000007305 */ /* 0x000e64000021f000 */
[----:B-1----:R-:W-:Y:S02]  /*1b70*/  R2UR UR29, R0 ;  /* 0x00000000001d72ca */ /* 0x002fe400000e0000 */
[----:B--2---:R-:W-:-:S04]  /*1b80*/  IABS R0, R2 ;  /* 0x0000000200007213 */ /* 0x004fc80000000000 */
[----:B------:R-:W-:-:S07]  /*1b90*/  R2UR UR6, R0 ;  /* 0x00000000000672ca */ /* 0x000fce00000e0000 */
        /* <DEDUP_REMOVED lines=30> */
.L_x_152:
[----:B------:R-:W1:Y:S01]  /*1d80*/  LDCU.64 UR6, c[0x0][0x3c0] ;  /* 0x00007800ff0677ac */ /* 0x000e620008000a00 */
[----:B------:R-:W-:-:S04]  /*1d90*/  UIADD3 UR12, UPT, UPT, UR12, UR20, URZ ;  /* 0x000000140c0c7290 */ /* 0x000fc8000fffe0ff */
[----:B-1----:R-:W-:Y:S02]  /*1da0*/  UIMAD.WIDE.U32 UR4, UR12, UR6, URZ ;  /* 0x000000060c0472a5 */ /* 0x002fe4000f8e00ff */
[----:B------:R-:W-:-:S04]  /*1db0*/  UIMAD UR12, UR12, UR7, URZ ;  /* 0x000000070c0c72a4 */ /* 0x000fc8000f8e02ff */
[----:B------:R-:W-:Y:S01]  /*1dc0*/  UIADD3 UR19, UPT, UPT, UR5, UR12, URZ ;  /* 0x0000000c05137290 */ /* 0x000fe2000fffe0ff */
[----:B------:R-:W-:-:S11]  /*1dd0*/  UMOV UR20, UR4 ;  /* 0x0000000400147c82 */ /* 0x000fd60008000000 */
.L_x_153:
[----:B------:R-:W-:Y:S01]  /*1de0*/  SHF.R.U32.HI R29, RZ, 0x3, R163 ;  /* 0x00000003ff1d7819 */ /* 0x000fe200000116a3 */
[----:B------:R-:W-:Y:S01]  /*1df0*/  UIADD3 UR12, UPT, UPT, -UR21, UR23, URZ ;  /* 0x00000017150c7290 */ /* 0x000fe2000fffe1ff */
[C---:B------:R-:W-:Y:S01]  /*1e00*/  IMAD.SHL.U32 R20, R163.reuse, 0x8, RZ ;  /* 0x00000008a3147824 */ /* 0x040fe200078e00ff */
[----:B------:R-:W1:Y:S01]  /*1e10*/  LDCU.64 UR4, c[0x0][0x3c8] ;  /* 0x00007900ff0477ac */ /* 0x000e620008000a00 */
[----:B------:R-:W-:Y:S01]  /*1e20*/  IMAD.SHL.U32 R160, R163, 0x40, RZ ;  /* 0x00000040a3a07824 */ /* 0x000fe200078e00ff */
[----:B------:R-:W-:Y:S01]  /*1e30*/  STL [R1+0x8], R29 ;  /* 0x0000081d01007387 */ /* 0x000fe20000100800 */
[C---:B------:R-:W-:Y:S01]  /*1e40*/  VIADD R22, R29.reuse, 0x10 ;  /* 0x000000101d167836 */ /* 0x040fe20000000000 */
[C---:B------:R-:W-:Y:S01]  /*1e50*/  ISETP.GE.AND P5, PT, R29.reuse, UR12, PT ;  /* 0x0000000c1d007c0c */ /* 0x040fe2000bfa6270 */
[----:B------:R-:W-:Y:S01]  /*1e60*/  UIMAD.WIDE.U32 UR30, UR30, 0x80, URZ ;  /* 0x000000801e1e78a5 */ /* 0x000fe2000f8e00ff */
[----:B------:R-:W-:Y:S01]  /*1e70*/  LOP3.LUT R26, R20, 0x38, RZ, 0xc0, !PT ;  /* 0x00000038141a7812 */ /* 0x000fe200078ec0ff */
[C---:B------:R-:W-:Y:S01]  /*1e80*/  VIADD R25, R29.reuse, 0x20 ;  /* 0x000000201d197836 */ /* 0x040fe20000000000 */
[----:B------:R-:W-:Y:S01]  /*1e90*/  ISETP.GE.AND P4, PT, R22, UR12, PT ;  /* 0x0000000c16007c0c */ /* 0x000fe2000bf86270 */
[C---:B------:R-:W-:Y:S01]  /*1ea0*/  VIADD R24, R29.reuse, 0x30 ;  /* 0x000000301d187836 */ /* 0x040fe20000000000 */
[----:B------:R-:W-:Y:S01]  /*1eb0*/  IADD3 R2, P0, PT, R26, UR24, RZ ;  /* 0x000000181a027c10 */ /* 0x000fe2000ff1e0ff */
[----:B------:R-:W-:Y:S01]  /*1ec0*/  STL [R1+0x64], R26 ;  /* 0x0000641a01007387 */ /* 0x000fe20000100800 */
[----:B------:R-:W-:Y:S01]  /*1ed0*/  LOP3.LUT R23, R29, UR30, RZ, 0xfc, !PT ;  /* 0x0000001e1d177c12 */ /* 0x000fe2000f8efcff */
[----:B------:R-:W-:Y:S01]  /*1ee0*/  UIADD3 UR26, UPT, UPT, UR17, -0x1, URZ ;  /* 0xffffffff111a7890 */ /* 0x000fe2000fffe0ff */
        /* <DEDUP_REMOVED lines=12> */
[----:B------:R-:W-:Y:S01]  /*1fb0*/  VIADD R2, R29, 0x40 ;  /* 0x000000401d027836 */ /* 0x000fe20000000000 */
[----:B------:R-:W-:Y:S01]  /*1fc0*/  UIMAD UR24, UR26, -0x40, UR22 ;  /* 0xffffffc01a1878a4 */ /* 0x000fe2000f8e0216 */
[----:B------:R-:W-:Y:S01]  /*1fd0*/  @!P4 IMAD.X R3, RZ, RZ, UR31, P0 ;  /* 0x0000001fff03ce24 */ /* 0x000fe200080e06ff */
[----:B------:R-:W-:Y:S01]  /*1fe0*/  LOP3.LUT R28, R19, 0x1e00, R20, 0xf8, !PT ;  /* 0x00001e00131c7812 */ /* 0x000fe200078ef814 */
[----:B------:R-:W-:Y:S01]  /*1ff0*/  IMAD R7, R0, UR9, R7 ;  /* 0x0000000900077c24 */ /* 0x000fe2000f8e0207 */
[----:B------:R-:W-:Y:S01]  /*2000*/  ISETP.GE.AND P1, PT, R2, UR12, PT ;  /* 0x0000000c02007c0c */ /* 0x000fe2000bf26270 */
[----:B------:R-:W3:Y:S01]  /*2010*/  @!P4 LDC.64 R8, c[0x0][0x3b0] ;  /* 0x0000ec00ff08cb82 */ /* 0x000ee20000000a00 */
[----:B------:R-:W-:Y:S01]  /*2020*/  @!P4 IMAD.MOV.U32 R2, RZ, RZ, R6 ;  /* 0x000000ffff02c224 */ /* 0x000fe200078e0006 */
[----:B------:R4:W-:Y:S01]  /*2030*/  STL [R1+0x94], R19 ;  /* 0x0000941301007387 */ /* 0x0009e20000100800 */
[----:B------:R-:W-:Y:S01]  /*2040*/  USHF.L.U32 UR29, UR10, 0x6, URZ ;  /* 0x000000060a1d7899 */ /* 0x000fe200080006ff */
[----:B------:R-:W-:Y:S01]  /*2050*/  IMAD R27, R29, UR7, RZ ;  /* 0x000000071d1b7c24 */ /* 0x000fe2000f8e02ff */
[----:B------:R-:W5:Y:S01]  /*2060*/  LDCU.64 UR8, c[0x0][0x3d0] ;  /* 0x00007a00ff0877ac */ /* 0x000f620008000a00 */
[----:B------:R-:W-:Y:S01]  /*2070*/  SHF.R.U32.HI R134, RZ, 0x1, R163 ;  /* 0x00000001ff867819 */ /* 0x000fe200000116a3 */
[----:B------:R-:W-:Y:S01]  /*2080*/  IMAD.MOV.U32 R133, RZ, RZ, 0x20 ;  /* 0x00000020ff857424 */ /* 0x000fe200078e00ff */
[----:B------:R-:W5:Y:S01]  /*2090*/  @!P5 LDC.64 R14, c[0x0][0x380] ;  /* 0x0000e000ff0edb82 */ /* 0x000f620000000a00 */
[----:B--2---:R-:W-:Y:S01]  /*20a0*/  ULEA UR30, UR30, UR4, 0x18 ;  /* 0x000000041e1e7291 */ /* 0x004fe2000f8ec0ff */
[----:B------:R-:W-:Y:S01]  /*20b0*/  LOP3.LUT R132, R160, 0x400, RZ, 0xc0, !PT ;  /* 0x00000400a0847812 */ /* 0x000fe200078ec0ff */
[----:B------:R-:W-:-:S02]  /*20c0*/  UIMAD.WIDE.U32 UR32, UR29, UR26, URZ ;  /* 0x0000001a1d2072a5 */ /* 0x000fc4000f8e00ff */
[----:B------:R-:W-:Y:S02]  /*20d0*/  USHF.L.U64.HI UR28, UR10, 0x6, UR11 ;  /* 0x000000060a1c7899 */ /* 0x000fe4000801020b */
[----:B------:R-:W-:Y:S01]  /*20e0*/  LEA R28, R28, UR30, 0x1 ;  /* 0x0000001e1c1c7c11 */ /* 0x000fe2000f8e08ff */
[----:B------:R-:W2:Y:S01]  /*20f0*/  @!P4 LDC.64 R16, c[0x0][0x380] ;  /* 0x0000e000ff10cb82 */ /* 0x000ea20000000a00 */
[----:B-1----:R-:W-:Y:S01]  /*2100*/  @!P5 IMAD R5, R10, UR31, RZ ;  /* 0x0000001f0a05dc24 */ /* 0x002fe2000f8e02ff */
[----:B------:R-:W-:Y:S01]  /*2110*/  UIMAD UR25, UR28, UR26, URZ ;  /* 0x0000001a1c1972a4 */ /* 0x000fe2000f8e02ff */
[----:B------:R-:W1:Y:S02]  /*2120*/  LDCU.64 UR4, c[0x0][0x388] ;  /* 0x00007100ff0477ac */ /* 0x000e640008000a00 */
[C---:B------:R-:W-:Y:S02]  /*2130*/  @!P5 IMAD R5, R23.reuse, R11, R5 ;  /* 0x0000000b1705d224 */ /* 0x040fe400078e0205 */
[----:B------:R-:W-:Y:S01]  /*2140*/  @!P5 IMAD.WIDE.U32 R10, R23, R10, R6 ;  /* 0x0000000a170ad225 */ /* 0x000fe200078e0006 */
[----:B------:R-:W1:Y:S01]  /*2150*/  @!P3 LDC.64 R12, c[0x0][0x3b0] ;  /* 0x0000ec00ff0cbb82 */ /* 0x000e620000000a00 */
[----:B------:R-:W-:-:S02]  /*2160*/  UIADD3 UR25, UPT, UPT, UR33, UR25, URZ ;  /* 0x0000001921197290 */ /* 0x000fc4000fffe0ff */
[-C--:B---3--:R-:W-:Y:S01]  /*2170*/  @!P4 IMAD R0, R3, R8.reuse, RZ ;  /* 0x000000080300c224 */ /* 0x088fe200078e02ff */
[----:B------:R-:W-:Y:S01]  /*2180*/  USHF.L.U32 UR36, UR10, 0x4, URZ ;  /* 0x000000040a247899 */ /* 0x000fe200080006ff */
[----:B------:R-:W-:Y:S01]  /*2190*/  @!P4 IMAD.MOV.U32 R3, RZ, RZ, R7 ;  /* 0x000000ffff03c224 */ /* 0x000fe200078e0007 */
[----:B------:R-:W-:Y:S01]  /*21a0*/  UIMAD.WIDE.U32 UR38, UR10, 0x20, URZ ;  /* 0x000000200a2678a5 */ /* 0x000fe2000f8e00ff */
[C---:B------:R-:W-:Y:S01]  /*21b0*/  @!P4 IMAD R9, R4.reuse, R9, R0 ;  /* 0x000000090409c224 */ /* 0x040fe200078e0200 */
[----:B------:R-:W-:Y:S01]  /*21c0*/  @!P5 IADD3 R0, PT, PT, R11, R5, RZ ;  /* 0x000000050b00d210 */ /* 0x000fe20007ffe0ff */
[----:B------:R-:W-:Y:S01]  /*21d0*/  @!P4 IMAD.WIDE.U32 R2, R4, R8, R2 ;  /* 0x000000080402c225 */ /* 0x000fe200078e0002 */
[C---:B-----5:R-:W-:Y:S01]  /*21e0*/  @!P5 LEA R8, P6, R10.reuse, R14, 0x1 ;  /* 0x0000000e0a08d211 */ /* 0x060fe200078c08ff */
[----:B----4-:R-:W3:Y:S01]  /*21f0*/  @!P2 LDC.64 R18, c[0x0][0x380] ;  /* 0x0000e000ff12ab82 */ /* 0x010ee20000000a00 */
[----:B------:R-:W-:Y:S01]  /*2200*/  USHF.L.U64.HI UR35, UR10, 0x4, UR11 ;  /* 0x000000040a237899 */ /* 0x000fe2000801020b */
[----:B------:R-:W-:Y:S01]  /*2210*/  @!P4 IMAD.IADD R3, R3, 0x1, R9 ;  /* 0x000000010303c824 */ /* 0x000fe200078e0209 */
[----:B------:R-:W-:-:S02]  /*2220*/  @!P5 LEA.HI.X R9, R10, R15, R0, 0x1, P6 ;  /* 0x0000000f0a09d211 */ /* 0x000fc400030f0c00 */
[----:B--2---:R-:W-:-:S03]  /*2230*/  @!P4 LEA R4, P0, R2, R16, 0x1 ;  /* 0x000000100204c211 */ /* 0x004fc600078008ff */
[----:B------:R-:W2:Y:S01]  /*2240*/  @!P3 LDC.64 R10, c[0x0][0x380] ;  /* 0x0000e000ff0abb82 */ /* 0x000ea20000000a00 */
[----:B------:R-:W-:Y:S01]  /*2250*/  @!P4 LEA.HI.X R5, R2, R17, R3, 0x1, P0 ;  /* 0x000000110205c211 */ /* 0x000fe200000f0c03 */
[----:B------:R-:W-:Y:S01]  /*2260*/  VIADD R2, R29, 0x50 ;  /* 0x000000501d027836 */ /* 0x000fe20000000000 */
[C---:B------:R-:W-:Y:S01]  /*2270*/  @!P3 IADD3 R0, P0, PT, R23.reuse, 0x20, RZ ;  /* 0x000000201700b810 */ /* 0x040fe20007f1e0ff */
[----:B------:R-:W-:Y:S01]  /*2280*/  @!PT LDS RZ, [RZ] ;  /* 0x00000000fffff984 */ /* 0x000fe20000000800 */
[----:B------:R-:W-:Y:S01]  /*2290*/  @!PT LDS RZ, [RZ] ;  /* 0x00000000fffff984 */ /* 0x000fe20000000800 */
[----:B------:R-:W-:Y:S01]  /*22a0*/  @!PT LDS RZ, [RZ] ;  /* 0x00000000fffff984 */ /* 0x000fe20000000800 */
[----:B------:R-:W-:Y:S01]  /*22b0*/  @!P5 LDGSTS.E.BYPASS.LTC128B.128 [R28], desc[UR14][R8.64] ;  /* 0x00000000081cdfae */ /* 0x000fe2000b981a0e */
[----:B------:R-:W-:Y:S02]  /*22c0*/  @!P3 IMAD.MOV.U32 R3, RZ, RZ, R7 ;  /* 0x000000ffff03b224 */ /* 0x000fe400078e0007 */
[----:B------:R-:W-:Y:S01]  /*22d0*/  ISETP.GE.AND P6, PT, R2, UR12, PT ;  /* 0x0000000c02007c0c */ /* 0x000fe2000bfc6270 */
[----:B------:R-:W4:Y:S01]  /*22e0*/  @!P2 LDC.64 R14, c[0x0][0x3b0] ;  /* 0x0000ec00ff0eab82 */ /* 0x000f220000000a00 */
[----:B------:R-:W-:Y:S01]  /*22f0*/  @!P3 IMAD.X R2, RZ, RZ, UR31, P0 ;  /* 0x0000001fff02be24 */ /* 0x000fe200080e06ff */
[----:B------:R5:W-:Y:S03]  /*2300*/  @!P5 LDGSTS.E.BYPASS.LTC128B.128 [R28+0x4000], desc[UR14][R8.64+0x80] ;  /* 0x04000080081cdfae */ /* 0x000be6000b981a0e */
[----:B-1----:R-:W-:Y:S01]  /*2310*/  @!P3 IMAD R2, R2, R12, RZ ;  /* 0x0000000c0202b224 */ /* 0x002fe200078e02ff */
[----:B------:R-:W-:Y:S02]  /*2320*/  @!P4 LDGSTS.E.BYPASS.LTC128B.128 [R28+0x800], desc[UR14][R4.64] ;  /* 0x00800000041ccfae */ /* 0x000fe4000b981a0e */
[----:B------:R-:W1:Y:S02]  /*2330*/  @!P1 LDC.64 R16, c[0x0][0x3b0] ;  /* 0x0000ec00ff109b82 */ /* 0x000e640000000a00 */
[----:B------:R3:W-:Y:S06]  /*2340*/  @!P4 LDGSTS.E.BYPASS.LTC128B.128 [R28+0x4800], desc[UR14][R4.64+0x80] ;  /* 0x04800080041ccfae */ /* 0x0007ec000b981a0e */
[----:B------:R-:W1:Y:S01]  /*2350*/  @!P1 LDC.64 R20, c[0x0][0x380] ;  /* 0x0000e000ff149b82 */ /* 0x000e620000000a00 */
[C---:B-----5:R-:W-:Y:S01]  /*2360*/  @!P1 IADD3 R9, P4, PT, R23.reuse, 0x40, RZ ;  /* 0x0000004017099810 */ /* 0x060fe20007f9e0ff */
[----:B---3--:R-:W-:Y:S01]  /*2370*/  @!P3 IMAD R5, R0, R13, R2 ;  /* 0x0000000d0005b224 */ /* 0x008fe200078e0202 */
[----:B------:R-:W-:Y:S01]  /*2380*/  @!P2 IADD3 R4, P0, PT, R23, 0x30, RZ ;  /* 0x000000301704a810 */ /* 0x000fe20007f1e0ff */
[----:B------:R-:W-:-:S02]  /*2390*/  @!P3 IMAD.MOV.U32 R2, RZ, RZ, R6 ;  /* 0x000000ffff02b224 */ /* 0x000fc400078e0006 */
[----:B------:R-:W-:Y:S02]  /*23a0*/  IMAD.U32 R13, RZ, RZ, UR25 ;  /* 0x00000019ff0d7e24 */ /* 0x000fe4000f8e00ff */
[----:B------:R-:W-:-:S04]  /*23b0*/  @!P3 IMAD.WIDE.U32 R2, R0, R12, R2 ;  /* 0x0000000c0002b225 */ /* 0x000fc800078e0002 */
[----:B------:R-:W-:Y:S02]  /*23c0*/  VIADD R0, R29, 0x60 ;  /* 0x000000601d007836 */ /* 0x000fe40000000000 */
[----:B------:R-:W-:Y:S01]  /*23d0*/  @!P2 IMAD.X R8, RZ, RZ, UR31, P0 ;  /* 0x0000001fff08ae24 */ /* 0x000fe200080e06ff */
[----:B--2---:R-:W-:Y:S01]  /*23e0*/  @!P3 LEA R10, P0, R2, R10, 0x1 ;  /* 0x0000000a020ab211 */ /* 0x004fe200078008ff */
[----:B------:R-:W-:Y:S01]  /*23f0*/  @!P3 IMAD.IADD R5, R3, 0x1, R5 ;  /* 0x000000010305b824 */ /* 0x000fe200078e0205 */
[----:B------:R-:W-:Y:S01]  /*2400*/  ISETP.GE.AND P5, PT, R0, UR12, PT ;  /* 0x0000000c00007c0c */ /* 0x000fe2000bfa6270 */
[----:B------:R-:W-:Y:S02]  /*2410*/  @!P1 IMAD.X R3, RZ, RZ, UR31, P4 ;  /* 0x0000001fff039e24 */ /* 0x000fe4000a0e06ff */
[----:B----4-:R-:W-:Y:S01]  /*2420*/  @!P2 IMAD R0, R8, R14, RZ ;  /* 0x0000000e0800a224 */ /* 0x010fe200078e02ff */
[----:B------:R-:W-:Y:S01]  /*2430*/  @!P3 LEA.HI.X R11, R2, R11, R5, 0x1, P0 ;  /* 0x0000000b020bb211 */ /* 0x000fe200000f0c05 */
[----:B-1----:R-:W-:Y:S01]  /*2440*/  @!P1 IMAD R8, R3, R16, RZ ;  /* 0x0000001003089224 */ /* 0x002fe200078e02ff */
[----:B------:R-:W-:Y:S01]  /*2450*/  @!P2 MOV R2, R6 ;  /* 0x000000060002a202 */ /* 0x000fe20000000f00 */
[----:B------:R-:W-:-:S02]  /*2460*/  @!P2 IMAD.MOV.U32 R3, RZ, RZ, R7 ;  /* 0x000000ffff03a224 */ /* 0x000fc400078e0007 */
[----:B------:R-:W-:Y:S01]  /*2470*/  VIADD R12, R29, 0x70 ;  /* 0x000000701d0c7836 */ /* 0x000fe20000000000 */
[----:B------:R-:W-:Y:S01]  /*2480*/  @!P3 LDGSTS.E.BYPASS.LTC128B.128 [R28+0x1000], desc[UR14][R10.64] ;  /* 0x010000000a1cbfae */ /* 0x000fe2000b981a0e */
[C---:B------:R-:W-:Y:S02]  /*2490*/  @!P2 IMAD R0, R4.reuse, R15, R0 ;  /* 0x0000000f0400a224 */ /* 0x040fe400078e0200 */
[----:B------:R-:W-:Y:S01]  /*24a0*/  @!P2 IMAD.WIDE.U32 R4, R4, R14, R2 ;  /* 0x0000000e0404a225 */ /* 0x000fe200078e0002 */
[----:B------:R-:W-:Y:S01]  /*24b0*/  ISETP.GE.AND P4, PT, R12, UR12, PT ;  /* 0x0000000c0c007c0c */ /* 0x000fe2000bf86270 */
[----:B------:R-:W1:Y:S01]  /*24c0*/  @!P6 LDC.64 R14, c[0x0][0x3b0] ;  /* 0x0000ec00ff0eeb82 */ /* 0x000e620000000a00 */
[----:B------:R2:W-:Y:S01]  /*24d0*/  @!P3 LDGSTS.E.BYPASS.LTC128B.128 [R28+0x5000], desc[UR14][R10.64+0x80] ;  /* 0x050000800a1cbfae */ /* 0x0005e2000b981a0e */
[----:B------:R-:W-:Y:S01]  /*24e0*/  @!P1 IMAD.MOV.U32 R2, RZ, RZ, R6 ;  /* 0x000000ffff029224 */ /* 0x000fe200078e0006 */
[----:B------:R-:W-:Y:S01]  /*24f0*/  ISETP.GE.AND P3, PT, R22, UR24, PT ;  /* 0x0000001816007c0c */ /* 0x000fe2000bf66270 */
[----:B------:R-:W-:-:S02]  /*2500*/  @!P1 IMAD.MOV.U32 R3, RZ, RZ, R7 ;  /* 0x000000ffff039224 */ /* 0x000fc400078e0007 */
[----:B------:R-:W-:Y:S01]  /*2510*/  @!P1 IMAD R12, R9, R17, R8 ;  /* 0x00000011090c9224 */ /* 0x000fe200078e0208 */
[C---:B------:R-:W-:Y:S01]  /*2520*/  @!P2 LEA R8, P0, R4.reuse, R18, 0x1 ;  /* 0x000000120408a211 */ /* 0x040fe200078008ff */
[----:B------:R-:W-:Y:S02]  /*2530*/  @!P2 IMAD.IADD R0, R5, 0x1, R0 ;  /* 0x000000010500a824 */ /* 0x000fe400078e0200 */
[----:B------:R-:W-:Y:S02]  /*2540*/  @!P1 IMAD.WIDE.U32 R2, R9, R16, R2 ;  /* 0x0000001009029225 */ /* 0x000fe400078e0002 */
[----:B------:R-:W3:Y:S01]  /*2550*/  @!P5 LDC.64 R16, c[0x0][0x3b0] ;  /* 0x0000ec00ff10db82 */ /* 0x000ee20000000a00 */
[----:B------:R-:W-:Y:S01]  /*2560*/  @!P2 LEA.HI.X R9, R4, R19, R0, 0x1, P0 ;  /* 0x000000130409a211 */ /* 0x000fe200000f0c00 */
[----:B------:R-:W-:Y:S01]  /*2570*/  @!P1 IMAD.IADD R0, R3, 0x1, R12 ;  /* 0x0000000103009824 */ /* 0x000fe200078e020c */
[----:B------:R-:W-:Y:S01]  /*2580*/  @!P1 LEA R4, P0, R2, R20, 0x1 ;  /* 0x0000001402049211 */ /* 0x000fe200078008ff */
[----:B------:R-:W-:-:S02]  /*2590*/  VOTEU.ALL UP1, P3 ;  /* 0x0000000000ff7886 */ /* 0x000fc40001820000 */
[----:B------:R-:W-:Y:S01]  /*25a0*/  @!P2 LDGSTS.E.BYPASS.LTC128B.128 [R28+0x1800], desc[UR14][R8.64] ;  /* 0x01800000081cafae */ /* 0x000fe2000b981a0e */
[----:B------:R-:W-:Y:S01]  /*25b0*/  @!P1 LEA.HI.X R5, R2, R21, R0, 0x1, P0 ;  /* 0x0000001502059211 */ /* 0x000fe200000f0c00 */
[----:B------:R-:W4:Y:S02]  /*25c0*/  @!P6 LDC.64 R18, c[0x0][0x380] ;  /* 0x0000e000ff12eb82 */ /* 0x000f240000000a00 */
[----:B------:R5:W-:Y:S01]  /*25d0*/  @!P2 LDGSTS.E.BYPASS.LTC128B.128 [R28+0x5800], desc[UR14][R8.64+0x80] ;  /* 0x05800080081cafae */ /* 0x000be2000b981a0e */
[----:B------:R-:W-:-:S03]  /*25e0*/  ISETP.GE.AND P2, PT, R24, UR24, PT ;  /* 0x0000001818007c0c */ /* 0x000fc6000bf46270 */
[----:B------:R-:W-:Y:S02]  /*25f0*/  @!P1 LDGSTS.E.BYPASS.LTC128B.128 [R28+0x2000], desc[UR14][R4.64] ;  /* 0x02000000041c9fae */ /* 0x000fe4000b981a0e */
[----:B------:R-:W4:Y:S01]  /*2600*/  @!P5 LDC.64 R20, c[0x0][0x380] ;  /* 0x0000e000ff14db82 */ /* 0x000f220000000a00 */
[----:B--2---:R-:W-:Y:S01]  /*2610*/  IMAD R10, R29, UR11, RZ ;  /* 0x0000000b1d0a7c24 */ /* 0x004fe2000f8e02ff */
[----:B------:R2:W-:Y:S01]  /*2620*/  @!P1 LDGSTS.E.BYPASS.LTC128B.128 [R28+0x6000], desc[UR14][R4.64+0x80] ;  /* 0x06000080041c9fae */ /* 0x0005e2000b981a0e */
[----:B------:R-:W-:-:S05]  /*2630*/  @!P6 IADD3 R0, P1, PT, R23, 0x50, RZ ;  /* 0x000000501700e810 */ /* 0x000fca0007f3e0ff */
[----:B------:R-:W-:Y:S01]  /*2640*/  @!P6 IMAD.X R3, RZ, RZ, UR31, P1 ;  /* 0x0000001fff03ee24 */ /* 0x000fe200088e06ff */
[----:B------:R-:W-:Y:S01]  /*2650*/  IADD3 R2, P1, PT, R26, UR34, RZ ;  /* 0x000000221a027c10 */ /* 0x000fe2000ff3e0ff */
[----:B------:R-:W-:Y:S01]  /*2660*/  @!UP1 UIADD3 UR34, UP3, UPT, UR36, UR32, URZ ;  /* 0x0000002024229290 */ /* 0x000fe2000ff7e0ff */
[----:B-----5:R-:W-:-:S05]  /*2670*/  @!P5 IADD3 R9, P0, PT, R23, 0x60, RZ ;  /* 0x000000601709d810 */ /* 0x020fca0007f1e0ff */
[----:B------:R-:W-:Y:S01]  /*2680*/  @!P5 IMAD.X R8, RZ, RZ, UR31, P0 ;  /* 0x0000001fff08de24 */ /* 0x000fe200080e06ff */
[----:B------:R-:W-:Y:S01]  /*2690*/  ISETP.GE.AND P0, PT, R22, UR24, PT ;  /* 0x0000001816007c0c */ /* 0x000fe2000bf06270 */
[----:B--2---:R-:W-:Y:S02]  /*26a0*/  IMAD.U32 R5, RZ, RZ, UR33 ;  /* 0x00000021ff057e24 */ /* 0x004fe4000f8e00ff */
[----:B-1----:R-:W-:Y:S01]  /*26b0*/  @!P6 IMAD R5, R3, R14, RZ ;  /* 0x0000000e0305e224 */ /* 0x002fe200078e02ff */
[----:B------:R-:W-:Y:S01]  /*26c0*/  IADD3.X R3, PT, PT, RZ, UR27, RZ, P1, !PT ;  /* 0x0000001bff037c10 */ /* 0x000fe20008ffe4ff */
[----:B------:R-:W-:Y:S01]  /*26d0*/  IMAD.U32 R4, RZ, RZ, UR32 ;  /* 0x00000020ff047e24 */ /* 0x000fe2000f8e00ff */
[----:B------:R-:W-:Y:S01]  /*26e0*/  USHF.R.S32.HI UR27, URZ, 0x1f, UR16 ;  /* 0x0000001fff1b7899 */ /* 0x000fe20008011410 */
[----:B------:R-:W-:Y:S02]  /*26f0*/  @!P6 IMAD R11, R0, R15, R5 ;  /* 0x0000000f000be224 */ /* 0x000fe400078e0205 */
[----:B------:R-:W-:-:S02]  /*2700*/  @!P2 IMAD.MOV.U32 R12, RZ, RZ, R4 ;  /* 0x000000ffff0ca224 */ /* 0x000fc400078e0004 */
[----:B------:R-:W-:-:S04]  /*2710*/  IMAD.WIDE.U32 R4, R29, UR10, R2 ;  /* 0x0000000a1d047c25 */ /* 0x000fc8000f8e0002 */
[----:B------:R-:W-:Y:S02]  /*2720*/  @!P6 IMAD.MOV.U32 R2, RZ, RZ, R6 ;  /* 0x000000ffff02e224 */ /* 0x000fe400078e0006 */
[----:B------:R-:W-:Y:S02]  /*2730*/  @!P6 IMAD.MOV.U32 R3, RZ, RZ, R7 ;  /* 0x000000ffff03e224 */ /* 0x000fe400078e0007 */
[----:B---3--:R-:W-:Y:S02]  /*2740*/  @!P5 IMAD R8, R8, R16, RZ ;  /* 0x000000100808d224 */ /* 0x008fe400078e02ff */
[----:B------:R-:W-:-:S04]  /*2750*/  @!P6 IMAD.WIDE.U32 R2, R0, R14, R2 ;  /* 0x0000000e0002e225 */ /* 0x000fc800078e0002 */
[----:B------:R-:W-:Y:S01]  /*2760*/  IMAD.IADD R5, R5, 0x1, R10 ;  /* 0x0000000105057824 */ /* 0x000fe200078e020a */
[----:B----4-:R-:W-:Y:S01]  /*2770*/  @!P6 LEA R10, P1, R2, R18, 0x1 ;  /* 0x00000012020ae211 */ /* 0x010fe200078208ff */
[----:B------:R-:W-:Y:S01]  /*2780*/  @!P6 IMAD.IADD R0, R3, 0x1, R11 ;  /* 0x000000010300e824 */ /* 0x000fe200078e020b */
[----:B------:R-:W-:Y:S01]  /*2790*/  LOP3.LUT R18, R26, 0x1c0, R160, 0xf8, !PT ;  /* 0x000001c01a127812 */ /* 0x000fe200078ef8a0 */
[C---:B------:R-:W-:Y:S02]  /*27a0*/  @!P5 IMAD R15, R9.reuse, R17, R8 ;  /* 0x00000011090fd224 */ /* 0x040fe400078e0208 */
[----:B------:R-:W-:Y:S01]  /*27b0*/  IMAD.U32 R14, RZ, RZ, UR8 ;  /* 0x00000008ff0e7e24 */ /* 0x000fe2000f8e00ff */
[----:B------:R-:W-:Y:S01]  /*27c0*/  @!P6 LEA.HI.X R11, R2, R19, R0, 0x1, P1 ;  /* 0x00000013020be211 */ /* 0x000fe200008f0c00 */
[----:B------:R-:W-:Y:S01]  /*27d0*/  @!P5 IMAD.WIDE.U32 R8, R9, R16, R6 ;  /* 0x000000100908d225 */ /* 0x000fe200078e0006 */
[----:B------:R-:W-:Y:S01]  /*27e0*/  UIMAD UR8, UR27, UR8, URZ ;  /* 0x000000081b0872a4 */ /* 0x000fe2000f8e02ff */
[----:B------:R-:W1:Y:S01]  /*27f0*/  @!P4 LDC.64 R16, c[0x0][0x380] ;  /* 0x0000e000ff10cb82 */ /* 0x000e620000000a00 */
[----:B------:R-:W-:Y:S01]  /*2800*/  LOP3.LUT R135, R18, 0x8, R134, 0x78, !PT ;  /* 0x0000000812877812 */ /* 0x000fe200078e7886 */
[----:B------:R-:W-:Y:S01]  /*2810*/  IMAD.WIDE.U32 R2, R14, UR16, R4 ;  /* 0x000000100e027c25 */ /* 0x000fe2000f8e0004 */
[----:B------:R-:W-:Y:S01]  /*2820*/  @!P5 LEA R4, P1, R8, R20, 0x1 ;  /* 0x000000140804d211 */ /* 0x000fe200078208ff */
[----:B------:R-:W-:Y:S01]  /*2830*/  @!P6 LDGSTS.E.BYPASS.LTC128B.128 [R28+0x2800], desc[UR14][R10.64] ;  /* 0x028000000a1cefae */ /* 0x000fe2000b981a0e */
[----:B------:R-:W-:Y:S01]  /*2840*/  UIMAD UR8, UR16, UR9, UR8 ;  /* 0x00000009100872a4 */ /* 0x000fe2000f8e0208 */
[----:B------:R-:W-:-:S02]  /*2850*/  @!P5 IMAD.IADD R0, R9, 0x1, R15 ;  /* 0x000000010900d824 */ /* 0x000fc400078e020f */
[----:B------:R-:W2:Y:S01]  /*2860*/  @!P4 LDC.64 R14, c[0x0][0x3b0] ;  /* 0x0000ec00ff0ecb82 */ /* 0x000ea20000000a00 */
[----:B------:R3:W-:Y:S01]  /*2870*/  @!P6 LDGSTS.E.BYPASS.LTC128B.128 [R28+0x6800], desc[UR14][R10.64+0x80] ;  /* 0x068000800a1cefae */ /* 0x0007e2000b981a0e */
[----:B------:R-:W-:Y:S01]  /*2880*/  LEA R162, P6, R2, UR4, 0x1 ;  /* 0x0000000402a27c11 */ /* 0x000fe2000f8c08ff */
[----:B------:R-:W-:Y:S01]  /*2890*/  VIADD R3, R3, UR8 ;  /* 0x0000000803037c36 */ /* 0x000fe20008000000 */
[----:B------:R-:W-:Y:S01]  /*28a0*/  @!P5 LEA.HI.X R5, R8, R21, R0, 0x1, P1 ;  /* 0x000000150805d211 */ /* 0x000fe200008f0c00 */
[----:B------:R-:W-:Y:S01]  /*28b0*/  IMAD.U32 R0, RZ, RZ, UR10 ;  /* 0x0000000aff007e24 */ /* 0x000fe2000f8e00ff */
[----:B------:R-:W-:Y:S01]  /*28c0*/  ISETP.GE.AND P1, PT, R29, UR24, PT ;  /* 0x000000181d007c0c */ /* 0x000fe2000bf26270 */
[----:B------:R-:W-:Y:S01]  /*28d0*/  STL [R1+0x5c], R162 ;  /* 0x00005ca201007387 */ /* 0x000fe20000100800 */
[----:B------:R-:W-:Y:S01]  /*28e0*/  LEA.HI.X R161, R2, UR5, R3, 0x1, P6 ;  /* 0x0000000502a17c11 */ /* 0x000fe2000b0f0c03 */
[----:B------:R-:W-:Y:S01]  /*28f0*/  @!P2 IMAD.WIDE.U32 R12, R0, 0x30, R12 ;  /* 0x00000030000ca825 */ /* 0x000fe200078e000c */
[----:B------:R-:W4:Y:S01]  /*2900*/  LDCU.64 UR4, c[0x0][0x3d8] ;  /* 0x00007b00ff0477ac */ /* 0x000f220008000a00 */
[----:B------:R-:W-:Y:S01]  /*2910*/  @!P5 LDGSTS.E.BYPASS.LTC128B.128 [R28+0x3000], desc[UR14][R4.64] ;  /* 0x03000000041cdfae */ /* 0x000fe2000b981a0e */
[----:B------:R-:W-:Y:S01]  /*2920*/  MOV R3, UR33 ;  /* 0x0000002100037c02 */ /* 0x000fe20008000f00 */
[----:B------:R-:W-:Y:S01]  /*2930*/  IMAD.U32 R2, RZ, RZ, UR32 ;  /* 0x00000020ff027e24 */ /* 0x000fe2000f8e00ff */
[----:B------:R-:W-:Y:S01]  /*2940*/  USHF.L.U32 UR33, UR11, 0x5, URZ ;  /* 0x000000050b217899 */ /* 0x000fe200080006ff */
[----:B------:R5:W-:Y:S01]  /*2950*/  @!P5 LDGSTS.E.BYPASS.LTC128B.128 [R28+0x7000], desc[UR14][R4.64+0x80] ;  /* 0x07000080041cdfae */ /* 0x000be2000b981a0e */
[----:B------:R-:W-:Y:S01]  /*2960*/  @!P4 IADD3 R0, P5, PT, R23, 0x70, RZ ;  /* 0x000000701700c810 */ /* 0x000fe20007fbe0ff */
[----:B------:R-:W-:Y:S01]  /*2970*/  IMAD.U32 R3, RZ, RZ, UR25 ;  /* 0x00000019ff037e24 */ /* 0x000fe2000f8e00ff */
[----:B------:R-:W1:Y:S01]  /*2980*/  LDCU.64 UR8, c[0x0][0x390] ;  /* 0x00007200ff0877ac */ /* 0x000e620008000a00 */
[----:B------:R-:W-:Y:S02]  /*2990*/  STL [R1+0x58], R161 ;  /* 0x000058a101007387 */ /* 0x000fe40000100800 */
[----:B------:R-:W-:-:S02]  /*29a0*/  @!P4 IMAD.X R8, RZ, RZ, UR31, P5 ;  /* 0x0000001fff08ce24 */ /* 0x000fc4000a8e06ff */
[----:B------:R-:W-:Y:S02]  /*29b0*/  STL [R1+0x90], R27 ;  /* 0x0000901b01007387 */ /* 0x000fe40000100800 */
[----:B--2---:R-:W-:Y:S02]  /*29c0*/  @!P4 IMAD R8, R8, R14, RZ ;  /* 0x0000000e0808c224 */ /* 0x004fe400078e02ff */
[----:B------:R-:W-:Y:S01]  /*29d0*/  STL [R1+0x50], R18 ;  /* 0x0000501201007387 */ /* 0x000fe20000100800 */
[----:B---3--:R-:W-:Y:S01]  /*29e0*/  @!P1 LEA R10, P6, R2, R162, 0x1 ;  /* 0x000000a2020a9211 */ /* 0x008fe200078c08ff */
[----:B------:R-:W-:Y:S01]  /*29f0*/  @!P4 IMAD R8, R0, R15, R8 ;  /* 0x0000000f0008c224 */ /* 0x000fe200078e0208 */
[----:B----4-:R-:W-:Y:S02]  /*2a00*/  UIMAD UR31, UR27, UR4, URZ ;  /* 0x000000041b1f72a4 */ /* 0x010fe4000f8e02ff */
[----:B------:R-:W-:Y:S02]  /*2a10*/  @!P1 LEA.HI.X R11, R2, R161, R3, 0x1, P6 ;  /* 0x000000a1020b9211 */ /* 0x000fe400030f0c03 */
[----:B------:R-:W-:Y:S01]  /*2a20*/  UIMAD UR31, UR16, UR5, UR31 ;  /* 0x00000005101f72a4 */ /* 0x000fe2000f8e021f */
[----:B-----5:R-:W-:-:S05]  /*2a30*/  IADD3 R4, P5, PT, R26, UR20, RZ ;  /* 0x000000141a047c10 */ /* 0x020fca000ffbe0ff */
[----:B------:R-:W-:Y:S01]  /*2a40*/  IMAD.X R5, RZ, RZ, UR19, P5 ;  /* 0x00000013ff057e24 */ /* 0x000fe2000a8e06ff */
[----:B------:R-:W-:Y:S01]  /*2a50*/  ISETP.GE.AND P5, PT, R25, UR24, PT ;  /* 0x0000001819007c0c */ /* 0x000fe2000bfa6270 */
[----:B------:R-:W-:-:S04]  /*2a60*/  IMAD.WIDE.U32 R2, R29, UR6, R4 ;  /* 0x000000061d027c25 */ /* 0x000fc8000f8e0004 */
[----:B------:R-:W-:-:S04]  /*2a70*/  @!P4 IMAD.WIDE.U32 R4, R0, R14, R6 ;  /* 0x0000000e0004c225 */ /* 0x000fc800078e0006 */
[----:B------:R-:W-:Y:S01]  /*2a80*/  @!P4 IMAD.IADD R5, R5, 0x1, R8 ;  /* 0x000000010505c824 */ /* 0x000fe200078e0208 */
[----:B-1----:R-:W-:-:S03]  /*2a90*/  @!P4 LEA R6, P6, R4, R16, 0x1 ;  /* 0x000000100406c211 */ /* 0x002fc600078c08ff */
[----:B------:R-:W-:Y:S01]  /*2aa0*/  VOTEU.ALL UP0, P5 ;  /* 0x0000000000ff7886 */ /* 0x000fe20002800000 */
[----:B------:R-:W-:Y:S01]  /*2ab0*/  IMAD.U32 R0, RZ, RZ, UR4 ;  /* 0x00000004ff007e24 */ /* 0x000fe2000f8e00ff */
[----:B------:R-:W-:Y:S01]  /*2ac0*/  LOP3.LUT R16, R160, 0x200, RZ, 0xc0, !PT ;  /* 0x00000200a0107812 */ /* 0x000fe200078ec0ff */
[----:B------:R-:W-:Y:S01]  /*2ad0*/  IMAD.IADD R3, R3, 0x1, R27 ;  /* 0x0000000103037824 */ /* 0x000fe200078e021b */
[----:B------:R-:W-:Y:S01]  /*2ae0*/  @!P4 LEA.HI.X R7, R4, R17, R5, 0x1, P6 ;  /* 0x000000110407c211 */ /* 0x000fe200030f0c05 */
[----:B------:R-:W-:Y:S01]  /*2af0*/  @!UP0 UIADD3 UR37, UP2, UPT, UR32, UR38, URZ ;  /* 0x0000002620258290 */ /* 0x000fe2000ff5e0ff */
[----:B------:R-:W-:Y:S01]  /*2b00*/  IMAD.U32 R5, RZ, RZ, UR34 ;  /* 0x00000022ff057e24 */ /* 0x000fe2000f8e00ff */
[----:B------:R-:W-:Y:S01]  /*2b10*/  @!UP1 UIADD3.X UR32, UPT, UPT, UR35, UR25, URZ, UP3, !UPT ;  /* 0x0000001923209290 */ /* 0x000fe20009ffe4ff */
[----:B------:R-:W-:Y:S01]  /*2b20*/  IMAD.WIDE.U32 R2, R0, UR16, R2 ;  /* 0x0000001000027c25 */ /* 0x000fe2000f8e0002 */
[----:B------:R-:W-:Y:S01]  /*2b30*/  @!P4 LDGSTS.E.BYPASS.LTC128B.128 [R28+0x3800], desc[UR14][R6.64] ;  /* 0x03800000061ccfae */ /* 0x000fe2000b981a0e */
[----:B------:R-:W-:-:S02]  /*2b40*/  @!UP0 UIADD3.X UR33, UPT, UPT, UR25, UR39, UR33, UP2, !UPT ;  /* 0x0000002719218290 */ /* 0x000fc400097fe421 */
[----:B------:R-:W-:Y:S01]  /*2b50*/  IMAD.U32 R0, RZ, RZ, UR11 ;  /* 0x0000000bff007e24 */ /* 0x000fe2000f8e00ff */
[----:B------:R1:W-:Y:S01]  /*2b60*/  @!P4 LDGSTS.E.BYPASS.LTC128B.128 [R28+0x7800], desc[UR14][R6.64+0x80] ;  /* 0x07800080061ccfae */ /* 0x0003e2000b981a0e */
[----:B------:R-:W-:Y:S01]  /*2b70*/  IMAD.U32 R9, RZ, RZ, UR37 ;  /* 0x00000025ff097e24 */ /* 0x000fe2000f8e00ff */
[-C--:B------:R-:W-:Y:S01]  /*2b80*/  @!P3 LEA R4, P4, R5, R162.reuse, 0x1 ;  /* 0x000000a20504b211 */ /* 0x080fe200078808ff */
[----:B------:R-:W-:Y:S01]  /*2b90*/  @!P2 IMAD R0, R0, 0x30, RZ ;  /* 0x000000300000a824 */ /* 0x000fe200078e02ff */
[----:B------:R-:W-:Y:S01]  /*2ba0*/  @!P1 LDGSTS.E.BYPASS.LTC128B.128 [R28+0x8000], desc[UR14][R10.64] ;  /* 0x080000000a1c9fae */ /* 0x000fe2000b981a0e */
[----:B------:R-:W-:Y:S01]  /*2bb0*/  USHF.L.U64.HI UR25, UR6, 0x6, UR7 ;  /* 0x0000000606197899 */ /* 0x000fe20008010207 */
[----:B------:R-:W-:Y:S01]  /*2bc0*/  @!P5 LEA R8, P6, R9, R162, 0x1 ;  /* 0x000000a20908d211 */ /* 0x000fe200078c08ff */
[----:B------:R-:W-:Y:S01]  /*2bd0*/  @!P2 IMAD.IADD R14, R13, 0x1, R0 ;  /* 0x000000010d0ea824 */ /* 0x000fe200078e0200 */
[----:B------:R2:W-:Y:S01]  /*2be0*/  @!P1 LDGSTS.E.BYPASS.LTC128B.128 [R28+0xa000], desc[UR14][R10.64+0x80] ;  /* 0x0a0000800a1c9fae */ /* 0x0005e2000b981a0e */
[----:B------:R-:W-:Y:S01]  /*2bf0*/  UIMAD UR25, UR25, UR26, URZ ;  /* 0x0000001a191972a4 */ /* 0x000fe2000f8e02ff */
[----:B------:R-:W-:Y:S01]  /*2c00*/  VIADD R0, R3, UR31 ;  /* 0x0000001f03007c36 */ /* 0x000fe20008000000 */
[----:B------:R-:W-:-:S02]  /*2c10*/  UIMAD.WIDE.U32 UR38, UR6, 0x20, URZ ;  /* 0x00000020062678a5 */ /* 0x000fc4000f8e00ff */
[----:B------:R-:W-:Y:S01]  /*2c20*/  UISETP.NE.AND UP2, UPT, UR17, 0x1, UPT ;  /* 0x000000011100788c */ /* 0x000fe2000bf45270 */
[----:B-1----:R-:W-:Y:S01]  /*2c30*/  IMAD.U32 R6, RZ, RZ, UR32 ;  /* 0x00000020ff067e24 */ /* 0x002fe2000f8e00ff */
[----:B------:R-:W-:Y:S01]  /*2c40*/  MOV R7, UR33 ;  /* 0x0000002100077c02 */ /* 0x000fe20008000f00 */
[----:B------:R-:W-:-:S03]  /*2c50*/  USHF.L.U32 UR32, UR6, 0x6, URZ ;  /* 0x0000000606207899 */ /* 0x000fc600080006ff */
[-C--:B------:R-:W-:Y:S01]  /*2c60*/  @!P3 LEA.HI.X R5, R5, R161.reuse, R6, 0x1, P4 ;  /* 0x000000a10505b211 */ /* 0x080fe200020f0c06 */
[----:B------:R-:W-:Y:S01]  /*2c70*/  UIMAD.WIDE.U32 UR32, UR32, UR26, URZ ;  /* 0x0000001a202072a5 */ /* 0x000fe2000f8e00ff */
[C---:B------:R-:W-:Y:S01]  /*2c80*/  @!P2 LEA R6, P4, R12.reuse, R162, 0x1 ;  /* 0x000000a20c06a211 */ /* 0x040fe200078808ff */
[----:B--2---:R-:W-:Y:S01]  /*2c90*/  IMAD.SHL.U32 R11, R163, 0x20, RZ ;  /* 0x00000020a30b7824 */ /* 0x004fe200078e00ff */
[-C--:B------:R-:W-:Y:S01]  /*2ca0*/  @!P5 LEA.HI.X R9, R9, R161.reuse, R7, 0x1, P6 ;  /* 0x000000a10909d211 */ /* 0x080fe200030f0c07 */
[----:B------:R-:W-:Y:S01]  /*2cb0*/  @!P3 LDGSTS.E.BYPASS.LTC128B.128 [R28+0x8800], desc[UR14][R4.64] ;  /* 0x08800000041cbfae */ /* 0x000fe2000b981a0e */
[----:B------:R-:W-:Y:S01]  /*2cc0*/  @!P2 LEA.HI.X R7, R12, R161, R14, 0x1, P4 ;  /* 0x000000a10c07a211 */ /* 0x000fe200020f0c0e */
[----:B------:R-:W-:Y:S01]  /*2cd0*/  UIADD3 UR25, UPT, UPT, UR33, UR25, URZ ;  /* 0x0000001921197290 */ /* 0x000fe2000fffe0ff */
[----:B------:R-:W-:Y:S01]  /*2ce0*/  ISETP.GE.AND P4, PT, R24, UR24, PT ;  /* 0x0000001818007c0c */ /* 0x000fe2000bf86270 */
[----:B------:R1:W-:Y:S01]  /*2cf0*/  @!P3 LDGSTS.E.BYPASS.LTC128B.128 [R28+0xa800], desc[UR14][R4.64+0x80] ;  /* 0x0a800080041cbfae */ /* 0x0003e2000b981a0e */
[----:B------:R-:W-:Y:S01]  /*2d00*/  ISETP.GE.AND P3, PT, R25, UR24, PT ;  /* 0x0000001819007c0c */ /* 0x000fe2000bf66270 */
[----:B------:R-:W-:Y:S01]  /*2d10*/  IMAD.U32 R3, RZ, RZ, UR33 ;  /* 0x00000021ff037e24 */ /* 0x000fe2000f8e00ff */
[C---:B------:R-:W-:Y:S01]  /*2d20*/  LEA R13, P6, R2.reuse, UR8, 0x1 ;  /* 0x00000008020d7c11 */ /* 0x040fe2000f8c08ff */
[----:B------:R-:W-:Y:S01]  /*2d30*/  @!P5 LDGSTS.E.BYPASS.LTC128B.128 [R28+0x9000], desc[UR14][R8.64] ;  /* 0x09000000081cdfae */ /* 0x000fe2000b981a0e */
[----:B------:R-:W-:Y:S01]  /*2d40*/  MOV R10, UR6 ;  /* 0x00000006000a7c02 */ /* 0x000fe20008000f00 */
[----:B------:R-:W-:Y:S01]  /*2d50*/  IMAD.U32 R3, RZ, RZ, UR25 ;  /* 0x00000019ff037e24 */ /* 0x000fe2000f8e00ff */
[----:B------:R-:W-:Y:S01]  /*2d60*/  LEA.HI.X R12, R2, UR9, R0, 0x1, P6 ;  /* 0x00000009020c7c11 */ /* 0x000fe2000b0f0c00 */
[----:B------:R2:W-:Y:S01]  /*2d70*/  @!P5 LDGSTS.E.BYPASS.LTC128B.128 [R28+0xb000], desc[UR14][R8.64+0x80] ;  /* 0x0b000080081cdfae */ /* 0x0005e2000b981a0e */
[----:B------:R-:W-:Y:S01]  /*2d80*/  IMAD.U32 R0, RZ, RZ, UR6 ;  /* 0x00000006ff007e24 */ /* 0x000fe2000f8e00ff */
[----:B------:R-:W-:Y:S01]  /*2d90*/  USHF.L.U32 UR24, UR7, 0x5, URZ ;  /* 0x0000000507187899 */ /* 0x000fe200080006ff */
[----:B------:R-:W-:Y:S01]  /*2da0*/  IMAD.U32 R2, RZ, RZ, UR32 ;  /* 0x00000020ff027e24 */ /* 0x000fe2000f8e00ff */
[----:B------:R-:W-:Y:S01]  /*2db0*/  @!P2 LDGSTS.E.BYPASS.LTC128B.128 [R28+0x9800], desc[UR14][R6.64] ;  /* 0x09800000061cafae */ /* 0x000fe2000b981a0e */
[----:B------:R-:W-:Y:S01]  /*2dc0*/  LOP3.LUT R16, R16, 0x7c00, R11, 0xf8, !PT ;  /* 0x00007c0010107812 */ /* 0x000fe200078ef80b */
[----:B------:R-:W-:Y:S01]  /*2dd0*/  VOTEU.ALL UP0, P3 ;  /* 0x0000000000ff7886 */ /* 0x000fe20001800000 */
[----:B------:R-:W-:Y:S01]  /*2de0*/  @!P0 LEA R14, P6, R0, UR32, 0x4 ;  /* 0x00000020000e8c11 */ /* 0x000fe2000f8c20ff */
[----:B------:R3:W-:Y:S01]  /*2df0*/  @!P2 LDGSTS.E.BYPASS.LTC128B.128 [R28+0xb800], desc[UR14][R6.64+0x80] ;  /* 0x0b800080061cafae */ /* 0x0007e2000b981a0e */
[----:B------:R-:W-:Y:S01]  /*2e00*/  @!P4 IMAD.WIDE.U32 R10, R10, 0x30, R2 ;  /* 0x000000300a0ac825 */ /* 0x000fe200078e0002 */
[----:B------:R-:W-:-:S02]  /*2e10*/  UIADD3 UR24, UPT, UPT, UR39, UR24, URZ ;  /* 0x0000001827187290 */ /* 0x000fc4000fffe0ff */
[----:B------:R-:W0:Y:S01]  /*2e20*/  LDGDEPBAR ;  /* 0x00000000000079af */ /* 0x000e220000000000 */
[----:B------:R-:W-:Y:S01]  /*2e30*/  @!UP0 UIADD3 UR32, UP1, UPT, UR32, UR38, URZ ;  /* 0x0000002620208290 */ /* 0x000fe2000ff3e0ff */
[----:B------:R-:W-:Y:S02]  /*2e40*/  IMAD.U32 R0, RZ, RZ, UR7 ;  /* 0x00000007ff007e24 */ /* 0x000fe4000f8e00ff */
[----:B------:R-:W-:Y:S02]  /*2e50*/  IMAD.U32 R3, RZ, RZ, UR33 ;  /* 0x00000021ff037e24 */ /* 0x000fe4000f8e00ff */
[----:B------:R-:W-:Y:S02]  /*2e60*/  IMAD.U32 R3, RZ, RZ, UR25 ;  /* 0x00000019ff037e24 */ /* 0x000fe4000f8e00ff */
[----:B-1----:R-:W-:Y:S02]  /*2e70*/  IMAD.U32 R5, RZ, RZ, UR6 ;  /* 0x00000006ff057e24 */ /* 0x002fe4000f8e00ff */
[----:B------:R-:W-:-:S02]  /*2e80*/  IMAD.U32 R4, RZ, RZ, UR7 ;  /* 0x00000007ff047e24 */ /* 0x000fc4000f8e00ff */
[----:B------:R-:W-:-:S03]  /*2e90*/  @!P4 IMAD R0, R0, 0x30, RZ ;  /* 0x000000300000c824 */ /* 0x000fc600078e02ff */
[----:B------:R-:W-:Y:S01]  /*2ea0*/  @!P0 LEA.HI.X R15, R5, UR25, R4, 0x4, P6 ;  /* 0x00000019050f8c11 */ /* 0x000fe2000b0f2404 */
[----:B------:R-:W-:Y:S01]  /*2eb0*/  @!UP0 UIADD3.X UR25, UPT, UPT, UR24, UR25, URZ, UP1, !UPT ;  /* 0x0000001918198290 */ /* 0x000fe20008ffe4ff */
[C---:B--2---:R-:W-:Y:S01]  /*2ec0*/  @!P1 LEA R8, P2, R2.reuse, R13, 0x1 ;  /* 0x0000000d02089211 */ /* 0x044fe200078408ff */
[----:B------:R-:W-:Y:S02]  /*2ed0*/  IMAD.U32 R5, RZ, RZ, UR32 ;  /* 0x00000020ff057e24 */ /* 0x000fe4000f8e00ff */
[----:B------:R-:W-:Y:S01]  /*2ee0*/  @!P4 IMAD.IADD R0, R11, 0x1, R0 ;  /* 0x000000010b00c824 */ /* 0x000fe200078e0200 */
[----:B------:R-:W-:Y:S01]  /*2ef0*/  @!P1 LEA.HI.X R9, R2, R12, R3, 0x1, P2 ;  /* 0x0000000c02099211 */ /* 0x000fe200010f0c03 */
[----:B------:R-:W-:Y:S01]  /*2f00*/  IMAD.U32 R11, RZ, RZ, UR25 ;  /* 0x00000019ff0b7e24 */ /* 0x000fe2000f8e00ff */
[----:B------:R-:W-:Y:S01]  /*2f10*/  LOP3.LUT R3, R18, 0x8, R163, 0x78, !PT ;  /* 0x0000000812037812 */ /* 0x000fe200078e78a3 */
[----:B------:R-:W-:-:S04]  /*2f20*/  DEPBAR.LE SB0, 0x0 ;  /* 0x000080000000791a */ /* 0x000fc80000000000 */
[----:B------:R-:W-:Y:S01]  /*2f30*/  BAR.SYNC.DEFER_BLOCKING 0x0 ;  /* 0x0000000000007b1d */ /* 0x000fe20000010000 */
[-C--:B---3--:R-:W-:Y:S01]  /*2f40*/  @!P0 LEA R6, P6, R14, R13.reuse, 0x1 ;  /* 0x0000000d0e068211 */ /* 0x088fe200078c08ff */
[----:B------:R-:W-:Y:S01]  /*2f50*/  IMAD R132, R3, 0x2, R132 ;  /* 0x0000000203847824 */ /* 0x000fe200078e0284 */
[-C--:B------:R-:W-:Y:S02]  /*2f60*/  @!P4 LEA R2, P2, R10, R13.reuse, 0x1 ;  /* 0x0000000d0a02c211 */ /* 0x080fe400078408ff */
[C---:B------:R-:W-:Y:S01]  /*2f70*/  @!P3 LEA R4, P5, R5.reuse, R13, 0x1 ;  /* 0x0000000d0504b211 */ /* 0x040fe200078a08ff */
[----:B------:R-:W1:Y:S01]  /*2f80*/  LDCU UR25, c[0x0][0x50c] ;  /* 0x0000a180ff1977ac */ /* 0x000e620008000800 */
[-C--:B------:R-:W-:Y:S02]  /*2f90*/  @!P0 LEA.HI.X R7, R14, R12.reuse, R15, 0x1, P6 ;  /* 0x0000000c0e078211 */ /* 0x080fe400030f0c0f */
[-C--:B------:R-:W-:Y:S01]  /*2fa0*/  @!P4 LEA.HI.X R3, R10, R12.reuse, R0, 0x1, P2 ;  /* 0x0000000c0a03c211 */ /* 0x080fe200010f0c00 */
[----:B------:R-:W-:Y:S01]  /*2fb0*/  IMAD.IADD R0, R16, 0x1, R135 ;  /* 0x0000000110007824 */ /* 0x000fe200078e0287 */
[----:B------:R-:W-:-:S02]  /*2fc0*/  @!P3 LEA.HI.X R5, R5, R12, R11, 0x1, P5 ;  /* 0x0000000c0505b211 */ /* 0x000fc400028f0c0b */
[C---:B------:R-:W-:Y:S02]  /*2fd0*/  LOP3.LUT P6, RZ, R163.reuse, 0x4, RZ, 0xc0, !PT ;  /* 0x00000004a3ff7812 */ /* 0x040fe400078cc0ff */
[----:B------:R-:W-:Y:S01]  /*2fe0*/  LEA R20, R0, UR30, 0x1 ;  /* 0x0000001e00147c11 */ /* 0x000fe2000f8e08ff */
[----:B------:R-:W-:Y:S01]  /*2ff0*/  @!PT LDS RZ, [RZ] ;  /* 0x00000000fffff984 */ /* 0x000fe20000000800 */
[----:B------:R-:W-:Y:S01]  /*3000*/  @!PT LDS RZ, [RZ] ;  /* 0x00000000fffff984 */ /* 0x000fe20000000800 */
[----:B------:R-:W-:Y:S01]  /*3010*/  @!PT LDS RZ, [RZ] ;  /* 0x00000000fffff984 */ /* 0x000fe20000000800 */
[----:B------:R-:W-:Y:S04]  /*3020*/  @!P1 LDGSTS.E.BYPASS.LTC128B.128 [R28+0xc000], desc[UR14][R8.64] ;  /* 0x0c000000081c9fae */ /* 0x000fe8000b981a0e */
        /* <DEDUP_REMOVED lines=14> */
[----:B------:R-:W-:Y:S02]  /*3110*/  IMAD.IADD R31, R20, 0x1, R133 ;  /* 0x00000001141f7824 */ /* 0x000fe400078e0285 */
[----:B------:R-:W-:Y:S01]  /*3120*/  @!PT LDS RZ, [RZ] ;  /* 0x00000000fffff984 */ /* 0x000fe20000000800 */
[----:B------:R-:W-:Y:S01]  /*3130*/  @!PT LDS RZ, [RZ] ;  /* 0x00000000fffff984 */ /* 0x000fe20000000800 */
[----:B------:R-:W-:Y:S01]  /*3140*/  @!PT LDS RZ, [RZ] ;  /* 0x00000000fffff984 */ /* 0x000fe20000000800 */
[----:B------:R-:W-:Y:S04]  /*3150*/  @!P3 LDGSTS.E.BYPASS.LTC128B.128 [R28+0xd000], desc[UR14][R4.64] ;  /* 0x0d000000041cbfae */ /* 0x000fe8000b981a0e */
[----:B------:R3:W-:Y:S04]  /*3160*/  @!P3 LDGSTS.E.BYPASS.LTC128B.128 [R28+0xf000], desc[UR14][R4.64+0x80] ;  /* 0x0f000080041cbfae */ /* 0x0007e8000b981a0e */
        /* <DEDUP_REMOVED lines=8> */
[----:B--2---:R-:W2:Y:S04]  /*31f0*/  LDSM.16.M88.4 R8, [R132+UR30+0x8000] ;  /* 0x0080001e8408783b */ /* 0x004ea80008000200 */
[----:B---3--:R-:W3:Y:S04]  /*3200*/  LDSM.16.M88.4 R4, [R20+0x2000] ;  /* 0x002000001404783b */ /* 0x008ee80000000200 */
[----:B------:R-:W5:Y:S04]  /*3210*/  LDSM.16.M88.4 R16, [R132+UR30+0x8800] ;  /* 0x0088001e8410783b */ /* 0x000f680008000200 */
[----:B------:R-:W1:Y:S04]  /*3220*/  LDSM.16.M88.4 R40, [R132+UR30+0x9000] ;  /* 0x0090001e8428783b */ /* 0x000e680008000200 */
[----:B------:R-:W1:Y:S01]  /*3230*/  LDSM.16.M88.4 R44, [R132+UR30+0x9800] ;  /* 0x0098001e842c783b */ /* 0x000e620008000200 */
[----:B----4-:R-:W-:-:S03]  /*3240*/  IADD3 R3, PT, PT, R132, UR30, RZ ;  /* 0x0000001e84037c10 */ /* 0x010fc6000fffe0ff */
[----:B------:R-:W0:Y:S02]  /*3250*/  LDGDEPBAR ;  /* 0x00000000000079af */ /* 0x000e240000000000 */
[----:B------:R-:W-:-:S05]  /*3260*/  IMAD.IADD R2, R3, 0x1, R133 ;  /* 0x0000000103027824 */ /* 0x000fca00078e0285 */
[----:B------:R-:W-:Y:S04]  /*3270*/  LDSM.16.M88.4 R32, [R2+0x9000] ;  /* 0x009000000220783b */ /* 0x000fe80000000200 */
[----:B------:R-:W-:Y:S04]  /*3280*/  LDSM.16.M88.4 R36, [R2+0x8800] ;  /* 0x008800000224783b */ /* 0x000fe80000000200 */
[----:B------:R-:W-:Y:S01]  /*3290*/  LDSM.16.M88.4 R24, [R2+0x9800] ;  /* 0x009800000218783b */ /* 0x000fe20000000200 */
[-C--:B--2---:R-:W-:Y:S03]  /*32a0*/  HMMA.16816.F32 R124, R12, R8.reuse, RZ ;  /* 0x000000080c7c723c */ /* 0x084fe600000018ff */
[----:B------:R-:W-:Y:S05]  /*32b0*/  LDSM.16.M88.4 R48, [R2+0x8000] ;  /* 0x008000000230783b */ /* 0x000fea0000000200 */
[C---:B---3--:R-:W-:Y:S08]  /*32c0*/  HMMA.16816.F32 R52, R4.reuse, R8, RZ ;  /* 0x000000080434723c */ /* 0x048ff000000018ff */
[-C--:B------:R-:W-:Y:S08]  /*32d0*/  HMMA.16816.F32 R108, R4, R10.reuse, RZ ;  /* 0x0000000a046c723c */ /* 0x080ff000000018ff */
[----:B------:R-:W-:Y:S01]  /*32e0*/  HMMA.16816.F32 R120, R12, R10, RZ ;  /* 0x0000000a0c78723c */ /* 0x000fe200000018ff */
[----:B------:R-:W2:Y:S07]  /*32f0*/  LDSM.16.M88.4 R8, [R31+0x2000] ;  /* 0x002000001f08783b */ /* 0x000eae0000000200 */
[C---:B-----5:R-:W-:Y:S08]  /*3300*/  HMMA.16816.F32 R60, R4.reuse, R16, RZ ;  /* 0x00000010043c723c */ /* 0x060ff000000018ff */
[C---:B-1----:R-:W-:Y:S08]  /*3310*/  HMMA.16816.F32 R80, R4.reuse, R40, RZ ;  /* 0x000000280450723c */ /* 0x042ff000000018ff */
[C---:B------:R-:W-:Y:S08]  /*3320*/  HMMA.16816.F32 R92, R4.reuse, R44, RZ ;  /* 0x0000002c045c723c */ /* 0x040ff000000018ff */
[C---:B------:R-:W-:Y:S08]  /*3330*/  HMMA.16816.F32 R100, R4.reuse, R18, RZ ;  /* 0x000000120464723c */ /* 0x040ff000000018ff */
[C---:B------:R-:W-:Y:S08]  /*3340*/  HMMA.16816.F32 R96, R4.reuse, R42, RZ ;  /* 0x0000002a0460723c */ /* 0x040ff000000018ff */
[----:B------:R-:W-:Y:S01]  /*3350*/  HMMA.16816.F32 R88, R4, R46, RZ ;  /* 0x0000002e0458723c */ /* 0x000fe200000018ff */
[----:B------:R-:W-:-:S05]  /*3360*/  IMAD.MOV.U32 R4, RZ, RZ, 0x40 ;  /* 0x00000040ff047424 */ /* 0x000fca00078e00ff */
[----:B------:R-:W-:Y:S02]  /*3370*/  SEL R21, R4, 0xffffffc0, !P6 ;  /* 0xffffffc004157807 */ /* 0x000fe40007000000 */
[C---:B------:R-:W-:Y:S01]  /*3380*/  HMMA.16816.F32 R104, R12.reuse, R16, RZ ;  /* 0x000000100c68723c */ /* 0x040fe200000018ff */
[----:B------:R-:W1:Y:S02]  /*3390*/  LDSM.16.M88.4 R4, [R31] ;  /* 0x000000001f04783b */ /* 0x000e640000000200 */
[--C-:B------:R-:W-:Y:S02]  /*33a0*/  IMAD.IADD R29, R20, 0x1, R21.reuse ;  /* 0x00000001141d7824 */ /* 0x100fe400078e0215 */
[----:B------:R-:W-:Y:S01]  /*33b0*/  IMAD.IADD R3, R3, 0x1, R21 ;  /* 0x0000000103037824 */ /* 0x000fe200078e0215 */
[----:B------:R-:W-:Y:S01]  /*33c0*/  STL [R1+0x40], R21 ;  /* 0x0000401501007387 */ /* 0x000fe20000100800 */
[C---:B------:R-:W-:Y:S01]  /*33d0*/  IMAD.IADD R30, R133.reuse, 0x1, R29 ;  /* 0x00000001851e7824 */ /* 0x040fe200078e021d */
[C---:B------:R-:W-:Y:S01]  /*33e0*/  HMMA.16816.F32 R116, R12.reuse, R18, RZ ;  /* 0x000000120c74723c */ /* 0x040fe200000018ff */
[----:B------:R-:W-:Y:S01]  /*33f0*/  IMAD.IADD R0, R133, 0x1, R3 ;  /* 0x0000000185007824 */ /* 0x000fe200078e0203 */
[----:B------:R-:W-:Y:S04]  /*3400*/  LDSM.16.M88.4 R16, [R29+0x2000] ;  /* 0x002000001d10783b */ /* 0x000fe80000000200 */
[----:B------:R-:W3:Y:S02]  /*3410*/  LDSM.16.M88.4 R68, [R3+0x9000] ;  /* 0x009000000344783b */ /* 0x000ee40000000200 */
[C---:B------:R-:W-:Y:S02]  /*3420*/  HMMA.16816.F32 R84, R12.reuse, R40, RZ ;  /* 0x000000280c54723c */ /* 0x040fe400000018ff */
[----:B------:R-:W4:Y:S04]  /*3430*/  LDSM.16.M88.4 R64, [R3+0x8000] ;  /* 0x008000000340783b */ /* 0x000f280000000200 */
[----:B------:R-:W5:Y:S02]  /*3440*/  LDSM.16.M88.4 R72, [R3+0x8800] ;  /* 0x008800000348783b */ /* 0x000f640000000200 */
[C---:B------:R-:W-:Y:S02]  /*3450*/  HMMA.16816.F32 R112, R12.reuse, R42, RZ ;  /* 0x0000002a0c70723c */ /* 0x040fe400000018ff */
[----:B------:R-:W5:Y:S06]  /*3460*/  LDSM.16.M88.4 R128, [R3+0x9800] ;  /* 0x009800000380783b */ /* 0x000f6c0000000200 */
[C---:B------:R-:W-:Y:S08]  /*3470*/  HMMA.16816.F32 R76, R12.reuse, R44, RZ ;  /* 0x0000002c0c4c723c */ /* 0x040ff000000018ff */
[----:B------:R-:W-:Y:S01]  /*3480*/  HMMA.16816.F32 R56, R12, R46, RZ ;  /* 0x0000002e0c38723c */ /* 0x000fe200000018ff */
[----:B------:R-:W5:Y:S07]  /*3490*/  LDSM.16.M88.4 R12, [R29] ;  /* 0x000000001d0c783b */ /* 0x000f6e0000000200 */
[C---:B--2---:R-:W-:Y:S08]  /*34a0*/  HMMA.16816.F32 R40, R8.reuse, R32, R80 ;  /* 0x000000200828723c */ /* 0x044ff00000001850 */
[C---:B------:R-:W-:Y:S08]  /*34b0*/  HMMA.16816.F32 R144, R8.reuse, R38, R100 ;  /* 0x000000260890723c */ /* 0x040ff00000001864 */
[C---:B------:R-:W-:Y:S08]  /*34c0*/  HMMA.16816.F32 R100, R8.reuse, R26, R88 ;  /* 0x0000001a0864723c */ /* 0x040ff00000001858 */
[C---:B------:R-:W-:Y:S08]  /*34d0*/  HMMA.16816.F32 R44, R8.reuse, R36, R60 ;  /* 0x00000024082c723c */ /* 0x040ff0000000183c */
[----:B------:R-:W-:Y:S08]  /*34e0*/  HMMA.16816.F32 R136, R8, R50, R108 ;  /* 0x000000320888723c */ /* 0x000ff0000000186c */
[-C--:B-1----:R-:W-:Y:S08]  /*34f0*/  HMMA.16816.F32 R88, R4, R48.reuse, R124 ;  /* 0x000000300458723c */ /* 0x082ff0000000187c */
[C---:B------:R-:W-:Y:S08]  /*3500*/  HMMA.16816.F32 R52, R8.reuse, R48, R52 ;  /* 0x000000300834723c */ /* 0x040ff00000001834 */
[C---:B------:R-:W-:Y:S08]  /*3510*/  HMMA.16816.F32 R60, R8.reuse, R24, R92 ;  /* 0x00000018083c723c */ /* 0x040ff0000000185c */
[----:B------:R-:W-:Y:S01]  /*3520*/  HMMA.16816.F32 R140, R8, R34, R96 ;  /* 0x00000022088c723c */ /* 0x000fe20000001860 */
[----:B------:R-:W-:Y:S07]  /*3530*/  LDSM.16.M88.4 R8, [R30] ;  /* 0x000000001e08783b */ /* 0x000fee0000000200 */
[C---:B------:R-:W-:Y:S08]  /*3540*/  HMMA.16816.F32 R124, R4.reuse, R36, R104 ;  /* 0x00000024047c723c */ /* 0x040ff00000001868 */
[----:B------:R-:W-:Y:S08]  /*3550*/  HMMA.16816.F32 R156, R4, R24, R76 ;  /* 0x00000018049c723c */ /* 0x000ff0000000184c */
[----:B---3--:R-:W-:Y:S01]  /*3560*/  HMMA.16816.F32 R108, R16, R68, R40 ;  /* 0x00000044106c723c */ /* 0x008fe20000001828 */
[----:B------:R-:W1:Y:S07]  /*3570*/  LDSM.16.M88.4 R40, [R0+0x8000] ;  /* 0x008000000028783b */ /* 0x000e6e0000000200 */
[C---:B------:R-:W-:Y:S08]  /*3580*/  HMMA.16816.F32 R148, R4.reuse, R32, R84 ;  /* 0x000000200494723c */ /* 0x040ff00000001854 */
[C---:B------:R-:W-:Y:S01]  /*3590*/  HMMA.16816.F32 R76, R4.reuse, R50, R120 ;  /* 0x00000032044c723c */ /* 0x040fe20000001878 */
[----:B------:R-:W-:Y:S07]  /*35a0*/  LDSM.16.M88.4 R48, [R0+0x8800] ;  /* 0x008800000030783b */ /* 0x000fee0000000200 */
[C---:B------:R-:W-:Y:S08]  /*35b0*/  HMMA.16816.F32 R36, R4.reuse, R38, R116 ;  /* 0x000000260424723c */ /* 0x040ff00000001874 */
[C---:B------:R-:W-:Y:S08]  /*35c0*/  HMMA.16816.F32 R80, R4.reuse, R34, R112 ;  /* 0x000000220450723c */ /* 0x040ff00000001870 */
[----:B------:R-:W-:Y:S01]  /*35d0*/  HMMA.16816.F32 R92, R4, R26, R56 ;  /* 0x0000001a045c723c */ /* 0x000fe20000001838 */
[----:B------:R-:W2:Y:S07]  /*35e0*/  LDSM.16.M88.4 R4, [R30+0x2000] ;  /* 0x002000001e04783b */ /* 0x000eae0000000200 */
[C---:B----4-:R-:W-:Y:S08]  /*35f0*/  HMMA.16816.F32 R84, R16.reuse, R64, R52 ;  /* 0x000000401054723c */ /* 0x050ff00000001834 */
[C---:B-----5:R-:W-:Y:S01]  /*3600*/  HMMA.16816.F32 R112, R16.reuse, R72, R44 ;  /* 0x000000481070723c */ /* 0x060fe2000000182c */
[----:B------:R-:W3:Y:S07]  /*3610*/  LDSM.16.M88.4 R44, [R0+0x9000] ;  /* 0x00900000002c783b */ /* 0x000eee0000000200 */
[C---:B------:R-:W-:Y:S01]  /*3620*/  HMMA.16816.F32 R152, R16.reuse, R128, R60 ;  /* 0x000000801098723c */ /* 0x040fe2000000183c */
[----:B------:R-:W-:Y:S07]  /*3630*/  LDSM.16.M88.4 R60, [R132+UR30+0xa000] ;  /* 0x00a0001e843c783b */ /* 0x000fee0008000200 */
[C---:B------:R-:W-:Y:S08]  /*3640*/  HMMA.16816.F32 R32, R16.reuse, R66, R136 ;  /* 0x000000421020723c */ /* 0x040ff00000001888 */
[C---:B------:R-:W-:Y:S08]  /*3650*/  HMMA.16816.F32 R96, R16.reuse, R74, R144 ;  /* 0x0000004a1060723c */ /* 0x040ff00000001890 */
[C---:B------:R-:W-:Y:S08]  /*3660*/  HMMA.16816.F32 R120, R16.reuse, R70, R140 ;  /* 0x000000461078723c */ /* 0x040ff0000000188c */
[----:B------:R-:W-:Y:S01]  /*3670*/  HMMA.16816.F32 R116, R16, R130, R100 ;  /* 0x000000821074723c */ /* 0x000fe20000001864 */
[----:B------:R-:W4:Y:S07]  /*3680*/  LDSM.16.M88.4 R16, [R0+0x9800] ;  /* 0x009800000010783b */ /* 0x000f2e0000000200 */
[C---:B------:R-:W-:Y:S08]  /*3690*/  HMMA.16816.F32 R24, R12.reuse, R64, R88 ;  /* 0x000000400c18723c */ /* 0x040ff00000001858 */
[C---:B------:R-:W-:Y:S08]  /*36a0*/  HMMA.16816.F32 R100, R12.reuse, R72, R124 ;  /* 0x000000480c64723c */ /* 0x040ff0000000187c */
[C---:B------:R-:W-:Y:S01]  /*36b0*/  HMMA.16816.F32 R72, R12.reuse, R74, R36 ;  /* 0x0000004a0c48723c */ /* 0x040fe20000001824 */
[----:B------:R-:W5:Y:S07]  /*36c0*/  LDSM.16.M88.4 R36, [R20+0x4000] ;  /* 0x004000001424783b */ /* 0x000f6e0000000200 */
[C---:B------:R-:W-:Y:S08]  /*36d0*/  HMMA.16816.F32 R56, R12.reuse, R68, R148 ;  /* 0x000000440c38723c */ /* 0x040ff00000001894 */
[C---:B------:R-:W-:Y:S01]  /*36e0*/  HMMA.16816.F32 R104, R12.reuse, R66, R76 ;  /* 0x000000420c68723c */ /* 0x040fe2000000184c */
[----:B------:R-:W-:Y:S07]  /*36f0*/  LDSM.16.M88.4 R64, [R132+UR30+0xa800] ;  /* 0x00a8001e8440783b */ /* 0x000fee0008000200 */
[C---:B------:R-:W-:Y:S08]  /*3700*/  HMMA.16816.F32 R68, R12.reuse, R70, R80 ;  /* 0x000000460c44723c */ /* 0x040ff00000001850 */
[C---:B------:R-:W-:Y:S08]  /*3710*/  HMMA.16816.F32 R52, R12.reuse, R128, R156 ;  /* 0x000000800c34723c */ /* 0x040ff0000000189c */
[----:B------:R-:W-:Y:S08]  /*3720*/  HMMA.16816.F32 R88, R12, R130, R92 ;  /* 0x000000820c58723c */ /* 0x000ff0000000185c */
[----:B-1----:R-:W-:Y:S01]  /*3730*/  HMMA.16816.F32 R12, R8, R40, R24 ;  /* 0x00000028080c723c */ /* 0x002fe20000001818 */
[----:B------:R-:W1:Y:S04]  /*3740*/  LDSM.16.M88.4 R24, [R20+0x6000] ;  /* 0x006000001418783b */ /* 0x000e680000000200 */
[----:B------:R-:W-:Y:S03]  /*3750*/  LDSM.16.M88.4 R20, [R29+0x4000] ;  /* 0x004000001d14783b */ /* 0x000fe60000000200 */
[C---:B--2---:R-:W-:Y:S01]  /*3760*/  HMMA.16816.F32 R80, R4.reuse, R42, R32 ;  /* 0x0000002a0450723c */ /* 0x044fe20000001820 */
[----:B------:R-:W-:Y:S07]  /*3770*/  LDSM.16.M88.4 R32, [R31+0x4000] ;  /* 0x004000001f20783b */ /* 0x000fee0000000200 */
[C---:B------:R-:W-:Y:S01]  /*3780*/  HMMA.16816.F32 R92, R4.reuse, R50, R96 ;  /* 0x00000032045c723c */ /* 0x040fe20000001860 */
[----:B------:R-:W2:Y:S07]  /*3790*/  LDSM.16.M88.4 R96, [R2+0xa000] ;  /* 0x00a000000260783b */ /* 0x000eae0000000200 */
[C---:B------:R-:W-:Y:S08]  /*37a0*/  HMMA.16816.F32 R76, R4.reuse, R48, R112 ;  /* 0x00000030044c723c */ /* 0x040ff00000001870 */
[C---:B------:R-:W-:Y:S08]  /*37b0*/  HMMA.16816.F32 R84, R4.reuse, R40, R84 ;  /* 0x000000280454723c */ /* 0x040ff00000001854 */
[C---:B---3--:R-:W-:Y:S08]  /*37c0*/  HMMA.16816.F32 R156, R4.reuse, R44, R108 ;  /* 0x0000002c049c723c */ /* 0x048ff0000000186c */
[C---:B------:R-:W-:Y:S08]  /*37d0*/  HMMA.16816.F32 R148, R4.reuse, R46, R120 ;  /* 0x0000002e0494723c */ /* 0x040ff00000001878 */
[C---:B----4-:R-:W-:Y:S08]  /*37e0*/  HMMA.16816.F32 R152, R4.reuse, R16, R152 ;  /* 0x000000100498723c */ /* 0x050ff00000001898 */
[----:B------:R-:W-:Y:S01]  /*37f0*/  HMMA.16816.F32 R144, R4, R18, R116 ;  /* 0x000000120490723c */ /* 0x000fe20000001874 */
[----:B------:R-:W3:Y:S07]  /*3800*/  LDSM.16.M88.4 R4, [R132+UR30+0xb000] ;  /* 0x00b0001e8404783b */ /* 0x000eee0008000200 */
[C---:B------:R-:W-:Y:S01]  /*3810*/  HMMA.16816.F32 R112, R8.reuse, R42, R104 ;  /* 0x0000002a0870723c */ /* 0x040fe20000001868 */
[----:B------:R-:W4:Y:S07]  /*3820*/  LDSM.16.M88.4 R40, [R132+UR30+0xb800] ;  /* 0x00b8001e8428783b */ /* 0x000f2e0008000200 */
[C---:B------:R-:W-:Y:S01]  /*3830*/  HMMA.16816.F32 R128, R8.reuse, R44, R56 ;  /* 0x0000002c0880723c */ /* 0x040fe20000001838 */
[----:B------:R-:W-:Y:S07]  /*3840*/  LDSM.16.M88.4 R56, [R2+0xa800] ;  /* 0x00a800000238783b */ /* 0x000fee0000000200 */
[----:B------:R-:W-:Y:S01]  /*3850*/  HMMA.16816.F32 R140, R8, R46, R68 ;  /* 0x0000002e088c723c */ /* 0x000fe20000001844 */
[----:B------:R-:W4:Y:S07]  /*3860*/  LDSM.16.M88.4 R68, [R3+0xa000] ;  /* 0x00a000000344783b */ /* 0x000f2e0000000200 */
[----:B-----5:R-:W-:Y:S01]  /*3870*/  HMMA.16816.F32 R44, R36, R60, R12 ;  /* 0x0000003c242c723c */ /* 0x020fe2000000180c */
[----:B------:R-:W5:Y:S07]  /*3880*/  LDSM.16.M88.4 R12, [R31+0x6000] ;  /* 0x006000001f0c783b */ /* 0x000f6e0000000200 */
[C---:B------:R-:W-:Y:S08]  /*3890*/  HMMA.16816.F32 R104, R8.reuse, R16, R52 ;  /* 0x000000100868723c */ /* 0x040ff00000001834 */
[----:B------:R-:W-:Y:S01]  /*38a0*/  HMMA.16816.F32 R136, R8, R18, R88 ;  /* 0x000000120888723c */ /* 0x000fe20000001858 */
[----:B------:R-:W-:Y:S07]  /*38b0*/  LDSM.16.M88.4 R16, [R30+0x4000] ;  /* 0x004000001e10783b */ /* 0x000fee0000000200 */
[----:B-1----:R-:W-:Y:S01]  /*38c0*/  HMMA.16816.F32 R108, R24, R64, R76 ;  /* 0x00000040186c723c */ /* 0x002fe2000000184c */
[----:B------:R-:W1:Y:S07]  /*38d0*/  LDSM.16.M88.4 R76, [R0+0xa000] ;  /* 0x00a00000004c783b */ /* 0x000e6e0000000200 */
[C---:B------:R-:W-:Y:S08]  /*38e0*/  HMMA.16816.F32 R120, R8.reuse, R48, R100 ;  /* 0x000000300878723c */ /* 0x040ff00000001864 */
[----:B------:R-:W-:Y:S01]  /*38f0*/  HMMA.16816.F32 R124, R8, R50, R72 ;  /* 0x00000032087c723c */ /* 0x000fe20000001848 */
[----:B------:R-:W1:Y:S04]  /*3900*/  LDSM.16.M88.4 R8, [R29+0x6000] ;  /* 0x006000001d08783b */ /* 0x000e680000000200 */
[----:B------:R-:W-:Y:S03]  /*3910*/  LDSM.16.M88.4 R48, [R2+0xb000] ;  /* 0x00b000000230783b */ /* 0x000fe60000000200 */
[----:B--2---:R-:W-:Y:S01]  /*3920*/  HMMA.16816.F32 R52, R32, R96, R44 ;  /* 0x000000602034723c */ /* 0x004fe2000000182c */
[----:B------:R2:W2:Y:S07]  /*3930*/  LDSM.16.M88.4 R44, [R2+0xb800] ;  /* 0x00b80000022c783b */ /* 0x0004ae0000000200 */
[C---:B------:R-:W-:Y:S08]  /*3940*/  HMMA.16816.F32 R100, R24.reuse, R60, R84 ;  /* 0x0000003c1864723c */ /* 0x040ff00000001854 */
[C---:B------:R-:W-:Y:S08]  /*3950*/  HMMA.16816.F32 R116, R24.reuse, R62, R80 ;  /* 0x0000003e1874723c */ /* 0x040ff00000001850 */
[C---:B------:R-:W-:Y:S08]  /*3960*/  HMMA.16816.F32 R92, R24.reuse, R66, R92 ;  /* 0x00000042185c723c */ /* 0x040ff0000000185c */
[C---:B---3--:R-:W-:Y:S08]  /*3970*/  HMMA.16816.F32 R88, R24.reuse, R4, R156 ;  /* 0x000000041858723c */ /* 0x048ff0000000189c */
[C---:B------:R-:W-:Y:S08]  /*3980*/  HMMA.16816.F32 R84, R24.reuse, R6, R148 ;  /* 0x000000061854723c */ /* 0x040ff00000001894 */
[C---:B----4-:R-:W-:Y:S08]  /*3990*/  HMMA.16816.F32 R80, R24.reuse, R40, R152 ;  /* 0x000000281850723c */ /* 0x050ff00000001898 */
[----:B------:R-:W-:Y:S08]  /*39a0*/  HMMA.16816.F32 R72, R24, R42, R144 ;  /* 0x0000002a1848723c */ /* 0x000ff00000001890 */
[C---:B------:R-:W-:Y:S08]  /*39b0*/  HMMA.16816.F32 R128, R36.reuse, R4, R128 ;  /* 0x000000042480723c */ /* 0x040ff00000001880 */
[----:B------:R-:W-:Y:S01]  /*39c0*/  HMMA.16816.F32 R140, R36, R6, R140 ;  /* 0x00000006248c723c */ /* 0x000fe2000000188c */
[----:B------:R-:W3:Y:S07]  /*39d0*/  LDSM.16.M88.4 R4, [R30+0x6000] ;  /* 0x006000001e04783b */ /* 0x000eee0000000200 */
[----:B------:R-:W-:Y:S08]  /*39e0*/  HMMA.16816.F32 R24, R20, R68, R52 ;  /* 0x000000441418723c */ /* 0x000ff00000001834 */
[----:B-----5:R-:W-:Y:S08]  /*39f0*/  HMMA.16816.F32 R52, R12, R96, R100 ;  /* 0x000000600c34723c */ /* 0x020ff00000001864 */
[C---:B------:R-:W-:Y:S08]  /*3a00*/  HMMA.16816.F32 R112, R36.reuse, R62, R112 ;  /* 0x0000003e2470723c */ /* 0x040ff00000001870 */
[C---:B------:R-:W-:Y:S08]  /*3a10*/  HMMA.16816.F32 R104, R36.reuse, R40, R104 ;  /* 0x000000282468723c */ /* 0x040ff00000001868 */
[----:B------:R-:W-:Y:S08]  /*3a20*/  HMMA.16816.F32 R40, R36, R42, R136 ;  /* 0x0000002a2428723c */ /* 0x000ff00000001888 */
[----:B-1----:R-:W-:Y:S08]  /*3a30*/  HMMA.16816.F32 R60, R16, R76, R24 ;  /* 0x0000004c103c723c */ /* 0x002ff00000001818 */
[C---:B------:R-:W-:Y:S08]  /*3a40*/  HMMA.16816.F32 R120, R36.reuse, R64, R120 ;  /* 0x000000402478723c */ /* 0x040ff00000001878 */
[----:B------:R-:W-:Y:S03]  /*3a50*/  HMMA.16816.F32 R124, R36, R66, R124 ;  /* 0x00000042247c723c */ /* 0x000fe6000000187c */
[----:B--2---:R-:W-:-:S05]  /*3a60*/  FMUL.FTZ R2, R60, UR25 ;  /* 0x000000193c027c20 */ /* 0x004fca0008410000 */
[----:B------:R-:W-:Y:S08]  /*3a70*/  HMMA.16816.F32 R24, R8, R68, R52 ;  /* 0x000000440818723c */ /* 0x000ff00000001834 */
[----:B------:R-:W-:Y:S08]  /*3a80*/  HMMA.16816.F32 R36, R32, R98, R112 ;  /* 0x000000622024723c */ /* 0x000ff00000001870 */
[C---:B------:R-:W-:Y:S08]  /*3a90*/  HMMA.16816.F32 R100, R12.reuse, R58, R92 ;  /* 0x0000003a0c64723c */ /* 0x040ff0000000185c */
[C---:B------:R-:W-:Y:S08]  /*3aa0*/  HMMA.16816.F32 R136, R12.reuse, R44, R80 ;  /* 0x0000002c0c88723c */ /* 0x040ff00000001850 */
[----:B------:R-:W-:Y:S08]  /*3ab0*/  HMMA.16816.F32 R80, R12, R46, R72 ;  /* 0x0000002e0c50723c */ /* 0x000ff00000001848 */
[C---:B------:R-:W-:Y:S08]  /*3ac0*/  HMMA.16816.F32 R104, R32.reuse, R44, R104 ;  /* 0x0000002c2068723c */ /* 0x040ff00000001868 */
[----:B------:R-:W-:Y:S08]  /*3ad0*/  HMMA.16816.F32 R92, R32, R46, R40 ;  /* 0x0000002e205c723c */ /* 0x000ff00000001828 */
[----:B------:R-:W-:Y:S08]  /*3ae0*/  HMMA.16816.F32 R64, R12, R98, R116 ;  /* 0x000000620c40723c */ /* 0x000ff00000001874 */
[----:B---3--:R-:W-:Y:S08]  /*3af0*/  HMMA.16816.F32 R44, R4, R76, R24 ;  /* 0x0000004c042c723c */ /* 0x008ff00000001818 */
[C---:B------:R-:W-:Y:S08]  /*3b00*/  HMMA.16816.F32 R108, R12.reuse, R56, R108 ;  /* 0x000000380c6c723c */ /* 0x040ff0000000186c */
[C---:B------:R-:W-:Y:S08]  /*3b10*/  HMMA.16816.F32 R116, R12.reuse, R48, R88 ;  /* 0x000000300c74723c */ /* 0x040ff00000001858 */
[----:B------:R-:W-:Y:S01]  /*3b20*/  HMMA.16816.F32 R84, R12, R50, R84 ;  /* 0x000000320c54723c */ /* 0x000fe20000001854 */
[----:B------:R-:W1:Y:S07]  /*3b30*/  LDSM.16.M88.4 R12, [R3+0xa800] ;  /* 0x00a80000030c783b */ /* 0x000e6e0000000200 */
[----:B------:R-:W-:Y:S01]  /*3b40*/  HMMA.16816.F32 R24, R20, R70, R36 ;  /* 0x000000461418723c */ /* 0x000fe20000001824 */
[----:B------:R-:W-:Y:S07]  /*3b50*/  LDSM.16.M88.4 R36, [R3+0xb800] ;  /* 0x00b800000324783b */ /* 0x000fee0000000200 */
[C---:B------:R-:W-:Y:S01]  /*3b60*/  HMMA.16816.F32 R52, R32.reuse, R56, R120 ;  /* 0x000000382034723c */ /* 0x040fe20000001878 */
[----:B------:R2:W-:Y:S07]  /*3b70*/  MUFU.TANH R120, R2 ;  /* 0x0000000200787308 */ /* 0x0005ee0000002400 */
[C---:B------:R-:W-:Y:S08]  /*3b80*/  HMMA.16816.F32 R72, R32.reuse, R58, R124 ;  /* 0x0000003a2048723c */ /* 0x040ff0000000187c */
[----:B------:R-:W-:Y:S01]  /*3b90*/  HMMA.16816.F32 R88, R32, R48, R128 ;  /* 0x000000302058723c */ /* 0x000fe20000001880 */
[----:B--2---:R-:W-:-:S04]  /*3ba0*/  FMUL.FTZ R2, R61, UR25 ;  /* 0x000000193d027c20 */ /* 0x004fc80008410000 */
[----:B------:R2:W-:Y:S03]  /*3bb0*/  MUFU.TANH R115, R2 ;  /* 0x0000000200737308 */ /* 0x0005e60000002400 */
[----:B------:R-:W-:Y:S01]  /*3bc0*/  HMMA.16816.F32 R140, R32, R50, R140 ;  /* 0x00000032208c723c */ /* 0x000fe2000000188c */
[----:B------:R3:W4:Y:S07]  /*3bd0*/  LDSM.16.M88.4 R32, [R3+0xb000] ;  /* 0x00b000000320783b */ /* 0x00072e0000000200 */
[----:B------:R-:W-:Y:S08]  /*3be0*/  HMMA.16816.F32 R40, R8, R70, R64 ;  /* 0x000000460828723c */ /* 0x000ff00000001840 */
[----:B------:R-:W-:Y:S01]  /*3bf0*/  HMMA.16816.F32 R48, R16, R78, R24 ;  /* 0x0000004e1030723c */ /* 0x000fe20000001818 */
[----:B--2---:R-:W-:Y:S01]  /*3c00*/  FMUL.FTZ R2, R62, UR25 ;  /* 0x000000193e027c20 */ /* 0x004fe20008410000 */
[----:B------:R-:W2:Y:S03]  /*3c10*/  LDSM.16.M88.4 R24, [R0+0xa800] ;  /* 0x00a800000018783b */ /* 0x000ea60000000200 */
[----:B------:R5:W-:Y:S03]  /*3c20*/  MUFU.TANH R125, R2 ;  /* 0x00000002007d7308 */ /* 0x000be60000002400 */
[----:B-1----:R-:W-:Y:S01]  /*3c30*/  HMMA.16816.F32 R56, R20, R12, R52 ;  /* 0x0000000c1438723c */ /* 0x002fe20000001834 */
[----:B---3--:R-:W-:-:S07]  /*3c40*/  LOP3.LUT R3, R134, 0x1f0, RZ, 0xc0, !PT ;  /* 0x000001f086037812 */ /* 0x008fce00078ec0ff */
[----:B------:R-:W-:Y:S01]  /*3c50*/  HMMA.16816.F32 R40, R4, R78, R40 ;  /* 0x0000004e0428723c */ /* 0x000fe20000001828 */
[----:B-----5:R-:W-:-:S07]  /*3c60*/  FMUL.FTZ R2, R63, UR25 ;  /* 0x000000193f027c20 */ /* 0x020fce0008410000 */
[C---:B------:R-:W-:Y:S01]  /*3c70*/  HMMA.16816.F32 R52, R8.reuse, R12, R108 ;  /* 0x0000000c0834723c */ /* 0x040fe2000000186c */
[----:B------:R1:W-:Y:S07]  /*3c80*/  MUFU.TANH R128, R2 ;  /* 0x0000000200807308 */ /* 0x0003ee0000002400 */
[C---:B----4-:R-:W-:Y:S08]  /*3c90*/  HMMA.16816.F32 R68, R8.reuse, R32, R116 ;  /* 0x000000200844723c */ /* 0x050ff00000001874 */
[----:B------:R-:W-:Y:S01]  /*3ca0*/  HMMA.16816.F32 R76, R8, R34, R84 ;  /* 0x00000022084c723c */ /* 0x000fe20000001854 */
[----:B-1----:R-:W-:-:S07]  /*3cb0*/  FMUL.FTZ R2, R44, UR25 ;  /* 0x000000192c027c20 */ /* 0x002fce0008410000 */
[C---:B------:R-:W-:Y:S01]  /*3cc0*/  HMMA.16816.F32 R84, R8.reuse, R36, R136 ;  /* 0x000000240854723c */ /* 0x040fe20000001888 */
[----:B------:R1:W3:Y:S07]  /*3cd0*/  MUFU.TANH R124, R2 ;  /* 0x00000002007c7308 */ /* 0x0002ee0000002400 */
[----:B------:R-:W-:Y:S08]  /*3ce0*/  HMMA.16816.F32 R80, R8, R38, R80 ;  /* 0x000000260850723c */ /* 0x000ff00000001850 */
[----:B------:R-:W-:Y:S01]  /*3cf0*/  HMMA.16816.F32 R72, R20, R14, R72 ;  /* 0x0000000e1448723c */ /* 0x000fe20000001848 */
[----:B-1----:R-:W-:-:S04]  /*3d00*/  FMUL.FTZ R2, R45, UR25 ;  /* 0x000000192d027c20 */ /* 0x002fc80008410000 */
[----:B------:R1:W-:Y:S03]  /*3d10*/  MUFU.TANH R123, R2 ;  /* 0x00000002007b7308 */ /* 0x0003e60000002400 */
[C---:B------:R-:W-:Y:S08]  /*3d20*/  HMMA.16816.F32 R64, R20.reuse, R32, R88 ;  /* 0x000000201440723c */ /* 0x040ff00000001858 */
[----:B------:R-:W-:Y:S08]  /*3d30*/  HMMA.16816.F32 R60, R20, R34, R140 ;  /* 0x00000022143c723c */ /* 0x000ff0000000188c */
[----:B--2---:R-:W-:Y:S01]  /*3d40*/  HMMA.16816.F32 R72, R16, R26, R72 ;  /* 0x0000001a1048723c */ /* 0x004fe20000001848 */
[----:B-1----:R-:W-:-:S04]  /*3d50*/  FMUL.FTZ R2, R46, UR25 ;  /* 0x000000192e027c20 */ /* 0x002fc80008410000 */
[----:B------:R1:W-:Y:S02]  /*3d60*/  MUFU.TANH R122, R2 ;  /* 0x00000002007a7308 */ /* 0x0003e40000002400 */
[----:B-1----:R-:W-:Y:S02]  /*3d70*/  FMUL.FTZ R2, R47, UR25 ;  /* 0x000000192f027c20 */ /* 0x002fe40008410000 */
[----:B------:R-:W-:Y:S01]  /*3d80*/  HMMA.16816.F32 R44, R8, R14, R100 ;  /* 0x0000000e082c723c */ /* 0x000fe20000001864 */
[----:B------:R-:W1:Y:S03]  /*3d90*/  LDSM.16.M88.4 R8, [R0+0xb000] ;  /* 0x00b000000008783b */ /* 0x000e660000000200 */
[----:B------:R2:W-:Y:S01]  /*3da0*/  MUFU.TANH R121, R2 ;  /* 0x0000000200797308 */ /* 0x0005e20000002400 */
[----:B------:R4:W5:Y:S01]  /*3db0*/  LDSM.16.M88.4 R12, [R0+0xb800] ;  /* 0x00b80000000c783b */ /* 0x0009620000000200 */
[----:B------:R-:W-:-:S04]  /*3dc0*/  DEPBAR.LE SB0, 0x0 ;  /* 0x000080000000791a */ /* 0x000fc80000000000 */
[----:B--2---:R-:W-:-:S04]  /*3dd0*/  FMUL.FTZ R2, R48, UR25 ;  /* 0x0000001930027c20 */ /* 0x004fc80008410000 */
[----:B------:R2:W-:Y:S01]  /*3de0*/  MUFU.TANH R111, R2 ;  /* 0x00000002006f7308 */ /* 0x0005e20000002400 */
[----:B-1----:R-:W-:Y:S01]  /*3df0*/  HMMA.16816.F32 R32, R4, R8, R68 ;  /* 0x000000080420723c */ /* 0x002fe20000001844 */
[----:B--2---:R-:W-:-:S06]  /*3e00*/  FMUL.FTZ R2, R49, UR25 ;  /* 0x0000001931027c20 */ /* 0x004fcc0008410000 */
[----:B------:R1:W-:Y:S01]  /*3e10*/  MUFU.TANH R109, R2 ;  /* 0x00000002006d7308 */ /* 0x0003e20000002400 */
[C---:B------:R-:W-:Y:S08]  /*3e20*/  HMMA.16816.F32 R68, R16.reuse, R8, R64 ;  /* 0x000000081044723c */ /* 0x040ff00000001840 */
[----:B------:R-:W-:Y:S01]  /*3e30*/  HMMA.16816.F32 R96, R16, R10, R60 ;  /* 0x0000000a1060723c */ /* 0x000fe2000000183c */
[----:B-1----:R-:W-:-:S04]  /*3e40*/  FMUL.FTZ R2, R50, UR25 ;  /* 0x0000001932027c20 */ /* 0x002fc80008410000 */
[----:B------:R1:W-:Y:S02]  /*3e50*/  MUFU.TANH R116, R2 ;  /* 0x0000000200747308 */ /* 0x0003e40000002400 */
[----:B-1----:R-:W-:Y:S02]  /*3e60*/  FMUL.FTZ R2, R51, UR25 ;  /* 0x0000001933027c20 */ /* 0x002fe40008410000 */
[----:B------:R-:W-:Y:S04]  /*3e70*/  HMMA.16816.F32 R48, R16, R24, R56 ;  /* 0x000000181030723c */ /* 0x000fe80000001838 */
[----:B------:R1:W-:Y:S04]  /*3e80*/  MUFU.TANH R117, R2 ;  /* 0x0000000200757308 */ /* 0x0003e80000002400 */
[----:B------:R-:W-:Y:S11]  /*3e90*/  HMMA.16816.F32 R56, R20, R36, R104 ;  /* 0x000000241438723c */ /* 0x000ff60000001868 */
[----:B----4-:R-:W-:Y:S01]  /*3ea0*/  FMUL.FTZ R0, R49, UR25 ;  /* 0x0000001931007c20 */ /* 0x010fe20008410000 */
[----:B-1----:R-:W-:Y:S01]  /*3eb0*/  FMUL.FTZ R2, R40, UR25 ;  /* 0x0000001928027c20 */ /* 0x002fe20008410000 */
[----:B------:R-:W-:-:S02]  /*3ec0*/  FMUL.FTZ R51, R51, UR25 ;  /* 0x0000001933337c20 */ /* 0x000fc40008410000 */
[----:B------:R1:W-:Y:S05]  /*3ed0*/  MUFU.TANH R90, R0 ;  /* 0x00000000005a7308 */ /* 0x0003ea0000002400 */
[----:B-----5:R-:W-:Y:S03]  /*3ee0*/  HMMA.16816.F32 R100, R16, R12, R56 ;  /* 0x0000000c1064723c */ /* 0x020fe60000001838 */
[----:B------:R2:W-:Y:S01]  /*3ef0*/  MUFU.TANH R114, R2 ;  /* 0x0000000200727308 */ /* 0x0005e20000002400 */
[----:B-1----:R-:W-:-:S07]  /*3f00*/  FMUL.FTZ R0, R50, UR25 ;  /* 0x0000001932007c20 */ /* 0x002fce0008410000 */
[----:B------:R-:W-:Y:S01]  /*3f10*/  MUFU.TANH R104, R0 ;  /* 0x0000000000687308 */ /* 0x000fe20000002400 */
[----:B--2---:R-:W-:-:S07]  /*3f20*/  FMUL.FTZ R2, R41, UR25 ;  /* 0x0000001929027c20 */ /* 0x004fce0008410000 */
[----:B------:R1:W-:Y:S02]  /*3f30*/  MUFU.TANH R113, R2 ;  /* 0x0000000200717308 */ /* 0x0003e40000002400 */
[----:B-1----:R-:W-:-:S06]  /*3f40*/  FMUL.FTZ R2, R42, UR25 ;  /* 0x000000192a027c20 */ /* 0x002fcc0008410000 */
[----:B------:R1:W2:Y:S02]  /*3f50*/  MUFU.TANH R112, R2 ;  /* 0x0000000200707308 */ /* 0x0002a40000002400 */
[----:B-1----:R-:W-:Y:S02]  /*3f60*/  FMUL.FTZ R2, R43, UR25 ;  /* 0x000000192b027c20 */ /* 0x002fe40008410000 */
[----:B------:R-:W-:Y:S04]  /*3f70*/  HMMA.16816.F32 R40, R4, R24, R52 ;  /* 0x000000180428723c */ /* 0x000fe80000001834 */
[----:B------:R1:W-:Y:S04]  /*3f80*/  MUFU.TANH R110, R2 ;  /* 0x00000002006e7308 */ /* 0x0003e80000002400 */
[----:B------:R-:W-:Y:S08]  /*3f90*/  HMMA.16816.F32 R52, R20, R38, R92 ;  /* 0x000000261434723c */ /* 0x000ff0000000185c */
[----:B------:R-:W-:Y:S03]  /*3fa0*/  HMMA.16816.F32 R20, R4, R26, R44 ;  /* 0x0000001a0414723c */ /* 0x000fe6000000182c */
[----:B------:R-:W-:Y:S01]  /*3fb0*/  FMUL.FTZ R0, R40, UR25 ;  /* 0x0000001928007c20 */ /* 0x000fe20008410000 */
[----:B-1----:R-:W-:-:S03]  /*3fc0*/  FMUL.FTZ R2, R48, UR25 ;  /* 0x0000001930027c20 */ /* 0x002fc60008410000 */
[----:B------:R1:W-:Y:S01]  /*3fd0*/  MUFU.TANH R91, R0 ;  /* 0x00000000005b7308 */ /* 0x0003e20000002400 */
[C---:B------:R-:W-:Y:S07]  /*3fe0*/  HMMA.16816.F32 R44, R4.reuse, R10, R76 ;  /* 0x0000000a042c723c */ /* 0x040fee000000184c */
[----:B------:R4:W-:Y:S01]  /*3ff0*/  MUFU.TANH R108, R2 ;  /* 0x00000002006c7308 */ /* 0x0009e20000002400 */
[-C--:B------:R-:W-:Y:S08]  /*4000*/  HMMA.16816.F32 R36, R4, R14.reuse, R80 ;  /* 0x0000000e0424723c */ /* 0x080ff00000001850 */
[----:B------:R-:W-:Y:S01]  /*4010*/  HMMA.16816.F32 R52, R16, R14, R52 ;  /* 0x0000000e1034723c */ /* 0x000fe20000001834 */
[----:B-1----:R-:W-:Y:S01]  /*4020*/  FMUL.FTZ R0, R41, UR25 ;  /* 0x0000001929007c20 */ /* 0x002fe20008410000 */
[----:B------:R-:W-:-:S03]  /*4030*/  IMAD.U32 R15, RZ, RZ, UR22 ;  /* 0x00000016ff0f7e24 */ /* 0x000fc6000f8e00ff */
[----:B------:R1:W5:Y:S01]  /*4040*/  MUFU.TANH R89, R0 ;  /* 0x0000000000597308 */ /* 0x0003620000002400 */
[----:B----4-:R-:W-:-:S05]  /*4050*/  IMAD.U32 R2, RZ, RZ, UR21 ;  /* 0x00000015ff027e24 */ /* 0x010fca000f8e00ff */
[----:B------:R-:W-:Y:S01]  /*4060*/  FMUL.FTZ R11, R37, UR25 ;  /* 0x00000019250b7c20 */ /* 0x000fe20008410000 */
[----:B------:R-:W-:Y:S01]  /*4070*/  FMUL.FTZ R17, R36, UR25 ;  /* 0x0000001924117c20 */ /* 0x000fe20008410000 */
[----:B------:R-:W-:Y:S01]  /*4080*/  FMUL.FTZ R10, R38, UR25 ;  /* 0x00000019260a7c20 */ /* 0x000fe20008410000 */
[----:B------:R-:W-:Y:S01]  /*4090*/  IADD3 R2, PT, PT, R3, 0x1, R2 ;  /* 0x0000000103027810 */ /* 0x000fe20007ffe002 */
[----:B------:R-:W-:Y:S02]  /*40a0*/  FMUL.FTZ R3, R34, UR25 ;  /* 0x0000001922037c20 */ /* 0x000fe40008410000 */
[----:B------:R-:W-:Y:S01]  /*40b0*/  MUFU.TANH R11, R11 ;  /* 0x0000000b000b7308 */ /* 0x000fe20000002400 */
[----:B-1----:R-:W-:-:S07]  /*40c0*/  FMUL.FTZ R0, R42, UR25 ;  /* 0x000000192a007c20 */ /* 0x002fce0008410000 */
[----:B------:R1:W-:Y:S08]  /*40d0*/  MUFU.TANH R48, R3 ;  /* 0x0000000300307308 */ /* 0x0003f00000002400 */
[----:B------:R4:W5:Y:S01]  /*40e0*/  MUFU.TANH R88, R0 ;  /* 0x0000000000587308 */ /* 0x0009620000002400 */
[----:B-1----:R-:W-:Y:S01]  /*40f0*/  FMUL.FTZ R3, R45, UR25 ;  /* 0x000000192d037c20 */ /* 0x002fe20008410000 */
[----:B----4-:R-:W-:-:S02]  /*4100*/  FMUL.FTZ R0, R43, UR25 ;  /* 0x000000192b007c20 */ /* 0x010fc40008410000 */
[----:B------:R-:W-:Y:S01]  /*4110*/  HMMA.16816.F32 R40, R4, R12, R84 ;  /* 0x0000000c0428723c */ /* 0x000fe20000001854 */
[----:B------:R-:W-:-:S03]  /*4120*/  IMAD.SHL.U32 R4, R163, 0x2, RZ ;  /* 0x00000002a3047824 */ /* 0x000fc600078e00ff */
[----:B------:R1:W-:Y:S01]  /*4130*/  MUFU.TANH R79, R0 ;  /* 0x00000000004f7308 */ /* 0x0003e20000002400 */
[----:B------:R-:W-:Y:S01]  /*4140*/  SHF.R.U32.HI R5, RZ, 0x2, R163 ;  /* 0x00000002ff057819 */ /* 0x000fe200000116a3 */
[----:B------:R-:W-:Y:S01]  /*4150*/  FMUL.FTZ R6, R47, UR25 ;  /* 0x000000192f067c20 */ /* 0x000fe20008410000 */
[----:B------:R-:W-:Y:S02]  /*4160*/  LOP3.LUT R4, R4, 0x6, RZ, 0xc0, !PT ;  /* 0x0000000604047812 */ /* 0x000fe400078ec0ff */
[----:B------:R-:W-:-:S10]  /*4170*/  LOP3.LUT R5, R5, 0x7, RZ, 0xc0, !PT ;  /* 0x0000000705057812 */ /* 0x000fd400078ec0ff */
[----:B------:R-:W-:Y:S01]  /*4180*/  FMUL.FTZ R16, R42, UR25 ;  /* 0x000000192a107c20 */ /* 0x000fe20008410000 */
[----:B-1----:R-:W-:Y:S01]  /*4190*/  FMUL.FTZ R0, R20, UR25 ;  /* 0x0000001914007c20 */ /* 0x002fe20008410000 */
[----:B------:R-:W-:Y:S01]  /*41a0*/  FMUL.FTZ R7, R40, UR25 ;  /* 0x0000001928077c20 */ /* 0x000fe20008410000 */
[----:B------:R-:W-:Y:S01]  /*41b0*/  FMUL.FTZ R8, R41, UR25 ;  /* 0x0000001929087c20 */ /* 0x000fe20008410000 */
[----:B------:R-:W-:Y:S01]  /*41c0*/  FMUL.FTZ R43, R43, UR25 ;  /* 0x000000192b2b7c20 */ /* 0x000fe20008410000 */
[----:B------:R1:W-:Y:S02]  /*41d0*/  MUFU.TANH R78, R0 ;  /* 0x00000000004e7308 */ /* 0x0003e40000002400 */
[----:B-1----:R-:W-:-:S06]  /*41e0*/  FMUL.FTZ R0, R21, UR25 ;  /* 0x0000001915007c20 */ /* 0x002fcc0008410000 */
[----:B------:R1:W-:Y:S02]  /*41f0*/  MUFU.TANH R77, R0 ;  /* 0x00000000004d7308 */ /* 0x0003e40000002400 */
[----:B-1----:R-:W-:-:S06]  /*4200*/  FMUL.FTZ R0, R22, UR25 ;  /* 0x0000001916007c20 */ /* 0x002fcc0008410000 */
[----:B------:R1:W-:Y:S02]  /*4210*/  MUFU.TANH R76, R0 ;  /* 0x00000000004c7308 */ /* 0x0003e40000002400 */
[----:B-1----:R-:W-:-:S06]  /*4220*/  FMUL.FTZ R0, R23, UR25 ;  /* 0x0000001917007c20 */ /* 0x002fcc0008410000 */
[----:B------:R1:W4:Y:S02]  /*4230*/  MUFU.TANH R64, R0 ;  /* 0x0000000000407308 */ /* 0x0003240000002400 */
[----:B-1----:R-:W-:-:S06]  /*4240*/  FMUL.FTZ R0, R32, UR25 ;  /* 0x0000001920007c20 */ /* 0x002fcc0008410000 */
[----:B------:R1:W-:Y:S02]  /*4250*/  MUFU.TANH R50, R0 ;  /* 0x0000000000327308 */ /* 0x0003e40000002400 */
[----:B-1----:R-:W-:-:S06]  /*4260*/  FMUL.FTZ R0, R33, UR25 ;  /* 0x0000001921007c20 */ /* 0x002fcc0008410000 */
[----:B------:R1:W-:Y:S02]  /*4270*/  MUFU.TANH R49, R0 ;  /* 0x0000000000317308 */ /* 0x0003e40000002400 */
[----:B-1----:R-:W-:-:S05]  /*4280*/  MOV R0, UR17 ;  /* 0x0000001100007c02 */ /* 0x002fca0008000f00 */
[----:B------:R-:W-:Y:S01]  /*4290*/  IMAD R0, R0, 0x40, R4 ;  /* 0x0000004000007824 */ /* 0x000fe200078e0204 */
[----:B------:R-:W-:Y:S01]  /*42a0*/  IADD3 R4, PT, PT, R2, -UR23, R5 ;  /* 0x8000001702047c10 */ /* 0x000fe2000fffe005 */
[----:B------:R-:W-:Y:S01]  /*42b0*/  FMUL.FTZ R2, R35, UR25 ;  /* 0x0000001923027c20 */ /* 0x000fe20008410000 */
[----:B------:R-:W-:Y:S01]  /*42c0*/  FMUL.FTZ R5, R44, UR25 ;  /* 0x000000192c057c20 */ /* 0x000fe20008410000 */
[----:B------:R-:W-:Y:S01]  /*42d0*/  VIADD R14, R0, 0xffffffc0 ;  /* 0xffffffc0000e7836 */ /* 0x000fe20000000000 */
[--C-:B------:R-:W-:Y:S01]  /*42e0*/  IADD3 R12, PT, PT, R4, UR18, R15.reuse ;  /* 0x00000012040c7c10 */ /* 0x100fe2000fffe00f */
[C---:B------:R-:W-:Y:S01]  /*42f0*/  VIADD R13, R0.reuse, 0xffffffc8 ;  /* 0xffffffc8000d7836 */ /* 0x040fe20000000000 */
[----:B------:R1:W-:Y:S01]  /*4300*/  MUFU.TANH R45, R2 ;  /* 0x00000002002d7308 */ /* 0x0003e20000002400 */
[----:B------:R-:W-:Y:S01]  /*4310*/  VIADD R18, R0, 0xffffffc1 ;  /* 0xffffffc100127836 */ /* 0x000fe20000000000 */
[--C-:B------:R-:W-:Y:S01]  /*4320*/  VIADDMNMX R19, R12, 0x40, R15.reuse, PT ;  /* 0x000000400c137846 */ /* 0x100fe2000380010f */
[----:B------:R-:W-:Y:S01]  /*4330*/  VIADD R24, R0, 0xffffffd1 ;  /* 0xffffffd100187836 */ /* 0x000fe20000000000 */
[----:B------:R-:W-:Y:S01]  /*4340*/  VIADDMNMX R20, R12, 0x48, R15, PT ;  /* 0x000000480c147846 */ /* 0x000fe2000380010f */
[----:B------:R-:W-:Y:S01]  /*4350*/  VIADD R22, R0, 0xffffffd0 ;  /* 0xffffffd000167836 */ /* 0x000fe20000000000 */
[-C--:B------:R-:W-:Y:S01]  /*4360*/  ISETP.GE.AND P4, PT, R14, R19.reuse, PT ;  /* 0x000000130e00720c */ /* 0x080fe20003f86270 */
[----:B------:R-:W-:Y:S01]  /*4370*/  VIADD R21, R0, 0xffffffc9 ;  /* 0xffffffc900157836 */ /* 0x000fe20000000000 */
[----:B------:R-:W4:Y:S01]  /*4380*/  MUFU.TANH R9, R5 ;  /* 0x0000000500097308 */ /* 0x000f220000002400 */
[-C--:B------:R-:W-:Y:S01]  /*4390*/  ISETP.GE.AND P5, PT, R18, R20.reuse, PT ;  /* 0x000000141200720c */ /* 0x080fe20003fa6270 */
[----:B------:R-:W-:Y:S01]  /*43a0*/  FMUL.FTZ R44, R39, UR25 ;  /* 0x00000019272c7c20 */ /* 0x000fe20008410000 */
[----:B---3--:R-:W-:Y:S01]  /*43b0*/  FSEL R35, R124, -INF , !P4 ;  /* 0xff8000007c237808 */ /* 0x008fe20006000000 */
[C---:B------:R-:W-:Y:S01]  /*43c0*/  VIADD R23, R0.reuse, 0xffffffd8 ;  /* 0xffffffd800177836 */ /* 0x040fe20000000000 */
[CC--:B------:R-:W-:Y:S01]  /*43d0*/  ISETP.GE.AND P4, PT, R13.reuse, R20.reuse, PT ;  /* 0x000000140d00720c */ /* 0x0c0fe20003f86270 */
[----:B------:R-:W-:Y:S01]  /*43e0*/  VIADD R31, R0, 0xffffffe0 ;  /* 0xffffffe0001f7836 */ /* 0x000fe20000000000 */
[-C--:B------:R-:W-:Y:S01]  /*43f0*/  ISETP.GE.AND P2, PT, R13, R19.reuse, PT ;  /* 0x000000130d00720c */ /* 0x080fe20003f46270 */
[----:B------:R-:W-:Y:S01]  /*4400*/  MUFU.TANH R5, R3 ;  /* 0x0000000300057308 */ /* 0x000fe20000002400 */
[-C--:B------:R-:W-:Y:S01]  /*4410*/  ISETP.GE.AND P3, PT, R18, R19.reuse, PT ;  /* 0x000000131200720c */ /* 0x080fe20003f66270 */
[----:B-1----:R-:W-:Y:S01]  /*4420*/  FMUL.FTZ R2, R46, UR25 ;  /* 0x000000192e027c20 */ /* 0x002fe20008410000 */
[----:B--2---:R-:W-:Y:S01]  /*4430*/  FSEL R41, R112, -INF , !P4 ;  /* 0xff80000070297808 */ /* 0x004fe20006000000 */
[C---:B------:R-:W-:Y:S01]  /*4440*/  VIADD R30, R0.reuse, 0xffffffe1 ;  /* 0xffffffe1001e7836 */ /* 0x040fe20000000000 */
[----:B------:R-:W-:Y:S01]  /*4450*/  FSEL R39, R121, -INF , !P5 ;  /* 0xff80000079277808 */ /* 0x000fe20006800000 */
[----:B------:R-:W-:Y:S01]  /*4460*/  VIADD R29, R0, 0xffffffe8 ;  /* 0xffffffe8001d7836 */ /* 0x000fe20000000000 */
[----:B------:R-:W-:Y:S01]  /*4470*/  FSEL R37, R114, -INF , !P2 ;  /* 0xff80000072257808 */ /* 0x000fe20005000000 */
[----:B------:R-:W-:Y:S01]  /*4480*/  MUFU.TANH R3, R2 ;  /* 0x0000000200037308 */ /* 0x000fe20000002400 */
[-C--:B------:R-:W-:Y:S01]  /*4490*/  ISETP.GE.AND P4, PT, R24, R19.reuse, PT ;  /* 0x000000131800720c */ /* 0x080fe20003f86270 */
[C---:B------:R-:W-:Y:S01]  /*44a0*/  VIADD R27, R0.reuse, 0xffffffe9 ;  /* 0xffffffe9001b7836 */ /* 0x040fe20000000000 */
[C---:B------:R-:W-:Y:S01]  /*44b0*/  IADD3 R32, PT, PT, R0.reuse, -0x27, RZ ;  /* 0xffffffd900207810 */ /* 0x040fe20007ffe0ff */
[----:B------:R-:W-:Y:S01]  /*44c0*/  VIADD R26, R0, 0xfffffff0 ;  /* 0xfffffff0001a7836 */ /* 0x000fe20000000000 */
[----:B------:R-:W-:Y:S01]  /*44d0*/  ISETP.GE.AND P5, PT, R22, R19, PT ;  /* 0x000000131600720c */ /* 0x000fe20003fa6270 */
[----:B------:R-:W-:Y:S01]  /*44e0*/  VIADD R25, R0, 0xfffffff1 ;  /* 0xfffffff100197836 */ /* 0x000fe20000000000 */
[-C--:B------:R-:W-:Y:S01]  /*44f0*/  ISETP.GE.AND P2, PT, R22, R20.reuse, PT ;  /* 0x000000141600720c */ /* 0x080fe20003f46270 */
[C---:B------:R-:W-:Y:S01]  /*4500*/  VIADD R33, R0.reuse, 0xfffffff8 ;  /* 0xfffffff800217836 */ /* 0x040fe20000000000 */
[----:B------:R1:W2:Y:S01]  /*4510*/  MUFU.TANH R4, R16 ;  /* 0x0000001000047308 */ /* 0x0002a20000002400 */
[----:B------:R-:W-:Y:S01]  /*4520*/  VIADD R34, R0, 0xfffffff9 ;  /* 0xfffffff900227836 */ /* 0x000fe20000000000 */
[----:B------:R-:W-:-:S02]  /*4530*/  ISETP.GE.AND P1, PT, R14, R20, PT ;  /* 0x000000140e00720c */ /* 0x000fc40003f26270 */
[----:B------:R-:W-:Y:S02]  /*4540*/  FSEL R36, R123, -INF , !P3 ;  /* 0xff8000007b247808 */ /* 0x000fe40005800000 */
[-C--:B------:R-:W-:Y:S02]  /*4550*/  ISETP.GE.AND P3, PT, R21, R20.reuse, PT ;  /* 0x000000141500720c */ /* 0x080fe40003f66270 */
[----:B------:R-:W3:Y:S01]  /*4560*/  MUFU.TANH R2, R6 ;  /* 0x0000000600027308 */ /* 0x000ee20000002400 */
[----:B-----5:R-:W-:Y:S02]  /*4570*/  FSEL R47, R89, -INF , !P4 ;  /* 0xff800000592f7808 */ /* 0x020fe40006000000 */
[----:B------:R-:W-:Y:S02]  /*4580*/  FSEL R46, R91, -INF , !P5 ;  /* 0xff8000005b2e7808 */ /* 0x000fe40006800000 */
[----:B------:R-:W-:Y:S02]  /*4590*/  FSEL R61, R88, -INF , !P2 ;  /* 0xff800000583d7808 */ /* 0x000fe40005000000 */
[-C--:B------:R-:W-:Y:S01]  /*45a0*/  ISETP.GE.AND P4, PT, R32, R20.reuse, PT ;  /* 0x000000142000720c */ /* 0x080fe20003f86270 */
[----:B------:R-:W5:Y:S01]  /*45b0*/  MUFU.TANH R0, R7 ;  /* 0x0000000700007308 */ /* 0x000f620000002400 */
[----:B------:R-:W-:Y:S01]  /*45c0*/  FSEL R38, R122, -INF , !P1 ;  /* 0xff8000007a267808 */ /* 0x000fe20004800000 */
[----:B-1----:R-:W-:Y:S01]  /*45d0*/  FMUL.FTZ R16, R72, UR25 ;  /* 0x0000001948107c20 */ /* 0x002fe20008410000 */
[----:B------:R-:W-:Y:S01]  /*45e0*/  BAR.SYNC.DEFER_BLOCKING 0x0 ;  /* 0x0000000000007b1d */ /* 0x000fe20000010000 */
[----:B------:R-:W-:-:S02]  /*45f0*/  ISETP.GE.AND P5, PT, R23, R20, PT ;  /* 0x000000141700720c */ /* 0x000fc40003fa6270 */
[-C--:B------:R-:W-:Y:S02]  /*4600*/  ISETP.GE.AND P2, PT, R32, R19.reuse, PT ;  /* 0x000000132000720c */ /* 0x080fe40003f46270 */
[-C--:B------:R-:W-:Y:S01]  /*4610*/  ISETP.GE.AND P1, PT, R21, R19.reuse, PT ;  /* 0x000000131500720c */ /* 0x080fe20003f26270 */
[----:B------:R-:W1:Y:S01]  /*4620*/  MUFU.TANH R6, R8 ;  /* 0x0000000800067308 */ /* 0x000e620000002400 */
[----:B------:R-:W-:Y:S02]  /*4630*/  FSEL R42, R110, -INF , !P3 ;  /* 0xff8000006e2a7808 */ /* 0x000fe40005800000 */
[----:B------:R-:W-:Y:S02]  /*4640*/  ISETP.GE.AND P3, PT, R23, R19, PT ;  /* 0x000000131700720c */ /* 0x000fe40003f66270 */
[----:B----4-:R-:W-:Y:S02]  /*4650*/  FSEL R91, R64, -INF , !P4 ;  /* 0xff800000405b7808 */ /* 0x010fe40006000000 */
[----:B------:R-:W-:Y:S01]  /*4660*/  FSEL R63, R76, -INF , !P5 ;  /* 0xff8000004c3f7808 */ /* 0x000fe20006800000 */
[----:B------:R-:W4:Y:S01]  /*4670*/  MUFU.TANH R7, R43 ;  /* 0x0000002b00077308 */ /* 0x000f220000002400 */
[----:B------:R-:W-:-:S02]  /*4680*/  FSEL R60, R77, -INF , !P2 ;  /* 0xff8000004d3c7808 */ /* 0x000fc40005000000 */
[-C--:B------:R-:W-:Y:S02]  /*4690*/  ISETP.GE.AND P4, PT, R29, R19.reuse, PT ;  /* 0x000000131d00720c */ /* 0x080fe40003f86270 */
[----:B------:R-:W-:Y:S02]  /*46a0*/  FSEL R40, R113, -INF , !P1 ;  /* 0xff80000071287808 */ /* 0x000fe40004800000 */
[C---:B------:R-:W-:Y:S01]  /*46b0*/  ISETP.GE.AND P5, PT, R30.reuse, R19, PT ;  /* 0x000000131e00720c */ /* 0x040fe20003fa6270 */
[----:B------:R-:W4:Y:S01]  /*46c0*/  MUFU.TANH R8, R17 ;  /* 0x0000001100087308 */ /* 0x000f220000002400 */
[-C--:B------:R-:W-:Y:S02]  /*46d0*/  ISETP.GE.AND P2, PT, R30, R20.reuse, PT ;  /* 0x000000141e00720c */ /* 0x080fe40003f46270 */
[----:B------:R-:W-:Y:S02]  /*46e0*/  ISETP.GE.AND P1, PT, R24, R20, PT ;  /* 0x000000141800720c */ /* 0x000fe40003f26270 */
[----:B------:R-:W-:-:S02]  /*46f0*/  FSEL R56, R78, -INF , !P3 ;  /* 0xff8000004e387808 */ /* 0x000fc40005800000 */
[-C--:B------:R-:W-:Y:S02]  /*4700*/  ISETP.GE.AND P3, PT, R31, R20.reuse, PT ;  /* 0x000000141f00720c */ /* 0x080fe40003f66270 */
[----:B------:R-:W-:Y:S02]  /*4710*/  FSEL R179, R9, -INF , !P4 ;  /* 0xff80000009b37808 */ /* 0x000fe40006000000 */
[----:B------:R-:W-:Y:S02]  /*4720*/  FSEL R177, R49, -INF , !P5 ;  /* 0xff80000031b17808 */ /* 0x000fe40006800000 */
[----:B------:R-:W-:Y:S02]  /*4730*/  FSEL R183, R45, -INF , !P2 ;  /* 0xff8000002db77808 */ /* 0x000fe40005000000 */
[----:B------:R-:W-:Y:S02]  /*4740*/  ISETP.GE.AND P4, PT, R26, R20, PT ;  /* 0x000000141a00720c */ /* 0x000fe40003f86270 */
[----:B------:R-:W-:-:S02]  /*4750*/  FSEL R62, R79, -INF , !P1 ;  /* 0xff8000004f3e7808 */ /* 0x000fc40004800000 */
[----:B------:R-:W-:Y:S02]  /*4760*/  ISETP.GE.AND P5, PT, R27, R20, PT ;  /* 0x000000141b00720c */ /* 0x000fe40003fa6270 */
[-C--:B------:R-:W-:Y:S02]  /*4770*/  ISETP.GE.AND P2, PT, R26, R19.reuse, PT ;  /* 0x000000131a00720c */ /* 0x080fe40003f46270 */
[-C--:B------:R-:W-:Y:S02]  /*4780*/  ISETP.GE.AND P1, PT, R31, R19.reuse, PT ;  /* 0x000000131f00720c */ /* 0x080fe40003f26270 */
[----:B------:R-:W-:Y:S02]  /*4790*/  FSEL R184, R48, -INF , !P3 ;  /* 0xff80000030b87808 */ /* 0x000fe40005800000 */
[----:B------:R-:W-:Y:S02]  /*47a0*/  ISETP.GE.AND P3, PT, R27, R19, PT ;  /* 0x000000131b00720c */ /* 0x000fe40003f66270 */
[----:B--2---:R-:W-:-:S02]  /*47b0*/  FSEL R57, R4, -INF , !P4 ;  /* 0xff80000004397808 */ /* 0x004fc40006000000 */
[----:B---3--:R-:W-:Y:S02]  /*47c0*/  FSEL R181, R2, -INF , !P5 ;  /* 0xff80000002b57808 */ /* 0x008fe40006800000 */
[----:B-----5:R-:W-:Y:S01]  /*47d0*/  FSEL R226, R0, -INF , !P2 ;  /* 0xff80000000e27808 */ /* 0x020fe20005000000 */
[----:B------:R2:W-:Y:S01]  /*47e0*/  STL [R1+0x3c], R57 ;  /* 0x00003c3901007387 */ /* 0x0005e20000100800 */
[----:B------:R-:W-:Y:S02]  /*47f0*/  ISETP.GE.AND P4, PT, R34, R19, PT ;  /* 0x000000132200720c */ /* 0x000fe40003f86270 */
[----:B------:R-:W-:Y:S02]  /*4800*/  FSEL R178, R50, -INF , !P1 ;  /* 0xff80000032b27808 */ /* 0x000fe40004800000 */
[----:B------:R-:W-:Y:S02]  /*4810*/  FMNMX3.FTZ R2, R35, R36, R37, !PT ;  /* 0x0000002423027276 */ /* 0x000fe40007810025 */
[----:B------:R-:W-:-:S02]  /*4820*/  FMNMX3.FTZ R0, R38, R39, R41, !PT ;  /* 0x0000002726007276 */ /* 0x000fc40007810029 */
[----:B------:R-:W-:Y:S02]  /*4830*/  ISETP.GE.AND P1, PT, R29, R20, PT ;  /* 0x000000141d00720c */ /* 0x000fe40003f26270 */
[----:B------:R-:W-:Y:S02]  /*4840*/  FSEL R180, R5, -INF , !P3 ;  /* 0xff80000005b47808 */ /* 0x000fe40005800000 */
[----:B------:R-:W3:Y:S01]  /*4850*/  MUFU.TANH R5, R10 ;  /* 0x0000000a00057308 */ /* 0x000ee20000002400 */
[----:B------:R-:W-:Y:S02]  /*4860*/  FSEL R4, R11, -INF , !P4 ;  /* 0xff8000000b047808 */ /* 0x000fe40006000000 */
[----:B------:R-:W-:Y:S02]  /*4870*/  FMNMX3.FTZ R2, R2, R40, R46, !PT ;  /* 0x0000002802027276 */ /* 0x000fe4000781002e */
[----:B------:R-:W-:Y:S01]  /*4880*/  FMNMX3.FTZ R0, R0, R42, R61, !PT ;  /* 0x0000002a00007276 */ /* 0x000fe2000781003d */
[----:B------:R2:W-:Y:S01]  /*4890*/  STL [R1+0x38], R4 ;  /* 0x0000380401007387 */ /* 0x0005e20000100800 */
[----:B------:R-:W-:-:S02]  /*48a0*/  FSEL R182, R3, -INF , !P1 ;  /* 0xff80000003b67808 */ /* 0x000fc40004800000 */
[----:B------:R-:W5:Y:S01]  /*48b0*/  MUFU.TANH R3, R44 ;  /* 0x0000002c00037308 */ /* 0x000f620000002400 */
[----:B------:R-:W-:Y:S02]  /*48c0*/  FMNMX3.FTZ R2, R2, R47, R56, !PT ;  /* 0x0000002f02027276 */ /* 0x000fe40007810038 */
[----:B------:R-:W-:Y:S02]  /*48d0*/  FMNMX3.FTZ R0, R0, R62, R63, !PT ;  /* 0x0000003e00007276 */ /* 0x000fe4000781003f */
[----:B------:R-:W-:Y:S02]  /*48e0*/  FMNMX3.FTZ R2, R2, R60, R178, !PT ;  /* 0x0000003c02027276 */ /* 0x000fe400078100b2 */
[----:B------:R-:W-:Y:S01]  /*48f0*/  FMNMX3.FTZ R0, R0, R91, R184, !PT ;  /* 0x0000005b00007276 */ /* 0x000fe200078100b8 */
[----:B------:R2:W2:Y:S01]  /*4900*/  MUFU.TANH R44, R51 ;  /* 0x00000033002c7308 */ /* 0x0004a20000002400 */
[C---:B------:R-:W-:Y:S02]  /*4910*/  ISETP.GE.AND P1, PT, R25.reuse, R19, PT ;  /* 0x000000131900720c */ /* 0x040fe40003f26270 */
[----:B------:R-:W-:-:S02]  /*4920*/  ISETP.GE.AND P3, PT, R25, R20, PT ;  /* 0x000000141900720c */ /* 0x000fc40003f66270 */
[C---:B------:R-:W-:Y:S02]  /*4930*/  ISETP.GE.AND P5, PT, R33.reuse, R19, PT ;  /* 0x000000132100720c */ /* 0x040fe40003fa6270 */
[-C--:B------:R-:W-:Y:S02]  /*4940*/  ISETP.GE.AND P2, PT, R33, R20.reuse, PT ;  /* 0x000000142100720c */ /* 0x080fe40003f46270 */
[----:B------:R-:W-:Y:S02]  /*4950*/  FMNMX3.FTZ R2, R2, R177, R179, !PT ;  /* 0x000000b102027276 */ /* 0x000fe400078100b3 */
[----:B------:R-:W-:Y:S02]  /*4960*/  FMNMX3.FTZ R0, R0, R183, R182, !PT ;  /* 0x000000b700007276 */ /* 0x000fe400078100b6 */
[----:B-1----:R-:W-:Y:S02]  /*4970*/  FSEL R225, R6, -INF , !P1 ;  /* 0xff80000006e17808 */ /* 0x002fe40004800000 */
[----:B------:R-:W-:-:S02]  /*4980*/  ISETP.GE.AND P1, PT, R34, R20, PT ;  /* 0x000000142200720c */ /* 0x000fc40003f26270 */
[----:B----4-:R-:W-:Y:S02]  /*4990*/  FSEL R240, R7, -INF , !P3 ;  /* 0xff80000007f07808 */ /* 0x010fe40005800000 */
[----:B------:R-:W-:Y:S02]  /*49a0*/  FSEL R223, R8, -INF , !P5 ;  /* 0xff80000008df7808 */ /* 0x000fe40006800000 */
[----:B---3--:R-:W-:Y:S02]  /*49b0*/  FSEL R242, R5, -INF , !P2 ;  /* 0xff80000005f27808 */ /* 0x008fe40005000000 */
[----:B------:R-:W-:Y:S02]  /*49c0*/  FMNMX3.FTZ R2, R2, R180, R226, !PT ;  /* 0x000000b402027276 */ /* 0x000fe400078100e2 */
[----:B------:R-:W-:Y:S02]  /*49d0*/  FMNMX3.FTZ R0, R0, R181, R57, !PT ;  /* 0x000000b500007276 */ /* 0x000fe40007810039 */
[----:B-----5:R-:W-:-:S02]  /*49e0*/  FSEL R252, R3, -INF , !P1 ;  /* 0xff80000003fc7808 */ /* 0x020fc40004800000 */
[----:B------:R-:W-:Y:S02]  /*49f0*/  FMNMX3.FTZ R2, R2, R225, R223, !PT ;  /* 0x000000e102027276 */ /* 0x000fe400078100df */
[----:B------:R-:W-:Y:S02]  /*4a00*/  FMNMX3.FTZ R0, R0, R240, R242, !PT ;  /* 0x000000f000007276 */ /* 0x000fe400078100f2 */
[----:B------:R-:W-:Y:S02]  /*4a10*/  FMNMX.FTZ R10, R4, R2, !PT ;  /* 0x00000002040a7209 */ /* 0x000fe40007810000 */
[----:B------:R-:W-:Y:S01]  /*4a20*/  FMNMX.FTZ R11, R252, R0, !PT ;  /* 0x00000000fc0b7209 */ /* 0x000fe20007810000 */
[----:B--2---:R-:W-:Y:S06]  /*4a30*/  BRA.U !UP2, `(.L_x_154) ;  /* 0x000000010a9c7547 */ /* 0x004fec000b800000 */
        /* <DEDUP_REMOVED lines=39> */
.L_x_154:
[----:B-1----:R-:W1:Y:S01]  /*4cb0*/  SHFL.BFLY PT, R3, R11, 0x2, 0x1f ;  /* 0x0c401f000b037f89 */ /* 0x002e6200000e0000 */
[----:B------:R-:W-:Y:S01]  /*4cc0*/  FMUL.FTZ R0, R73, UR25 ;  /* 0x0000001949007c20 */ /* 0x000fe20008410000 */
[----:B------:R-:W2:Y:S01]  /*4cd0*/  LDCU UR18, c[0x0][0x45c] ;  /* 0x00008b80ff1277ac */ /* 0x000ea20008000800 */
[----:B------:R3:W4:Y:S01]  /*4ce0*/  MUFU.TANH R6, R16 ;  /* 0x0000001000067308 */ /* 0x0007220000002400 */
[----:B------:R-:W2:Y:S01]  /*4cf0*/  SHFL.BFLY PT, R2, R10, 0x2, 0x1f ;  /* 0x0c401f000a027f89 */ /* 0x000ea200000e0000 */
[----:B------:R-:W-:Y:S02]  /*4d00*/  VIADDMNMX R17, R12, 0x8, R15, PT ;  /* 0x000000080c117846 */ /* 0x000fe4000380010f */
[----:B------:R-:W-:Y:S01]  /*4d10*/  LOP3.LUT R45, R135, 0x200, R160, 0xf8, !PT ;  /* 0x00000200872d7812 */ /* 0x000fe200078ef8a0 */
[----:B------:R-:W-:Y:S01]  /*4d20*/  STL [R1+0xa0], R132 ;  /* 0x0000a08401007387 */ /* 0x000fe20000100800 */
[----:B------:R-:W-:Y:S02]  /*4d30*/  ISETP.GE.AND P4, PT, R14, R17, PT ;  /* 0x000000110e00720c */ /* 0x000fe40003f86270 */
[----:B------:R4:W-:Y:S01]  /*4d40*/  MUFU.TANH R8, R0 ;  /* 0x0000000000087308 */ /* 0x0009e20000002400 */
[----:B------:R-:W-:Y:S01]  /*4d50*/  STL [R1+0x9c], R20 ;  /* 0x00009c1401007387 */ /* 0x000fe20000100800 */
[----:B------:R-:W-:-:S02]  /*4d60*/  LEA R138, R45, UR30, 0x1 ;  /* 0x0000001e2d8a7c11 */ /* 0x000fc4000f8e08ff */
[-C--:B------:R-:W-:Y:S01]  /*4d70*/  ISETP.GE.AND P3, PT, R18, R17.reuse, PT ;  /* 0x000000111200720c */ /* 0x080fe20003f66270 */
[----:B------:R-:W-:Y:S01]  /*4d80*/  STL [R1+0x98], R19 ;  /* 0x0000981301007387 */ /* 0x000fe20000100800 */
[----:B------:R-:W-:Y:S02]  /*4d90*/  FSEL R48, R125, -INF , !P4 ;  /* 0xff8000007d307808 */ /* 0x000fe40006000000 */
[----:B------:R-:W-:Y:S01]  /*4da0*/  IADD3 R15, PT, PT, R138, 0xc040, RZ ;  /* 0x0000c0408a0f7810 */ /* 0x000fe20007ffe0ff */
[----:B------:R-:W-:Y:S01]  /*4db0*/  STL [R1+0x68], R45 ;  /* 0x0000682d01007387 */ /* 0x000fe20000100800 */
[----:B---3--:R-:W-:Y:S02]  /*4dc0*/  VIMNMX R16, PT, PT, R12, UR22, PT ;  /* 0x000000160c107c48 */ /* 0x008fe4000bfe0100 */
[----:B------:R-:W-:Y:S01]  /*4dd0*/  ISETP.GE.AND P4, PT, R24, R17, PT ;  /* 0x000000111800720c */ /* 0x000fe20003f86270 */
[----:B------:R-:W-:Y:S01]  /*4de0*/  LDSM.16.MT88.4 R92, [R138+0xc000] ;  /* 0x00c000008a5c783b */ /* 0x000fe20000004200 */
[----:B-1----:R-:W-:-:S02]  /*4df0*/  FMNMX.FTZ R3, R11, R3, !PT ;  /* 0x000000030b037209 */ /* 0x002fc40007810000 */
[----:B------:R-:W-:Y:S01]  /*4e00*/  ISETP.GE.AND P1, PT, R13, R16, PT ;  /* 0x000000100d00720c */ /* 0x000fe20003f26270 */
[----:B----4-:R-:W-:Y:S01]  /*4e10*/  FMUL.FTZ R0, R74, UR25 ;  /* 0x000000194a007c20 */ /* 0x010fe20008410000 */
[----:B--2---:R-:W-:Y:S01]  /*4e20*/  FMNMX.FTZ R2, R10, R2, !PT ;  /* 0x000000020a027209 */ /* 0x004fe20007810000 */
[----:B------:R-:W1:Y:S01]  /*4e30*/  SHFL.BFLY PT, R5, R3, 0x1, 0x1f ;  /* 0x0c201f0003057f89 */ /* 0x000e6200000e0000 */
[-C--:B------:R-:W-:Y:S01]  /*4e40*/  ISETP.GE.AND P2, PT, R14, R16.reuse, PT ;  /* 0x000000100e00720c */ /* 0x080fe20003f46270 */
[----:B------:R2:W-:Y:S01]  /*4e50*/  MUFU.TANH R43, R0 ;  /* 0x00000000002b7308 */ /* 0x0005e20000002400 */
[----:B------:R-:W-:Y:S01]  /*4e60*/  FSEL R51, R111, -INF , !P1 ;  /* 0xff8000006f337808 */ /* 0x000fe20004800000 */
[----:B------:R-:W3:Y:S01]  /*4e70*/  SHFL.BFLY PT, R4, R2, 0x1, 0x1f ;  /* 0x0c201f0002047f89 */ /* 0x000ee200000e0000 */
[----:B------:R-:W-:Y:S02]  /*4e80*/  ISETP.GE.AND P1, PT, R22, R16, PT ;  /* 0x000000101600720c */ /* 0x000fe40003f26270 */
[----:B------:R-:W-:-:S02]  /*4e90*/  FSEL R77, R120, -INF , !P2 ;  /* 0xff800000784d7808 */ /* 0x000fc40005000000 */
[----:B------:R-:W-:Y:S02]  /*4ea0*/  ISETP.GE.AND P2, PT, R13, R17, PT ;  /* 0x000000110d00720c */ /* 0x000fe40003f46270 */
[-C--:B------:R-:W-:Y:S02]  /*4eb0*/  ISETP.GE.AND P5, PT, R18, R16.reuse, PT ;  /* 0x000000101200720c */ /* 0x080fe40003fa6270 */
[----:B------:R-:W-:Y:S02]  /*4ec0*/  FSEL R78, R108, -INF , !P1 ;  /* 0xff8000006c4e7808 */ /* 0x000fe40004800000 */
[----:B------:R-:W-:Y:S02]  /*4ed0*/  FSEL R50, R115, -INF , !P5 ;  /* 0xff80000073327808 */ /* 0x000fe40006800000 */
[----:B------:R-:W-:Y:S02]  /*4ee0*/  ISETP.GE.AND P5, PT, R21, R16, PT ;  /* 0x000000101500720c */ /* 0x000fe40003fa6270 */
[----:B------:R-:W-:Y:S01]  /*4ef0*/  IADD3 R88, PT, PT, R133, R138, RZ ;  /* 0x0000008a85587210 */ /* 0x000fe20007ffe0ff */
[----:B--2---:R-:W-:Y:S01]  /*4f00*/  FMUL.FTZ R0, R75, UR25 ;  /* 0x000000194b007c20 */ /* 0x004fe20008410000 */
[----:B------:R-:W-:-:S02]  /*4f10*/  FSEL R76, R109, -INF , !P5 ;  /* 0xff8000006d4c7808 */ /* 0x000fc40006800000 */
[----:B------:R-:W-:Y:S01]  /*4f20*/  ISETP.GE.AND P5, PT, R24, R16, PT ;  /* 0x000000101800720c */ /* 0x000fe20003fa6270 */
[----:B------:R2:W-:Y:S01]  /*4f30*/  MUFU.TANH R175, R0 ;  /* 0x0000000000af7308 */ /* 0x0005e20000002400 */
[----:B-1----:R-:W-:Y:S01]  /*4f40*/  FMNMX.FTZ R134, R3, R5, !PT ;  /* 0x0000000503867209 */ /* 0x002fe20007810000 */
[----:B------:R-:W-:Y:S01]  /*4f50*/  LDSM.16.MT88.4 R80, [R88+0xc000] ;  /* 0x00c000005850783b */ /* 0x000fe20000004200 */
[----:B------:R-:W-:Y:S02]  /*4f60*/  FSEL R89, R90, -INF , !P5 ;  /* 0xff8000005a597808 */ /* 0x000fe40006800000 */
[----:B---3--:R-:W-:Y:S01]  /*4f70*/  FMNMX.FTZ R137, R2, R4, !PT ;  /* 0x0000000402897209 */ /* 0x008fe20007810000 */
[----:B------:R-:W-:Y:S01]  /*4f80*/  FMUL.FTZ R2, R53, UR25 ;  /* 0x0000001935027c20 */ /* 0x000fe20008410000 */
[-C--:B------:R-:W-:Y:S01]  /*4f90*/  ISETP.GE.AND P5, PT, R23, R16.reuse, PT ;  /* 0x000000101700720c */ /* 0x080fe20003fa6270 */
[----:B------:R-:W-:Y:S01]  /*4fa0*/  LDSM.16.MT88.4 R84, [R88+0xe000] ;  /* 0x00e000005854783b */ /* 0x000fe20000004200 */
[----:B------:R-:W-:Y:S01]  /*4fb0*/  FSETP.NEU.FTZ.AND P1, PT, R137, -INF , PT ;  /* 0xff8000008900780b */ /* 0x000fe20003f3d000 */
[----:B------:R-:W-:Y:S01]  /*4fc0*/  MUFU.TANH R14, R2 ;  /* 0x00000002000e7308 */ /* 0x000fe20000002400 */
[----:B------:R-:W-:Y:S01]  /*4fd0*/  FSEL R79, R6, -INF , !P5 ;  /* 0xff800000064f7808 */ /* 0x000fe20006800000 */
[----:B------:R-:W-:Y:S01]  /*4fe0*/  STL [R1+0xa4], R137 ;  /* 0x0000a48901007387 */ /* 0x000fe20000100800 */
[----:B------:R-:W-:-:S03]  /*4ff0*/  ISETP.GE.AND P5, PT, R31, R16, PT ;  /* 0x000000101f00720c */ /* 0x000fc60003fa6270 */
[----:B------:R1:W-:Y:S01]  /*5000*/  STL [R1+0xa8], R134 ;  /* 0x0000a88601007387 */ /* 0x0003e20000100800 */
[----:B--2---:R-:W-:-:S03]  /*5010*/  FMUL.FTZ R0, R68, UR25 ;  /* 0x0000001944007c20 */ /* 0x004fc60008410000 */
[----:B------:R-:W-:Y:S01]  /*5020*/  LDSM.16.MT88.4 R108, [R138+0xe800] ;  /* 0x00e800008a6c783b */ /* 0x000fe20000004200 */
[----:B------:R2:W3:Y:S02]  /*5030*/  MUFU.TANH R28, R0 ;  /* 0x00000000001c7308 */ /* 0x0004e40000002400 */
[----:B--2---:R-:W-:Y:S01]  /*5040*/  FMUL.FTZ R0, R69, UR25 ;  /* 0x0000001945007c20 */ /* 0x004fe20008410000 */
[----:B---3--:R-:W-:Y:S02]  /*5050*/  FSEL R173, R28, -INF , !P5 ;  /* 0xff8000001cad7808 */ /* 0x008fe40006800000 */
[----:B------:R-:W-:-:S03]  /*5060*/  ISETP.GE.AND P5, PT, R29, R16, PT ;  /* 0x000000101d00720c */ /* 0x000fc60003fa6270 */
[----:B------:R2:W-:Y:S02]  /*5070*/  MUFU.TANH R10, R0 ;  /* 0x00000000000a7308 */ /* 0x0005e40000002400 */
[----:B--2---:R-:W-:-:S06]  /*5080*/  FMUL.FTZ R0, R96, UR25 ;  /* 0x0000001960007c20 */ /* 0x004fcc0008410000 */
        /* <DEDUP_REMOVED lines=10> */
[----:B------:R2:W3:Y:S01]  /*5130*/  MUFU.TANH R5, R0 ;  /* 0x0000000000057308 */ /* 0x0004e20000002400 */
[----:B------:R-:W-:Y:S02]  /*5140*/  FSEL R21, R116, -INF , !P2 ;  /* 0xff80000074157808 */ /* 0x000fe40005000000 */
[----:B------:R-:W-:-:S04]  /*5150*/  ISETP.GE.AND P2, PT, R32, R17, PT ;  /* 0x000000112000720c */ /* 0x000fc80003f46270 */
[----:B------:R-:W-:Y:S02]  /*5160*/  FSEL R175, R175, -INF , !P2 ;  /* 0xff800000afaf7808 */ /* 0x000fe40005000000 */
[----:B------:R-:W-:Y:S01]  /*5170*/  ISETP.GE.AND P2, PT, R26, R17, PT ;  /* 0x000000111a00720c */ /* 0x000fe20003f46270 */
[----:B--2---:R-:W-:-:S04]  /*5180*/  FMUL.FTZ R0, R52, UR25 ;  /* 0x0000001934007c20 */ /* 0x004fc80008410000 */
[----:B------:R2:W4:Y:S02]  /*5190*/  MUFU.TANH R13, R0 ;  /* 0x00000000000d7308 */ /* 0x0005240000002400 */
[----:B--2---:R-:W-:-:S05]  /*51a0*/  FMUL.FTZ R0, R137, UR18 ;  /* 0x0000001289007c20 */ /* 0x004fca0008410000 */
[----:B------:R-:W-:Y:S02]  /*51b0*/  FSEL R12, R0, RZ, P1 ;  /* 0x000000ff000c7208 */ /* 0x000fe40000800000 */
[----:B------:R-:W-:-:S03]  /*51c0*/  ISETP.GE.AND P1, PT, R32, R16, PT ;  /* 0x000000102000720c */ /* 0x000fc60003f26270 */
[--C-:B------:R-:W-:Y:S01]  /*51d0*/  FFMA.FTZ R0, R35, UR18, -R12.reuse ;  /* 0x0000001223007c23 */ /* 0x100fe2000801080c */
[----:B------:R-:W-:Y:S01]  /*51e0*/  FSEL R90, R8, -INF , !P1 ;  /* 0xff800000085a7808 */ /* 0x000fe20004800000 */
[--C-:B------:R-:W-:Y:S01]  /*51f0*/  FFMA.FTZ R2, R36, UR18, -R12.reuse ;  /* 0x0000001224027c23 */ /* 0x100fe2000801080c */
[----:B------:R-:W-:Y:S01]  /*5200*/  FSETP.NEU.FTZ.AND P1, PT, R134, -INF , PT ;  /* 0xff8000008600780b */ /* 0x000fe20003f3d000 */
[----:B------:R2:W1:Y:S01]  /*5210*/  MUFU.EX2 R45, R0 ;  /* 0x00000000002d7308 */ /* 0x0004620000000800 */
[----:B------:R-:W-:Y:S01]  /*5220*/  FFMA.FTZ R4, R37, UR18, -R12 ;  /* 0x0000001225047c23 */ /* 0x000fe2000801080c */
[----:B------:R-:W-:Y:S02]  /*5230*/  VIADD R8, R138, 0xc000 ;  /* 0x0000c0008a087836 */ /* 0x000fe40000000000 */
[----:B------:R-:W-:Y:S02]  /*5240*/  MUFU.EX2 R241, R2 ;  /* 0x0000000200f17308 */ /* 0x000fe40000000800 */
[----:B------:R-:W-:-:S02]  /*5250*/  @P6 VIADD R15, R8, 0xffffffc0 ;  /* 0xffffffc0080f6836 */ /* 0x000fc40000000000 */
[----:B------:R-:W3:Y:S03]  /*5260*/  MUFU.EX2 R20, R4 ;  /* 0x0000000400147308 */ /* 0x000ee60000000800 */
[----:B------:R-:W4:Y:S01]  /*5270*/  LDSM.16.MT88.4 R112, [R15] ;  /* 0x000000000f70783b */ /* 0x000f220000004200 */
[----:B------:R-:W-:Y:S01]  /*5280*/  IADD3 R133, PT, PT, R133, R15, RZ ;  /* 0x0000000f85857210 */ /* 0x000fe20007ffe0ff */
[----:B--2---:R-:W-:Y:S02]  /*5290*/  FMUL.FTZ R0, R134, UR18 ;  /* 0x0000001286007c20 */ /* 0x004fe40008410000 */
[----:B-1----:R-:W-:Y:S03]  /*52a0*/  STL [R1+0x8c], R45 ;  /* 0x00008c2d01007387 */ /* 0x002fe60000100800 */
[----:B------:R-:W-:Y:S01]  /*52b0*/  FSEL R3, R0, RZ, P1 ;  /* 0x000000ff00037208 */ /* 0x000fe20000800000 */
[----:B------:R-:W-:Y:S01]  /*52c0*/  FFMA.FTZ R0, R40, UR18, -R12 ;  /* 0x0000001228007c23 */ /* 0x000fe2000801080c */
[-C--:B------:R-:W-:Y:S01]  /*52d0*/  ISETP.GE.AND P1, PT, R30, R16.reuse, PT ;  /* 0x000000101e00720c */ /* 0x080fe20003f26270 */
[----:B---3--:R-:W-:Y:S01]  /*52e0*/  STL [R1+0x88], R20 ;  /* 0x0000881401007387 */ /* 0x008fe20000100800 */
[----:B------:R-:W-:Y:S01]  /*52f0*/  F2FP.F16.F32.PACK_AB R4, R241, R45 ;  /* 0x0000002df104723e */ /* 0x000fe200000000ff */
[----:B------:R1:W2:Y:S01]  /*5300*/  MUFU.EX2 R243, R0 ;  /* 0x0000000000f37308 */ /* 0x0002a20000000800 */
[----:B------:R-:W-:Y:S01]  /*5310*/  FFMA.FTZ R2, R38, UR18, -R3 ;  /* 0x0000001226027c23 */ /* 0x000fe20008010803 */
[----:B------:R-:W-:Y:S01]  /*5320*/  FSEL R174, R10, -INF , !P1 ;  /* 0xff8000000aae7808 */ /* 0x000fe20004800000 */
[----:B------:R-:W3:Y:S01]  /*5330*/  LDSM.16.MT88.4 R124, [R133] ;  /* 0x00000000857c783b */ /* 0x000ee20000004200 */
[----:B------:R-:W-:Y:S01]  /*5340*/  ISETP.GE.AND P1, PT, R27, R16, PT ;  /* 0x000000101b00720c */ /* 0x000fe20003f26270 */
[----:B------:R2:W-:Y:S02]  /*5350*/  MUFU.EX2 R192, R2 ;  /* 0x0000000200c07308 */ /* 0x0005e40000000800 */
[----:B------:R-:W-:Y:S01]  /*5360*/  LDSM.16.MT88.4 R144, [R15+0x2000] ;  /* 0x002000000f90783b */ /* 0x000fe20000004200 */
[----:B------:R-:W-:-:S02]  /*5370*/  FSEL R139, R11, -INF , !P1 ;  /* 0xff8000000b8b7808 */ /* 0x000fc40004800000 */
[-C--:B------:R-:W-:Y:S01]  /*5380*/  ISETP.GE.AND P1, PT, R25, R16.reuse, PT ;  /* 0x000000101900720c */ /* 0x080fe20003f26270 */
[----:B------:R-:W-:Y:S01]  /*5390*/  LDSM.16.MT88.4 R140, [R133+0x2000] ;  /* 0x00200000858c783b */ /* 0x000fe20000004200 */
[--C-:B-1----:R-:W-:Y:S02]  /*53a0*/  FFMA.FTZ R0, R39, UR18, -R3.reuse ;  /* 0x0000001227007c23 */ /* 0x102fe40008010803 */
[----:B------:R-:W-:Y:S01]  /*53b0*/  FSEL R206, R5, -INF , !P1 ;  /* 0xff80000005ce7808 */ /* 0x000fe20004800000 */
[----:B------:R-:W-:Y:S01]  /*53c0*/  LDSM.16.MT88.4 R120, [R15+0x2800] ;  /* 0x002800000f78783b */ /* 0x000fe20000004200 */
[----:B------:R-:W-:Y:S01]  /*53d0*/  ISETP.GE.AND P1, PT, R33, R16, PT ;  /* 0x000000102100720c */ /* 0x000fe20003f26270 */
[----:B------:R1:W1:Y:S01]  /*53e0*/  MUFU.EX2 R19, R0 ;  /* 0x0000000000137308 */ /* 0x0002620000000800 */
[----:B--2---:R-:W-:Y:S01]  /*53f0*/  FFMA.FTZ R2, R41, UR18, -R3 ;  /* 0x0000001229027c23 */ /* 0x004fe20008010803 */
[----:B------:R-:W-:Y:S02]  /*5400*/  F2FP.F16.F32.PACK_AB R6, R243, R20 ;  /* 0x00000014f306723e */ /* 0x000fe400000000ff */
[----:B----4-:R-:W-:Y:S01]  /*5410*/  FSEL R205, R13, -INF , !P1 ;  /* 0xff8000000dcd7808 */ /* 0x010fe20004800000 */
[----:B------:R2:W4:Y:S01]  /*5420*/  MUFU.EX2 R18, R2 ;  /* 0x0000000200127308 */ /* 0x0005220000000800 */
[----:B------:R-:W-:-:S04]  /*5430*/  ISETP.GE.AND P1, PT, R34, R16, PT ;  /* 0x000000102200720c */ /* 0x000fc80003f26270 */
[----:B------:R-:W-:Y:S02]  /*5440*/  FSEL R204, R14, -INF , !P1 ;  /* 0xff8000000ecc7808 */ /* 0x000fe40004800000 */
[-C--:B------:R-:W-:Y:S01]  /*5450*/  ISETP.GE.AND P1, PT, R22, R17.reuse, PT ;  /* 0x000000111600720c */ /* 0x080fe20003f26270 */
[----:B-1----:R-:W-:Y:S01]  /*5460*/  FFMA.FTZ R0, R42, UR18, -R3 ;  /* 0x000000122a007c23 */ /* 0x002fe20008010803 */
[----:B------:R-:W-:Y:S02]  /*5470*/  STL [R1+0x74], R19 ;  /* 0x0000741301007387 */ /* 0x000fe40000100800 */
[----:B------:R-:W-:Y:S01]  /*5480*/  FSEL R49, R104, -INF , !P1 ;  /* 0xff80000068317808 */ /* 0x000fe20004800000 */
[----:B------:R1:W3:Y:S01]  /*5490*/  MUFU.EX2 R134, R0 ;  /* 0x0000000000867308 */ /* 0x0002e20000000800 */
[----:B--2---:R-:W-:Y:S01]  /*54a0*/  FMUL.FTZ R2, R71, UR25 ;  /* 0x0000001947027c20 */ /* 0x004fe20008410000 */
[----:B------:R-:W-:Y:S01]  /*54b0*/  ISETP.GE.AND P1, PT, R30, R17, PT ;  /* 0x000000111e00720c */ /* 0x000fe20003f26270 */
[----:B----4-:R2:W-:Y:S01]  /*54c0*/  STL [R1+0x78], R18 ;  /* 0x0000781201007387 */ /* 0x0105e20000100800 */
[----:B------:R-:W-:-:S02]  /*54d0*/  FSEL R22, R128, -INF , !P3 ;  /* 0xff80000080167808 */ /* 0x000fc40005800000 */
[-C--:B------:R-:W-:Y:S01]  /*54e0*/  ISETP.GE.AND P3, PT, R23, R17.reuse, PT ;  /* 0x000000111700720c */ /* 0x080fe20003f66270 */
[----:B------:R-:W4:Y:S01]  /*54f0*/  MUFU.TANH R2, R2 ;  /* 0x0000000200027308 */ /* 0x000f220000002400 */
[----:B------:R-:W-:Y:S01]  /*5500*/  FMNMX3.FTZ R8, R48, R22, R21, !PT ;  /* 0x0000001630087276 */ /* 0x000fe20007810015 */
[----:B------:R-:W-:Y:S01]  /*5510*/  STL [R1+0xac], R16 ;  /* 0x0000ac1001007387 */ /* 0x000fe20000100800 */
[----:B------:R-:W-:Y:S02]  /*5520*/  FSEL R23, R44, -INF , !P4 ;  /* 0xff8000002c177808 */ /* 0x000fe40006000000 */
[----:B------:R-:W-:Y:S01]  /*5530*/  FSEL R176, R43, -INF , !P3 ;  /* 0xff8000002bb07808 */ /* 0x000fe20005800000 */
[----:B------:R-:W-:Y:S01]  /*5540*/  STL [R1+0xb0], R17 ;  /* 0x0000b01101007387 */ /* 0x000fe20000100800 */
[----:B-1----:R-:W-:Y:S01]  /*5550*/  FMUL.FTZ R0, R70, UR25 ;  /* 0x0000001946007c20 */ /* 0x002fe20008410000 */
[----:B---3--:R-:W-:Y:S02]  /*5560*/  F2FP.F16.F32.PACK_AB R7, R134, R18 ;  /* 0x000000128607723e */ /* 0x008fe400000000ff */
[-C--:B------:R-:W-:Y:S01]  /*5570*/  ISETP.GE.AND P4, PT, R29, R17.reuse, PT ;  /* 0x000000111d00720c */ /* 0x080fe20003f86270 */
[----:B------:R1:W3:Y:S01]  /*5580*/  MUFU.TANH R9, R0 ;  /* 0x0000000000097308 */ /* 0x0002e20000002400 */
[----:B------:R-:W-:Y:S01]  /*5590*/  ISETP.GE.AND P3, PT, R27, R17, PT ;  /* 0x000000111b00720c */ /* 0x000fe20003f66270 */
[----:B------:R-:W3:Y:S01]  /*55a0*/  LDSM.16.MT88.4 R128, [R138+0xe000] ;  /* 0x00e000008a80783b */ /* 0x000ee20000004200 */
[----:B------:R-:W-:-:S03]  /*55b0*/  F2FP.F16.F32.PACK_AB R5, R19, R192 ;  /* 0x000000c01305723e */ /* 0x000fc600000000ff */
[----:B------:R-:W-:Y:S01]  /*55c0*/  LDSM.16.MT88.4 R104, [R133+0x800] ;  /* 0x000800008568783b */ /* 0x000fe20000004200 */
[----:B----4-:R-:W-:Y:S02]  /*55d0*/  FSEL R185, R2, -INF , !P1 ;  /* 0xff80000002b97808 */ /* 0x010fe40004800000 */
[----:B------:R-:W-:Y:S01]  /*55e0*/  FMNMX3.FTZ R2, R77, R50, R51, !PT ;  /* 0x000000324d027276 */ /* 0x000fe20007810033 */
[C---:B------:R-:W-:Y:S01]  /*55f0*/  HMMA.16816.F32 R148, R4.reuse, R112, RZ ;  /* 0x000000700494723c */ /* 0x040fe200000018ff */
[----:B--2---:R-:W-:Y:S02]  /*5600*/  FSEL R18, R117, -INF , !P5 ;  /* 0xff80000075127808 */ /* 0x004fe40006800000 */
[-C--:B------:R-:W-:Y:S01]  /*5610*/  ISETP.GE.AND P5, PT, R31, R17.reuse, PT ;  /* 0x000000111f00720c */ /* 0x080fe20003fa6270 */
[----:B------:R-:W-:Y:S01]  /*5620*/  LDSM.16.MT88.4 R116, [R133+0x2800] ;  /* 0x002800008574783b */ /* 0x000fe20000004200 */
[----:B------:R-:W-:Y:S02]  /*5630*/  FMNMX3.FTZ R8, R8, R18, R49, !PT ;  /* 0x0000001208087276 */ /* 0x000fe40007810031 */
[-C--:B------:R-:W-:Y:S01]  /*5640*/  ISETP.GE.AND P1, PT, R33, R17.reuse, PT ;  /* 0x000000112100720c */ /* 0x080fe20003f26270 */
[----:B-1----:R-:W-:Y:S01]  /*5650*/  FMUL.FTZ R0, R98, UR25 ;  /* 0x0000001962007c20 */ /* 0x002fe20008410000 */
[----:B---3--:R-:W-:Y:S01]  /*5660*/  FSEL R187, R9, -INF , !P5 ;  /* 0xff80000009bb7808 */ /* 0x008fe20006800000 */
[C---:B------:R-:W-:Y:S01]  /*5670*/  HMMA.16816.F32 R168, R4.reuse, R80, RZ ;  /* 0x0000005004a8723c */ /* 0x040fe200000018ff */
[-C--:B------:R-:W-:Y:S01]  /*5680*/  ISETP.GE.AND P5, PT, R25, R17.reuse, PT ;  /* 0x000000111900720c */ /* 0x080fe20003fa6270 */
[----:B------:R1:W2:Y:S06]  /*5690*/  MUFU.TANH R28, R0 ;  /* 0x00000000001c7308 */ /* 0x0002ac0000002400 */
[C---:B------:R-:W-:Y:S08]  /*56a0*/  HMMA.16816.F32 R164, R4.reuse, R82, RZ ;  /* 0x0000005204a4723c */ /* 0x040ff000000018ff */
[C---:B------:R-:W-:Y:S01]  /*56b0*/  HMMA.16816.F32 R160, R4.reuse, R84, RZ ;  /* 0x0000005404a0723c */ /* 0x040fe200000018ff */
[----:B-1----:R-:W-:Y:S01]  /*56c0*/  FMUL.FTZ R0, R99, UR25 ;  /* 0x0000001963007c20 */ /* 0x002fe20008410000 */
[----:B--2---:R-:W-:Y:S01]  /*56d0*/  FSEL R186, R28, -INF , !P4 ;  /* 0xff8000001cba7808 */ /* 0x004fe20006000000 */
[----:B------:R-:W-:Y:S01]  /*56e0*/  LDSM.16.MT88.4 R96, [R138+0xc800] ;  /* 0x00c800008a60783b */ /* 0x000fe20000004200 */
[----:B------:R-:W-:Y:S01]  /*56f0*/  ISETP.GE.AND P4, PT, R34, R17, PT ;  /* 0x000000112200720c */ /* 0x000fe20003f86270 */
[----:B------:R1:W2:Y:S03]  /*5700*/  MUFU.TANH R13, R0 ;  /* 0x00000000000d7308 */ /* 0x0002a60000002400 */
[C---:B------:R-:W-:Y:S08]  /*5710*/  HMMA.16816.F32 R156, R4.reuse, R86, RZ ;  /* 0x00000056049c723c */ /* 0x040ff000000018ff */
[C---:B------:R-:W-:Y:S08]  /*5720*/  HMMA.16816.F32 R152, R4.reuse, R92, RZ ;  /* 0x0000005c0498723c */ /* 0x040ff000000018ff */
[----:B------:R-:W-:Y:S01]  /*5730*/  HMMA.16816.F32 R72, R4, R124, RZ ;  /* 0x0000007c0448723c */ /* 0x000fe200000018ff */
[----:B-1----:R-:W-:Y:S01]  /*5740*/  FMUL.FTZ R0, R102, UR25 ;  /* 0x0000001966007c20 */ /* 0x002fe20008410000 */
[----:B--2---:R-:W-:-:S03]  /*5750*/  FSEL R209, R13, -INF , !P3 ;  /* 0xff8000000dd17808 */ /* 0x004fc60005800000 */
[----:B------:R1:W2:Y:S03]  /*5760*/  MUFU.TANH R14, R0 ;  /* 0x00000000000e7308 */ /* 0x0002a60000002400 */
[C---:B------:R-:W-:Y:S08]  /*5770*/  HMMA.16816.F32 R68, R4.reuse, R128, RZ ;  /* 0x000000800444723c */ /* 0x040ff000000018ff */
[C---:B------:R-:W-:Y:S01]  /*5780*/  HMMA.16816.F32 R40, R4.reuse, R144, RZ ;  /* 0x000000900428723c */ /* 0x040fe200000018ff */
[----:B-1----:R-:W-:Y:S01]  /*5790*/  FMUL.FTZ R0, R103, UR25 ;  /* 0x0000001967007c20 */ /* 0x002fe20008410000 */
[----:B--2---:R-:W-:Y:S01]  /*57a0*/  FSEL R35, R14, -INF , !P2 ;  /* 0xff8000000e237808 */ /* 0x004fe20005000000 */
[----:B------:R-:W-:Y:S05]  /*57b0*/  LDSM.16.MT88.4 R100, [R15+0x800] ;  /* 0x000800000f64783b */ /* 0x000fea0000004200 */
[C---:B------:R-:W-:Y:S01]  /*57c0*/  HMMA.16816.F32 R36, R4.reuse, R140, RZ ;  /* 0x0000008c0424723c */ /* 0x040fe200000018ff */
[----:B------:R1:W2:Y:S01]  /*57d0*/  MUFU.TANH R11, R0 ;  /* 0x00000000000b7308 */ /* 0x0002a20000002400 */
[----:B------:R-:W-:Y:S04]  /*57e0*/  STL [R1+0x48], R35 ;  /* 0x0000482301007387 */ /* 0x000fe80000100800 */
[----:B------:R3:W-:Y:S02]  /*57f0*/  STL [R1+0xb4], R207 ;  /* 0x0000b4cf01007387 */ /* 0x0007e40000100800 */
[C---:B------:R-:W-:Y:S08]  /*5800*/  HMMA.16816.F32 R64, R4.reuse, R114, RZ ;  /* 0x000000720440723c */ /* 0x040ff000000018ff */
[----:B------:R-:W-:Y:S01]  /*5810*/  HMMA.16816.F32 R28, R4, R146, RZ ;  /* 0x00000092041c723c */ /* 0x000fe200000018ff */
[----:B-1----:R-:W-:Y:S01]  /*5820*/  FMUL.FTZ R0, R54, UR25 ;  /* 0x0000001936007c20 */ /* 0x002fe20008410000 */
[----:B--2---:R-:W-:-:S03]  /*5830*/  FSEL R19, R11, -INF , !P5 ;  /* 0xff8000000b137808 */ /* 0x004fc60006800000 */
[----:B------:R1:W2:Y:S03]  /*5840*/  MUFU.TANH R10, R0 ;  /* 0x00000000000a7308 */ /* 0x0002a60000002400 */
[----:B------:R-:W-:Y:S01]  /*5850*/  HMMA.16816.F32 R24, R4, R142, RZ ;  /* 0x0000008e0418723c */ /* 0x000fe200000018ff */
[----:B------:R4:W-:Y:S01]  /*5860*/  STL [R1+0x44], R19 ;  /* 0x0000441301007387 */ /* 0x0009e20000100800 */
[----:B-1----:R-:W-:Y:S01]  /*5870*/  FMUL.FTZ R0, R55, UR25 ;  /* 0x0000001937007c20 */ /* 0x002fe20008410000 */
[----:B--2---:R-:W-:Y:S02]  /*5880*/  FSEL R20, R10, -INF , !P1 ;  /* 0xff8000000a147808 */ /* 0x004fe40004800000 */
[----:B------:R-:W-:Y:S01]  /*5890*/  LDSM.16.MT88.4 R52, [R88+0xc800] ;  /* 0x00c800005834783b */ /* 0x000fe20000004200 */
[----:B------:R1:W3:Y:S03]  /*58a0*/  MUFU.TANH R9, R0 ;  /* 0x0000000000097308 */ /* 0x0002e60000002400 */
[----:B------:R-:W-:Y:S04]  /*58b0*/  STL [R1+0x4c], R20 ;  /* 0x00004c1401007387 */ /* 0x000fe80000100800 */
[----:B------:R-:W-:Y:S01]  /*58c0*/  STL [R1+0xb8], R205 ;  /* 0x0000b8cd01007387 */ /* 0x000fe20000100800 */
[----:B-1----:R-:W-:-:S04]  /*58d0*/  FMNMX3.FTZ R0, R2, R76, R78, !PT ;  /* 0x0000004c02007276 */ /* 0x002fc8000781004e */
[----:B------:R-:W-:Y:S02]  /*58e0*/  FMNMX3.FTZ R2, R0, R89, R79, !PT ;  /* 0x0000005900027276 */ /* 0x000fe4000781004f */
[----:B------:R-:W-:Y:S01]  /*58f0*/  FMNMX3.FTZ R0, R8, R23, R176, !PT ;  /* 0x0000001708007276 */ /* 0x000fe200078100b0 */
[----:B------:R-:W-:Y:S01]  /*5900*/  FFMA.FTZ R8, R46, UR18, -R12 ;  /* 0x000000122e087c23 */ /* 0x000fe2000801080c */
[----:B------:R-:W-:Y:S02]  /*5910*/  FMNMX3.FTZ R2, R2, R90, R173, !PT ;  /* 0x0000005a02027276 */ /* 0x000fe400078100ad */
[----:B------:R-:W-:Y:S01]  /*5920*/  FMNMX3.FTZ R0, R0, R175, R187, !PT ;  /* 0x000000af00007276 */ /* 0x000fe200078100bb */
[----:B------:R1:W-:Y:S01]  /*5930*/  MUFU.EX2 R137, R8 ;  /* 0x0000000800897308 */ /* 0x0003e20000000800 */
[----:B------:R-:W-:Y:S02]  /*5940*/  FMNMX3.FTZ R2, R2, R174, R172, !PT ;  /* 0x000000ae02027276 */ /* 0x000fe400078100ac */
[----:B------:R-:W-:-:S02]  /*5950*/  FMNMX3.FTZ R0, R0, R185, R186, !PT ;  /* 0x000000b900007276 */ /* 0x000fc400078100ba */
[----:B------:R-:W-:Y:S02]  /*5960*/  FMNMX3.FTZ R2, R2, R139, R207, !PT ;  /* 0x0000008b02027276 */ /* 0x000fe400078100cf */
[----:B------:R-:W-:Y:S02]  /*5970*/  FMNMX3.FTZ R0, R0, R209, R35, !PT ;  /* 0x000000d100007276 */ /* 0x000fe40007810023 */
[----:B---3--:R-:W-:Y:S01]  /*5980*/  FSEL R207, R9, -INF , !P4 ;  /* 0xff80000009cf7808 */ /* 0x008fe20006000000 */
[----:B------:R-:W-:Y:S01]  /*5990*/  FFMA.FTZ R9, R47, UR18, -R12 ;  /* 0x000000122f097c23 */ /* 0x000fe2000801080c */
[----:B------:R-:W-:Y:S01]  /*59a0*/  FMNMX3.FTZ R2, R2, R206, R205, !PT ;  /* 0x000000ce02027276 */ /* 0x000fe200078100cd */
[C---:B------:R-:W-:Y:S01]  /*59b0*/  HMMA.16816.F32 R32, R4.reuse, R130, RZ ;  /* 0x000000820420723c */ /* 0x040fe200000018ff */
[----:B------:R-:W-:Y:S01]  /*59c0*/  FMNMX3.FTZ R0, R0, R19, R20, !PT ;  /* 0x0000001300007276 */ /* 0x000fe20007810014 */
[--C-:B-1----:R-:W-:Y:S01]  /*59d0*/  FFMA.FTZ R8, R56, UR18, -R12.reuse ;  /* 0x0000001238087c23 */ /* 0x102fe2000801080c */
[----:B------:R-:W-:Y:S01]  /*59e0*/  FMNMX.FTZ R2, R204, R2, !PT ;  /* 0x00000002cc027209 */ /* 0x000fe20007810000 */
[----:B----4-:R1:W-:Y:S01]  /*59f0*/  MUFU.EX2 R19, R9 ;  /* 0x0000000900137308 */ /* 0x0103e20000000800 */
[----:B------:R-:W-:Y:S01]  /*5a00*/  FMNMX.FTZ R0, R207, R0, !PT ;  /* 0x00000000cf007209 */ /* 0x000fe20007810000 */
[----:B------:R-:W-:Y:S02]  /*5a10*/  LDSM.16.MT88.4 R44, [R88+0xe800] ;  /* 0x00e80000582c783b */ /* 0x000fe40000004200 */
[----:B------:R2:W3:Y:S01]  /*5a20*/  MUFU.EX2 R16, R8 ;  /* 0x0000000800107308 */ /* 0x0004e20000000800 */
[----:B------:R-:W-:Y:S01]  /*5a30*/  HMMA.16816.F32 R56, R4, R94, RZ ;  /* 0x0000005e0438723c */ /* 0x000fe200000018ff */
[----:B------:R-:W4:Y:S04]  /*5a40*/  SHFL.BFLY PT, R11, R2, 0x2, 0x1f ;  /* 0x0c401f00020b7f89 */ /* 0x000f2800000e0000 */
[----:B------:R-:W4:Y:S01]  /*5a50*/  SHFL.BFLY PT, R10, R0, 0x2, 0x1f ;  /* 0x0c401f00000a7f89 */ /* 0x000f2200000e0000 */
[----:B-1----:R-:W-:-:S04]  /*5a60*/  FFMA.FTZ R9, R60, UR18, -R12 ;  /* 0x000000123c097c23 */ /* 0x002fc8000801080c */
[----:B------:R1:W1:Y:S01]  /*5a70*/  MUFU.EX2 R222, R9 ;  /* 0x0000000900de7308 */ /* 0x0002620000000800 */
[--C-:B--2---:R-:W-:Y:S01]  /*5a80*/  FFMA.FTZ R8, R61, UR18, -R3.reuse ;  /* 0x000000123d087c23 */ /* 0x104fe20008010803 */
[----:B---3--:R2:W-:Y:S03]  /*5a90*/  STL [R1+0x70], R16 ;  /* 0x0000701001007387 */ /* 0x0085e60000100800 */
[----:B------:R3:W-:Y:S01]  /*5aa0*/  MUFU.EX2 R215, R8 ;  /* 0x0000000800d77308 */ /* 0x0007e20000000800 */
[----:B----4-:R-:W-:Y:S01]  /*5ab0*/  FMNMX.FTZ R2, R2, R11, !PT ;  /* 0x0000000b02027209 */ /* 0x010fe20007810000 */
[----:B-1----:R-:W-:Y:S01]  /*5ac0*/  FFMA.FTZ R9, R62, UR18, -R3 ;  /* 0x000000123e097c23 */ /* 0x002fe20008010803 */
[----:B------:R-:W-:-:S03]  /*5ad0*/  FMNMX.FTZ R0, R0, R10, !PT ;  /* 0x0000000a00007209 */ /* 0x000fc60007810000 */
[----:B------:R-:W1:Y:S01]  /*5ae0*/  SHFL.BFLY PT, R13, R2, 0x1, 0x1f ;  /* 0x0c201f00020d7f89 */ /* 0x000e6200000e0000 */
[----:B------:R4:W1:Y:S01]  /*5af0*/  MUFU.EX2 R132, R9 ;  /* 0x0000000900847308 */ /* 0x0008620000000800 */
[--C-:B---3--:R-:W-:Y:S01]  /*5b00*/  FFMA.FTZ R8, R63, UR18, -R3.reuse ;  /* 0x000000123f087c23 */ /* 0x108fe20008010803 */
[----:B------:R-:W-:Y:S01]  /*5b10*/  F2FP.F16.F32.PACK_AB R10, R222, R16 ;  /* 0x00000010de0a723e */ /* 0x000fe200000000ff */
[----:B------:R-:W-:Y:S01]  /*5b20*/  HMMA.16816.F32 R60, R4, R126, RZ ;  /* 0x0000007e043c723c */ /* 0x000fe200000018ff */
[----:B------:R-:W3:Y:S01]  /*5b30*/  SHFL.BFLY PT, R14, R0, 0x1, 0x1f ;  /* 0x0c201f00000e7f89 */ /* 0x000ee200000e0000 */
[----:B------:R1:W-:Y:S01]  /*5b40*/  MUFU.EX2 R20, R8 ;  /* 0x0000000800147308 */ /* 0x0003e20000000800 */
[----:B--2---:R-:W-:Y:S02]  /*5b50*/  IMAD.MOV.U32 R16, RZ, RZ, R192 ;  /* 0x000000ffff107224 */ /* 0x004fe400078e00c0 */
[----:B----4-:R-:W-:Y:S01]  /*5b60*/  FFMA.FTZ R9, R91, UR18, -R3 ;  /* 0x000000125b097c23 */ /* 0x010fe20008010803 */
[----:B------:R-:W-:-:S03]  /*5b70*/  IMAD.MOV.U32 R91, RZ, RZ, R134 ;  /* 0x000000ffff5b7224 */ /* 0x000fc600078e0086 */
[----:B------:R2:W4:Y:S01]  /*5b80*/  MUFU.EX2 R221, R9 ;  /* 0x0000000900dd7308 */ /* 0x0005220000000800 */
[----:B-1----:R-:W-:Y:S02]  /*5b90*/  F2FP.F16.F32.PACK_AB R8, R19, R137 ;  /* 0x000000891308723e */ /* 0x002fe400000000ff */
[----:B------:R-:W-:Y:S02]  /*5ba0*/  FMNMX.FTZ R136, R2, R13, !PT ;  /* 0x0000000d02887209 */ /* 0x000fe40007810000 */
[----:B------:R-:W-:Y:S02]  /*5bb0*/  MOV R13, R243 ;  /* 0x000000f3000d7202 */ /* 0x000fe40000000f00 */
[C---:B------:R-:W-:Y:S01]  /*5bc0*/  FSETP.NEU.FTZ.AND P1, PT, R136.reuse, -INF , PT ;  /* 0xff8000008800780b */ /* 0x040fe20003f3d000 */
[----:B------:R-:W-:Y:S01]  /*5bd0*/  FMUL.FTZ R2, R136, UR18 ;  /* 0x0000001288027c20 */ /* 0x000fe20008410000 */
[----:B---3--:R-:W-:Y:S02]  /*5be0*/  FMNMX.FTZ R135, R0, R14, !PT ;  /* 0x0000000e00877209 */ /* 0x008fe40007810000 */
[----:B--2---:R-:W-:-:S02]  /*5bf0*/  F2FP.F16.F32.PACK_AB R9, R132, R215 ;  /* 0x000000d78409723e */ /* 0x004fc400000000ff */
[----:B----4-:R-:W-:Y:S01]  /*5c00*/  F2FP.F16.F32.PACK_AB R11, R221, R20 ;  /* 0x00000014dd0b723e */ /* 0x010fe200000000ff */
[C---:B------:R-:W-:Y:S01]  /*5c10*/  FMUL.FTZ R0, R135.reuse, UR18 ;  /* 0x0000001287007c20 */ /* 0x040fe20008410000 */
[----:B------:R-:W-:Y:S02]  /*5c20*/  FSEL R2, R2, RZ, P1 ;  /* 0x000000ff02027208 */ /* 0x000fe40000800000 */
[----:B------:R-:W-:-:S03]  /*5c30*/  FSETP.NEU.FTZ.AND P1, PT, R135, -INF , PT ;  /* 0xff8000008700780b */ /* 0x000fc60003f3d000 */
[----:B------:R-:W-:Y:S01]  /*5c40*/  HMMA.16816.F32 R4, R8, R100, R148 ;  /* 0x000000640804723c */ /* 0x000fe20000001894 */
[----:B------:R-:W-:-:S07]  /*5c50*/  FSEL R0, R0, RZ, P1 ;  /* 0x000000ff00007208 */ /* 0x000fce0000800000 */
[C---:B------:R-:W-:Y:S08]  /*5c60*/  HMMA.16816.F32 R188, R8.reuse, R52, R168 ;  /* 0x0000003408bc723c */ /* 0x040ff000000018a8 */
[----:B------:R-:W-:Y:S03]  /*5c70*/  HMMA.16816.F32 R168, R8, R54, R164 ;  /* 0x0000003608a8723c */ /* 0x000fe600000018a4 */
[----:B------:R-:W-:Y:S01]  /*5c80*/  IMAD.MOV.U32 R211, RZ, RZ, R7 ;  /* 0x000000ffffd37224 */ /* 0x000fe200078e0007 */
[----:B------:R-:W-:Y:S01]  /*5c90*/  MOV R210, R6 ;  /* 0x0000000600d27202 */ /* 0x000fe20000000f00 */
[----:B------:R-:W-:Y:S01]  /*5ca0*/  IMAD.MOV.U32 R208, RZ, RZ, R5 ;  /* 0x000000ffffd07224 */ /* 0x000fe200078e0005 */
[----:B------:R-:W-:-:S02]  /*5cb0*/  MOV R167, R4 ;  /* 0x0000000400a77202 */ /* 0x000fc40000000f00 */
[C---:B------:R-:W-:Y:S08]  /*5cc0*/  HMMA.16816.F32 R4, R8.reuse, R104, R72 ;  /* 0x000000680804723c */ /* 0x040ff00000001848 */
[C---:B------:R-:W-:Y:S08]  /*5cd0*/  HMMA.16816.F32 R36, R8.reuse, R116, R36 ;  /* 0x000000740824723c */ /* 0x040ff00000001824 */
[----:B------:R-:W-:Y:S03]  /*5ce0*/  HMMA.16816.F32 R196, R8, R46, R156 ;  /* 0x0000002e08c4723c */ /* 0x000fe6000000189c */
[----:B------:R-:W-:Y:S01]  /*5cf0*/  MOV R212, R4 ;  /* 0x0000000400d47202 */ /* 0x000fe20000000f00 */
[--C-:B------:R-:W-:Y:S01]  /*5d00*/  FFMA.FTZ R4, R77, UR18, -R2.reuse ;  /* 0x000000124d047c23 */ /* 0x100fe20008010802 */
[----:B------:R-:W-:Y:S01]  /*5d10*/  MOV R214, R5 ;  /* 0x0000000500d67202 */ /* 0x000fe20000000f00 */
[----:B------:R-:W-:Y:S01]  /*5d20*/  FFMA.FTZ R5, R50, UR18, -R2 ;  /* 0x0000001232057c23 */ /* 0x000fe20008010802 */
[----:B------:R-:W-:Y:S01]  /*5d30*/  IMAD.MOV.U32 R220, RZ, RZ, R7 ;  /* 0x000000ffffdc7224 */ /* 0x000fe200078e0007 */
[----:B------:R1:W-:Y:S01]  /*5d40*/  MUFU.EX2 R14, R4 ;  /* 0x00000004000e7308 */ /* 0x0003e20000000800 */
[----:B------:R-:W-:-:S02]  /*5d50*/  IMAD.MOV.U32 R213, RZ, RZ, R6 ;  /* 0x000000ffffd57224 */ /* 0x000fc400078e0006 */
[----:B------:R-:W-:Y:S01]  /*5d60*/  FFMA.FTZ R6, R22, UR18, -R0 ;  /* 0x0000001216067c23 */ /* 0x000fe20008010800 */
[----:B------:R-:W-:Y:S01]  /*5d70*/  MOV R22, R132 ;  /* 0x0000008400167202 */ /* 0x000fe20000000f00 */
[----:B------:R2:W3:Y:S01]  /*5d80*/  MUFU.EX2 R7, R5 ;  /* 0x0000000500077308 */ /* 0x0004e20000000800 */
[----:B------:R-:W-:Y:S01]  /*5d90*/  HMMA.16816.F32 R216, R8, R44, R160 ;  /* 0x0000002c08d8723c */ /* 0x000fe200000018a0 */
[----:B------:R-:W-:Y:S01]  /*5da0*/  IMAD.MOV.U32 R75, RZ, RZ, R37 ;  /* 0x000000ffff4b7224 */ /* 0x000fe200078e0025 */
[----:B------:R-:W-:Y:S01]  /*5db0*/  MOV R74, R38 ;  /* 0x00000026004a7202 */ /* 0x000fe20000000f00 */
[----:B------:R-:W-:Y:S01]  /*5dc0*/  IMAD.MOV.U32 R73, RZ, RZ, R39 ;  /* 0x000000ffff497224 */ /* 0x000fe200078e0027 */
[----:B------:R-:W-:-:S04]  /*5dd0*/  MOV R72, R36 ;  /* 0x0000002400487202 */ /* 0x000fc80000000f00 */
[----:B------:R-:W-:Y:S01]  /*5de0*/  HMMA.16816.F32 R152, R8, R96, R152 ;  /* 0x000000600898723c */ /* 0x000fe20000001898 */
[----:B-1----:R-:W-:-:S04]  /*5df0*/  FFMA.FTZ R4, R51, UR18, -R2 ;  /* 0x0000001233047c23 */ /* 0x002fc80008010802 */
[----:B------:R1:W-:Y:S01]  /*5e00*/  MUFU.EX2 R227, R4 ;  /* 0x0000000400e37308 */ /* 0x0003e20000000800 */
[----:B--2---:R-:W-:Y:S02]  /*5e10*/  FFMA.FTZ R5, R76, UR18, -R2 ;  /* 0x000000124c057c23 */ /* 0x004fe40008010802 */
[C---:B------:R-:W-:Y:S02]  /*5e20*/  HMMA.16816.F32 R248, R8.reuse, R108, R68 ;  /* 0x0000006c08f8723c */ /* 0x040fe40000001844 */
[----:B------:R2:W4:Y:S06]  /*5e30*/  MUFU.EX2 R224, R5 ;  /* 0x0000000500e07308 */ /* 0x00052c0000000800 */
[----:B------:R-:W-:Y:S01]  /*5e40*/  HMMA.16816.F32 R244, R8, R120, R40 ;  /* 0x0000007808f4723c */ /* 0x000fe20000001828 */
[----:B-1----:R-:W-:-:S02]  /*5e50*/  FFMA.FTZ R4, R48, UR18, -R0 ;  /* 0x0000001230047c23 */ /* 0x002fc40008010800 */
[----:B------:R-:W-:Y:S01]  /*5e60*/  IMAD.MOV.U32 R166, RZ, RZ, R152 ;  /* 0x000000ffffa67224 */ /* 0x000fe200078e0098 */
[----:B------:R-:W-:Y:S01]  /*5e70*/  MOV R165, R153 ;  /* 0x0000009900a57202 */ /* 0x000fe20000000f00 */
[----:B------:R-:W-:Y:S01]  /*5e80*/  IMAD.MOV.U32 R164, RZ, RZ, R154 ;  /* 0x000000ffffa47224 */ /* 0x000fe200078e009a */
[----:B------:R1:W-:Y:S01]  /*5e90*/  MUFU.EX2 R132, R4 ;  /* 0x0000000400847308 */ /* 0x0003e20000000800 */
[----:B--2---:R-:W-:Y:S01]  /*5ea0*/  FFMA.FTZ R5, R21, UR18, -R0 ;  /* 0x0000001215057c23 */ /* 0x004fe20008010800 */
[----:B------:R-:W-:Y:S01]  /*5eb0*/  IMAD.MOV.U32 R21, RZ, RZ, R19 ;  /* 0x000000ffff157224 */ /* 0x000fe200078e0013 */
[----:B------:R-:W-:Y:S01]  /*5ec0*/  HMMA.16816.F32 R236, R8, R98, R56 ;  /* 0x0000006208ec723c */ /* 0x000fe20000001838 */
[----:B------:R2:W4:Y:S01]  /*5ed0*/  MUFU.EX2 R19, R6 ;  /* 0x0000000600137308 */ /* 0x0005220000000800 */
[----:B------:R-:W-:-:S06]  /*5ee0*/  MOV R17, R155 ;  /* 0x0000009b00117202 */ /* 0x000fcc0000000f00 */
[----:B------:R-:W-:Y:S01]  /*5ef0*/  HMMA.16816.F32 R232, R8, R102, R64 ;  /* 0x0000006608e8723c */ /* 0x000fe20000001840 */
[--C-:B-1----:R-:W-:Y:S02]  /*5f00*/  FFMA.FTZ R4, R18, UR18, -R0.reuse ;  /* 0x0000001212047c23 */ /* 0x102fe40008010800 */
[----:B------:R1:W-:Y:S01]  /*5f10*/  MUFU.EX2 R18, R5 ;  /* 0x0000000500127308 */ /* 0x0003e20000000800 */
[----:B--2---:R-:W-:-:S04]  /*5f20*/  FFMA.FTZ R6, R23, UR18, -R0 ;  /* 0x0000001217067c23 */ /* 0x004fc80008010800 */
[----:B------:R-:W-:Y:S01]  /*5f30*/  HMMA.16816.F32 R200, R8, R106, R60 ;  /* 0x0000006a08c8723c */ /* 0x000fe2000000183c */
[----:B------:R2:W4:Y:S01]  /*5f40*/  MUFU.EX2 R205, R4 ;  /* 0x0000000400cd7308 */ /* 0x0005220000000800 */
[----:B------:R-:W-:-:S06]  /*5f50*/  MOV R23, R215 ;  /* 0x000000d700177202 */ /* 0x000fcc0000000f00 */
[C---:B------:R-:W-:Y:S01]  /*5f60*/  HMMA.16816.F32 R192, R8.reuse, R110, R32 ;  /* 0x0000006e08c0723c */ /* 0x040fe20000001820 */
[--C-:B-1----:R-:W-:Y:S01]  /*5f70*/  FFMA.FTZ R5, R89, UR18, -R2.reuse ;  /* 0x0000001259057c23 */ /* 0x102fe20008010802 */
[----:B------:R-:W-:Y:S01]  /*5f80*/  MOV R89, R16 ;  /* 0x0000001000597202 */ /* 0x000fe20000000f00 */
[----:B--2---:R-:W-:Y:S02]  /*5f90*/  FFMA.FTZ R4, R78, UR18, -R2 ;  /* 0x000000124e047c23 */ /* 0x004fe40008010802 */
[----:B------:R1:W-:Y:S03]  /*5fa0*/  MUFU.EX2 R16, R5 ;  /* 0x0000000500107308 */ /* 0x0003e60000000800 */
[C---:B------:R-:W-:Y:S01]  /*5fb0*/  HMMA.16816.F32 R156, R8.reuse, R122, R28 ;  /* 0x0000007a089c723c */ /* 0x040fe2000000181c */
[----:B------:R2:W-:Y:S07]  /*5fc0*/  MUFU.EX2 R243, R4 ;  /* 0x0000000400f37308 */ /* 0x0005ee0000000800 */
[----:B------:R-:W-:Y:S01]  /*5fd0*/  HMMA.16816.F32 R228, R8, R118, R24 ;  /* 0x0000007608e4723c */ /* 0x000fe20000001818 */
[----:B---3--:R-:W-:-:S02]  /*5fe0*/  F2FP.F16.F32.PACK_AB R8, R7, R14 ;  /* 0x0000000e0708723e */ /* 0x008fc400000000ff */
[----:B----4-:R-:W-:Y:S01]  /*5ff0*/  F2FP.F16.F32.PACK_AB R10, R224, R227 ;  /* 0x000000e3e00a723e */ /* 0x010fe200000000ff */
[----:B-1----:R-:W-:Y:S01]  /*6000*/  FFMA.FTZ R5, R90, UR18, -R2 ;  /* 0x000000125a057c23 */ /* 0x002fe20008010802 */
[----:B------:R-:W-:Y:S01]  /*6010*/  IMAD.MOV.U32 R90, RZ, RZ, R252 ;  /* 0x000000ffff5a7224 */ /* 0x000fe200078e00fc */
[----:B------:R-:W-:Y:S01]  /*6020*/  F2FP.F16.F32.PACK_AB R9, R19, R132 ;  /* 0x000000841309723e */ /* 0x000fe200000000ff */
[----:B--2---:R-:W-:Y:S01]  /*6030*/  FFMA.FTZ R4, R79, UR18, -R2 ;  /* 0x000000124f047c23 */ /* 0x004fe20008010802 */
[----:B------:R-:W-:Y:S01]  /*6040*/  F2FP.F16.F32.PACK_AB R11, R205, R18 ;  /* 0x00000012cd0b723e */ /* 0x000fe200000000ff */
[----:B------:R1:W-:Y:S04]  /*6050*/  MUFU.EX2 R134, R5 ;  /* 0x0000000500867308 */ /* 0x0003e80000000800 */
[----:B------:R2:W-:Y:S02]  /*6060*/  MUFU.EX2 R252, R4 ;  /* 0x0000000400fc7308 */ /* 0x0005e40000000800 */
[----:B------:R-:W-:Y:S01]  /*6070*/  HMMA.16816.F32 R36, R8, R80, RZ ;  /* 0x000000500824723c */ /* 0x000fe200000018ff */
[----:B------:R-:W-:-:S02]  /*6080*/  MOV R81, R241 ;  /* 0x000000f100517202 */ /* 0x000fc40000000f00 */
[----:B------:R-:W-:Y:S01]  /*6090*/  MOV R80, R7 ;  /* 0x0000000700507202 */ /* 0x000fe20000000f00 */
[----:B-1----:R-:W-:-:S04]  /*60a0*/  FFMA.FTZ R5, R176, UR18, -R0 ;  /* 0x00000012b0057c23 */ /* 0x002fc80008010800 */
[C---:B------:R-:W-:Y:S01]  /*60b0*/  HMMA.16816.F32 R32, R8.reuse, R82, RZ ;  /* 0x000000520820723c */ /* 0x040fe200000018ff */
[----:B------:R-:W-:Y:S02]  /*60c0*/  IMAD.MOV.U32 R176, RZ, RZ, R242 ;  /* 0x000000ffffb07224 */ /* 0x000fe400078e00f2 */
[----:B--2---:R-:W-:Y:S01]  /*60d0*/  FFMA.FTZ R4, R49, UR18, -R0 ;  /* 0x0000001231047c23 */ /* 0x004fe20008010800 */
[----:B------:R-:W-:Y:S01]  /*60e0*/  IMAD.MOV.U32 R83, RZ, RZ, R240 ;  /* 0x000000ffff537224 */ /* 0x000fe200078e00f0 */
[----:B------:R-:W-:Y:S03]  /*60f0*/  MUFU.EX2 R241, R5 ;  /* 0x0000000500f17308 */ /* 0x000fe60000000800 */
[C---:B------:R-:W-:Y:S01]  /*6100*/  HMMA.16816.F32 R28, R8.reuse, R84, RZ ;  /* 0x00000054081c723c */ /* 0x040fe200000018ff */
[----:B------:R1:W-:Y:S04]  /*6110*/  MUFU.EX2 R215, R4 ;  /* 0x0000000400d77308 */ /* 0x0003e80000000800 */
[----:B------:R-:W2:Y:S03]  /*6120*/  MUFU.EX2 R240, R6 ;  /* 0x0000000600f07308 */ /* 0x000ea60000000800 */
[----:B------:R-:W-:Y:S01]  /*6130*/  HMMA.16816.F32 R24, R8, R86, RZ ;  /* 0x000000560818723c */ /* 0x000fe200000018ff */
[----:B-1----:R-:W-:-:S07]  /*6140*/  FFMA.FTZ R4, R175, UR18, -R0 ;  /* 0x00000012af047c23 */ /* 0x002fce0008010800 */
[C---:B------:R-:W-:Y:S01]  /*6150*/  HMMA.16816.F32 R56, R8.reuse, R126, RZ ;  /* 0x0000007e0838723c */ /* 0x040fe200000018ff */
[----:B------:R-:W-:Y:S01]  /*6160*/  IMAD.MOV.U32 R175, RZ, RZ, R22 ;  /* 0x000000ffffaf7224 */ /* 0x000fe200078e0016 */
[----:B------:R-:W-:Y:S01]  /*6170*/  MOV R22, R221 ;  /* 0x000000dd00167202 */ /* 0x000fe20000000f00 */
[----:B------:R1:W3:Y:S01]  /*6180*/  MUFU.EX2 R242, R4 ;  /* 0x0000000400f27308 */ /* 0x0002e20000000800 */
[----:B--2---:R-:W-:Y:S02]  /*6190*/  F2FP.F16.F32.PACK_AB R5, R240, R215 ;  /* 0x000000d7f005723e */ /* 0x004fe400000000ff */
[----:B------:R-:W-:Y:S02]  /*61a0*/  F2FP.F16.F32.PACK_AB R6, R134, R252 ;  /* 0x000000fc8606723e */ /* 0x000fe400000000ff */
[C---:B------:R-:W-:Y:S08]  /*61b0*/  HMMA.16816.F32 R40, R8.reuse, R114, RZ ;  /* 0x000000720828723c */ /* 0x040ff000000018ff */
[----:B------:R-:W-:Y:S01]  /*61c0*/  HMMA.16816.F32 R48, R8, R94, RZ ;  /* 0x0000005e0830723c */ /* 0x000fe200000018ff */
[----:B-1----:R-:W-:-:S02]  /*61d0*/  F2FP.F16.F32.PACK_AB R4, R16, R243 ;  /* 0x000000f31004723e */ /* 0x002fc400000000ff */
[----:B---3--:R-:W-:-:S05]  /*61e0*/  F2FP.F16.F32.PACK_AB R7, R242, R241 ;  /* 0x000000f1f207723e */ /* 0x008fca00000000ff */
[----:B------:R-:W-:Y:S08]  /*61f0*/  HMMA.16816.F32 R60, R8, R130, RZ ;  /* 0x00000082083c723c */ /* 0x000ff000000018ff */
        /* <DEDUP_REMOVED lines=8> */
[----:B------:R-:W-:Y:S01]  /*6280*/  HMMA.16816.F32 R28, R8, R144, RZ ;  /* 0x00000090081c723c */ /* 0x000fe200000018ff */
[----:B------:R-:W-:Y:S01]  /*6290*/  IMAD.MOV.U32 R144, RZ, RZ, R166 ;  /* 0x000000ffff907224 */ /* 0x000fe200078e00a6 */
[----:B------:R-:W-:-:S06]  /*62a0*/  MOV R145, R165 ;  /* 0x000000a500917202 */ /* 0x000fcc0000000f00 */
[C---:B------:R-:W-:Y:S08]  /*62b0*/  HMMA.16816.F32 R24, R8.reuse, R140, RZ ;  /* 0x0000008c0818723c */ /* 0x040ff000000018ff */
[----:B------:R-:W-:Y:S01]  /*62c0*/  HMMA.16816.F32 R68, R8, R146, RZ ;  /* 0x000000920844723c */ /* 0x000fe200000018ff */
[----:B------:R-:W-:Y:S01]  /*62d0*/  MOV R147, R17 ;  /* 0x0000001100937202 */ /* 0x000fe20000000f00 */
[----:B------:R-:W-:-:S06]  /*62e0*/  IMAD.MOV.U32 R146, RZ, RZ, R164 ;  /* 0x000000ffff927224 */ /* 0x000fcc00078e00a4 */
[----:B------:R-:W-:Y:S01]  /*62f0*/  HMMA.16816.F32 R64, R8, R142, RZ ;  /* 0x0000008e0840723c */ /* 0x000fe200000018ff */
[--C-:B------:R-:W-:Y:S01]  /*6300*/  FFMA.FTZ R8, R173, UR18, -R2.reuse ;  /* 0x00000012ad087c23 */ /* 0x100fe20008010802 */
[----:B------:R-:W-:Y:S01]  /*6310*/  FFMA.FTZ R9, R174, UR18, -R2 ;  /* 0x00000012ae097c23 */ /* 0x000fe20008010802 */
[----:B------:R-:W-:-:S05]  /*6320*/  MOV R174, R210 ;  /* 0x000000d200ae7202 */ /* 0x000fca0000000f00 */
[C---:B------:R-:W-:Y:S01]  /*6330*/  HMMA.16816.F32 R56, R4.reuse, R106, R56 ;  /* 0x0000006a0438723c */ /* 0x040fe20000001838 */
[----:B------:R-:W-:Y:S01]  /*6340*/  IMAD.MOV.U32 R106, RZ, RZ, R211 ;  /* 0x000000ffff6a7224 */ /* 0x000fe200078e00d3 */
[----:B------:R-:W-:Y:S01]  /*6350*/  MOV R107, R212 ;  /* 0x000000d4006b7202 */ /* 0x000fe20000000f00 */
[----:B------:R1:W-:Y:S05]  /*6360*/  MUFU.EX2 R211, R8 ;  /* 0x0000000800d37308 */ /* 0x0003ea0000000800 */
[----:B------:R-:W-:Y:S01]  /*6370*/  HMMA.16816.F32 R140, R4, R96, R52 ;  /* 0x00000060048c723c */ /* 0x000fe20000001834 */
[----:B------:R-:W-:Y:S01]  /*6380*/  MOV R96, R21 ;  /* 0x0000001500607202 */ /* 0x000fe20000000f00 */
[----:B------:R-:W-:Y:S01]  /*6390*/  IMAD.MOV.U32 R97, RZ, RZ, R89 ;  /* 0x000000ffff617224 */ /* 0x000fe200078e0059 */
[----:B------:R-:W-:-:S05]  /*63a0*/  MOV R89, R227 ;  /* 0x000000e300597202 */ /* 0x000fca0000000f00 */
[C---:B------:R-:W-:Y:S01]  /*63b0*/  HMMA.16816.F32 R124, R4.reuse, R100, R44 ;  /* 0x00000064047c723c */ /* 0x040fe2000000182c */
[----:B------:R-:W-:Y:S01]  /*63c0*/  IMAD.MOV.U32 R45, RZ, RZ, R75 ;  /* 0x000000ffff2d7224 */ /* 0x000fe200078e004b */
[----:B------:R-:W-:Y:S01]  /*63d0*/  MOV R46, R74 ;  /* 0x0000004a002e7202 */ /* 0x000fe20000000f00 */
[----:B------:R-:W-:Y:S01]  /*63e0*/  IMAD.MOV.U32 R47, RZ, RZ, R73 ;  /* 0x000000ffff2f7224 */ /* 0x000fe200078e0049 */
[----:B------:R-:W-:Y:S01]  /*63f0*/  MOV R44, R72 ;  /* 0x00000048002c7202 */ /* 0x000fe20000000f00 */
[----:B-1----:R-:W-:Y:S01]  /*6400*/  FFMA.FTZ R8, R172, UR18, -R2 ;  /* 0x00000012ac087c23 */ /* 0x002fe20008010802 */
[----:B------:R-:W-:Y:S01]  /*6410*/  IMAD.MOV.U32 R172, RZ, RZ, R208 ;  /* 0x000000ffffac7224 */ /* 0x000fe200078e00d0 */
[----:B------:R-:W-:Y:S01]  /*6420*/  MOV R101, R90 ;  /* 0x0000005a00657202 */ /* 0x000fe20000000f00 */
[----:B------:R-:W-:Y:S01]  /*6430*/  HMMA.16816.F32 R112, R4, R104, R36 ;  /* 0x000000680470723c */ /* 0x000fe20000001824 */
[----:B------:R-:W-:Y:S01]  /*6440*/  IMAD.MOV.U32 R104, RZ, RZ, R83 ;  /* 0x000000ffff687224 */ /* 0x000fe200078e0053 */
[----:B------:R-:W-:Y:S01]  /*6450*/  LDSM.16.MT88.4 R36, [R138+0xd000] ;  /* 0x00d000008a24783b */ /* 0x000fe20000004200 */
[----:B------:R-:W-:-:S02]  /*6460*/  IMAD.MOV.U32 R100, RZ, RZ, R23 ;  /* 0x000000ffff647224 */ /* 0x000fc400078e0017 */
[----:B------:R-:W-:-:S03]  /*6470*/  IMAD.MOV.U32 R23, RZ, RZ, R222 ;  /* 0x000000ffff177224 */ /* 0x000fc600078e00de */
[C---:B------:R-:W-:Y:S01]  /*6480*/  HMMA.16816.F32 R84, R4.reuse, R108, R32 ;  /* 0x0000006c0454723c */ /* 0x040fe20000001820 */
[----:B------:R-:W-:Y:S01]  /*6490*/  MOV R109, R80 ;  /* 0x00000050006d7202 */ /* 0x000fe20000000f00 */
[----:B------:R-:W-:Y:S01]  /*64a0*/  IMAD.MOV.U32 R108, RZ, RZ, R81 ;  /* 0x000000ffff6c7224 */ /* 0x000fe200078e0051 */
[----:B------:R-:W-:Y:S05]  /*64b0*/  LDSM.16.MT88.4 R32, [R15+0x1000] ;  /* 0x001000000f20783b */ /* 0x000fea0000004200 */
[C---:B------:R-:W-:Y:S01]  /*64c0*/  HMMA.16816.F32 R52, R4.reuse, R102, R40 ;  /* 0x000000660434723c */ /* 0x040fe20000001828 */
[----:B------:R-:W-:Y:S01]  /*64d0*/  IMAD.MOV.U32 R103, RZ, RZ, R213 ;  /* 0x000000ffff677224 */ /* 0x000fe200078e00d5 */
[----:B------:R-:W-:Y:S01]  /*64e0*/  MOV R102, R214 ;  /* 0x000000d600667202 */ /* 0x000fe20000000f00 */
[----:B------:R1:W-:Y:S01]  /*64f0*/  MUFU.EX2 R213, R9 ;  /* 0x0000000900d57308 */ /* 0x0003e20000000800 */
[----:B------:R-:W-:Y:S03]  /*6500*/  LDSM.16.MT88.4 R40, [R15+0x3000] ;  /* 0x003000000f28783b */ /* 0x000fe60000004200 */
[----:B------:R2:W-:Y:S01]  /*6510*/  MUFU.EX2 R214, R8 ;  /* 0x0000000800d67308 */ /* 0x0005e20000000800 */
[----:B------:R-:W-:Y:S01]  /*6520*/  HMMA.16816.F32 R80, R4, R120, R28 ;  /* 0x000000780450723c */ /* 0x000fe2000000181c */
[----:B------:R-:W-:Y:S01]  /*6530*/  MOV R121, R176 ;  /* 0x000000b000797202 */ /* 0x000fe20000000f00 */
[----:B------:R-:W-:Y:S01]  /*6540*/  IMAD.MOV.U32 R120, RZ, RZ, R226 ;  /* 0x000000ffff787224 */ /* 0x000fe200078e00e2 */
[----:B------:R-:W-:Y:S01]  /*6550*/  LDSM.16.MT88.4 R28, [R88+0xd000] ;  /* 0x00d00000581c783b */ /* 0x000fe20000004200 */
[----:B------:R-:W-:-:S04]  /*6560*/  MOV R176, R223 ;  /* 0x000000df00b07202 */ /* 0x000fc80000000f00 */
[C---:B------:R-:W-:Y:S01]  /*6570*/  HMMA.16816.F32 R128, R4.reuse, R116, R24 ;  /* 0x000000740480723c */ /* 0x040fe20000001818 */
[----:B-1----:R-:W-:Y:S01]  /*6580*/  FFMA.FTZ R9, R139, UR18, -R2 ;  /* 0x000000128b097c23 */ /* 0x002fe20008010802 */
[----:B------:R-:W-:Y:S01]  /*6590*/  IMAD.MOV.U32 R116, RZ, RZ, R224 ;  /* 0x000000ffff747224 */ /* 0x000fe200078e00e0 */
[----:B------:R-:W-:Y:S01]  /*65a0*/  MOV R117, R225 ;  /* 0x000000e100757202 */ /* 0x000fe20000000f00 */
[----:B------:R-:W1:Y:S01]  /*65b0*/  LDSM.16.MT88.4 R24, [R88+0xf000] ;  /* 0x00f000005818783b */ /* 0x000e620000004200 */
[----:B--2---:R-:W-:Y:S01]  /*65c0*/  FFMA.FTZ R8, R187, UR18, -R0 ;  /* 0x00000012bb087c23 */ /* 0x004fe20008010800 */
[----:B------:R2:W3:Y:S01]  /*65d0*/  MUFU.EX2 R212, R9 ;  /* 0x0000000900d47308 */ /* 0x0004e20000000800 */
[----:B------:R-:W-:Y:S01]  /*65e0*/  MOV R187, R106 ;  /* 0x0000006a00bb7202 */ /* 0x000fe20000000f00 */
[----:B------:R-:W-:Y:S01]  /*65f0*/  HMMA.16816.F32 R72, R4, R98, R48 ;  /* 0x000000620448723c */ /* 0x000fe20000001830 */
[----:B------:R-:W-:Y:S01]  /*6600*/  IMAD.MOV.U32 R99, RZ, RZ, R220 ;  /* 0x000000ffff637224 */ /* 0x000fe200078e00dc */
[----:B------:R4:W-:Y:S04]  /*6610*/  MUFU.EX2 R208, R8 ;  /* 0x0000000800d07308 */ /* 0x0009e80000000800 */
[----:B------:R-:W-:-:S02]  /*6620*/  MOV R106, R99 ;  /* 0x00000063006a7202 */ /* 0x000fc40000000f00 */
[C---:B------:R-:W-:Y:S01]  /*6630*/  HMMA.16816.F32 R60, R4.reuse, R110, R60 ;  /* 0x0000006e043c723c */ /* 0x040fe2000000183c */
[----:B------:R-:W-:Y:S02]  /*6640*/  MOV R111, R167 ;  /* 0x000000a7006f7202 */ /* 0x000fe40000000f00 */
[----:B------:R-:W-:Y:S01]  /*6650*/  MOV R99, R121 ;  /* 0x0000007900637202 */ /* 0x000fe20000000f00 */
[--C-:B--2---:R-:W-:Y:S01]  /*6660*/  FFMA.FTZ R9, R185, UR18, -R0.reuse ;  /* 0x00000012b9097c23 */ /* 0x104fe20008010800 */
[----:B------:R-:W-:Y:S01]  /*6670*/  MOV R185, R172 ;  /* 0x000000ac00b97202 */ /* 0x000fe20000000f00 */
[----:B------:R-:W2:Y:S01]  /*6680*/  LDL.LU R121, [R1+0x8c] ;  /* 0x00008c0001797983 */ /* 0x000ea20000300800 */
[----:B------:R-:W-:Y:S01]  /*6690*/  MOV R172, R102 ;  /* 0x0000006600ac7202 */ /* 0x000fe20000000f00 */
[C---:B------:R-:W-:Y:S01]  /*66a0*/  HMMA.16816.F32 R68, R4.reuse, R122, R68 ;  /* 0x0000007a0444723c */ /* 0x040fe20000001844 */
[----:B----4-:R-:W-:Y:S01]  /*66b0*/  FFMA.FTZ R8, R186, UR18, -R0 ;  /* 0x00000012ba087c23 */ /* 0x010fe20008010800 */
[----:B------:R-:W-:Y:S01]  /*66c0*/  MOV R102, R117 ;  /* 0x0000007500667202 */ /* 0x000fe20000000f00 */
[----:B------:R-:W-:Y:S01]  /*66d0*/  IMAD.MOV.U32 R186, RZ, RZ, R174 ;  /* 0x000000ffffba7224 */ /* 0x000fe200078e00ae */
[----:B------:R-:W-:Y:S01]  /*66e0*/  MOV R117, R109 ;  /* 0x0000006d00757202 */ /* 0x000fe20000000f00 */
[----:B------:R-:W-:Y:S01]  /*66f0*/  IMAD.MOV.U32 R174, RZ, RZ, R103 ;  /* 0x000000ffffae7224 */ /* 0x000fe200078e0067 */
[----:B------:R4:W-:Y:S01]  /*6700*/  MUFU.EX2 R210, R9 ;  /* 0x0000000900d27308 */ /* 0x0009e20000000800 */
[----:B------:R-:W-:Y:S01]  /*6710*/  IMAD.MOV.U32 R103, RZ, RZ, R120 ;  /* 0x000000ffff677224 */ /* 0x000fe200078e0078 */
[----:B------:R-:W-:Y:S01]  /*6720*/  HMMA.16816.F32 R64, R4, R118, R64 ;  /* 0x000000760440723c */ /* 0x000fe20000001840 */
[----:B------:R-:W-:Y:S01]  /*6730*/  FFMA.FTZ R4, R179, UR18, -R12 ;  /* 0x00000012b3047c23 */ /* 0x000fe2000801080c */
[----:B------:R-:W-:-:S02]  /*6740*/  IMAD.MOV.U32 R120, RZ, RZ, R104 ;  /* 0x000000ffff787224 */ /* 0x000fc400078e0068 */
[----:B------:R-:W-:Y:S01]  /*6750*/  FFMA.FTZ R5, R180, UR18, -R12 ;  /* 0x00000012b4057c23 */ /* 0x000fe2000801080c */
[----:B------:R1:W-:Y:S01]  /*6760*/  MUFU.EX2 R139, R8 ;  /* 0x00000008008b7308 */ /* 0x0003e20000000800 */
[----:B------:R-:W-:Y:S01]  /*6770*/  FFMA.FTZ R6, R183, UR18, -R3 ;  /* 0x00000012b7067c23 */ /* 0x000fe20008010803 */
[----:B---3--:R-:W-:Y:S02]  /*6780*/  F2FP.F16.F32.PACK_AB R10, R212, R214 ;  /* 0x000000d6d40a723e */ /* 0x008fe400000000ff */
[----:B------:R3:W-:Y:S01]  /*6790*/  MUFU.EX2 R179, R4 ;  /* 0x0000000400b37308 */ /* 0x0007e20000000800 */
[----:B----4-:R-:W-:-:S03]  /*67a0*/  FFMA.FTZ R9, R209, UR18, -R0 ;  /* 0x00000012d1097c23 */ /* 0x010fc60008010800 */
[----:B------:R4:W-:Y:S04]  /*67b0*/  MUFU.EX2 R17, R5 ;  /* 0x0000000500117308 */ /* 0x0009e80000000800 */
[----:B------:R4:W4:Y:S01]  /*67c0*/  MUFU.EX2 R209, R9 ;  /* 0x0000000900d17308 */ /* 0x0009220000000800 */
[----:B-1----:R-:W-:-:S03]  /*67d0*/  FFMA.FTZ R8, R178, UR18, -R12 ;  /* 0x00000012b2087c23 */ /* 0x002fc6000801080c */
[----:B------:R1:W-:Y:S01]  /*67e0*/  MUFU.EX2 R90, R6 ;  /* 0x00000006005a7308 */ /* 0x0003e20000000800 */
[----:B---3--:R-:W-:Y:S01]  /*67f0*/  FFMA.FTZ R4, R184, UR18, -R3 ;  /* 0x00000012b8047c23 */ /* 0x008fe20008010803 */
[----:B------:R-:W-:Y:S02]  /*6800*/  IMAD.MOV.U32 R184, RZ, RZ, R111 ;  /* 0x000000ffffb87224 */ /* 0x000fe400078e006f */
[----:B------:R-:W-:Y:S01]  /*6810*/  IMAD.MOV.U32 R111, RZ, RZ, R107 ;  /* 0x000000ffff6f7224 */ /* 0x000fe200078e006b */
[----:B------:R3:W3:Y:S01]  /*6820*/  MUFU.EX2 R173, R4 ;  /* 0x0000000400ad7308 */ /* 0x0006e20000000800 */
[----:B------:R-:W-:Y:S02]  /*6830*/  IMAD.MOV.U32 R107, RZ, RZ, R116 ;  /* 0x000000ffff6b7224 */ /* 0x000fe400078e0074 */
[----:B----4-:R-:W-:Y:S01]  /*6840*/  FFMA.FTZ R5, R182, UR18, -R3 ;  /* 0x00000012b6057c23 */ /* 0x010fe20008010803 */
[----:B------:R-:W-:Y:S01]  /*6850*/  IMAD.MOV.U32 R116, RZ, RZ, R108 ;  /* 0x000000ffff747224 */ /* 0x000fe200078e006c */
[----:B------:R4:W-:Y:S01]  /*6860*/  MUFU.EX2 R98, R8 ;  /* 0x0000000800627308 */ /* 0x0009e20000000800 */
[----:B------:R-:W2:Y:S01]  /*6870*/  LDL.LU R108, [R1+0x3c] ;  /* 0x00003c00016c7983 */ /* 0x000ea20000300800 */
[----:B------:R-:W-:Y:S01]  /*6880*/  FFMA.FTZ R9, R177, UR18, -R12 ;  /* 0x00000012b1097c23 */ /* 0x000fe2000801080c */
[----:B------:R-:W-:Y:S01]  /*6890*/  F2FP.F16.F32.PACK_AB R11, R209, R139 ;  /* 0x0000008bd10b723e */ /* 0x000fe200000000ff */
[----:B------:R4:W-:Y:S01]  /*68a0*/  MUFU.EX2 R21, R5 ;  /* 0x0000000500157308 */ /* 0x0009e20000000800 */
[----:B------:R-:W2:Y:S01]  /*68b0*/  LDL.LU R109, [R1+0x74] ;  /* 0x00007400016d7983 */ /* 0x000ea20000300800 */
[----:B-1----:R-:W-:-:S02]  /*68c0*/  F2FP.F16.F32.PACK_AB R6, R17, R179 ;  /* 0x000000b31106723e */ /* 0x002fc400000000ff */
[----:B------:R1:W1:Y:S01]  /*68d0*/  MUFU.EX2 R105, R9 ;  /* 0x0000000900697308 */ /* 0x0002620000000800 */
[----:B------:R-:W2:Y:S01]  /*68e0*/  LDL.LU R104, [R1+0x48] ;  /* 0x0000480001687983 */ /* 0x000ea20000300800 */
[----:B---3--:R-:W-:-:S04]  /*68f0*/  FFMA.FTZ R4, R181, UR18, -R3 ;  /* 0x00000012b5047c23 */ /* 0x008fc80008010803 */
[----:B------:R3:W3:Y:S01]  /*6900*/  MUFU.EX2 R119, R4 ;  /* 0x0000000400777308 */ /* 0x0006e20000000800 */
[----:B----4-:R-:W-:Y:S02]  /*6910*/  F2FP.F16.F32.PACK_AB R8, R213, R211 ;  /* 0x000000d3d508723e */ /* 0x010fe400000000ff */
[----:B------:R-:W-:Y:S02]  /*6920*/  F2FP.F16.F32.PACK_AB R5, R90, R173 ;  /* 0x000000ad5a05723e */ /* 0x000fe400000000ff */
[----:B-1----:R-:W-:Y:S02]  /*6930*/  F2FP.F16.F32.PACK_AB R9, R210, R208 ;  /* 0x000000d0d209723e */ /* 0x002fe400000000ff */
[----:B---3--:R-:W-:-:S05]  /*6940*/  F2FP.F16.F32.PACK_AB R4, R105, R98 ;  /* 0x000000626904723e */ /* 0x008fca00000000ff */
[----:B------:R-:W-:Y:S01]  /*6950*/  HMMA.16816.F32 R224, R8, R24, R76 ;  /* 0x0000001808e0723c */ /* 0x000fe2000000184c */
[----:B------:R-:W-:-:S07]  /*6960*/  F2FP.F16.F32.PACK_AB R7, R119, R21 ;  /* 0x000000157707723e */ /* 0x000fce00000000ff */
[C---:B------:R-:W-:Y:S01]  /*6970*/  HMMA.16816.F32 R180, R4.reuse, R32, R184 ;  /* 0x0000002004b4723c */ /* 0x040fe200000018b8 */
[----:B------:R-:W-:Y:S01]  /*6980*/  IMAD.MOV.U32 R185, RZ, RZ, R172 ;  /* 0x000000ffffb97224 */ /* 0x000fe200078e00ac */
[----:B------:R-:W-:Y:S01]  /*6990*/  MOV R184, R111 ;  /* 0x0000006f00b87202 */ /* 0x000fe20000000f00 */
[----:B------:R-:W-:Y:S01]  /*69a0*/  IMAD.MOV.U32 R172, RZ, RZ, R102 ;  /* 0x000000ffffac7224 */ /* 0x000fe200078e0066 */
[----:B------:R-:W-:Y:S02]  /*69b0*/  MOV R186, R174 ;  /* 0x000000ae00ba7202 */ /* 0x000fe40000000f00 */
[----:B------:R-:W-:Y:S02]  /*69c0*/  MOV R102, R117 ;  /* 0x0000007500667202 */ /* 0x000fe40000000f00 */
[----:B------:R-:W-:Y:S01]  /*69d0*/  MOV R111, R107 ;  /* 0x0000006b006f7202 */ /* 0x000fe20000000f00 */
[----:B------:R-:W-:Y:S01]  /*69e0*/  HMMA.16816.F32 R164, R4, R28, R188 ;  /* 0x0000001c04a4723c */ /* 0x000fe200000018bc */
[----:B------:R-:W-:Y:S01]  /*69f0*/  MOV R174, R103 ;  /* 0x0000006700ae7202 */ /* 0x000fe20000000f00 */
[----:B------:R-:W-:-:S02]  /*6a00*/  IMAD.MOV.U32 R103, RZ, RZ, R116 ;  /* 0x000000ffff677224 */ /* 0x000fc400078e0074 */
[----:B------:R-:W-:Y:S02]  /*6a10*/  IMAD.MOV.U32 R187, RZ, RZ, R106 ;  /* 0x000000ffffbb7224 */ /* 0x000fe400078e006a */
[----:B------:R-:W-:Y:S01]  /*6a20*/  IMAD.MOV.U32 R106, RZ, RZ, R120 ;  /* 0x000000ffff6a7224 */ /* 0x000fe200078e0078 */
[----:B------:R-:W-:Y:S01]  /*6a30*/  MOV R190, R207 ;  /* 0x000000cf00be7202 */ /* 0x000fe20000000f00 */
[C---:B------:R-:W-:Y:S08]  /*6a40*/  HMMA.16816.F32 R76, R4.reuse, R24, R216 ;  /* 0x00000018044c723c */ /* 0x040ff000000018d8 */
[-C--:B------:R-:W-:Y:S08]  /*6a50*/  HMMA.16816.F32 R92, R4, R26.reuse, R196 ;  /* 0x0000001a045c723c */ /* 0x080ff000000018c4 */
[C---:B------:R-:W-:Y:S01]  /*6a60*/  HMMA.16816.F32 R220, R8.reuse, R26, R148 ;  /* 0x0000001a08dc723c */ /* 0x040fe20000001894 */
[----:B------:R-:W1:Y:S07]  /*6a70*/  LDSM.16.MT88.4 R24, [R138+0xf000] ;  /* 0x00f000008a18783b */ /* 0x000e6e0000004200 */
[----:B------:R-:W-:Y:S08]  /*6a80*/  HMMA.16816.F32 R160, R8, R28, R160 ;  /* 0x0000001c08a0723c */ /* 0x000ff000000018a0 */
[-C--:B------:R-:W-:Y:S08]  /*6a90*/  HMMA.16816.F32 R168, R4, R30.reuse, R168 ;  /* 0x0000001e04a8723c */ /* 0x080ff000000018a8 */
[----:B------:R-:W-:Y:S08]  /*6aa0*/  HMMA.16816.F32 R48, R8, R30, R152 ;  /* 0x0000001e0830723c */ /* 0x000ff00000001898 */
[----:B------:R-:W-:Y:S01]  /*6ab0*/  HMMA.16816.F32 R144, R4, R36, R144 ;  /* 0x000000240490723c */ /* 0x000fe20000001890 */
[----:B--2---:R-:W-:Y:S01]  /*6ac0*/  MOV R117, R121 ;  /* 0x0000007900757202 */ /* 0x004fe20000000f00 */
[----:B------:R-:W-:Y:S01]  /*6ad0*/  IMAD.MOV.U32 R107, RZ, RZ, R108 ;  /* 0x000000ffff6b7224 */ /* 0x000fe200078e006c */
[----:B------:R-:W2:Y:S01]  /*6ae0*/  LDL.LU R121, [R1+0x38] ;  /* 0x0000380001797983 */ /* 0x000ea20000300800 */
[----:B------:R-:W-:-:S03]  /*6af0*/  MOV R116, R109 ;  /* 0x0000006d00747202 */ /* 0x000fc60000000f00 */
[----:B------:R-:W3:Y:S04]  /*6b00*/  LDL.LU R108, [R1+0x44] ;  /* 0x00004400016c7983 */ /* 0x000ee80000300800 */
[----:B------:R-:W4:Y:S01]  /*6b10*/  LDL.LU R109, [R1+0x4c] ;  /* 0x00004c00016d7983 */ /* 0x000f220000300800 */
[----:B------:R-:W-:Y:S01]  /*6b20*/  IMAD.MOV.U32 R120, RZ, RZ, R104 ;  /* 0x000000ffff787224 */ /* 0x000fe200078e0068 */
[----:B------:R-:W-:Y:S02]  /*6b30*/  MOV R104, R205 ;  /* 0x000000cd00687202 */ /* 0x000fe40000000f00 */
[----:B------:R-:W4:Y:S04]  /*6b40*/  LDL.LU R205, [R1+0xb8] ;  /* 0x0000b80001cd7983 */ /* 0x000f280000300800 */
[----:B------:R-:W4:Y:S01]  /*6b50*/  LDL.LU R207, [R1+0xb4] ;  /* 0x0000b40001cf7983 */ /* 0x000f220000300800 */
[----:B------:R-:W-:Y:S01]  /*6b60*/  MOV R177, R172 ;  /* 0x000000ac00b17202 */ /* 0x000fe20000000f00 */
[----:B------:R-:W-:Y:S01]  /*6b70*/  IMAD.MOV.U32 R118, RZ, RZ, R174 ;  /* 0x000000ffff767224 */ /* 0x000fe200078e00ae */
[----:B------:R-:W-:Y:S01]  /*6b80*/  MOV R174, R106 ;  /* 0x0000006a00ae7202 */ /* 0x000fe20000000f00 */
[----:B------:R-:W-:Y:S01]  /*6b90*/  IMAD.MOV.U32 R172, RZ, RZ, R107 ;  /* 0x000000ffffac7224 */ /* 0x000fe200078e006b */
[----:B------:R-:W-:Y:S01]  /*6ba0*/  MOV R188, R104 ;  /* 0x0000006800bc7202 */ /* 0x000fe20000000f00 */
[----:B------:R-:W-:Y:S01]  /*6bb0*/  IMAD.MOV.U32 R189, RZ, RZ, R105 ;  /* 0x000000ffffbd7224 */ /* 0x000fe200078e0069 */
[----:B------:R-:W1:Y:S02]  /*6bc0*/  LDSM.16.MT88.4 R28, [R133+0x1000] ;  /* 0x00100000851c783b */ /* 0x000e640000004200 */
[----:B-1----:R-:W-:Y:S01]  /*6bd0*/  HMMA.16816.F32 R104, R4, R24, R248 ;  /* 0x000000180468723c */ /* 0x002fe200000018f8 */
[----:B------:R-:W-:Y:S01]  /*6be0*/  IMAD.MOV.U32 R248, RZ, RZ, R44 ;  /* 0x000000fffff87224 */ /* 0x000fe200078e002c */
[----:B------:R-:W-:Y:S01]  /*6bf0*/  MOV R249, R45 ;  /* 0x0000002d00f97202 */ /* 0x000fe20000000f00 */
[----:B------:R-:W-:Y:S01]  /*6c00*/  IMAD.MOV.U32 R250, RZ, RZ, R46 ;  /* 0x000000fffffa7224 */ /* 0x000fe200078e002e */
[----:B------:R-:W-:-:S02]  /*6c10*/  MOV R251, R47 ;  /* 0x0000002f00fb7202 */ /* 0x000fc40000000f00 */
[----:B------:R-:W1:Y:S01]  /*6c20*/  LDSM.16.MT88.4 R44, [R133+0x3000] ;  /* 0x00300000852c783b */ /* 0x000e620000004200 */
[----:B------:R-:W-:Y:S01]  /*6c30*/  IMAD.MOV.U32 R178, RZ, RZ, R111 ;  /* 0x000000ffffb27224 */ /* 0x000fe200078e006f */
[----:B------:R-:W-:Y:S01]  /*6c40*/  MOV R217, R120 ;  /* 0x0000007800d97202 */ /* 0x000fe20000000f00 */
[C---:B------:R-:W-:Y:S08]  /*6c50*/  HMMA.16816.F32 R152, R4.reuse, R38, R236 ;  /* 0x000000260498723c */ /* 0x040ff000000018ec */
[----:B------:R-:W-:Y:S01]  /*6c60*/  HMMA.16816.F32 R148, R4, R42, R156 ;  /* 0x0000002a0494723c */ /* 0x000fe2000000189c */
[----:B------:R-:W-:-:S07]  /*6c70*/  IMAD.MOV.U32 R239, RZ, RZ, R217 ;  /* 0x000000ffffef7224 */ /* 0x000fce00078e00d9 */
[----:B------:R-:W-:Y:S08]  /*6c80*/  HMMA.16816.F32 R52, R8, R34, R52 ;  /* 0x000000220834723c */ /* 0x000ff00000001834 */
[C---:B------:R-:W-:Y:S08]  /*6c90*/  HMMA.16816.F32 R196, R4.reuse, R28, R184 ;  /* 0x0000001c04c4723c */ /* 0x040ff000000018b8 */
[C---:B------:R-:W-:Y:S08]  /*6ca0*/  HMMA.16816.F32 R184, R4.reuse, R34, R232 ;  /* 0x0000002204b8723c */ /* 0x040ff000000018e8 */
[-C--:B------:R-:W-:Y:S08]  /*6cb0*/  HMMA.16816.F32 R200, R4, R30.reuse, R200 ;  /* 0x0000001e04c8723c */ /* 0x080ff000000018c8 */
[----:B------:R-:W-:Y:S01]  /*6cc0*/  HMMA.16816.F32 R56, R8, R30, R56 ;  /* 0x0000001e0838723c */ /* 0x000fe20000001838 */
[----:B--2---:R-:W-:-:S07]  /*6cd0*/  IMAD.MOV.U32 R191, RZ, RZ, R121 ;  /* 0x000000ffffbf7224 */ /* 0x004fce00078e0079 */
[----:B------:R-:W-:Y:S01]  /*6ce0*/  HMMA.16816.F32 R120, R4, R40, R244 ;  /* 0x000000280478723c */ /* 0x000fe200000018f4 */
[----:B---3--:R-:W-:Y:S02]  /*6cf0*/  MOV R218, R108 ;  /* 0x0000006c00da7202 */ /* 0x008fe40000000f00 */
[----:B------:R-:W-:Y:S01]  /*6d00*/  MOV R246, R190 ;  /* 0x000000be00f67202 */ /* 0x000fe20000000f00 */
[----:B----4-:R-:W-:-:S04]  /*6d10*/  IMAD.MOV.U32 R219, RZ, RZ, R109 ;  /* 0x000000ffffdb7224 */ /* 0x010fc800078e006d */
[----:B------:R-:W-:Y:S01]  /*6d20*/  HMMA.16816.F32 R108, R4, R26, R192 ;  /* 0x0000001a046c723c */ /* 0x000fe200000018c0 */
[----:B------:R-:W-:Y:S02]  /*6d30*/  MOV R190, R176 ;  /* 0x000000b000be7202 */ /* 0x000fe40000000f00 */
[----:B------:R-:W-:-:S05]  /*6d40*/  MOV R247, R118 ;  /* 0x0000007600f77202 */ /* 0x000fca0000000f00 */
[----:B-1----:R-:W-:Y:S01]  /*6d50*/  HMMA.16816.F32 R192, R4, R44, R248 ;  /* 0x0000002c04c0723c */ /* 0x002fe200000018f8 */
[----:B------:R-:W-:Y:S01]  /*6d60*/  IMAD.MOV.U32 R250, RZ, RZ, R179 ;  /* 0x000000fffffa7224 */ /* 0x000fe200078e00b3 */
[----:B------:R-:W-:Y:S01]  /*6d70*/  MOV R248, R177 ;  /* 0x000000b100f87202 */ /* 0x000fe20000000f00 */
[----:B------:R-:W-:Y:S01]  /*6d80*/  IMAD.MOV.U32 R249, RZ, RZ, R178 ;  /* 0x000000fffff97224 */ /* 0x000fe200078e00b2 */
[----:B------:R-:W-:-:S04]  /*6d90*/  MOV R118, R22 ;  /* 0x0000001600767202 */ /* 0x000fc80000000f00 */
[----:B------:R-:W-:Y:S01]  /*6da0*/  HMMA.16816.F32 R176, R4, R46, R228 ;  /* 0x0000002e04b0723c */ /* 0x000fe200000018e4 */
[--C-:B------:R-:W-:Y:S01]  /*6db0*/  FFMA.FTZ R4, R207, UR18, -R2.reuse ;  /* 0x00000012cf047c23 */ /* 0x100fe20008010802 */
[----:B------:R-:W-:Y:S01]  /*6dc0*/  MOV R244, R218 ;  /* 0x000000da00f47202 */ /* 0x000fe20000000f00 */
[----:B------:R-:W-:Y:S02]  /*6dd0*/  IMAD.MOV.U32 R245, RZ, RZ, R219 ;  /* 0x000000fffff57224 */ /* 0x000fe400078e00db */
[----:B------:R1:W-:Y:S01]  /*6de0*/  MUFU.EX2 R22, R4 ;  /* 0x0000000400167308 */ /* 0x0003e20000000800 */
[----:B------:R-:W-:Y:S02]  /*6df0*/  MOV R237, R246 ;  /* 0x000000f600ed7202 */ /* 0x000fe40000000f00 */
[----:B------:R-:W-:Y:S01]  /*6e00*/  HMMA.16816.F32 R216, R8, R32, R124 ;  /* 0x0000002008d8723c */ /* 0x000fe2000000187c */
[----:B------:R-:W-:Y:S01]  /*6e10*/  FFMA.FTZ R5, R206, UR18, -R2 ;  /* 0x00000012ce057c23 */ /* 0x000fe20008010802 */
[----:B------:R-:W-:-:S02]  /*6e20*/  IMAD.MOV.U32 R238, RZ, RZ, R247 ;  /* 0x000000ffffee7224 */ /* 0x000fc400078e00f7 */
[----:B------:R-:W-:-:S04]  /*6e30*/  IMAD.MOV.U32 R246, RZ, RZ, R191 ;  /* 0x000000fffff67224 */ /* 0x000fc800078e00bf */
[----:B------:R-:W-:Y:S01]  /*6e40*/  HMMA.16816.F32 R32, R8, R28, R112 ;  /* 0x0000001c0820723c */ /* 0x000fe20000001870 */
[--C-:B-1----:R-:W-:Y:S01]  /*6e50*/  FFMA.FTZ R4, R205, UR18, -R2.reuse ;  /* 0x00000012cd047c23 */ /* 0x102fe20008010802 */
[----:B------:R-:W-:Y:S01]  /*6e60*/  FFMA.FTZ R2, R204, UR18, -R2 ;  /* 0x00000012cc027c23 */ /* 0x000fe20008010802 */
[----:B------:R-:W-:-:S05]  /*6e70*/  MOV R191, R99 ;  /* 0x0000006300bf7202 */ /* 0x000fca0000000f00 */
[C---:B------:R-:W-:Y:S01]  /*6e80*/  HMMA.16816.F32 R28, R8.reuse, R24, R84 ;  /* 0x00000018081c723c */ /* 0x040fe20000001854 */
[----:B------:R1:W-:Y:S01]  /*6e90*/  MUFU.EX2 R24, R4 ;  /* 0x0000000400187308 */ /* 0x0003e20000000800 */
[----:B------:R-:W-:Y:S01]  /*6ea0*/  IMAD.MOV.U32 R236, RZ, RZ, R245 ;  /* 0x000000ffffec7224 */ /* 0x000fe200078e00f5 */
[----:B------:R-:W-:Y:S01]  /*6eb0*/  MOV R159, R237 ;  /* 0x000000ed009f7202 */ /* 0x000fe20000000f00 */
[----:B------:R-:W-:Y:S01]  /*6ec0*/  IMAD.MOV.U32 R99, RZ, RZ, R175 ;  /* 0x000000ffff637224 */ /* 0x000fe200078e00af */
[----:B------:R-:W-:Y:S01]  /*6ed0*/  MOV R245, R190 ;  /* 0x000000be00f57202 */ /* 0x000fe20000000f00 */
[----:B------:R-:W-:Y:S01]  /*6ee0*/  IMAD.MOV.U32 R232, RZ, RZ, R238 ;  /* 0x000000ffffe87224 */ /* 0x000fe200078e00ee */
[----:B------:R-:W-:Y:S01]  /*6ef0*/  MOV R175, R89 ;  /* 0x0000005900af7202 */ /* 0x000fe20000000f00 */
[----:B------:R2:W-:Y:S01]  /*6f00*/  MUFU.EX2 R25, R2 ;  /* 0x0000000200197308 */ /* 0x0005e20000000800 */
[----:B------:R-:W-:Y:S01]  /*6f10*/  IMAD.MOV.U32 R89, RZ, RZ, R18 ;  /* 0x000000ffff597224 */ /* 0x000fe200078e0012 */
[----:B------:R-:W-:Y:S01]  /*6f20*/  MOV R247, R172 ;  /* 0x000000ac00f77202 */ /* 0x000fe20000000f00 */
[----:B------:R-:W-:Y:S01]  /*6f30*/  IMAD.MOV.U32 R235, RZ, RZ, R246 ;  /* 0x000000ffffeb7224 */ /* 0x000fe200078e00f6 */
[----:B------:R-:W-:Y:S01]  /*6f40*/  HMMA.16816.F32 R60, R8, R26, R60 ;  /* 0x0000001a083c723c */ /* 0x000fe2000000183c */
[----:B------:R-:W-:Y:S01]  /*6f50*/  IMAD.MOV.U32 R251, RZ, RZ, R119 ;  /* 0x000000fffffb7224 */ /* 0x000fe200078e0077 */
[----:B------:R-:W-:Y:S01]  /*6f60*/  LDSM.16.MT88.4 R204, [R133+0x1800] ;  /* 0x0018000085cc783b */ /* 0x000fe20000004200 */
[----:B-1----:R-:W-:Y:S01]  /*6f70*/  FFMA.FTZ R4, R239, UR18, -R0 ;  /* 0x00000012ef047c23 */ /* 0x002fe20008010800 */
[----:B------:R-:W-:Y:S01]  /*6f80*/  MOV R239, R248 ;  /* 0x000000f800ef7202 */ /* 0x000fe20000000f00 */
[----:B------:R-:W-:-:S02]  /*6f90*/  IMAD.MOV.U32 R248, RZ, RZ, R174 ;  /* 0x000000fffff87224 */ /* 0x000fc400078e00ae */
[----:B------:R1:W-:Y:S01]  /*6fa0*/  MUFU.EX2 R18, R4 ;  /* 0x0000000400127308 */ /* 0x0003e20000000800 */
[----:B------:R-:W-:Y:S01]  /*6fb0*/  MOV R233, R239 ;  /* 0x000000ef00e97202 */ /* 0x000fe20000000f00 */
[----:B--2---:R-:W-:Y:S01]  /*6fc0*/  FFMA.FTZ R2, R244, UR18, -R0 ;  /* 0x00000012f4027c23 */ /* 0x004fe20008010800 */
[----:B------:R-:W-:Y:S01]  /*6fd0*/  IMAD.MOV.U32 R244, RZ, RZ, R249 ;  /* 0x000000fffff47224 */ /* 0x000fe200078e00f9 */
[----:B------:R-:W-:Y:S01]  /*6fe0*/  MOV R249, R102 ;  /* 0x0000006600f97202 */ /* 0x000fe20000000f00 */
[----:B------:R-:W-:Y:S01]  /*6ff0*/  IMAD.MOV.U32 R190, RZ, RZ, R103 ;  /* 0x000000ffffbe7224 */ /* 0x000fe200078e0067 */
[----:B------:R-:W-:Y:S01]  /*7000*/  MOV R234, R245 ;  /* 0x000000f500ea7202 */ /* 0x000fe20000000f00 */
[----:B------:R-:W-:Y:S01]  /*7010*/  IMAD.MOV.U32 R237, RZ, RZ, R248 ;  /* 0x000000ffffed7224 */ /* 0x000fe200078e00f8 */
[----:B------:R-:W-:Y:S02]  /*7020*/  MOV R174, R101 ;  /* 0x0000006500ae7202 */ /* 0x000fe40000000f00 */
[----:B------:R-:W-:Y:S01]  /*7030*/  MOV R245, R191 ;  /* 0x000000bf00f57202 */ /* 0x000fe20000000f00 */
[--C-:B-1----:R-:W-:Y:S01]  /*7040*/  FFMA.FTZ R4, R236, UR18, -R0.reuse ;  /* 0x00000012ec047c23 */ /* 0x102fe20008010800 */
[----:B------:R-:W-:Y:S01]  /*7050*/  FFMA.FTZ R0, R159, UR18, -R0 ;  /* 0x000000129f007c23 */ /* 0x000fe20008010800 */
        /* <DEDUP_REMOVED lines=13> */
[----:B------:R-:W-:Y:S01]  /*7130*/  MOV R235, R236 ;  /* 0x000000ec00eb7202 */ /* 0x000fe20000000f00 */
[----:B------:R-:W-:Y:S01]  /*7140*/  IMAD.MOV.U32 R236, RZ, RZ, R237 ;  /* 0x000000ffffec7224 */ /* 0x000fe200078e00ed */
[----:B------:R-:W-:Y:S01]  /*7150*/  MOV R249, R98 ;  /* 0x0000006200f97202 */ /* 0x000fe20000000f00 */
[----:B------:R-:W2:Y:S01]  /*7160*/  LDL.LU R190, [R1+0x70] ;  /* 0x0000700001be7983 */ /* 0x000ea20000300800 */
[----:B------:R-:W-:Y:S01]  /*7170*/  MOV R237, R238 ;  /* 0x000000ee00ed7202 */ /* 0x000fe20000000f00 */
[----:B------:R-:W-:Y:S01]  /*7180*/  IMAD.MOV.U32 R238, RZ, RZ, R244 ;  /* 0x000000ffffee7224 */ /* 0x000fe200078e00f4 */
[----:B------:R-:W-:Y:S01]  /*7190*/  MOV R244, R245 ;  /* 0x000000f500f47202 */ /* 0x000fe20000000f00 */
[----:B-1----:R-:W-:Y:S01]  /*71a0*/  FFMA.FTZ R2, R159, UR18, -R12 ;  /* 0x000000129f027c23 */ /* 0x002fe2000801080c */
        /* <DEDUP_REMOVED lines=18> */
[----:B------:R1:W-:Y:S04]  /*72d0*/  MUFU.EX2 R21, R0 ;  /* 0x0000000000157308 */ /* 0x0003e80000000800 */
[----:B------:R3:W-:Y:S01]  /*72e0*/  MUFU.EX2 R231, R2 ;  /* 0x0000000200e77308 */ /* 0x0007e20000000800 */
        /* <DEDUP_REMOVED lines=18> */
[----:B------:R1:W5:Y:S01]  /*7410*/  LDL.LU R17, [R1+0xb0] ;  /* 0x0000b00001117983 */ /* 0x0003620000300800 */
[----:B------:R-:W-:-:S03]  /*7420*/  MOV R238, R239 ;  /* 0x000000ef00ee7202 */ /* 0x000fc60000000f00 */
[----:B------:R-:W3:Y:S01]  /*7430*/  LDL.LU R239, [R1+0x78] ;  /* 0x0000780001ef7983 */ /* 0x000ee20000300800 */
[----:B------:R-:W-:Y:S02]  /*7440*/  IMAD.MOV.U32 R158, RZ, RZ, R232 ;  /* 0x000000ffff9e7224 */ /* 0x000fe400078e00e8 */
[----:B------:R4:W1:Y:S01]  /*7450*/  MUFU.EX2 R232, R0 ;  /* 0x0000000000e87308 */ /* 0x0008620000000800 */
[----:B------:R-:W-:Y:S02]  /*7460*/  IMAD.MOV.U32 R119, RZ, RZ, R23 ;  /* 0x000000ffff777224 */ /* 0x000fe400078e0017 */
[----:B----4-:R-:W-:Y:S01]  /*7470*/  FFMA.FTZ R0, R158, UR18, -R12 ;  /* 0x000000129e007c23 */ /* 0x010fe2000801080c */
[----:B------:R-:W-:Y:S01]  /*7480*/  IMAD.MOV.U32 R158, RZ, RZ, R159 ;  /* 0x000000ffff9e7224 */ /* 0x000fe200078e009f */
[----:B------:R-:W-:Y:S01]  /*7490*/  MOV R159, R233 ;  /* 0x000000e9009f7202 */ /* 0x000fe20000000f00 */
[----:B------:R-:W-:Y:S01]  /*74a0*/  IMAD.MOV.U32 R233, RZ, RZ, R234 ;  /* 0x000000ffffe97224 */ /* 0x000fe200078e00ea */
[----:B------:R-:W-:Y:S01]  /*74b0*/  MOV R234, R237 ;  /* 0x000000ed00ea7202 */ /* 0x000fe20000000f00 */
[----:B------:R-:W-:Y:S01]  /*74c0*/  IMAD.MOV.U32 R237, RZ, RZ, R238 ;  /* 0x000000ffffed7224 */ /* 0x000fe200078e00ee */
[----:B---3--:R-:W-:Y:S01]  /*74d0*/  MOV R238, R239 ;  /* 0x000000ef00ee7202 */ /* 0x008fe20000000f00 */
[----:B------:R-:W-:Y:S01]  /*74e0*/  IMAD.MOV.U32 R239, RZ, RZ, R118 ;  /* 0x000000ffffef7224 */ /* 0x000fe200078e0076 */
[----:B------:R-:W-:-:S02]  /*74f0*/  MOV R118, R119 ;  /* 0x0000007700767202 */ /* 0x000fc40000000f00 */
[----:B------:R-:W3:Y:S01]  /*7500*/  LDL.LU R119, [R1+0x88] ;  /* 0x0000880001777983 */ /* 0x000ee20000300800 */
[----:B------:R-:W-:Y:S01]  /*7510*/  IMAD.MOV.U32 R172, RZ, RZ, R100 ;  /* 0x000000ffffac7224 */ /* 0x000fe200078e0064 */
[----:B------:R4:W-:Y:S01]  /*7520*/  MUFU.EX2 R229, R2 ;  /* 0x0000000200e57308 */ /* 0x0009e20000000800 */
[----:B------:R-:W-:Y:S02]  /*7530*/  IMAD.MOV.U32 R98, RZ, RZ, R175 ;  /* 0x000000ffff627224 */ /* 0x000fe400078e00af */
[----:B------:R-:W-:Y:S02]  /*7540*/  IMAD.MOV.U32 R246, RZ, RZ, R172 ;  /* 0x000000fffff67224 */ /* 0x000fe400078e00ac */
[----:B------:R-:W2:Y:S01]  /*7550*/  LDSM.16.MT88.4 R172, [R88+0xd800] ;  /* 0x00d8000058ac783b */ /* 0x000ea20000004200 */
[----:B----4-:R-:W-:Y:S01]  /*7560*/  FFMA.FTZ R2, R158, UR18, -R3 ;  /* 0x000000129e027c23 */ /* 0x010fe20008010803 */
[----:B------:R-:W-:Y:S01]  /*7570*/  IMAD.MOV.U32 R158, RZ, RZ, R159 ;  /* 0x000000ffff9e7224 */ /* 0x000fe200078e009f */
[----:B------:R-:W-:Y:S01]  /*7580*/  MOV R159, R233 ;  /* 0x000000e9009f7202 */ /* 0x000fe20000000f00 */
[----:B------:R-:W-:-:S03]  /*7590*/  IMAD.MOV.U32 R233, RZ, RZ, R234 ;  /* 0x000000ffffe97224 */ /* 0x000fc600078e00ea */
[----:B------:R-:W-:Y:S01]  /*75a0*/  MOV R6, R159 ;  /* 0x0000009f00067202 */ /* 0x000fe20000000f00 */
[----:B------:R-:W-:Y:S01]  /*75b0*/  IMAD.MOV.U32 R7, RZ, RZ, R233 ;  /* 0x000000ffff077224 */ /* 0x000fe200078e00e9 */
[----:B------:R4:W-:Y:S01]  /*75c0*/  MUFU.EX2 R228, R2 ;  /* 0x0000000200e47308 */ /* 0x0009e20000000800 */
[----:B------:R-:W-:Y:S01]  /*75d0*/  MOV R234, R237 ;  /* 0x000000ed00ea7202 */ /* 0x000fe20000000f00 */
[----:B------:R-:W-:Y:S02]  /*75e0*/  IMAD.MOV.U32 R237, RZ, RZ, R238 ;  /* 0x000000ffffed7224 */ /* 0x000fe400078e00ee */
[----:B------:R1:W2:Y:S01]  /*75f0*/  MUFU.EX2 R230, R0 ;  /* 0x0000000000e67308 */ /* 0x0002a20000000800 */
[----:B------:R-:W-:Y:S01]  /*7600*/  MOV R238, R118 ;  /* 0x0000007600ee7202 */ /* 0x000fe20000000f00 */
[----:B----4-:R-:W-:Y:S01]  /*7610*/  FFMA.FTZ R2, R6, UR18, -R3 ;  /* 0x0000001206027c23 */ /* 0x010fe20008010803 */
[----:B------:R-:W-:Y:S02]  /*7620*/  IMAD.MOV.U32 R6, RZ, RZ, R7 ;  /* 0x000000ffff067224 */ /* 0x000fe400078e0007 */
[----:B-1----:R-:W-:-:S02]  /*7630*/  FFMA.FTZ R0, R158, UR18, -R3 ;  /* 0x000000129e007c23 */ /* 0x002fc40008010803 */
[----:B------:R-:W-:Y:S01]  /*7640*/  FFMA.FTZ R3, R6, UR18, -R3 ;  /* 0x0000001206037c23 */ /* 0x000fe20008010803 */
[----:B------:R-:W-:Y:S01]  /*7650*/  MUFU.EX2 R23, R5 ;  /* 0x0000000500177308 */ /* 0x000fe20000000800 */
[----:B------:R-:W-:Y:S01]  /*7660*/  MOV R156, R234 ;  /* 0x000000ea009c7202 */ /* 0x000fe20000000f00 */
[----:B------:R-:W-:Y:S02]  /*7670*/  IMAD.MOV.U32 R157, RZ, RZ, R237 ;  /* 0x000000ffff9d7224 */ /* 0x000fe400078e00ed */
[----:B------:R-:W-:Y:S04]  /*7680*/  MUFU.EX2 R14, R4 ;  /* 0x00000004000e7308 */ /* 0x000fe80000000800 */
[----:B------:R-:W1:Y:S04]  /*7690*/  MUFU.EX2 R12, R0 ;  /* 0x00000000000c7308 */ /* 0x000e680000000800 */
[----:B------:R-:W-:Y:S04]  /*76a0*/  MUFU.EX2 R26, R2 ;  /* 0x00000002001a7308 */ /* 0x000fe80000000800 */
[----:B------:R-:W4:Y:S01]  /*76b0*/  MUFU.EX2 R27, R3 ;  /* 0x00000003001b7308 */ /* 0x000f220000000800 */
[----:B------:R-:W-:Y:S01]  /*76c0*/  MOV R7, R156 ;  /* 0x0000009c00077202 */ /* 0x000fe20000000f00 */
[----:B------:R-:W-:-:S02]  /*76d0*/  IMAD.MOV.U32 R234, RZ, RZ, R117 ;  /* 0x000000ffffea7224 */ /* 0x000fc400078e0075 */
[----:B------:R-:W-:Y:S01]  /*76e0*/  IMAD.MOV.U32 R156, RZ, RZ, R157 ;  /* 0x000000ffff9c7224 */ /* 0x000fe200078e009d */
[----:B------:R-:W-:Y:S01]  /*76f0*/  HMMA.16816.F32 R140, R8, R36, R140 ;  /* 0x00000024088c723c */ /* 0x000fe2000000188c */
[----:B------:R-:W-:Y:S02]  /*7700*/  F2FP.F16.F32.PACK_AB R124, R232, R231 ;  /* 0x000000e7e87c723e */ /* 0x000fe400000000ff */
[----:B--2---:R-:W-:Y:S02]  /*7710*/  F2FP.F16.F32.PACK_AB R126, R230, R229 ;  /* 0x000000e5e67e723e */ /* 0x004fe400000000ff */
[----:B-1----:R-:W-:-:S03]  /*7720*/  F2FP.F16.F32.PACK_AB R125, R12, R228 ;  /* 0x000000e40c7d723e */ /* 0x002fc600000000ff */
[----:B------:R-:W-:Y:S01]  /*7730*/  HMMA.16816.F32 R36, R8, R38, R72 ;  /* 0x000000260824723c */ /* 0x000fe20000001848 */
[----:B----4-:R-:W-:Y:S01]  /*7740*/  F2FP.F16.F32.PACK_AB R127, R27, R26 ;  /* 0x0000001a1b7f723e */ /* 0x010fe200000000ff */
[----:B------:R-:W-:-:S06]  /*7750*/  IMAD.MOV.U32 R74, RZ, RZ, R7 ;  /* 0x000000ffff4a7224 */ /* 0x000fcc00078e0007 */
[C---:B------:R-:W-:Y:S01]  /*7760*/  HMMA.16816.F32 R100, R8.reuse, R40, R80 ;  /* 0x000000280864723c */ /* 0x040fe20000001850 */
[----:B------:R-:W-:Y:S01]  /*7770*/  MOV R75, R156 ;  /* 0x0000009c004b7202 */ /* 0x000fe20000000f00 */
[----:B------:R-:W-:Y:S06]  /*7780*/  LDSM.16.MT88.4 R80, [R138+0xf800] ;  /* 0x00f800008a50783b */ /* 0x000fec0000004200 */
[C---:B------:R-:W-:Y:S08]  /*7790*/  HMMA.16816.F32 R40, R8.reuse, R42, R68 ;  /* 0x0000002a0828723c */ /* 0x040ff00000001844 */
[----:B------:R-:W-:Y:S08]  /*77a0*/  HMMA.16816.F32 R64, R8, R46, R64 ;  /* 0x0000002e0840723c */ /* 0x000ff00000001840 */
[C---:B------:R-:W-:Y:S08]  /*77b0*/  HMMA.16816.F32 R164, R124.reuse, R172, R164 ;  /* 0x000000ac7ca4723c */ /* 0x040ff000000018a4 */
[----:B------:R-:W-:Y:S01]  /*77c0*/  HMMA.16816.F32 R168, R124, R174, R168 ;  /* 0x000000ae7ca8723c */ /* 0x000fe200000018a8 */
[----:B------:R-:W-:-:S02]  /*77d0*/  MOV R46, R91 ;  /* 0x0000005b002e7202 */ /* 0x000fc40000000f00 */
[----:B------:R-:W-:-:S05]  /*77e0*/  MOV R237, R134 ;  /* 0x0000008600ed7202 */ /* 0x000fca0000000f00 */
[C---:B------:R-:W-:Y:S08]  /*77f0*/  HMMA.16816.F32 R196, R124.reuse, R204, R196 ;  /* 0x000000cc7cc4723c */ /* 0x040ff000000018c4 */
[----:B------:R-:W-:Y:S01]  /*7800*/  HMMA.16816.F32 R200, R124, R206, R200 ;  /* 0x000000ce7cc8723c */ /* 0x000fe200000018c8 */
[----:B------:R-:W-:Y:S01]  /*7810*/  UMOV UR18, 0xffffffff ;  /* 0xffffffff00127882 */ /* 0x000fe20000000000 */
[----:B---3--:R-:W-:Y:S01]  /*7820*/  IMAD.MOV.U32 R118, RZ, RZ, R119 ;  /* 0x000000ffff767224 */ /* 0x008fe200078e0077 */
[----:B------:R-:W-:Y:S01]  /*7830*/  MOV R119, R116 ;  /* 0x0000007400777202 */ /* 0x000fe20000000f00 */
[----:B------:R-:W-:-:S02]  /*7840*/  IMAD.MOV.U32 R116, RZ, RZ, R16 ;  /* 0x000000ffff747224 */ /* 0x000fc400078e0010 */
[----:B------:R1:W5:Y:S01]  /*7850*/  LDL.LU R16, [R1+0xac] ;  /* 0x0000ac0001107983 */ /* 0x0003620000300800 */
[----:B------:R-:W-:Y:S01]  /*7860*/  MOV R158, R118 ;  /* 0x00000076009e7202 */ /* 0x000fe20000000f00 */
[----:B------:R-:W-:Y:S01]  /*7870*/  IMAD.MOV.U32 R159, RZ, RZ, R119 ;  /* 0x000000ffff9f7224 */ /* 0x000fe200078e0077 */
[----:B------:R-:W-:Y:S01]  /*7880*/  MOV R233, R116 ;  /* 0x0000007400e97202 */ /* 0x000fe20000000f00 */
[----:B------:R1:W5:Y:S01]  /*7890*/  LDL.LU R134, [R1+0xa8] ;  /* 0x0000a80001867983 */ /* 0x0003620000300800 */
[----:B------:R-:W-:Y:S01]  /*78a0*/  MOV R157, R158 ;  /* 0x0000009e009d7202 */ /* 0x000fe20000000f00 */
[----:B------:R-:W-:Y:S01]  /*78b0*/  IMAD.MOV.U32 R158, RZ, RZ, R159 ;  /* 0x000000ffff9e7224 */ /* 0x000fe200078e009f */
[----:B------:R-:W-:Y:S01]  /*78c0*/  MOV R159, R233 ;  /* 0x000000e9009f7202 */ /* 0x000fe20000000f00 */
[----:B------:R-:W-:Y:S01]  /*78d0*/  IMAD.MOV.U32 R233, RZ, RZ, R234 ;  /* 0x000000ffffe97224 */ /* 0x000fe200078e00ea */
[----:B------:R-:W-:Y:S01]  /*78e0*/  MOV R234, R235 ;  /* 0x000000eb00ea7202 */ /* 0x000fe20000000f00 */
[----:B------:R-:W-:Y:S01]  /*78f0*/  IMAD.MOV.U32 R235, RZ, RZ, R236 ;  /* 0x000000ffffeb7224 */ /* 0x000fe200078e00ec */
[----:B------:R-:W-:Y:S01]  /*7900*/  MOV R236, R137 ;  /* 0x0000008900ec7202 */ /* 0x000fe20000000f00 */
[----:B------:R-:W-:Y:S01]  /*7910*/  HMMA.16816.F32 R116, R8, R44, R128 ;  /* 0x0000002c0874723c */ /* 0x000fe20000001880 */
[----:B------:R-:W-:Y:S01]  /*7920*/  F2FP.F16.F32.PACK_AB R128, R23, R22 ;  /* 0x000000161780723e */ /* 0x000fe200000000ff */
[----:B------:R-:W-:Y:S01]  /*7930*/  IMAD.MOV.U32 R6, RZ, RZ, R157 ;  /* 0x000000ffff067224 */ /* 0x000fe200078e009d */
[----:B------:R-:W-:-:S02]  /*7940*/  F2FP.F16.F32.PACK_AB R129, R13, R18 ;  /* 0x000000120d81723e */ /* 0x000fc400000000ff */
[----:B------:R-:W-:Y:S01]  /*7950*/  MOV R7, R158 ;  /* 0x0000009e00077202 */ /* 0x000fe20000000f00 */
[----:B------:R-:W-:Y:S01]  /*7960*/  IMAD.MOV.U32 R156, RZ, RZ, R159 ;  /* 0x000000ffff9c7224 */ /* 0x000fe200078e009f */
[----:B------:R-:W-:Y:S01]  /*7970*/  F2FP.F16.F32.PACK_AB R130, R25, R24 ;  /* 0x000000181982723e */ /* 0x000fe200000000ff */
[----:B------:R1:W5:Y:S01]  /*7980*/  LDL.LU R137, [R1+0xa4] ;  /* 0x0000a40001897983 */ /* 0x0003620000300800 */
[----:B------:R-:W-:Y:S01]  /*7990*/  F2FP.F16.F32.PACK_AB R131, R21, R14 ;  /* 0x0000000e1583723e */ /* 0x000fe200000000ff */
[----:B------:R-:W-:Y:S01]  /*79a0*/  IMAD.MOV.U32 R158, RZ, RZ, R234 ;  /* 0x000000ffff9e7224 */ /* 0x000fe200078e00ea */
[----:B------:R-:W-:Y:S01]  /*79b0*/  MOV R157, R233 ;  /* 0x000000e9009d7202 */ /* 0x000fe20000000f00 */
[----:B------:R-:W-:Y:S01]  /*79c0*/  IMAD.MOV.U32 R233, RZ, RZ, R236 ;  /* 0x000000ffffe97224 */ /* 0x000fe200078e00ec */
[----:B------:R-:W-:Y:S02]  /*79d0*/  MOV R234, R246 ;  /* 0x000000f600ea7202 */ /* 0x000fe40000000f00 */
[----:B------:R-:W-:Y:S01]  /*79e0*/  MOV R8, R6 ;  /* 0x0000000600087202 */ /* 0x000fe20000000f00 */
[----:B------:R-:W-:Y:S01]  /*79f0*/  HMMA.16816.F32 R160, R128, R172, R160 ;  /* 0x000000ac80a0723c */ /* 0x000fe200000018a0 */
[----:B------:R-:W-:Y:S01]  /*7a00*/  MOV R73, R233 ;  /* 0x000000e900497202 */ /* 0x000fe20000000f00 */
[----:B------:R-:W-:Y:S01]  /*7a10*/  IMAD.MOV.U32 R233, RZ, RZ, R96 ;  /* 0x000000ffffe97224 */ /* 0x000fe200078e0060 */
[----:B------:R-:W-:-:S02]  /*7a20*/  MOV R6, R234 ;  /* 0x000000ea00067202 */ /* 0x000fc40000000f00 */
[----:B------:R-:W-:Y:S02]  /*7a30*/  MOV R234, R99 ;  /* 0x0000006300ea7202 */ /* 0x000fe40000000f00 */
[----:B------:R-:W-:Y:S01]  /*7a40*/  MOV R9, R97 ;  /* 0x0000006100097202 */ /* 0x000fe20000000f00 */
[----:B------:R-:W-:Y:S01]  /*7a50*/  HMMA.16816.F32 R172, R128, R174, R48 ;  /* 0x000000ae80ac723c */ /* 0x000fe20000001830 */
[----:B------:R-:W-:Y:S02]  /*7a60*/  MOV R48, R98 ;  /* 0x0000006200307202 */ /* 0x000fe40000000f00 */
[----:B------:R-:W2:Y:S01]  /*7a70*/  LDSM.16.MT88.4 R96, [R88+0xf800] ;  /* 0x00f800005860783b */ /* 0x000ea20000004200 */
[----:B------:R-:W-:Y:S02]  /*7a80*/  MOV R159, R235 ;  /* 0x000000eb009f7202 */ /* 0x000fe40000000f00 */
        /* <DEDUP_REMOVED lines=8> */
[----:B------:R3:W-:Y:S01]  /*7b10*/  LDSM.16.MT88.4 R156, [R138+0xd800] ;  /* 0x00d800008a9c783b */ /* 0x0007e20000004200 */
[----:B------:R-:W-:Y:S01]  /*7b20*/  IMAD.MOV.U32 R45, RZ, RZ, R114 ;  /* 0x000000ffff2d7224 */ /* 0x000fe200078e0072 */
[----:B------:R-:W-:Y:S01]  /*7b30*/  MOV R44, R6 ;  /* 0x00000006002c7202 */ /* 0x000fe20000000f00 */
[----:B------:R-:W-:Y:S01]  /*7b40*/  IMAD.MOV.U32 R2, RZ, RZ, R7 ;  /* 0x000000ffff027224 */ /* 0x000fe200078e0007 */
[----:B------:R-:W-:Y:S01]  /*7b50*/  MOV R246, R19 ;  /* 0x0000001300f67202 */ /* 0x000fe20000000f00 */
[----:B------:R4:W-:Y:S01]  /*7b60*/  LDSM.16.MT88.4 R4, [R133+0x3800] ;  /* 0x003800008504783b */ /* 0x0009e20000004200 */
[----:B------:R-:W-:Y:S01]  /*7b70*/  MOV R51, R74 ;  /* 0x0000004a00337202 */ /* 0x000fe20000000f00 */
[----:B------:R-:W-:-:S02]  /*7b80*/  IMAD.MOV.U32 R50, RZ, RZ, R75 ;  /* 0x000000ffff327224 */ /* 0x000fc400078e004b */
[----:B------:R-:W-:Y:S01]  /*7b90*/  IMAD.MOV.U32 R49, RZ, RZ, R191 ;  /* 0x000000ffff317224 */ /* 0x000fe200078e00bf */
[----:B------:R-:W-:Y:S01]  /*7ba0*/  MOV R47, R73 ;  /* 0x00000049002f7202 */ /* 0x000fe20000000f00 */
[----:B------:R-:W-:Y:S01]  /*7bb0*/  IMAD.MOV.U32 R11, RZ, RZ, R89 ;  /* 0x000000ffff0b7224 */ /* 0x000fe200078e0059 */
[----:B------:R1:W5:Y:S01]  /*7bc0*/  LDL.LU R132, [R1+0xa0] ;  /* 0x0000a00001847983 */ /* 0x0003620000300800 */
[----:B---3--:R-:W-:-:S03]  /*7bd0*/  MOV R138, R113 ;  /* 0x00000071008a7202 */ /* 0x008fc60000000f00 */
[----:B------:R-:W3:Y:S01]  /*7be0*/  LDSM.16.MT88.4 R112, [R15+0x3800] ;  /* 0x003800000f70783b */ /* 0x000ee20000004200 */
[----:B------:R-:W-:Y:S01]  /*7bf0*/  MOV R74, R246 ;  /* 0x000000f6004a7202 */ /* 0x000fe20000000f00 */
[----:B------:R-:W-:Y:S01]  /*7c00*/  IMAD.MOV.U32 R71, RZ, RZ, R72 ;  /* 0x000000ffff477224 */ /* 0x000fe200078e0048 */
[----:B------:R-:W-:Y:S01]  /*7c10*/  MOV R75, R247 ;  /* 0x000000f7004b7202 */ /* 0x000fe20000000f00 */
[----:B------:R-:W-:Y:S01]  /*7c20*/  IMAD.MOV.U32 R246, RZ, RZ, R188 ;  /* 0x000000fffff67224 */ /* 0x000fe200078e00bc */
[----:B------:R-:W-:Y:S02]  /*7c30*/  MOV R247, R189 ;  /* 0x000000bd00f77202 */ /* 0x000fe40000000f00 */
[----:B------:R-:W-:Y:S02]  /*7c40*/  MOV R235, R190 ;  /* 0x000000be00eb7202 */ /* 0x000fe40000000f00 */
[----:B------:R2:W1:Y:S01]  /*7c50*/  LDSM.16.MT88.4 R188, [R15+0x1800] ;  /* 0x001800000fbc783b */ /* 0x0004620000004200 */
[----:B------:R-:W-:-:S02]  /*7c60*/  MOV R0, R75 ;  /* 0x0000004b00007202 */ /* 0x000fc40000000f00 */
[----:B----4-:R-:W-:Y:S01]  /*7c70*/  MOV R133, R74 ;  /* 0x0000004a00857202 */ /* 0x010fe20000000f00 */
[----:B------:R-:W-:-:S04]  /*7c80*/  FADD.FTZ R9, R9, R138 ;  /* 0x0000008a09097221 */ /* 0x000fc80000010000 */
[----:B------:R-:W-:Y:S01]  /*7c90*/  FADD.FTZ R2, R2, R133 ;  /* 0x0000008502027221 */ /* 0x000fe20000010000 */
[----:B------:R-:W-:Y:S01]  /*7ca0*/  IMAD.MOV.U32 R10, RZ, RZ, R246 ;  /* 0x000000ffff0a7224 */ /* 0x000fe200078e00f6 */
[----:B--2---:R-:W-:Y:S02]  /*7cb0*/  MOV R15, R87 ;  /* 0x00000057000f7202 */ /* 0x004fe40000000f00 */
[----:B------:R-:W-:Y:S01]  /*7cc0*/  HMMA.16816.F32 R84, R128, R96, R224 ;  /* 0x000000608054723c */ /* 0x000fe200000018e0 */
[----:B------:R-:W-:Y:S02]  /*7cd0*/  MOV R227, R71 ;  /* 0x0000004700e37202 */ /* 0x000fe40000000f00 */
[----:B------:R-:W-:-:S03]  /*7ce0*/  FADD.FTZ R3, R3, R15 ;  /* 0x0000000f03037221 */ /* 0x000fc60000010000 */
[----:B------:R-:W-:Y:S01]  /*7cf0*/  FADD.FTZ R0, R0, R227 ;  /* 0x000000e300007221 */ /* 0x000fe20000010000 */
[----:B------:R-:W-:Y:S01]  /*7d00*/  FADD.FTZ R2, R49, R2 ;  /* 0x0000000231027221 */ /* 0x000fe20000010000 */
[----:B------:R-:W-:Y:S02]  /*7d10*/  FADD.FTZ R8, R8, R3 ;  /* 0x0000000308087221 */ /* 0x000fe40000010000 */
[----:B------:R-:W-:Y:S01]  /*7d20*/  FADD.FTZ R0, R48, R0 ;  /* 0x0000000030007221 */ /* 0x000fe20000010000 */
[----:B------:R-:W-:Y:S01]  /*7d30*/  FADD.FTZ R9, R50, R9 ;  /* 0x0000000932097221 */ /* 0x000fe20000010000 */
[----:B------:R-:W-:Y:S02]  /*7d40*/  HMMA.16816.F32 R72, R124, R80, R104 ;  /* 0x000000507c48723c */ /* 0x000fe40000001868 */
[----:B------:R-:W-:Y:S01]  /*7d50*/  FADD.FTZ R3, R51, R0 ;  /* 0x0000000033037221 */ /* 0x000fe20000010000 */
[----:B------:R-:W-:Y:S01]  /*7d60*/  FADD.FTZ R0, R10, R2 ;  /* 0x000000020a007221 */ /* 0x000fe20000010000 */
[----:B------:R-:W-:-:S04]  /*7d70*/  FADD.FTZ R2, R11, R8 ;  /* 0x000000080b027221 */ /* 0x000fc80000010000 */
[----:B---3--:R-:W-:Y:S01]  /*7d80*/  HMMA.16816.F32 R104, R124, R112, R120 ;  /* 0x000000707c68723c */ /* 0x008fe20000001878 */
[----:B------:R-:W-:Y:S01]  /*7d90*/  FADD.FTZ R3, R243, R3 ;  /* 0x00000003f3037221 */ /* 0x000fe20000010000 */
[----:B------:R-:W-:-:S06]  /*7da0*/  FADD.FTZ R0, R215, R0 ;  /* 0x00000000d7007221 */ /* 0x000fcc0000010000 */
[----:B------:R-:W-:Y:S01]  /*7db0*/  HMMA.16816.F32 R120, R124, R4, R192 ;  /* 0x000000047c78723c */ /* 0x000fe200000018c0 */
[----:B------:R-:W-:-:S07]  /*7dc0*/  FADD.FTZ R3, R45, R3 ;  /* 0x000000032d037221 */ /* 0x000fce0000010000 */
[----:B------:R-:W-:Y:S01]  /*7dd0*/  HMMA.16816.F32 R116, R128, R4, R116 ;  /* 0x000000048074723c */ /* 0x000fe20000001874 */
[----:B------:R-:W-:Y:S01]  /*7de0*/  FADD.FTZ R5, R46, R9 ;  /* 0x000000092e057221 */ /* 0x000fe20000010000 */
[----:B------:R-:W-:Y:S01]  /*7df0*/  FADD.FTZ R4, R47, R2 ;  /* 0x000000022f047221 */ /* 0x000fe20000010000 */
[----:B------:R-:W-:Y:S02]  /*7e00*/  FADD.FTZ R2, R240, R0 ;  /* 0x00000000f0027221 */ /* 0x000fe40000010000 */
[----:B------:R-:W-:Y:S01]  /*7e10*/  FADD.FTZ R5, R44, R5 ;  /* 0x000000052c057221 */ /* 0x000fe20000010000 */
[----:B------:R-:W-:Y:S01]  /*7e20*/  FADD.FTZ R0, R233, R4 ;  /* 0x00000004e9007221 */ /* 0x000fe20000010000 */
[----:B------:R-:W-:Y:S02]  /*7e30*/  IMAD.MOV.U32 R236, RZ, RZ, R20 ;  /* 0x000000ffffec7224 */ /* 0x000fe400078e0014 */
        /* <DEDUP_REMOVED lines=10> */
[----:B------:R-:W-:Y:S01]  /*7ee0*/  MOV R246, R247 ;  /* 0x000000f700f67202 */ /* 0x000fe20000000f00 */
[----:B------:R-:W-:Y:S01]  /*7ef0*/  FADD.FTZ R3, R208, R3 ;  /* 0x00000003d0037221 */ /* 0x000fe20000010000 */
[----:B------:R-:W-:Y:S01]  /*7f00*/  MOV R247, R90 ;  /* 0x0000005a00f77202 */ /* 0x000fe20000000f00 */
        /* <DEDUP_REMOVED lines=31> */
[C---:B------:R-:W-:Y:S02]  /*8100*/  HMMA.16816.F32 R88, R124.reuse, R96, R76 ;  /* 0x000000607c58723c */ /* 0x040fe4000000184c */
[----:B------:R2:W5:Y:S04]  /*8110*/  LDL.LU R19, [R1+0x98] ;  /* 0x0000980001137983 */ /* 0x0005680000300800 */
[----:B------:R2:W-:Y:S02]  /*8120*/  STL [R1+0x80], R4 ;  /* 0x0000800401007387 */ /* 0x0005e40000100800 */
[C---:B------:R-:W-:Y:S02]  /*8130*/  HMMA.16816.F32 R76, R124.reuse, R82, R108 ;  /* 0x000000527c4c723c */ /* 0x040fe4000000186c */
[----:B------:R2:W-:Y:S04]  /*8140*/  STL [R1+0x84], R3 ;  /* 0x0000840301007387 */ /* 0x0005e80000100800 */
[----:B------:R2:W-:Y:S02]  /*8150*/  STL [R1+0x78], R2 ;  /* 0x0000780201007387 */ /* 0x0005e40000100800 */
[C---:B------:R-:W-:Y:S02]  /*8160*/  HMMA.16816.F32 R92, R124.reuse, R98, R92 ;  /* 0x000000627c5c723c */ /* 0x040fe4000000185c */
[----:B------:R2:W-:Y:S06]  /*8170*/  STL [R1+0x7c], R0 ;  /* 0x00007c0001007387 */ /* 0x0005ec0000100800 */
[C---:B------:R-:W-:Y:S08]  /*8180*/  HMMA.16816.F32 R144, R124.reuse, R156, R144 ;  /* 0x0000009c7c90723c */ /* 0x040ff00000001890 */
[C---:B------:R-:W-:Y:S08]  /*8190*/  HMMA.16816.F32 R152, R124.reuse, R158, R152 ;  /* 0x0000009e7c98723c */ /* 0x040ff00000001898 */
[C---:B-1----:R-:W-:Y:S08]  /*81a0*/  HMMA.16816.F32 R180, R124.reuse, R188, R180 ;  /* 0x000000bc7cb4723c */ /* 0x042ff000000018b4 */
        /* <DEDUP_REMOVED lines=17> */
[----:B------:R-:W2:Y:S01]  /*82c0*/  LDL R248, [R1+0x64] ;  /* 0x0000640001f87983 */ /* 0x000ea20000100800 */
[----:B------:R-:W1:Y:S01]  /*82d0*/  LDCU.64 UR6, c[0x0][0x3c0] ;  /* 0x00007800ff0677ac */ /* 0x000e620008000a00 */
[----:B------:R-:W-:-:S04]  /*82e0*/  DEPBAR.LE SB0, 0x0 ;  /* 0x000080000000791a */ /* 0x000fc80000000000 */
[----:B------:R-:W3:Y:S01]  /*82f0*/  LDL.LU R251, [R1+0x40] ;  /* 0x0000400001fb7983 */ /* 0x000ee20000300800 */
[----:B------:R-:W4:Y:S03]  /*8300*/  LDCU.64 UR4, c[0x0][0x3d8] ;  /* 0x00007b00ff0477ac */ /* 0x000f260008000a00 */
[----:B------:R-:W3:Y:S01]  /*8310*/  LDL.LU R250, [R1+0x50] ;  /* 0x0000500001fa7983 */ /* 0x000ee20000300800 */
[----:B------:R-:W3:Y:S01]  /*8320*/  LDCU.64 UR8, c[0x0][0x390] ;  /* 0x00007200ff0877ac */ /* 0x000ee20008000a00 */
[----:B------:R-:W-:Y:S01]  /*8330*/  IMAD.MOV.U32 R23, RZ, RZ, 0x20 ;  /* 0x00000020ff177424 */ /* 0x000fe200078e00ff */
[----:B------:R-:W4:Y:S01]  /*8340*/  S2R R249, SR_TID.X ;  /* 0x0000000000f97919 */ /* 0x000f220000002100 */
[----:B------:R-:W-:Y:S02]  /*8350*/  USHF.R.S32.HI UR27, URZ, 0x1f, UR16 ;  /* 0x0000001fff1b7899 */ /* 0x000fe40008011410 */
[----:B------:R-:W-:Y:S01]  /*8360*/  UIADD3 UR25, UPT, UPT, UR17, -0x2, URZ ;  /* 0xfffffffe11197890 */ /* 0x000fe2000fffe0ff */
[----:B------:R-:W-:Y:S01]  /*8370*/  SEL R23, R23, 0xffffffe0, !P0 ;  /* 0xffffffe017177807 */ /* 0x000fe20004000000 */
[----:B-1----:R-:W-:-:S02]  /*8380*/  USHF.L.U32 UR26, UR6, 0x4, URZ ;  /* 0x00000004061a7899 */ /* 0x002fc400080006ff */
[----:B------:R-:W-:Y:S02]  /*8390*/  UIMAD.WIDE.U32 UR28, UR25, UR6, URZ ;  /* 0x00000006191c72a5 */ /* 0x000fe4000f8e00ff */
[----:B------:R-:W-:Y:S02]  /*83a0*/  UIMAD UR25, UR25, UR7, URZ ;  /* 0x00000007191972a4 */ /* 0x000fe4000f8e02ff */
[----:B----4-:R-:W-:Y:S02]  /*83b0*/  UIMAD UR21, UR27, UR4, URZ ;  /* 0x000000041b1572a4 */ /* 0x010fe4000f8e02ff */
[----:B------:R-:W-:Y:S02]  /*83c0*/  UIADD3 UR25, UPT, UPT, UR29, UR25, URZ ;  /* 0x000000191d197290 */ /* 0x000fe4000fffe0ff */
[----:B------:R-:W-:Y:S02]  /*83d0*/  UIMAD UR21, UR16, UR5, UR21 ;  /* 0x00000005101572a4 */ /* 0x000fe4000f8e0215 */
[----:B------:R-:W-:-:S02]  /*83e0*/  USHF.L.U64.HI UR23, UR6, 0x4, UR7 ;  /* 0x0000000406177899 */ /* 0x000fc40008010207 */
[----:B------:R-:W-:-:S06]  /*83f0*/  ULEA UR22, UP0, UR28, UR26, 0x6 ;  /* 0x0000001a1c167291 */ /* 0x000fcc000f8030ff */
[----:B------:R-:W-:Y:S01]  /*8400*/  IMAD.U32 R7, RZ, RZ, UR22 ;  /* 0x00000016ff077e24 */ /* 0x000fe2000f8e00ff */
[----:B------:R-:W-:-:S05]  /*8410*/  SHF.R.U32.HI R4, RZ, 0x3, R249 ;  /* 0x00000003ff047819 */ /* 0x000fca00000116f9 */
[----:B------:R-:W-:Y:S01]  /*8420*/  IMAD R0, R4, UR7, RZ ;  /* 0x0000000704007c24 */ /* 0x000fe2000f8e02ff */
[----:B------:R1:W-:Y:S04]  /*8430*/  STL [R1+0x8], R4 ;  /* 0x0000080401007387 */ /* 0x0003e80000100800 */
[----:B------:R4:W-:Y:S01]  /*8440*/  STL [R1+0x90], R0 ;  /* 0x0000900001007387 */ /* 0x0009e20000100800 */
[----:B------:R-:W-:Y:S01]  /*8450*/  BAR.SYNC.DEFER_BLOCKING 0x0 ;  /* 0x0000000000007b1d */ /* 0x000fe20000010000 */
[----:B--2---:R-:W-:-:S05]  /*8460*/  IADD3 R2, P1, PT, R248, UR20, RZ ;  /* 0x00000014f8027c10 */ /* 0x004fca000ff3e0ff */
[----:B------:R-:W2:Y:S01]  /*8470*/  S2R R248, SR_TID.X ;  /* 0x0000000000f87919 */ /* 0x000ea20000002100 */
[----:B------:R-:W-:Y:S02]  /*8480*/  IMAD.X R3, RZ, RZ, UR19, P1 ;  /* 0x00000013ff037e24 */ /* 0x000fe400088e06ff */
[----:B---3--:R-:W-:Y:S02]  /*8490*/  IMAD.MOV.U32 R247, RZ, RZ, R251 ;  /* 0x000000fffff77224 */ /* 0x008fe400078e00fb */
[----:B------:R-:W-:Y:S01]  /*84a0*/  IMAD.WIDE.U32 R2, R4, UR6, R2 ;  /* 0x0000000604027c25 */ /* 0x000fe2000f8e0002 */
[----:B-1----:R-:W-:-:S03]  /*84b0*/  SHF.R.U32.HI R4, RZ, 0x1, R249 ;  /* 0x00000001ff047819 */ /* 0x002fc600000116f9 */
[----:B------:R-:W-:Y:S01]  /*84c0*/  IMAD.IADD R3, R3, 0x1, R0 ;  /* 0x0000000103037824 */ /* 0x000fe200078e0200 */
[----:B------:R-:W-:Y:S01]  /*84d0*/  LOP3.LUT R4, R250, 0x8, R4, 0x78, !PT ;  /* 0x00000008fa047812 */ /* 0x000fe200078e7804 */
[----:B----4-:R-:W-:Y:S02]  /*84e0*/  IMAD.U32 R0, RZ, RZ, UR4 ;  /* 0x00000004ff007e24 */ /* 0x010fe4000f8e00ff */
[----:B------:R-:W-:Y:S02]  /*84f0*/  IMAD.SHL.U32 R250, R249, 0x8, RZ ;  /* 0x00000008f9fa7824 */ /* 0x000fe400078e00ff */
[----:B------:R-:W-:-:S04]  /*8500*/  IMAD.WIDE.U32 R2, R0, UR16, R2 ;  /* 0x0000001000027c25 */ /* 0x000fc8000f8e0002 */
[----:B------:R-:W-:Y:S02]  /*8510*/  IMAD.SHL.U32 R0, R249, 0x20, RZ ;  /* 0x00000020f9007824 */ /* 0x000fe400078e00ff */
[----:B------:R-:W-:Y:S01]  /*8520*/  VIADD R3, R3, UR21 ;  /* 0x0000001503037c36 */ /* 0x000fe20008000000 */
[----:B------:R-:W-:Y:S01]  /*8530*/  ULEA.HI.X UR21, UR28, UR23, UR25, 0x6, UP0 ;  /* 0x000000171c157291 */ /* 0x000fe200080f3419 */
[----:B--2---:R-:W-:-:S04]  /*8540*/  SHF.L.U32 R248, R248, 0x6, RZ ;  /* 0x00000006f8f87819 */ /* 0x004fc800000006ff */
[----:B------:R-:W-:-:S04]  /*8550*/  LOP3.LUT R5, R248, 0x200, RZ, 0xc0, !PT ;  /* 0x00000200f8057812 */ /* 0x000fc800078ec0ff */
[----:B------:R-:W-:Y:S02]  /*8560*/  LOP3.LUT R5, R5, 0x7c00, R0, 0xf8, !PT ;  /* 0x00007c0005057812 */ /* 0x000fe400078ef800 */
[C---:B------:R-:W-:Y:S02]  /*8570*/  LEA R0, P1, R2.reuse, UR8, 0x1 ;  /* 0x0000000802007c11 */ /* 0x040fe4000f8208ff */
[----:B------:R-:W-:Y:S01]  /*8580*/  LOP3.LUT R22, R5, R4, RZ, 0xfc, !PT ;  /* 0x0000000405167212 */ /* 0x000fe200078efcff */
[----:B------:R-:W-:Y:S01]  /*8590*/  IMAD.U32 R4, RZ, RZ, UR28 ;  /* 0x0000001cff047e24 */ /* 0x000fe2000f8e00ff */
[----:B------:R-:W-:Y:S01]  /*85a0*/  MOV R5, UR29 ;  /* 0x0000001d00057c02 */ /* 0x000fe20008000f00 */
[----:B------:R-:W-:Y:S01]  /*85b0*/  ULEA UR28, UP0, UR6, UR22, 0x5 ;  /* 0x00000016061c7291 */ /* 0x000fe2000f8028ff */
[----:B------:R-:W-:Y:S01]  /*85c0*/  LEA.HI.X R2, R2, UR9, R3, 0x1, P1 ;  /* 0x0000000902027c11 */ /* 0x000fe200088f0c03 */
[----:B------:R-:W-:Y:S01]  /*85d0*/  IMAD.U32 R3, RZ, RZ, UR25 ;  /* 0x00000019ff037e24 */ /* 0x000fe2000f8e00ff */
[----:B------:R-:W-:Y:S01]  /*85e0*/  LOP3.LUT R5, R250, 0x1f8, RZ, 0xc0, !PT ;  /* 0x000001f8fa057812 */ /* 0x000fe200078ec0ff */
[----:B------:R-:W-:Y:S01]  /*85f0*/  UIADD3 UR25, UP1, UPT, UR22, UR26, URZ ;  /* 0x0000001a16197290 */ /* 0x000fe2000ff3e0ff */
[C---:B------:R-:W-:Y:S01]  /*8600*/  LEA R8, P1, R4.reuse, R0, 0x7 ;  /* 0x0000000004087211 */ /* 0x040fe200078238ff */
[----:B------:R-:W-:Y:S01]  /*8610*/  ULEA.HI.X UR26, UR6, UR21, UR7, 0x5, UP0 ;  /* 0x00000015061a7291 */ /* 0x000fe200080f2c07 */
[----:B------:R-:W-:Y:S01]  /*8620*/  LOP3.LUT R14, R5, 0x38, R249, 0x78, !PT ;  /* 0x00000038050e7812 */ /* 0x000fe200078e78f9 */
[----:B------:R-:W-:Y:S01]  /*8630*/  UIADD3.X UR23, UPT, UPT, UR21, UR23, URZ, UP1, !UPT ;  /* 0x0000001715177290 */ /* 0x000fe20008ffe4ff */
[----:B------:R-:W-:Y:S01]  /*8640*/  IMAD.U32 R12, RZ, RZ, UR28 ;  /* 0x0000001cff0c7e24 */ /* 0x000fe2000f8e00ff */
[----:B------:R-:W-:Y:S01]  /*8650*/  LEA.HI.X R9, R4, R2, R3, 0x7, P1 ;  /* 0x0000000204097211 */ /* 0x000fe200008f3c03 */
[----:B------:R-:W-:Y:S01]  /*8660*/  IMAD.U32 R11, RZ, RZ, UR25 ;  /* 0x00000019ff0b7e24 */ /* 0x000fe2000f8e00ff */
[----:B------:R-:W-:Y:S01]  /*8670*/  LOP3.LUT R18, R14, 0x1e00, R250, 0xf8, !PT ;  /* 0x00001e000e127812 */ /* 0x000fe200078ef8fa */
[----:B------:R-:W-:Y:S01]  /*8680*/  STL [R1+0x94], R14 ;  /* 0x0000940e01007387 */ /* 0x000fe20000100800 */
[----:B------:R-:W-:Y:S01]  /*8690*/  MOV R5, UR21 ;  /* 0x0000001500057c02 */ /* 0x000fe20008000f00 */
[----:B------:R-:W-:Y:S01]  /*86a0*/  IMAD.U32 R3, RZ, RZ, UR23 ;  /* 0x00000017ff037e24 */ /* 0x000fe2000f8e00ff */
[-C--:B------:R-:W-:Y:S01]  /*86b0*/  LEA R6, P3, R7, R0.reuse, 0x1 ;  /* 0x0000000007067211 */ /* 0x080fe200078608ff */
[----:B------:R-:W1:Y:S01]  /*86c0*/  LDCU UR21, c[0x0][0x50c] ;  /* 0x0000a180ff1577ac */ /* 0x000e620008000800 */
[----:B------:R-:W-:-:S02]  /*86d0*/  LEA R10, P2, R11, R0, 0x1 ;  /* 0x000000000b0a7211 */ /* 0x000fc400078408ff */
[----:B------:R-:W-:Y:S01]  /*86e0*/  LEA R18, R18, UR30, 0x1 ;  /* 0x0000001e12127c11 */ /* 0x000fe2000f8e08ff */
[----:B------:R-:W-:Y:S01]  /*86f0*/  UISETP.GE.U32.AND UP1, UPT, UR17, 0x3, UPT ;  /* 0x000000031100788c */ /* 0x000fe2000bf26070 */
[----:B------:R-:W-:Y:S02]  /*8700*/  MOV R13, UR26 ;  /* 0x0000001a000d7c02 */ /* 0x000fe40008000f00 */
[----:B------:R-:W-:Y:S01]  /*8710*/  LEA R4, P1, R12, R0, 0x1 ;  /* 0x000000000c047211 */ /* 0x000fe200078208ff */
[----:B------:R-:W-:Y:S01]  /*8720*/  @!PT LDS RZ, [RZ] ;  /* 0x00000000fffff984 */ /* 0x000fe20000000800 */
[----:B------:R-:W-:Y:S01]  /*8730*/  @!PT LDS RZ, [RZ] ;  /* 0x00000000fffff984 */ /* 0x000fe20000000800 */
[----:B------:R-:W-:Y:S01]  /*8740*/  @!PT LDS RZ, [RZ] ;  /* 0x00000000fffff984 */ /* 0x000fe20000000800 */
[----:B------:R-:W-:Y:S01]  /*8750*/  LDGSTS.E.BYPASS.LTC128B.128 [R18+0xc000], desc[UR14][R8.64] ;  /* 0x0c00000008127fae */ /* 0x000fe2000b981a0e */
[-C--:B------:R-:W-:Y:S01]  /*8760*/  LEA.HI.X R7, R7, R2.reuse, R5, 0x1, P3 ;  /* 0x0000000207077211 */ /* 0x080fe200018f0c05 */
[----:B-----5:R-:W-:Y:S01]  /*8770*/  VIADD R0, R132, UR30 ;  /* 0x0000001e84007c36 */ /* 0x020fe20008000000 */
[-C--:B------:R-:W-:Y:S01]  /*8780*/  LEA.HI.X R11, R11, R2.reuse, R3, 0x1, P2 ;  /* 0x000000020b0b7211 */ /* 0x080fe200010f0c03 */
[----:B------:R-:W-:Y:S01]  /*8790*/  LDGSTS.E.BYPASS.LTC128B.128 [R18+0xe000], desc[UR14][R8.64+0x80] ;  /* 0x0e00008008127fae */ /* 0x000fe2000b981a0e */
[----:B------:R-:W-:-:S02]  /*87a0*/  LEA.HI.X R5, R12, R2, R13, 0x1, P1 ;  /* 0x000000020c057211 */ /* 0x000fc400008f0c0d */
[----:B------:R-:W-:Y:S01]  /*87b0*/  LEA R22, R22, UR30, 0x1 ;  /* 0x0000001e16167c11 */ /* 0x000fe2000f8e08ff */
[----:B------:R-:W-:Y:S01]  /*87c0*/  LDGSTS.E.BYPASS.LTC128B.128 [R18+0xc800], desc[UR14][R6.64] ;  /* 0x0c80000006127fae */ /* 0x000fe2000b981a0e */
[C---:B------:R-:W-:Y:S01]  /*87d0*/  IADD3 R2, PT, PT, R0.reuse, R23, RZ ;  /* 0x0000001700027210 */ /* 0x040fe20007ffe0ff */
[----:B------:R-:W-:Y:S02]  /*87e0*/  IMAD.IADD R0, R0, 0x1, R247 ;  /* 0x0000000100007824 */ /* 0x000fe400078e02f7 */
[----:B------:R-:W-:Y:S01]  /*87f0*/  LDGSTS.E.BYPASS.LTC128B.128 [R18+0xe800], desc[UR14][R6.64+0x80] ;  /* 0x0e80008006127fae */ /* 0x000fe2000b981a0e */
[--C-:B------:R-:W-:Y:S02]  /*8800*/  IMAD.IADD R24, R23, 0x1, R22.reuse ;  /* 0x0000000117187824 */ /* 0x100fe400078e0216 */
[----:B------:R-:W-:Y:S01]  /*8810*/  IMAD.IADD R21, R247, 0x1, R22 ;  /* 0x00000001f7157824 */ /* 0x000fe200078e0216 */
        /* <DEDUP_REMOVED lines=8> */
[----:B--2---:R-:W-:Y:S04]  /*88a0*/  LDSM.16.M88.4 R8, [R24+0x2000] ;  /* 0x002000001808783b */ /* 0x004fe80000000200 */
[----:B------:R-:W-:Y:S04]  /*88b0*/  LDSM.16.M88.4 R32, [R2+0x8800] ;  /* 0x008800000220783b */ /* 0x000fe80000000200 */
[----:B---3--:R-:W2:Y:S04]  /*88c0*/  LDSM.16.M88.4 R4, [R22+0x2000] ;  /* 0x002000001604783b */ /* 0x008ea80000000200 */
[----:B------:R-:W3:Y:S04]  /*88d0*/  LDSM.16.M88.4 R28, [R2+0x9000] ;  /* 0x00900000021c783b */ /* 0x000ee80000000200 */
[----:B------:R-:W4:Y:S04]  /*88e0*/  LDSM.16.M88.4 R56, [R2+0x9800] ;  /* 0x009800000238783b */ /* 0x000f280000000200 */
[----:B------:R-:W1:Y:S04]  /*88f0*/  LDSM.16.M88.4 R36, [R2+0x8000] ;  /* 0x008000000224783b */ /* 0x000e680000000200 */
[----:B------:R-:W1:Y:S04]  /*8900*/  LDSM.16.M88.4 R12, [R22] ;  /* 0x00000000160c783b */ /* 0x000e680000000200 */
[----:B------:R-:W0:Y:S01]  /*8910*/  LDGDEPBAR ;  /* 0x00000000000079af */ /* 0x000e220000000000 */
        /* <DEDUP_REMOVED lines=8> */
[----:B------:R-:W2:Y:S07]  /*89a0*/  LDSM.16.M88.4 R4, [R24] ;  /* 0x000000001804783b */ /* 0x000eae0000000200 */
[C---:B------:R-:W-:Y:S08]  /*89b0*/  HMMA.16816.F32 R236, R8.reuse, R32, R216 ;  /* 0x0000002008ec723c */ /* 0x040ff000000018d8 */
[C---:B---3--:R-:W-:Y:S08]  /*89c0*/  HMMA.16816.F32 R232, R8.reuse, R28, R208 ;  /* 0x0000001c08e8723c */ /* 0x048ff000000018d0 */
[C---:B----4-:R-:W-:Y:S08]  /*89d0*/  HMMA.16816.F32 R228, R8.reuse, R56, R64 ;  /* 0x0000003808e4723c */ /* 0x050ff00000001840 */
[C---:B------:R-:W-:Y:S08]  /*89e0*/  HMMA.16816.F32 R216, R8.reuse, R30, R140 ;  /* 0x0000001e08d8723c */ /* 0x040ff0000000188c */
[C---:B-1----:R-:W-:Y:S08]  /*89f0*/  HMMA.16816.F32 R248, R8.reuse, R36, R224 ;  /* 0x0000002408f8723c */ /* 0x042ff000000018e0 */
[----:B------:R-:W-:Y:S08]  /*8a00*/  HMMA.16816.F32 R208, R8, R58, R60 ;  /* 0x0000003a08d0723c */ /* 0x000ff0000000183c */
[C---:B------:R-:W-:Y:S08]  /*8a10*/  HMMA.16816.F32 R140, R12.reuse, R52, RZ ;  /* 0x000000340c8c723c */ /* 0x040ff000000018ff */
[----:B------:R-:W-:Y:S08]  /*8a20*/  HMMA.16816.F32 R64, R12, R54, RZ ;  /* 0x000000360c40723c */ /* 0x000ff000000018ff */
[----:B------:R-:W-:Y:S08]  /*8a30*/  HMMA.16816.F32 R224, R8, R38, R220 ;  /* 0x0000002608e0723c */ /* 0x000ff000000018dc */
[C---:B------:R-:W-:Y:S08]  /*8a40*/  HMMA.16816.F32 R60, R12.reuse, R48, RZ ;  /* 0x000000300c3c723c */ /* 0x040ff000000018ff */
[----:B------:R-:W-:Y:S08]  /*8a50*/  HMMA.16816.F32 R52, R12, R50, RZ ;  /* 0x000000320c34723c */ /* 0x000ff000000018ff */
[----:B------:R-:W-:Y:S08]  /*8a60*/  HMMA.16816.F32 R220, R8, R34, R212 ;  /* 0x0000002208dc723c */ /* 0x000ff000000018d4 */
[C---:B------:R-:W-:Y:S08]  /*8a70*/  HMMA.16816.F32 R48, R12.reuse, R44, RZ ;  /* 0x0000002c0c30723c */ /* 0x040ff000000018ff */
[C---:B------:R-:W-:Y:S08]  /*8a80*/  HMMA.16816.F32 R44, R12.reuse, R46, RZ ;  /* 0x0000002e0c2c723c */ /* 0x040ff000000018ff */
[C---:B------:R-:W-:Y:S08]  /*8a90*/  HMMA.16816.F32 R8, R12.reuse, R40, RZ ;  /* 0x000000280c08723c */ /* 0x040ff000000018ff */
[----:B------:R-:W-:Y:S08]  /*8aa0*/  HMMA.16816.F32 R12, R12, R42, RZ ;  /* 0x0000002a0c0c723c */ /* 0x000ff000000018ff */
[C---:B--2---:R-:W-:Y:S08]  /*8ab0*/  HMMA.16816.F32 R140, R4.reuse, R36, R140 ;  /* 0x00000024048c723c */ /* 0x044ff0000000188c */
[C---:B------:R-:W-:Y:S01]  /*8ac0*/  HMMA.16816.F32 R212, R4.reuse, R56, R8 ;  /* 0x0000003804d4723c */ /* 0x040fe20000001808 */
[----:B------:R-:W-:Y:S07]  /*8ad0*/  LDSM.16.M88.4 R8, [R21] ;  /* 0x000000001508783b */ /* 0x000fee0000000200 */
[C---:B------:R-:W-:Y:S08]  /*8ae0*/  HMMA.16816.F32 R60, R4.reuse, R32, R60 ;  /* 0x00000020043c723c */ /* 0x040ff0000000183c */
[C---:B------:R-:W-:Y:S08]  /*8af0*/  HMMA.16816.F32 R48, R4.reuse, R28, R48 ;  /* 0x0000001c0430723c */ /* 0x040ff00000001830 */
[C---:B------:R-:W-:Y:S01]  /*8b00*/  HMMA.16816.F32 R40, R4.reuse, R38, R64 ;  /* 0x000000260428723c */ /* 0x040fe20000001840 */
[----:B------:R-:W-:Y:S07]  /*8b10*/  LDSM.16.M88.4 R36, [R0+0x9800] ;  /* 0x009800000024783b */ /* 0x000fee0000000200 */
[C---:B------:R-:W-:Y:S01]  /*8b20*/  HMMA.16816.F32 R52, R4.reuse, R34, R52 ;  /* 0x000000220434723c */ /* 0x040fe20000001834 */
[----:B------:R-:W-:Y:S07]  /*8b30*/  LDSM.16.M88.4 R32, [R0+0x8000] ;  /* 0x008000000020783b */ /* 0x000fee0000000200 */
[C---:B------:R-:W-:Y:S01]  /*8b40*/  HMMA.16816.F32 R44, R4.reuse, R30, R44 ;  /* 0x0000001e042c723c */ /* 0x040fe2000000182c */
[----:B------:R-:W-:Y:S07]  /*8b50*/  LDSM.16.M88.4 R28, [R0+0x8800] ;  /* 0x00880000001c783b */ /* 0x000fee0000000200 */
[----:B------:R-:W-:Y:S01]  /*8b60*/  HMMA.16816.F32 R56, R4, R58, R12 ;  /* 0x0000003a0438723c */ /* 0x000fe2000000180c */
[----:B------:R-:W1:Y:S04]  /*8b70*/  LDSM.16.M88.4 R4, [R21+0x2000] ;  /* 0x002000001504783b */ /* 0x000e680000000200 */
[----:B------:R-:W2:Y:S03]  /*8b80*/  LDSM.16.M88.4 R12, [R0+0x9000] ;  /* 0x00900000000c783b */ /* 0x000ea60000000200 */
[C---:B-1----:R-:W-:Y:S08]  /*8b90*/  HMMA.16816.F32 R64, R4.reuse, R28, R236 ;  /* 0x0000001c0440723c */ /* 0x042ff000000018ec */
[C---:B--2---:R-:W-:Y:S08]  /*8ba0*/  HMMA.16816.F32 R232, R4.reuse, R12, R232 ;  /* 0x0000000c04e8723c */ /* 0x044ff000000018e8 */
[----:B------:R-:W-:Y:S03]  /*8bb0*/  HMMA.16816.F32 R228, R4, R36, R228 ;  /* 0x0000002404e4723c */ /* 0x000fe600000018e4 */
[----:B------:R-:W-:Y:S01]  /*8bc0*/  MOV R27, R65 ;  /* 0x00000041001b7202 */ /* 0x000fe20000000f00 */
[----:B------:R-:W-:-:S02]  /*8bd0*/  IMAD.MOV.U32 R26, RZ, RZ, R66 ;  /* 0x000000ffff1a7224 */ /* 0x000fc400078e0042 */
[----:B------:R-:W-:Y:S02]  /*8be0*/  IMAD.MOV.U32 R25, RZ, RZ, R67 ;  /* 0x000000ffff197224 */ /* 0x000fe400078e0043 */
[----:B------:R-:W-:Y:S01]  /*8bf0*/  IMAD.MOV.U32 R3, RZ, RZ, R64 ;  /* 0x000000ffff037224 */ /* 0x000fe200078e0040 */
[C---:B------:R-:W-:Y:S01]  /*8c00*/  HMMA.16816.F32 R240, R4.reuse, R34, R224 ;  /* 0x0000002204f0723c */ /* 0x040fe200000018e0 */
[----:B------:R-:W-:Y:S01]  /*8c10*/  MOV R225, R27 ;  /* 0x0000001b00e17202 */ /* 0x000fe20000000f00 */
[----:B------:R-:W-:Y:S01]  /*8c20*/  IMAD.MOV.U32 R66, RZ, RZ, R234 ;  /* 0x000000ffff427224 */ /* 0x000fe200078e00ea */
[----:B------:R-:W-:Y:S01]  /*8c30*/  MOV R67, R233 ;  /* 0x000000e900437202 */ /* 0x000fe20000000f00 */
[----:B------:R-:W-:Y:S02]  /*8c40*/  IMAD.MOV.U32 R65, RZ, RZ, R235 ;  /* 0x000000ffff417224 */ /* 0x000fe400078e00eb */
[----:B------:R-:W-:Y:S02]  /*8c50*/  IMAD.MOV.U32 R64, RZ, RZ, R232 ;  /* 0x000000ffff407224 */ /* 0x000fe400078e00e8 */
[----:B------:R-:W-:Y:S01]  /*8c60*/  IMAD.MOV.U32 R224, RZ, RZ, R3 ;  /* 0x000000ffffe07224 */ /* 0x000fe200078e0003 */
[----:B------:R-:W-:Y:S01]  /*8c70*/  IADD3 R3, PT, PT, R23, R0, RZ ;  /* 0x0000000017037210 */ /* 0x000fe20007ffe0ff */
[----:B------:R-:W-:Y:S01]  /*8c80*/  IMAD.MOV.U32 R252, RZ, RZ, R229 ;  /* 0x000000fffffc7224 */ /* 0x000fe200078e00e5 */
[----:B------:R-:W-:Y:S01]  /*8c90*/  MOV R232, R228 ;  /* 0x000000e400e87202 */ /* 0x000fe20000000f00 */
[----:B------:R-:W-:Y:S01]  /*8ca0*/  IMAD.MOV.U32 R139, RZ, RZ, R230 ;  /* 0x000000ffff8b7224 */ /* 0x000fe200078e00e6 */
[----:B------:R-:W-:Y:S01]  /*8cb0*/  MOV R229, R67 ;  /* 0x0000004300e57202 */ /* 0x000fe20000000f00 */
[----:B------:R-:W-:Y:S01]  /*8cc0*/  IMAD.MOV.U32 R138, RZ, RZ, R231 ;  /* 0x000000ffff8a7224 */ /* 0x000fe200078e00e7 */
[----:B------:R-:W-:Y:S01]  /*8cd0*/  HMMA.16816.F32 R248, R4, R32, R248 ;  /* 0x0000002004f8723c */ /* 0x000fe200000018f8 */
[----:B------:R-:W-:-:S02]  /*8ce0*/  IMAD.MOV.U32 R230, RZ, RZ, R66 ;  /* 0x000000ffffe67224 */ /* 0x000fc400078e0042 */
[----:B------:R-:W-:Y:S02]  /*8cf0*/  IMAD.MOV.U32 R231, RZ, RZ, R65 ;  /* 0x000000ffffe77224 */ /* 0x000fe400078e0041 */
[----:B------:R-:W-:Y:S02]  /*8d00*/  IMAD.MOV.U32 R228, RZ, RZ, R64 ;  /* 0x000000ffffe47224 */ /* 0x000fe400078e0040 */
[----:B------:R-:W-:Y:S01]  /*8d10*/  IMAD.MOV.U32 R226, RZ, RZ, R26 ;  /* 0x000000ffffe27224 */ /* 0x000fe200078e001a */
[----:B------:R-:W-:Y:S01]  /*8d20*/  HMMA.16816.F32 R64, R4, R38, R208 ;  /* 0x000000260440723c */ /* 0x000fe200000018d0 */
[----:B------:R-:W-:Y:S02]  /*8d30*/  IMAD.MOV.U32 R227, RZ, RZ, R25 ;  /* 0x000000ffffe37224 */ /* 0x000fe400078e0019 */
[----:B------:R-:W-:-:S05]  /*8d40*/  IMAD.IADD R23, R23, 0x1, R21 ;  /* 0x0000000117177824 */ /* 0x000fca00078e0215 */
[C---:B------:R-:W-:Y:S08]  /*8d50*/  HMMA.16816.F32 R244, R4.reuse, R30, R220 ;  /* 0x0000001e04f4723c */ /* 0x040ff000000018dc */
[----:B------:R-:W-:Y:S01]  /*8d60*/  HMMA.16816.F32 R216, R4, R14, R216 ;  /* 0x0000000e04d8723c */ /* 0x000fe200000018d8 */
[----:B------:R-:W-:Y:S02]  /*8d70*/  LDSM.16.M88.4 R4, [R23] ;  /* 0x000000001704783b */ /* 0x000fe40000000200 */
[----:B------:R-:W-:Y:S01]  /*8d80*/  MOV R133, R64 ;  /* 0x0000004000857202 */ /* 0x000fe20000000f00 */
[----:B------:R-:W-:-:S02]  /*8d90*/  IMAD.MOV.U32 R27, RZ, RZ, R65 ;  /* 0x000000ffff1b7224 */ /* 0x000fc400078e0041 */
[----:B------:R-:W-:Y:S02]  /*8da0*/  IMAD.MOV.U32 R26, RZ, RZ, R66 ;  /* 0x000000ffff1a7224 */ /* 0x000fe400078e0042 */
[----:B------:R-:W-:Y:S01]  /*8db0*/  IMAD.MOV.U32 R25, RZ, RZ, R67 ;  /* 0x000000ffff197224 */ /* 0x000fe200078e0043 */
[C---:B------:R-:W-:Y:S08]  /*8dc0*/  HMMA.16816.F32 R208, R8.reuse, R32, R140 ;  /* 0x0000002008d0723c */ /* 0x040ff0000000188c */
[C---:B------:R-:W-:Y:S08]  /*8dd0*/  HMMA.16816.F32 R64, R8.reuse, R28, R60 ;  /* 0x0000001c0840723c */ /* 0x040ff0000000183c */
[C---:B------:R-:W-:Y:S01]  /*8de0*/  HMMA.16816.F32 R60, R8.reuse, R30, R52 ;  /* 0x0000001e083c723c */ /* 0x040fe20000001834 */
[----:B------:R-:W-:Y:S07]  /*8df0*/  LDSM.16.M88.4 R28, [R3+0x8800] ;  /* 0x00880000031c783b */ /* 0x000fee0000000200 */
[C---:B------:R-:W-:Y:S08]  /*8e00*/  HMMA.16816.F32 R52, R8.reuse, R12, R48 ;  /* 0x0000000c0834723c */ /* 0x040ff00000001830 */
[C---:B------:R-:W-:Y:S01]  /*8e10*/  HMMA.16816.F32 R48, R8.reuse, R14, R44 ;  /* 0x0000000e0830723c */ /* 0x040fe2000000182c */
[----:B------:R-:W1:Y:S07]  /*8e20*/  LDSM.16.M88.4 R12, [R3+0x9000] ;  /* 0x00900000030c783b */ /* 0x000e6e0000000200 */
[C---:B------:R-:W-:Y:S01]  /*8e30*/  HMMA.16816.F32 R140, R8.reuse, R34, R40 ;  /* 0x00000022088c723c */ /* 0x040fe20000001828 */
[----:B------:R-:W2:Y:S04]  /*8e40*/  LDSM.16.M88.4 R32, [R3+0x8000] ;  /* 0x008000000320783b */ /* 0x000ea80000000200 */
[----:B------:R-:W3:Y:S03]  /*8e50*/  LDSM.16.M88.4 R40, [R3+0x9800] ;  /* 0x009800000328783b */ /* 0x000ee60000000200 */
[C---:B------:R-:W-:Y:S08]  /*8e60*/  HMMA.16816.F32 R44, R8.reuse, R36, R212 ;  /* 0x00000024082c723c */ /* 0x040ff000000018d4 */
[----:B------:R-:W-:Y:S01]  /*8e70*/  HMMA.16816.F32 R36, R8, R38, R56 ;  /* 0x000000260824723c */ /* 0x000fe20000001838 */
[----:B------:R-:W4:Y:S01]  /*8e80*/  LDSM.16.M88.4 R8, [R23+0x2000] ;  /* 0x002000001708783b */ /* 0x000f220000000200 */
[----:B------:R-:W-:-:S06]  /*8e90*/  IMAD.MOV.U32 R59, RZ, RZ, R232 ;  /* 0x000000ffff3b7224 */ /* 0x000fcc00078e00e8 */
[----:B-1----:R-:W-:Y:S01]  /*8ea0*/  HMMA.16816.F32 R212, R4, R14, R48 ;  /* 0x0000000e04d4723c */ /* 0x002fe20000001830 */
[----:B------:R-:W-:Y:S01]  /*8eb0*/  IMAD.MOV.U32 R48, RZ, RZ, R59 ;  /* 0x000000ffff307224 */ /* 0x000fe200078e003b */
[----:B------:R-:W-:Y:S01]  /*8ec0*/  MOV R49, R252 ;  /* 0x000000fc00317202 */ /* 0x000fe20000000f00 */
[----:B------:R-:W-:Y:S02]  /*8ed0*/  IMAD.MOV.U32 R50, RZ, RZ, R139 ;  /* 0x000000ffff327224 */ /* 0x000fe400078e008b */
[----:B------:R-:W-:-:S03]  /*8ee0*/  IMAD.MOV.U32 R51, RZ, RZ, R138 ;  /* 0x000000ffff337224 */ /* 0x000fc600078e008a */
[----:B--2---:R-:W-:Y:S01]  /*8ef0*/  HMMA.16816.F32 R232, R4, R34, R140 ;  /* 0x0000002204e8723c */ /* 0x004fe2000000188c */
[----:B------:R-:W-:Y:S01]  /*8f00*/  IMAD.MOV.U32 R140, RZ, RZ, R228 ;  /* 0x000000ffff8c7224 */ /* 0x000fe200078e00e4 */
[----:B------:R-:W-:Y:S01]  /*8f10*/  MOV R141, R229 ;  /* 0x000000e5008d7202 */ /* 0x000fe20000000f00 */
[----:B------:R-:W-:Y:S02]  /*8f20*/  IMAD.MOV.U32 R142, RZ, RZ, R230 ;  /* 0x000000ffff8e7224 */ /* 0x000fe400078e00e6 */
[----:B------:R-:W-:-:S03]  /*8f30*/  IMAD.MOV.U32 R143, RZ, RZ, R231 ;  /* 0x000000ffff8f7224 */ /* 0x000fc600078e00e7 */
[----:B------:R-:W-:Y:S01]  /*8f40*/  HMMA.16816.F32 R228, R4, R28, R64 ;  /* 0x0000001c04e4723c */ /* 0x000fe20000001840 */
[----:B------:R-:W-:Y:S01]  /*8f50*/  IMAD.MOV.U32 R64, RZ, RZ, R224 ;  /* 0x000000ffff407224 */ /* 0x000fe200078e00e0 */
[----:B------:R-:W-:Y:S01]  /*8f60*/  MOV R65, R225 ;  /* 0x000000e100417202 */ /* 0x000fe20000000f00 */
[----:B------:R-:W-:Y:S02]  /*8f70*/  IMAD.MOV.U32 R66, RZ, RZ, R226 ;  /* 0x000000ffff427224 */ /* 0x000fe400078e00e2 */
[----:B------:R-:W-:-:S03]  /*8f80*/  IMAD.MOV.U32 R67, RZ, RZ, R227 ;  /* 0x000000ffff437224 */ /* 0x000fc600078e00e3 */
[C---:B------:R-:W-:Y:S08]  /*8f90*/  HMMA.16816.F32 R236, R4.reuse, R32, R208 ;  /* 0x0000002004ec723c */ /* 0x040ff000000018d0 */
[C---:B------:R-:W-:Y:S08]  /*8fa0*/  HMMA.16816.F32 R224, R4.reuse, R30, R60 ;  /* 0x0000001e04e0723c */ /* 0x040ff0000000183c */
[C---:B------:R-:W-:Y:S08]  /*8fb0*/  HMMA.16816.F32 R220, R4.reuse, R12, R52 ;  /* 0x0000000c04dc723c */ /* 0x040ff00000001834 */
[C---:B---3--:R-:W-:Y:S08]  /*8fc0*/  HMMA.16816.F32 R208, R4.reuse, R40, R44 ;  /* 0x0000002804d0723c */ /* 0x048ff0000000182c */
[----:B------:R-:W-:Y:S01]  /*8fd0*/  HMMA.16816.F32 R60, R4, R42, R36 ;  /* 0x0000002a043c723c */ /* 0x000fe20000001824 */
[----:B------:R-:W-:Y:S07]  /*8fe0*/  LDSM.16.M88.4 R36, [R132+UR30+0xa000] ;  /* 0x00a0001e8424783b */ /* 0x000fee0008000200 */
[C---:B----4-:R-:W-:Y:S01]  /*8ff0*/  HMMA.16816.F32 R4, R8.reuse, R40, R48 ;  /* 0x000000280804723c */ /* 0x050fe20000001830 */
[----:B------:R-:W-:Y:S07]  /*9000*/  LDSM.16.M88.4 R48, [R132+UR30+0xb800] ;  /* 0x00b8001e8430783b */ /* 0x000fee0008000200 */
[----:B------:R-:W-:Y:S01]  /*9010*/  HMMA.16816.F32 R56, R8, R32, R248 ;  /* 0x000000200838723c */ /* 0x000fe200000018f8 */
[----:B------:R-:W-:Y:S01]  /*9020*/  MOV R249, R27 ;  /* 0x0000001b00f97202 */ /* 0x000fe20000000f00 */
[----:B------:R-:W-:-:S02]  /*9030*/  IMAD.MOV.U32 R250, RZ, RZ, R26 ;  /* 0x000000fffffa7224 */ /* 0x000fc400078e001a */
[----:B------:R-:W-:Y:S02]  /*9040*/  IMAD.MOV.U32 R251, RZ, RZ, R25 ;  /* 0x000000fffffb7224 */ /* 0x000fe400078e0019 */
[----:B------:R-:W-:Y:S02]  /*9050*/  IMAD.MOV.U32 R248, RZ, RZ, R133 ;  /* 0x000000fffff87224 */ /* 0x000fe400078e0085 */
[C---:B------:R-:W-:Y:S01]  /*9060*/  HMMA.16816.F32 R52, R8.reuse, R34, R240 ;  /* 0x000000220834723c */ /* 0x040fe200000018f0 */
[----:B------:R-:W-:Y:S02]  /*9070*/  LDSM.16.M88.4 R32, [R132+UR30+0xa800] ;  /* 0x00a8001e8420783b */ /* 0x000fe40008000200 */
[----:B------:R-:W-:Y:S01]  /*9080*/  IMAD.MOV.U32 R40, RZ, RZ, R4 ;  /* 0x000000ffff287224 */ /* 0x000fe200078e0004 */
[----:B------:R-:W-:Y:S01]  /*9090*/  MOV R27, R5 ;  /* 0x00000005001b7202 */ /* 0x000fe20000000f00 */
[----:B------:R-:W-:Y:S02]  /*90a0*/  IMAD.MOV.U32 R26, RZ, RZ, R6 ;  /* 0x000000ffff1a7224 */ /* 0x000fe400078e0006 */
[----:B------:R-:W-:Y:S01]  /*90b0*/  IMAD.MOV.U32 R25, RZ, RZ, R7 ;  /* 0x000000ffff197224 */ /* 0x000fe200078e0007 */
[C---:B------:R-:W-:Y:S01]  /*90c0*/  HMMA.16816.F32 R44, R8.reuse, R28, R64 ;  /* 0x0000001c082c723c */ /* 0x040fe20000001840 */
[----:B------:R-:W1:Y:S07]  /*90d0*/  LDSM.16.M88.4 R4, [R22+0x4000] ;  /* 0x004000001604783b */ /* 0x000e6e0000000200 */
[C---:B------:R-:W-:Y:S01]  /*90e0*/  HMMA.16816.F32 R64, R8.reuse, R30, R244 ;  /* 0x0000001e0840723c */ /* 0x040fe200000018f4 */
[----:B------:R-:W2:Y:S07]  /*90f0*/  LDSM.16.M88.4 R28, [R132+UR30+0xb000] ;  /* 0x00b0001e841c783b */ /* 0x000eae0008000200 */
[C---:B------:R-:W-:Y:S08]  /*9100*/  HMMA.16816.F32 R140, R8.reuse, R12, R140 ;  /* 0x0000000c088c723c */ /* 0x040ff0000000188c */
[C---:B------:R-:W-:Y:S01]  /*9110*/  HMMA.16816.F32 R216, R8.reuse, R14, R216 ;  /* 0x0000000e08d8723c */ /* 0x040fe200000018d8 */
[----:B------:R-:W3:Y:S07]  /*9120*/  LDSM.16.M88.4 R12, [R22+0x6000] ;  /* 0x00600000160c783b */ /* 0x000eee0000000200 */
[----:B------:R-:W-:Y:S08]  /*9130*/  HMMA.16816.F32 R240, R8, R42, R248 ;  /* 0x0000002a08f0723c */ /* 0x000ff000000018f8 */
[C---:B-1----:R-:W-:Y:S08]  /*9140*/  HMMA.16816.F32 R244, R4.reuse, R36, R236 ;  /* 0x0000002404f4723c */ /* 0x042ff000000018ec */
[----:B------:R-:W-:Y:S03]  /*9150*/  HMMA.16816.F32 R248, R4, R38, R232 ;  /* 0x0000002604f8723c */ /* 0x000fe600000018e8 */
[----:B------:R-:W-:Y:S01]  /*9160*/  IMAD.MOV.U32 R11, RZ, RZ, R240 ;  /* 0x000000ffff0b7224 */ /* 0x000fe200078e00f0 */
[----:B------:R-:W-:Y:S01]  /*9170*/  MOV R10, R241 ;  /* 0x000000f1000a7202 */ /* 0x000fe20000000f00 */
[----:B------:R-:W-:-:S02]  /*9180*/  IMAD.MOV.U32 R9, RZ, RZ, R242 ;  /* 0x000000ffff097224 */ /* 0x000fc400078e00f2 */
[----:B------:R-:W-:Y:S02]  /*9190*/  IMAD.MOV.U32 R8, RZ, RZ, R243 ;  /* 0x000000ffff087224 */ /* 0x000fe400078e00f3 */
[C---:B------:R-:W-:Y:S08]  /*91a0*/  HMMA.16816.F32 R240, R4.reuse, R32, R228 ;  /* 0x0000002004f0723c */ /* 0x040ff000000018e4 */
[C---:B------:R-:W-:Y:S08]  /*91b0*/  HMMA.16816.F32 R236, R4.reuse, R34, R224 ;  /* 0x0000002204ec723c */ /* 0x040ff000000018e0 */
[C---:B--2---:R-:W-:Y:S08]  /*91c0*/  HMMA.16816.F32 R228, R4.reuse, R30, R212 ;  /* 0x0000001e04e4723c */ /* 0x044ff000000018d4 */
[----:B------:R-:W-:Y:S01]  /*91d0*/  HMMA.16816.F32 R232, R4, R28, R220 ;  /* 0x0000001c04e8723c */ /* 0x000fe200000018dc */
[----:B------:R-:W-:Y:S01]  /*91e0*/  IMAD.MOV.U32 R220, RZ, RZ, R11 ;  /* 0x000000ffffdc7224 */ /* 0x000fe200078e000b */
[----:B------:R-:W-:Y:S01]  /*91f0*/  MOV R221, R10 ;  /* 0x0000000a00dd7202 */ /* 0x000fe20000000f00 */
[----:B------:R-:W-:-:S02]  /*9200*/  IMAD.MOV.U32 R222, RZ, RZ, R9 ;  /* 0x000000ffffde7224 */ /* 0x000fc400078e0009 */
[----:B------:R-:W-:Y:S02]  /*9210*/  IMAD.MOV.U32 R223, RZ, RZ, R8 ;  /* 0x000000ffffdf7224 */ /* 0x000fe400078e0008 */
[----:B------:R-:W-:Y:S01]  /*9220*/  LDSM.16.M88.4 R8, [R24+0x6000] ;  /* 0x006000001808783b */ /* 0x000fe20000000200 */
[C---:B------:R-:W-:Y:S08]  /*9230*/  HMMA.16816.F32 R224, R4.reuse, R48, R208 ;  /* 0x0000003004e0723c */ /* 0x040ff000000018d0 */
[----:B------:R-:W-:Y:S08]  /*9240*/  HMMA.16816.F32 R212, R4, R50, R60 ;  /* 0x0000003204d4723c */ /* 0x000ff0000000183c */
[C---:B---3--:R-:W-:Y:S08]  /*9250*/  HMMA.16816.F32 R4, R12.reuse, R30, R216 ;  /* 0x0000001e0c04723c */ /* 0x048ff000000018d8 */
[C---:B------:R-:W-:Y:S08]  /*9260*/  HMMA.16816.F32 R60, R12.reuse, R38, R52 ;  /* 0x000000260c3c723c */ /* 0x040ff00000001834 */
[----:B------:R-:W-:Y:S01]  /*9270*/  HMMA.16816.F32 R52, R12, R34, R64 ;  /* 0x000000220c34723c */ /* 0x000fe20000001840 */
[----:B------:R-:W-:Y:S01]  /*9280*/  MOV R65, R27 ;  /* 0x0000001b00417202 */ /* 0x000fe20000000f00 */
[----:B------:R-:W-:Y:S01]  /*9290*/  IMAD.MOV.U32 R66, RZ, RZ, R26 ;  /* 0x000000ffff427224 */ /* 0x000fe200078e001a */
[----:B------:R-:W-:Y:S01]  /*92a0*/  MOV R26, R5 ;  /* 0x00000005001a7202 */ /* 0x000fe20000000f00 */
[----:B------:R-:W-:-:S02]  /*92b0*/  IMAD.MOV.U32 R67, RZ, RZ, R25 ;  /* 0x000000ffff437224 */ /* 0x000fc400078e0019 */
[----:B------:R-:W-:Y:S02]  /*92c0*/  IMAD.MOV.U32 R64, RZ, RZ, R40 ;  /* 0x000000ffff407224 */ /* 0x000fe400078e0028 */
[C---:B------:R-:W-:Y:S01]  /*92d0*/  HMMA.16816.F32 R208, R12.reuse, R36, R56 ;  /* 0x000000240cd0723c */ /* 0x040fe20000001838 */
[----:B------:R-:W-:Y:S01]  /*92e0*/  IMAD.MOV.U32 R27, RZ, RZ, R4 ;  /* 0x000000ffff1b7224 */ /* 0x000fe200078e0004 */
[----:B------:R-:W1:Y:S01]  /*92f0*/  LDSM.16.M88.4 R36, [R2+0xb000] ;  /* 0x00b000000224783b */ /* 0x000e620000000200 */
[----:B------:R-:W-:Y:S02]  /*9300*/  IMAD.MOV.U32 R25, RZ, RZ, R6 ;  /* 0x000000ffff197224 */ /* 0x000fe400078e0006 */
[----:B------:R-:W-:Y:S02]  /*9310*/  IMAD.MOV.U32 R22, RZ, RZ, R7 ;  /* 0x000000ffff167224 */ /* 0x000fe400078e0007 */
[----:B------:R2:W-:Y:S01]  /*9320*/  LDSM.16.M88.4 R4, [R24+0x4000] ;  /* 0x004000001804783b */ /* 0x0005e20000000200 */
[C---:B------:R-:W-:Y:S03]  /*9330*/  HMMA.16816.F32 R56, R12.reuse, R32, R44 ;  /* 0x000000200c38723c */ /* 0x040fe6000000182c */
[----:B------:R-:W3:Y:S04]  /*9340*/  LDSM.16.M88.4 R32, [R2+0xa000] ;  /* 0x00a000000220783b */ /* 0x000ee80000000200 */
[----:B------:R-:W-:Y:S01]  /*9350*/  LDSM.16.M88.4 R44, [R2+0xb800] ;  /* 0x00b80000022c783b */ /* 0x000fe20000000200 */
[C---:B------:R-:W-:Y:S03]  /*9360*/  HMMA.16816.F32 R40, R12.reuse, R28, R140 ;  /* 0x0000001c0c28723c */ /* 0x040fe6000000188c */
[----:B------:R4:W3:Y:S05]  /*9370*/  LDSM.16.M88.4 R28, [R2+0xa800] ;  /* 0x00a80000021c783b */ /* 0x0008ea0000000200 */
[C---:B------:R-:W-:Y:S08]  /*9380*/  HMMA.16816.F32 R64, R12.reuse, R48, R64 ;  /* 0x000000300c40723c */ /* 0x040ff00000001840 */
[----:B------:R-:W-:Y:S01]  /*9390*/  HMMA.16816.F32 R220, R12, R50, R220 ;  /* 0x000000320cdc723c */ /* 0x000fe200000018dc */
[----:B------:R-:W-:Y:S07]  /*93a0*/  LDSM.16.M88.4 R12, [R21+0x6000] ;  /* 0x00600000150c783b */ /* 0x000fee0000000200 */
[----:B-1----:R-:W-:Y:S03]  /*93b0*/  HMMA.16816.F32 R140, R8, R36, R40 ;  /* 0x00000024088c723c */ /* 0x002fe60000001828 */
[----:B------:R-:W-:Y:S01]  /*93c0*/  IMAD.MOV.U32 R49, RZ, RZ, R64 ;  /* 0x000000ffff317224 */ /* 0x000fe200078e0040 */
[----:B------:R-:W-:Y:S01]  /*93d0*/  MOV R48, R65 ;  /* 0x0000004100307202 */ /* 0x000fe20000000f00 */
[----:B--2---:R-:W-:Y:S01]  /*93e0*/  IMAD.MOV.U32 R24, RZ, RZ, R66 ;  /* 0x000000ffff187224 */ /* 0x004fe200078e0042 */
[----:B------:R-:W-:Y:S01]  /*93f0*/  LDSM.16.M88.4 R40, [R0+0xb000] ;  /* 0x00b000000028783b */ /* 0x000fe20000000200 */
[----:B----4-:R-:W-:Y:S01]  /*9400*/  IMAD.MOV.U32 R2, RZ, RZ, R67 ;  /* 0x000000ffff027224 */ /* 0x010fe200078e0043 */
[C---:B---3--:R-:W-:Y:S08]  /*9410*/  HMMA.16816.F32 R216, R4.reuse, R32, R244 ;  /* 0x0000002004d8723c */ /* 0x048ff000000018f4 */
[C---:B------:R-:W-:Y:S08]  /*9420*/  HMMA.16816.F32 R244, R4.reuse, R28, R240 ;  /* 0x0000001c04f4723c */ /* 0x040ff000000018f0 */
[C---:B------:R-:W-:Y:S08]  /*9430*/  HMMA.16816.F32 R240, R4.reuse, R30, R236 ;  /* 0x0000001e04f0723c */ /* 0x040ff000000018ec */
[C---:B------:R-:W-:Y:S08]  /*9440*/  HMMA.16816.F32 R236, R4.reuse, R36, R232 ;  /* 0x0000002404ec723c */ /* 0x040ff000000018e8 */
[C---:B------:R-:W-:Y:S08]  /*9450*/  HMMA.16816.F32 R248, R4.reuse, R34, R248 ;  /* 0x0000002204f8723c */ /* 0x040ff000000018f8 */
[----:B------:R-:W-:Y:S08]  /*9460*/  HMMA.16816.F32 R232, R4, R38, R228 ;  /* 0x0000002604e8723c */ /* 0x000ff000000018e4 */
[----:B------:R-:W-:Y:S01]  /*9470*/  HMMA.16816.F32 R64, R8, R32, R208 ;  /* 0x000000200840723c */ /* 0x000fe200000018d0 */
[----:B------:R-:W-:Y:S01]  /*9480*/  IMAD.MOV.U32 R208, RZ, RZ, R27 ;  /* 0x000000ffffd07224 */ /* 0x000fe200078e001b */
[----:B------:R-:W-:Y:S01]  /*9490*/  MOV R209, R26 ;  /* 0x0000001a00d17202 */ /* 0x000fe20000000f00 */
[----:B------:R-:W-:-:S02]  /*94a0*/  IMAD.MOV.U32 R210, RZ, RZ, R25 ;  /* 0x000000ffffd27224 */ /* 0x000fc400078e0019 */
[----:B------:R-:W-:-:S03]  /*94b0*/  IMAD.MOV.U32 R211, RZ, RZ, R22 ;  /* 0x000000ffffd37224 */ /* 0x000fc600078e0016 */
[----:B------:R-:W-:Y:S08]  /*94c0*/  HMMA.16816.F32 R60, R8, R34, R60 ;  /* 0x00000022083c723c */ /* 0x000ff0000000183c */
[----:B------:R-:W-:Y:S01]  /*94d0*/  HMMA.16816.F32 R228, R4, R44, R224 ;  /* 0x0000002c04e4723c */ /* 0x000fe200000018e0 */
[----:B------:R-:W-:Y:S01]  /*94e0*/  IMAD.MOV.U32 R224, RZ, RZ, R49 ;  /* 0x000000ffffe07224 */ /* 0x000fe200078e0031 */
[----:B------:R-:W-:Y:S01]  /*94f0*/  MOV R225, R48 ;  /* 0x0000003000e17202 */ /* 0x000fe20000000f00 */
[----:B------:R-:W-:Y:S01]  /*9500*/  IMAD.MOV.U32 R226, RZ, RZ, R24 ;  /* 0x000000ffffe27224 */ /* 0x000fe200078e0018 */
[----:B------:R-:W-:Y:S01]  /*9510*/  LDSM.16.M88.4 R48, [R0+0xb800] ;  /* 0x00b800000030783b */ /* 0x000fe20000000200 */
[----:B------:R-:W-:-:S03]  /*9520*/  IMAD.MOV.U32 R227, RZ, RZ, R2 ;  /* 0x000000ffffe37224 */ /* 0x000fc600078e0002 */
[----:B------:R-:W-:Y:S01]  /*9530*/  HMMA.16816.F32 R212, R4, R46, R212 ;  /* 0x0000002e04d4723c */ /* 0x000fe200000018d4 */
[----:B------:R-:W-:Y:S04]  /*9540*/  LDSM.16.M88.4 R4, [R21+0x4000] ;  /* 0x004000001504783b */ /* 0x000fe80000000200 */
[----:B------:R-:W1:Y:S03]  /*9550*/  LDSM.16.M88.4 R24, [R0+0xa800] ;  /* 0x00a800000018783b */ /* 0x000e660000000200 */
[C---:B------:R-:W-:Y:S08]  /*9560*/  HMMA.16816.F32 R56, R8.reuse, R28, R56 ;  /* 0x0000001c0838723c */ /* 0x040ff00000001838 */
[C---:B------:R-:W-:Y:S01]  /*9570*/  HMMA.16816.F32 R32, R8.reuse, R30, R52 ;  /* 0x0000001e0820723c */ /* 0x040fe20000001834 */
[----:B------:R2:W3:Y:S07]  /*9580*/  LDSM.16.M88.4 R28, [R0+0xa000] ;  /* 0x00a00000001c783b */ /* 0x0004ee0000000200 */
[C---:B------:R-:W-:Y:S08]  /*9590*/  HMMA.16816.F32 R52, R8.reuse, R44, R224 ;  /* 0x0000002c0834723c */ /* 0x040ff000000018e0 */
[C---:B------:R-:W-:Y:S08]  /*95a0*/  HMMA.16816.F32 R44, R8.reuse, R46, R220 ;  /* 0x0000002e082c723c */ /* 0x040ff000000018dc */
[----:B------:R-:W-:Y:S03]  /*95b0*/  HMMA.16816.F32 R208, R8, R38, R208 ;  /* 0x0000002608d0723c */ /* 0x000fe600000018d0 */
[----:B------:R-:W-:Y:S01]  /*95c0*/  MOV R36, R55 ;  /* 0x0000003700247202 */ /* 0x000fe20000000f00 */
[----:B------:R-:W-:Y:S01]  /*95d0*/  IMAD.MOV.U32 R138, RZ, RZ, R53 ;  /* 0x000000ffff8a7224 */ /* 0x000fe200078e0035 */
[----:B--2---:R-:W-:Y:S01]  /*95e0*/  MOV R0, R52 ;  /* 0x0000003400007202 */ /* 0x004fe20000000f00 */
[----:B------:R-:W-:-:S02]  /*95f0*/  IMAD.MOV.U32 R133, RZ, RZ, R54 ;  /* 0x000000ffff857224 */ /* 0x000fc400078e0036 */
[C---:B-1----:R-:W-:Y:S03]  /*9600*/  HMMA.16816.F32 R224, R4.reuse, R24, R244 ;  /* 0x0000001804e0723c */ /* 0x042fe600000018f4 */
[----:B------:R-:W-:Y:S01]  /*9610*/  IMAD.MOV.U32 R9, RZ, RZ, R46 ;  /* 0x000000ffff097224 */ /* 0x000fe200078e002e */
[----:B------:R-:W-:Y:S01]  /*9620*/  MOV R22, R44 ;  /* 0x0000002c00167202 */ /* 0x000fe20000000f00 */
[----:B------:R-:W-:Y:S02]  /*9630*/  IMAD.MOV.U32 R8, RZ, RZ, R45 ;  /* 0x000000ffff087224 */ /* 0x000fe400078e002d */
[----:B------:R-:W-:Y:S01]  /*9640*/  IMAD.MOV.U32 R252, RZ, RZ, R47 ;  /* 0x000000fffffc7224 */ /* 0x000fe200078e002f */
[----:B------:R-:W-:Y:S03]  /*9650*/  HMMA.16816.F32 R240, R4, R26, R240 ;  /* 0x0000001a04f0723c */ /* 0x000fe600000018f0 */
[----:B------:R-:W-:Y:S01]  /*9660*/  IMAD.MOV.U32 R37, RZ, RZ, R208 ;  /* 0x000000ffff257224 */ /* 0x000fe200078e00d0 */
[----:B------:R-:W-:Y:S01]  /*9670*/  MOV R132, R209 ;  /* 0x000000d100847202 */ /* 0x000fe20000000f00 */
[----:B------:R-:W-:-:S02]  /*9680*/  IMAD.MOV.U32 R21, RZ, RZ, R210 ;  /* 0x000000ffff157224 */ /* 0x000fc400078e00d2 */
[----:B------:R-:W-:Y:S01]  /*9690*/  IMAD.MOV.U32 R2, RZ, RZ, R211 ;  /* 0x000000ffff027224 */ /* 0x000fe200078e00d3 */
[----:B---3--:R-:W-:Y:S01]  /*96a0*/  HMMA.16816.F32 R220, R4, R30, R248 ;  /* 0x0000001e04dc723c */ /* 0x008fe200000018f8 */
[----:B------:R-:W-:Y:S01]  /*96b0*/  IMAD.MOV.U32 R251, RZ, RZ, R9 ;  /* 0x000000fffffb7224 */ /* 0x000fe200078e0009 */
[----:B------:R-:W-:Y:S01]  /*96c0*/  MOV R250, R8 ;  /* 0x0000000800fa7202 */ /* 0x000fe20000000f00 */
[----:B------:R-:W-:Y:S01]  /*96d0*/  IMAD.MOV.U32 R249, RZ, RZ, R37 ;  /* 0x000000fffff97224 */ /* 0x000fe200078e0025 */
[----:B------:R-:W-:Y:S01]  /*96e0*/  LDSM.16.M88.4 R8, [R23+0x4000] ;  /* 0x004000001708783b */ /* 0x000fe20000000200 */
[----:B------:R-:W-:-:S03]  /*96f0*/  IMAD.MOV.U32 R248, RZ, RZ, R36 ;  /* 0x000000fffff87224 */ /* 0x000fc600078e0024 */
[-C--:B------:R-:W-:Y:S08]  /*9700*/  HMMA.16816.F32 R208, R4, R28.reuse, R216 ;  /* 0x0000001c04d0723c */ /* 0x080ff000000018d8 */
[C---:B------:R-:W-:Y:S08]  /*9710*/  HMMA.16816.F32 R52, R12.reuse, R28, R64 ;  /* 0x0000001c0c34723c */ /* 0x040ff00000001840 */
[----:B------:R-:W-:Y:S01]  /*9720*/  HMMA.16816.F32 R44, R12, R30, R60 ;  /* 0x0000001e0c2c723c */ /* 0x000fe2000000183c */
[----:B------:R-:W1:Y:S07]  /*9730*/  LDSM.16.M88.4 R28, [R3+0xa000] ;  /* 0x00a00000031c783b */ /* 0x000e6e0000000200 */
[C---:B------:R-:W-:Y:S08]  /*9740*/  HMMA.16816.F32 R236, R4.reuse, R40, R236 ;  /* 0x0000002804ec723c */ /* 0x040ff000000018ec */
[C---:B------:R-:W-:Y:S08]  /*9750*/  HMMA.16816.F32 R232, R4.reuse, R42, R232 ;  /* 0x0000002a04e8723c */ /* 0x040ff000000018e8 */
[C---:B------:R-:W-:Y:S08]  /*9760*/  HMMA.16816.F32 R228, R4.reuse, R48, R228 ;  /* 0x0000003004e4723c */ /* 0x040ff000000018e4 */
[----:B------:R-:W-:Y:S01]  /*9770*/  HMMA.16816.F32 R244, R4, R50, R212 ;  /* 0x0000003204f4723c */ /* 0x000fe200000018d4 */
[----:B------:R-:W2:Y:S07]  /*9780*/  LDSM.16.M88.4 R4, [R23+0x6000] ;  /* 0x006000001704783b */ /* 0x000eae0000000200 */
[C---:B------:R-:W-:Y:S08]  /*9790*/  HMMA.16816.F32 R64, R12.reuse, R24, R56 ;  /* 0x000000180c40723c */ /* 0x040ff00000001838 */
[----:B------:R-:W-:Y:S01]  /*97a0*/  HMMA.16816.F32 R36, R12, R26, R32 ;  /* 0x0000001a0c24723c */ /* 0x000fe20000001820 */
[----:B------:R-:W3:Y:S04]  /*97b0*/  LDSM.16.M88.4 R24, [R3+0xa800] ;  /* 0x00a800000318783b */ /* 0x000ee80000000200 */
[----:B------:R-:W4:Y:S03]  /*97c0*/  LDSM.16.M88.4 R32, [R3+0xb000] ;  /* 0x00b000000320783b */ /* 0x000f260000000200 */
[C---:B-1----:R-:W-:Y:S08]  /*97d0*/  HMMA.16816.F32 R208, R8.reuse, R28, R208 ;  /* 0x0000001c08d0723c */ /* 0x042ff000000018d0 */
[----:B------:R-:W-:Y:S01]  /*97e0*/  HMMA.16816.F32 R60, R8, R30, R220 ;  /* 0x0000001e083c723c */ /* 0x000fe200000018dc */
[----:B------:R-:W-:-:S07]  /*97f0*/  IMAD.MOV.U32 R222, RZ, RZ, R0 ;  /* 0x000000ffffde7224 */ /* 0x000fce00078e0000 */
[----:B------:R-:W-:Y:S01]  /*9800*/  HMMA.16816.F32 R216, R12, R40, R140 ;  /* 0x000000280cd8723c */ /* 0x000fe2000000188c */
[----:B------:R-:W-:Y:S01]  /*9810*/  MOV R40, R138 ;  /* 0x0000008a00287202 */ /* 0x000fe20000000f00 */
[----:B------:R-:W-:Y:S02]  /*9820*/  IMAD.MOV.U32 R41, RZ, RZ, R133 ;  /* 0x000000ffff297224 */ /* 0x000fe400078e0085 */
[----:B------:R-:W-:-:S04]  /*9830*/  FMUL.FTZ R0, R208, UR21 ;  /* 0x00000015d0007c20 */ /* 0x000fc80008410000 */
[C---:B--2---:R-:W-:Y:S08]  /*9840*/  HMMA.16816.F32 R212, R4.reuse, R28, R52 ;  /* 0x0000001c04d4723c */ /* 0x044ff00000001834 */
[----:B------:R-:W-:Y:S08]  /*9850*/  HMMA.16816.F32 R140, R4, R30, R44 ;  /* 0x0000001e048c723c */ /* 0x000ff0000000182c */
[----:B---3--:R-:W-:Y:S01]  /*9860*/  HMMA.16816.F32 R28, R8, R26, R240 ;  /* 0x0000001a081c723c */ /* 0x008fe200000018f0 */
[----:B------:R1:W-:Y:S07]  /*9870*/  MUFU.TANH R242, R0 ;  /* 0x0000000000f27308 */ /* 0x0003ee0000002400 */
[-C--:B------:R-:W-:Y:S08]  /*9880*/  HMMA.16816.F32 R44, R4, R24.reuse, R64 ;  /* 0x00000018042c723c */ /* 0x080ff00000001840 */
[----:B------:R-:W-:Y:S01]  /*9890*/  HMMA.16816.F32 R56, R8, R24, R224 ;  /* 0x000000180838723c */ /* 0x000fe200000018e0 */
[----:B-1----:R-:W-:-:S04]  /*98a0*/  FMUL.FTZ R0, R209, UR21 ;  /* 0x00000015d1007c20 */ /* 0x002fc80008410000 */
[----:B------:R1:W2:Y:S03]  /*98b0*/  MUFU.TANH R209, R0 ;  /* 0x0000000000d17308 */ /* 0x0002a60000002400 */
[----:B------:R-:W-:Y:S08]  /*98c0*/  HMMA.16816.F32 R36, R4, R26, R36 ;  /* 0x0000001a0424723c */ /* 0x000ff00000001824 */
[-C--:B----4-:R-:W-:Y:S08]  /*98d0*/  HMMA.16816.F32 R24, R8, R32.reuse, R236 ;  /* 0x000000200818723c */ /* 0x090ff000000018ec */
[----:B------:R-:W-:Y:S01]  /*98e0*/  HMMA.16816.F32 R52, R4, R32, R216 ;  /* 0x000000200434723c */ /* 0x000fe200000018d8 */
[----:B-1----:R-:W-:-:S04]  /*98f0*/  FMUL.FTZ R0, R210, UR21 ;  /* 0x00000015d2007c20 */ /* 0x002fc80008410000 */
[----:B------:R1:W-:Y:S02]  /*9900*/  MUFU.TANH R65, R0 ;  /* 0x0000000000417308 */ /* 0x0003e40000002400 */
[----:B-1----:R-:W-:-:S06]  /*9910*/  FMUL.FTZ R0, R211, UR21 ;  /* 0x00000015d3007c20 */ /* 0x002fcc0008410000 */
[----:B------:R1:W3:Y:S02]  /*9920*/  MUFU.TANH R139, R0 ;  /* 0x00000000008b7308 */ /* 0x0002e40000002400 */
        /* <DEDUP_REMOVED lines=23> */
[----:B------:R1:W4:Y:S02]  /*9aa0*/  MUFU.TANH R143, R0 ;  /* 0x00000000008f7308 */ /* 0x0003240000002400 */
[----:B-1----:R-:W-:Y:S01]  /*9ab0*/  FMUL.FTZ R0, R56, UR21 ;  /* 0x0000001538007c20 */ /* 0x002fe20008410000 */
[----:B------:R-:W-:-:S05]  /*9ac0*/  MOV R56, R222 ;  /* 0x000000de00387202 */ /* 0x000fca0000000f00 */
[----:B------:R1:W-:Y:S02]  /*9ad0*/  MUFU.TANH R142, R0 ;  /* 0x00000000008e7308 */ /* 0x0003e40000002400 */
[----:B-1----:R-:W-:Y:S01]  /*9ae0*/  FMUL.FTZ R0, R57, UR21 ;  /* 0x0000001539007c20 */ /* 0x002fe20008410000 */
[----:B------:R-:W-:-:S05]  /*9af0*/  IMAD.MOV.U32 R57, RZ, RZ, R40 ;  /* 0x000000ffff397224 */ /* 0x000fca00078e0028 */
[----:B------:R1:W-:Y:S02]  /*9b00*/  MUFU.TANH R223, R0 ;  /* 0x0000000000df7308 */ /* 0x0003e40000002400 */
[----:B-1----:R-:W-:Y:S01]  /*9b10*/  FMUL.FTZ R0, R58, UR21 ;  /* 0x000000153a007c20 */ /* 0x002fe20008410000 */
[----:B------:R-:W-:-:S05]  /*9b20*/  IMAD.MOV.U32 R58, RZ, RZ, R41 ;  /* 0x000000ffff3a7224 */ /* 0x000fca00078e0029 */
[----:B------:R1:W-:Y:S02]  /*9b30*/  MUFU.TANH R140, R0 ;  /* 0x00000000008c7308 */ /* 0x0003e40000002400 */
[----:B-1----:R-:W-:Y:S01]  /*9b40*/  FMUL.FTZ R0, R59, UR21 ;  /* 0x000000153b007c20 */ /* 0x002fe20008410000 */
[----:B------:R-:W-:-:S05]  /*9b50*/  MOV R59, R248 ;  /* 0x000000f8003b7202 */ /* 0x000fca0000000f00 */
[----:B------:R1:W-:Y:S02]  /*9b60*/  MUFU.TANH R224, R0 ;  /* 0x0000000000e07308 */ /* 0x0003e40000002400 */
[----:B------:R-:W-:Y:S01]  /*9b70*/  HMMA.16816.F32 R56, R12, R48, R56 ;  /* 0x000000300c38723c */ /* 0x000fe20000001838 */
[----:B-1----:R-:W-:Y:S01]  /*9b80*/  FMUL.FTZ R0, R44, UR21 ;  /* 0x000000152c007c20 */ /* 0x002fe20008410000 */
[----:B------:R-:W-:Y:S02]  /*9b90*/  IMAD.MOV.U32 R44, RZ, RZ, R249 ;  /* 0x000000ffff2c7224 */ /* 0x000fe400078e00f9 */
[----:B------:R-:W-:Y:S02]  /*9ba0*/  IMAD.MOV.U32 R249, RZ, RZ, R22 ;  /* 0x000000fffff97224 */ /* 0x000fe400078e0016 */
[----:B------:R1:W4:Y:S01]  /*9bb0*/  MUFU.TANH R33, R0 ;  /* 0x0000000000217308 */ /* 0x0003220000002400 */
[----:B------:R-:W-:-:S07]  /*9bc0*/  FMUL.FTZ R22, R54, UR21 ;  /* 0x0000001536167c20 */ /* 0x000fce0008410000 */
[----:B------:R-:W-:Y:S01]  /*9bd0*/  MUFU.TANH R63, R22 ;  /* 0x00000016003f7308 */ /* 0x000fe20000002400 */
[----:B-1----:R-:W-:Y:S01]  /*9be0*/  FMUL.FTZ R0, R45, UR21 ;  /* 0x000000152d007c20 */ /* 0x002fe20008410000 */
[----:B------:R-:W-:Y:S02]  /*9bf0*/  IMAD.MOV.U32 R45, RZ, RZ, R132 ;  /* 0x000000ffff2d7224 */ /* 0x000fe400078e0084 */
[----:B------:R-:W1:Y:S04]  /*9c00*/  S2R R132, SR_TID.X ;  /* 0x0000000000847919 */ /* 0x000e680000002100 */
[----:B------:R2:W-:Y:S02]  /*9c10*/  MUFU.TANH R217, R0 ;  /* 0x0000000000d97308 */ /* 0x0005e40000002400 */
[----:B--2---:R-:W-:Y:S01]  /*9c20*/  FMUL.FTZ R0, R46, UR21 ;  /* 0x000000152e007c20 */ /* 0x004fe20008410000 */
[----:B------:R-:W-:-:S05]  /*9c30*/  MOV R46, R21 ;  /* 0x00000015002e7202 */ /* 0x000fca0000000f00 */
[----:B------:R2:W4:Y:S01]  /*9c40*/  MUFU.TANH R32, R0 ;  /* 0x0000000000207308 */ /* 0x0005220000002400 */
[----:B-1----:R-:W-:-:S05]  /*9c50*/  IMAD.SHL.U32 R21, R132, 0x2, RZ ;  /* 0x0000000284157824 */ /* 0x002fca00078e00ff */
[----:B------:R-:W-:Y:S01]  /*9c60*/  LOP3.LUT R21, R21, 0x6, RZ, 0xc0, !PT ;  /* 0x0000000615157812 */ /* 0x000fe200078ec0ff */
[----:B--2---:R-:W-:Y:S01]  /*9c70*/  FMUL.FTZ R0, R47, UR21 ;  /* 0x000000152f007c20 */ /* 0x004fe20008410000 */
[----:B------:R-:W-:Y:S02]  /*9c80*/  IMAD.MOV.U32 R47, RZ, RZ, R2 ;  /* 0x000000ffff2f7224 */ /* 0x000fe400078e0002 */
[----:B------:R-:W-:Y:S01]  /*9c90*/  FMUL.FTZ R2, R53, UR21 ;  /* 0x0000001535027c20 */ /* 0x000fe20008410000 */
[----:B------:R1:W2:Y:S04]  /*9ca0*/  MUFU.TANH R221, R0 ;  /* 0x0000000000dd7308 */ /* 0x0002a80000002400 */
[----:B------:R-:W-:Y:S04]  /*9cb0*/  HMMA.16816.F32 R40, R12, R42, R44 ;  /* 0x0000002a0c28723c */ /* 0x000fe8000000182c */
[----:B------:R-:W-:Y:S01]  /*9cc0*/  MUFU.TANH R132, R2 ;  /* 0x0000000200847308 */ /* 0x000fe20000002400 */
[----:B-1----:R-:W-:-:S07]  /*9cd0*/  FMUL.FTZ R0, R28, UR21 ;  /* 0x000000151c007c20 */ /* 0x002fce0008410000 */
[----:B------:R1:W2:Y:S08]  /*9ce0*/  MUFU.TANH R219, R0 ;  /* 0x0000000000db7308 */ /* 0x0002b00000002400 */
[----:B------:R-:W-:Y:S01]  /*9cf0*/  HMMA.16816.F32 R40, R4, R34, R40 ;  /* 0x000000220428723c */ /* 0x000fe20000001828 */
[----:B-1----:R-:W-:-:S04]  /*9d00*/  FMUL.FTZ R0, R29, UR21 ;  /* 0x000000151d007c20 */ /* 0x002fc80008410000 */
[----:B------:R1:W-:Y:S02]  /*9d10*/  MUFU.TANH R241, R0 ;  /* 0x0000000000f17308 */ /* 0x0003e40000002400 */
[----:B-1----:R-:W-:-:S06]  /*9d20*/  FMUL.FTZ R0, R30, UR21 ;  /* 0x000000151e007c20 */ /* 0x002fcc0008410000 */
[----:B------:R1:W2:Y:S02]  /*9d30*/  MUFU.TANH R214, R0 ;  /* 0x0000000000d67308 */ /* 0x0002a40000002400 */
[----:B-1----:R-:W-:Y:S02]  /*9d40*/  FMUL.FTZ R0, R31, UR21 ;  /* 0x000000151f007c20 */ /* 0x002fe40008410000 */
[----:B------:R-:W-:Y:S04]  /*9d50*/  HMMA.16816.F32 R28, R8, R34, R232 ;  /* 0x00000022081c723c */ /* 0x000fe800000018e8 */
[----:B------:R1:W-:Y:S02]  /*9d60*/  MUFU.TANH R239, R0 ;  /* 0x0000000000ef7308 */ /* 0x0003e40000002400 */
[----:B-1----:R-:W-:-:S06]  /*9d70*/  FMUL.FTZ R0, R36, UR21 ;  /* 0x0000001524007c20 */ /* 0x002fcc0008410000 */
[----:B------:R1:W-:Y:S02]  /*9d80*/  MUFU.TANH R141, R0 ;  /* 0x00000000008d7308 */ /* 0x0003e40000002400 */
[----:B-1----:R-:W-:-:S06]  /*9d90*/  FMUL.FTZ R0, R37, UR21 ;  /* 0x0000001525007c20 */ /* 0x002fcc0008410000 */
[----:B------:R1:W-:Y:S02]  /*9da0*/  MUFU.TANH R238, R0 ;  /* 0x0000000000ee7308 */ /* 0x0003e40000002400 */
[----:B-1----:R-:W-:-:S06]  /*9db0*/  FMUL.FTZ R0, R38, UR21 ;  /* 0x0000001526007c20 */ /* 0x002fcc0008410000 */
[----:B------:R1:W2:Y:S02]  /*9dc0*/  MUFU.TANH R216, R0 ;  /* 0x0000000000d87308 */ /* 0x0002a40000002400 */
[----:B-1----:R-:W-:-:S06]  /*9dd0*/  FMUL.FTZ R0, R39, UR21 ;  /* 0x0000001527007c20 */ /* 0x002fcc0008410000 */
[----:B------:R1:W2:Y:S02]  /*9de0*/  MUFU.TANH R237, R0 ;  /* 0x0000000000ed7308 */ /* 0x0002a40000002400 */
[----:B-1----:R-:W-:-:S06]  /*9df0*/  FMUL.FTZ R0, R24, UR21 ;  /* 0x0000001518007c20 */ /* 0x002fcc0008410000 */
[----:B------:R1:W-:Y:S02]  /*9e00*/  MUFU.TANH R236, R0 ;  /* 0x0000000000ec7308 */ /* 0x0003e40000002400 */
[----:B-1----:R-:W-:-:S06]  /*9e10*/  FMUL.FTZ R0, R25, UR21 ;  /* 0x0000001519007c20 */ /* 0x002fcc0008410000 */
[----:B------:R1:W2:Y:S02]  /*9e20*/  MUFU.TANH R240, R0 ;  /* 0x0000000000f07308 */ /* 0x0002a40000002400 */
[----:B-1----:R-:W-:-:S06]  /*9e30*/  FMUL.FTZ R0, R26, UR21 ;  /* 0x000000151a007c20 */ /* 0x002fcc0008410000 */
[----:B------:R1:W2:Y:S02]  /*9e40*/  MUFU.TANH R220, R0 ;  /* 0x0000000000dc7308 */ /* 0x0002a40000002400 */
[----:B-1----:R-:W-:Y:S02]  /*9e50*/  FMUL.FTZ R0, R27, UR21 ;  /* 0x000000151b007c20 */ /* 0x002fe40008410000 */
[----:B------:R1:W2:Y:S01]  /*9e60*/  LDSM.16.M88.4 R24, [R3+0xb800] ;  /* 0x00b800000318783b */ /* 0x0002a20000000200 */
[----:B------:R-:W-:-:S04]  /*9e70*/  DEPBAR.LE SB0, 0x0 ;  /* 0x000080000000791a */ /* 0x000fc80000000000 */
[----:B------:R3:W-:Y:S02]  /*9e80*/  MUFU.TANH R222, R0 ;  /* 0x0000000000de7308 */ /* 0x0007e40000002400 */
[----:B---3--:R-:W-:Y:S01]  /*9e90*/  FMUL.FTZ R0, R52, UR21 ;  /* 0x0000001534007c20 */ /* 0x008fe20008410000 */
[----:B-1----:R-:W-:-:S05]  /*9ea0*/  FMUL.FTZ R3, R29, UR21 ;  /* 0x000000151d037c20 */ /* 0x002fca0008410000 */
[----:B------:R1:W3:Y:S02]  /*9eb0*/  MUFU.TANH R67, R0 ;  /* 0x0000000000437308 */ /* 0x0002e40000002400 */
[----:B-1----:R-:W-:-:S05]  /*9ec0*/  MOV R0, UR17 ;  /* 0x0000001100007c02 */ /* 0x002fca0008000f00 */
[----:B------:R-:W-:-:S04]  /*9ed0*/  IMAD R0, R0, 0x40, R21 ;  /* 0x0000004000007824 */ /* 0x000fc800078e0215 */
[C---:B------:R-:W-:Y:S01]  /*9ee0*/  VIADD R2, R0.reuse, 0xffffff88 ;  /* 0xffffff8800027836 */ /* 0x040fe20000000000 */
[----:B------:R-:W-:Y:S01]  /*9ef0*/  IADD3 R21, PT, PT, R0, -0x7f, RZ ;  /* 0xffffff8100157810 */ /* 0x000fe20007ffe0ff */
[----:B------:R-:W-:Y:S03]  /*9f00*/  BAR.SYNC.DEFER_BLOCKING 0x0 ;  /* 0x0000000000007b1d */ /* 0x000fe60000010000 */
[C---:B------:R-:W-:Y:S02]  /*9f10*/  ISETP.GE.AND P4, PT, R21.reuse, R16, PT ;  /* 0x000000101500720c */ /* 0x040fe40003f86270 */
[C---:B------:R-:W-:Y:S02]  /*9f20*/  ISETP.GE.AND P2, PT, R21.reuse, R17, PT ;  /* 0x000000111500720c */ /* 0x040fe40003f46270 */
[----:B------:R-:W-:Y:S02]  /*9f30*/  ISETP.GE.AND P3, PT, R21, R19, PT ;  /* 0x000000131500720c */ /* 0x000fe40003f66270 */
[----:B------:R-:W-:-:S02]  /*9f40*/  FSEL R36, R209, -INF , !P4 ;  /* 0xff800000d1247808 */ /* 0x000fc40006000000 */
[----:B------:R-:W-:Y:S01]  /*9f50*/  ISETP.GE.AND P5, PT, R21, R20, PT ;  /* 0x000000141500720c */ /* 0x000fe20003fa6270 */
[----:B------:R-:W-:Y:S01]  /*9f60*/  FMUL.FTZ R21, R55, UR21 ;  /* 0x0000001537157c20 */ /* 0x000fe20008410000 */
[C---:B------:R-:W-:Y:S02]  /*9f70*/  ISETP.GE.AND P4, PT, R2.reuse, R17, PT ;  /* 0x000000110200720c */ /* 0x040fe40003f86270 */
[----:B------:R-:W-:Y:S01]  /*9f80*/  FSEL R39, R139, -INF , !P2 ;  /* 0xff8000008b277808 */ /* 0x000fe20005000000 */
[----:B------:R1:W3:Y:S01]  /*9f90*/  MUFU.TANH R62, R21 ;  /* 0x00000015003e7308 */ /* 0x0002e20000002400 */
[----:B----4-:R-:W-:Y:S01]  /*9fa0*/  FSEL R46, R23, -INF , !P3 ;  /* 0xff800000172e7808 */ /* 0x010fe20005800000 */
[----:B------:R-:W-:Y:S01]  /*9fb0*/  FMUL.FTZ R23, R31, UR21 ;  /* 0x000000151f177c20 */ /* 0x000fe20008410000 */
[C---:B------:R-:W-:Y:S02]  /*9fc0*/  ISETP.GE.AND P1, PT, R2.reuse, R16, PT ;  /* 0x000000100200720c */ /* 0x040fe40003f26270 */
[----:B------:R-:W-:-:S02]  /*9fd0*/  ISETP.GE.AND P2, PT, R2, R19, PT ;  /* 0x000000130200720c */ /* 0x000fc40003f46270 */
[----:B------:R-:W-:Y:S01]  /*9fe0*/  ISETP.GE.AND P3, PT, R2, R20, PT ;  /* 0x000000140200720c */ /* 0x000fe20003f66270 */
[----:B------:R-:W-:Y:S01]  /*9ff0*/  VIADD R2, R0, 0xffffff89 ;  /* 0xffffff8900027836 */ /* 0x000fe20000000000 */
[----:B------:R-:W-:Y:S01]  /*a000*/  FSEL R38, R61, -INF , !P4 ;  /* 0xff8000003d267808 */ /* 0x000fe20006000000 */
[----:B------:R-:W-:Y:S01]  /*a010*/  MUFU.TANH R55, R23 ;  /* 0x0000001700377308 */ /* 0x000fe20000002400 */
[----:B------:R-:W-:Y:S02]  /*a020*/  FSEL R47, R208, -INF , !P5 ;  /* 0xff800000d02f7808 */ /* 0x000fe40006800000 */
[----:B------:R-:W-:Y:S02]  /*a030*/  FSEL R22, R210, -INF , !P1 ;  /* 0xff800000d2167808 */ /* 0x000fe40004800000 */
[----:B------:R-:W-:Y:S02]  /*a040*/  FSEL R44, R138, -INF , !P2 ;  /* 0xff8000008a2c7808 */ /* 0x000fe40005000000 */
[----:B------:R-:W-:Y:S01]  /*a050*/  ISETP.GE.AND P5, PT, R2, R16, PT ;  /* 0x000000100200720c */ /* 0x000fe20003fa6270 */
[----:B------:R4:W3:Y:S01]  /*a060*/  MUFU.TANH R61, R3 ;  /* 0x00000003003d7308 */ /* 0x0008e20000002400 */
[----:B-1----:R-:W-:Y:S01]  /*a070*/  FMUL.FTZ R21, R28, UR21 ;  /* 0x000000151c157c20 */ /* 0x002fe20008410000 */
[----:B------:R-:W-:-:S02]  /*a080*/  ISETP.GE.AND P1, PT, R2, R17, PT ;  /* 0x000000110200720c */ /* 0x000fc40003f26270 */
[C---:B------:R-:W-:Y:S02]  /*a090*/  ISETP.GE.AND P4, PT, R2.reuse, R19, PT ;  /* 0x000000130200720c */ /* 0x040fe40003f86270 */
[----:B------:R-:W-:Y:S02]  /*a0a0*/  ISETP.GE.AND P2, PT, R2, R20, PT ;  /* 0x000000140200720c */ /* 0x000fe40003f46270 */
[----:B------:R-:W-:Y:S01]  /*a0b0*/  IADD3 R2, PT, PT, R0, -0x70, RZ ;  /* 0xffffff9000027810 */ /* 0x000fe20007ffe0ff */
[----:B------:R1:W3:Y:S01]  /*a0c0*/  MUFU.TANH R60, R21 ;  /* 0x00000015003c7308 */ /* 0x0002e20000002400 */
[----:B------:R-:W-:Y:S02]  /*a0d0*/  FSEL R48, R133, -INF , !P3 ;  /* 0xff80000085307808 */ /* 0x000fe40005800000 */
[----:B------:R-:W-:Y:S02]  /*a0e0*/  FSEL R37, R212, -INF , !P1 ;  /* 0xff800000d4257808 */ /* 0x000fe40004800000 */
[----:B------:R-:W-:-:S02]  /*a0f0*/  FSEL R45, R211, -INF , !P4 ;  /* 0xff800000d32d7808 */ /* 0x000fc40006000000 */
[----:B------:R-:W-:Y:S01]  /*a100*/  ISETP.GE.AND P3, PT, R2, R16, PT ;  /* 0x000000100200720c */ /* 0x000fe20003f66270 */
[----:B----4-:R-:W-:Y:S01]  /*a110*/  FMUL.FTZ R3, R30, UR21 ;  /* 0x000000151e037c20 */ /* 0x010fe20008410000 */
[C---:B------:R-:W-:Y:S01]  /*a120*/  ISETP.GE.AND P1, PT, R2.reuse, R19, PT ;  /* 0x000000130200720c */ /* 0x040fe20003f26270 */
[C---:B--2---:R-:W-:Y:S01]  /*a130*/  HMMA.16816.F32 R28, R8.reuse, R24, R228 ;  /* 0x00000018081c723c */ /* 0x044fe200000018e4 */
[C---:B------:R-:W-:Y:S01]  /*a140*/  ISETP.GE.AND P4, PT, R2.reuse, R20, PT ;  /* 0x000000140200720c */ /* 0x040fe20003f86270 */
[----:B------:R2:W4:Y:S01]  /*a150*/  MUFU.TANH R53, R3 ;  /* 0x0000000300357308 */ /* 0x0005220000002400 */
[----:B------:R-:W-:Y:S01]  /*a160*/  FSEL R49, R143, -INF , !P2 ;  /* 0xff8000008f317808 */ /* 0x000fe20005000000 */
[----:B------:R-:W-:Y:S01]  /*a170*/  IMAD.MOV.U32 R230, RZ, RZ, R251 ;  /* 0x000000ffffe67224 */ /* 0x000fe200078e00fb */
[----:B------:R-:W-:Y:S01]  /*a180*/  FSEL R218, R33, -INF , !P1 ;  /* 0xff80000021da7808 */ /* 0x000fe20004800000 */
[----:B------:R-:W-:Y:S01]  /*a190*/  IMAD.MOV.U32 R229, RZ, RZ, R250 ;  /* 0x000000ffffe57224 */ /* 0x000fe200078e00fa */
[----:B-1----:R-:W-:Y:S01]  /*a1a0*/  FSEL R21, R213, -INF , !P5 ;  /* 0xff800000d5157808 */ /* 0x002fe20006800000 */
[----:B------:R-:W-:Y:S01]  /*a1b0*/  HMMA.16816.F32 R8, R8, R26, R244 ;  /* 0x0000001a0808723c */ /* 0x000fe200000018f4 */
[----:B------:R-:W-:Y:S01]  /*a1c0*/  ISETP.GE.AND P5, PT, R2, R17, PT ;  /* 0x000000110200720c */ /* 0x000fe20003fa6270 */
[----:B------:R-:W-:Y:S01]  /*a1d0*/  VIADD R2, R0, 0xffffff91 ;  /* 0xffffff9100027836 */ /* 0x000fe20000000000 */
[----:B------:R-:W-:-:S02]  /*a1e0*/  FSEL R213, R142, -INF , !P3 ;  /* 0xff8000008ed57808 */ /* 0x000fc40005800000 */
[----:B------:R-:W-:Y:S02]  /*a1f0*/  FSEL R215, R140, -INF , !P5 ;  /* 0xff8000008cd77808 */ /* 0x000fe40006800000 */
[C---:B------:R-:W-:Y:S02]  /*a200*/  ISETP.GE.AND P2, PT, R2.reuse, R16, PT ;  /* 0x000000100200720c */ /* 0x040fe40003f46270 */
[C---:B------:R-:W-:Y:S02]  /*a210*/  ISETP.GE.AND P3, PT, R2.reuse, R17, PT ;  /* 0x000000110200720c */ /* 0x040fe40003f66270 */
[----:B------:R-:W-:Y:S01]  /*a220*/  ISETP.GE.AND P5, PT, R2, R19, PT ;  /* 0x000000130200720c */ /* 0x000fe20003fa6270 */
[----:B--2---:R-:W-:Y:S01]  /*a230*/  FMUL.FTZ R3, R40, UR21 ;  /* 0x0000001528037c20 */ /* 0x004fe20008410000 */
[----:B------:R-:W-:Y:S01]  /*a240*/  ISETP.GE.AND P1, PT, R2, R20, PT ;  /* 0x000000140200720c */ /* 0x000fe20003f26270 */
[----:B------:R-:W-:Y:S01]  /*a250*/  VIADD R2, R0, 0xffffff98 ;  /* 0xffffff9800027836 */ /* 0x000fe20000000000 */
[----:B------:R-:W-:Y:S01]  /*a260*/  FSEL R227, R32, -INF , !P4 ;  /* 0xff80000020e37808 */ /* 0x000fe20006000000 */
[----:B------:R1:W2:Y:S01]  /*a270*/  MUFU.TANH R52, R3 ;  /* 0x0000000300347308 */ /* 0x0002a20000002400 */
[----:B------:R-:W-:Y:S01]  /*a280*/  HMMA.16816.F32 R32, R4, R24, R56 ;  /* 0x000000180420723c */ /* 0x000fe20000001838 */
[----:B------:R-:W-:Y:S01]  /*a290*/  FSEL R211, R223, -INF , !P2 ;  /* 0xff800000dfd37808 */ /* 0x000fe20005000000 */
[----:B------:R-:W-:Y:S01]  /*a2a0*/  FMUL.FTZ R23, R28, UR21 ;  /* 0x000000151c177c20 */ /* 0x000fe20008410000 */
[----:B------:R-:W-:Y:S01]  /*a2b0*/  FSEL R212, R224, -INF , !P3 ;  /* 0xff800000e0d47808 */ /* 0x000fe20005800000 */
[----:B------:R-:W-:Y:S01]  /*a2c0*/  FMUL.FTZ R8, R8, UR21 ;  /* 0x0000001508087c20 */ /* 0x000fe20008410000 */
[----:B------:R-:W-:Y:S01]  /*a2d0*/  FSEL R217, R217, -INF , !P5 ;  /* 0xff800000d9d97808 */ /* 0x000fe20006800000 */
[----:B------:R-:W-:Y:S01]  /*a2e0*/  FMUL.FTZ R10, R10, UR21 ;  /* 0x000000150a0a7c20 */ /* 0x000fe20008410000 */
[C---:B------:R-:W-:Y:S01]  /*a2f0*/  ISETP.GE.AND P4, PT, R2.reuse, R16, PT ;  /* 0x000000100200720c */ /* 0x040fe20003f86270 */
[----:B------:R3:W-:Y:S01]  /*a300*/  MUFU.TANH R40, R23 ;  /* 0x0000001700287308 */ /* 0x0007e20000002400 */
[C---:B------:R-:W-:Y:S01]  /*a310*/  ISETP.GE.AND P2, PT, R2.reuse, R17, PT ;  /* 0x000000110200720c */ /* 0x040fe20003f46270 */
[----:B------:R-:W-:Y:S01]  /*a320*/  FMUL.FTZ R9, R9, UR21 ;  /* 0x0000001509097c20 */ /* 0x000fe20008410000 */
[----:B------:R-:W-:-:S02]  /*a330*/  ISETP.GE.AND P3, PT, R2, R19, PT ;  /* 0x000000130200720c */ /* 0x000fc40003f66270 */
[----:B------:R-:W-:Y:S01]  /*a340*/  ISETP.GE.AND P5, PT, R2, R20, PT ;  /* 0x000000140200720c */ /* 0x000fe20003fa6270 */
[----:B------:R-:W-:Y:S01]  /*a350*/  VIADD R2, R0, 0xffffff99 ;  /* 0xffffff9900027836 */ /* 0x000fe20000000000 */
[----:B------:R-:W-:Y:S01]  /*a360*/  FSEL R226, R221, -INF , !P1 ;  /* 0xff800000dde27808 */ /* 0x000fe20004800000 */
[----:B------:R-:W-:Y:S01]  /*a370*/  MUFU.TANH R8, R8 ;  /* 0x0000000800087308 */ /* 0x000fe20000002400 */
[----:B-1----:R-:W-:Y:S01]  /*a380*/  FMUL.FTZ R3, R41, UR21 ;  /* 0x0000001529037c20 */ /* 0x002fe20008410000 */
[----:B------:R-:W-:Y:S01]  /*a390*/  FSEL R209, R219, -INF , !P4 ;  /* 0xff800000dbd17808 */ /* 0x000fe20006000000 */
[----:B------:R-:W-:Y:S01]  /*a3a0*/  FMUL.FTZ R35, R35, UR21 ;  /* 0x0000001523237c20 */ /* 0x000fe20008410000 */
[----:B------:R-:W-:Y:S02]  /*a3b0*/  FSEL R214, R214, -INF , !P2 ;  /* 0xff800000d6d67808 */ /* 0x000fe40005000000 */
[C---:B------:R-:W-:Y:S02]  /*a3c0*/  ISETP.GE.AND P1, PT, R2.reuse, R16, PT ;  /* 0x000000100200720c */ /* 0x040fe40003f26270 */
[----:B------:R1:W-:Y:S01]  /*a3d0*/  MUFU.TANH R54, R3 ;  /* 0x0000000300367308 */ /* 0x0003e20000002400 */
[C---:B------:R-:W-:Y:S01]  /*a3e0*/  ISETP.GE.AND P4, PT, R2.reuse, R17, PT ;  /* 0x000000110200720c */ /* 0x040fe20003f86270 */
[----:B---3--:R-:W-:Y:S01]  /*a3f0*/  FMUL.FTZ R23, R29, UR21 ;  /* 0x000000151d177c20 */ /* 0x008fe20008410000 */
[----:B------:R-:W-:-:S02]  /*a400*/  ISETP.GE.AND P2, PT, R2, R19, PT ;  /* 0x000000130200720c */ /* 0x000fc40003f46270 */
[----:B------:R-:W-:Y:S02]  /*a410*/  FSEL R225, R216, -INF , !P5 ;  /* 0xff800000d8e17808 */ /* 0x000fe40006800000 */
[----:B------:R-:W-:Y:S01]  /*a420*/  FSEL R208, R241, -INF , !P1 ;  /* 0xff800000f1d07808 */ /* 0x000fe20004800000 */
[----:B------:R-:W-:Y:S01]  /*a430*/  MUFU.TANH R10, R10 ;  /* 0x0000000a000a7308 */ /* 0x000fe20000002400 */
[----:B------:R-:W-:Y:S02]  /*a440*/  FSEL R210, R239, -INF , !P4 ;  /* 0xff800000efd27808 */ /* 0x000fe40006000000 */
[----:B------:R-:W-:Y:S02]  /*a450*/  FSEL R216, R238, -INF , !P2 ;  /* 0xff800000eed87808 */ /* 0x000fe40005000000 */
[----:B------:R-:W-:Y:S02]  /*a460*/  FSEL R219, R141, -INF , !P3 ;  /* 0xff8000008ddb7808 */ /* 0x000fe40005800000 */
[----:B------:R-:W-:-:S02]  /*a470*/  ISETP.GE.AND P3, PT, R2, R20, PT ;  /* 0x000000140200720c */ /* 0x000fc40003f66270 */
[----:B------:R-:W-:Y:S01]  /*a480*/  IADD3 R2, PT, PT, R0, -0x5f, RZ ;  /* 0xffffffa100027810 */ /* 0x000fe20007ffe0ff */
[----:B-1----:R-:W-:Y:S01]  /*a490*/  FMUL.FTZ R3, R42, UR21 ;  /* 0x000000152a037c20 */ /* 0x002fe20008410000 */
[----:B------:R-:W-:Y:S01]  /*a4a0*/  FSEL R224, R237, -INF , !P3 ;  /* 0xff800000ede07808 */ /* 0x000fe20005800000 */
[----:B------:R1:W-:Y:S01]  /*a4b0*/  MUFU.TANH R42, R23 ;  /* 0x00000017002a7308 */ /* 0x0003e20000002400 */
[----:B------:R-:W-:Y:S02]  /*a4c0*/  ISETP.GE.AND P3, PT, R2, R16, PT ;  /* 0x000000100200720c */ /* 0x000fe40003f66270 */
[----:B------:R-:W-:Y:S02]  /*a4d0*/  MOV R228, R249 ;  /* 0x000000f900e47202 */ /* 0x000fe40000000f00 */
[----:B------:R-:W-:Y:S02]  /*a4e0*/  FSEL R249, R240, -INF , !P3 ;  /* 0xff800000f0f97808 */ /* 0x000fe40005800000 */
[----:B------:R-:W-:Y:S01]  /*a4f0*/  MOV R231, R252 ;  /* 0x000000fc00e77202 */ /* 0x000fe20000000f00 */
[----:B------:R3:W2:Y:S06]  /*a500*/  MUFU.TANH R41, R3 ;  /* 0x0000000300297308 */ /* 0x0006ac0000002400 */
[----:B------:R-:W-:Y:S01]  /*a510*/  HMMA.16816.F32 R12, R12, R50, R228 ;  /* 0x000000320c0c723c */ /* 0x000fe200000018e4 */
[----:B-1----:R-:W-:-:S04]  /*a520*/  FMUL.FTZ R23, R31, UR21 ;  /* 0x000000151f177c20 */ /* 0x002fc80008410000 */
[----:B------:R1:W-:Y:S01]  /*a530*/  MUFU.TANH R29, R23 ;  /* 0x00000017001d7308 */ /* 0x0003e20000002400 */
[----:B---3--:R-:W-:-:S07]  /*a540*/  FMUL.FTZ R3, R43, UR21 ;  /* 0x000000152b037c20 */ /* 0x008fce0008410000 */
[----:B------:R3:W2:Y:S01]  /*a550*/  MUFU.TANH R43, R3 ;  /* 0x00000003002b7308 */ /* 0x0006a20000002400 */
[----:B-1----:R-:W-:-:S07]  /*a560*/  FMUL.FTZ R23, R32, UR21 ;  /* 0x0000001520177c20 */ /* 0x002fce0008410000 */
[----:B------:R-:W-:Y:S01]  /*a570*/  MUFU.TANH R24, R23 ;  /* 0x0000001700187308 */ /* 0x000fe20000002400 */
[----:B---3--:R-:W-:-:S05]  /*a580*/  VIADD R3, R0, 0xffffffa0 ;  /* 0xffffffa000037836 */ /* 0x008fca0000000000 */
[C---:B------:R-:W-:Y:S02]  /*a590*/  ISETP.GE.AND P5, PT, R3.reuse, R16, PT ;  /* 0x000000100300720c */ /* 0x040fe40003fa6270 */
[C---:B------:R-:W-:Y:S02]  /*a5a0*/  ISETP.GE.AND P1, PT, R3.reuse, R17, PT ;  /* 0x000000110300720c */ /* 0x040fe40003f26270 */
[C---:B------:R-:W-:Y:S02]  /*a5b0*/  ISETP.GE.AND P4, PT, R3.reuse, R19, PT ;  /* 0x000000130300720c */ /* 0x040fe40003f86270 */
[----:B------:R-:W-:Y:S01]  /*a5c0*/  ISETP.GE.AND P2, PT, R3, R20, PT ;  /* 0x000000140300720c */ /* 0x000fe20003f46270 */
[----:B------:R-:W-:Y:S01]  /*a5d0*/  FMUL.FTZ R3, R30, UR21 ;  /* 0x000000151e037c20 */ /* 0x000fe20008410000 */
[----:B------:R-:W-:Y:S02]  /*a5e0*/  FSEL R30, R236, -INF , !P5 ;  /* 0xff800000ec1e7808 */ /* 0x000fe40006800000 */
[----:B------:R-:W-:Y:S01]  /*a5f0*/  ISETP.GE.AND P5, PT, R2, R17, PT ;  /* 0x000000110200720c */ /* 0x000fe20003fa6270 */
[----:B------:R1:W3:Y:S01]  /*a600*/  MUFU.TANH R25, R3 ;  /* 0x0000000300197308 */ /* 0x0002e20000002400 */
[----:B------:R-:W-:-:S02]  /*a610*/  FSEL R220, R220, -INF , !P1 ;  /* 0xff800000dcdc7808 */ /* 0x000fc40004800000 */
[----:B------:R-:W-:Y:S02]  /*a620*/  FSEL R143, R67, -INF , !P4 ;  /* 0xff800000438f7808 */ /* 0x000fe40006000000 */
[C---:B------:R-:W-:Y:S02]  /*a630*/  ISETP.GE.AND P1, PT, R2.reuse, R19, PT ;  /* 0x000000130200720c */ /* 0x040fe40003f26270 */
[----:B------:R-:W-:Y:S01]  /*a640*/  ISETP.GE.AND P4, PT, R2, R20, PT ;  /* 0x000000140200720c */ /* 0x000fe20003f86270 */
[----:B------:R-:W-:Y:S01]  /*a650*/  VIADD R2, R0, 0xffffffa9 ;  /* 0xffffffa900027836 */ /* 0x000fe20000000000 */
[----:B------:R-:W-:Y:S02]  /*a660*/  FSEL R140, R63, -INF , !P2 ;  /* 0xff8000003f8c7808 */ /* 0x000fe40005000000 */
[----:B------:R-:W-:Y:S02]  /*a670*/  FSEL R251, R222, -INF , !P5 ;  /* 0xff800000defb7808 */ /* 0x000fe40006800000 */
[----:B------:R-:W-:-:S02]  /*a680*/  FSEL R232, R132, -INF , !P1 ;  /* 0xff80000084e87808 */ /* 0x000fc40004800000 */
[----:B------:R-:W-:Y:S02]  /*a690*/  FSEL R233, R62, -INF , !P4 ;  /* 0xff8000003ee97808 */ /* 0x000fe40006000000 */
[----:B------:R-:W-:Y:S01]  /*a6a0*/  ISETP.GE.AND P4, PT, R2, R16, PT ;  /* 0x000000100200720c */ /* 0x000fe20003f86270 */
[----:B-1----:R-:W-:-:S03]  /*a6b0*/  VIADD R3, R0, 0xffffffa8 ;  /* 0xffffffa800037836 */ /* 0x002fc60000000000 */
[----:B------:R-:W-:Y:S02]  /*a6c0*/  FSEL R244, R61, -INF , !P4 ;  /* 0xff8000003df47808 */ /* 0x000fe40006000000 */
[C---:B------:R-:W-:Y:S02]  /*a6d0*/  ISETP.GE.AND P2, PT, R3.reuse, R16, PT ;  /* 0x000000100300720c */ /* 0x040fe40003f46270 */
[C---:B------:R-:W-:Y:S02]  /*a6e0*/  ISETP.GE.AND P3, PT, R3.reuse, R17, PT ;  /* 0x000000110300720c */ /* 0x040fe40003f66270 */
[----:B------:R-:W-:Y:S02]  /*a6f0*/  ISETP.GE.AND P5, PT, R3, R19, PT ;  /* 0x000000130300720c */ /* 0x000fe40003fa6270 */
[----:B------:R-:W-:Y:S02]  /*a700*/  FSEL R247, R60, -INF , !P2 ;  /* 0xff8000003cf77808 */ /* 0x000fe40005000000 */
[----:B----4-:R-:W-:-:S02]  /*a710*/  FSEL R248, R53, -INF , !P3 ;  /* 0xff80000035f87808 */ /* 0x010fc40005800000 */
[----:B--2---:R-:W-:Y:S02]  /*a720*/  FSEL R142, R52, -INF , !P5 ;  /* 0xff800000348e7808 */ /* 0x004fe40006800000 */
[-C--:B------:R-:W-:Y:S01]  /*a730*/  ISETP.GE.AND P1, PT, R3, R20.reuse, PT ;  /* 0x000000140300720c */ /* 0x080fe20003f26270 */
[----:B------:R-:W-:Y:S01]  /*a740*/  FMUL.FTZ R3, R33, UR21 ;  /* 0x0000001521037c20 */ /* 0x000fe20008410000 */
[C---:B------:R-:W-:Y:S02]  /*a750*/  ISETP.GE.AND P2, PT, R2.reuse, R17, PT ;  /* 0x000000110200720c */ /* 0x040fe40003f46270 */
[C---:B------:R-:W-:Y:S01]  /*a760*/  ISETP.GE.AND P3, PT, R2.reuse, R19, PT ;  /* 0x000000130200720c */ /* 0x040fe20003f66270 */
[----:B------:R1:W2:Y:S01]  /*a770*/  MUFU.TANH R28, R3 ;  /* 0x00000003001c7308 */ /* 0x0002a20000002400 */
[----:B------:R-:W-:Y:S02]  /*a780*/  ISETP.GE.AND P5, PT, R2, R20, PT ;  /* 0x000000140200720c */ /* 0x000fe40003fa6270 */
[----:B------:R-:W-:-:S02]  /*a790*/  IADD3 R2, PT, PT, R0, -0x50, RZ ;  /* 0xffffffb000027810 */ /* 0x000fc40007ffe0ff */
[----:B------:R-:W-:Y:S02]  /*a7a0*/  FSEL R32, R41, -INF , !P1 ;  /* 0xff80000029207808 */ /* 0x000fe40004800000 */
[----:B------:R-:W-:Y:S02]  /*a7b0*/  FSEL R245, R55, -INF , !P2 ;  /* 0xff80000037f57808 */ /* 0x000fe40005000000 */
[----:B------:R-:W-:Y:S02]  /*a7c0*/  FSEL R246, R54, -INF , !P3 ;  /* 0xff80000036f67808 */ /* 0x000fe40005800000 */
[C---:B------:R-:W-:Y:S02]  /*a7d0*/  ISETP.GE.AND P1, PT, R2.reuse, R16, PT ;  /* 0x000000100200720c */ /* 0x040fe40003f26270 */
[C---:B------:R-:W-:Y:S02]  /*a7e0*/  ISETP.GE.AND P4, PT, R2.reuse, R17, PT ;  /* 0x000000110200720c */ /* 0x040fe40003f86270 */
[----:B------:R-:W-:-:S02]  /*a7f0*/  ISETP.GE.AND P2, PT, R2, R19, PT ;  /* 0x000000130200720c */ /* 0x000fc40003f46270 */
[----:B------:R-:W-:Y:S01]  /*a800*/  ISETP.GE.AND P3, PT, R2, R20, PT ;  /* 0x000000140200720c */ /* 0x000fe20003f66270 */
[----:B------:R-:W-:Y:S01]  /*a810*/  VIADD R2, R0, 0xffffffb1 ;  /* 0xffffffb100027836 */ /* 0x000fe20000000000 */
[----:B------:R-:W-:Y:S01]  /*a820*/  FSEL R250, R43, -INF , !P5 ;  /* 0xff8000002bfa7808 */ /* 0x000fe20006800000 */
[----:B-1----:R-:W-:Y:S01]  /*a830*/  FMUL.FTZ R3, R34, UR21 ;  /* 0x0000001522037c20 */ /* 0x002fe20008410000 */
[----:B------:R-:W-:Y:S02]  /*a840*/  FSEL R132, R40, -INF , !P1 ;  /* 0xff80000028847808 */ /* 0x000fe40004800000 */
[----:B---3--:R-:W-:Y:S01]  /*a850*/  FSEL R31, R25, -INF , !P4 ;  /* 0xff800000191f7808 */ /* 0x008fe20006000000 */
[----:B------:R1:W3:Y:S01]  /*a860*/  MUFU.TANH R23, R3 ;  /* 0x0000000300177308 */ /* 0x0002e20000002400 */
[----:B------:R-:W-:Y:S02]  /*a870*/  FSEL R33, R24, -INF , !P2 ;  /* 0xff80000018217808 */ /* 0x000fe40005000000 */
[C---:B------:R-:W-:Y:S01]  /*a880*/  ISETP.GE.AND P5, PT, R2.reuse, R16, PT ;  /* 0x000000100200720c */ /* 0x040fe20003fa6270 */
[----:B------:R4:W-:Y:S01]  /*a890*/  STL [R1+0x30], R31 ;  /* 0x0000301f01007387 */ /* 0x0009e20000100800 */
[C---:B------:R-:W-:Y:S01]  /*a8a0*/  ISETP.GE.AND P1, PT, R2.reuse, R17, PT ;  /* 0x000000110200720c */ /* 0x040fe20003f26270 */
[----:B------:R-:W-:Y:S01]  /*a8b0*/  HMMA.16816.F32 R24, R4, R26, R12 ;  /* 0x0000001a0418723c */ /* 0x000fe2000000180c */
[C---:B------:R-:W-:Y:S01]  /*a8c0*/  ISETP.GE.AND P4, PT, R2.reuse, R19, PT ;  /* 0x000000130200720c */ /* 0x040fe20003f86270 */
[----:B------:R4:W2:Y:S01]  /*a8d0*/  MUFU.TANH R15, R35 ;  /* 0x00000023000f7308 */ /* 0x0008a20000002400 */
[----:B------:R-:W-:Y:S01]  /*a8e0*/  ISETP.GE.AND P2, PT, R2, R20, PT ;  /* 0x000000140200720c */ /* 0x000fe20003f46270 */
[----:B------:R-:W-:Y:S01]  /*a8f0*/  VIADD R2, R0, 0xffffffb8 ;  /* 0xffffffb800027836 */ /* 0x000fe20000000000 */
[----:B------:R-:W-:Y:S01]  /*a900*/  FSEL R42, R42, -INF , !P5 ;  /* 0xff8000002a2a7808 */ /* 0x000fe20006800000 */
[----:B------:R-:W-:Y:S01]  /*a910*/  FMUL.FTZ R14, R11, UR21 ;  /* 0x000000150b0e7c20 */ /* 0x000fe20008410000 */
[----:B------:R-:W-:-:S02]  /*a920*/  FSEL R34, R29, -INF , !P1 ;  /* 0xff8000001d227808 */ /* 0x000fc40004800000 */
[-C--:B------:R-:W-:Y:S01]  /*a930*/  ISETP.GE.AND P5, PT, R2, R16.reuse, PT ;  /* 0x000000100200720c */ /* 0x080fe20003fa6270 */
[----:B------:R4:W-:Y:S01]  /*a940*/  STL [R1+0x24], R42 ;  /* 0x0000242a01007387 */ /* 0x0009e20000100800 */
[----:B------:R4:W2:Y:S01]  /*a950*/  MUFU.TANH R13, R9 ;  /* 0x00000009000d7308 */ /* 0x0008a20000002400 */
[C---:B-1----:R-:W-:Y:S01]  /*a960*/  IADD3 R3, PT, PT, R0.reuse, -0x47, RZ ;  /* 0xffffffb900037810 */ /* 0x042fe20007ffe0ff */
[----:B------:R-:W-:Y:S01]  /*a970*/  VIADD R0, R0, 0xffffff80 ;  /* 0xffffff8000007836 */ /* 0x000fe20000000000 */
[----:B------:R-:W-:Y:S01]  /*a980*/  FSEL R52, R8, -INF , !P5 ;  /* 0xff80000008347808 */ /* 0x000fe20006800000 */
[----:B------:R4:W-:Y:S01]  /*a990*/  STL [R1+0x28], R34 ;  /* 0x0000282201007387 */ /* 0x0009e20000100800 */
[----:B------:R-:W-:Y:S02]  /*a9a0*/  ISETP.GE.AND P1, PT, R2, R17, PT ;  /* 0x000000110200720c */ /* 0x000fe40003f26270 */
[----:B------:R-:W-:Y:S01]  /*a9b0*/  ISETP.GE.AND P5, PT, R3, R16, PT ;  /* 0x000000100300720c */ /* 0x000fe20003fa6270 */
[----:B------:R4:W-:Y:S01]  /*a9c0*/  STL [R1+0x1c], R52 ;  /* 0x00001c3401007387 */ /* 0x0009e20000100800 */
[----:B------:R-:W-:-:S02]  /*a9d0*/  FSEL R133, R10, -INF , !P1 ;  /* 0xff8000000a857808 */ /* 0x000fc40004800000 */
[----:B------:R-:W-:-:S04]  /*a9e0*/  ISETP.GE.AND P1, PT, R0, R16, PT ;  /* 0x000000100000720c */ /* 0x000fc80003f26270 */
[----:B------:R-:W-:Y:S01]  /*a9f0*/  FSEL R12, R242, -INF , !P1 ;  /* 0xff800000f20c7808 */ /* 0x000fe20004800000 */
[----:B---3--:R-:W-:Y:S08]  /*aa00*/  BRA.U !UP1, `(.L_x_156) ;  /* 0x0000000109ac7547 */ /* 0x008ff0000b800000 */
[----:B------:R-:W3:Y:S04]  /*aa10*/  LDL R243, [R1+0x5c] ;  /* 0x00005c0001f37983 */ /* 0x000ee80000100800 */
[----:B------:R-:W5:Y:S01]  /*aa20*/  LDL R252, [R1+0x58] ;  /* 0x0000580001fc7983 */ /* 0x000f620000100800 */
[----:B------:R-:W-:-:S04]  /*aa30*/  UIADD3 UR22, UPT, UPT, UR17, -0x3, URZ ;  /* 0xfffffffd11167890 */ /* 0x000fc8000fffe0ff */
[----:B------:R-:W-:-:S04]  /*aa40*/  UIMAD.WIDE.U32 UR28, UR22, UR10, URZ ;  /* 0x0000000a161c72a5 */ /* 0x000fc8000f8e00ff */
[----:B------:R-:W-:Y:S02]  /*aa50*/  UIMAD UR22, UR22, UR11, UR29 ;  /* 0x0000000b161672a4 */ /* 0x000fe4000f8e021d */
[----:B------:R-:W-:Y:S01]  /*aa60*/  IMAD.U32 R4, RZ, RZ, UR28 ;  /* 0x0000001cff047e24 */ /* 0x000fe2000f8e00ff */
[----:B------:R-:W-:Y:S01]  /*aa70*/  ULEA UR23, UP0, UR28, UR36, 0x6 ;  /* 0x000000241c177291 */ /* 0x000fe2000f8030ff */
[----:B------:R-:W-:-:S05]  /*aa80*/  IMAD.U32 R5, RZ, RZ, UR28 ;  /* 0x0000001cff057e24 */ /* 0x000fca000f8e00ff */
[----:B------:R-:W-:Y:S01]  /*aa90*/  IMAD.U32 R8, RZ, RZ, UR23 ;  /* 0x00000017ff087e24 */ /* 0x000fe2000f8e00ff */
[-C--:B---3--:R-:W-:Y:S01]  /*aaa0*/  LEA R10, P1, R4, R243.reuse, 0x7 ;  /* 0x000000f3040a7211 */ /* 0x088fe200078238ff */
[----:B------:R-:W-:Y:S01]  /*aab0*/  IMAD.U32 R4, RZ, RZ, UR22 ;  /* 0x00000016ff047e24 */ /* 0x000fe2000f8e00ff */
[----:B------:R-:W-:Y:S02]  /*aac0*/  ULEA.HI.X UR22, UR28, UR35, UR22, 0x6, UP0 ;  /* 0x000000231c167291 */ /* 0x000fe400080f3416 */
[----:B------:R-:W-:Y:S02]  /*aad0*/  UIADD3 UR26, UP0, UPT, UR36, UR23, URZ ;  /* 0x00000017241a7290 */ /* 0x000fe4000ff1e0ff */
[-C--:B-----5:R-:W-:Y:S02]  /*aae0*/  LEA.HI.X R11, R5, R252.reuse, R4, 0x7, P1 ;  /* 0x000000fc050b7211 */ /* 0x0a0fe400008f3c04 */
[----:B------:R-:W-:Y:S01]  /*aaf0*/  IMAD.U32 R4, RZ, RZ, UR22 ;  /* 0x00000016ff047e24 */ /* 0x000fe2000f8e00ff */
[----:B------:R-:W-:Y:S01]  /*ab00*/  UIADD3.X UR25, UPT, UPT, UR35, UR22, URZ, UP0, !UPT ;  /* 0x0000001623197290 */ /* 0x000fe200087fe4ff */
[----:B------:R-:W-:Y:S01]  /*ab10*/  MOV R5, UR23 ;  /* 0x0000001700057c02 */ /* 0x000fe20008000f00 */
[----:B------:R-:W-:Y:S01]  /*ab20*/  IMAD.U32 R6, RZ, RZ, UR26 ;  /* 0x0000001aff067e24 */ /* 0x000fe2000f8e00ff */
[-C--:B------:R-:W-:Y:S01]  /*ab30*/  LEA R8, P1, R8, R243.reuse, 0x1 ;  /* 0x000000f308087211 */ /* 0x080fe200078208ff */
[----:B------:R-:W-:Y:S01]  /*ab40*/  ULEA UR23, UP0, UR10, UR23, 0x5 ;  /* 0x000000170a177291 */ /* 0x000fe2000f8028ff */
[----:B------:R-:W-:Y:S01]  /*ab50*/  MOV R7, UR26 ;  /* 0x0000001a00077c02 */ /* 0x000fe20008000f00 */
[----:B------:R-:W-:Y:S01]  /*ab60*/  @!PT LDS RZ, [RZ] ;  /* 0x00000000fffff984 */ /* 0x000fe20000000800 */
[----:B------:R-:W-:Y:S01]  /*ab70*/  @!PT LDS RZ, [RZ] ;  /* 0x00000000fffff984 */ /* 0x000fe20000000800 */
[----:B------:R-:W-:Y:S01]  /*ab80*/  @!PT LDS RZ, [RZ] ;  /* 0x00000000fffff984 */ /* 0x000fe20000000800 */
[----:B------:R1:W-:Y:S01]  /*ab90*/  LDGSTS.E.BYPASS.LTC128B.128 [R18+0x8000], desc[UR14][R10.64] ;  /* 0x080000000a127fae */ /* 0x0003e2000b981a0e */
[-C--:B----4-:R-:W-:Y:S01]  /*aba0*/  LEA.HI.X R9, R5, R252.reuse, R4, 0x1, P1 ;  /* 0x000000fc05097211 */ /* 0x090fe200008f0c04 */
[----:B------:R-:W-:Y:S01]  /*abb0*/  IMAD.U32 R5, RZ, RZ, UR25 ;  /* 0x00000019ff057e24 */ /* 0x000fe2000f8e00ff */
[----:B------:R-:W-:Y:S01]  /*abc0*/  ULEA.HI.X UR22, UR10, UR22, UR11, 0x5, UP0 ;  /* 0x000000160a167291 */ /* 0x000fe200080f2c0b */
[-C--:B------:R-:W-:Y:S01]  /*abd0*/  LEA R6, P1, R6, R243.reuse, 0x1 ;  /* 0x000000f306067211 */ /* 0x080fe200078208ff */
[----:B------:R-:W-:Y:S01]  /*abe0*/  IMAD.U32 R4, RZ, RZ, UR23 ;  /* 0x00000017ff047e24 */ /* 0x000fe2000f8e00ff */
[----:B------:R-:W-:Y:S01]  /*abf0*/  MOV R29, UR23 ;  /* 0x00000017001d7c02 */ /* 0x000fe20008000f00 */
[----:B------:R1:W-:Y:S01]  /*ac00*/  LDGSTS.E.BYPASS.LTC128B.128 [R18+0xa000], desc[UR14][R10.64+0x80] ;  /* 0x0a0000800a127fae */ /* 0x0003e2000b981a0e */
[-C--:B------:R-:W-:Y:S01]  /*ac10*/  LEA.HI.X R7, R7, R252.reuse, R5, 0x1, P1 ;  /* 0x000000fc07077211 */ /* 0x080fe200008f0c05 */
[----:B------:R-:W-:Y:S01]  /*ac20*/  IMAD.U32 R5, RZ, RZ, UR22 ;  /* 0x00000016ff057e24 */ /* 0x000fe2000f8e00ff */
[----:B------:R-:W-:Y:S01]  /*ac30*/  LEA R4, P1, R4, R243, 0x1 ;  /* 0x000000f304047211 */ /* 0x000fe200078208ff */
        /* <DEDUP_REMOVED lines=8> */
.L_x_156:
[----:B-1----:R-:W-:Y:S01]  /*acc0*/  FMNMX3.FTZ R4, R136, R12, R36, !PT ;  /* 0x0000000c88047276 */ /* 0x002fe20007810024 */
[----:B----4-:R-:W-:Y:S01]  /*acd0*/  FMUL.FTZ R9, R25, UR21 ;  /* 0x0000001519097c20 */ /* 0x010fe20008410000 */
[----:B------:R-:W-:Y:S01]  /*ace0*/  ISETP.GE.AND P1, PT, R0, R17, PT ;  /* 0x000000110000720c */ /* 0x000fe20003f26270 */
[----:B------:R-:W-:Y:S01]  /*acf0*/  STL [R1+0x9c], R18 ;  /* 0x00009c1201007387 */ /* 0x000fe20000100800 */
[----:B------:R-:W-:Y:S01]  /*ad00*/  FMNMX3.FTZ R4, R4, R22, R21, !PT ;  /* 0x0000001604047276 */ /* 0x000fe20007810015 */
[----:B------:R-:W-:Y:S01]  /*ad10*/  FMUL.FTZ R7, R24, UR21 ;  /* 0x0000001518077c20 */ /* 0x000fe20008410000 */
[----:B------:R-:W-:Y:S01]  /*ad20*/  FSEL R6, R65, -INF , !P1 ;  /* 0xff80000041067808 */ /* 0x000fe20004800000 */
[----:B------:R1:W-:Y:S01]  /*ad30*/  STL [R1+0x98], R16 ;  /* 0x0000981001007387 */ /* 0x0003e20000100800 */
[----:B--2---:R-:W-:Y:S01]  /*ad40*/  FSEL R11, R13, -INF , !P5 ;  /* 0xff8000000d0b7808 */ /* 0x004fe20006800000 */
[----:B------:R2:W3:Y:S01]  /*ad50*/  MUFU.TANH R24, R9 ;  /* 0x0000000900187308 */ /* 0x0004e20000002400 */
[C---:B------:R-:W-:Y:S01]  /*ad60*/  ISETP.GE.AND P5, PT, R0.reuse, R19, PT ;  /* 0x000000130000720c */ /* 0x040fe20003fa6270 */
[----:B------:R-:W4:Y:S01]  /*ad70*/  LDCU UR22, c[0x0][0x45c] ;  /* 0x00008b80ff1677ac */ /* 0x000f220008000800 */
[----:B------:R-:W-:Y:S01]  /*ad80*/  ISETP.GE.AND P1, PT, R0, R20, PT ;  /* 0x000000140000720c */ /* 0x000fe20003f26270 */
[----:B------:R-:W-:Y:S01]  /*ad90*/  STL [R1+0x18], R11 ;  /* 0x0000180b01007387 */ /* 0x000fe20000100800 */
[----:B------:R-:W-:-:S02]  /*ada0*/  FMNMX3.FTZ R0, R4, R213, R211, !PT ;  /* 0x000000d504007276 */ /* 0x000fc400078100d3 */
[----:B------:R-:W-:Y:S01]  /*adb0*/  FMNMX3.FTZ R4, R135, R6, R39, !PT ;  /* 0x0000000687047276 */ /* 0x000fe20007810027 */
[----:B------:R-:W-:Y:S01]  /*adc0*/  STL [R1+0xa0], R17 ;  /* 0x0000a01101007387 */ /* 0x000fe20000100800 */
[----:B------:R-:W-:Y:S01]  /*add0*/  FMNMX3.FTZ R8, R0, R209, R208, !PT ;  /* 0x000000d100087276 */ /* 0x000fe200078100d0 */
[----:B------:R-:W-:Y:S01]  /*ade0*/  MUFU.TANH R10, R14 ;  /* 0x0000000e000a7308 */ /* 0x000fe20000002400 */
[----:B------:R-:W-:Y:S01]  /*adf0*/  FMNMX3.FTZ R0, R4, R38, R37, !PT ;  /* 0x0000002604007276 */ /* 0x000fe20007810025 */
[----:B------:R-:W-:Y:S01]  /*ae00*/  STL [R1+0xb8], R251 ;  /* 0x0000b8fb01007387 */ /* 0x000fe20000100800 */
[----:B------:R-:W-:Y:S02]  /*ae10*/  FMNMX3.FTZ R4, R8, R30, R249, !PT ;  /* 0x0000001e08047276 */ /* 0x000fe400078100f9 */
[----:B------:R-:W-:Y:S01]  /*ae20*/  FMNMX3.FTZ R0, R0, R215, R212, !PT ;  /* 0x000000d700007276 */ /* 0x000fe200078100d4 */
[----:B------:R-:W-:Y:S01]  /*ae30*/  STL [R1+0xa4], R19 ;  /* 0x0000a41301007387 */ /* 0x000fe20000100800 */
[----:B------:R-:W-:Y:S01]  /*ae40*/  FMNMX3.FTZ R4, R4, R247, R244, !PT ;  /* 0x000000f704047276 */ /* 0x000fe200078100f4 */
[----:B--2---:R-:W-:Y:S01]  /*ae50*/  FMUL.FTZ R9, R26, UR21 ;  /* 0x000000151a097c20 */ /* 0x004fe20008410000 */
[----:B------:R-:W-:Y:S01]  /*ae60*/  FMNMX3.FTZ R0, R0, R214, R210, !PT ;  /* 0x000000d600007276 */ /* 0x000fe200078100d2 */
[----:B------:R2:W4:Y:S01]  /*ae70*/  MUFU.TANH R29, R7 ;  /* 0x00000007001d7308 */ /* 0x0005220000002400 */
[----:B------:R-:W-:-:S02]  /*ae80*/  FSEL R5, R64, -INF , !P5 ;  /* 0xff80000040057808 */ /* 0x000fc40006800000 */
[----:B------:R-:W-:Y:S02]  /*ae90*/  FMNMX3.FTZ R8, R0, R220, R251, !PT ;  /* 0x000000dc00087276 */ /* 0x000fe400078100fb */
[----:B-1----:R-:W-:Y:S02]  /*aea0*/  FSEL R16, R28, -INF , !P4 ;  /* 0xff8000001c107808 */ /* 0x002fe40006000000 */
[----:B------:R-:W-:Y:S01]  /*aeb0*/  FMNMX3.FTZ R8, R8, R248, R245, !PT ;  /* 0x000000f808087276 */ /* 0x000fe200078100f5 */
[----:B------:R1:W1:Y:S01]  /*aec0*/  MUFU.TANH R14, R9 ;  /* 0x00000009000e7308 */ /* 0x0002620000002400 */
[-C--:B------:R-:W-:Y:S01]  /*aed0*/  ISETP.GE.AND P5, PT, R2, R19.reuse, PT ;  /* 0x000000130200720c */ /* 0x080fe20003fa6270 */
[----:B------:R-:W-:Y:S01]  /*aee0*/  STL [R1+0x4], R16 ;  /* 0x0000041001007387 */ /* 0x000fe20000100800 */
[----:B------:R-:W-:-:S03]  /*aef0*/  ISETP.GE.AND P4, PT, R3, R19, PT ;  /* 0x000000130300720c */ /* 0x000fc60003f86270 */
[----:B------:R-:W-:Y:S01]  /*af00*/  STL [R1+0xa8], R20 ;  /* 0x0000a81401007387 */ /* 0x000fe20000100800 */
[----:B---3--:R-:W-:Y:S02]  /*af10*/  FSEL R50, R24, -INF , !P4 ;  /* 0xff80000018327808 */ /* 0x008fe40006000000 */
[----:B--2---:R-:W-:Y:S02]  /*af20*/  FSEL R7, R66, -INF , !P1 ;  /* 0xff80000042077808 */ /* 0x004fe40004800000 */
[----:B------:R-:W-:Y:S02]  /*af30*/  ISETP.GE.AND P1, PT, R3, R17, PT ;  /* 0x000000110300720c */ /* 0x000fe40003f26270 */
[----:B----4-:R-:W-:Y:S02]  /*af40*/  FSEL R141, R29, -INF , !P5 ;  /* 0xff8000001d8d7808 */ /* 0x010fe40006800000 */
[----:B------:R-:W-:Y:S01]  /*af50*/  FSEL R139, R10, -INF , !P1 ;  /* 0xff8000000a8b7808 */ /* 0x000fe20004800000 */
[----:B------:R-:W-:Y:S01]  /*af60*/  FMUL.FTZ R10, R27, UR21 ;  /* 0x000000151b0a7c20 */ /* 0x000fe20008410000 */
[----:B-1----:R-:W-:-:S02]  /*af70*/  FMNMX3.FTZ R9, R8, R31, R34, !PT ;  /* 0x0000001f08097276 */ /* 0x002fc40007810022 */
[----:B------:R-:W2:Y:S01]  /*af80*/  LDL.LU R34, [R1+0x68] ;  /* 0x0000680001227983 */ /* 0x000ea20000300800 */
[----:B------:R-:W-:Y:S02]  /*af90*/  ISETP.GE.AND P1, PT, R2, R20, PT ;  /* 0x000000140200720c */ /* 0x000fe40003f26270 */
[----:B------:R-:W-:Y:S01]  /*afa0*/  FMNMX3.FTZ R2, R4, R132, R42, !PT ;  /* 0x0000008404027276 */ /* 0x000fe2000781002a */
[----:B------:R-:W1:Y:S01]  /*afb0*/  MUFU.TANH R10, R10 ;  /* 0x0000000a000a7308 */ /* 0x000e620000002400 */
[----:B------:R-:W-:Y:S02]  /*afc0*/  FMNMX3.FTZ R4, R137, R5, R46, !PT ;  /* 0x0000000589047276 */ /* 0x000fe4000781002e */
[----:B------:R-:W-:Y:S02]  /*afd0*/  FMNMX3.FTZ R0, R2, R52, R11, !PT ;  /* 0x0000003402007276 */ /* 0x000fe4000781000b */
[----:B------:R-:W-:Y:S02]  /*afe0*/  FMNMX3.FTZ R4, R4, R44, R45, !PT ;  /* 0x0000002c04047276 */ /* 0x000fe4000781002d */
[----:B------:R-:W-:Y:S01]  /*aff0*/  FMNMX3.FTZ R2, R134, R7, R47, !PT ;  /* 0x0000000786027276 */ /* 0x000fe2000781002f */
[----:B------:R-:W3:Y:S01]  /*b000*/  SHFL.BFLY PT, R13, R0, 0x2, 0x1f ;  /* 0x0c401f00000d7f89 */ /* 0x000ee200000e0000 */
[----:B------:R-:W-:-:S02]  /*b010*/  FMNMX3.FTZ R4, R4, R218, R217, !PT ;  /* 0x000000da04047276 */ /* 0x000fc400078100d9 */
[----:B------:R-:W-:Y:S02]  /*b020*/  FMNMX3.FTZ R2, R2, R48, R49, !PT ;  /* 0x0000003002027276 */ /* 0x000fe40007810031 */
[----:B------:R-:W-:Y:S02]  /*b030*/  FMNMX3.FTZ R8, R4, R219, R216, !PT ;  /* 0x000000db04087276 */ /* 0x000fe400078100d8 */
[----:B------:R-:W-:Y:S02]  /*b040*/  FMNMX3.FTZ R4, R9, R133, R139, !PT ;  /* 0x0000008509047276 */ /* 0x000fe4000781008b */
[----:B------:R-:W-:Y:S02]  /*b050*/  FMNMX3.FTZ R8, R8, R143, R232, !PT ;  /* 0x0000008f08087276 */ /* 0x000fe400078100e8 */
[----:B------:R-:W-:Y:S01]  /*b060*/  FMNMX3.FTZ R2, R2, R227, R226, !PT ;  /* 0x000000e302027276 */ /* 0x000fe200078100e2 */
[----:B------:R-:W4:Y:S01]  /*b070*/  SHFL.BFLY PT, R11, R4, 0x2, 0x1f ;  /* 0x0c401f00040b7f89 */ /* 0x000f2200000e0000 */
[----:B------:R-:W-:-:S02]  /*b080*/  FMNMX3.FTZ R8, R8, R142, R246, !PT ;  /* 0x0000008e08087276 */ /* 0x000fc400078100f6 */
[----:B------:R-:W-:Y:S02]  /*b090*/  FMNMX3.FTZ R2, R2, R225, R224, !PT ;  /* 0x000000e102027276 */ /* 0x000fe400078100e0 */
[----:B------:R-:W-:Y:S02]  /*b0a0*/  ISETP.GE.AND P5, PT, R3, R20, PT ;  /* 0x000000140300720c */ /* 0x000fe40003fa6270 */
[----:B------:R-:W-:Y:S02]  /*b0b0*/  FMNMX3.FTZ R3, R8, R33, R16, !PT ;  /* 0x0000002108037276 */ /* 0x000fe40007810010 */
[----:B------:R-:W-:Y:S02]  /*b0c0*/  FMNMX3.FTZ R2, R2, R140, R233, !PT ;  /* 0x0000008c02027276 */ /* 0x000fe400078100e9 */
[----:B------:R-:W-:Y:S02]  /*b0d0*/  FMNMX3.FTZ R3, R3, R141, R50, !PT ;  /* 0x0000008d03037276 */ /* 0x000fe40007810032 */
[----:B------:R-:W-:-:S02]  /*b0e0*/  FSEL R24, R23, -INF , !P3 ;  /* 0xff80000017187808 */ /* 0x000fc40005800000 */
[----:B------:R-:W-:Y:S02]  /*b0f0*/  FSEL R53, R15, -INF , !P2 ;  /* 0xff8000000f357808 */ /* 0x000fe40005000000 */
[----:B------:R-:W-:Y:S01]  /*b100*/  FMNMX3.FTZ R2, R2, R32, R250, !PT ;  /* 0x0000002002027276 */ /* 0x000fe200078100fa */
[----:B------:R-:W4:Y:S01]  /*b110*/  SHFL.BFLY PT, R9, R3, 0x2, 0x1f ;  /* 0x0c401f0003097f89 */ /* 0x000f2200000e0000 */
[----:B------:R-:W-:Y:S02]  /*b120*/  FSEL R31, R14, -INF , !P1 ;  /* 0xff8000000e1f7808 */ /* 0x000fe40004800000 */
[----:B-1----:R-:W-:Y:S02]  /*b130*/  FSEL R29, R10, -INF , !P5 ;  /* 0xff8000000a1d7808 */ /* 0x002fe40006800000 */
[----:B------:R-:W-:Y:S02]  /*b140*/  FMNMX3.FTZ R2, R2, R24, R53, !PT ;  /* 0x0000001802027276 */ /* 0x000fe40007810035 */
[----:B---3--:R-:W-:-:S02]  /*b150*/  FMNMX.FTZ R0, R0, R13, !PT ;  /* 0x0000000d00007209 */ /* 0x008fc40007810000 */
[----:B------:R-:W-:-:S03]  /*b160*/  FMNMX3.FTZ R2, R2, R31, R29, !PT ;  /* 0x0000001f02027276 */ /* 0x000fc6000781001d */
[----:B------:R-:W1:Y:S04]  /*b170*/  SHFL.BFLY PT, R10, R0, 0x1, 0x1f ;  /* 0x0c201f00000a7f89 */ /* 0x000e6800000e0000 */
[----:B------:R-:W3:Y:S01]  /*b180*/  SHFL.BFLY PT, R8, R2, 0x2, 0x1f ;  /* 0x0c401f0002087f89 */ /* 0x000ee200000e0000 */
[----:B----4-:R-:W-:-:S05]  /*b190*/  FMNMX.FTZ R4, R4, R11, !PT ;  /* 0x0000000b04047209 */ /* 0x010fca0007810000 */
[----:B------:R-:W4:Y:S01]  /*b1a0*/  SHFL.BFLY PT, R11, R4, 0x1, 0x1f ;  /* 0x0c201f00040b7f89 */ /* 0x000f2200000e0000 */
[----:B------:R-:W-:-:S05]  /*b1b0*/  FMNMX.FTZ R3, R3, R9, !PT ;  /* 0x0000000903037209 */ /* 0x000fca0007810000 */
[----:B------:R-:W4:Y:S01]  /*b1c0*/  SHFL.BFLY PT, R9, R3, 0x1, 0x1f ;  /* 0x0c201f0003097f89 */ /* 0x000f2200000e0000 */
[----:B-1----:R-:W-:Y:S02]  /*b1d0*/  FMNMX.FTZ R251, R0, R10, !PT ;  /* 0x0000000a00fb7209 */ /* 0x002fe40007810000 */
[----:B---3--:R-:W-:-:S03]  /*b1e0*/  FMNMX.FTZ R2, R2, R8, !PT ;  /* 0x0000000802027209 */ /* 0x008fc60007810000 */
[C---:B------:R-:W-:Y:S01]  /*b1f0*/  FMUL.FTZ R40, R251.reuse, UR22 ;  /* 0x00000016fb287c20 */ /* 0x040fe20008410000 */
[----:B------:R-:W-:Y:S01]  /*b200*/  FSETP.NEU.FTZ.AND P4, PT, R251, -INF , PT ;  /* 0xff800000fb00780b */ /* 0x000fe20003f9d000 */
[----:B------:R-:W1:Y:S01]  /*b210*/  S2UR UR23, SR_CgaCtaId ;  /* 0x00000000001779c3 */ /* 0x000e620000008800 */
[----:B------:R-:W3:Y:S02]  /*b220*/  SHFL.BFLY PT, R8, R2, 0x1, 0x1f ;  /* 0x0c201f0002087f89 */ /* 0x000ee400000e0000 */
[----:B------:R-:W-:Y:S02]  /*b230*/  FSEL R40, R40, RZ, P4 ;  /* 0x000000ff28287208 */ /* 0x000fe40002000000 */
[----:B----4-:R-:W-:-:S03]  /*b240*/  FMNMX.FTZ R54, R4, R11, !PT ;  /* 0x0000000b04367209 */ /* 0x010fc60007810000 */
[--C-:B------:R-:W-:Y:S01]  /*b250*/  FFMA.FTZ R0, R36, UR22, -R40.reuse ;  /* 0x0000001624007c23 */ /* 0x100fe20008010828 */
[C---:B------:R-:W-:Y:S01]  /*b260*/  FSETP.NEU.FTZ.AND P3, PT, R54.reuse, -INF , PT ;  /* 0xff8000003600780b */ /* 0x040fe20003f7d000 */
[----:B------:R-:W-:Y:S01]  /*b270*/  FMUL.FTZ R23, R54, UR22 ;  /* 0x0000001636177c20 */ /* 0x000fe20008410000 */
[----:B------:R-:W-:Y:S01]  /*b280*/  FMNMX.FTZ R55, R3, R9, !PT ;  /* 0x0000000903377209 */ /* 0x000fe20007810000 */
[----:B------:R4:W1:Y:S03]  /*b290*/  MUFU.EX2 R20, R0 ;  /* 0x0000000000147308 */ /* 0x0008660000000800 */
[----:B------:R-:W-:Y:S02]  /*b2a0*/  FSEL R23, R23, RZ, P3 ;  /* 0x000000ff17177208 */ /* 0x000fe40001800000 */
[----:B------:R-:W-:Y:S01]  /*b2b0*/  FSETP.NEU.FTZ.AND P2, PT, R55, -INF , PT ;  /* 0xff8000003700780b */ /* 0x000fe20003f5d000 */
[----:B----4-:R-:W-:Y:S01]  /*b2c0*/  FFMA.FTZ R0, R21, UR22, -R40 ;  /* 0x0000001615007c23 */ /* 0x010fe20008010828 */
[----:B------:R-:W-:-:S03]  /*b2d0*/  FMUL.FTZ R21, R55, UR22 ;  /* 0x0000001637157c20 */ /* 0x000fc60008410000 */
[----:B------:R4:W-:Y:S01]  /*b2e0*/  MUFU.EX2 R51, R0 ;  /* 0x0000000000337308 */ /* 0x0009e20000000800 */
[----:B------:R-:W-:Y:S01]  /*b2f0*/  UMOV UR21, 0x400 ;  /* 0x0000040000157882 */ /* 0x000fe20000000000 */
[----:B---3--:R-:W-:Y:S01]  /*b300*/  FMNMX.FTZ R252, R2, R8, !PT ;  /* 0x0000000802fc7209 */ /* 0x008fe20007810000 */
[----:B-1----:R-:W-:Y:S01]  /*b310*/  ULEA UR21, UR23, UR21, 0x18 ;  /* 0x0000001517157291 */ /* 0x002fe2000f8ec0ff */
[----:B------:R-:W-:Y:S01]  /*b320*/  FSEL R21, R21, RZ, P2 ;  /* 0x000000ff15157208 */ /* 0x000fe20001000000 */
[----:B------:R-:W-:Y:S01]  /*b330*/  FFMA.FTZ R4, R22, UR22, -R40 ;  /* 0x0000001616047c23 */ /* 0x000fe20008010828 */
[----:B----4-:R-:W-:-:S04]  /*b340*/  FFMA.FTZ R0, R39, UR22, -R23 ;  /* 0x0000001627007c23 */ /* 0x010fc80008010817 */
[----:B------:R1:W-:Y:S01]  /*b350*/  MUFU.EX2 R28, R0 ;  /* 0x00000000001c7308 */ /* 0x0003e20000000800 */
[----:B------:R-:W-:Y:S01]  /*b360*/  FMUL.FTZ R22, R252, UR22 ;  /* 0x00000016fc167c20 */ /* 0x000fe20008410000 */
[----:B------:R-:W-:Y:S01]  /*b370*/  FFMA.FTZ R12, R12, UR22, -R40 ;  /* 0x000000160c0c7c23 */ /* 0x000fe20008010828 */
[----:B------:R-:W-:Y:S01]  /*b380*/  FSETP.NEU.FTZ.AND P1, PT, R252, -INF , PT ;  /* 0xff800000fc00780b */ /* 0x000fe20003f3d000 */
[----:B------:R-:W-:Y:S01]  /*b390*/  FFMA.FTZ R2, R44, UR22, -R21 ;  /* 0x000000162c027c23 */ /* 0x000fe20008010815 */
[--C-:B------:R-:W-:Y:S01]  /*b3a0*/  FFMA.FTZ R6, R6, UR22, -R23.reuse ;  /* 0x0000001606067c23 */ /* 0x100fe20008010817 */
[----:B-1----:R-:W-:-:S04]  /*b3b0*/  FFMA.FTZ R0, R37, UR22, -R23 ;  /* 0x0000001625007c23 */ /* 0x002fc80008010817 */
[----:B------:R1:W-:Y:S01]  /*b3c0*/  MUFU.EX2 R25, R0 ;  /* 0x0000000000197308 */ /* 0x0003e20000000800 */
[----:B------:R-:W-:Y:S01]  /*b3d0*/  FSEL R22, R22, RZ, P1 ;  /* 0x000000ff16167208 */ /* 0x000fe20000800000 */
[----:B------:R-:W-:Y:S02]  /*b3e0*/  FFMA.FTZ R3, R38, UR22, -R23 ;  /* 0x0000001626037c23 */ /* 0x000fe40008010817 */
[----:B------:R-:W-:Y:S01]  /*b3f0*/  MUFU.EX2 R19, R12 ;  /* 0x0000000c00137308 */ /* 0x000fe20000000800 */
[--C-:B------:R-:W-:Y:S01]  /*b400*/  FFMA.FTZ R5, R5, UR22, -R21.reuse ;  /* 0x0000001605057c23 */ /* 0x100fe20008010815 */
[----:B-1----:R-:W-:-:S04]  /*b410*/  FFMA.FTZ R0, R46, UR22, -R21 ;  /* 0x000000162e007c23 */ /* 0x002fc80008010815 */
[----:B------:R1:W-:Y:S04]  /*b420*/  MUFU.EX2 R27, R0 ;  /* 0x00000000001b7308 */ /* 0x0003e80000000800 */
[----:B------:R-:W-:Y:S01]  /*b430*/  MUFU.EX2 R17, R6 ;  /* 0x0000000600117308 */ /* 0x000fe20000000800 */
[----:B------:R-:W-:-:S03]  /*b440*/  FFMA.FTZ R7, R7, UR22, -R22 ;  /* 0x0000001607077c23 */ /* 0x000fc60008010816 */
[----:B------:R3:W4:Y:S01]  /*b450*/  MUFU.EX2 R26, R3 ;  /* 0x00000003001a7308 */ /* 0x0007220000000800 */
[----:B-1----:R-:W-:-:S03]  /*b460*/  FFMA.FTZ R0, R45, UR22, -R21 ;  /* 0x000000162d007c23 */ /* 0x002fc60008010815 */
[----:B------:R1:W-:Y:S04]  /*b470*/  MUFU.EX2 R18, R5 ;  /* 0x0000000500127308 */ /* 0x0003e80000000800 */
[----:B------:R4:W-:Y:S01]  /*b480*/  MUFU.EX2 R6, R0 ;  /* 0x0000000000067308 */ /* 0x0009e20000000800 */
[----:B---3--:R-:W-:-:S03]  /*b490*/  FFMA.FTZ R3, R48, UR22, -R22 ;  /* 0x0000001630037c23 */ /* 0x008fc60008010816 */
[----:B------:R3:W-:Y:S01]  /*b4a0*/  MUFU.EX2 R8, R2 ;  /* 0x0000000200087308 */ /* 0x0007e20000000800 */
[----:B------:R-:W-:Y:S02]  /*b4b0*/  MOV R48, R20 ;  /* 0x0000001400307202 */ /* 0x000fe40000000f00 */
[----:B-1----:R-:W-:Y:S01]  /*b4c0*/  FSEL R5, R54, RZ, P3 ;  /* 0x000000ff36057208 */ /* 0x002fe20001800000 */
[----:B----4-:R-:W-:Y:S01]  /*b4d0*/  FFMA.FTZ R0, R47, UR22, -R22 ;  /* 0x000000162f007c23 */ /* 0x010fe20008010816 */
[----:B---3--:R-:W-:-:S03]  /*b4e0*/  FSEL R2, R251, RZ, P4 ;  /* 0x000000fffb027208 */ /* 0x008fc60002000000 */
[----:B------:R1:W-:Y:S04]  /*b4f0*/  MUFU.EX2 R20, R0 ;  /* 0x0000000000147308 */ /* 0x0003e80000000800 */
[----:B------:R3:W-:Y:S04]  /*b500*/  MUFU.EX2 R138, R4 ;  /* 0x00000004008a7308 */ /* 0x0007e80000000800 */
[----:B------:R4:W-:Y:S01]  /*b510*/  MUFU.EX2 R52, R3 ;  /* 0x0000000300347308 */ /* 0x0009e20000000800 */
[----:B-1----:R-:W-:-:S03]  /*b520*/  FFMA.FTZ R0, R49, UR22, -R22 ;  /* 0x0000001631007c23 */ /* 0x002fc60008010816 */
[----:B------:R-:W-:Y:S01]  /*b530*/  MUFU.EX2 R16, R7 ;  /* 0x0000000700107308 */ /* 0x000fe20000000800 */
[----:B---3--:R-:W-:-:S03]  /*b540*/  FADD.FTZ R4, R136, -R2 ;  /* 0x8000000288047221 */ /* 0x008fc60000010000 */
[----:B------:R1:W3:Y:S01]  /*b550*/  MUFU.EX2 R7, R0 ;  /* 0x0000000000077308 */ /* 0x0002e20000000800 */
[----:B----4-:R-:W-:Y:S01]  /*b560*/  FADD.FTZ R3, R135, -R5 ;  /* 0x8000000587037221 */ /* 0x010fe20000010000 */
[----:B------:R-:W-:Y:S01]  /*b570*/  FMUL.FTZ R4, R4, UR22 ;  /* 0x0000001604047c20 */ /* 0x000fe20008410000 */
[----:B------:R-:W-:Y:S02]  /*b580*/  FSEL R2, R55, RZ, P2 ;  /* 0x000000ff37027208 */ /* 0x000fe40001000000 */
[----:B------:R-:W-:Y:S01]  /*b590*/  FMUL.FTZ R3, R3, UR22 ;  /* 0x0000001603037c20 */ /* 0x000fe20008410000 */
[----:B------:R-:W4:Y:S01]  /*b5a0*/  MUFU.EX2 R46, R4 ;  /* 0x00000004002e7308 */ /* 0x000f220000000800 */
[----:B------:R-:W-:Y:S03]  /*b5b0*/  STL [R1+0x10], R251 ;  /* 0x000010fb01007387 */ /* 0x000fe60000100800 */
[----:B------:R4:W2:Y:S01]  /*b5c0*/  MUFU.EX2 R45, R3 ;  /* 0x00000003002d7308 */ /* 0x0008a20000000800 */
[----:B------:R-:W-:Y:S01]  /*b5d0*/  FSEL R5, R252, RZ, P1 ;  /* 0x000000fffc057208 */ /* 0x000fe20000800000 */
[----:B------:R-:W-:Y:S01]  /*b5e0*/  FADD.FTZ R2, R137, -R2 ;  /* 0x8000000289027221 */ /* 0x000fe20000010000 */
[----:B------:R-:W-:Y:S04]  /*b5f0*/  STL [R1+0x14], R54 ;  /* 0x0000143601007387 */ /* 0x000fe80000100800 */
[----:B------:R-:W-:Y:S01]  /*b600*/  STL [R1+0xc], R55 ;  /* 0x00000c3701007387 */ /* 0x000fe20000100800 */
[----:B------:R-:W-:Y:S01]  /*b610*/  FMUL.FTZ R2, R2, UR22 ;  /* 0x0000001602027c20 */ /* 0x000fe20008410000 */
[----:B-1----:R-:W-:-:S02]  /*b620*/  FADD.FTZ R0, R134, -R5 ;  /* 0x8000000586007221 */ /* 0x002fc40000010000 */
[----:B------:R-:W-:Y:S01]  /*b630*/  STL [R1+0xac], R252 ;  /* 0x0000acfc01007387 */ /* 0x000fe20000100800 */
[----:B------:R-:W-:Y:S01]  /*b640*/  IMAD.MOV.U32 R134, RZ, RZ, R26 ;  /* 0x000000ffff867224 */ /* 0x000fe200078e001a */
[----:B------:R-:W-:Y:S02]  /*b650*/  F2FP.F16.F32.PACK_AB R9, R28, R17 ;  /* 0x000000111c09723e */ /* 0x000fe400000000ff */
[----:B---3--:R-:W-:Y:S01]  /*b660*/  STL [R1+0x54], R7 ;  /* 0x0000540701007387 */ /* 0x008fe20000100800 */
[----:B----4-:R-:W-:-:S03]  /*b670*/  MOV R3, 0x20 ;  /* 0x0000002000037802 */ /* 0x010fc60000000f00 */
[----:B------:R-:W-:Y:S01]  /*b680*/  STL [R1+0xb0], R19 ;  /* 0x0000b01301007387 */ /* 0x000fe20000100800 */
[----:B------:R1:W3:Y:S03]  /*b690*/  MUFU.EX2 R43, R2 ;  /* 0x00000002002b7308 */ /* 0x0002e60000000800 */
[----:B------:R4:W-:Y:S01]  /*b6a0*/  STL [R1+0xb4], R17 ;  /* 0x0000b41101007387 */ /* 0x0009e20000100800 */
[----:B------:R-:W-:Y:S02]  /*b6b0*/  F2FP.F16.F32.PACK_AB R10, R51, R138 ;  /* 0x0000008a330a723e */ /* 0x000fe400000000ff */
[----:B--2---:R-:W-:-:S05]  /*b6c0*/  LEA R44, R34, UR21, 0x1 ;  /* 0x00000015222c7c11 */ /* 0x004fca000f8e08ff */
[----:B------:R-:W2:Y:S01]  /*b6d0*/  LDSM.16.MT88.4 R12, [R44+0xc000] ;  /* 0x00c000002c0c783b */ /* 0x000ea20000004200 */
[----:B----4-:R-:W-:Y:S02]  /*b6e0*/  MOV R17, R25 ;  /* 0x0000001900117202 */ /* 0x010fe40000000f00 */
[----:B-1----:R-:W-:Y:S01]  /*b6f0*/  SEL R2, R3, 0xffffffe0, !P0 ;  /* 0xffffffe003027807 */ /* 0x002fe20004000000 */
[----:B------:R-:W-:Y:S01]  /*b700*/  FMUL.FTZ R148, R148, R46 ;  /* 0x0000002e94947220 */ /* 0x000fe20000410000 */
[----:B------:R-:W-:Y:S01]  /*b710*/  MOV R3, R8 ;  /* 0x0000000800037202 */ /* 0x000fe20000000f00 */
[----:B------:R-:W-:Y:S01]  /*b720*/  FMUL.FTZ R149, R149, R46 ;  /* 0x0000002e95957220 */ /* 0x000fe20000410000 */
[----:B------:R-:W-:Y:S01]  /*b730*/  F2FP.F16.F32.PACK_AB R8, R48, R19 ;  /* 0x000000133008723e */ /* 0x000fe200000000ff */
[-C--:B------:R-:W-:Y:S01]  /*b740*/  FMUL.FTZ R150, R150, R45.reuse ;  /* 0x0000002d96967220 */ /* 0x080fe20000410000 */
[----:B------:R-:W-:Y:S01]  /*b750*/  F2FP.F16.F32.PACK_AB R11, R17, R134 ;  /* 0x00000086110b723e */ /* 0x000fe200000000ff */
[----:B------:R-:W-:Y:S01]  /*b760*/  FMUL.FTZ R151, R151, R45 ;  /* 0x0000002d97977220 */ /* 0x000fe20000410000 */
[----:B------:R-:W-:Y:S01]  /*b770*/  MOV R252, R27 ;  /* 0x0000001b00fc7202 */ /* 0x000fe20000000f00 */
[----:B------:R-:W-:-:S04]  /*b780*/  FMUL.FTZ R0, R0, UR22 ;  /* 0x0000001600007c20 */ /* 0x000fc80008410000 */
[----:B------:R1:W4:Y:S01]  /*b790*/  MUFU.EX2 R42, R0 ;  /* 0x00000000002a7308 */ /* 0x0003220000000800 */
[----:B--2---:R-:W-:Y:S01]  /*b7a0*/  HMMA.16816.F32 R236, R8, R12, R148 ;  /* 0x0000000c08ec723c */ /* 0x004fe20000001894 */
[----:B------:R-:W-:Y:S02]  /*b7b0*/  IADD3 R148, PT, PT, R2, R44, RZ ;  /* 0x0000002c02947210 */ /* 0x000fe40007ffe0ff */
[----:B------:R-:W-:-:S03]  /*b7c0*/  MOV R151, R24 ;  /* 0x0000001800977202 */ /* 0x000fc60000000f00 */
[----:B------:R-:W2:Y:S01]  /*b7d0*/  LDSM.16.MT88.4 R24, [R148+0xc000] ;  /* 0x00c000009418783b */ /* 0x000ea20000004200 */
[----:B------:R-:W-:Y:S02]  /*b7e0*/  IMAD.MOV.U32 R19, RZ, RZ, R6 ;  /* 0x000000ffff137224 */ /* 0x000fe400078e0006 */
[----:B-1----:R-:W-:Y:S01]  /*b7f0*/  VIADD R0, R44, 0xc000 ;  /* 0x0000c0002c007836 */ /* 0x002fe20000000000 */
[----:B------:R-:W-:Y:S01]  /*b800*/  F2FP.F16.F32.PACK_AB R4, R252, R18 ;  /* 0x00000012fc04723e */ /* 0x000fe200000000ff */
[----:B---3--:R-:W-:Y:S01]  /*b810*/  FMUL.FTZ R144, R144, R43 ;  /* 0x0000002b90907220 */ /* 0x008fe20000410000 */
[----:B------:R-:W-:Y:S01]  /*b820*/  F2FP.F16.F32.PACK_AB R6, R19, R3 ;  /* 0x000000031306723e */ /* 0x000fe200000000ff */
[-C--:B------:R-:W-:Y:S01]  /*b830*/  FMUL.FTZ R145, R145, R43.reuse ;  /* 0x0000002b91917220 */ /* 0x080fe20000410000 */
[----:B------:R-:W-:Y:S01]  /*b840*/  F2FP.F16.F32.PACK_AB R5, R20, R16 ;  /* 0x000000101405723e */ /* 0x000fe200000000ff */
[-C--:B----4-:R-:W-:Y:S01]  /*b850*/  FMUL.FTZ R146, R146, R42.reuse ;  /* 0x0000002a92927220 */ /* 0x090fe20000410000 */
[----:B------:R-:W-:Y:S01]  /*b860*/  FMUL.FTZ R147, R147, R42 ;  /* 0x0000002a93937220 */ /* 0x000fe20000410000 */
[----:B------:R-:W-:Y:S01]  /*b870*/  F2FP.F16.F32.PACK_AB R7, R7, R52 ;  /* 0x000000340707723e */ /* 0x000fe200000000ff */
        /* <DEDUP_REMOVED lines=8> */
[----:B------:R-:W-:-:S02]  /*b900*/  IADD3 R41, PT, PT, R44, 0xc040, RZ ;  /* 0x0000c0402c297810 */ /* 0x000fc40007ffe0ff */
[----:B------:R-:W-:Y:S01]  /*b910*/  @P6 IADD3 R41, PT, PT, R0, -0x40, RZ ;  /* 0xffffffc000296810 */ /* 0x000fe20007ffe0ff */
[----:B------:R-:W-:Y:S01]  /*b920*/  IMAD.MOV.U32 R137, RZ, RZ, R232 ;  /* 0x000000ffff897224 */ /* 0x000fe200078e00e8 */
[----:B------:R-:W-:Y:S01]  /*b930*/  MOV R135, R233 ;  /* 0x000000e900877202 */ /* 0x000fe20000000f00 */
[-C--:B------:R-:W-:Y:S01]  /*b940*/  FMUL.FTZ R160, R160, R46.reuse ;  /* 0x0000002ea0a07220 */ /* 0x080fe20000410000 */
[----:B------:R-:W-:Y:S01]  /*b950*/  FMUL.FTZ R161, R161, R46 ;  /* 0x0000002ea1a17220 */ /* 0x000fe20000410000 */
[-C--:B------:R-:W-:Y:S01]  /*b960*/  FMUL.FTZ R162, R162, R45.reuse ;  /* 0x0000002da2a27220 */ /* 0x080fe20000410000 */
[----:B------:R-:W-:Y:S01]  /*b970*/  FMUL.FTZ R163, R163, R45 ;  /* 0x0000002da3a37220 */ /* 0x000fe20000410000 */
        /* <DEDUP_REMOVED lines=12> */
[----:B------:R-:W-:Y:S01]  /*ba40*/  HMMA.16816.F32 R240, R4, R12, R144 ;  /* 0x0000000c04f0723c */ /* 0x000fe20000001890 */
[----:B------:R-:W-:-:S07]  /*ba50*/  MOV R150, R220 ;  /* 0x000000dc00967202 */ /* 0x000fce0000000f00 */
[-C--:B------:R-:W-:Y:S08]  /*ba60*/  HMMA.16816.F32 R232, R4, R14.reuse, R152 ;  /* 0x0000000e04e8723c */ /* 0x080ff00000001898 */
[C---:B------:R-:W-:Y:S01]  /*ba70*/  HMMA.16816.F32 R228, R8.reuse, R14, R156 ;  /* 0x0000000e08e4723c */ /* 0x040fe2000000189c */
[----:B------:R-:W1:Y:S07]  /*ba80*/  LDSM.16.MT88.4 R12, [R41] ;  /* 0x00000000290c783b */ /* 0x000e6e0000004200 */
[-C--:B--2---:R-:W-:Y:S08]  /*ba90*/  HMMA.16816.F32 R220, R8, R24.reuse, R160 ;  /* 0x0000001808dc723c */ /* 0x084ff000000018a0 */
[C---:B------:R-:W-:Y:S08]  /*baa0*/  HMMA.16816.F32 R36, R4.reuse, R24, R164 ;  /* 0x000000180424723c */ /* 0x040ff000000018a4 */
[-C--:B------:R-:W-:Y:S08]  /*bab0*/  HMMA.16816.F32 R168, R4, R26.reuse, R168 ;  /* 0x0000001a04a8723c */ /* 0x080ff000000018a8 */
[C---:B------:R-:W-:Y:S01]  /*bac0*/  HMMA.16816.F32 R172, R8.reuse, R26, R172 ;  /* 0x0000001a08ac723c */ /* 0x040fe200000018ac */
[----:B------:R-:W2:Y:S01]  /*bad0*/  LDSM.16.MT88.4 R24, [R44+0xe000] ;  /* 0x00e000002c18783b */ /* 0x000ea20000004200 */
        /* <DEDUP_REMOVED lines=16> */
[----:B------:R-:W-:Y:S01]  /*bbe0*/  MOV R49, R32 ;  /* 0x0000002000317202 */ /* 0x000fe20000000f00 */
        /* <DEDUP_REMOVED lines=8> */
[----:B-1----:R-:W-:Y:S01]  /*bc70*/  HMMA.16816.F32 R56, R8, R14, R188 ;  /* 0x0000000e0838723c */ /* 0x002fe200000018bc */
[----:B------:R-:W-:Y:S01]  /*bc80*/  MOV R188, R49 ;  /* 0x0000003100bc7202 */ /* 0x000fe20000000f00 */
[----:B------:R-:W-:Y:S01]  /*bc90*/  IMAD.IADD R47, R2, 0x1, R41 ;  /* 0x00000001022f7824 */ /* 0x000fe200078e0229 */
[----:B------:R-:W-:-:S05]  /*bca0*/  MOV R49, R31 ;  /* 0x0000001f00317202 */ /* 0x000fca0000000f00 */
[-C--:B------:R-:W-:Y:S08]  /*bcb0*/  HMMA.16816.F32 R176, R8, R12.reuse, R176 ;  /* 0x0000000c08b0723c */ /* 0x080ff000000018b0 */
[----:B------:R-:W-:Y:S01]  /*bcc0*/  HMMA.16816.F32 R64, R4, R12, R180 ;  /* 0x0000000c0440723c */ /* 0x000fe200000018b4 */
[----:B------:R-:W-:-:S07]  /*bcd0*/  MOV R180, R49 ;  /* 0x0000003100b47202 */ /* 0x000fce0000000f00 */
[----:B------:R-:W-:Y:S01]  /*bce0*/  HMMA.16816.F32 R60, R4, R14, R184 ;  /* 0x0000000e043c723c */ /* 0x000fe200000018b8 */
[----:B------:R-:W1:Y:S01]  /*bcf0*/  LDSM.16.MT88.4 R12, [R148+0xe000] ;  /* 0x00e00000940c783b */ /* 0x000e620000004200 */
[----:B------:R-:W-:Y:S01]  /*bd00*/  MOV R190, R137 ;  /* 0x0000008900be7202 */ /* 0x000fe20000000f00 */
[----:B------:R-:W-:-:S05]  /*bd10*/  IMAD.MOV.U32 R189, RZ, RZ, R135 ;  /* 0x000000ffffbd7224 */ /* 0x000fca00078e0087 */
[----:B--2---:R-:W-:Y:S01]  /*bd20*/  HMMA.16816.F32 R164, R4, R24, R72 ;  /* 0x0000001804a4723c */ /* 0x004fe20000001848 */
[----:B------:R-:W-:Y:S01]  /*bd30*/  IMAD.MOV.U32 R73, RZ, RZ, R51 ;  /* 0x000000ffff497224 */ /* 0x000fe200078e0033 */
[----:B------:R-:W-:-:S06]  /*bd40*/  MOV R137, R30 ;  /* 0x0000001e00897202 */ /* 0x000fcc0000000f00 */
[C---:B------:R-:W-:Y:S01]  /*bd50*/  HMMA.16816.F32 R156, R4.reuse, R26, R76 ;  /* 0x0000001a049c723c */ /* 0x040fe2000000184c */
[----:B------:R-:W-:Y:S01]  /*bd60*/  IMAD.MOV.U32 R77, RZ, RZ, R48 ;  /* 0x000000ffff4d7224 */ /* 0x000fe200078e0030 */
[----:B------:R-:W-:Y:S02]  /*bd70*/  MOV R76, R50 ;  /* 0x00000032004c7202 */ /* 0x000fe40000000f00 */
[----:B------:R-:W2:Y:S01]  /*bd80*/  LDSM.16.MT88.4 R48, [R47+0x2000] ;  /* 0x002000002f30783b */ /* 0x000ea20000004200 */
[----:B------:R-:W-:Y:S01]  /*bd90*/  IMAD.MOV.U32 R136, RZ, RZ, R33 ;  /* 0x000000ffff887224 */ /* 0x000fe200078e0021 */
[----:B------:R-:W-:Y:S01]  /*bda0*/  MOV R72, R28 ;  /* 0x0000001c00487202 */ /* 0x000fe20000000f00 */
[----:B------:R-:W-:Y:S01]  /*bdb0*/  IMAD.MOV.U32 R135, RZ, RZ, R29 ;  /* 0x000000ffff877224 */ /* 0x000fe200078e001d */
[----:B------:R-:W3:Y:S04]  /*bdc0*/  LDSM.16.MT88.4 R32, [R47] ;  /* 0x000000002f20783b */ /* 0x000ee80000004200 */
[----:B------:R-:W4:Y:S01]  /*bdd0*/  LDSM.16.MT88.4 R28, [R41+0x2000] ;  /* 0x00200000291c783b */ /* 0x000f220000004200 */
        /* <DEDUP_REMOVED lines=8> */
[--C-:B------:R-:W-:Y:S01]  /*be60*/  FFMA.FTZ R2, R211, UR22, -R40.reuse ;  /* 0x00000016d3027c23 */ /* 0x100fe20008010828 */
[-C--:B------:R-:W-:Y:S01]  /*be70*/  FMUL.FTZ R124, R124, R43.reuse ;  /* 0x0000002b7c7c7220 */ /* 0x080fe20000410000 */
[----:B------:R-:W-:Y:S01]  /*be80*/  FMUL.FTZ R125, R125, R43 ;  /* 0x0000002b7d7d7220 */ /* 0x000fe20000410000 */
[-C--:B------:R-:W-:Y:S01]  /*be90*/  FMUL.FTZ R126, R126, R42.reuse ;  /* 0x0000002a7e7e7220 */ /* 0x080fe20000410000 */
[----:B------:R-:W-:Y:S01]  /*bea0*/  FMUL.FTZ R127, R127, R42 ;  /* 0x0000002a7f7f7220 */ /* 0x000fe20000410000 */
[C---:B-1----:R-:W-:Y:S01]  /*beb0*/  HMMA.16816.F32 R160, R4.reuse, R14, R92 ;  /* 0x0000000e04a0723c */ /* 0x042fe2000000185c */
[-C--:B------:R-:W-:Y:S01]  /*bec0*/  FMUL.FTZ R80, R80, R46.reuse ;  /* 0x0000002e50507220 */ /* 0x080fe20000410000 */
[----:B------:R-:W-:Y:S01]  /*bed0*/  FMUL.FTZ R81, R81, R46 ;  /* 0x0000002e51517220 */ /* 0x000fe20000410000 */
[-C--:B------:R-:W-:Y:S01]  /*bee0*/  FMUL.FTZ R82, R82, R45.reuse ;  /* 0x0000002d52527220 */ /* 0x080fe20000410000 */
[----:B------:R-:W-:Y:S01]  /*bef0*/  FMUL.FTZ R83, R83, R45 ;  /* 0x0000002d53537220 */ /* 0x000fe20000410000 */
[----:B------:R-:W1:Y:S01]  /*bf00*/  MUFU.EX2 R92, R2 ;  /* 0x00000002005c7308 */ /* 0x000e620000000800 */
        /* <DEDUP_REMOVED lines=8> */
[-C--:B------:R-:W-:Y:S01]  /*bf90*/  FMUL.FTZ R200, R200, R43.reuse ;  /* 0x0000002bc8c87220 */ /* 0x080fe20000410000 */
[-C--:B------:R-:W-:Y:S01]  /*bfa0*/  FMUL.FTZ R201, R201, R43.reuse ;  /* 0x0000002bc9c97220 */ /* 0x080fe20000410000 */
[-C--:B------:R-:W-:Y:S01]  /*bfb0*/  FMUL.FTZ R202, R202, R42.reuse ;  /* 0x0000002acaca7220 */ /* 0x080fe20000410000 */
[-C--:B------:R-:W-:Y:S01]  /*bfc0*/  FMUL.FTZ R203, R203, R42.reuse ;  /* 0x0000002acbcb7220 */ /* 0x080fe20000410000 */
[----:B------:R-:W-:Y:S01]  /*bfd0*/  HMMA.16816.F32 R136, R4, R12, R88 ;  /* 0x0000000c0488723c */ /* 0x000fe20000001858 */
        /* <DEDUP_REMOVED lines=12> */
[----:B------:R-:W-:Y:S01]  /*c0a0*/  FFMA.FTZ R0, R213, UR22, -R40 ;  /* 0x00000016d5007c23 */ /* 0x000fe20008010828 */
[----:B------:R-:W-:Y:S01]  /*c0b0*/  MOV R91, R141 ;  /* 0x0000008d005b7202 */ /* 0x000fe20000000f00 */
[----:B------:R-:W-:Y:S01]  /*c0c0*/  IMAD.MOV.U32 R90, RZ, RZ, R140 ;  /* 0x000000ffff5a7224 */ /* 0x000fe200078e008c */
[----:B------:R-:W-:-:S02]  /*c0d0*/  MOV R95, R142 ;  /* 0x0000008e005f7202 */ /* 0x000fc40000000f00 */
[----:B------:R-:W-:Y:S02]  /*c0e0*/  MOV R88, R143 ;  /* 0x0000008f00587202 */ /* 0x000fe40000000f00 */
[----:B--2---:R-:W-:Y:S01]  /*c0f0*/  HMMA.16816.F32 R140, R4, R50, R124 ;  /* 0x00000032048c723c */ /* 0x004fe2000000187c */
[-C--:B------:R-:W-:Y:S01]  /*c100*/  FMUL.FTZ R192, R192, R46.reuse ;  /* 0x0000002ec0c07220 */ /* 0x080fe20000410000 */
[-C--:B------:R-:W-:Y:S01]  /*c110*/  FMUL.FTZ R193, R193, R46.reuse ;  /* 0x0000002ec1c17220 */ /* 0x080fe20000410000 */
[-C--:B------:R-:W-:Y:S01]  /*c120*/  FMUL.FTZ R194, R194, R45.reuse ;  /* 0x0000002dc2c27220 */ /* 0x080fe20000410000 */
[----:B------:R-:W-:Y:S01]  /*c130*/  FMUL.FTZ R195, R195, R45 ;  /* 0x0000002dc3c37220 */ /* 0x000fe20000410000 */
[----:B------:R-:W-:-:S03]  /*c140*/  FMUL.FTZ R84, R84, R46 ;  /* 0x0000002e54547220 */ /* 0x000fc60000410000 */
[----:B------:R-:W-:Y:S01]  /*c150*/  HMMA.16816.F32 R124, R8, R26, R80 ;  /* 0x0000001a087c723c */ /* 0x000fe20000001850 */
[----:B------:R2:W-:Y:S01]  /*c160*/  MUFU.EX2 R81, R0 ;  /* 0x0000000000517308 */ /* 0x0005e20000000800 */
[-C--:B------:R-:W-:Y:S01]  /*c170*/  FMUL.FTZ R85, R85, R46.reuse ;  /* 0x0000002e55557220 */ /* 0x080fe20000410000 */
[-C--:B------:R-:W-:Y:S01]  /*c180*/  FMUL.FTZ R86, R86, R45.reuse ;  /* 0x0000002d56567220 */ /* 0x080fe20000410000 */
[-C--:B------:R-:W-:Y:S01]  /*c190*/  FMUL.FTZ R87, R87, R45.reuse ;  /* 0x0000002d57577220 */ /* 0x080fe20000410000 */
[----:B------:R-:W-:Y:S02]  /*c1a0*/  IMAD.MOV.U32 R79, RZ, RZ, R3 ;  /* 0x000000ffff4f7224 */ /* 0x000fe400078e0003 */
[-C--:B------:R-:W-:Y:S01]  /*c1b0*/  FMUL.FTZ R100, R100, R46.reuse ;  /* 0x0000002e64647220 */ /* 0x080fe20000410000 */
[-C--:B------:R-:W-:Y:S01]  /*c1c0*/  FMUL.FTZ R101, R101, R46.reuse ;  /* 0x0000002e65657220 */ /* 0x080fe20000410000 */
[----:B---3--:R-:W-:Y:S01]  /*c1d0*/  HMMA.16816.F32 R196, R4, R32, R196 ;  /* 0x0000002004c4723c */ /* 0x008fe200000018c4 */
[-C--:B------:R-:W-:Y:S01]  /*c1e0*/  FMUL.FTZ R102, R102, R45.reuse ;  /* 0x0000002d66667220 */ /* 0x080fe20000410000 */
[-C--:B------:R-:W-:Y:S01]  /*c1f0*/  FMUL.FTZ R103, R103, R45.reuse ;  /* 0x0000002d67677220 */ /* 0x080fe20000410000 */
[-C--:B------:R-:W-:Y:S01]  /*c200*/  FMUL.FTZ R112, R112, R46.reuse ;  /* 0x0000002e70707220 */ /* 0x080fe20000410000 */
[----:B------:R-:W-:Y:S01]  /*c210*/  FMUL.FTZ R113, R113, R46 ;  /* 0x0000002e71717220 */ /* 0x000fe20000410000 */
[----:B------:R-:W-:Y:S01]  /*c220*/  FMUL.FTZ R114, R114, R45 ;  /* 0x0000002d72727220 */ /* 0x000fe20000410000 */
[----:B--2---:R-:W-:-:S02]  /*c230*/  FFMA.FTZ R0, R209, UR22, -R40 ;  /* 0x00000016d1007c23 */ /* 0x004fc40008010828 */
[C---:B------:R-:W-:Y:S01]  /*c240*/  HMMA.16816.F32 R200, R4.reuse, R34, R200 ;  /* 0x0000002204c8723c */ /* 0x040fe200000018c8 */
[----:B------:R-:W-:Y:S01]  /*c250*/  FMUL.FTZ R115, R115, R45 ;  /* 0x0000002d73737220 */ /* 0x000fe20000410000 */
[----:B------:R-:W-:Y:S01]  /*c260*/  MOV R191, R151 ;  /* 0x0000009700bf7202 */ /* 0x000fe20000000f00 */
[-C--:B------:R-:W-:Y:S01]  /*c270*/  FMUL.FTZ R68, R68, R46.reuse ;  /* 0x0000002e44447220 */ /* 0x080fe20000410000 */
[----:B------:R-:W-:Y:S01]  /*c280*/  FMUL.FTZ R69, R69, R46 ;  /* 0x0000002e45457220 */ /* 0x000fe20000410000 */
[-C--:B------:R-:W-:Y:S01]  /*c290*/  FMUL.FTZ R70, R70, R45.reuse ;  /* 0x0000002d46467220 */ /* 0x080fe20000410000 */
[----:B------:R-:W-:Y:S02]  /*c2a0*/  FMUL.FTZ R71, R71, R45 ;  /* 0x0000002d47477220 */ /* 0x000fe40000410000 */
[----:B----4-:R-:W-:Y:S01]  /*c2b0*/  HMMA.16816.F32 R184, R4, R28, R104 ;  /* 0x0000001c04b8723c */ /* 0x010fe20000001868 */
[----:B------:R2:W-:Y:S01]  /*c2c0*/  MUFU.EX2 R151, R0 ;  /* 0x0000000000977308 */ /* 0x0005e20000000800 */
[----:B------:R-:W-:Y:S01]  /*c2d0*/  FFMA.FTZ R2, R215, UR22, -R23 ;  /* 0x00000016d7027c23 */ /* 0x000fe20008010817 */
[----:B------:R-:W-:Y:S01]  /*c2e0*/  IMAD.MOV.U32 R94, RZ, RZ, R90 ;  /* 0x000000ffff5e7224 */ /* 0x000fe200078e005a */
[----:B-1----:R-:W-:-:S04]  /*c2f0*/  MOV R215, R92 ;  /* 0x0000005c00d77202 */ /* 0x002fc80000000f00 */
[----:B------:R-:W-:Y:S01]  /*c300*/  HMMA.16816.F32 R152, R4, R30, R108 ;  /* 0x0000001e0498723c */ /* 0x000fe2000000186c */
[----:B------:R-:W-:Y:S02]  /*c310*/  MOV R90, R78 ;  /* 0x0000004e005a7202 */ /* 0x000fe40000000f00 */
[----:B------:R-:W-:-:S05]  /*c320*/  MOV R92, R76 ;  /* 0x0000004c005c7202 */ /* 0x000fca0000000f00 */
[----:B------:R-:W-:Y:S01]  /*c330*/  HMMA.16816.F32 R144, R4, R48, R120 ;  /* 0x000000300490723c */ /* 0x000fe20000001878 */
[----:B------:R-:W-:Y:S01]  /*c340*/  IMAD.MOV.U32 R4, RZ, RZ, R55 ;  /* 0x000000ffff047224 */ /* 0x000fe200078e0037 */
[----:B------:R-:W-:Y:S01]  /*c350*/  MOV R5, R53 ;  /* 0x0000003500057202 */ /* 0x000fe20000000f00 */
[----:B------:R-:W-:Y:S02]  /*c360*/  IMAD.MOV.U32 R6, RZ, RZ, R52 ;  /* 0x000000ffff067224 */ /* 0x000fe400078e0034 */
[----:B--2---:R-:W-:Y:S01]  /*c370*/  FFMA.FTZ R0, R212, UR22, -R23 ;  /* 0x00000016d4007c23 */ /* 0x004fe20008010817 */
[----:B------:R-:W-:Y:S02]  /*c380*/  MOV R7, R79 ;  /* 0x0000004f00077202 */ /* 0x000fe40000000f00 */
[----:B------:R-:W-:Y:S01]  /*c390*/  MOV R78, R189 ;  /* 0x000000bd004e7202 */ /* 0x000fe20000000f00 */
[C---:B------:R-:W-:Y:S01]  /*c3a0*/  HMMA.16816.F32 R192, R8.reuse, R32, R192 ;  /* 0x0000002008c0723c */ /* 0x040fe200000018c0 */
[----:B------:R-:W-:Y:S01]  /*c3b0*/  MOV R189, R252 ;  /* 0x000000fc00bd7202 */ /* 0x000fe20000000f00 */
[----:B------:R-:W-:Y:S01]  /*c3c0*/  IMAD.MOV.U32 R181, RZ, RZ, R135 ;  /* 0x000000ffffb57224 */ /* 0x000fe200078e0087 */
[----:B------:R-:W-:Y:S01]  /*c3d0*/  MOV R33, R4 ;  /* 0x0000000400217202 */ /* 0x000fe20000000f00 */
[----:B------:R-:W-:Y:S01]  /*c3e0*/  IMAD.MOV.U32 R89, RZ, RZ, R133 ;  /* 0x000000ffff597224 */ /* 0x000fe200078e0085 */
[----:B------:R-:W-:Y:S01]  /*c3f0*/  MOV R183, R134 ;  /* 0x0000008600b77202 */ /* 0x000fe20000000f00 */
[----:B------:R1:W-:Y:S01]  /*c400*/  MUFU.EX2 R252, R0 ;  /* 0x0000000000fc7308 */ /* 0x0003e20000000800 */
[----:B------:R-:W-:Y:S01]  /*c410*/  MOV R149, R132 ;  /* 0x0000008400957202 */ /* 0x000fe20000000f00 */
[----:B------:R-:W-:Y:S01]  /*c420*/  HMMA.16816.F32 R120, R8, R12, R84 ;  /* 0x0000000c0878723c */ /* 0x000fe20000001854 */
[----:B------:R-:W-:Y:S01]  /*c430*/  MOV R93, R91 ;  /* 0x0000005b005d7202 */ /* 0x000fe20000000f00 */
[----:B------:R2:W-:Y:S01]  /*c440*/  MUFU.EX2 R12, R2 ;  /* 0x00000002000c7308 */ /* 0x0005e20000000800 */
[----:B------:R-:W-:Y:S01]  /*c450*/  IMAD.MOV.U32 R4, RZ, RZ, R5 ;  /* 0x000000ffff047224 */ /* 0x000fe200078e0005 */
[----:B------:R-:W-:-:S02]  /*c460*/  MOV R5, R6 ;  /* 0x0000000600057202 */ /* 0x000fc40000000f00 */
[----:B------:R-:W-:Y:S02]  /*c470*/  MOV R6, R7 ;  /* 0x0000000700067202 */ /* 0x000fe40000000f00 */
[----:B------:R-:W-:Y:S01]  /*c480*/  HMMA.16816.F32 R104, R8, R28, R100 ;  /* 0x0000001c0868723c */ /* 0x000fe20000001864 */
[----:B------:R-:W-:Y:S02]  /*c490*/  IMAD.MOV.U32 R7, RZ, RZ, R92 ;  /* 0x000000ffff077224 */ /* 0x000fe400078e005c */
[----:B-1----:R-:W-:-:S05]  /*c4a0*/  FFMA.FTZ R0, R218, UR22, -R21 ;  /* 0x00000016da007c23 */ /* 0x002fca0008010815 */
[----:B------:R-:W-:Y:S01]  /*c4b0*/  HMMA.16816.F32 R112, R8, R30, R112 ;  /* 0x0000001e0870723c */ /* 0x000fe20000001870 */
[----:B--2---:R-:W-:Y:S01]  /*c4c0*/  FFMA.FTZ R2, R210, UR22, -R23 ;  /* 0x00000016d2027c23 */ /* 0x004fe20008010817 */
[----:B------:R-:W1:Y:S01]  /*c4d0*/  LDSM.16.MT88.4 R28, [R44+0xc800] ;  /* 0x00c800002c1c783b */ /* 0x000e620000004200 */
[----:B------:R-:W-:Y:S01]  /*c4e0*/  FFMA.FTZ R3, R208, UR22, -R40 ;  /* 0x00000016d0037c23 */ /* 0x000fe20008010828 */
[----:B------:R-:W-:-:S04]  /*c4f0*/  MOV R92, R93 ;  /* 0x0000005d005c7202 */ /* 0x000fc80000000f00 */
[----:B------:R-:W-:Y:S01]  /*c500*/  HMMA.16816.F32 R132, R8, R24, R68 ;  /* 0x000000180884723c */ /* 0x000fe20000001844 */
[----:B------:R-:W2:Y:S01]  /*c510*/  LDSM.16.MT88.4 R24, [R148+0xc800] ;  /* 0x00c800009418783b */ /* 0x000ea20000004200 */
[----:B------:R-:W-:Y:S01]  /*c520*/  IMAD.MOV.U32 R76, RZ, RZ, R72 ;  /* 0x000000ffff4c7224 */ /* 0x000fe200078e0048 */
[----:B------:R3:W-:Y:S01]  /*c530*/  MUFU.EX2 R212, R2 ;  /* 0x0000000200d47308 */ /* 0x0007e20000000800 */
[----:B------:R-:W-:Y:S01]  /*c540*/  MOV R93, R94 ;  /* 0x0000005e005d7202 */ /* 0x000fe20000000f00 */
[----:B------:R-:W-:Y:S01]  /*c550*/  IMAD.MOV.U32 R94, RZ, RZ, R95 ;  /* 0x000000ffff5e7224 */ /* 0x000fe200078e005f */
[----:B------:R-:W-:Y:S01]  /*c560*/  MOV R72, R191 ;  /* 0x000000bf00487202 */ /* 0x000fe20000000f00 */
[----:B------:R4:W1:Y:S01]  /*c570*/  MUFU.EX2 R13, R0 ;  /* 0x00000000000d7308 */ /* 0x0008620000000800 */
[----:B------:R-:W-:Y:S02]  /*c580*/  MOV R191, R19 ;  /* 0x0000001300bf7202 */ /* 0x000fe40000000f00 */
[----:B------:R-:W-:Y:S01]  /*c590*/  MOV R95, R88 ;  /* 0x00000058005f7202 */ /* 0x000fe20000000f00 */
[----:B------:R4:W-:Y:S01]  /*c5a0*/  MUFU.EX2 R19, R3 ;  /* 0x0000000300137308 */ /* 0x0009e20000000800 */
[----:B------:R-:W-:Y:S01]  /*c5b0*/  MOV R88, R89 ;  /* 0x0000005900587202 */ /* 0x000fe20000000f00 */
[----:B------:R-:W-:-:S02]  /*c5c0*/  IMAD.MOV.U32 R89, RZ, RZ, R149 ;  /* 0x000000ffff597224 */ /* 0x000fc400078e0095 */
[--C-:B---3--:R-:W-:Y:S01]  /*c5d0*/  FFMA.FTZ R2, R217, UR22, -R21.reuse ;  /* 0x00000016d9027c23 */ /* 0x108fe20008010815 */
[----:B------:R-:W-:Y:S02]  /*c5e0*/  IMAD.MOV.U32 R209, RZ, RZ, R4 ;  /* 0x000000ffffd17224 */ /* 0x000fe400078e0004 */
[----:B----4-:R-:W-:Y:S01]  /*c5f0*/  FFMA.FTZ R0, R219, UR22, -R21 ;  /* 0x00000016db007c23 */ /* 0x010fe20008010815 */
[----:B------:R3:W4:Y:S01]  /*c600*/  MUFU.EX2 R149, R2 ;  /* 0x0000000200957308 */ /* 0x0007220000000800 */
[----:B------:R-:W-:Y:S01]  /*c610*/  MOV R4, R6 ;  /* 0x0000000600047202 */ /* 0x000fe20000000f00 */
[----:B------:R-:W-:Y:S01]  /*c620*/  FFMA.FTZ R3, R214, UR22, -R23 ;  /* 0x00000016d6037c23 */ /* 0x000fe20008010817 */
        /* <DEDUP_REMOVED lines=10> */
[----:B------:R-:W-:Y:S01]  /*c6d0*/  MOV R211, R33 ;  /* 0x0000002100d37202 */ /* 0x000fe20000000f00 */
[----:B-1----:R-:W-:Y:S01]  /*c6e0*/  FFMA.FTZ R0, R227, UR22, -R22 ;  /* 0x00000016e3007c23 */ /* 0x002fe20008010816 */
[----:B------:R-:W-:Y:S01]  /*c6f0*/  MOV R208, R5 ;  /* 0x0000000500d07202 */ /* 0x000fe20000000f00 */
[----:B------:R1:W-:Y:S01]  /*c700*/  MUFU.EX2 R17, R3 ;  /* 0x0000000300117308 */ /* 0x0003e20000000800 */
[----:B------:R-:W-:Y:S01]  /*c710*/  MOV R88, R191 ;  /* 0x000000bf00587202 */ /* 0x000fe20000000f00 */
[----:B------:R-:W-:Y:S01]  /*c720*/  IMAD.MOV.U32 R5, RZ, RZ, R7 ;  /* 0x000000ffff057224 */ /* 0x000fe200078e0007 */
[----:B------:R-:W-:Y:S01]  /*c730*/  MOV R33, R76 ;  /* 0x0000004c00217202 */ /* 0x000fe20000000f00 */
[----:B------:R3:W2:Y:S01]  /*c740*/  MUFU.EX2 R191, R2 ;  /* 0x0000000200bf7308 */ /* 0x0006a20000000800 */
[----:B------:R-:W-:-:S02]  /*c750*/  MOV R7, R93 ;  /* 0x0000005d00077202 */ /* 0x000fc40000000f00 */
[----:B------:R-:W-:Y:S01]  /*c760*/  MOV R76, R77 ;  /* 0x0000004d004c7202 */ /* 0x000fe20000000f00 */
[----:B------:R4:W-:Y:S01]  /*c770*/  MUFU.EX2 R217, R0 ;  /* 0x0000000000d97308 */ /* 0x0009e20000000800 */
[----:B------:R-:W-:Y:S01]  /*c780*/  MOV R93, R95 ;  /* 0x0000005f005d7202 */ /* 0x000fe20000000f00 */
[----:B------:R-:W-:Y:S01]  /*c790*/  IMAD.MOV.U32 R77, RZ, RZ, R78 ;  /* 0x000000ffff4d7224 */ /* 0x000fe200078e004e */
[----:B------:R-:W-:Y:S01]  /*c7a0*/  MOV R78, R79 ;  /* 0x0000004f004e7202 */ /* 0x000fe20000000f00 */
[----:B------:R-:W-:Y:S02]  /*c7b0*/  IMAD.MOV.U32 R95, RZ, RZ, R89 ;  /* 0x000000ffff5f7224 */ /* 0x000fe400078e0059 */
[--C-:B-1----:R-:W-:Y:S01]  /*c7c0*/  FFMA.FTZ R3, R226, UR22, -R22.reuse ;  /* 0x00000016e2037c23 */ /* 0x102fe20008010816 */
[----:B------:R-:W-:Y:S01]  /*c7d0*/  MOV R89, R150 ;  /* 0x0000009600597202 */ /* 0x000fe20000000f00 */
[--C-:B---3--:R-:W-:Y:S01]  /*c7e0*/  FFMA.FTZ R2, R225, UR22, -R22.reuse ;  /* 0x00000016e1027c23 */ /* 0x108fe20008010816 */
[----:B------:R-:W-:Y:S01]  /*c7f0*/  MOV R79, R190 ;  /* 0x000000be004f7202 */ /* 0x000fe20000000f00 */
[----:B----4-:R-:W-:Y:S01]  /*c800*/  FFMA.FTZ R0, R224, UR22, -R22 ;  /* 0x00000016e0007c23 */ /* 0x010fe20008010816 */
[----:B------:R-:W1:Y:S04]  /*c810*/  MUFU.EX2 R150, R3 ;  /* 0x0000000300967308 */ /* 0x000e680000000800 */
[----:B------:R3:W-:Y:S04]  /*c820*/  MUFU.EX2 R210, R2 ;  /* 0x0000000200d27308 */ /* 0x0007e80000000800 */
[----:B------:R-:W4:Y:S01]  /*c830*/  MUFU.EX2 R190, R0 ;  /* 0x0000000000be7308 */ /* 0x000f220000000800 */
        /* <DEDUP_REMOVED lines=16> */
[----:B------:R-:W-:-:S02]  /*c940*/  MOV R219, R13 ;  /* 0x0000000d00db7202 */ /* 0x000fc40000000f00 */
[----:B------:R-:W-:Y:S01]  /*c950*/  MOV R216, R12 ;  /* 0x0000000c00d87202 */ /* 0x000fe20000000f00 */
[----:B---3--:R-:W-:Y:S01]  /*c960*/  IMAD.MOV.U32 R2, RZ, RZ, R4 ;  /* 0x000000ffff027224 */ /* 0x008fe200078e0004 */
[----:B------:R-:W-:Y:S01]  /*c970*/  MOV R188, R54 ;  /* 0x0000003600bc7202 */ /* 0x000fe20000000f00 */
[----:B------:R-:W-:Y:S01]  /*c980*/  IMAD.MOV.U32 R68, RZ, RZ, R7 ;  /* 0x000000ffff447224 */ /* 0x000fe200078e0007 */
[C---:B------:R-:W-:Y:S01]  /*c990*/  HMMA.16816.F32 R52, R8.reuse, R48, R116 ;  /* 0x000000300834723c */ /* 0x040fe20000001874 */
[----:B------:R-:W-:Y:S02]  /*c9a0*/  MOV R82, R5 ;  /* 0x0000000500527202 */ /* 0x000fe40000000f00 */
[----:B------:R-:W-:Y:S02]  /*c9b0*/  MOV R83, R6 ;  /* 0x0000000600537202 */ /* 0x000fe40000000f00 */
[----:B------:R-:W-:Y:S02]  /*c9c0*/  F2FP.F16.F32.PACK_AB R4, R149, R219 ;  /* 0x000000db9504723e */ /* 0x000fe400000000ff */
[----:B--2---:R-:W-:Y:S01]  /*c9d0*/  F2FP.F16.F32.PACK_AB R6, R191, R214 ;  /* 0x000000d6bf06723e */ /* 0x004fe200000000ff */
[----:B------:R-:W-:Y:S01]  /*c9e0*/  HMMA.16816.F32 R204, R8, R34, R204 ;  /* 0x0000002208cc723c */ /* 0x000fe200000018cc */
[----:B-1----:R-:W-:-:S02]  /*c9f0*/  F2FP.F16.F32.PACK_AB R5, R150, R217 ;  /* 0x000000d99605723e */ /* 0x002fc400000000ff */
[----:B----4-:R-:W-:-:S05]  /*ca00*/  F2FP.F16.F32.PACK_AB R7, R190, R210 ;  /* 0x000000d2be07723e */ /* 0x010fca00000000ff */
[C---:B------:R-:W-:Y:S08]  /*ca10*/  HMMA.16816.F32 R108, R8.reuse, R14, R96 ;  /* 0x0000000e086c723c */ /* 0x040ff00000001860 */
[----:B------:R-:W-:Y:S01]  /*ca20*/  HMMA.16816.F32 R48, R8, R50, R128 ;  /* 0x000000320830723c */ /* 0x000fe20000001880 */
[----:B------:R-:W-:Y:S01]  /*ca30*/  F2FP.F16.F32.PACK_AB R8, R215, R81 ;  /* 0x00000051d708723e */ /* 0x000fe200000000ff */
[----:B------:R-:W-:Y:S01]  /*ca40*/  IMAD.MOV.U32 R32, RZ, RZ, R89 ;  /* 0x000000ffff207224 */ /* 0x000fe200078e0059 */
[----:B------:R-:W-:Y:S01]  /*ca50*/  F2FP.F16.F32.PACK_AB R9, R252, R216 ;  /* 0x000000d8fc09723e */ /* 0x000fe200000000ff */
[----:B------:R-:W-:Y:S01]  /*ca60*/  IMAD.MOV.U32 R71, RZ, RZ, R94 ;  /* 0x000000ffff477224 */ /* 0x000fe200078e005e */
[----:B------:R-:W-:Y:S01]  /*ca70*/  F2FP.F16.F32.PACK_AB R10, R19, R151 ;  /* 0x00000097130a723e */ /* 0x000fe200000000ff */
[----:B------:R-:W1:Y:S01]  /*ca80*/  LDSM.16.MT88.4 R12, [R41+0x800] ;  /* 0x00080000290c783b */ /* 0x000e620000004200 */
[----:B------:R-:W-:Y:S01]  /*ca90*/  F2FP.F16.F32.PACK_AB R11, R212, R17 ;  /* 0x00000011d40b723e */ /* 0x000fe200000000ff */
        /* <DEDUP_REMOVED lines=8> */
[----:B------:R-:W-:Y:S02]  /*cb20*/  MOV R223, R79 ;  /* 0x0000004f00df7202 */ /* 0x000fe40000000f00 */
[----:B------:R-:W-:-:S03]  /*cb30*/  MOV R3, R77 ;  /* 0x0000004d00037202 */ /* 0x000fc60000000f00 */
[----:B------:R-:W-:Y:S01]  /*cb40*/  HMMA.16816.F32 R88, R8, R30, R228 ;  /* 0x0000001e0858723c */ /* 0x000fe200000018e4 */
[----:B------:R-:W-:-:S07]  /*cb50*/  MOV R231, R81 ;  /* 0x0000005100e77202 */ /* 0x000fce0000000f00 */
[----:B------:R-:W-:Y:S01]  /*cb60*/  HMMA.16816.F32 R92, R8, R28, R236 ;  /* 0x0000001c085c723c */ /* 0x000fe200000018ec */
[----:B------:R-:W-:-:S07]  /*cb70*/  MOV R238, R76 ;  /* 0x0000004c00ee7202 */ /* 0x000fce0000000f00 */
[C---:B------:R-:W-:Y:S01]  /*cb80*/  HMMA.16816.F32 R96, R4.reuse, R30, R232 ;  /* 0x0000001e0460723c */ /* 0x040fe200000018e8 */
[----:B------:R-:W-:Y:S01]  /*cb90*/  IMAD.MOV.U32 R234, RZ, RZ, R78 ;  /* 0x000000ffffea7224 */ /* 0x000fe200078e004e */
[----:B------:R-:W-:Y:S01]  /*cba0*/  MOV R227, R83 ;  /* 0x0000005300e37202 */ /* 0x000fe20000000f00 */
[----:B------:R-:W-:Y:S01]  /*cbb0*/  IMAD.MOV.U32 R226, RZ, RZ, R82 ;  /* 0x000000ffffe27224 */ /* 0x000fe200078e0052 */
[----:B------:R-:W-:Y:S01]  /*cbc0*/  MOV R213, R72 ;  /* 0x0000004800d57202 */ /* 0x000fe20000000f00 */
[----:B------:R-:W-:Y:S03]  /*cbd0*/  LDSM.16.MT88.4 R28, [R47+0x800] ;  /* 0x000800002f1c783b */ /* 0x000fe60000004200 */
[----:B------:R-:W-:Y:S01]  /*cbe0*/  HMMA.16816.F32 R76, R4, R26, R168 ;  /* 0x0000001a044c723c */ /* 0x000fe200000018a8 */
[----:B------:R-:W-:Y:S02]  /*cbf0*/  MOV R171, R223 ;  /* 0x000000df00ab7202 */ /* 0x000fe40000000f00 */
[----:B------:R-:W-:Y:S01]  /*cc00*/  MOV R223, R231 ;  /* 0x000000e700df7202 */ /* 0x000fe20000000f00 */
[----:B------:R-:W-:Y:S01]  /*cc10*/  IMAD.MOV.U32 R231, RZ, RZ, R208 ;  /* 0x000000ffffe77224 */ /* 0x000fe200078e00d0 */
[----:B------:R-:W-:-:S02]  /*cc20*/  MOV R208, R209 ;  /* 0x000000d100d07202 */ /* 0x000fc40000000f00 */
[----:B------:R-:W-:Y:S01]  /*cc30*/  MOV R209, R211 ;  /* 0x000000d300d17202 */ /* 0x000fe20000000f00 */
[----:B------:R-:W-:Y:S01]  /*cc40*/  IMAD.MOV.U32 R211, RZ, RZ, R189 ;  /* 0x000000ffffd37224 */ /* 0x000fe200078e00bd */
[----:B------:R-:W-:Y:S02]  /*cc50*/  MOV R189, R251 ;  /* 0x000000fb00bd7202 */ /* 0x000fe40000000f00 */
[----:B------:R-:W2:Y:S01]  /*cc60*/  LDL.LU R251, [R1+0xb8] ;  /* 0x0000b80001fb7983 */ /* 0x000ea20000300800 */
[----:B------:R-:W-:Y:S01]  /*cc70*/  IMAD.MOV.U32 R232, RZ, RZ, R73 ;  /* 0x000000ffffe87224 */ /* 0x000fe200078e0049 */
[----:B------:R-:W-:Y:S01]  /*cc80*/  MOV R240, R74 ;  /* 0x0000004a00f07202 */ /* 0x000fe20000000f00 */
[----:B------:R-:W-:Y:S01]  /*cc90*/  HMMA.16816.F32 R80, R4, R24, R36 ;  /* 0x000000180450723c */ /* 0x000fe20000001824 */
[----:B------:R-:W-:Y:S01]  /*cca0*/  MOV R218, R75 ;  /* 0x0000004b00da7202 */ /* 0x000fe20000000f00 */
[----:B------:R-:W-:Y:S01]  /*ccb0*/  LDSM.16.MT88.4 R36, [R47+0x2800] ;  /* 0x002800002f24783b */ /* 0x000fe20000004200 */
[----:B------:R-:W-:Y:S01]  /*ccc0*/  MOV R0, R182 ;  /* 0x000000b600007202 */ /* 0x000fe20000000f00 */
[----:B------:R-:W-:Y:S01]  /*ccd0*/  IMAD.MOV.U32 R229, RZ, RZ, R69 ;  /* 0x000000ffffe57224 */ /* 0x000fe200078e0045 */
[----:B------:R-:W-:-:S03]  /*cce0*/  MOV R230, R68 ;  /* 0x0000004400e67202 */ /* 0x000fc60000000f00 */
[C---:B------:R-:W-:Y:S01]  /*ccf0*/  HMMA.16816.F32 R72, R8.reuse, R26, R172 ;  /* 0x0000001a0848723c */ /* 0x040fe200000018ac */
[----:B------:R-:W3:Y:S01]  /*cd00*/  LDSM.16.MT88.4 R24, [R44+0xe800] ;  /* 0x00e800002c18783b */ /* 0x000ee20000004200 */
[----:B------:R-:W-:Y:S02]  /*cd10*/  MOV R228, R70 ;  /* 0x0000004600e47202 */ /* 0x000fe40000000f00 */
[----:B------:R-:W-:Y:S01]  /*cd20*/  MOV R233, R71 ;  /* 0x0000004700e97202 */ /* 0x000fe20000000f00 */
[----:B------:R-:W-:Y:S01]  /*cd30*/  FFMA.FTZ R0, R0, UR22, -R40 ;  /* 0x0000001600007c23 */ /* 0x000fe20008010828 */
[----:B------:R-:W-:Y:S02]  /*cd40*/  MOV R222, R230 ;  /* 0x000000e600de7202 */ /* 0x000fe40000000f00 */
[----:B-1----:R-:W-:Y:S01]  /*cd50*/  HMMA.16816.F32 R68, R8, R12, R176 ;  /* 0x0000000c0844723c */ /* 0x002fe200000018b0 */
[----:B------:R-:W-:Y:S01]  /*cd60*/  MOV R220, R228 ;  /* 0x000000e400dc7202 */ /* 0x000fe20000000f00 */
[----:B------:R-:W-:Y:S01]  /*cd70*/  IMAD.MOV.U32 R228, RZ, RZ, R242 ;  /* 0x000000ffffe47224 */ /* 0x000fe200078e00f2 */
[----:B------:R-:W-:Y:S01]  /*cd80*/  MOV R230, R2 ;  /* 0x0000000200e67202 */ /* 0x000fe20000000f00 */
[----:B------:R-:W-:-:S04]  /*cd90*/  FFMA.FTZ R2, R249, UR22, -R40 ;  /* 0x00000016f9027c23 */ /* 0x000fc80008010828 */
[----:B------:R-:W-:Y:S01]  /*cda0*/  HMMA.16816.F32 R64, R4, R12, R64 ;  /* 0x0000000c0440723c */ /* 0x000fe20000001840 */
[----:B------:R1:W-:Y:S01]  /*cdb0*/  MUFU.EX2 R242, R0 ;  /* 0x0000000000f27308 */ /* 0x0003e20000000800 */
[----:B------:R-:W-:-:S06]  /*cdc0*/  IMAD.MOV.U32 R221, RZ, RZ, R229 ;  /* 0x000000ffffdd7224 */ /* 0x000fcc00078e00e5 */
[----:B------:R-:W-:Y:S01]  /*cdd0*/  HMMA.16816.F32 R60, R4, R14, R60 ;  /* 0x0000000e043c723c */ /* 0x000fe2000000183c */
[----:B------:R-:W-:-:S07]  /*cde0*/  MOV R229, R243 ;  /* 0x000000f300e57202 */ /* 0x000fce0000000f00 */
[----:B------:R-:W-:Y:S01]  /*cdf0*/  HMMA.16816.F32 R56, R8, R14, R56 ;  /* 0x0000000e0838723c */ /* 0x000fe20000001838 */
[----:B------:R-:W4:Y:S01]  /*ce00*/  LDSM.16.MT88.4 R12, [R148+0xe800] ;  /* 0x00e80000940c783b */ /* 0x000f220000004200 */
[----:B-1----:R-:W-:Y:S01]  /*ce10*/  FFMA.FTZ R0, R247, UR22, -R40 ;  /* 0x00000016f7007c23 */ /* 0x002fe20008010828 */
[----:B------:R1:W-:Y:S01]  /*ce20*/  MUFU.EX2 R243, R2 ;  /* 0x0000000200f37308 */ /* 0x0003e20000000800 */
        /* <DEDUP_REMOVED lines=8> */
[----:B-1----:R-:W-:-:S02]  /*ceb0*/  FFMA.FTZ R2, R244, UR22, -R40 ;  /* 0x00000016f4027c23 */ /* 0x002fc40008010828 */
[----:B------:R1:W-:Y:S01]  /*cec0*/  MUFU.EX2 R244, R0 ;  /* 0x0000000000f47308 */ /* 0x0003e20000000800 */
[----:B------:R-:W-:Y:S02]  /*ced0*/  MOV R224, R35 ;  /* 0x0000002300e07202 */ /* 0x000fe40000000f00 */
[----:B------:R-:W-:Y:S02]  /*cee0*/  MOV R225, R32 ;  /* 0x0000002000e17202 */ /* 0x000fe40000000f00 */
[----:B------:R-:W4:Y:S01]  /*cef0*/  LDSM.16.MT88.4 R32, [R41+0x2800] ;  /* 0x002800002920783b */ /* 0x000f220000004200 */
[----:B------:R-:W-:Y:S02]  /*cf00*/  IMAD.MOV.U32 R169, RZ, RZ, R221 ;  /* 0x000000ffffa97224 */ /* 0x000fe400078e00dd */
[----:B-1----:R-:W-:Y:S01]  /*cf10*/  FFMA.FTZ R0, R171, UR22, -R23 ;  /* 0x00000016ab007c23 */ /* 0x002fe20008010817 */
[----:B------:R-:W-:-:S03]  /*cf20*/  MOV R171, R223 ;  /* 0x000000df00ab7202 */ /* 0x000fc60000000f00 */
[----:B------:R1:W-:Y:S01]  /*cf30*/  MUFU.EX2 R239, R0 ;  /* 0x0000000000ef7308 */ /* 0x0003e20000000800 */
[----:B------:R-:W-:Y:S01]  /*cf40*/  IMAD.MOV.U32 R223, RZ, RZ, R231 ;  /* 0x000000ffffdf7224 */ /* 0x000fe200078e00e7 */
[----:B------:R-:W-:Y:S02]  /*cf50*/  MOV R170, R222 ;  /* 0x000000de00aa7202 */ /* 0x000fe40000000f00 */
[----:B------:R-:W-:Y:S01]  /*cf60*/  MOV R231, R237 ;  /* 0x000000ed00e77202 */ /* 0x000fe20000000f00 */
[----:B------:R-:W-:Y:S01]  /*cf70*/  IMAD.MOV.U32 R241, RZ, RZ, R180 ;  /* 0x000000fffff17224 */ /* 0x000fe200078e00b4 */
[----:B------:R-:W-:Y:S01]  /*cf80*/  MOV R221, R229 ;  /* 0x000000e500dd7202 */ /* 0x000fe20000000f00 */
[----:B-1----:R-:W-:Y:S01]  /*cf90*/  FFMA.FTZ R0, R248, UR22, -R23 ;  /* 0x00000016f8007c23 */ /* 0x002fe20008010817 */
[----:B------:R-:W-:-:S03]  /*cfa0*/  MOV R222, R230 ;  /* 0x000000e600de7202 */ /* 0x000fc60000000f00 */
[----:B------:R1:W-:Y:S01]  /*cfb0*/  MUFU.EX2 R237, R0 ;  /* 0x0000000000ed7308 */ /* 0x0003e20000000800 */
[----:B------:R-:W-:Y:S01]  /*cfc0*/  MOV R229, R240 ;  /* 0x000000f000e57202 */ /* 0x000fe20000000f00 */
[----:B------:R-:W-:Y:S02]  /*cfd0*/  IMAD.MOV.U32 R230, RZ, RZ, R241 ;  /* 0x000000ffffe67224 */ /* 0x000fe400078e00f1 */
[----:B------:R2:W-:Y:S01]  /*cfe0*/  MUFU.EX2 R241, R2 ;  /* 0x0000000200f17308 */ /* 0x0005e20000000800 */
[----:B-1----:R-:W-:Y:S01]  /*cff0*/  FFMA.FTZ R0, R168, UR22, -R21 ;  /* 0x00000016a8007c23 */ /* 0x002fe20008010815 */
[----:B------:R-:W-:Y:S01]  /*d000*/  IMAD.MOV.U32 R168, RZ, RZ, R169 ;  /* 0x000000ffffa87224 */ /* 0x000fe200078e00a9 */
[----:B------:R-:W-:Y:S02]  /*d010*/  MOV R169, R170 ;  /* 0x000000aa00a97202 */ /* 0x000fe40000000f00 */
[----:B------:R-:W-:Y:S01]  /*d020*/  MOV R170, R171 ;  /* 0x000000ab00aa7202 */ /* 0x000fe20000000f00 */
[----:B------:R-:W-:Y:S01]  /*d030*/  IMAD.MOV.U32 R171, RZ, RZ, R220 ;  /* 0x000000ffffab7224 */ /* 0x000fe200078e00dc */
[----:B------:R-:W-:-:S02]  /*d040*/  MOV R220, R221 ;  /* 0x000000dd00dc7202 */ /* 0x000fc40000000f00 */
[----:B------:R-:W-:Y:S01]  /*d050*/  MOV R221, R222 ;  /* 0x000000de00dd7202 */ /* 0x000fe20000000f00 */
[----:B------:R-:W-:Y:S01]  /*d060*/  IMAD.MOV.U32 R222, RZ, RZ, R223 ;  /* 0x000000ffffde7224 */ /* 0x000fe200078e00df */
[----:B------:R-:W-:Y:S02]  /*d070*/  MOV R223, R228 ;  /* 0x000000e400df7202 */ /* 0x000fe40000000f00 */
[----:B------:R-:W-:Y:S01]  /*d080*/  MOV R228, R229 ;  /* 0x000000e500e47202 */ /* 0x000fe20000000f00 */
[----:B------:R-:W-:Y:S01]  /*d090*/  IMAD.MOV.U32 R229, RZ, RZ, R230 ;  /* 0x000000ffffe57224 */ /* 0x000fe200078e00e6 */
[----:B------:R-:W-:Y:S02]  /*d0a0*/  MOV R230, R231 ;  /* 0x000000e700e67202 */ /* 0x000fe40000000f00 */
[----:B------:R-:W-:Y:S01]  /*d0b0*/  MOV R231, R232 ;  /* 0x000000e800e77202 */ /* 0x000fe20000000f00 */
[----:B------:R-:W-:Y:S01]  /*d0c0*/  IMAD.MOV.U32 R232, RZ, RZ, R233 ;  /* 0x000000ffffe87224 */ /* 0x000fe200078e00e9 */
[----:B------:R-:W-:Y:S01]  /*d0d0*/  MOV R233, R235 ;  /* 0x000000eb00e97202 */ /* 0x000fe20000000f00 */
[----:B---3--:R-:W-:Y:S01]  /*d0e0*/  HMMA.16816.F32 R128, R4, R26, R156 ;  /* 0x0000001a0480723c */ /* 0x008fe2000000189c */
[----:B------:R-:W-:Y:S01]  /*d0f0*/  MOV R235, R236 ;  /* 0x000000ec00eb7202 */ /* 0x000fe20000000f00 */
[----:B------:R-:W-:-:S06]  /*d100*/  IMAD.MOV.U32 R236, RZ, RZ, R238 ;  /* 0x000000ffffec7224 */ /* 0x000fcc00078e00ee */
[C---:B------:R-:W-:Y:S08]  /*d110*/  HMMA.16816.F32 R172, R4.reuse, R38, R140 ;  /* 0x0000002604ac723c */ /* 0x040ff0000000188c */
[C---:B------:R-:W-:Y:S08]  /*d120*/  HMMA.16816.F32 R196, R4.reuse, R28, R196 ;  /* 0x0000001c04c4723c */ /* 0x040ff000000018c4 */
[C---:B------:R-:W-:Y:S08]  /*d130*/  HMMA.16816.F32 R200, R4.reuse, R30, R200 ;  /* 0x0000001e04c8723c */ /* 0x040ff000000018c8 */
[----:B------:R-:W-:Y:S01]  /*d140*/  HMMA.16816.F32 R116, R4, R24, R164 ;  /* 0x000000180474723c */ /* 0x000fe200000018a4 */
[----:B------:R-:W-:-:S02]  /*d150*/  MOV R167, R169 ;  /* 0x000000a900a77202 */ /* 0x000fc40000000f00 */
[----:B------:R-:W-:-:S05]  /*d160*/  MOV R169, R221 ;  /* 0x000000dd00a97202 */ /* 0x000fca0000000f00 */
[----:B------:R-:W-:Y:S01]  /*d170*/  HMMA.16816.F32 R192, R8, R28, R192 ;  /* 0x0000001c08c0723c */ /* 0x000fe200000018c0 */
[----:B------:R-:W-:-:S07]  /*d180*/  IMAD.MOV.U32 R221, RZ, RZ, R223 ;  /* 0x000000ffffdd7224 */ /* 0x000fce00078e00df */
[C---:B------:R-:W-:Y:S01]  /*d190*/  HMMA.16816.F32 R204, R8.reuse, R30, R204 ;  /* 0x0000001e08cc723c */ /* 0x040fe200000018cc */
[----:B------:R-:W-:Y:S07]  /*d1a0*/  LDSM.16.MT88.4 R28, [R44+0xd000] ;  /* 0x00d000002c1c783b */ /* 0x000fee0000004200 */
[----:B------:R-:W-:Y:S01]  /*d1b0*/  HMMA.16816.F32 R156, R8, R24, R132 ;  /* 0x00000018089c723c */ /* 0x000fe20000001884 */
[----:B------:R-:W-:-:S07]  /*d1c0*/  MOV R223, R229 ;  /* 0x000000e500df7202 */ /* 0x000fce0000000f00 */
[----:B------:R-:W-:Y:S01]  /*d1d0*/  HMMA.16816.F32 R140, R8, R26, R124 ;  /* 0x0000001a088c723c */ /* 0x000fe2000000187c */
[----:B------:R-:W1:Y:S01]  /*d1e0*/  LDSM.16.MT88.4 R24, [R148+0xd000] ;  /* 0x00d000009418783b */ /* 0x000e620000004200 */
[----:B------:R-:W-:-:S06]  /*d1f0*/  MOV R229, R231 ;  /* 0x000000e700e57202 */ /* 0x000fcc0000000f00 */
[----:B----4-:R-:W-:Y:S01]  /*d200*/  HMMA.16816.F32 R136, R4, R12, R136 ;  /* 0x0000000c0488723c */ /* 0x010fe20000001888 */
[----:B------:R-:W-:-:S07]  /*d210*/  MOV R231, R235 ;  /* 0x000000eb00e77202 */ /* 0x000fce0000000f00 */
[----:B------:R-:W-:Y:S08]  /*d220*/  HMMA.16816.F32 R160, R4, R14, R160 ;  /* 0x0000000e04a0723c */ /* 0x000ff000000018a0 */
[C---:B------:R-:W-:Y:S08]  /*d230*/  HMMA.16816.F32 R132, R8.reuse, R12, R120 ;  /* 0x0000000c0884723c */ /* 0x040ff00000001878 */
[----:B------:R-:W-:Y:S01]  /*d240*/  HMMA.16816.F32 R124, R8, R14, R108 ;  /* 0x0000000e087c723c */ /* 0x000fe2000000186c */
[----:B------:R-:W3:Y:S01]  /*d250*/  LDSM.16.MT88.4 R12, [R41+0x1000] ;  /* 0x00100000290c783b */ /* 0x000ee20000004200 */
[----:B------:R-:W-:Y:S01]  /*d260*/  FFMA.FTZ R3, R3, UR22, -R22 ;  /* 0x0000001603037c23 */ /* 0x000fe20008010816 */
[----:B------:R-:W-:-:S05]  /*d270*/  IMAD.MOV.U32 R166, RZ, RZ, R221 ;  /* 0x000000ffffa67224 */ /* 0x000fca00078e00dd */
[-C--:B------:R-:W-:Y:S08]  /*d280*/  HMMA.16816.F32 R184, R4, R32.reuse, R184 ;  /* 0x0000002004b8723c */ /* 0x080ff000000018b8 */
[----:B------:R-:W-:Y:S01]  /*d290*/  HMMA.16816.F32 R104, R8, R32, R104 ;  /* 0x000000200868723c */ /* 0x000fe20000001868 */
[----:B------:R-:W-:Y:S01]  /*d2a0*/  IMAD.MOV.U32 R110, RZ, RZ, R166 ;  /* 0x000000ffff6e7224 */ /* 0x000fe200078e00a6 */
[----:B------:R-:W-:-:S06]  /*d2b0*/  MOV R108, R225 ;  /* 0x000000e1006c7202 */ /* 0x000fcc0000000f00 */
[----:B------:R-:W-:Y:S01]  /*d2c0*/  HMMA.16816.F32 R180, R4, R34, R152 ;  /* 0x0000002204b4723c */ /* 0x000fe20000001898 */
[----:B--2---:R-:W-:-:S04]  /*d2d0*/  FFMA.FTZ R2, R251, UR22, -R23 ;  /* 0x00000016fb027c23 */ /* 0x004fc80008010817 */
[----:B------:R2:W-:Y:S02]  /*d2e0*/  MUFU.EX2 R240, R2 ;  /* 0x0000000200f07308 */ /* 0x0005e40000000800 */
[----:B--2---:R-:W-:-:S04]  /*d2f0*/  FFMA.FTZ R2, R245, UR22, -R23 ;  /* 0x00000016f5027c23 */ /* 0x004fc80008010817 */
[----:B------:R2:W-:Y:S02]  /*d300*/  MUFU.EX2 R238, R2 ;  /* 0x0000000200ee7308 */ /* 0x0005e40000000800 */
[--C-:B--2---:R-:W-:Y:S02]  /*d310*/  FFMA.FTZ R2, R234, UR22, -R21.reuse ;  /* 0x00000016ea027c23 */ /* 0x104fe40008010815 */
[----:B------:R2:W-:Y:S04]  /*d320*/  MUFU.EX2 R234, R0 ;  /* 0x0000000000ea7308 */ /* 0x0005e80000000800 */
[----:B------:R4:W1:Y:S01]  /*d330*/  MUFU.EX2 R235, R2 ;  /* 0x0000000200eb7308 */ /* 0x0008620000000800 */
[----:B--2---:R-:W-:Y:S01]  /*d340*/  FFMA.FTZ R0, R168, UR22, -R21 ;  /* 0x00000016a8007c23 */ /* 0x004fe20008010815 */
[----:B------:R-:W-:Y:S01]  /*d350*/  MOV R168, R170 ;  /* 0x000000aa00a87202 */ /* 0x000fe20000000f00 */
[----:B------:R-:W-:Y:S01]  /*d360*/  IMAD.MOV.U32 R170, RZ, RZ, R220 ;  /* 0x000000ffffaa7224 */ /* 0x000fe200078e00dc */
[----:B------:R-:W-:-:S02]  /*d370*/  MOV R220, R222 ;  /* 0x000000de00dc7202 */ /* 0x000fc40000000f00 */
[----:B------:R-:W-:Y:S01]  /*d380*/  MOV R222, R228 ;  /* 0x000000e400de7202 */ /* 0x000fe20000000f00 */
[----:B------:R-:W-:Y:S01]  /*d390*/  IMAD.MOV.U32 R228, RZ, RZ, R230 ;  /* 0x000000ffffe47224 */ /* 0x000fe200078e00e6 */
[----:B------:R-:W-:Y:S01]  /*d3a0*/  MOV R165, R168 ;  /* 0x000000a800a57202 */ /* 0x000fe20000000f00 */
[----:B------:R-:W-:Y:S02]  /*d3b0*/  IMAD.MOV.U32 R230, RZ, RZ, R236 ;  /* 0x000000ffffe67224 */ /* 0x000fe400078e00ec */
[----:B----4-:R-:W-:Y:S01]  /*d3c0*/  FFMA.FTZ R2, R246, UR22, -R21 ;  /* 0x00000016f6027c23 */ /* 0x010fe20008010815 */
[----:B------:R2:W-:Y:S01]  /*d3d0*/  MUFU.EX2 R236, R0 ;  /* 0x0000000000ec7308 */ /* 0x0005e20000000800 */
[----:B------:R-:W-:Y:S02]  /*d3e0*/  MOV R168, R220 ;  /* 0x000000dc00a87202 */ /* 0x000fe40000000f00 */
[----:B------:R-:W-:Y:S02]  /*d3f0*/  MOV R220, R223 ;  /* 0x000000df00dc7202 */ /* 0x000fe40000000f00 */
[----:B------:R-:W-:Y:S01]  /*d400*/  MOV R223, R232 ;  /* 0x000000e800df7202 */ /* 0x000fe20000000f00 */
[----:B------:R-:W-:-:S02]  /*d410*/  IMAD.MOV.U32 R232, RZ, RZ, R233 ;  /* 0x000000ffffe87224 */ /* 0x000fc400078e00e9 */
[----:B------:R4:W3:Y:S01]  /*d420*/  MUFU.EX2 R233, R2 ;  /* 0x0000000200e97308 */ /* 0x0008e20000000800 */
[----:B--2---:R-:W-:Y:S01]  /*d430*/  FFMA.FTZ R0, R167, UR22, -R22 ;  /* 0x00000016a7007c23 */ /* 0x004fe20008010816 */
[----:B------:R-:W-:Y:S02]  /*d440*/  MOV R167, R222 ;  /* 0x000000de00a77202 */ /* 0x000fe40000000f00 */
[----:B------:R-:W-:Y:S02]  /*d450*/  MOV R222, R229 ;  /* 0x000000e500de7202 */ /* 0x000fe40000000f00 */
[----:B------:R2:W-:Y:S01]  /*d460*/  MUFU.EX2 R229, R0 ;  /* 0x0000000000e57308 */ /* 0x0005e20000000800 */
[----:B------:R-:W-:Y:S02]  /*d470*/  IMAD.MOV.U32 R221, RZ, RZ, R228 ;  /* 0x000000ffffdd7224 */ /* 0x000fe400078e00e4 */
[----:B----4-:R-:W-:Y:S01]  /*d480*/  FFMA.FTZ R2, R230, UR22, -R22 ;  /* 0x00000016e6027c23 */ /* 0x010fe20008010816 */
[----:B------:R-:W-:Y:S01]  /*d490*/  MOV R228, R231 ;  /* 0x000000e700e47202 */ /* 0x000fe20000000f00 */
[----:B------:R-:W-:Y:S01]  /*d4a0*/  IMAD.MOV.U32 R32, RZ, RZ, R232 ;  /* 0x000000ffff207224 */ /* 0x000fe200078e00e8 */
[----:B------:R-:W4:Y:S04]  /*d4b0*/  MUFU.EX2 R230, R3 ;  /* 0x0000000300e67308 */ /* 0x000f280000000800 */
[----:B------:R-:W-:Y:S01]  /*d4c0*/  MUFU.EX2 R231, R2 ;  /* 0x0000000200e77308 */ /* 0x000fe20000000800 */
[----:B--2---:R-:W-:-:S04]  /*d4d0*/  FFMA.FTZ R0, R250, UR22, -R22 ;  /* 0x00000016fa007c23 */ /* 0x004fc80008010816 */
[----:B------:R-:W2:Y:S01]  /*d4e0*/  MUFU.EX2 R232, R0 ;  /* 0x0000000000e87308 */ /* 0x000ea20000000800 */
[----:B------:R-:W-:Y:S01]  /*d4f0*/  HMMA.16816.F32 R176, R4, R36, R144 ;  /* 0x0000002404b0723c */ /* 0x000fe20000001890 */
[----:B-1----:R-:W-:Y:S02]  /*d500*/  F2FP.F16.F32.PACK_AB R4, R235, R234 ;  /* 0x000000eaeb04723e */ /* 0x002fe400000000ff */
[----:B---3--:R-:W-:Y:S02]  /*d510*/  F2FP.F16.F32.PACK_AB R6, R233, R236 ;  /* 0x000000ece906723e */ /* 0x008fe400000000ff */
[----:B----4-:R-:W-:-:S03]  /*d520*/  F2FP.F16.F32.PACK_AB R5, R230, R229 ;  /* 0x000000e5e605723e */ /* 0x010fc600000000ff */
[----:B------:R-:W-:Y:S01]  /*d530*/  HMMA.16816.F32 R112, R8, R34, R112 ;  /* 0x000000220870723c */ /* 0x000fe20000001870 */
[----:B------:R-:W-:Y:S02]  /*d540*/  MOV R249, R223 ;  /* 0x000000df00f97202 */ /* 0x000fe40000000f00 */
[----:B--2---:R-:W-:-:S05]  /*d550*/  F2FP.F16.F32.PACK_AB R7, R232, R231 ;  /* 0x000000e7e807723e */ /* 0x004fca00000000ff */
[----:B------:R-:W-:Y:S01]  /*d560*/  HMMA.16816.F32 R52, R8, R36, R52 ;  /* 0x000000240834723c */ /* 0x000fe20000001834 */
[----:B------:R-:W-:-:S07]  /*d570*/  MOV R109, R167 ;  /* 0x000000a7006d7202 */ /* 0x000fce0000000f00 */
[----:B------:R-:W-:Y:S01]  /*d580*/  HMMA.16816.F32 R48, R8, R38, R48 ;  /* 0x000000260830723c */ /* 0x000fe20000001830 */
[----:B------:R-:W-:Y:S01]  /*d590*/  F2FP.F16.F32.PACK_AB R8, R243, R242 ;  /* 0x000000f2f308723e */ /* 0x000fe200000000ff */
[----:B------:R-:W-:Y:S01]  /*d5a0*/  IMAD.MOV.U32 R123, RZ, RZ, R226 ;  /* 0x000000ffff7b7224 */ /* 0x000fe200078e00e2 */
[----:B------:R-:W-:Y:S02]  /*d5b0*/  F2FP.F16.F32.PACK_AB R9, R240, R239 ;  /* 0x000000eff009723e */ /* 0x000fe400000000ff */
[----:B------:R-:W-:Y:S02]  /*d5c0*/  MOV R2, R165 ;  /* 0x000000a500027202 */ /* 0x000fe40000000f00 */
[----:B------:R-:W-:Y:S02]  /*d5d0*/  MOV R33, R224 ;  /* 0x000000e000217202 */ /* 0x000fe40000000f00 */
[----:B------:R-:W-:Y:S02]  /*d5e0*/  F2FP.F16.F32.PACK_AB R10, R241, R244 ;  /* 0x000000f4f10a723e */ /* 0x000fe400000000ff */
[----:B------:R-:W-:Y:S01]  /*d5f0*/  F2FP.F16.F32.PACK_AB R11, R238, R237 ;  /* 0x000000edee0b723e */ /* 0x000fe200000000ff */
        /* <DEDUP_REMOVED lines=9> */
[----:B------:R-:W-:Y:S01]  /*d690*/  MOV R94, R109 ;  /* 0x0000006d005e7202 */ /* 0x000fe20000000f00 */
[----:B------:R-:W-:Y:S01]  /*d6a0*/  IMAD.MOV.U32 R251, RZ, RZ, R212 ;  /* 0x000000fffffb7224 */ /* 0x000fe200078e00d4 */
[----:B------:R-:W-:Y:S01]  /*d6b0*/  MOV R95, R110 ;  /* 0x0000006e005f7202 */ /* 0x000fe20000000f00 */
[----:B------:R-:W-:Y:S01]  /*d6c0*/  IMAD.MOV.U32 R108, RZ, RZ, R209 ;  /* 0x000000ffff6c7224 */ /* 0x000fe200078e00d1 */
[----:B------:R-:W-:-:S02]  /*d6d0*/  MOV R248, R214 ;  /* 0x000000d600f87202 */ /* 0x000fc40000000f00 */
[----:B------:R-:W-:Y:S01]  /*d6e0*/  MOV R247, R215 ;  /* 0x000000d700f77202 */ /* 0x000fe20000000f00 */
[C---:B------:R-:W-:Y:S01]  /*d6f0*/  HMMA.16816.F32 R152, R4.reuse, R30, R96 ;  /* 0x0000001e0498723c */ /* 0x040fe20000001860 */
        /* <DEDUP_REMOVED lines=9> */
[----:B------:R-:W-:Y:S01]  /*d790*/  LDSM.16.MT88.4 R36, [R47+0x3000] ;  /* 0x003000002f24783b */ /* 0x000fe20000004200 */
[----:B------:R-:W-:-:S02]  /*d7a0*/  MOV R96, R218 ;  /* 0x000000da00607202 */ /* 0x000fc40000000f00 */
[----:B------:R-:W-:Y:S02]  /*d7b0*/  MOV R250, R169 ;  /* 0x000000a900fa7202 */ /* 0x000fe40000000f00 */
[----:B------:R-:W-:Y:S01]  /*d7c0*/  MOV R3, R170 ;  /* 0x000000aa00037202 */ /* 0x000fe20000000f00 */
[C---:B------:R-:W-:Y:S01]  /*d7d0*/  HMMA.16816.F32 R220, R8.reuse, R30, R88 ;  /* 0x0000001e08dc723c */ /* 0x040fe20000001858 */
[----:B------:R-:W1:Y:S07]  /*d7e0*/  LDSM.16.MT88.4 R28, [R44+0xf000] ;  /* 0x00f000002c1c783b */ /* 0x000e6e0000004200 */
[-C--:B------:R-:W-:Y:S08]  /*d7f0*/  HMMA.16816.F32 R212, R8, R12.reuse, R68 ;  /* 0x0000000c08d4723c */ /* 0x080ff00000001844 */
[C---:B------:R-:W-:Y:S08]  /*d800*/  HMMA.16816.F32 R64, R4.reuse, R12, R64 ;  /* 0x0000000c0440723c */ /* 0x040ff00000001840 */
[-C--:B------:R-:W-:Y:S08]  /*d810*/  HMMA.16816.F32 R60, R4, R14.reuse, R60 ;  /* 0x0000000e043c723c */ /* 0x080ff0000000183c */
[C---:B------:R-:W-:Y:S01]  /*d820*/  HMMA.16816.F32 R208, R8.reuse, R14, R56 ;  /* 0x0000000e08d0723c */ /* 0x040fe20000001838 */
[----:B------:R-:W2:Y:S07]  /*d830*/  LDSM.16.MT88.4 R12, [R41+0x3000] ;  /* 0x00300000290c783b */ /* 0x000eae0000004200 */
[----:B------:R-:W-:Y:S08]  /*d840*/  HMMA.16816.F32 R216, R8, R24, R84 ;  /* 0x0000001808d8723c */ /* 0x000ff00000001854 */
[-C--:B------:R-:W-:Y:S08]  /*d850*/  HMMA.16816.F32 R168, R4, R26.reuse, R76 ;  /* 0x0000001a04a8723c */ /* 0x080ff0000000184c */
[----:B------:R-:W-:Y:S01]  /*d860*/  HMMA.16816.F32 R84, R8, R26, R72 ;  /* 0x0000001a0854723c */ /* 0x000fe20000001848 */
[----:B------:R-:W3:Y:S07]  /*d870*/  LDSM.16.MT88.4 R24, [R148+0xf000] ;  /* 0x00f000009418783b */ /* 0x000eee0000004200 */
[----:B-1----:R-:W-:Y:S01]  /*d880*/  HMMA.16816.F32 R76, R4, R30, R128 ;  /* 0x0000001e044c723c */ /* 0x002fe20000001880 */
[----:B------:R-:W-:Y:S01]  /*d890*/  IMAD.MOV.U32 R131, RZ, RZ, R94 ;  /* 0x000000ffff837224 */ /* 0x000fe200078e005e */
[----:B------:R-:W-:-:S06]  /*d8a0*/  MOV R130, R95 ;  /* 0x0000005f00827202 */ /* 0x000fcc0000000f00 */
[----:B--2---:R-:W-:Y:S01]  /*d8b0*/  HMMA.16816.F32 R56, R4, R12, R184 ;  /* 0x0000000c0438723c */ /* 0x004fe200000018b8 */
[----:B------:R-:W-:Y:S02]  /*d8c0*/  MOV R186, R122 ;  /* 0x0000007a00ba7202 */ /* 0x000fe40000000f00 */
[----:B------:R-:W-:Y:S01]  /*d8d0*/  MOV R187, R123 ;  /* 0x0000007b00bb7202 */ /* 0x000fe20000000f00 */
[----:B------:R-:W-:Y:S02]  /*d8e0*/  IMAD.MOV.U32 R128, RZ, RZ, R250 ;  /* 0x000000ffff807224 */ /* 0x000fe400078e00fa */
[----:B------:R-:W-:Y:S01]  /*d8f0*/  IMAD.MOV.U32 R185, RZ, RZ, R186 ;  /* 0x000000ffffb97224 */ /* 0x000fe200078e00ba */
[----:B------:R-:W-:Y:S02]  /*d900*/  MOV R186, R187 ;  /* 0x000000bb00ba7202 */ /* 0x000fe40000000f00 */
[----:B------:R-:W-:Y:S02]  /*d910*/  MOV R129, R0 ;  /* 0x0000000000817202 */ /* 0x000fe40000000f00 */
[----:B------:R-:W-:-:S02]  /*d920*/  MOV R82, R32 ;  /* 0x0000002000527202 */ /* 0x000fc40000000f00 */
[----:B------:R-:W-:Y:S01]  /*d930*/  MOV R81, R33 ;  /* 0x0000002100517202 */ /* 0x000fe20000000f00 */
[----:B---3--:R-:W-:Y:S01]  /*d940*/  HMMA.16816.F32 R92, R4, R26, R160 ;  /* 0x0000001a045c723c */ /* 0x008fe200000018a0 */
[----:B------:R-:W-:Y:S01]  /*d950*/  IMAD.MOV.U32 R160, RZ, RZ, R110 ;  /* 0x000000ffffa07224 */ /* 0x000fe200078e006e */
[----:B------:R-:W-:Y:S01]  /*d960*/  MOV R161, R111 ;  /* 0x0000006f00a17202 */ /* 0x000fe20000000f00 */
[----:B------:R-:W-:Y:S01]  /*d970*/  IMAD.MOV.U32 R163, RZ, RZ, R121 ;  /* 0x000000ffffa37224 */ /* 0x000fe200078e0079 */
[----:B------:R-:W-:Y:S01]  /*d980*/  MOV R162, R120 ;  /* 0x0000007800a27202 */ /* 0x000fe20000000f00 */
[----:B------:R-:W1:Y:S01]  /*d990*/  LDSM.16.MT88.4 R32, [R47+0x1000] ;  /* 0x001000002f20783b */ /* 0x000e620000004200 */
[----:B------:R-:W-:Y:S01]  /*d9a0*/  MOV R187, R160 ;  /* 0x000000a000bb7202 */ /* 0x000fe20000000f00 */
        /* <DEDUP_REMOVED lines=13> */
[----:B------:R-:W-:-:S02]  /*da80*/  MOV R97, R98 ;  /* 0x0000006200617202 */ /* 0x000fc40000000f00 */
[----:B------:R-:W-:Y:S01]  /*da90*/  MOV R98, R99 ;  /* 0x0000006300627202 */ /* 0x000fe20000000f00 */
[----:B------:R-:W-:Y:S02]  /*daa0*/  IMAD.MOV.U32 R99, RZ, RZ, R2 ;  /* 0x000000ffff637224 */ /* 0x000fe400078e0002 */
[----:B------:R-:W2:Y:S01]  /*dab0*/  LDL.LU R2, [R1+0x4] ;  /* 0x0000040001027983 */ /* 0x000ea20000300800 */
[----:B------:R-:W-:Y:S01]  /*dac0*/  MOV R250, R246 ;  /* 0x000000f600fa7202 */ /* 0x000fe20000000f00 */
[----:B------:R-:W-:Y:S01]  /*dad0*/  IMAD.MOV.U32 R246, RZ, RZ, R248 ;  /* 0x000000fffff67224 */ /* 0x000fe200078e00f8 */
[----:B------:R-:W-:Y:S01]  /*dae0*/  MOV R0, R3 ;  /* 0x0000000300007202 */ /* 0x000fe20000000f00 */
[----:B------:R-:W-:Y:S01]  /*daf0*/  IMAD.MOV.U32 R3, RZ, RZ, R249 ;  /* 0x000000ffff037224 */ /* 0x000fe200078e00f9 */
[----:B------:R-:W-:Y:S02]  /*db00*/  MOV R248, R251 ;  /* 0x000000fb00f87202 */ /* 0x000fe40000000f00 */
[----:B------:R-:W-:-:S02]  /*db10*/  MOV R251, R247 ;  /* 0x000000f700fb7202 */ /* 0x000fc40000000f00 */
[----:B------:R-:W-:Y:S02]  /*db20*/  MOV R249, R108 ;  /* 0x0000006c00f97202 */ /* 0x000fe40000000f00 */
[----:B------:R-:W-:Y:S02]  /*db30*/  MOV R247, R109 ;  /* 0x0000006d00f77202 */ /* 0x000fe40000000f00 */
[----:B------:R-:W-:Y:S01]  /*db40*/  HMMA.16816.F32 R108, R4, R14, R180 ;  /* 0x0000000e046c723c */ /* 0x000fe200000018b4 */
        /* <DEDUP_REMOVED lines=9> */
[----:B------:R-:W-:Y:S02]  /*dbe0*/  MOV R97, R99 ;  /* 0x0000006300617202 */ /* 0x000fe40000000f00 */
[----:B------:R-:W3:Y:S01]  /*dbf0*/  LDL.LU R99, [R1+0x54] ;  /* 0x0000540001637983 */ /* 0x000ee20000300800 */
[----:B------:R-:W-:Y:S02]  /*dc00*/  MOV R184, R186 ;  /* 0x000000ba00b87202 */ /* 0x000fe40000000f00 */
[----:B------:R-:W-:Y:S01]  /*dc10*/  MOV R186, R160 ;  /* 0x000000a000ba7202 */ /* 0x000fe20000000f00 */
[----:B------:R-:W-:Y:S01]  /*dc20*/  IMAD.MOV.U32 R160, RZ, RZ, R162 ;  /* 0x000000ffffa07224 */ /* 0x000fe200078e00a2 */
[----:B------:R-:W-:-:S02]  /*dc30*/  MOV R162, R128 ;  /* 0x0000008000a27202 */ /* 0x000fc40000000f00 */
[----:B------:R-:W-:Y:S01]  /*dc40*/  MOV R128, R130 ;  /* 0x0000008200807202 */ /* 0x000fe20000000f00 */
[----:B------:R-:W-:Y:S02]  /*dc50*/  IMAD.MOV.U32 R130, RZ, RZ, R80 ;  /* 0x000000ffff827224 */ /* 0x000fe400078e0050 */
[--C-:B------:R-:W-:Y:S01]  /*dc60*/  FFMA.FTZ R0, R0, UR22, -R21.reuse ;  /* 0x0000001600007c23 */ /* 0x100fe20008010815 */
[----:B------:R-:W-:Y:S02]  /*dc70*/  MOV R80, R82 ;  /* 0x0000005200507202 */ /* 0x000fe40000000f00 */
[----:B------:R-:W-:Y:S01]  /*dc80*/  MOV R82, R96 ;  /* 0x0000006000527202 */ /* 0x000fe20000000f00 */
[----:B------:R-:W-:Y:S01]  /*dc90*/  IMAD.MOV.U32 R96, RZ, RZ, R98 ;  /* 0x000000ffff607224 */ /* 0x000fe200078e0062 */
[----:B------:R-:W-:Y:S02]  /*dca0*/  MOV R98, R228 ;  /* 0x000000e400627202 */ /* 0x000fe40000000f00 */
[----:B------:R4:W-:Y:S01]  /*dcb0*/  MUFU.EX2 R228, R0 ;  /* 0x0000000000e47308 */ /* 0x0009e20000000800 */
[-C--:B------:R-:W-:Y:S08]  /*dcc0*/  HMMA.16816.F32 R72, R4, R28.reuse, R116 ;  /* 0x0000001c0448723c */ /* 0x080ff00000001874 */
[C---:B------:R-:W-:Y:S08]  /*dcd0*/  HMMA.16816.F32 R116, R8.reuse, R28, R156 ;  /* 0x0000001c0874723c */ /* 0x040ff0000000189c */
[----:B------:R-:W-:Y:S01]  /*dce0*/  HMMA.16816.F32 R140, R8, R30, R140 ;  /* 0x0000001e088c723c */ /* 0x000fe2000000188c */
[----:B----4-:R-:W-:Y:S01]  /*dcf0*/  FFMA.FTZ R0, R183, UR22, -R21 ;  /* 0x00000016b7007c23 */ /* 0x010fe20008010815 */
[----:B------:R-:W-:Y:S01]  /*dd00*/  IMAD.MOV.U32 R183, RZ, RZ, R184 ;  /* 0x000000ffffb77224 */ /* 0x000fe200078e00b8 */
[----:B------:R-:W-:-:S05]  /*dd10*/  MOV R184, R185 ;  /* 0x000000b900b87202 */ /* 0x000fca0000000f00 */
[----:B------:R-:W-:Y:S01]  /*dd20*/  HMMA.16816.F32 R88, R4, R24, R136 ;  /* 0x000000180458723c */ /* 0x000fe20000001888 */
[----:B------:R-:W-:Y:S01]  /*dd30*/  MOV R185, R186 ;  /* 0x000000ba00b97202 */ /* 0x000fe20000000f00 */
[----:B------:R-:W-:Y:S01]  /*dd40*/  IMAD.MOV.U32 R186, RZ, RZ, R187 ;  /* 0x000000ffffba7224 */ /* 0x000fe200078e00bb */
[----:B------:R-:W-:-:S05]  /*dd50*/  MOV R187, R160 ;  /* 0x000000a000bb7202 */ /* 0x000fca0000000f00 */
[----:B------:R-:W-:Y:S01]  /*dd60*/  HMMA.16816.F32 R132, R8, R24, R132 ;  /* 0x000000180884723c */ /* 0x000fe20000001884 */
[----:B------:R-:W-:Y:S01]  /*dd70*/  MOV R160, R161 ;  /* 0x000000a100a07202 */ /* 0x000fe20000000f00 */
[----:B------:R-:W-:Y:S01]  /*dd80*/  IMAD.MOV.U32 R161, RZ, RZ, R162 ;  /* 0x000000ffffa17224 */ /* 0x000fe200078e00a2 */
[----:B------:R-:W-:-:S05]  /*dd90*/  MOV R162, R163 ;  /* 0x000000a300a27202 */ /* 0x000fca0000000f00 */
[----:B-1----:R-:W-:Y:S01]  /*dda0*/  HMMA.16816.F32 R196, R4, R32, R196 ;  /* 0x0000002004c4723c */ /* 0x002fe200000018c4 */
[----:B------:R-:W-:-:S07]  /*ddb0*/  MOV R163, R128 ;  /* 0x0000008000a37202 */ /* 0x000fce0000000f00 */
[----:B------:R-:W-:Y:S01]  /*ddc0*/  HMMA.16816.F32 R200, R4, R34, R200 ;  /* 0x0000002204c8723c */ /* 0x000fe200000018c8 */
[----:B------:R-:W-:-:S07]  /*ddd0*/  IMAD.MOV.U32 R128, RZ, RZ, R129 ;  /* 0x000000ffff807224 */ /* 0x000fce00078e0081 */
[C---:B------:R-:W-:Y:S01]  /*dde0*/  HMMA.16816.F32 R120, R4.reuse, R36, R176 ;  /* 0x000000240478723c */ /* 0x040fe200000018b0 */
[----:B------:R-:W-:Y:S07]  /*ddf0*/  MUFU.EX2 R24, R0 ;  /* 0x0000000000187308 */ /* 0x000fee0000000800 */
[----:B------:R-:W-:Y:S08]  /*de00*/  HMMA.16816.F32 R68, R4, R38, R172 ;  /* 0x000000260444723c */ /* 0x000ff000000018ac */
[----:B------:R-:W-:Y:S01]  /*de10*/  HMMA.16816.F32 R100, R8, R12, R104 ;  /* 0x0000000c0864723c */ /* 0x000fe20000001868 */
[----:B--2---:R-:W-:-:S07]  /*de20*/  FFMA.FTZ R2, R2, UR22, -R21 ;  /* 0x0000001602027c23 */ /* 0x004fce0008010815 */
[C---:B------:R-:W-:Y:S01]  /*de30*/  HMMA.16816.F32 R28, R8.reuse, R26, R124 ;  /* 0x0000001a081c723c */ /* 0x040fe2000000187c */
[----:B------:R-:W-:Y:S01]  /*de40*/  MOV R129, R130 ;  /* 0x0000008200817202 */ /* 0x000fe20000000f00 */
[----:B------:R-:W-:Y:S01]  /*de50*/  FFMA.FTZ R3, R3, UR22, -R22 ;  /* 0x0000001603037c23 */ /* 0x000fe20008010816 */
[----:B------:R1:W-:Y:S01]  /*de60*/  MUFU.EX2 R26, R2 ;  /* 0x00000002001a7308 */ /* 0x0003e20000000800 */
[----:B------:R-:W-:Y:S01]  /*de70*/  MOV R130, R131 ;  /* 0x0000008300827202 */ /* 0x000fe20000000f00 */
[----:B------:R-:W-:Y:S01]  /*de80*/  IMAD.MOV.U32 R131, RZ, RZ, R80 ;  /* 0x000000ffff837224 */ /* 0x000fe200078e0050 */
[----:B------:R-:W-:Y:S01]  /*de90*/  MOV R80, R81 ;  /* 0x0000005100507202 */ /* 0x000fe20000000f00 */
[----:B------:R-:W-:Y:S01]  /*dea0*/  LDSM.16.MT88.4 R172, [R148+0xd800] ;  /* 0x00d8000094ac783b */ /* 0x000fe20000004200 */
[----:B------:R-:W-:Y:S03]  /*deb0*/  HMMA.16816.F32 R192, R8, R32, R192 ;  /* 0x0000002008c0723c */ /* 0x000fe600000018c0 */
[----:B------:R-:W-:Y:S01]  /*dec0*/  LDSM.16.MT88.4 R156, [R44+0xd800] ;  /* 0x00d800002c9c783b */ /* 0x000fe20000004200 */
[----:B-1----:R-:W-:Y:S01]  /*ded0*/  FFMA.FTZ R2, R183, UR22, -R21 ;  /* 0x00000016b7027c23 */ /* 0x002fe20008010815 */
[----:B------:R-:W-:-:S02]  /*dee0*/  MOV R183, R184 ;  /* 0x000000b800b77202 */ /* 0x000fc40000000f00 */
[----:B------:R-:W-:Y:S01]  /*def0*/  MOV R184, R185 ;  /* 0x000000b900b87202 */ /* 0x000fe20000000f00 */
[----:B------:R-:W-:Y:S01]  /*df00*/  IMAD.MOV.U32 R185, RZ, RZ, R186 ;  /* 0x000000ffffb97224 */ /* 0x000fe200078e00ba */
[----:B------:R-:W-:Y:S01]  /*df10*/  MOV R186, R187 ;  /* 0x000000bb00ba7202 */ /* 0x000fe20000000f00 */
[----:B------:R-:W-:Y:S01]  /*df20*/  FFMA.FTZ R0, R183, UR22, -R22 ;  /* 0x00000016b7007c23 */ /* 0x000fe20008010816 */
[----:B------:R-:W-:Y:S01]  /*df30*/  MOV R187, R160 ;  /* 0x000000a000bb7202 */ /* 0x000fe20000000f00 */
[----:B------:R-:W-:Y:S01]  /*df40*/  IMAD.MOV.U32 R160, RZ, RZ, R161 ;  /* 0x000000ffffa07224 */ /* 0x000fe200078e00a1 */
[----:B------:R-:W-:Y:S02]  /*df50*/  MOV R161, R162 ;  /* 0x000000a200a17202 */ /* 0x000fe40000000f00 */
[----:B------:R-:W-:Y:S02]  /*df60*/  MOV R183, R184 ;  /* 0x000000b800b77202 */ /* 0x000fe40000000f00 */
[----:B------:R-:W-:Y:S01]  /*df70*/  MOV R162, R163 ;  /* 0x000000a300a27202 */ /* 0x000fe20000000f00 */
[----:B------:R-:W-:Y:S01]  /*df80*/  IMAD.MOV.U32 R163, RZ, RZ, R128 ;  /* 0x000000ffffa37224 */ /* 0x000fe200078e0080 */
[----:B------:R-:W-:Y:S01]  /*df90*/  MOV R184, R185 ;  /* 0x000000b900b87202 */ /* 0x000fe20000000f00 */
[----:B------:R-:W-:Y:S01]  /*dfa0*/  IMAD.MOV.U32 R185, RZ, RZ, R186 ;  /* 0x000000ffffb97224 */ /* 0x000fe200078e00ba */
[----:B------:R-:W-:Y:S01]  /*dfb0*/  MOV R81, R82 ;  /* 0x0000005200517202 */ /* 0x000fe20000000f00 */
[----:B------:R-:W-:Y:S01]  /*dfc0*/  IMAD.MOV.U32 R82, RZ, RZ, R83 ;  /* 0x000000ffff527224 */ /* 0x000fe200078e0053 */
[----:B------:R-:W-:-:S02]  /*dfd0*/  MOV R128, R129 ;  /* 0x0000008100807202 */ /* 0x000fc40000000f00 */
[----:B------:R-:W-:Y:S02]  /*dfe0*/  MOV R186, R187 ;  /* 0x000000bb00ba7202 */ /* 0x000fe40000000f00 */
[----:B------:R-:W-:Y:S01]  /*dff0*/  MOV R129, R130 ;  /* 0x0000008200817202 */ /* 0x000fe20000000f00 */
[----:B------:R-:W-:Y:S01]  /*e000*/  IMAD.MOV.U32 R130, RZ, RZ, R131 ;  /* 0x000000ffff827224 */ /* 0x000fe200078e0083 */
[----:B------:R-:W-:Y:S01]  /*e010*/  MOV R187, R160 ;  /* 0x000000a000bb7202 */ /* 0x000fe20000000f00 */
[----:B------:R-:W-:Y:S01]  /*e020*/  IMAD.MOV.U32 R160, RZ, RZ, R161 ;  /* 0x000000ffffa07224 */ /* 0x000fe200078e00a1 */
[----:B------:R-:W-:Y:S02]  /*e030*/  MOV R83, R96 ;  /* 0x0000006000537202 */ /* 0x000fe40000000f00 */
        /* <DEDUP_REMOVED lines=11> */
[----:B---3--:R-:W-:Y:S02]  /*e0f0*/  MOV R98, R99 ;  /* 0x0000006300627202 */ /* 0x008fe40000000f00 */
[----:B------:R-:W-:Y:S01]  /*e100*/  MOV R185, R186 ;  /* 0x000000ba00b97202 */ /* 0x000fe20000000f00 */
[----:B------:R-:W-:Y:S01]  /*e110*/  IMAD.MOV.U32 R186, RZ, RZ, R187 ;  /* 0x000000ffffba7224 */ /* 0x000fe200078e00bb */
[----:B------:R-:W-:-:S02]  /*e120*/  MOV R82, R83 ;  /* 0x0000005300527202 */ /* 0x000fc40000000f00 */
[----:B------:R-:W-:Y:S02]  /*e130*/  MOV R128, R129 ;  /* 0x0000008100807202 */ /* 0x000fe40000000f00 */
        /* <DEDUP_REMOVED lines=8> */
[----:B------:R-:W-:-:S02]  /*e1c0*/  MOV R97, R98 ;  /* 0x0000006200617202 */ /* 0x000fc40000000f00 */
[----:B------:R-:W-:Y:S02]  /*e1d0*/  MOV R131, R80 ;  /* 0x0000005000837202 */ /* 0x000fe40000000f00 */
[----:B------:R-:W-:Y:S01]  /*e1e0*/  MOV R80, R81 ;  /* 0x0000005100507202 */ /* 0x000fe20000000f00 */
[----:B------:R-:W-:Y:S01]  /*e1f0*/  IMAD.MOV.U32 R81, RZ, RZ, R82 ;  /* 0x000000ffff517224 */ /* 0x000fe200078e0052 */
[----:B------:R-:W-:Y:S02]  /*e200*/  MOV R162, R163 ;  /* 0x000000a300a27202 */ /* 0x000fe40000000f00 */
        /* <DEDUP_REMOVED lines=22> */
[----:B------:R-:W-:Y:S01]  /*e370*/  IMAD.MOV.U32 R245, RZ, RZ, R19 ;  /* 0x000000fffff57224 */ /* 0x000fe200078e0013 */
[----:B------:R-:W-:Y:S01]  /*e380*/  MOV R6, R129 ;  /* 0x0000008100067202 */ /* 0x000fe20000000f00 */
[----:B------:R-:W-:Y:S01]  /*e390*/  FFMA.FTZ R12, R4, UR22, -R40 ;  /* 0x00000016040c7c23 */ /* 0x000fe20008010828 */
[----:B------:R-:W-:Y:S01]  /*e3a0*/  MOV R98, R99 ;  /* 0x0000006300627202 */ /* 0x000fe20000000f00 */
[----:B------:R-:W-:Y:S01]  /*e3b0*/  IMAD.MOV.U32 R99, RZ, RZ, R250 ;  /* 0x000000ffff637224 */ /* 0x000fe200078e00fa */
[----:B------:R-:W-:Y:S01]  /*e3c0*/  MOV R4, R5 ;  /* 0x0000000500047202 */ /* 0x000fe20000000f00 */
[----:B------:R-:W3:Y:S01]  /*e3d0*/  LDL.LU R19, [R1+0xb0] ;  /* 0x0000b00001137983 */ /* 0x000ee20000300800 */
[----:B------:R-:W-:Y:S01]  /*e3e0*/  MOV R5, R6 ;  /* 0x0000000600057202 */ /* 0x000fe20000000f00 */
[----:B------:R-:W-:Y:S01]  /*e3f0*/  IMAD.MOV.U32 R6, RZ, RZ, R7 ;  /* 0x000000ffff067224 */ /* 0x000fe200078e0007 */
[----:B------:R-:W-:-:S02]  /*e400*/  MOV R250, R246 ;  /* 0x000000f600fa7202 */ /* 0x000fc40000000f00 */
[----:B------:R-:W-:Y:S01]  /*e410*/  MOV R246, R245 ;  /* 0x000000f500f67202 */ /* 0x000fe20000000f00 */
[----:B------:R-:W-:Y:S01]  /*e420*/  IMAD.MOV.U32 R245, RZ, RZ, R248 ;  /* 0x000000fffff57224 */ /* 0x000fe200078e00f8 */
[----:B------:R-:W-:Y:S01]  /*e430*/  MOV R97, R98 ;  /* 0x0000006200617202 */ /* 0x000fe20000000f00 */
[----:B------:R-:W-:Y:S01]  /*e440*/  IMAD.MOV.U32 R98, RZ, RZ, R99 ;  /* 0x000000ffff627224 */ /* 0x000fe200078e0063 */
[----:B------:R-:W-:Y:S02]  /*e450*/  MOV R127, R4 ;  /* 0x00000004007f7202 */ /* 0x000fe40000000f00 */
[----:B------:R-:W-:Y:S02]  /*e460*/  MOV R248, R252 ;  /* 0x000000fc00f87202 */ /* 0x000fe40000000f00 */
[----:B------:R-:W-:Y:S01]  /*e470*/  MOV R4, R5 ;  /* 0x0000000500047202 */ /* 0x000fe20000000f00 */
[----:B------:R-:W-:Y:S01]  /*e480*/  IMAD.MOV.U32 R5, RZ, RZ, R6 ;  /* 0x000000ffff057224 */ /* 0x000fe200078e0006 */
[----:B------:R-:W-:Y:S01]  /*e490*/  MOV R99, R250 ;  /* 0x000000fa00637202 */ /* 0x000fe20000000f00 */
[----:B------:R-:W4:Y:S01]  /*e4a0*/  LDL.LU R252, [R1+0xac] ;  /* 0x0000ac0001fc7983 */ /* 0x000f220000300800 */
        /* <DEDUP_REMOVED lines=8> */
[----:B------:R-:W-:Y:S01]  /*e530*/  MOV R125, R126 ;  /* 0x0000007e007d7202 */ /* 0x000fe20000000f00 */
[----:B------:R1:W5:Y:S01]  /*e540*/  LDL.LU R20, [R1+0xa8] ;  /* 0x0000a80001147983 */ /* 0x0003620000300800 */
[----:B------:R-:W-:Y:S01]  /*e550*/  MOV R126, R127 ;  /* 0x0000007f007e7202 */ /* 0x000fe20000000f00 */
[----:B------:R-:W-:Y:S02]  /*e560*/  IMAD.MOV.U32 R127, RZ, RZ, R4 ;  /* 0x000000ffff7f7224 */ /* 0x000fe400078e0004 */
[----:B------:R-:W2:Y:S04]  /*e570*/  LDL.LU R7, [R1+0x24] ;  /* 0x0000240001077983 */ /* 0x000ea80000300800 */
[----:B------:R-:W3:Y:S04]  /*e580*/  LDL.LU R6, [R1+0x1c] ;  /* 0x00001c0001067983 */ /* 0x000ee80000300800 */
[----:B------:R-:W4:Y:S04]  /*e590*/  LDL.LU R5, [R1+0x18] ;  /* 0x0000180001057983 */ /* 0x000f280000300800 */
[----:B------:R-:W4:Y:S04]  /*e5a0*/  LDL.LU R4, [R1+0x30] ;  /* 0x0000300001047983 */ /* 0x000f280000300800 */
[----:B------:R-:W4:Y:S01]  /*e5b0*/  LDL.LU R124, [R1+0x28] ;  /* 0x00002800017c7983 */ /* 0x000f220000300800 */
[----:B------:R1:W1:Y:S01]  /*e5c0*/  MUFU.EX2 R25, R2 ;  /* 0x0000000200197308 */ /* 0x0002620000000800 */
[----:B------:R-:W-:Y:S01]  /*e5d0*/  IMAD.MOV.U32 R181, RZ, RZ, R186 ;  /* 0x000000ffffb57224 */ /* 0x000fe200078e00ba */
[----:B------:R-:W-:-:S02]  /*e5e0*/  MOV R180, R187 ;  /* 0x000000bb00b47202 */ /* 0x000fc40000000f00 */
[----:B------:R1:W-:Y:S01]  /*e5f0*/  MUFU.EX2 R21, R0 ;  /* 0x0000000000157308 */ /* 0x0003e20000000800 */
[----:B------:R-:W-:Y:S01]  /*e600*/  IMAD.MOV.U32 R186, RZ, RZ, R251 ;  /* 0x000000ffffba7224 */ /* 0x000fe200078e00fb */
[----:B------:R-:W-:Y:S01]  /*e610*/  MOV R187, R247 ;  /* 0x000000f700bb7202 */ /* 0x000fe20000000f00 */
[----:B------:R-:W-:Y:S01]  /*e620*/  IMAD.MOV.U32 R247, RZ, RZ, R188 ;  /* 0x000000fffff77224 */ /* 0x000fe200078e00bc */
[----:B------:R-:W-:Y:S02]  /*e630*/  MOV R251, R249 ;  /* 0x000000f900fb7202 */ /* 0x000fe40000000f00 */
[----:B------:R-:W-:Y:S01]  /*e640*/  MOV R249, R189 ;  /* 0x000000bd00f97202 */ /* 0x000fe20000000f00 */
[--C-:B-1----:R-:W-:Y:S01]  /*e650*/  FFMA.FTZ R2, R182, UR22, -R22.reuse ;  /* 0x00000016b6027c23 */ /* 0x102fe20008010816 */
[----:B------:R-:W-:Y:S01]  /*e660*/  MOV R182, R185 ;  /* 0x000000b900b67202 */ /* 0x000fe20000000f00 */
[----:B------:R-:W-:Y:S01]  /*e670*/  FFMA.FTZ R0, R183, UR22, -R22 ;  /* 0x00000016b7007c23 */ /* 0x000fe20008010816 */
[----:B------:R-:W-:-:S02]  /*e680*/  MOV R183, R184 ;  /* 0x000000b800b77202 */ /* 0x000fc40000000f00 */
[----:B------:R-:W-:Y:S01]  /*e690*/  MOV R184, R245 ;  /* 0x000000f500b87202 */ /* 0x000fe20000000f00 */
[----:B------:R-:W-:Y:S01]  /*e6a0*/  IMAD.MOV.U32 R245, RZ, RZ, R191 ;  /* 0x000000fffff57224 */ /* 0x000fe200078e00bf */
[----:B------:R-:W-:Y:S02]  /*e6b0*/  MOV R185, R248 ;  /* 0x000000f800b97202 */ /* 0x000fe40000000f00 */
[----:B------:R-:W-:Y:S02]  /*e6c0*/  MOV R248, R190 ;  /* 0x000000be00f87202 */ /* 0x000fe40000000f00 */
[----:B------:R-:W1:Y:S01]  /*e6d0*/  LDSM.16.MT88.4 R188, [R41+0x1800] ;  /* 0x0018000029bc783b */ /* 0x000e620000004200 */
[----:B------:R-:W-:Y:S01]  /*e6e0*/  HMMA.16816.F32 R136, R8, R34, R204 ;  /* 0x000000220888723c */ /* 0x000fe200000018cc */
[----:B------:R-:W1:Y:S01]  /*e6f0*/  MUFU.EX2 R13, R3 ;  /* 0x00000003000d7308 */ /* 0x000e620000000800 */
[----:B------:R-:W-:Y:S02]  /*e700*/  MOV R106, R127 ;  /* 0x0000007f006a7202 */ /* 0x000fe40000000f00 */
[----:B------:R-:W-:Y:S01]  /*e710*/  MOV R177, R160 ;  /* 0x000000a000b17202 */ /* 0x000fe20000000f00 */
[----:B------:R-:W-:Y:S01]  /*e720*/  IMAD.MOV.U32 R179, RZ, RZ, R99 ;  /* 0x000000ffffb37224 */ /* 0x000fe200078e0063 */
[----:B------:R-:W-:-:S02]  /*e730*/  MOV R176, R97 ;  /* 0x0000006100b07202 */ /* 0x000fc40000000f00 */
[----:B------:R-:W-:Y:S01]  /*e740*/  MOV R178, R98 ;  /* 0x0000006200b27202 */ /* 0x000fe20000000f00 */
[C---:B------:R-:W-:Y:S01]  /*e750*/  HMMA.16816.F32 R32, R8.reuse, R14, R112 ;  /* 0x0000000e0820723c */ /* 0x040fe20000001870 */
[----:B------:R1:W-:Y:S01]  /*e760*/  MUFU.EX2 R15, R2 ;  /* 0x00000002000f7308 */ /* 0x0003e20000000800 */
[----:B------:R1:W-:Y:S03]  /*e770*/  LDSM.16.MT88.4 R96, [R148+0xf800] ;  /* 0x00f800009460783b */ /* 0x0003e60000004200 */
[----:B------:R1:W1:Y:S01]  /*e780*/  MUFU.EX2 R14, R0 ;  /* 0x00000000000e7308 */ /* 0x0002620000000800 */
[----:B------:R-:W-:Y:S01]  /*e790*/  MOV R107, R176 ;  /* 0x000000b0006b7202 */ /* 0x000fe20000000f00 */
[----:B------:R-:W-:Y:S01]  /*e7a0*/  IMAD.MOV.U32 R27, RZ, RZ, R177 ;  /* 0x000000ffff1b7224 */ /* 0x000fe200078e00b1 */
[----:B------:R1:W4:Y:S01]  /*e7b0*/  LDSM.16.MT88.4 R112, [R41+0x3800] ;  /* 0x003800002970783b */ /* 0x0003220000004200 */
[----:B------:R-:W-:Y:S01]  /*e7c0*/  IMAD.MOV.U32 R22, RZ, RZ, R182 ;  /* 0x000000ffff167224 */ /* 0x000fe200078e00b6 */
[C---:B------:R-:W-:Y:S08]  /*e7d0*/  HMMA.16816.F32 R48, R8.reuse, R38, R48 ;  /* 0x000000260830723c */ /* 0x040ff00000001830 */
[----:B------:R-:W-:Y:S01]  /*e7e0*/  HMMA.16816.F32 R52, R8, R36, R52 ;  /* 0x000000240834723c */ /* 0x000fe20000001834 */
[--C-:B-1----:R-:W-:Y:S01]  /*e7f0*/  FFMA.FTZ R2, R125, UR22, -R23.reuse ;  /* 0x000000167d027c23 */ /* 0x102fe20008010817 */
[----:B------:R-:W-:Y:S01]  /*e800*/  FFMA.FTZ R0, R126, UR22, -R23 ;  /* 0x000000167e007c23 */ /* 0x000fe20008010817 */
[----:B------:R-:W-:Y:S01]  /*e810*/  F2FP.F16.F32.PACK_AB R126, R25, R24 ;  /* 0x00000018197e723e */ /* 0x000fe200000000ff */
[----:B------:R-:W-:Y:S01]  /*e820*/  IMAD.MOV.U32 R128, RZ, RZ, R81 ;  /* 0x000000ffff807224 */ /* 0x000fe200078e0051 */
[----:B------:R-:W-:Y:S01]  /*e830*/  F2FP.F16.F32.PACK_AB R125, R13, R21 ;  /* 0x000000150d7d723e */ /* 0x000fe200000000ff */
[----:B------:R-:W1:Y:S01]  /*e840*/  LDSM.16.MT88.4 R204, [R47+0x1800] ;  /* 0x001800002fcc783b */ /* 0x000e620000004200 */
[----:B------:R-:W-:-:S02]  /*e850*/  F2FP.F16.F32.PACK_AB R127, R14, R15 ;  /* 0x0000000f0e7f723e */ /* 0x000fc400000000ff */
[----:B------:R-:W-:Y:S02]  /*e860*/  MOV R177, R180 ;  /* 0x000000b400b17202 */ /* 0x000fe40000000f00 */
[----:B------:R-:W-:Y:S02]  /*e870*/  MOV R176, R181 ;  /* 0x000000b500b07202 */ /* 0x000fe40000000f00 */
[----:B------:R-:W-:Y:S02]  /*e880*/  MOV R148, R183 ;  /* 0x000000b700947202 */ /* 0x000fe40000000f00 */
[----:B------:R-:W-:Y:S01]  /*e890*/  MOV R41, R179 ;  /* 0x000000b300297202 */ /* 0x000fe20000000f00 */
[----:B------:R-:W-:Y:S02]  /*e8a0*/  IMAD.MOV.U32 R179, RZ, RZ, R184 ;  /* 0x000000ffffb37224 */ /* 0x000fe400078e00b8 */
[--C-:B--2---:R-:W-:Y:S01]  /*e8b0*/  FFMA.FTZ R7, R7, UR22, -R40.reuse ;  /* 0x0000001607077c23 */ /* 0x104fe20008010828 */
[--C-:B---3--:R-:W-:Y:S01]  /*e8c0*/  FFMA.FTZ R6, R6, UR22, -R40.reuse ;  /* 0x0000001606067c23 */ /* 0x108fe20008010828 */
[----:B----4-:R-:W-:Y:S01]  /*e8d0*/  FFMA.FTZ R5, R5, UR22, -R40 ;  /* 0x0000001605057c23 */ /* 0x010fe20008010828 */
[--C-:B------:R-:W-:Y:S01]  /*e8e0*/  FFMA.FTZ R3, R124, UR22, -R23.reuse ;  /* 0x000000167c037c23 */ /* 0x100fe20008010817 */
[----:B------:R-:W-:Y:S01]  /*e8f0*/  F2FP.F16.F32.PACK_AB R124, R26, R228 ;  /* 0x000000e41a7c723e */ /* 0x000fe200000000ff */
[----:B------:R-:W-:Y:S01]  /*e900*/  FFMA.FTZ R4, R4, UR22, -R23 ;  /* 0x0000001604047c23 */ /* 0x000fe20008010817 */
[----:B------:R-:W-:-:S02]  /*e910*/  MOV R40, R178 ;  /* 0x000000b200287202 */ /* 0x000fc40000000f00 */
[----:B------:R-:W-:Y:S01]  /*e920*/  MOV R129, R80 ;  /* 0x0000005000817202 */ /* 0x000fe20000000f00 */
[----:B------:R-:W-:Y:S01]  /*e930*/  IMAD.MOV.U32 R160, RZ, RZ, R161 ;  /* 0x000000ffffa07224 */ /* 0x000fe200078e00a1 */
[----:B------:R-:W-:Y:S01]  /*e940*/  MOV R178, R185 ;  /* 0x000000b900b27202 */ /* 0x000fe20000000f00 */
[C---:B------:R-:W-:Y:S01]  /*e950*/  HMMA.16816.F32 R180, R124.reuse, R188, R64 ;  /* 0x000000bc7cb4723c */ /* 0x040fe20000001840 */
[----:B------:R-:W-:Y:S01]  /*e960*/  MOV R64, R186 ;  /* 0x000000ba00407202 */ /* 0x000fe20000000f00 */
[----:B------:R-:W-:Y:S01]  /*e970*/  IMAD.MOV.U32 R65, RZ, RZ, R187 ;  /* 0x000000ffff417224 */ /* 0x000fe200078e00bb */
[----:B------:R-:W-:Y:S01]  /*e980*/  MOV R163, R82 ;  /* 0x0000005200a37202 */ /* 0x000fe20000000f00 */
[----:B------:R2:W-:Y:S04]  /*e990*/  LDSM.16.MT88.4 R8, [R47+0x3800] ;  /* 0x003800002f08783b */ /* 0x0005e80000004200 */
[----:B------:R-:W-:Y:S01]  /*e9a0*/  HMMA.16816.F32 R184, R124, R190, R60 ;  /* 0x000000be7cb8723c */ /* 0x000fe2000000183c */
[----:B------:R-:W3:Y:S01]  /*e9b0*/  LDL.LU R62, [R1+0x80] ;  /* 0x00008000013e7983 */ /* 0x000ee20000300800 */
[----:B------:R3:W-:Y:S01]  /*e9c0*/  MUFU.EX2 R23, R4 ;  /* 0x0000000400177308 */ /* 0x0007e20000000800 */
[----:B------:R-:W-:-:S03]  /*e9d0*/  MOV R63, R27 ;  /* 0x0000001b003f7202 */ /* 0x000fc60000000f00 */
[----:B------:R-:W-:Y:S01]  /*e9e0*/  MUFU.EX2 R38, R7 ;  /* 0x0000000700267308 */ /* 0x000fe20000000800 */
[----:B---3--:R-:W-:Y:S02]  /*e9f0*/  FFMA.FTZ R4, R62, R46, R19 ;  /* 0x0000002e3e047223 */ /* 0x008fe40000010013 */
[----:B------:R3:W5:Y:S04]  /*ea00*/  LDL.LU R19, [R1+0xa4] ;  /* 0x0000a40001137983 */ /* 0x0007680000300800 */
[----:B------:R-:W4:Y:S04]  /*ea10*/  LDL.LU R60, [R1+0x84] ;  /* 0x00008400013c7983 */ /* 0x000f280000300800 */
[----:B------:R-:W3:Y:S04]  /*ea20*/  LDL.LU R61, [R1+0x78] ;  /* 0x00007800013d7983 */ /* 0x000ee80000300800 */
[----:B------:R-:W4:Y:S01]  /*ea30*/  LDL.LU R62, [R1+0x7c] ;  /* 0x00007c00013e7983 */ /* 0x000f220000300800 */
[----:B------:R-:W-:Y:S04]  /*ea40*/  MUFU.EX2 R39, R6 ;  /* 0x0000000600277308 */ /* 0x000fe80000000800 */
[----:B------:R-:W1:Y:S04]  /*ea50*/  MUFU.EX2 R36, R12 ;  /* 0x0000000c00247308 */ /* 0x000e680000000800 */
[----:B------:R-:W-:Y:S04]  /*ea60*/  MUFU.EX2 R7, R5 ;  /* 0x0000000500077308 */ /* 0x000fe80000000800 */
[----:B------:R-:W2:Y:S04]  /*ea70*/  MUFU.EX2 R27, R3 ;  /* 0x00000003001b7308 */ /* 0x000ea80000000800 */
[----:B------:R3:W-:Y:S04]  /*ea80*/  MUFU.EX2 R37, R2 ;  /* 0x0000000200257308 */ /* 0x0007e80000000800 */
[----:B------:R4:W4:Y:S01]  /*ea90*/  MUFU.EX2 R6, R0 ;  /* 0x0000000000067308 */ /* 0x0009220000000800 */
[----:B------:R-:W-:Y:S01]  /*eaa0*/  MOV R66, R106 ;  /* 0x0000006a00427202 */ /* 0x000fe20000000f00 */
[----:B------:R-:W-:-:S02]  /*eab0*/  IMAD.MOV.U32 R67, RZ, RZ, R107 ;  /* 0x000000ffff437224 */ /* 0x000fc400078e006b */
[----:B------:R-:W-:Y:S01]  /*eac0*/  HMMA.16816.F32 R104, R124, R112, R56 ;  /* 0x000000707c68723c */ /* 0x000fe20000001838 */
[----:B------:R-:W-:Y:S01]  /*ead0*/  MOV R58, R66 ;  /* 0x00000042003a7202 */ /* 0x000fe20000000f00 */
[----:B------:R-:W-:Y:S01]  /*eae0*/  IMAD.MOV.U32 R59, RZ, RZ, R148 ;  /* 0x000000ffff3b7224 */ /* 0x000fe200078e0094 */
[----:B------:R-:W-:Y:S01]  /*eaf0*/  MOV R148, R129 ;  /* 0x0000008100947202 */ /* 0x000fe20000000f00 */
[----:B------:R-:W-:Y:S01]  /*eb00*/  IMAD.MOV.U32 R66, RZ, RZ, R128 ;  /* 0x000000ffff427224 */ /* 0x000fe200078e0080 */
[----:B-1----:R-:W-:Y:S02]  /*eb10*/  F2FP.F16.F32.PACK_AB R128, R38, R36 ;  /* 0x000000242680723e */ /* 0x002fe400000000ff */
[----:B--2---:R-:W-:Y:S02]  /*eb20*/  F2FP.F16.F32.PACK_AB R129, R27, R23 ;  /* 0x000000171b81723e */ /* 0x004fe400000000ff */
[----:B------:R-:W-:Y:S02]  /*eb30*/  MOV R161, R162 ;  /* 0x000000a200a17202 */ /* 0x000fe40000000f00 */
[----:B------:R-:W-:Y:S01]  /*eb40*/  MOV R162, R83 ;  /* 0x0000005300a27202 */ /* 0x000fe20000000f00 */
[----:B------:R-:W-:Y:S01]  /*eb50*/  IMAD.MOV.U32 R56, RZ, RZ, R64 ;  /* 0x000000ffff387224 */ /* 0x000fe200078e0040 */
[----:B------:R-:W-:Y:S01]  /*eb60*/  MOV R47, R63 ;  /* 0x0000003f002f7202 */ /* 0x000fe20000000f00 */
[----:B------:R-:W-:Y:S01]  /*eb70*/  IMAD.MOV.U32 R63, RZ, RZ, R160 ;  /* 0x000000ffff3f7224 */ /* 0x000fe200078e00a0 */
[----:B------:R-:W-:Y:S01]  /*eb80*/  MOV R57, R65 ;  /* 0x0000004100397202 */ /* 0x000fe20000000f00 */
[----:B------:R-:W1:Y:S01]  /*eb90*/  LDSM.16.MT88.4 R80, [R44+0xf800] ;  /* 0x00f800002c50783b */ /* 0x000e620000004200 */
        /* <DEDUP_REMOVED lines=8> */
[C---:B------:R-:W-:Y:S08]  /*ec20*/  HMMA.16816.F32 R144, R124.reuse, R156, R144 ;  /* 0x0000009c7c90723c */ /* 0x040ff00000001890 */
        /* <DEDUP_REMOVED lines=10> */
[C---:B------:R-:W-:Y:S08]  /*ecd0*/  HMMA.16816.F32 R120, R124.reuse, R8, R120 ;  /* 0x000000087c78723c */ /* 0x040ff00000001878 */
[----:B------:R-:W-:Y:S01]  /*ece0*/  HMMA.16816.F32 R124, R124, R10, R68 ;  /* 0x0000000a7c7c723c */ /* 0x000fe20000001844 */
[----:B---3--:R-:W-:Y:S01]  /*ecf0*/  FFMA.FTZ R2, R61, R43, R18 ;  /* 0x0000002b3d027223 */ /* 0x008fe20000010012 */
[----:B------:R-:W-:Y:S01]  /*ed00*/  MOV R61, R176 ;  /* 0x000000b0003d7202 */ /* 0x000fe20000000f00 */
[----:B----4-:R-:W-:Y:S01]  /*ed10*/  FFMA.FTZ R0, R62, R42, R16 ;  /* 0x0000002a3e007223 */ /* 0x010fe20000010010 */
[----:B------:R-:W-:-:S02]  /*ed20*/  MOV R62, R177 ;  /* 0x000000b1003e7202 */ /* 0x000fc40000000f00 */
[----:B------:R-:W-:Y:S02]  /*ed30*/  MOV R176, R130 ;  /* 0x0000008200b07202 */ /* 0x000fe40000000f00 */
[----:B------:R-:W-:Y:S02]  /*ed40*/  MOV R177, R131 ;  /* 0x0000008300b17202 */ /* 0x000fe40000000f00 */
[----:B------:R-:W-:Y:S02]  /*ed50*/  F2FP.F16.F32.PACK_AB R130, R7, R39 ;  /* 0x000000270782723e */ /* 0x000fe400000000ff */
[----:B------:R-:W-:Y:S01]  /*ed60*/  F2FP.F16.F32.PACK_AB R131, R6, R37 ;  /* 0x000000250683723e */ /* 0x000fe200000000ff */
[----:B------:R-:W-:Y:S01]  /*ed70*/  FFMA.FTZ R3, R60, R45, R17 ;  /* 0x0000002d3c037223 */ /* 0x000fe20000010011 */
[----:B------:R-:W-:Y:S01]  /*ed80*/  MOV R60, R22 ;  /* 0x00000016003c7202 */ /* 0x000fe20000000f00 */
[----:B------:R-:W-:Y:S01]  /*ed90*/  IMAD.MOV.U32 R42, RZ, RZ, R59 ;  /* 0x000000ffff2a7224 */ /* 0x000fe200078e003b */
[----:B------:R-:W-:Y:S01]  /*eda0*/  MOV R22, R163 ;  /* 0x000000a300167202 */ /* 0x000fe20000000f00 */
[----:B------:R-:W-:Y:S01]  /*edb0*/  FADD.FTZ R12, R12, R2 ;  /* 0x000000020c0c7221 */ /* 0x000fe20000010000 */
[----:B------:R-:W-:Y:S01]  /*edc0*/  MOV R45, R61 ;  /* 0x0000003d002d7202 */ /* 0x000fe20000000f00 */
[----:B------:R-:W-:Y:S01]  /*edd0*/  HMMA.16816.F32 R160, R128, R172, R216 ;  /* 0x000000ac80a0723c */ /* 0x000fe200000018d8 */
[----:B------:R-:W-:Y:S01]  /*ede0*/  MOV R218, R58 ;  /* 0x0000003a00da7202 */ /* 0x000fe20000000f00 */
[----:B------:R-:W-:Y:S01]  /*edf0*/  IMAD.MOV.U32 R219, RZ, RZ, R47 ;  /* 0x000000ffffdb7224 */ /* 0x000fe200078e002f */
[----:B------:R-:W-:Y:S01]  /*ee00*/  MOV R43, R60 ;  /* 0x0000003c002b7202 */ /* 0x000fe20000000f00 */
[----:B------:R-:W-:Y:S01]  /*ee10*/  FADD.FTZ R22, R22, R3 ;  /* 0x0000000316167221 */ /* 0x000fe20000010000 */
[----:B------:R-:W-:Y:S01]  /*ee20*/  MOV R46, R62 ;  /* 0x0000003e002e7202 */ /* 0x000fe20000000f00 */
[----:B------:R-:W-:Y:S01]  /*ee30*/  FADD.FTZ R4, R218, R4 ;  /* 0x00000004da047221 */ /* 0x000fe20000010000 */
[----:B------:R-:W-:Y:S01]  /*ee40*/  FADD.FTZ R5, R5, R0 ;  /* 0x0000000005057221 */ /* 0x000fe20000010000 */
[----:B------:R-:W-:-:S02]  /*ee50*/  IMAD.MOV.U32 R47, RZ, RZ, R63 ;  /* 0x000000ffff2f7224 */ /* 0x000fc400078e003f */
[----:B------:R-:W-:Y:S01]  /*ee60*/  FADD.FTZ R2, R42, R22 ;  /* 0x000000162a027221 */ /* 0x000fe20000010000 */
[----:B------:R-:W-:Y:S01]  /*ee70*/  FADD.FTZ R3, R219, R4 ;  /* 0x00000004db037221 */ /* 0x000fe20000010000 */
[----:B------:R-:W-:Y:S01]  /*ee80*/  FADD.FTZ R0, R43, R12 ;  /* 0x0000000c2b007221 */ /* 0x000fe20000010000 */
[----:B------:R-:W-:Y:S01]  /*ee90*/  MOV R58, R66 ;  /* 0x00000042003a7202 */ /* 0x000fe20000000f00 */
[----:B------:R-:W-:Y:S01]  /*eea0*/  FADD.FTZ R4, R45, R5 ;  /* 0x000000052d047221 */ /* 0x000fe20000010000 */
[----:B------:R-:W-:Y:S01]  /*eeb0*/  FADD.FTZ R3, R46, R3 ;  /* 0x000000032e037221 */ /* 0x000fe20000010000 */
[----:B------:R-:W-:Y:S01]  /*eec0*/  IMAD.MOV.U32 R59, RZ, RZ, R148 ;  /* 0x000000ffff3b7224 */ /* 0x000fe200078e0094 */
[----:B------:R-:W-:Y:S01]  /*eed0*/  MOV R60, R176 ;  /* 0x000000b0003c7202 */ /* 0x000fe20000000f00 */
[----:B------:R-:W-:Y:S01]  /*eee0*/  FADD.FTZ R2, R47, R2 ;  /* 0x000000022f027221 */ /* 0x000fe20000010000 */
        /* <DEDUP_REMOVED lines=54> */
[----:B------:R-:W-:-:S02]  /*f250*/  FADD.FTZ R0, R14, R0 ;  /* 0x000000000e007221 */ /* 0x000fc40000010000 */
[----:B------:R1:W5:Y:S01]  /*f260*/  LDL.LU R18, [R1+0x9c] ;  /* 0x00009c0001127983 */ /* 0x0003620000300800 */
[C---:B------:R-:W-:Y:S03]  /*f270*/  HMMA.16816.F32 R172, R128.reuse, R174, R84 ;  /* 0x000000ae80ac723c */ /* 0x040fe60000001854 */
[----:B------:R1:W5:Y:S04]  /*f280*/  LDL.LU R16, [R1+0x98] ;  /* 0x0000980001107983 */ /* 0x0003680000300800 */
        /* <DEDUP_REMOVED lines=18> */
[----:B------:R-:W-:Y:S01]  /*f3b0*/  IMAD.MOV.U32 R134, RZ, RZ, R252 ;  /* 0x000000ffff867224 */ /* 0x000fe200078e00fc */
[----:B------:R-:W-:-:S02]  /*f3c0*/  MOV R137, R251 ;  /* 0x000000fb00897202 */ /* 0x000fc40000000f00 */
[----:B------:R-:W-:Y:S02]  /*f3d0*/  MOV R135, R247 ;  /* 0x000000f700877202 */ /* 0x000fe40000000f00 */
[----:B------:R-:W-:Y:S01]  /*f3e0*/  MOV R136, R249 ;  /* 0x000000f900887202 */ /* 0x000fe20000000f00 */
[----:B-1----:R-:W-:-:S13]  /*f3f0*/  BRA.U !UP1, `(.L_x_155) ;  /* 0x00000059094c7547 */ /* 0x002fda000b800000 */
[----:B------:R-:W1:Y:S01]  /*f400*/  S2R R46, SR_TID.X ;  /* 0x00000000002e7919 */ /* 0x000e620000002100 */
[----:B------:R-:W2:Y:S01]  /*f410*/  LDCU.64 UR6, c[0x0][0x3c0] ;  /* 0x00007800ff0677ac */ /* 0x000ea20008000a00 */
[----:B------:R-:W-:-:S04]  /*f420*/  DEPBAR.LE SB0, 0x0 ;  /* 0x000080000000791a */ /* 0x000fc80000000000 */
[----:B------:R-:W3:Y:S01]  /*f430*/  LDCU.64 UR4, c[0x0][0x3d8] ;  /* 0x00007b00ff0477ac */ /* 0x000ee20008000a00 */
[----:B------:R-:W-:Y:S01]  /*f440*/  IMAD.MOV.U32 R24, RZ, RZ, 0x20 ;  /* 0x00000020ff187424 */ /* 0x000fe200078e00ff */
[----:B------:R-:W-:Y:S01]  /*f450*/  USHF.R.S32.HI UR27, URZ, 0x1f, UR16 ;  /* 0x0000001fff1b7899 */ /* 0x000fe20008011410 */
[----:B------:R-:W4:Y:S03]  /*f460*/  LDCU.64 UR8, c[0x0][0x390] ;  /* 0x00007200ff0877ac */ /* 0x000f260008000a00 */
[----:B------:R-:W-:Y:S01]  /*f470*/  SEL R24, R24, 0xffffffe0, !P0 ;  /* 0xffffffe018187807 */ /* 0x000fe20004000000 */
[----:B------:R-:W-:Y:S02]  /*f480*/  UIADD3 UR22, UPT, UPT, UR17, -0x3, URZ ;  /* 0xfffffffd11167890 */ /* 0x000fe4000fffe0ff */
[----:B--2---:R-:W-:Y:S02]  /*f490*/  USHF.L.U32 UR26, UR6, 0x4, URZ ;  /* 0x00000004061a7899 */ /* 0x004fe400080006ff */
[----:B------:R-:W-:-:S02]  /*f4a0*/  UIMAD.WIDE.U32 UR30, UR22, UR6, URZ ;  /* 0x00000006161e72a5 */ /* 0x000fc4000f8e00ff */
[----:B------:R-:W-:Y:S02]  /*f4b0*/  UIMAD UR22, UR22, UR7, URZ ;  /* 0x00000007161672a4 */ /* 0x000fe4000f8e02ff */
[----:B---3--:R-:W-:Y:S02]  /*f4c0*/  UIMAD UR23, UR27, UR4, URZ ;  /* 0x000000041b1772a4 */ /* 0x008fe4000f8e02ff */
[----:B------:R-:W-:Y:S01]  /*f4d0*/  USHF.L.U64.HI UR18, UR6, 0x4, UR7 ;  /* 0x0000000406127899 */ /* 0x000fe20008010207 */
[----:B------:R-:W-:Y:S01]  /*f4e0*/  IMAD.U32 R12, RZ, RZ, UR30 ;  /* 0x0000001eff0c7e24 */ /* 0x000fe2000f8e00ff */
[----:B------:R-:W-:Y:S01]  /*f4f0*/  UIMAD UR23, UR16, UR5, UR23 ;  /* 0x00000005101772a4 */ /* 0x000fe2000f8e0217 */
[----:B------:R-:W-:Y:S01]  /*f500*/  MOV R13, UR31 ;  /* 0x0000001f000d7c02 */ /* 0x000fe20008000f00 */
[----:B------:R-:W-:Y:S01]  /*f510*/  UIADD3 UR22, UPT, UPT, UR31, UR22, URZ ;  /* 0x000000161f167290 */ /* 0x000fe2000fffe0ff */
[C---:B-1----:R-:W-:Y:S01]  /*f520*/  IMAD.SHL.U32 R0, R46.reuse, 0x8, RZ ;  /* 0x000000082e007824 */ /* 0x042fe200078e00ff */
[----:B------:R-:W-:Y:S01]  /*f530*/  SHF.R.U32.HI R5, RZ, 0x3, R46 ;  /* 0x00000003ff057819 */ /* 0x000fe2000001162e */
[----:B------:R-:W-:Y:S01]  /*f540*/  IMAD.SHL.U32 R4, R46, 0x40, RZ ;  /* 0x000000402e047824 */ /* 0x000fe200078e00ff */
[----:B------:R-:W-:-:S02]  /*f550*/  ULEA UR25, UP0, UR30, UR26, 0x6 ;  /* 0x0000001a1e197291 */ /* 0x000fc4000f8030ff */
[----:B------:R-:W-:Y:S01]  /*f560*/  LOP3.LUT R7, R0, 0x38, RZ, 0xc0, !PT ;  /* 0x0000003800077812 */ /* 0x000fe200078ec0ff */
[----:B------:R-:W-:Y:S01]  /*f570*/  IMAD R8, R5, UR7, RZ ;  /* 0x0000000705087c24 */ /* 0x000fe2000f8e02ff */
[----:B------:R-:W-:Y:S01]  /*f580*/  LOP3.LUT R6, R4, 0x200, RZ, 0xc0, !PT ;  /* 0x0000020004067812 */ /* 0x000fe200078ec0ff */
[----:B------:R-:W-:Y:S01]  /*f590*/  IMAD.U32 R0, RZ, RZ, UR4 ;  /* 0x00000004ff007e24 */ /* 0x000fe2000f8e00ff */
[----:B------:R-:W-:Y:S01]  /*f5a0*/  BAR.SYNC.DEFER_BLOCKING 0x0 ;  /* 0x0000000000007b1d */ /* 0x000fe20000010000 */
[----:B------:R-:W-:Y:S01]  /*f5b0*/  IADD3 R2, P1, PT, R7, UR20, RZ ;  /* 0x0000001407027c10 */ /* 0x000fe2000ff3e0ff */
[----:B------:R-:W-:Y:S01]  /*f5c0*/  UIADD3 UR26, UP1, UPT, UR25, UR26, URZ ;  /* 0x0000001a191a7290 */ /* 0x000fe2000ff3e0ff */
[----:B------:R-:W-:Y:S02]  /*f5d0*/  IMAD.U32 R15, RZ, RZ, UR25 ;  /* 0x00000019ff0f7e24 */ /* 0x000fe4000f8e00ff */
[----:B------:R-:W-:Y:S02]  /*f5e0*/  IMAD.U32 R9, RZ, RZ, UR22 ;  /* 0x00000016ff097e24 */ /* 0x000fe4000f8e00ff */
[----:B------:R-:W-:Y:S01]  /*f5f0*/  IMAD.X R3, RZ, RZ, UR19, P1 ;  /* 0x00000013ff037e24 */ /* 0x000fe200088e06ff */
[----:B------:R1:W-:Y:S01]  /*f600*/  STL [R1+0x64], R7 ;  /* 0x0000640701007387 */ /* 0x0003e20000100800 */
[----:B------:R-:W-:-:S02]  /*f610*/  IMAD.U32 R14, RZ, RZ, UR26 ;  /* 0x0000001aff0e7e24 */ /* 0x000fc4000f8e00ff */
[----:B------:R-:W-:Y:S01]  /*f620*/  IMAD.WIDE.U32 R2, R5, UR6, R2 ;  /* 0x0000000605027c25 */ /* 0x000fe2000f8e0002 */
[----:B------:R2:W-:Y:S04]  /*f630*/  STL [R1+0x8], R5 ;  /* 0x0000080501007387 */ /* 0x0005e80000100800 */
[----:B------:R-:W-:Y:S01]  /*f640*/  IADD3 R3, PT, PT, R3, R8, RZ ;  /* 0x0000000803037210 */ /* 0x000fe20007ffe0ff */
[----:B------:R3:W-:Y:S02]  /*f650*/  STL [R1+0x90], R8 ;  /* 0x0000900801007387 */ /* 0x0007e40000100800 */
[----:B------:R-:W-:Y:S01]  /*f660*/  IMAD.WIDE.U32 R2, R0, UR16, R2 ;  /* 0x0000001000027c25 */ /* 0x000fe2000f8e0002 */
[----:B------:R-:W-:Y:S02]  /*f670*/  LOP3.LUT R0, R7, 0x1c0, R4, 0xf8, !PT ;  /* 0x000001c007007812 */ /* 0x000fe400078ef804 */
[----:B-1----:R-:W-:-:S02]  /*f680*/  LOP3.LUT R7, R4, 0x400, RZ, 0xc0, !PT ;  /* 0x0000040004077812 */ /* 0x002fc400078ec0ff */
[----:B------:R-:W-:Y:S01]  /*f690*/  LOP3.LUT R4, R0, 0x8, R46, 0x78, !PT ;  /* 0x0000000800047812 */ /* 0x000fe200078e782e */
[----:B--2---:R-:W-:-:S05]  /*f6a0*/  IMAD.SHL.U32 R5, R46, 0x20, RZ ;  /* 0x000000202e057824 */ /* 0x004fca00078e00ff */
[----:B------:R-:W-:Y:S02]  /*f6b0*/  LOP3.LUT R6, R6, 0x7c00, R5, 0xf8, !PT ;  /* 0x00007c0006067812 */ /* 0x000fe400078ef805 */
[----:B------:R-:W-:-:S04]  /*f6c0*/  SHF.R.U32.HI R5, RZ, 0x1, R46 ;  /* 0x00000001ff057819 */ /* 0x000fc8000001162e */
[----:B------:R-:W-:Y:S01]  /*f6d0*/  LOP3.LUT R5, R0, 0x8, R5, 0x78, !PT ;  /* 0x0000000800057812 */ /* 0x000fe200078e7805 */
[----:B------:R-:W-:Y:S02]  /*f6e0*/  IMAD R0, R4, 0x2, R7 ;  /* 0x0000000204007824 */ /* 0x000fe400078e0207 */
[----:B------:R-:W-:Y:S01]  /*f6f0*/  VIADD R4, R3, UR23 ;  /* 0x0000001703047c36 */ /* 0x000fe20008000000 */
[----:B------:R-:W-:Y:S01]  /*f700*/  ULEA.HI.X UR23, UR30, UR18, UR22, 0x6, UP0 ;  /* 0x000000121e177291 */ /* 0x000fe200080f3416 */
[----:B----4-:R-:W-:Y:S01]  /*f710*/  LEA R3, P1, R2, UR8, 0x1 ;  /* 0x0000000802037c11 */ /* 0x010fe2000f8208ff */
[----:B------:R-:W-:Y:S01]  /*f720*/  ULEA UR28, UP0, UR6, UR25, 0x5 ;  /* 0x00000019061c7291 */ /* 0x000fe2000f8028ff */
[----:B------:R-:W-:Y:S01]  /*f730*/  LOP3.LUT R22, R6, R5, RZ, 0xfc, !PT ;  /* 0x0000000506167212 */ /* 0x000fe200078efcff */
[----:B------:R-:W-:Y:S01]  /*f740*/  UIADD3.X UR18, UPT, UPT, UR23, UR18, URZ, UP1, !UPT ;  /* 0x0000001217127290 */ /* 0x000fe20008ffe4ff */
[----:B------:R-:W-:Y:S01]  /*f750*/  LEA.HI.X R2, R2, UR9, R4, 0x1, P1 ;  /* 0x0000000902027c11 */ /* 0x000fe200088f0c04 */
[----:B------:R-:W-:Y:S01]  /*f760*/  ULEA.HI.X UR22, UR6, UR23, UR7, 0x5, UP0 ;  /* 0x0000001706167291 */ /* 0x000fe200080f2c07 */
[-C--:B------:R-:W-:Y:S01]  /*f770*/  LEA R10, P4, R12, R3.reuse, 0x7 ;  /* 0x000000030c0a7211 */ /* 0x080fe200078838ff */
[----:B------:R-:W-:Y:S01]  /*f780*/  IMAD.U32 R7, RZ, RZ, UR23 ;  /* 0x00000017ff077e24 */ /* 0x000fe2000f8e00ff */
[----:B------:R-:W-:Y:S01]  /*f790*/  MOV R13, UR28 ;  /* 0x0000001c000d7c02 */ /* 0x000fe20008000f00 */
[----:B------:R-:W-:Y:S01]  /*f7a0*/  IMAD.U32 R5, RZ, RZ, UR18 ;  /* 0x00000012ff057e24 */ /* 0x000fe2000f8e00ff */
[-C--:B---3--:R-:W-:Y:S01]  /*f7b0*/  LEA R8, P3, R15, R3.reuse, 0x1 ;  /* 0x000000030f087211 */ /* 0x088fe200078608ff */
[----:B------:R-:W-:Y:S01]  /*f7c0*/  IMAD.U32 R21, RZ, RZ, UR22 ;  /* 0x00000016ff157e24 */ /* 0x000fe2000f8e00ff */
[-C--:B------:R-:W-:Y:S01]  /*f7d0*/  LEA R6, P2, R14, R3.reuse, 0x1 ;  /* 0x000000030e067211 */ /* 0x080fe200078408ff */
[----:B------:R-:W-:Y:S01]  /*f7e0*/  UISETP.NE.AND UP0, UPT, UR17, 0x3, UPT ;  /* 0x000000031100788c */ /* 0x000fe2000bf05270 */
[-C--:B------:R-:W-:Y:S01]  /*f7f0*/  LEA.HI.X R11, R12, R2.reuse, R9, 0x7, P4 ;  /* 0x000000020c0b7211 */ /* 0x080fe200020f3c09 */
[----:B------:R-:W1:Y:S01]  /*f800*/  LDCU UR18, c[0x0][0x50c] ;  /* 0x0000a180ff1277ac */ /* 0x000e620008000800 */
[----:B------:R-:W-:Y:S01]  /*f810*/  LEA R4, P1, R13, R3, 0x1 ;  /* 0x000000030d047211 */ /* 0x000fe200078208ff */
[----:B------:R-:W-:Y:S01]  /*f820*/  VIADD R3, R0, UR21 ;  /* 0x0000001500037c36 */ /* 0x000fe20008000000 */
[-C--:B------:R-:W-:Y:S01]  /*f830*/  LEA.HI.X R9, R15, R2.reuse, R7, 0x1, P3 ;  /* 0x000000020f097211 */ /* 0x080fe200018f0c07 */
[----:B------:R-:W-:Y:S01]  /*f840*/  @!PT LDS RZ, [RZ] ;  /* 0x00000000fffff984 */ /* 0x000fe20000000800 */
[----:B------:R-:W-:Y:S01]  /*f850*/  @!PT LDS RZ, [RZ] ;  /* 0x00000000fffff984 */ /* 0x000fe20000000800 */
[----:B------:R-:W-:Y:S01]  /*f860*/  @!PT LDS RZ, [RZ] ;  /* 0x00000000fffff984 */ /* 0x000fe20000000800 */
[----:B-----5:R-:W-:Y:S01]  /*f870*/  LDGSTS.E.BYPASS.LTC128B.128 [R18+0xc000], desc[UR14][R10.64] ;  /* 0x0c0000000a127fae */ /* 0x020fe2000b981a0e */
[----:B------:R-:W-:-:S02]  /*f880*/  LEA.HI.X R7, R14, R2, R5, 0x1, P2 ;  /* 0x000000020e077211 */ /* 0x000fc400010f0c05 */
[----:B------:R-:W-:Y:S01]  /*f890*/  LEA.HI.X R5, R13, R2, R21, 0x1, P1 ;  /* 0x000000020d057211 */ /* 0x000fe200008f0c15 */
[----:B------:R-:W-:Y:S01]  /*f8a0*/  LDGSTS.E.BYPASS.LTC128B.128 [R18+0xe000], desc[UR14][R10.64+0x80] ;  /* 0x0e0000800a127fae */ /* 0x000fe2000b981a0e */
[----:B------:R-:W-:Y:S01]  /*f8b0*/  LEA R22, R22, UR21, 0x1 ;  /* 0x0000001516167c11 */ /* 0x000fe2000f8e08ff */
[----:B------:R-:W-:Y:S01]  /*f8c0*/  IMAD.MOV.U32 R2, RZ, RZ, 0x40 ;  /* 0x00000040ff027424 */ /* 0x000fe200078e00ff */
[----:B------:R-:W-:Y:S01]  /*f8d0*/  IADD3 R21, PT, PT, R3, R24, RZ ;  /* 0x0000001803157210 */ /* 0x000fe20007ffe0ff */
[----:B------:R-:W-:Y:S02]  /*f8e0*/  LDGSTS.E.BYPASS.LTC128B.128 [R18+0xc800], desc[UR14][R8.64] ;  /* 0x0c80000008127fae */ /* 0x000fe4000b981a0e */
[--C-:B------:R-:W-:Y:S01]  /*f8f0*/  IMAD.IADD R25, R24, 0x1, R22.reuse ;  /* 0x0000000118197824 */ /* 0x100fe200078e0216 */
[----:B------:R-:W-:Y:S01]  /*f900*/  SEL R2, R2, 0xffffffc0, !P6 ;  /* 0xffffffc002027807 */ /* 0x000fe20007000000 */
[----:B------:R2:W-:Y:S04]  /*f910*/  LDGSTS.E.BYPASS.LTC128B.128 [R18+0xe800], desc[UR14][R8.64+0x80] ;  /* 0x0e80008008127fae */ /* 0x0005e8000b981a0e */
[----:B------:R-:W-:Y:S01]  /*f920*/  LDGSTS.E.BYPASS.LTC128B.128 [R18+0xd000], desc[UR14][R6.64] ;  /* 0x0d00000006127fae */ /* 0x000fe2000b981a0e */
[----:B------:R-:W-:-:S02]  /*f930*/  IMAD.IADD R23, R2, 0x1, R22 ;  /* 0x0000000102177824 */ /* 0x000fc400078e0216 */
[----:B------:R-:W-:Y:S01]  /*f940*/  IMAD.IADD R2, R3, 0x1, R2 ;  /* 0x0000000103027824 */ /* 0x000fe200078e0202 */
[----:B------:R-:W-:Y:S04]  /*f950*/  LDGSTS.E.BYPASS.LTC128B.128 [R18+0xf000], desc[UR14][R6.64+0x80] ;  /* 0x0f00008006127fae */ /* 0x000fe8000b981a0e */
        /* <DEDUP_REMOVED lines=25> */
[C---:B------:R-:W-:Y:S08]  /*faf0*/  HMMA.16816.F32 R212, R8.reuse, R34, R208 ;  /* 0x0000002208d4723c */ /* 0x040ff000000018d0 */
[C---:B----4-:R-:W-:Y:S08]  /*fb00*/  HMMA.16816.F32 R224, R8.reuse, R28, R140 ;  /* 0x0000001c08e0723c */ /* 0x050ff0000000188c */
[C---:B-1----:R-:W-:Y:S08]  /*fb10*/  HMMA.16816.F32 R220, R8.reuse, R60, R132 ;  /* 0x0000003c08dc723c */ /* 0x042ff00000001884 */
[C---:B------:R-:W-:Y:S08]  /*fb20*/  HMMA.16816.F32 R208, R8.reuse, R30, R136 ;  /* 0x0000001e08d0723c */ /* 0x040ff00000001888 */
[----:B------:R-:W-:Y:S08]  /*fb30*/  HMMA.16816.F32 R140, R8, R62, R64 ;  /* 0x0000003e088c723c */ /* 0x000ff00000001840 */
[C---:B------:R-:W-:Y:S08]  /*fb40*/  HMMA.16816.F32 R136, R12.reuse, R56, RZ ;  /* 0x000000380c88723c */ /* 0x040ff000000018ff */
[C---:B------:R-:W-:Y:S08]  /*fb50*/  HMMA.16816.F32 R132, R12.reuse, R58, RZ ;  /* 0x0000003a0c84723c */ /* 0x040ff000000018ff */
[C---:B------:R-:W-:Y:S08]  /*fb60*/  HMMA.16816.F32 R64, R12.reuse, R52, RZ ;  /* 0x000000340c40723c */ /* 0x040ff000000018ff */
[----:B------:R-:W-:Y:S08]  /*fb70*/  HMMA.16816.F32 R56, R12, R54, RZ ;  /* 0x000000360c38723c */ /* 0x000ff000000018ff */
[----:B------:R-:W-:Y:S08]  /*fb80*/  HMMA.16816.F32 R216, R8, R38, R216 ;  /* 0x0000002608d8723c */ /* 0x000ff000000018d8 */
[C---:B------:R-:W-:Y:S08]  /*fb90*/  HMMA.16816.F32 R52, R12.reuse, R48, RZ ;  /* 0x000000300c34723c */ /* 0x040ff000000018ff */
[C---:B------:R-:W-:Y:S08]  /*fba0*/  HMMA.16816.F32 R8, R12.reuse, R40, RZ ;  /* 0x000000280c08723c */ /* 0x040ff000000018ff */
[C---:B------:R-:W-:Y:S08]  /*fbb0*/  HMMA.16816.F32 R48, R12.reuse, R50, RZ ;  /* 0x000000320c30723c */ /* 0x040ff000000018ff */
[----:B------:R-:W-:Y:S08]  /*fbc0*/  HMMA.16816.F32 R12, R12, R42, RZ ;  /* 0x0000002a0c0c723c */ /* 0x000ff000000018ff */
[C---:B--2---:R-:W-:Y:S01]  /*fbd0*/  HMMA.16816.F32 R40, R4.reuse, R60, R8 ;  /* 0x0000003c0428723c */ /* 0x044fe20000001808 */
[----:B------:R-:W-:Y:S07]  /*fbe0*/  LDSM.16.M88.4 R8, [R23] ;  /* 0x000000001708783b */ /* 0x000fee0000000200 */
[C---:B------:R-:W-:Y:S08]  /*fbf0*/  HMMA.16816.F32 R136, R4.reuse, R36, R136 ;  /* 0x000000240488723c */ /* 0x040ff00000001888 */
        /* <DEDUP_REMOVED lines=12> */
[C---:B------:R-:W-:Y:S08]  /*fcc0*/  HMMA.16816.F32 R140, R4.reuse, R38, R140 ;  /* 0x00000026048c723c */ /* 0x040ff0000000188c */
[----:B--2---:R-:W-:Y:S03]  /*fcd0*/  HMMA.16816.F32 R244, R4, R14, R208 ;  /* 0x0000000e04f4723c */ /* 0x004fe600000018d0 */
[----:B------:R-:W-:Y:S01]  /*fce0*/  MOV R231, R232 ;  /* 0x000000e800e77202 */ /* 0x000fe20000000f00 */
[----:B------:R-:W-:-:S02]  /*fcf0*/  IMAD.MOV.U32 R230, RZ, RZ, R233 ;  /* 0x000000ffffe67224 */ /* 0x000fc400078e00e9 */
[----:B------:R-:W-:Y:S02]  /*fd00*/  IMAD.MOV.U32 R229, RZ, RZ, R234 ;  /* 0x000000ffffe57224 */ /* 0x000fe400078e00ea */
[----:B------:R-:W-:Y:S01]  /*fd10*/  IMAD.MOV.U32 R228, RZ, RZ, R235 ;  /* 0x000000ffffe47224 */ /* 0x000fe200078e00eb */
[C---:B------:R-:W-:Y:S02]  /*fd20*/  HMMA.16816.F32 R248, R4.reuse, R32, R248 ;  /* 0x0000002004f8723c */ /* 0x040fe400000018f8 */
[----:B------:R-:W-:Y:S01]  /*fd30*/  IMAD.MOV.U32 R47, RZ, RZ, R140 ;  /* 0x000000ffff2f7224 */ /* 0x000fe200078e008c */
[----:B------:R-:W-:Y:S01]  /*fd40*/  MOV R27, R142 ;  /* 0x0000008e001b7202 */ /* 0x000fe20000000f00 */
[----:B------:R-:W-:Y:S02]  /*fd50*/  IMAD.MOV.U32 R45, RZ, RZ, R141 ;  /* 0x000000ffff2d7224 */ /* 0x000fe400078e008d */
[----:B------:R-:W-:Y:S02]  /*fd60*/  IMAD.MOV.U32 R26, RZ, RZ, R143 ;  /* 0x000000ffff1a7224 */ /* 0x000fe400078e008f */
[----:B------:R-:W-:Y:S08]  /*fd70*/  HMMA.16816.F32 R232, R4, R12, R224 ;  /* 0x0000000c04e8723c */ /* 0x000ff000000018e0 */
[C---:B------:R-:W-:Y:S08]  /*fd80*/  HMMA.16816.F32 R140, R8.reuse, R32, R136 ;  /* 0x00000020088c723c */ /* 0x040ff00000001888 */
[----:B------:R-:W-:Y:S03]  /*fd90*/  HMMA.16816.F32 R136, R8, R34, R132 ;  /* 0x000000220888723c */ /* 0x000fe60000001884 */
[----:B------:R-:W-:Y:S01]  /*fda0*/  IMAD.MOV.U32 R227, RZ, RZ, R232 ;  /* 0x000000ffffe37224 */ /* 0x000fe200078e00e8 */
[----:B------:R-:W-:Y:S01]  /*fdb0*/  MOV R226, R233 ;  /* 0x000000e900e27202 */ /* 0x000fe20000000f00 */
[----:B------:R-:W-:-:S02]  /*fdc0*/  IMAD.MOV.U32 R225, RZ, RZ, R234 ;  /* 0x000000ffffe17224 */ /* 0x000fc400078e00ea */
[----:B------:R-:W-:Y:S01]  /*fdd0*/  IMAD.MOV.U32 R224, RZ, RZ, R235 ;  /* 0x000000ffffe07224 */ /* 0x000fe200078e00eb */
[----:B------:R-:W-:Y:S08]  /*fde0*/  HMMA.16816.F32 R132, R8, R28, R64 ;  /* 0x0000001c0884723c */ /* 0x000ff00000001840 */
[----:B------:R-:W-:Y:S08]  /*fdf0*/  HMMA.16816.F32 R232, R4, R36, R220 ;  /* 0x0000002404e8723c */ /* 0x000ff000000018dc */
[C---:B------:R-:W-:Y:S08]  /*fe00*/  HMMA.16816.F32 R64, R8.reuse, R30, R56 ;  /* 0x0000001e0840723c */ /* 0x040ff00000001838 */
[----:B------:R-:W-:Y:S03]  /*fe10*/  HMMA.16816.F32 R56, R8, R12, R52 ;  /* 0x0000000c0838723c */ /* 0x000fe60000001834 */
[----:B------:R-:W-:Y:S01]  /*fe20*/  IMAD.MOV.U32 R3, RZ, RZ, R232 ;  /* 0x000000ffff037224 */ /* 0x000fe200078e00e8 */
[----:B------:R-:W-:Y:S01]  /*fe30*/  MOV R220, R235 ;  /* 0x000000eb00dc7202 */ /* 0x000fe20000000f00 */
[----:B------:R-:W-:-:S02]  /*fe40*/  IMAD.MOV.U32 R222, RZ, RZ, R233 ;  /* 0x000000ffffde7224 */ /* 0x000fc400078e00e9 */
[----:B------:R-:W-:Y:S01]  /*fe50*/  IMAD.MOV.U32 R208, RZ, RZ, R3 ;  /* 0x000000ffffd07224 */ /* 0x000fe200078e0003 */
[C---:B------:R-:W-:Y:S01]  /*fe60*/  HMMA.16816.F32 R236, R4.reuse, R34, R216 ;  /* 0x0000002204ec723c */ /* 0x040fe200000018d8 */
[C---:B------:R-:W-:Y:S01]  /*fe70*/  IMAD.IADD R3, R24.reuse, 0x1, R2 ;  /* 0x0000000118037824 */ /* 0x040fe200078e0202 */
[----:B------:R-:W-:Y:S01]  /*fe80*/  MOV R211, R220 ;  /* 0x000000dc00d37202 */ /* 0x000fe20000000f00 */
[----:B------:R-:W-:Y:S02]  /*fe90*/  IMAD.IADD R24, R24, 0x1, R23 ;  /* 0x0000000118187824 */ /* 0x000fe400078e0217 */
[----:B------:R-:W-:Y:S01]  /*fea0*/  IMAD.MOV.U32 R221, RZ, RZ, R234 ;  /* 0x000000ffffdd7224 */ /* 0x000fe200078e00ea */
[----:B------:R-:W-:Y:S01]  /*feb0*/  LDSM.16.M88.4 R32, [R3+0x8000] ;  /* 0x008000000320783b */ /* 0x000fe20000000200 */
[----:B------:R-:W-:Y:S01]  /*fec0*/  IMAD.MOV.U32 R209, RZ, RZ, R222 ;  /* 0x000000ffffd17224 */ /* 0x000fe200078e00de */
[----:B------:R-:W-:Y:S01]  /*fed0*/  HMMA.16816.F32 R240, R4, R30, R212 ;  /* 0x0000001e04f0723c */ /* 0x000fe200000018d4 */
[----:B------:R-:W-:Y:S01]  /*fee0*/  IMAD.MOV.U32 R210, RZ, RZ, R221 ;  /* 0x000000ffffd27224 */ /* 0x000fe200078e00dd */
[----:B------:R-:W1:Y:S04]  /*fef0*/  LDSM.16.M88.4 R4, [R24] ;  /* 0x000000001804783b */ /* 0x000e680000000200 */
[----:B------:R-:W-:Y:S02]  /*ff00*/  LDSM.16.M88.4 R28, [R3+0x8800] ;  /* 0x00880000031c783b */ /* 0x000fe40000000200 */
[C---:B------:R-:W-:Y:S02]  /*ff10*/  HMMA.16816.F32 R52, R8.reuse, R14, R48 ;  /* 0x0000000e0834723c */ /* 0x040fe40000001830 */
[----:B------:R-:W2:Y:S06]  /*ff20*/  LDSM.16.M88.4 R12, [R3+0x9000] ;  /* 0x00900000030c783b */ /* 0x000eac0000000200 */
[C---:B------:R-:W-:Y:S01]  /*ff30*/  HMMA.16816.F32 R48, R8.reuse, R36, R40 ;  /* 0x000000240830723c */ /* 0x040fe20000001828 */
[----:B------:R-:W3:Y:S07]  /*ff40*/  LDSM.16.M88.4 R40, [R3+0x9800] ;  /* 0x009800000328783b */ /* 0x000eee0000000200 */
[----:B------:R-:W-:Y:S01]  /*ff50*/  HMMA.16816.F32 R36, R8, R38, R60 ;  /* 0x000000260824723c */ /* 0x000fe2000000183c */
[----:B------:R-:W4:Y:S01]  /*ff60*/  LDSM.16.M88.4 R8, [R24+0x2000] ;  /* 0x002000001808783b */ /* 0x000f220000000200 */
[----:B------:R-:W-:Y:S01]  /*ff70*/  MOV R60, R227 ;  /* 0x000000e3003c7202 */ /* 0x000fe20000000f00 */
[----:B------:R-:W-:-:S02]  /*ff80*/  IMAD.MOV.U32 R61, RZ, RZ, R226 ;  /* 0x000000ffff3d7224 */ /* 0x000fc400078e00e2 */
[----:B------:R-:W-:Y:S02]  /*ff90*/  IMAD.MOV.U32 R62, RZ, RZ, R225 ;  /* 0x000000ffff3e7224 */ /* 0x000fe400078e00e1 */
[----:B------:R-:W-:Y:S01]  /*ffa0*/  IMAD.MOV.U32 R63, RZ, RZ, R224 ;  /* 0x000000ffff3f7224 */ /* 0x000fe200078e00e0 */
[C---:B-1----:R-:W-:Y:S01]  /*ffb0*/  HMMA.16816.F32 R232, R4.reuse, R32, R140 ;  /* 0x0000002004e8723c */ /* 0x042fe2000000188c */
[----:B------:R-:W-:Y:S01]  /*ffc0*/  MOV R140, R231 ;  /* 0x000000e7008c7202 */ /* 0x000fe20000000f00 */
[----:B------:R-:W-:Y:S02]  /*ffd0*/  IMAD.MOV.U32 R141, RZ, RZ, R230 ;  /* 0x000000ffff8d7224 */ /* 0x000fe400078e00e6 */
[----:B------:R-:W-:Y:S02]  /*ffe0*/  IMAD.MOV.U32 R142, RZ, RZ, R229 ;  /* 0x000000ffff8e7224 */ /* 0x000fe400078e00e5 */
[----:B------:R-:W-:Y:S02]  /*fff0*/  IMAD.MOV.U32 R143, RZ, RZ, R228 ;  /* 0x000000ffff8f7224 */ /* 0x000fe400078e00e4 */
[----:B--2---:R-:W-:Y:S01]  /*10000*/  HMMA.16816.F32 R212, R4, R14, R52 ;  /* 0x0000000e04d4723c */ /* 0x004fe20000001834 */
[----:B------:R-:W-:Y:S01]  /*10010*/  MOV R52, R208 ;  /* 0x000000d000347202 */ /* 0x000fe20000000f00 */
[----:B------:R-:W-:-:S02]  /*10020*/  IMAD.MOV.U32 R53, RZ, RZ, R209 ;  /* 0x000000ffff357224 */ /* 0x000fc400078e00d1 */
[----:B------:R-:W-:Y:S02]  /*10030*/  IMAD.MOV.U32 R54, RZ, RZ, R210 ;  /* 0x000000ffff367224 */ /* 0x000fe400078e00d2 */
[----:B------:R-:W-:Y:S02]  /*10040*/  IMAD.MOV.U32 R55, RZ, RZ, R211 ;  /* 0x000000ffff377224 */ /* 0x000fe400078e00d3 */
[C---:B------:R-:W-:Y:S08]  /*10050*/  HMMA.16816.F32 R228, R4.reuse, R34, R136 ;  /* 0x0000002204e4723c */ /* 0x040ff00000001888 */
        /* <DEDUP_REMOVED lines=9> */
[----:B------:R-:W-:Y:S01]  /*100f0*/  IMAD.MOV.U32 R250, RZ, RZ, R27 ;  /* 0x000000fffffa7224 */ /* 0x000fe200078e001b */
[----:B------:R-:W-:Y:S01]  /*10100*/  MOV R248, R47 ;  /* 0x0000002f00f87202 */ /* 0x000fe20000000f00 */
[----:B------:R-:W-:-:S02]  /*10110*/  IMAD.MOV.U32 R251, RZ, RZ, R26 ;  /* 0x000000fffffb7224 */ /* 0x000fc400078e001a */
[----:B------:R-:W-:-:S03]  /*10120*/  IMAD.MOV.U32 R249, RZ, RZ, R45 ;  /* 0x000000fffff97224 */ /* 0x000fc600078e002d */
[C---:B------:R-:W-:Y:S01]  /*10130*/  HMMA.16816.F32 R64, R8.reuse, R34, R236 ;  /* 0x000000220840723c */ /* 0x040fe200000018ec */
[----:B------:R-:W-:Y:S02]  /*10140*/  LDSM.16.M88.4 R32, [R0+UR21+0xa800] ;  /* 0x00a800150020783b */ /* 0x000fe40008000200 */
[----:B------:R-:W-:Y:S01]  /*10150*/  MOV R41, R4 ;  /* 0x0000000400297202 */ /* 0x000fe20000000f00 */
[----:B------:R-:W-:Y:S02]  /*10160*/  IMAD.MOV.U32 R40, RZ, RZ, R5 ;  /* 0x000000ffff287224 */ /* 0x000fe400078e0005 */
[----:B------:R-:W-:Y:S02]  /*10170*/  IMAD.MOV.U32 R27, RZ, RZ, R6 ;  /* 0x000000ffff1b7224 */ /* 0x000fe400078e0006 */
[----:B------:R-:W-:Y:S01]  /*10180*/  IMAD.MOV.U32 R26, RZ, RZ, R7 ;  /* 0x000000ffff1a7224 */ /* 0x000fe200078e0007 */
[C---:B------:R-:W-:Y:S01]  /*10190*/  HMMA.16816.F32 R56, R8.reuse, R28, R140 ;  /* 0x0000001c0838723c */ /* 0x040fe2000000188c */
[----:B------:R-:W1:Y:S07]  /*101a0*/  LDSM.16.M88.4 R4, [R22+0x4000] ;  /* 0x004000001604783b */ /* 0x000e6e0000000200 */
[C---:B------:R-:W-:Y:S01]  /*101b0*/  HMMA.16816.F32 R48, R8.reuse, R30, R240 ;  /* 0x0000001e0830723c */ /* 0x040fe200000018f0 */
[----:B------:R2:W3:Y:S07]  /*101c0*/  LDSM.16.M88.4 R28, [R0+UR21+0xb000] ;  /* 0x00b00015001c783b */ /* 0x0004ee0008000200 */
[C---:B------:R-:W-:Y:S08]  /*101d0*/  HMMA.16816.F32 R60, R8.reuse, R12, R60 ;  /* 0x0000000c083c723c */ /* 0x040ff0000000183c */
[C---:B------:R-:W-:Y:S01]  /*101e0*/  HMMA.16816.F32 R140, R8.reuse, R14, R244 ;  /* 0x0000000e088c723c */ /* 0x040fe200000018f4 */
[----:B------:R-:W4:Y:S07]  /*101f0*/  LDSM.16.M88.4 R12, [R22+0x6000] ;  /* 0x00600000160c783b */ /* 0x000f2e0000000200 */
[----:B------:R-:W-:Y:S08]  /*10200*/  HMMA.16816.F32 R236, R8, R42, R248 ;  /* 0x0000002a08ec723c */ /* 0x000ff000000018f8 */
[C---:B-1----:R-:W-:Y:S08]  /*10210*/  HMMA.16816.F32 R248, R4.reuse, R36, R232 ;  /* 0x0000002404f8723c */ /* 0x042ff000000018e8 */
[----:B------:R-:W-:Y:S03]  /*10220*/  HMMA.16816.F32 R244, R4, R38, R228 ;  /* 0x0000002604f4723c */ /* 0x000fe600000018e4 */
[----:B------:R-:W-:Y:S01]  /*10230*/  MOV R10, R236 ;  /* 0x000000ec000a7202 */ /* 0x000fe20000000f00 */
[----:B------:R-:W-:-:S02]  /*10240*/  IMAD.MOV.U32 R9, RZ, RZ, R237 ;  /* 0x000000ffff097224 */ /* 0x000fc400078e00ed */
[----:B------:R-:W-:Y:S02]  /*10250*/  IMAD.MOV.U32 R8, RZ, RZ, R238 ;  /* 0x000000ffff087224 */ /* 0x000fe400078e00ee */
[----:B--2---:R-:W-:Y:S01]  /*10260*/  IMAD.MOV.U32 R0, RZ, RZ, R239 ;  /* 0x000000ffff007224 */ /* 0x004fe200078e00ef */
[C---:B------:R-:W-:Y:S08]  /*10270*/  HMMA.16816.F32 R240, R4.reuse, R34, R220 ;  /* 0x0000002204f0723c */ /* 0x040ff000000018dc */
[C---:B------:R-:W-:Y:S08]  /*10280*/  HMMA.16816.F32 R236, R4.reuse, R32, R224 ;  /* 0x0000002004ec723c */ /* 0x040ff000000018e0 */
[C---:B---3--:R-:W-:Y:S08]  /*10290*/  HMMA.16816.F32 R232, R4.reuse, R28, R216 ;  /* 0x0000001c04e8723c */ /* 0x048ff000000018d8 */
[----:B------:R-:W-:Y:S01]  /*102a0*/  HMMA.16816.F32 R228, R4, R30, R212 ;  /* 0x0000001e04e4723c */ /* 0x000fe200000018d4 */
[----:B------:R-:W-:Y:S01]  /*102b0*/  IMAD.MOV.U32 R215, RZ, RZ, R0 ;  /* 0x000000ffffd77224 */ /* 0x000fe200078e0000 */
[----:B------:R-:W-:Y:S01]  /*102c0*/  MOV R212, R10 ;  /* 0x0000000a00d47202 */ /* 0x000fe20000000f00 */
[----:B------:R-:W-:-:S02]  /*102d0*/  IMAD.MOV.U32 R213, RZ, RZ, R9 ;  /* 0x000000ffffd57224 */ /* 0x000fc400078e0009 */
[----:B------:R-:W-:Y:S02]  /*102e0*/  IMAD.MOV.U32 R214, RZ, RZ, R8 ;  /* 0x000000ffffd67224 */ /* 0x000fe400078e0008 */
[----:B------:R-:W-:Y:S01]  /*102f0*/  LDSM.16.M88.4 R8, [R25+0x6000] ;  /* 0x006000001908783b */ /* 0x000fe20000000200 */
[C---:B------:R-:W-:Y:S08]  /*10300*/  HMMA.16816.F32 R224, R4.reuse, R52, R208 ;  /* 0x0000003404e0723c */ /* 0x040ff000000018d0 */
[----:B------:R-:W-:Y:S01]  /*10310*/  HMMA.16816.F32 R220, R4, R54, R136 ;  /* 0x0000003604dc723c */ /* 0x000fe20000001888 */
[----:B------:R-:W-:Y:S01]  /*10320*/  MOV R136, R41 ;  /* 0x0000002900887202 */ /* 0x000fe20000000f00 */
[----:B------:R-:W-:-:S02]  /*10330*/  IMAD.MOV.U32 R137, RZ, RZ, R40 ;  /* 0x000000ffff897224 */ /* 0x000fc400078e0028 */
[----:B------:R-:W-:Y:S02]  /*10340*/  IMAD.MOV.U32 R138, RZ, RZ, R27 ;  /* 0x000000ffff8a7224 */ /* 0x000fe400078e001b */
[----:B------:R-:W-:Y:S02]  /*10350*/  IMAD.MOV.U32 R139, RZ, RZ, R26 ;  /* 0x000000ffff8b7224 */ /* 0x000fe400078e001a */
[C---:B----4-:R-:W-:Y:S08]  /*10360*/  HMMA.16816.F32 R4, R12.reuse, R30, R140 ;  /* 0x0000001e0c04723c */ /* 0x050ff0000000188c */
[C---:B------:R-:W-:Y:S08]  /*10370*/  HMMA.16816.F32 R216, R12.reuse, R36, R132 ;  /* 0x000000240cd8723c */ /* 0x040ff00000001884 */
[----:B------:R-:W-:Y:S03]  /*10380*/  HMMA.16816.F32 R132, R12, R32, R56 ;  /* 0x000000200c84723c */ /* 0x000fe60000001838 */
[----:B------:R-:W-:Y:S01]  /*10390*/  MOV R27, R4 ;  /* 0x00000004001b7202 */ /* 0x000fe20000000f00 */
[----:B------:R-:W-:-:S02]  /*103a0*/  IMAD.MOV.U32 R26, RZ, RZ, R5 ;  /* 0x000000ffff1a7224 */ /* 0x000fc400078e0005 */
[----:B------:R-:W-:Y:S02]  /*103b0*/  IMAD.MOV.U32 R22, RZ, RZ, R6 ;  /* 0x000000ffff167224 */ /* 0x000fe400078e0006 */
[C---:B------:R-:W-:Y:S01]  /*103c0*/  HMMA.16816.F32 R40, R12.reuse, R28, R60 ;  /* 0x0000001c0c28723c */ /* 0x040fe2000000183c */
[----:B------:R-:W-:Y:S01]  /*103d0*/  IMAD.MOV.U32 R0, RZ, RZ, R7 ;  /* 0x000000ffff007224 */ /* 0x000fe200078e0007 */
[----:B------:R-:W-:Y:S04]  /*103e0*/  LDSM.16.M88.4 R28, [R21+0xa800] ;  /* 0x00a80000151c783b */ /* 0x000fe80000000200 */
[----:B------:R-:W1:Y:S02]  /*103f0*/  LDSM.16.M88.4 R4, [R25+0x4000] ;  /* 0x004000001904783b */ /* 0x000e640000000200 */
[C---:B------:R-:W-:Y:S02]  /*10400*/  HMMA.16816.F32 R56, R12.reuse, R34, R48 ;  /* 0x000000220c38723c */ /* 0x040fe40000001830 */
[----:B------:R-:W2:Y:S04]  /*10410*/  LDSM.16.M88.4 R48, [R21+0xb800] ;  /* 0x00b800001530783b */ /* 0x000ea80000000200 */
[----:B------:R-:W3:Y:S02]  /*10420*/  LDSM.16.M88.4 R32, [R21+0xa000] ;  /* 0x00a000001520783b */ /* 0x000ee40000000200 */
[C---:B------:R-:W-:Y:S02]  /*10430*/  HMMA.16816.F32 R208, R12.reuse, R38, R64 ;  /* 0x000000260cd0723c */ /* 0x040fe40000001840 */
[----:B------:R-:W4:Y:S06]  /*10440*/  LDSM.16.M88.4 R36, [R21+0xb000] ;  /* 0x00b000001524783b */ /* 0x000f2c0000000200 */
[C---:B------:R-:W-:Y:S08]  /*10450*/  HMMA.16816.F32 R64, R12.reuse, R54, R212 ;  /* 0x000000360c40723c */ /* 0x040ff000000018d4 */
[----:B------:R-:W-:Y:S01]  /*10460*/  HMMA.16816.F32 R140, R12, R52, R136 ;  /* 0x000000340c8c723c */ /* 0x000fe20000001888 */
[----:B------:R-:W-:Y:S07]  /*10470*/  LDSM.16.M88.4 R52, [R2+0xb000] ;  /* 0x00b000000234783b */ /* 0x000fee0000000200 */
[C---:B-1----:R-:W-:Y:S08]  /*10480*/  HMMA.16816.F32 R212, R4.reuse, R28, R236 ;  /* 0x0000001c04d4723c */ /* 0x042ff000000018ec */
[C---:B--2---:R-:W-:Y:S08]  /*10490*/  HMMA.16816.F32 R236, R4.reuse, R48, R224 ;  /* 0x0000003004ec723c */ /* 0x044ff000000018e0 */
[----:B------:R-:W-:Y:S08]  /*104a0*/  HMMA.16816.F32 R224, R4, R50, R220 ;  /* 0x0000003204e0723c */ /* 0x000ff000000018dc */
[-C--:B---3--:R-:W-:Y:S08]  /*104b0*/  HMMA.16816.F32 R220, R8, R32.reuse, R216 ;  /* 0x0000002008dc723c */ /* 0x088ff000000018d8 */
[----:B------:R-:W-:Y:S01]  /*104c0*/  HMMA.16816.F32 R60, R4, R32, R248 ;  /* 0x00000020043c723c */ /* 0x000fe200000018f8 */
[----:B------:R-:W-:Y:S01]  /*104d0*/  MOV R248, R27 ;  /* 0x0000001b00f87202 */ /* 0x000fe20000000f00 */
[----:B------:R-:W-:-:S02]  /*104e0*/  IMAD.MOV.U32 R249, RZ, RZ, R26 ;  /* 0x000000fffff97224 */ /* 0x000fc400078e001a */
[----:B------:R-:W-:Y:S02]  /*104f0*/  IMAD.MOV.U32 R250, RZ, RZ, R22 ;  /* 0x000000fffffa7224 */ /* 0x000fe400078e0016 */
[----:B------:R-:W-:Y:S02]  /*10500*/  IMAD.MOV.U32 R251, RZ, RZ, R0 ;  /* 0x000000fffffb7224 */ /* 0x000fe400078e0000 */
[-C--:B------:R-:W-:Y:S08]  /*10510*/  HMMA.16816.F32 R136, R4, R34.reuse, R244 ;  /* 0x000000220488723c */ /* 0x080ff000000018f4 */
[C---:B------:R-:W-:Y:S08]  /*10520*/  HMMA.16816.F32 R216, R8.reuse, R34, R208 ;  /* 0x0000002208d8723c */ /* 0x040ff000000018d0 */
[----:B----4-:R-:W-:Y:S01]  /*10530*/  HMMA.16816.F32 R12, R8, R36, R40 ;  /* 0x00000024080c723c */ /* 0x010fe20000001828 */
[----:B------:R-:W-:Y:S07]  /*10540*/  LDSM.16.M88.4 R40, [R2+0xa800] ;  /* 0x00a800000228783b */ /* 0x000fee0000000200 */
[C---:B------:R-:W-:Y:S08]  /*10550*/  HMMA.16816.F32 R240, R4.reuse, R30, R240 ;  /* 0x0000001e04f0723c */ /* 0x040ff000000018f0 */
[----:B------:R-:W-:Y:S03]  /*10560*/  HMMA.16816.F32 R232, R4, R36, R232 ;  /* 0x0000002404e8723c */ /* 0x000fe600000018e8 */
[----:B------:R-:W-:Y:S01]  /*10570*/  MOV R47, R12 ;  /* 0x0000000c002f7202 */ /* 0x000fe20000000f00 */
[----:B------:R-:W-:-:S02]  /*10580*/  IMAD.MOV.U32 R45, RZ, RZ, R13 ;  /* 0x000000ffff2d7224 */ /* 0x000fc400078e000d */
[----:B------:R-:W-:Y:S02]  /*10590*/  IMAD.MOV.U32 R37, RZ, RZ, R14 ;  /* 0x000000ffff257224 */ /* 0x000fe400078e000e */
[----:B------:R-:W-:Y:S01]  /*105a0*/  HMMA.16816.F32 R228, R4, R38, R228 ;  /* 0x0000002604e4723c */ /* 0x000fe200000018e4 */
[----:B------:R-:W1:Y:S01]  /*105b0*/  LDSM.16.M88.4 R4, [R23+0x4000] ;  /* 0x004000001704783b */ /* 0x000e620000000200 */
[----:B------:R-:W-:-:S03]  /*105c0*/  IMAD.MOV.U32 R36, RZ, RZ, R15 ;  /* 0x000000ffff247224 */ /* 0x000fc600078e000f */
[----:B------:R-:W-:Y:S03]  /*105d0*/  LDSM.16.M88.4 R12, [R23+0x6000] ;  /* 0x00600000170c783b */ /* 0x000fe60000000200 */
[C---:B------:R-:W-:Y:S08]  /*105e0*/  HMMA.16816.F32 R32, R8.reuse, R28, R132 ;  /* 0x0000001c0820723c */ /* 0x040ff00000001884 */
[C---:B------:R-:W-:Y:S01]  /*105f0*/  HMMA.16816.F32 R244, R8.reuse, R30, R56 ;  /* 0x0000001e08f4723c */ /* 0x040fe20000001838 */
[----:B------:R-:W2:Y:S04]  /*10600*/  LDSM.16.M88.4 R28, [R2+0xa000] ;  /* 0x00a00000021c783b */ /* 0x000ea80000000200 */
[----:B------:R3:W4:Y:S03]  /*10610*/  LDSM.16.M88.4 R56, [R2+0xb800] ;  /* 0x00b800000238783b */ /* 0x0007260000000200 */
[C---:B------:R-:W-:Y:S08]  /*10620*/  HMMA.16816.F32 R132, R8.reuse, R48, R140 ;  /* 0x000000300884723c */ /* 0x040ff0000000188c */
[C---:B------:R-:W-:Y:S08]  /*10630*/  HMMA.16816.F32 R248, R8.reuse, R38, R248 ;  /* 0x0000002608f8723c */ /* 0x040ff000000018f8 */
[----:B------:R-:W-:Y:S01]  /*10640*/  HMMA.16816.F32 R8, R8, R50, R64 ;  /* 0x000000320808723c */ /* 0x000fe20000001840 */
[----:B------:R-:W-:Y:S02]  /*10650*/  LDSM.16.M88.4 R48, [R3+0xb800] ;  /* 0x00b800000330783b */ /* 0x000fe40000000200 */
[----:B------:R-:W-:Y:S01]  /*10660*/  MOV R27, R132 ;  /* 0x00000084001b7202 */ /* 0x000fe20000000f00 */
[----:B------:R-:W-:-:S02]  /*10670*/  IMAD.MOV.U32 R26, RZ, RZ, R133 ;  /* 0x000000ffff1a7224 */ /* 0x000fc400078e0085 */
[----:B------:R-:W-:Y:S02]  /*10680*/  IMAD.MOV.U32 R25, RZ, RZ, R134 ;  /* 0x000000ffff197224 */ /* 0x000fe400078e0086 */
[----:B------:R-:W-:Y:S01]  /*10690*/  IMAD.MOV.U32 R0, RZ, RZ, R135 ;  /* 0x000000ffff007224 */ /* 0x000fe200078e0087 */
[C---:B-1----:R-:W-:Y:S01]  /*106a0*/  HMMA.16816.F32 R64, R4.reuse, R42, R240 ;  /* 0x0000002a0440723c */ /* 0x042fe200000018f0 */
[----:B------:R-:W-:Y:S01]  /*106b0*/  IMAD.MOV.U32 R242, RZ, RZ, R37 ;  /* 0x000000fffff27224 */ /* 0x000fe200078e0025 */
[----:B------:R-:W-:Y:S01]  /*106c0*/  MOV R240, R47 ;  /* 0x0000002f00f07202 */ /* 0x000fe20000000f00 */
[----:B------:R-:W-:Y:S02]  /*106d0*/  IMAD.MOV.U32 R243, RZ, RZ, R36 ;  /* 0x000000fffff37224 */ /* 0x000fe400078e0024 */
[----:B------:R-:W-:Y:S01]  /*106e0*/  LDSM.16.M88.4 R36, [R3+0xa000] ;  /* 0x00a000000324783b */ /* 0x000fe20000000200 */
[----:B------:R-:W-:Y:S02]  /*106f0*/  IMAD.MOV.U32 R241, RZ, RZ, R45 ;  /* 0x000000fffff17224 */ /* 0x000fe400078e002d */
[----:B--2---:R-:W-:Y:S02]  /*10700*/  HMMA.16816.F32 R140, R4, R28, R60 ;  /* 0x0000001c048c723c */ /* 0x004fe4000000183c */
[----:B------:R-:W-:Y:S01]  /*10710*/  MOV R23, R8 ;  /* 0x0000000800177202 */ /* 0x000fe20000000f00 */
[----:B------:R-:W-:-:S02]  /*10720*/  IMAD.MOV.U32 R22, RZ, RZ, R9 ;  /* 0x000000ffff167224 */ /* 0x000fc400078e0009 */
[----:B------:R-:W-:Y:S02]  /*10730*/  IMAD.MOV.U32 R21, RZ, RZ, R10 ;  /* 0x000000ffff157224 */ /* 0x000fe400078e000a */
[----:B---3--:R-:W-:Y:S01]  /*10740*/  IMAD.MOV.U32 R2, RZ, RZ, R11 ;  /* 0x000000ffff027224 */ /* 0x008fe200078e000b */
[C---:B------:R-:W-:Y:S01]  /*10750*/  HMMA.16816.F32 R208, R4.reuse, R52, R232 ;  /* 0x0000003404d0723c */ /* 0x040fe200000018e8 */
[----:B------:R-:W-:Y:S07]  /*10760*/  LDSM.16.M88.4 R8, [R24+0x6000] ;  /* 0x006000001808783b */ /* 0x000fee0000000200 */
[C---:B------:R-:W-:Y:S08]  /*10770*/  HMMA.16816.F32 R136, R4.reuse, R30, R136 ;  /* 0x0000001e0488723c */ /* 0x040ff00000001888 */
[C---:B------:R-:W-:Y:S08]  /*10780*/  HMMA.16816.F32 R132, R4.reuse, R40, R212 ;  /* 0x000000280484723c */ /* 0x040ff000000018d4 */
[C---:B------:R-:W-:Y:S08]  /*10790*/  HMMA.16816.F32 R232, R4.reuse, R54, R228 ;  /* 0x0000003604e8723c */ /* 0x040ff000000018e4 */
[C---:B----4-:R-:W-:Y:S08]  /*107a0*/  HMMA.16816.F32 R236, R4.reuse, R56, R236 ;  /* 0x0000003804ec723c */ /* 0x050ff000000018ec */
[----:B------:R-:W-:Y:S01]  /*107b0*/  HMMA.16816.F32 R60, R4, R58, R224 ;  /* 0x0000003a043c723c */ /* 0x000fe200000018e0 */
[----:B------:R-:W1:Y:S07]  /*107c0*/  LDSM.16.M88.4 R4, [R24+0x4000] ;  /* 0x004000001804783b */ /* 0x000e6e0000000200 */
[C---:B------:R-:W-:Y:S08]  /*107d0*/  HMMA.16816.F32 R224, R12.reuse, R30, R216 ;  /* 0x0000001e0ce0723c */ /* 0x040ff000000018d8 */
[C---:B------:R-:W-:Y:S01]  /*107e0*/  HMMA.16816.F32 R216, R12.reuse, R40, R32 ;  /* 0x000000280cd8723c */ /* 0x040fe20000001820 */
[----:B------:R-:W2:Y:S07]  /*107f0*/  LDSM.16.M88.4 R32, [R3+0xa800] ;  /* 0x00a800000320783b */ /* 0x000eae0000000200 */
[----:B------:R-:W-:Y:S01]  /*10800*/  HMMA.16816.F32 R228, R12, R28, R220 ;  /* 0x0000001c0ce4723c */ /* 0x000fe200000018dc */
[----:B------:R3:W4:Y:S01]  /*10810*/  LDSM.16.M88.4 R28, [R3+0xb000] ;  /* 0x00b00000031c783b */ /* 0x0007220000000200 */
[----:B------:R-:W-:-:S06]  /*10820*/  DEPBAR.LE SB0, 0x0 ;  /* 0x000080000000791a */ /* 0x000fcc0000000000 */
[----:B------:R-:W-:Y:S01]  /*10830*/  HMMA.16816.F32 R220, R12, R42, R244 ;  /* 0x0000002a0cdc723c */ /* 0x000fe200000018f4 */
[----:B------:R-:W-:Y:S01]  /*10840*/  IMAD.MOV.U32 R247, RZ, RZ, R0 ;  /* 0x000000fffff77224 */ /* 0x000fe200078e0000 */
[----:B------:R-:W-:Y:S01]  /*10850*/  MOV R244, R27 ;  /* 0x0000001b00f47202 */ /* 0x000fe20000000f00 */
[----:B------:R-:W-:Y:S02]  /*10860*/  IMAD.MOV.U32 R245, RZ, RZ, R26 ;  /* 0x000000fffff57224 */ /* 0x000fe400078e001a */
[----:B------:R-:W-:-:S03]  /*10870*/  IMAD.MOV.U32 R246, RZ, RZ, R25 ;  /* 0x000000fffff67224 */ /* 0x000fc600078e0019 */
[----:B------:R-:W-:Y:S08]  /*10880*/  HMMA.16816.F32 R40, R12, R52, R240 ;  /* 0x000000340c28723c */ /* 0x000ff000000018f0 */
[----:B-1----:R-:W-:Y:S01]  /*10890*/  HMMA.16816.F32 R212, R4, R36, R140 ;  /* 0x0000002404d4723c */ /* 0x002fe2000000188c */
[----:B---3--:R-:W-:-:S04]  /*108a0*/  SHF.L.U32 R3, R46, 0x1, RZ ;  /* 0x000000012e037819 */ /* 0x008fc800000006ff */
[----:B------:R-:W-:-:S03]  /*108b0*/  LOP3.LUT R3, R3, 0x6, RZ, 0xc0, !PT ;  /* 0x0000000603037812 */ /* 0x000fc600078ec0ff */
[C---:B------:R-:W-:Y:S08]  /*108c0*/  HMMA.16816.F32 R140, R4.reuse, R38, R136 ;  /* 0x00000026048c723c */ /* 0x040ff00000001888 */
[----:B--2---:R-:W-:Y:S03]  /*108d0*/  HMMA.16816.F32 R136, R4, R32, R132 ;  /* 0x000000200488723c */ /* 0x004fe60000001884 */
[----:B------:R-:W-:-:S05]  /*108e0*/  FMUL.FTZ R0, R212, UR18 ;  /* 0x00000012d4007c20 */ /* 0x000fca0008410000 */
[C---:B----4-:R-:W-:Y:S08]  /*108f0*/  HMMA.16816.F32 R132, R4.reuse, R28, R208 ;  /* 0x0000001c0484723c */ /* 0x050ff000000018d0 */
[----:B------:R-:W-:Y:S08]  /*10900*/  HMMA.16816.F32 R208, R4, R30, R232 ;  /* 0x0000001e04d0723c */ /* 0x000ff000000018e8 */
[----:B------:R-:W-:Y:S08]  /*10910*/  HMMA.16816.F32 R24, R8, R36, R228 ;  /* 0x000000240818723c */ /* 0x000ff000000018e4 */
[----:B------:R-:W-:Y:S03]  /*10920*/  HMMA.16816.F32 R64, R4, R34, R64 ;  /* 0x000000220440723c */ /* 0x000fe60000001840 */
[----:B------:R-:W-:-:S05]  /*10930*/  FMUL.FTZ R46, R211, UR18 ;  /* 0x00000012d32e7c20 */ /* 0x000fca0008410000 */
[C---:B------:R-:W-:Y:S01]  /*10940*/  HMMA.16816.F32 R236, R4.reuse, R48, R236 ;  /* 0x0000003004ec723c */ /* 0x040fe200000018ec */
[----:B------:R-:W-:Y:S07]  /*10950*/  MUFU.TANH R46, R46 ;  /* 0x0000002e002e7308 */ /* 0x000fee0000002400 */
[----:B------:R-:W-:Y:S08]  /*10960*/  HMMA.16816.F32 R232, R4, R50, R60 ;  /* 0x0000003204e8723c */ /* 0x000ff0000000183c */
[C---:B------:R-:W-:Y:S01]  /*10970*/  HMMA.16816.F32 R4, R8.reuse, R32, R216 ;  /* 0x000000200804723c */ /* 0x040fe200000018d8 */
[----:B------:R1:W2:Y:S07]  /*10980*/  MUFU.TANH R216, R0 ;  /* 0x0000000000d87308 */ /* 0x0002ae0000002400 */
[C---:B------:R-:W-:Y:S08]  /*10990*/  HMMA.16816.F32 R36, R8.reuse, R38, R224 ;  /* 0x000000260824723c */ /* 0x040ff000000018e0 */
[----:B------:R-:W-:Y:S01]  /*109a0*/  HMMA.16816.F32 R32, R8, R34, R220 ;  /* 0x000000220820723c */ /* 0x000fe200000018dc */
[----:B-1----:R-:W-:-:S04]  /*109b0*/  FMUL.FTZ R0, R213, UR18 ;  /* 0x00000012d5007c20 */ /* 0x002fc80008410000 */
[----:B------:R1:W3:Y:S03]  /*109c0*/  MUFU.TANH R213, R0 ;  /* 0x0000000000d57308 */ /* 0x0002e60000002400 */
[----:B------:R-:W-:Y:S01]  /*109d0*/  HMMA.16816.F32 R52, R12, R54, R248 ;  /* 0x000000360c34723c */ /* 0x000fe200000018f8 */
[----:B------:R-:W-:Y:S01]  /*109e0*/  MOV R251, R2 ;  /* 0x0000000200fb7202 */ /* 0x000fe20000000f00 */
[----:B------:R-:W-:Y:S01]  /*109f0*/  FMUL.FTZ R2, R208, UR18 ;  /* 0x00000012d0027c20 */ /* 0x000fe20008410000 */
[----:B------:R-:W-:Y:S02]  /*10a00*/  IMAD.MOV.U32 R248, RZ, RZ, R23 ;  /* 0x000000fffff87224 */ /* 0x000fe400078e0017 */
[----:B------:R-:W-:Y:S02]  /*10a10*/  IMAD.MOV.U32 R249, RZ, RZ, R22 ;  /* 0x000000fffff97224 */ /* 0x000fe400078e0016 */
[----:B------:R-:W-:Y:S01]  /*10a20*/  IMAD.MOV.U32 R250, RZ, RZ, R21 ;  /* 0x000000fffffa7224 */ /* 0x000fe200078e0015 */
[----:B------:R-:W-:Y:S01]  /*10a30*/  HMMA.16816.F32 R40, R8, R28, R40 ;  /* 0x0000001c0828723c */ /* 0x000fe20000001828 */
[----:B-1----:R-:W-:-:S11]  /*10a40*/  FMUL.FTZ R0, R214, UR18 ;  /* 0x00000012d6007c20 */ /* 0x002fd60008410000 */
[----:B------:R-:W-:Y:S01]  /*10a50*/  HMMA.16816.F32 R52, R8, R30, R52 ;  /* 0x0000001e0834723c */ /* 0x000fe20000001834 */
[----:B------:R1:W-:Y:S01]  /*10a60*/  MUFU.TANH R225, R0 ;  /* 0x0000000000e17308 */ /* 0x0003e20000002400 */
[----:B------:R-:W-:Y:S01]  /*10a70*/  FMUL.FTZ R30, R236, UR18 ;  /* 0x00000012ec1e7c20 */ /* 0x000fe20008410000 */
[----:B------:R-:W-:-:S04]  /*10a80*/  FMUL.FTZ R31, R237, UR18 ;  /* 0x00000012ed1f7c20 */ /* 0x000fc80008410000 */
[----:B------:R-:W-:Y:S01]  /*10a90*/  FMUL.FTZ R40, R40, UR18 ;  /* 0x0000001228287c20 */ /* 0x000fe20008410000 */
[----:B-1----:R-:W-:-:S04]  /*10aa0*/  FMUL.FTZ R0, R215, UR18 ;  /* 0x00000012d7007c20 */ /* 0x002fc80008410000 */
        /* <DEDUP_REMOVED lines=18> */
[----:B------:R-:W-:Y:S08]  /*10bd0*/  MUFU.TANH R36, R31 ;  /* 0x0000001f00247308 */ /* 0x000ff00000002400 */
[----:B------:R1:W-:Y:S02]  /*10be0*/  MUFU.TANH R228, R0 ;  /* 0x0000000000e47308 */ /* 0x0003e40000002400 */
[----:B-1----:R-:W-:-:S06]  /*10bf0*/  FMUL.FTZ R0, R37, UR18 ;  /* 0x0000001225007c20 */ /* 0x002fcc0008410000 */
[----:B------:R-:W-:Y:S08]  /*10c00*/  MUFU.TANH R37, R30 ;  /* 0x0000001e00257308 */ /* 0x000ff00000002400 */
[----:B------:R1:W-:Y:S02]  /*10c10*/  MUFU.TANH R229, R0 ;  /* 0x0000000000e57308 */ /* 0x0003e40000002400 */
[----:B-1----:R-:W-:-:S06]  /*10c20*/  FMUL.FTZ R0, R38, UR18 ;  /* 0x0000001226007c20 */ /* 0x002fcc0008410000 */
[----:B------:R1:W-:Y:S08]  /*10c30*/  MUFU.TANH R38, R2 ;  /* 0x0000000200267308 */ /* 0x0003f00000002400 */
[----:B------:R4:W-:Y:S01]  /*10c40*/  MUFU.TANH R226, R0 ;  /* 0x0000000000e27308 */ /* 0x0009e20000002400 */
[----:B-1----:R-:W-:Y:S01]  /*10c50*/  FMUL.FTZ R2, R209, UR18 ;  /* 0x00000012d1027c20 */ /* 0x002fe20008410000 */
[----:B----4-:R-:W-:-:S06]  /*10c60*/  FMUL.FTZ R0, R39, UR18 ;  /* 0x0000001227007c20 */ /* 0x010fcc0008410000 */
[----:B------:R-:W-:Y:S08]  /*10c70*/  MUFU.TANH R39, R2 ;  /* 0x0000000200277308 */ /* 0x000ff00000002400 */
        /* <DEDUP_REMOVED lines=15> */
[----:B-1----:R-:W-:Y:S02]  /*10d70*/  FMUL.FTZ R0, R7, UR18 ;  /* 0x0000001207007c20 */ /* 0x002fe40008410000 */
[C---:B------:R-:W-:Y:S04]  /*10d80*/  HMMA.16816.F32 R4, R12.reuse, R56, R244 ;  /* 0x000000380c04723c */ /* 0x040fe800000018f4 */
[----:B------:R1:W-:Y:S04]  /*10d90*/  MUFU.TANH R224, R0 ;  /* 0x0000000000e07308 */ /* 0x0003e80000002400 */
[----:B------:R-:W-:Y:S01]  /*10da0*/  HMMA.16816.F32 R12, R12, R58, R248 ;  /* 0x0000003a0c0c723c */ /* 0x000fe200000018f8 */
[----:B-1----:R-:W-:-:S11]  /*10db0*/  FMUL.FTZ R0, R64, UR18 ;  /* 0x0000001240007c20 */ /* 0x002fd60008410000 */
[----:B------:R-:W-:Y:S01]  /*10dc0*/  HMMA.16816.F32 R60, R8, R48, R4 ;  /* 0x00000030083c723c */ /* 0x000fe20000001804 */
[----:B------:R-:W-:Y:S01]  /*10dd0*/  FMUL.FTZ R48, R234, UR18 ;  /* 0x00000012ea307c20 */ /* 0x000fe20008410000 */
[----:B------:R1:W4:-:S15]  /*10de0*/  MUFU.TANH R136, R0 ;  /* 0x0000000000887308 */ /* 0x00031e0000002400 */
[----:B------:R-:W-:-:S02]  /*10df0*/  NOP ;  /* 0x0000000000007918 */ /* 0x000fc40000000000 */
[----:B------:R-:W-:Y:S01]  /*10e00*/  FMUL.FTZ R60, R60, UR18 ;  /* 0x000000123c3c7c20 */ /* 0x000fe20008410000 */
[----:B-1----:R-:W-:-:S04]  /*10e10*/  FMUL.FTZ R0, R65, UR18 ;  /* 0x0000001241007c20 */ /* 0x002fc80008410000 */
[----:B------:R1:W4:Y:S02]  /*10e20*/  MUFU.TANH R64, R0 ;  /* 0x0000000000407308 */ /* 0x0003240000002400 */
[----:B-1----:R-:W-:-:S06]  /*10e30*/  FMUL.FTZ R0, R66, UR18 ;  /* 0x0000001242007c20 */ /* 0x002fcc0008410000 */
[----:B------:R1:W-:Y:S02]  /*10e40*/  MUFU.TANH R138, R0 ;  /* 0x00000000008a7308 */ /* 0x0003e40000002400 */
[----:B-1----:R-:W-:-:S06]  /*10e50*/  FMUL.FTZ R0, R67, UR18 ;  /* 0x0000001243007c20 */ /* 0x002fcc0008410000 */
[----:B------:R1:W-:Y:S02]  /*10e60*/  MUFU.TANH R66, R0 ;  /* 0x0000000000427308 */ /* 0x0003e40000002400 */
[----:B-1----:R-:W-:Y:S01]  /*10e70*/  FMUL.FTZ R0, R32, UR18 ;  /* 0x0000001220007c20 */ /* 0x002fe20008410000 */
[----:B------:R-:W-:-:S05]  /*10e80*/  FMUL.FTZ R32, R233, UR18 ;  /* 0x00000012e9207c20 */ /* 0x000fca0008410000 */
[----:B------:R1:W-:Y:S08]  /*10e90*/  MUFU.TANH R218, R0 ;  /* 0x0000000000da7308 */ /* 0x0003f00000002400 */
[----:B------:R-:W-:Y:S01]  /*10ea0*/  MUFU.TANH R32, R32 ;  /* 0x0000002000207308 */ /* 0x000fe20000002400 */
[----:B-1----:R-:W-:-:S07]  /*10eb0*/  FMUL.FTZ R0, R33, UR18 ;  /* 0x0000001221007c20 */ /* 0x002fce0008410000 */
        /* <DEDUP_REMOVED lines=8> */
[----:B------:R1:W4:Y:S02]  /*10f40*/  MUFU.TANH R47, R0 ;  /* 0x00000000002f7308 */ /* 0x0003240000002400 */
[----:B-1----:R-:W-:-:S06]  /*10f50*/  FMUL.FTZ R0, R133, UR18 ;  /* 0x0000001285007c20 */ /* 0x002fcc0008410000 */
[----:B------:R1:W4:Y:S02]  /*10f60*/  MUFU.TANH R45, R0 ;  /* 0x00000000002d7308 */ /* 0x0003240000002400 */
[----:B-1----:R-:W-:-:S06]  /*10f70*/  FMUL.FTZ R0, R134, UR18 ;  /* 0x0000001286007c20 */ /* 0x002fcc0008410000 */
[----:B------:R1:W4:Y:S02]  /*10f80*/  MUFU.TANH R57, R0 ;  /* 0x0000000000397308 */ /* 0x0003240000002400 */
[----:B-1----:R-:W-:-:S06]  /*10f90*/  FMUL.FTZ R0, R135, UR18 ;  /* 0x0000001287007c20 */ /* 0x002fcc0008410000 */
[----:B------:R1:W4:Y:S02]  /*10fa0*/  MUFU.TANH R56, R0 ;  /* 0x0000000000387308 */ /* 0x0003240000002400 */
[----:B-1----:R-:W-:-:S04]  /*10fb0*/  IMAD.U32 R0, RZ, RZ, UR17 ;  /* 0x00000011ff007e24 */ /* 0x002fc8000f8e00ff */
[----:B------:R-:W-:Y:S02]  /*10fc0*/  IMAD R0, R0, 0x40, R3 ;  /* 0x0000004000007824 */ /* 0x000fe400078e0203 */
[----:B------:R-:W-:Y:S02]  /*10fd0*/  FMUL.FTZ R3, R210, UR18 ;  /* 0x00000012d2037c20 */ /* 0x000fe40008410000 */
[C---:B------:R-:W-:Y:S01]  /*10fe0*/  VIADD R29, R0.reuse, 0xffffff40 ;  /* 0xffffff40001d7836 */ /* 0x040fe20000000000 */
[C---:B------:R-:W-:Y:S01]  /*10ff0*/  IADD3 R28, PT, PT, R0.reuse, -0xbf, RZ ;  /* 0xffffff41001c7810 */ /* 0x040fe20007ffe0ff */
[C---:B------:R-:W-:Y:S01]  /*11000*/  VIADD R27, R0.reuse, 0xffffff48 ;  /* 0xffffff48001b7836 */ /* 0x040fe20000000000 */
[C---:B------:R-:W-:Y:S01]  /*11010*/  IADD3 R24, PT, PT, R0.reuse, -0xaf, RZ ;  /* 0xffffff5100187810 */ /* 0x040fe20007ffe0ff */
[C---:B------:R-:W-:Y:S01]  /*11020*/  VIADD R26, R0.reuse, 0xffffff49 ;  /* 0xffffff49001a7836 */ /* 0x040fe20000000000 */
[-C--:B------:R-:W-:Y:S01]  /*11030*/  ISETP.GE.AND P1, PT, R29, R16.reuse, PT ;  /* 0x000000101d00720c */ /* 0x080fe20003f26270 */
[----:B------:R-:W-:Y:S01]  /*11040*/  VIADD R25, R0, 0xffffff50 ;  /* 0xffffff5000197836 */ /* 0x000fe20000000000 */
[-C--:B------:R-:W-:Y:S01]  /*11050*/  ISETP.GE.AND P4, PT, R28, R16.reuse, PT ;  /* 0x000000101c00720c */ /* 0x080fe20003f86270 */
[----:B------:R-:W-:Y:S01]  /*11060*/  VIADD R23, R0, 0xffffff58 ;  /* 0xffffff5800177836 */ /* 0x000fe20000000000 */
[----:B--2---:R-:W-:Y:S01]  /*11070*/  FSEL R30, R216, -INF , !P1 ;  /* 0xff800000d81e7808 */ /* 0x004fe20004800000 */
[----:B------:R-:W-:Y:S01]  /*11080*/  VIADD R6, R0, 0xffffff68 ;  /* 0xffffff6800067836 */ /* 0x000fe20000000000 */
[-C--:B------:R-:W-:Y:S01]  /*11090*/  ISETP.GE.AND P1, PT, R24, R16.reuse, PT ;  /* 0x000000101800720c */ /* 0x080fe20003f26270 */
[C---:B------:R-:W-:Y:S01]  /*110a0*/  VIADD R22, R0.reuse, 0xffffff59 ;  /* 0xffffff5900167836 */ /* 0x040fe20000000000 */
[-C--:B------:R-:W-:Y:S01]  /*110b0*/  ISETP.GE.AND P5, PT, R27, R16.reuse, PT ;  /* 0x000000101b00720c */ /* 0x080fe20003fa6270 */
[----:B------:R-:W-:Y:S01]  /*110c0*/  VIADD R21, R0, 0xffffff60 ;  /* 0xffffff6000157836 */ /* 0x000fe20000000000 */
[-C--:B------:R-:W-:Y:S01]  /*110d0*/  ISETP.GE.AND P3, PT, R26, R16.reuse, PT ;  /* 0x000000101a00720c */ /* 0x080fe20003f66270 */
[C---:B------:R-:W-:Y:S01]  /*110e0*/  VIADD R5, R0.reuse, 0xffffff69 ;  /* 0xffffff6900057836 */ /* 0x040fe20000000000 */
[-C--:B------:R-:W-:Y:S01]  /*110f0*/  ISETP.GE.AND P2, PT, R25, R16.reuse, PT ;  /* 0x000000101900720c */ /* 0x080fe20003f46270 */
[----:B------:R1:W2:Y:S01]  /*11100*/  MUFU.TANH R49, R3 ;  /* 0x0000000300317308 */ /* 0x0002a20000002400 */
[C---:B------:R-:W-:Y:S01]  /*11110*/  IADD3 R7, PT, PT, R0.reuse, -0x9f, RZ ;  /* 0xffffff6100077810 */ /* 0x040fe20007ffe0ff */
[C---:B------:R-:W-:Y:S01]  /*11120*/  VIADD R4, R0.reuse, 0xffffff70 ;  /* 0xffffff7000047836 */ /* 0x040fe20000000000 */
[----:B---3--:R-:W-:Y:S01]  /*11130*/  FSEL R31, R213, -INF , !P4 ;  /* 0xff800000d51f7808 */ /* 0x008fe20006000000 */
[----:B------:R-:W-:Y:S01]  /*11140*/  VIADD R2, R0, 0xffffff78 ;  /* 0xffffff7800027836 */ /* 0x000fe20000000000 */
[----:B------:R-:W-:Y:S01]  /*11150*/  BAR.SYNC.DEFER_BLOCKING 0x0 ;  /* 0x0000000000007b1d */ /* 0x000fe20000010000 */
[----:B------:R-:W-:-:S02]  /*11160*/  ISETP.GE.AND P4, PT, R23, R16, PT ;  /* 0x000000101700720c */ /* 0x000fc40003f86270 */
[----:B----4-:R-:W-:Y:S02]  /*11170*/  FSEL R132, R137, -INF , !P1 ;  /* 0xff80000089847808 */ /* 0x010fe40004800000 */
[----:B------:R-:W-:Y:S02]  /*11180*/  FSEL R33, R212, -INF , !P5 ;  /* 0xff800000d4217808 */ /* 0x000fe40006800000 */
[----:B------:R-:W-:Y:S02]  /*11190*/  FSEL R34, R141, -INF , !P3 ;  /* 0xff8000008d227808 */ /* 0x000fe40005800000 */
[----:B------:R-:W-:Y:S02]  /*111a0*/  FSEL R133, R140, -INF , !P2 ;  /* 0xff8000008c857808 */ /* 0x000fe40005000000 */
[-C--:B------:R-:W-:Y:S02]  /*111b0*/  ISETP.GE.AND P1, PT, R6, R16.reuse, PT ;  /* 0x000000100600720c */ /* 0x080fe40003f26270 */
[C---:B-1----:R-:W-:Y:S01]  /*111c0*/  IADD3 R3, PT, PT, R0.reuse, -0x8f, RZ ;  /* 0xffffff7100037810 */ /* 0x042fe20007ffe0ff */
[----:B------:R-:W-:Y:S01]  /*111d0*/  VIADD R0, R0, 0xffffff79 ;  /* 0xffffff7900007836 */ /* 0x000fe20000000000 */
[----:B------:R-:W-:-:S02]  /*111e0*/  ISETP.GE.AND P5, PT, R22, R16, PT ;  /* 0x000000101600720c */ /* 0x000fc40003fa6270 */
[-C--:B------:R-:W-:Y:S02]  /*111f0*/  ISETP.GE.AND P3, PT, R21, R16.reuse, PT ;  /* 0x000000101500720c */ /* 0x080fe40003f66270 */
[-C--:B------:R-:W-:Y:S02]  /*11200*/  ISETP.GE.AND P2, PT, R7, R16.reuse, PT ;  /* 0x000000100700720c */ /* 0x080fe40003f46270 */
[----:B------:R-:W-:Y:S02]  /*11210*/  FSEL R140, R136, -INF , !P4 ;  /* 0xff800000888c7808 */ /* 0x000fe40006000000 */
[----:B------:R-:W-:Y:S02]  /*11220*/  ISETP.GE.AND P4, PT, R5, R16, PT ;  /* 0x000000100500720c */ /* 0x000fe40003f86270 */
[----:B------:R-:W-:Y:S01]  /*11230*/  FSEL R236, R38, -INF , !P1 ;  /* 0xff80000026ec7808 */ /* 0x000fe20004800000 */
[----:B------:R-:W-:Y:S01]  /*11240*/  FMUL.FTZ R38, R238, UR18 ;  /* 0x00000012ee267c20 */ /* 0x000fe20008410000 */
[----:B------:R-:W-:-:S02]  /*11250*/  FSEL R141, R64, -INF , !P5 ;  /* 0xff800000408d7808 */ /* 0x000fc40006800000 */
[----:B------:R-:W-:Y:S01]  /*11260*/  FSEL R233, R47, -INF , !P3 ;  /* 0xff8000002fe97808 */ /* 0x000fe20005800000 */
[----:B------:R-:W-:Y:S01]  /*11270*/  FMUL.FTZ R47, R235, UR18 ;  /* 0x00000012eb2f7c20 */ /* 0x000fe20008410000 */
[----:B------:R-:W-:Y:S02]  /*11280*/  FSEL R237, R45, -INF , !P2 ;  /* 0xff8000002ded7808 */ /* 0x000fe40005000000 */
[-C--:B------:R-:W-:Y:S01]  /*11290*/  ISETP.GE.AND P5, PT, R4, R16.reuse, PT ;  /* 0x000000100400720c */ /* 0x080fe20003fa6270 */
[----:B------:R-:W1:Y:S01]  /*112a0*/  MUFU.TANH R45, R38 ;  /* 0x00000026002d7308 */ /* 0x000e620000002400 */
[-C--:B------:R-:W-:Y:S02]  /*112b0*/  ISETP.GE.AND P3, PT, R3, R16.reuse, PT ;  /* 0x000000100300720c */ /* 0x080fe40003f66270 */
[-C--:B------:R-:W-:Y:S02]  /*112c0*/  ISETP.GE.AND P2, PT, R2, R16.reuse, PT ;  /* 0x000000100200720c */ /* 0x080fe40003f46270 */
[----:B------:R-:W-:Y:S01]  /*112d0*/  ISETP.GE.AND P1, PT, R0, R16, PT ;  /* 0x000000100000720c */ /* 0x000fe20003f26270 */
[----:B------:R-:W-:Y:S01]  /*112e0*/  FMUL.FTZ R16, R239, UR18 ;  /* 0x00000012ef107c20 */ /* 0x000fe20008410000 */
[----:B------:R-:W-:Y:S01]  /*112f0*/  FSEL R232, R39, -INF , !P4 ;  /* 0xff80000027e87808 */ /* 0x000fe20006000000 */
[----:B------:R-:W-:Y:S01]  /*11300*/  MUFU.TANH R38, R48 ;  /* 0x0000003000267308 */ /* 0x000fe20000002400 */
[----:B------:R-:W-:-:S02]  /*11310*/  ISETP.GE.AND P4, PT, R29, R17, PT ;  /* 0x000000111d00720c */ /* 0x000fc40003f86270 */
[----:B------:R-:W-:Y:S02]  /*11320*/  FSEL R243, R37, -INF , !P5 ;  /* 0xff80000025f37808 */ /* 0x000fe40006800000 */
[----:B------:R-:W-:Y:S02]  /*11330*/  FSEL R242, R36, -INF , !P3 ;  /* 0xff80000024f27808 */ /* 0x000fe40005800000 */
[----:B------:R-:W-:Y:S01]  /*11340*/  FSEL R245, R35, -INF , !P2 ;  /* 0xff80000023f57808 */ /* 0x000fe20005000000 */
[----:B------:R3:W4:Y:S01]  /*11350*/  MUFU.TANH R39, R16 ;  /* 0x0000001000277308 */ /* 0x0007220000002400 */
[----:B------:R-:W-:Y:S02]  /*11360*/  FSEL R244, R32, -INF , !P1 ;  /* 0xff80000020f47808 */ /* 0x000fe40004800000 */
[-C--:B------:R-:W-:Y:S02]  /*11370*/  ISETP.GE.AND P5, PT, R28, R17.reuse, PT ;  /* 0x000000111c00720c */ /* 0x080fe40003fa6270 */
[----:B------:R-:W-:-:S02]  /*11380*/  ISETP.GE.AND P3, PT, R27, R17, PT ;  /* 0x000000111b00720c */ /* 0x000fc40003f66270 */
[-C--:B------:R-:W-:Y:S01]  /*11390*/  ISETP.GE.AND P2, PT, R26, R17.reuse, PT ;  /* 0x000000111a00720c */ /* 0x080fe20003f46270 */
[----:B------:R-:W4:Y:S01]  /*113a0*/  MUFU.TANH R36, R47 ;  /* 0x0000002f00247308 */ /* 0x000f220000002400 */
[----:B------:R-:W-:Y:S02]  /*113b0*/  ISETP.GE.AND P1, PT, R25, R17, PT ;  /* 0x000000111900720c */ /* 0x000fe40003f26270 */
[----:B------:R-:W-:Y:S02]  /*113c0*/  FSEL R32, R223, -INF , !P5 ;  /* 0xff800000df207808 */ /* 0x000fe40006800000 */
[----:B------:R-:W-:Y:S02]  /*113d0*/  FSEL R35, R214, -INF , !P3 ;  /* 0xff800000d6237808 */ /* 0x000fe40005800000 */
[----:B------:R-:W-:Y:S01]  /*113e0*/  FSEL R37, R143, -INF , !P2 ;  /* 0xff8000008f257808 */ /* 0x000fe20005000000 */
[----:B------:R-:W4:Y:S01]  /*113f0*/  MUFU.TANH R47, R40 ;  /* 0x00000028002f7308 */ /* 0x000f220000002400 */
[----:B------:R-:W-:-:S02]  /*11400*/  FSEL R65, R142, -INF , !P1 ;  /* 0xff8000008e417808 */ /* 0x000fc40004800000 */
[----:B---3--:R-:W-:Y:S02]  /*11410*/  FSEL R16, R225, -INF , !P4 ;  /* 0xff800000e1107808 */ /* 0x008fe40006000000 */
[-C--:B------:R-:W-:Y:S02]  /*11420*/  ISETP.GE.AND P4, PT, R24, R17.reuse, PT ;  /* 0x000000111800720c */ /* 0x080fe40003f86270 */
[-C--:B------:R-:W-:Y:S02]  /*11430*/  ISETP.GE.AND P5, PT, R23, R17.reuse, PT ;  /* 0x000000111700720c */ /* 0x080fe40003fa6270 */
[----:B------:R-:W-:Y:S02]  /*11440*/  FSEL R67, R139, -INF , !P4 ;  /* 0xff8000008b437808 */ /* 0x000fe40006000000 */
[-C--:B------:R-:W-:Y:S02]  /*11450*/  ISETP.GE.AND P3, PT, R22, R17.reuse, PT ;  /* 0x000000111600720c */ /* 0x080fe40003f66270 */
[----:B------:R-:W-:-:S02]  /*11460*/  ISETP.GE.AND P2, PT, R21, R17, PT ;  /* 0x000000111500720c */ /* 0x000fc40003f46270 */
[-C--:B------:R-:W-:Y:S02]  /*11470*/  ISETP.GE.AND P1, PT, R7, R17.reuse, PT ;  /* 0x000000110700720c */ /* 0x080fe40003f26270 */
[----:B------:R-:W-:Y:S02]  /*11480*/  ISETP.GE.AND P4, PT, R6, R17, PT ;  /* 0x000000110600720c */ /* 0x000fe40003f86270 */
[----:B------:R-:W-:Y:S02]  /*11490*/  FSEL R138, R138, -INF , !P5 ;  /* 0xff8000008a8a7808 */ /* 0x000fe40006800000 */
[----:B------:R-:W-:Y:S02]  /*114a0*/  FSEL R139, R66, -INF , !P3 ;  /* 0xff800000428b7808 */ /* 0x000fe40005800000 */
[----:B------:R-:W-:Y:S02]  /*114b0*/  FSEL R216, R57, -INF , !P2 ;  /* 0xff80000039d87808 */ /* 0x000fe40005000000 */
[----:B------:R-:W-:-:S02]  /*114c0*/  FSEL R214, R56, -INF , !P1 ;  /* 0xff80000038d67808 */ /* 0x000fc40004800000 */
[----:B--2---:R-:W-:Y:S02]  /*114d0*/  FSEL R223, R49, -INF , !P4 ;  /* 0xff80000031df7808 */ /* 0x004fe40006000000 */
[-C--:B------:R-:W-:Y:S01]  /*114e0*/  ISETP.GE.AND P5, PT, R5, R17.reuse, PT ;  /* 0x000000110500720c */ /* 0x080fe20003fa6270 */
[----:B------:R-:W-:Y:S01]  /*114f0*/  HMMA.16816.F32 R48, R8, R50, R12 ;  /* 0x000000320830723c */ /* 0x000fe2000000180c */
[-C--:B------:R-:W-:Y:S02]  /*11500*/  ISETP.GE.AND P3, PT, R4, R17.reuse, PT ;  /* 0x000000110400720c */ /* 0x080fe40003f66270 */
[-C--:B------:R-:W-:Y:S02]  /*11510*/  ISETP.GE.AND P2, PT, R3, R17.reuse, PT ;  /* 0x000000110300720c */ /* 0x080fe40003f46270 */
[-C--:B------:R-:W-:Y:S02]  /*11520*/  ISETP.GE.AND P1, PT, R2, R17.reuse, PT ;  /* 0x000000110200720c */ /* 0x080fe40003f26270 */
[----:B------:R-:W-:Y:S01]  /*11530*/  ISETP.GE.AND P4, PT, R0, R17, PT ;  /* 0x000000110000720c */ /* 0x000fe20003f86270 */
[----:B------:R-:W-:Y:S01]  /*11540*/  FMUL.FTZ R17, R41, UR18 ;  /* 0x0000001229117c20 */ /* 0x000fe20008410000 */
[----:B-1----:R-:W-:Y:S01]  /*11550*/  FSEL R239, R45, -INF , !P3 ;  /* 0xff8000002def7808 */ /* 0x002fe20005800000 */
[----:B------:R-:W-:Y:S01]  /*11560*/  FMUL.FTZ R41, R54, UR18 ;  /* 0x0000001236297c20 */ /* 0x000fe20008410000 */
[----:B------:R-:W-:Y:S01]  /*11570*/  FSEL R225, R46, -INF , !P5 ;  /* 0xff8000002ee17808 */ /* 0x000fe20006800000 */
[----:B------:R1:W-:Y:S01]  /*11580*/  MUFU.TANH R45, R17 ;  /* 0x00000011002d7308 */ /* 0x0003e20000002400 */
[----:B------:R-:W-:-:S02]  /*11590*/  ISETP.GE.AND P5, PT, R29, R19, PT ;  /* 0x000000131d00720c */ /* 0x000fc40003fa6270 */
[----:B----4-:R-:W-:Y:S02]  /*115a0*/  FSEL R235, R39, -INF , !P2 ;  /* 0xff80000027eb7808 */ /* 0x010fe40005000000 */
[----:B------:R-:W-:Y:S02]  /*115b0*/  FSEL R238, R38, -INF , !P1 ;  /* 0xff80000026ee7808 */ /* 0x000fe40004800000 */
[CC--:B------:R-:W-:Y:S01]  /*115c0*/  ISETP.GE.AND P2, PT, R28.reuse, R19.reuse, PT ;  /* 0x000000131c00720c */ /* 0x0c0fe20003f46270 */
[----:B------:R-:W-:Y:S01]  /*115d0*/  MUFU.TANH R41, R41 ;  /* 0x0000002900297308 */ /* 0x000fe20000002400 */
[-C--:B------:R-:W-:Y:S01]  /*115e0*/  ISETP.GE.AND P1, PT, R28, R20.reuse, PT ;  /* 0x000000141c00720c */ /* 0x080fe20003f26270 */
[----:B------:R-:W-:Y:S01]  /*115f0*/  FMUL.FTZ R28, R43, UR18 ;  /* 0x000000122b1c7c20 */ /* 0x000fe20008410000 */
[----:B------:R-:W-:Y:S01]  /*11600*/  ISETP.GE.AND P3, PT, R29, R20, PT ;  /* 0x000000141d00720c */ /* 0x000fe20003f66270 */
[----:B------:R-:W-:Y:S01]  /*11610*/  FMUL.FTZ R29, R52, UR18 ;  /* 0x00000012341d7c20 */ /* 0x000fe20008410000 */
[----:B------:R-:W-:Y:S01]  /*11620*/  FSEL R234, R36, -INF , !P4 ;  /* 0xff80000024ea7808 */ /* 0x000fe20006000000 */
[----:B------:R-:W-:Y:S01]  /*11630*/  FMUL.FTZ R36, R53, UR18 ;  /* 0x0000001235247c20 */ /* 0x000fe20008410000 */
[-C--:B------:R-:W-:Y:S01]  /*11640*/  ISETP.GE.AND P4, PT, R27, R19.reuse, PT ;  /* 0x000000131b00720c */ /* 0x080fe20003f86270 */
[----:B------:R2:W-:Y:S01]  /*11650*/  MUFU.TANH R39, R28 ;  /* 0x0000001c00277308 */ /* 0x0005e20000002400 */
[----:B------:R-:W-:Y:S01]  /*11660*/  ISETP.GE.AND P6, PT, R6, R19, PT ;  /* 0x000000130600720c */ /* 0x000fe20003fc6270 */
[----:B-1----:R-:W-:-:S06]  /*11670*/  FMUL.FTZ R17, R42, UR18 ;  /* 0x000000122a117c20 */ /* 0x002fcc0008410000 */
[----:B------:R1:W3:Y:S08]  /*11680*/  MUFU.TANH R42, R17 ;  /* 0x00000011002a7308 */ /* 0x0002f00000002400 */
[----:B------:R4:W3:Y:S01]  /*11690*/  MUFU.TANH R38, R29 ;  /* 0x0000001d00267308 */ /* 0x0008e20000002400 */
[----:B--2---:R-:W-:Y:S02]  /*116a0*/  FSEL R28, R230, -INF , !P3 ;  /* 0xff800000e61c7808 */ /* 0x004fe40005800000 */
[----:B------:R-:W-:-:S05]  /*116b0*/  ISETP.GE.AND P3, PT, R26, R19, PT ;  /* 0x000000131a00720c */ /* 0x000fca0003f66270 */
[----:B------:R-:W2:Y:S01]  /*116c0*/  MUFU.TANH R36, R36 ;  /* 0x0000002400247308 */ /* 0x000ea20000002400 */
[----:B-1----:R-:W-:Y:S02]  /*116d0*/  FSEL R17, R231, -INF , !P5 ;  /* 0xff800000e7117808 */ /* 0x002fe40006800000 */
[-C--:B------:R-:W-:Y:S02]  /*116e0*/  ISETP.GE.AND P5, PT, R27, R20.reuse, PT ;  /* 0x000000141b00720c */ /* 0x080fe40003fa6270 */
[----:B------:R-:W-:Y:S02]  /*116f0*/  FSEL R27, R241, -INF , !P2 ;  /* 0xff800000f11b7808 */ /* 0x000fe40005000000 */
[----:B------:R-:W-:Y:S02]  /*11700*/  ISETP.GE.AND P2, PT, R26, R20, PT ;  /* 0x000000141a00720c */ /* 0x000fe40003f46270 */
[----:B----4-:R-:W-:Y:S02]  /*11710*/  FSEL R29, R240, -INF , !P1 ;  /* 0xff800000f01d7808 */ /* 0x010fe40004800000 */
[----:B------:R-:W-:-:S02]  /*11720*/  FSEL R26, R228, -INF , !P4 ;  /* 0xff800000e41a7808 */ /* 0x000fc40006000000 */
[----:B------:R-:W-:Y:S02]  /*11730*/  FSEL R40, R226, -INF , !P5 ;  /* 0xff800000e2287808 */ /* 0x000fe40006800000 */
[CC--:B------:R-:W-:Y:S02]  /*11740*/  ISETP.GE.AND P1, PT, R25.reuse, R19.reuse, PT ;  /* 0x000000131900720c */ /* 0x0c0fe40003f26270 */
[-C--:B------:R-:W-:Y:S02]  /*11750*/  ISETP.GE.AND P4, PT, R25, R20.reuse, PT ;  /* 0x000000141900720c */ /* 0x080fe40003f86270 */
[C---:B------:R-:W-:Y:S02]  /*11760*/  ISETP.GE.AND P5, PT, R24.reuse, R19, PT ;  /* 0x000000131800720c */ /* 0x040fe40003fa6270 */
[----:B------:R-:W-:Y:S02]  /*11770*/  FSEL R25, R229, -INF , !P3 ;  /* 0xff800000e5197808 */ /* 0x000fe40005800000 */
[----:B------:R-:W-:-:S02]  /*11780*/  ISETP.GE.AND P3, PT, R24, R20, PT ;  /* 0x000000141800720c */ /* 0x000fc40003f66270 */
[----:B------:R-:W-:Y:S02]  /*11790*/  FSEL R24, R227, -INF , !P2 ;  /* 0xff800000e3187808 */ /* 0x000fe40005000000 */
[----:B------:R-:W-:Y:S02]  /*117a0*/  FSEL R57, R221, -INF , !P1 ;  /* 0xff800000dd397808 */ /* 0x000fe40004800000 */
[----:B------:R-:W-:Y:S02]  /*117b0*/  FSEL R66, R220, -INF , !P4 ;  /* 0xff800000dc427808 */ /* 0x000fe40006000000 */
[----:B------:R-:W-:Y:S02]  /*117c0*/  FSEL R64, R222, -INF , !P5 ;  /* 0xff800000de407808 */ /* 0x000fe40006800000 */
[CC--:B------:R-:W-:Y:S02]  /*117d0*/  ISETP.GE.AND P2, PT, R23.reuse, R19.reuse, PT ;  /* 0x000000131700720c */ /* 0x0c0fe40003f46270 */
[----:B------:R-:W-:Y:S01]  /*117e0*/  ISETP.GE.AND P1, PT, R23, R20, PT ;  /* 0x000000141700720c */ /* 0x000fe20003f26270 */
[----:B------:R-:W-:Y:S01]  /*117f0*/  FMUL.FTZ R23, R55, UR18 ;  /* 0x0000001237177c20 */ /* 0x000fe20008410000 */
[----:B------:R-:W-:-:S02]  /*11800*/  ISETP.GE.AND P4, PT, R22, R19, PT ;  /* 0x000000131600720c */ /* 0x000fc40003f86270 */
[-C--:B------:R-:W-:Y:S01]  /*11810*/  ISETP.GE.AND P5, PT, R22, R20.reuse, PT ;  /* 0x000000141600720c */ /* 0x080fe20003fa6270 */
[----:B------:R-:W-:Y:S01]  /*11820*/  FMUL.FTZ R22, R61, UR18 ;  /* 0x000000123d167c20 */ /* 0x000fe20008410000 */
[----:B------:R-:W-:Y:S01]  /*11830*/  FSEL R59, R224, -INF , !P3 ;  /* 0xff800000e03b7808 */ /* 0x000fe20005800000 */
[----:B------:R-:W1:Y:S01]  /*11840*/  MUFU.TANH R23, R23 ;  /* 0x0000001700177308 */ /* 0x000e620000002400 */
[----:B------:R-:W-:Y:S02]  /*11850*/  FSEL R43, R218, -INF , !P2 ;  /* 0xff800000da2b7808 */ /* 0x000fe40005000000 */
[CC--:B------:R-:W-:Y:S02]  /*11860*/  ISETP.GE.AND P3, PT, R21.reuse, R19.reuse, PT ;  /* 0x000000131500720c */ /* 0x0c0fe40003f66270 */
[----:B------:R-:W-:Y:S02]  /*11870*/  ISETP.GE.AND P2, PT, R21, R20, PT ;  /* 0x000000141500720c */ /* 0x000fe40003f46270 */
[----:B------:R-:W-:Y:S01]  /*11880*/  FSEL R58, R215, -INF , !P1 ;  /* 0xff800000d73a7808 */ /* 0x000fe20004800000 */
[----:B------:R-:W4:Y:S01]  /*11890*/  MUFU.TANH R22, R22 ;  /* 0x0000001600167308 */ /* 0x000f220000002400 */
[----:B------:R-:W-:-:S02]  /*118a0*/  ISETP.GE.AND P1, PT, R7, R19, PT ;  /* 0x000000130700720c */ /* 0x000fc40003f26270 */
[----:B------:R-:W-:Y:S02]  /*118b0*/  FSEL R56, R219, -INF , !P4 ;  /* 0xff800000db387808 */ /* 0x000fe40006000000 */
[----:B------:R-:W-:Y:S02]  /*118c0*/  FSEL R212, R47, -INF , !P3 ;  /* 0xff8000002fd47808 */ /* 0x000fe40005800000 */
[----:B---3--:R-:W-:Y:S01]  /*118d0*/  FSEL R213, R42, -INF , !P2 ;  /* 0xff8000002ad57808 */ /* 0x008fe20005000000 */
[----:B------:R3:W1:Y:S01]  /*118e0*/  MUFU.TANH R21, R60 ;  /* 0x0000003c00157308 */ /* 0x0006620000002400 */
[-C--:B------:R-:W-:Y:S02]  /*118f0*/  ISETP.GE.AND P4, PT, R7, R20.reuse, PT ;  /* 0x000000140700720c */ /* 0x080fe40003f86270 */
[----:B------:R-:W-:Y:S02]  /*11900*/  ISETP.GE.AND P3, PT, R6, R20, PT ;  /* 0x000000140600720c */ /* 0x000fe40003f66270 */
[----:B------:R-:W-:-:S02]  /*11910*/  FSEL R211, R45, -INF , !P1 ;  /* 0xff8000002dd37808 */ /* 0x000fc40004800000 */
[----:B------:R-:W-:Y:S02]  /*11920*/  ISETP.GE.AND P2, PT, R5, R20, PT ;  /* 0x000000140500720c */ /* 0x000fe40003f46270 */
[----:B---3--:R-:W-:Y:S02]  /*11930*/  FSEL R60, R217, -INF , !P5 ;  /* 0xff800000d93c7808 */ /* 0x008fe40006800000 */
[----:B------:R-:W-:Y:S01]  /*11940*/  ISETP.GE.AND P5, PT, R5, R19, PT ;  /* 0x000000130500720c */ /* 0x000fe20003fa6270 */
[----:B-12-4-:R-:W-:-:S12]  /*11950*/  BRA.U !UP0, `(.L_x_157) ;  /* 0x0000000108ac7547 */ /* 0x016fd8000b800000 */
[----:B------:R-:W2:Y:S04]  /*11960*/  LDL R246, [R1+0x5c] ;  /* 0x00005c0001f67983 */ /* 0x000ea80000100800 */
[----:B------:R-:W3:Y:S01]  /*11970*/  LDL R247, [R1+0x58] ;  /* 0x0000580001f77983 */ /* 0x000ee20000100800 */
[----:B------:R-:W-:-:S04]  /*11980*/  UIADD3 UR21, UPT, UPT, UR17, -0x4, URZ ;  /* 0xfffffffc11157890 */ /* 0x000fc8000fffe0ff */
[----:B------:R-:W-:-:S04]  /*11990*/  UIMAD.WIDE.U32 UR28, UR21, UR10, URZ ;  /* 0x0000000a151c72a5 */ /* 0x000fc8000f8e00ff */
        /* <DEDUP_REMOVED lines=9> */
[----:B------:R-:W-:Y:S01]  /*11a30*/  IMAD.U32 R8, RZ, RZ, UR36 ;  /* 0x00000024ff087e24 */ /* 0x000fe2000f8e00ff */
[----:B--2---:R-:W-:Y:S01]  /*11a40*/  LEA R12, P1, R5, R246, 0x7 ;  /* 0x000000f6050c7211 */ /* 0x004fe200078238ff */
[----:B------:R-:W-:-:S03]  /*11a50*/  IMAD.U32 R5, RZ, RZ, UR21 ;  /* 0x00000015ff057e24 */ /* 0x000fc6000f8e00ff */
[-C--:B---3--:R-:W-:Y:S02]  /*11a60*/  LEA.HI.X R13, R7, R247.reuse, R6, 0x7, P1 ;  /* 0x000000f7070d7211 */ /* 0x088fe400008f3c06 */
[----:B------:R-:W-:Y:S01]  /*11a70*/  MOV R6, UR22 ;  /* 0x0000001600067c02 */ /* 0x000fe20008000f00 */
[----:B------:R-:W-:Y:S01]  /*11a80*/  ULEA UR22, UP0, UR10, UR22, 0x5 ;  /* 0x000000160a167291 */ /* 0x000fe2000f8028ff */
[-C--:B------:R-:W-:Y:S01]  /*11a90*/  LEA R10, P1, R10, R246.reuse, 0x1 ;  /* 0x000000f60a0a7211 */ /* 0x080fe200078208ff */
[----:B------:R-:W-:Y:S01]  /*11aa0*/  @!PT LDS RZ, [RZ] ;  /* 0x00000000fffff984 */ /* 0x000fe20000000800 */
[----:B------:R-:W-:Y:S01]  /*11ab0*/  @!PT LDS RZ, [RZ] ;  /* 0x00000000fffff984 */ /* 0x000fe20000000800 */
[----:B------:R-:W-:Y:S01]  /*11ac0*/  @!PT LDS RZ, [RZ] ;  /* 0x00000000fffff984 */ /* 0x000fe20000000800 */
[----:B------:R1:W-:Y:S02]  /*11ad0*/  LDGSTS.E.BYPASS.LTC128B.128 [R18+0x8000], desc[UR14][R12.64] ;  /* 0x080000000c127fae */ /* 0x0003e4000b981a0e */
[----:B------:R-:W-:Y:S01]  /*11ae0*/  ULEA.HI.X UR10, UR10, UR21, UR11, 0x5, UP0 ;  /* 0x000000150a0a7291 */ /* 0x000fe200080f2c0b */
[----:B------:R-:W-:Y:S01]  /*11af0*/  LEA.HI.X R11, R6, R247, R5, 0x1, P1 ;  /* 0x000000f7060b7211 */ /* 0x000fe200008f0c05 */
[----:B------:R-:W-:Y:S01]  /*11b00*/  IMAD.U32 R5, RZ, RZ, UR35 ;  /* 0x00000023ff057e24 */ /* 0x000fe2000f8e00ff */
[----:B------:R-:W-:Y:S01]  /*11b10*/  MOV R6, UR36 ;  /* 0x0000002400067c02 */ /* 0x000fe20008000f00 */
[----:B------:R1:W-:Y:S01]  /*11b20*/  LDGSTS.E.BYPASS.LTC128B.128 [R18+0xa000], desc[UR14][R12.64+0x80] ;  /* 0x0a0000800c127fae */ /* 0x0003e2000b981a0e */
[----:B------:R-:W-:-:S02]  /*11b30*/  LEA R8, P1, R8, R246, 0x1 ;  /* 0x000000f608087211 */ /* 0x000fc400078208ff */
[----:B------:R-:W-:Y:S01]  /*11b40*/  MOV R7, UR22 ;  /* 0x0000001600077c02 */ /* 0x000fe20008000f00 */
[----:B------:R1:W-:Y:S01]  /*11b50*/  LDGSTS.E.BYPASS.LTC128B.128 [R18+0x8800], desc[UR14][R10.64] ;  /* 0x088000000a127fae */ /* 0x0003e2000b981a0e */
[-C--:B------:R-:W-:Y:S01]  /*11b60*/  LEA.HI.X R9, R6, R247.reuse, R5, 0x1, P1 ;  /* 0x000000f706097211 */ /* 0x080fe200008f0c05 */
[----:B------:R-:W-:Y:S02]  /*11b70*/  IMAD.U32 R6, RZ, RZ, UR22 ;  /* 0x00000016ff067e24 */ /* 0x000fe4000f8e00ff */
[----:B------:R-:W-:Y:S01]  /*11b80*/  IMAD.U32 R5, RZ, RZ, UR10 ;  /* 0x0000000aff057e24 */ /* 0x000fe2000f8e00ff */
[----:B------:R1:W-:Y:S02]  /*11b90*/  LDGSTS.E.BYPASS.LTC128B.128 [R18+0xa800], desc[UR14][R10.64+0x80] ;  /* 0x0a8000800a127fae */ /* 0x0003e4000b981a0e */
[----:B------:R-:W-:Y:S02]  /*11ba0*/  LEA R6, P1, R6, R246, 0x1 ;  /* 0x000000f606067211 */ /* 0x000fe400078208ff */
[----:B------:R1:W-:Y:S02]  /*11bb0*/  LDGSTS.E.BYPASS.LTC128B.128 [R18+0x9000], desc[UR14][R8.64] ;  /* 0x0900000008127fae */ /* 0x0003e4000b981a0e */
[----:B------:R-:W-:-:S02]  /*11bc0*/  LEA.HI.X R7, R7, R247, R5, 0x1, P1 ;  /* 0x000000f707077211 */ /* 0x000fc400008f0c05 */
[----:B------:R1:W-:Y:S04]  /*11bd0*/  LDGSTS.E.BYPASS.LTC128B.128 [R18+0xb000], desc[UR14][R8.64+0x80] ;  /* 0x0b00008008127fae */ /* 0x0003e8000b981a0e */
[----:B------:R1:W-:Y:S04]  /*11be0*/  LDGSTS.E.BYPASS.LTC128B.128 [R18+0x9800], desc[UR14][R6.64] ;  /* 0x0980000006127fae */ /* 0x0003e8000b981a0e */
[----:B------:R1:W-:Y:S04]  /*11bf0*/  LDGSTS.E.BYPASS.LTC128B.128 [R18+0xb800], desc[UR14][R6.64+0x80] ;  /* 0x0b80008006127fae */ /* 0x0003e8000b981a0e */
[----:B------:R-:W0:Y:S02]  /*11c00*/  LDGDEPBAR ;  /* 0x00000000000079af */ /* 0x000e240000000000 */
.L_x_157:
[----:B-1----:R-:W2:Y:S01]  /*11c10*/  LDL.LU R8, [R1+0x80] ;  /* 0x0000800001087983 */ /* 0x002ea20000300800 */
[----:B------:R-:W-:Y:S01]  /*11c20*/  FSEL R210, R39, -INF , !P4 ;  /* 0xff80000027d27808 */ /* 0x000fe20006000000 */
[----:B------:R-:W1:Y:S02]  /*11c30*/  LDCU UR10, c[0x0][0x45c] ;  /* 0x00008b80ff0a77ac */ /* 0x000e640008000800 */
[----:B------:R-:W3:Y:S04]  /*11c40*/  LDL.LU R7, [R1+0x7c] ;  /* 0x00007c0001077983 */ /* 0x000ee80000300800 */
[----:B------:R-:W4:Y:S04]  /*11c50*/  LDL.LU R6, [R1+0x78] ;  /* 0x0000780001067983 */ /* 0x000f280000300800 */
[----:B------:R-:W5:Y:S04]  /*11c60*/  LDL.LU R5, [R1+0x84] ;  /* 0x0000840001057983 */ /* 0x000f680000300800 */
[----:B------:R-:W5:Y:S04]  /*11c70*/  LDL.LU R12, [R1+0x10] ;  /* 0x00001000010c7983 */ /* 0x000f680000300800 */
[----:B------:R-:W5:Y:S04]  /*11c80*/  LDL.LU R53, [R1+0x14] ;  /* 0x0000140001357983 */ /* 0x000f680000300800 */
[----:B------:R-:W5:Y:S01]  /*11c90*/  LDL.LU R46, [R1+0xc] ;  /* 0x00000c00012e7983 */ /* 0x000f620000300800 */
[----:B------:R-:W-:-:S02]  /*11ca0*/  ISETP.GE.AND P1, PT, R4, R19, PT ;  /* 0x000000130400720c */ /* 0x000fc40003f26270 */
[-C--:B------:R-:W-:Y:S01]  /*11cb0*/  ISETP.GE.AND P4, PT, R4, R20.reuse, PT ;  /* 0x000000140400720c */ /* 0x080fe20003f86270 */
[----:B------:R-:W1:Y:S01]  /*11cc0*/  S2R R224, SR_TID.X ;  /* 0x0000000000e07919 */ /* 0x000e620000002100 */
[----:B------:R-:W-:Y:S02]  /*11cd0*/  FSEL R208, R36, -INF , !P5 ;  /* 0xff80000024d07808 */ /* 0x000fe40006800000 */
[----:B------:R-:W-:Y:S02]  /*11ce0*/  FSEL R218, R21, -INF , !P1 ;  /* 0xff80000015da7808 */ /* 0x000fe40004800000 */
[C---:B------:R-:W-:Y:S02]  /*11cf0*/  ISETP.GE.AND P5, PT, R3.reuse, R19, PT ;  /* 0x000000130300720c */ /* 0x040fe40003fa6270 */
[----:B------:R-:W-:Y:S02]  /*11d00*/  ISETP.GE.AND P1, PT, R3, R20, PT ;  /* 0x000000140300720c */ /* 0x000fe40003f26270 */
[----:B------:R-:W-:-:S02]  /*11d10*/  FSEL R217, R22, -INF , !P5 ;  /* 0xff80000016d97808 */ /* 0x000fc40006800000 */
[----:B------:R-:W-:Y:S02]  /*11d20*/  ISETP.GE.AND P5, PT, R2, R19, PT ;  /* 0x000000130200720c */ /* 0x000fe40003fa6270 */
[----:B------:R-:W-:Y:S02]  /*11d30*/  FSEL R209, R38, -INF , !P6 ;  /* 0xff80000026d17808 */ /* 0x000fe40007000000 */
[----:B------:R-:W-:Y:S02]  /*11d40*/  FSEL R143, R41, -INF , !P3 ;  /* 0xff800000298f7808 */ /* 0x000fe40005800000 */
[----:B------:R-:W-:Y:S02]  /*11d50*/  ISETP.GE.AND P3, PT, R0, R20, PT ;  /* 0x000000140000720c */ /* 0x000fe40003f66270 */
[----:B------:R-:W-:Y:S02]  /*11d60*/  FSEL R142, R23, -INF , !P2 ;  /* 0xff800000178e7808 */ /* 0x000fe40005000000 */
[----:B-1----:R-:W-:-:S02]  /*11d70*/  LOP3.LUT P6, RZ, R224, 0x4, RZ, 0xc0, !PT ;  /* 0x00000004e0ff7812 */ /* 0x002fc400078cc0ff */
[----:B--2---:R-:W-:Y:S02]  /*11d80*/  MOV R18, R8 ;  /* 0x0000000800127202 */ /* 0x004fe40000000f00 */
[----:B---3--:R-:W-:Y:S01]  /*11d90*/  MOV R47, R7 ;  /* 0x00000007002f7202 */ /* 0x008fe20000000f00 */
[----:B------:R-:W-:Y:S01]  /*11da0*/  FMUL.FTZ R7, R63, UR18 ;  /* 0x000000123f077c20 */ /* 0x000fe20008410000 */
[----:B------:R-:W-:Y:S02]  /*11db0*/  MOV R221, R18 ;  /* 0x0000001200dd7202 */ /* 0x000fe40000000f00 */
[----:B----4-:R-:W-:Y:S01]  /*11dc0*/  MOV R45, R6 ;  /* 0x00000006002d7202 */ /* 0x010fe20000000f00 */
[----:B------:R-:W-:Y:S01]  /*11dd0*/  FMUL.FTZ R6, R62, UR18 ;  /* 0x000000123e067c20 */ /* 0x000fe20008410000 */
[----:B------:R-:W1:Y:S01]  /*11de0*/  MUFU.TANH R9, R7 ;  /* 0x0000000700097308 */ /* 0x000e620000002400 */
[----:B------:R-:W-:Y:S02]  /*11df0*/  MOV R63, R221 ;  /* 0x000000dd003f7202 */ /* 0x000fe40000000f00 */
[----:B-----5:R-:W-:-:S02]  /*11e00*/  MOV R42, R5 ;  /* 0x00000005002a7202 */ /* 0x020fc40000000f00 */
[----:B------:R-:W-:Y:S02]  /*11e10*/  MOV R221, R45 ;  /* 0x0000002d00dd7202 */ /* 0x000fe40000000f00 */
[----:B------:R-:W-:Y:S01]  /*11e20*/  FMNMX3.FTZ R5, R12, R30, R31, !PT ;  /* 0x0000001e0c057276 */ /* 0x000fe2000781001f */
[----:B------:R2:W3:Y:S01]  /*11e30*/  MUFU.TANH R11, R6 ;  /* 0x00000006000b7308 */ /* 0x0004e20000002400 */
[----:B------:R-:W-:Y:S02]  /*11e40*/  IADD3 R45, PT, PT, R44, 0xc040, RZ ;  /* 0x0000c0402c2d7810 */ /* 0x000fe40007ffe0ff */
[----:B------:R-:W-:Y:S02]  /*11e50*/  FMNMX3.FTZ R5, R5, R33, R34, !PT ;  /* 0x0000002105057276 */ /* 0x000fe40007810022 */
[----:B------:R-:W-:Y:S02]  /*11e60*/  FMNMX3.FTZ R3, R53, R16, R32, !PT ;  /* 0x0000001035037276 */ /* 0x000fe40007810020 */
[----:B------:R-:W-:Y:S01]  /*11e70*/  FMNMX3.FTZ R4, R5, R133, R132, !PT ;  /* 0x0000008505047276 */ /* 0x000fe20007810084 */
[----:B------:R-:W-:Y:S01]  /*11e80*/  FMUL.FTZ R5, R49, UR18 ;  /* 0x0000001231057c20 */ /* 0x000fe20008410000 */
[----:B-1----:R-:W-:-:S02]  /*11e90*/  FSEL R241, R9, -INF , !P1 ;  /* 0xff80000009f17808 */ /* 0x002fc40004800000 */
[----:B------:R-:W-:Y:S01]  /*11ea0*/  FMNMX3.FTZ R4, R4, R140, R141, !PT ;  /* 0x0000008c04047276 */ /* 0x000fe2000781008d */
[----:B------:R1:W-:Y:S03]  /*11eb0*/  MUFU.TANH R10, R5 ;  /* 0x00000005000a7308 */ /* 0x0003e60000002400 */
[----:B------:R-:W-:Y:S01]  /*11ec0*/  FMNMX3.FTZ R4, R4, R233, R237, !PT ;  /* 0x000000e904047276 */ /* 0x000fe200078100ed */
[----:B--2---:R-:W-:Y:S01]  /*11ed0*/  FMUL.FTZ R6, R48, UR18 ;  /* 0x0000001230067c20 */ /* 0x004fe20008410000 */
[----:B---3--:R-:W-:-:S03]  /*11ee0*/  FSEL R229, R11, -INF , !P4 ;  /* 0xff8000000be57808 */ /* 0x008fc60006000000 */
[----:B------:R2:W3:Y:S01]  /*11ef0*/  MUFU.TANH R8, R6 ;  /* 0x0000000600087308 */ /* 0x0004e20000002400 */
[----:B-1----:R-:W-:Y:S02]  /*11f00*/  FMNMX3.FTZ R5, R4, R236, R232, !PT ;  /* 0x000000ec04057276 */ /* 0x002fe400078100e8 */
[----:B------:R-:W-:Y:S02]  /*11f10*/  FMNMX3.FTZ R4, R3, R35, R37, !PT ;  /* 0x0000002303047276 */ /* 0x000fe40007810025 */
[----:B------:R-:W-:Y:S02]  /*11f20*/  FMNMX3.FTZ R5, R5, R243, R242, !PT ;  /* 0x000000f305057276 */ /* 0x000fe400078100f2 */
[----:B------:R-:W-:Y:S02]  /*11f30*/  FMNMX3.FTZ R3, R46, R17, R27, !PT ;  /* 0x000000112e037276 */ /* 0x000fe4000781001b */
[----:B------:R-:W-:Y:S01]  /*11f40*/  FMNMX3.FTZ R4, R4, R65, R67, !PT ;  /* 0x0000004104047276 */ /* 0x000fe20007810043 */
[----:B--2---:R-:W-:Y:S01]  /*11f50*/  FMUL.FTZ R6, R50, UR18 ;  /* 0x0000001232067c20 */ /* 0x004fe20008410000 */
[----:B------:R-:W-:-:S02]  /*11f60*/  FMNMX3.FTZ R136, R5, R245, R244, !PT ;  /* 0x000000f505887276 */ /* 0x000fc400078100f4 */
[----:B------:R-:W-:Y:S02]  /*11f70*/  FMNMX3.FTZ R3, R3, R26, R25, !PT ;  /* 0x0000001a03037276 */ /* 0x000fe40007810019 */
[----:B------:R-:W-:Y:S01]  /*11f80*/  FMNMX3.FTZ R5, R4, R138, R139, !PT ;  /* 0x0000008a04057276 */ /* 0x000fe2000781008b */
[----:B------:R-:W1:Y:S01]  /*11f90*/  SHFL.BFLY PT, R7, R136, 0x2, 0x1f ;  /* 0x0c401f0088077f89 */ /* 0x000e6200000e0000 */
[----:B------:R-:W-:Y:S02]  /*11fa0*/  FMNMX3.FTZ R4, R3, R57, R64, !PT ;  /* 0x0000003903047276 */ /* 0x000fe40007810040 */
[----:B------:R-:W-:Y:S02]  /*11fb0*/  FMNMX3.FTZ R5, R5, R216, R214, !PT ;  /* 0x000000d805057276 */ /* 0x000fe400078100d6 */
[----:B---3--:R-:W-:Y:S02]  /*11fc0*/  FSEL R215, R8, -INF , !P5 ;  /* 0xff80000008d77808 */ /* 0x008fe40006800000 */
[----:B------:R2:W3:Y:S01]  /*11fd0*/  MUFU.TANH R8, R6 ;  /* 0x0000000600087308 */ /* 0x0004e20000002400 */
[----:B------:R-:W-:-:S02]  /*11fe0*/  FMNMX3.FTZ R3, R252, R28, R29, !PT ;  /* 0x0000001cfc037276 */ /* 0x000fc4000781001d */
[----:B------:R-:W-:Y:S02]  /*11ff0*/  FMNMX3.FTZ R4, R4, R43, R56, !PT ;  /* 0x0000002b04047276 */ /* 0x000fe40007810038 */
[----:B------:R-:W-:Y:S02]  /*12000*/  FMNMX3.FTZ R5, R5, R223, R225, !PT ;  /* 0x000000df05057276 */ /* 0x000fe400078100e1 */
[----:B------:R-:W-:Y:S02]  /*12010*/  FMNMX3.FTZ R3, R3, R40, R24, !PT ;  /* 0x0000002803037276 */ /* 0x000fe40007810018 */
[----:B------:R-:W-:Y:S02]  /*12020*/  FMNMX3.FTZ R4, R4, R212, R211, !PT ;  /* 0x000000d404047276 */ /* 0x000fe400078100d3 */
[----:B------:R-:W-:Y:S02]  /*12030*/  FMNMX3.FTZ R5, R5, R239, R235, !PT ;  /* 0x000000ef05057276 */ /* 0x000fe400078100eb */
[----:B------:R-:W-:-:S02]  /*12040*/  FMNMX3.FTZ R3, R3, R66, R59, !PT ;  /* 0x0000004203037276 */ /* 0x000fc4000781003b */
[----:B------:R-:W-:Y:S02]  /*12050*/  ISETP.GE.AND P5, PT, R0, R19, PT ;  /* 0x000000130000720c */ /* 0x000fe40003fa6270 */
[----:B------:R-:W-:Y:S01]  /*12060*/  FMNMX3.FTZ R4, R4, R209, R208, !PT ;  /* 0x000000d104047276 */ /* 0x000fe200078100d0 */
[----:B--2---:R-:W-:Y:S01]  /*12070*/  FMUL.FTZ R6, R51, UR18 ;  /* 0x0000001233067c20 */ /* 0x004fe20008410000 */
[----:B------:R-:W-:Y:S01]  /*12080*/  FMNMX3.FTZ R135, R5, R238, R234, !PT ;  /* 0x000000ee05877276 */ /* 0x000fe200078100ea */
[----:B------:R-:W-:Y:S01]  /*12090*/  UIADD3 UR18, UPT, UPT, UR17, -0x4, URZ ;  /* 0xfffffffc11127890 */ /* 0x000fe2000fffe0ff */
[----:B------:R-:W-:Y:S02]  /*120a0*/  FMNMX3.FTZ R3, R3, R58, R60, !PT ;  /* 0x0000003a03037276 */ /* 0x000fe4000781003c */
[----:B------:R-:W-:Y:S01]  /*120b0*/  FSEL R248, R10, -INF , !P5 ;  /* 0xff8000000af87808 */ /* 0x000fe20006800000 */
[----:B------:R-:W2:Y:S01]  /*120c0*/  MUFU.TANH R6, R6 ;  /* 0x0000000600067308 */ /* 0x000ea20000002400 */
[----:B------:R-:W-:Y:S01]  /*120d0*/  FMNMX3.FTZ R137, R4, R218, R217, !PT ;  /* 0x000000da04897276 */ /* 0x000fe200078100d9 */
[----:B------:R-:W4:Y:S01]  /*120e0*/  SHFL.BFLY PT, R5, R135, 0x2, 0x1f ;  /* 0x0c401f0087057f89 */ /* 0x000f2200000e0000 */
[----:B------:R-:W-:-:S02]  /*120f0*/  FMNMX3.FTZ R0, R3, R213, R210, !PT ;  /* 0x000000d503007276 */ /* 0x000fc400078100d2 */
[----:B------:R-:W-:Y:S02]  /*12100*/  FMNMX3.FTZ R137, R137, R215, R248, !PT ;  /* 0x000000d789897276 */ /* 0x000fe400078100f8 */
[----:B------:R-:W-:Y:S02]  /*12110*/  ISETP.GE.AND P5, PT, R2, R20, PT ;  /* 0x000000140200720c */ /* 0x000fe40003fa6270 */
[----:B------:R-:W-:Y:S01]  /*12120*/  FMNMX3.FTZ R0, R0, R143, R142, !PT ;  /* 0x0000008f00007276 */ /* 0x000fe2000781008e */
[----:B------:R-:W5:Y:S01]  /*12130*/  SHFL.BFLY PT, R4, R137, 0x2, 0x1f ;  /* 0x0c401f0089047f89 */ /* 0x000f6200000e0000 */
[----:B---3--:R-:W-:Y:S02]  /*12140*/  FSEL R240, R8, -INF , !P5 ;  /* 0xff80000008f07808 */ /* 0x008fe40006800000 */
[----:B------:R-:W-:Y:S02]  /*12150*/  FMNMX3.FTZ R0, R0, R229, R241, !PT ;  /* 0x000000e500007276 */ /* 0x000fe400078100f1 */
[----:B-1----:R-:W-:-:S02]  /*12160*/  FMNMX.FTZ R136, R136, R7, !PT ;  /* 0x0000000788887209 */ /* 0x002fc40007810000 */
[----:B--2---:R-:W-:-:S03]  /*12170*/  FSEL R246, R6, -INF , !P3 ;  /* 0xff80000006f67808 */ /* 0x004fc60005800000 */
[----:B------:R-:W1:Y:S01]  /*12180*/  SHFL.BFLY PT, R3, R136, 0x1, 0x1f ;  /* 0x0c201f0088037f89 */ /* 0x000e6200000e0000 */
[----:B------:R-:W-:Y:S02]  /*12190*/  FMNMX3.FTZ R0, R0, R240, R246, !PT ;  /* 0x000000f000007276 */ /* 0x000fe400078100f6 */
[----:B----4-:R-:W-:-:S03]  /*121a0*/  FMNMX.FTZ R135, R135, R5, !PT ;  /* 0x0000000587877209 */ /* 0x010fc60007810000 */
[----:B------:R-:W2:Y:S04]  /*121b0*/  SHFL.BFLY PT, R2, R0, 0x2, 0x1f ;  /* 0x0c401f0000027f89 */ /* 0x000ea800000e0000 */
[----:B------:R-:W3:Y:S01]  /*121c0*/  SHFL.BFLY PT, R5, R135, 0x1, 0x1f ;  /* 0x0c201f0087057f89 */ /* 0x000ee200000e0000 */
[----:B-----5:R-:W-:-:S05]  /*121d0*/  FMNMX.FTZ R137, R137, R4, !PT ;  /* 0x0000000489897209 */ /* 0x020fca0007810000 */
[----:B------:R-:W4:Y:S01]  /*121e0*/  SHFL.BFLY PT, R4, R137, 0x1, 0x1f ;  /* 0x0c201f0089047f89 */ /* 0x000f2200000e0000 */
[----:B-1----:R-:W-:-:S04]  /*121f0*/  FMNMX.FTZ R136, R136, R3, !PT ;  /* 0x0000000388887209 */ /* 0x002fc80007810000 */
[C---:B------:R-:W-:Y:S01]  /*12200*/  FSETP.NEU.FTZ.AND P4, PT, R136.reuse, -INF , PT ;  /* 0xff8000008800780b */ /* 0x040fe20003f9d000 */
[----:B------:R-:W-:Y:S01]  /*12210*/  FMUL.FTZ R39, R136, UR10 ;  /* 0x0000000a88277c20 */ /* 0x000fe20008410000 */
[----:B--2---:R-:W-:-:S04]  /*12220*/  FMNMX.FTZ R0, R0, R2, !PT ;  /* 0x0000000200007209 */ /* 0x004fc80007810000 */
[----:B------:R-:W-:Y:S01]  /*12230*/  FSEL R39, R39, RZ, P4 ;  /* 0x000000ff27277208 */ /* 0x000fe20002000000 */
[----:B------:R-:W1:Y:S01]  /*12240*/  SHFL.BFLY PT, R134, R0, 0x1, 0x1f ;  /* 0x0c201f0000867f89 */ /* 0x000e6200000e0000 */
[----:B---3--:R-:W-:-:S03]  /*12250*/  FMNMX.FTZ R135, R135, R5, !PT ;  /* 0x0000000587877209 */ /* 0x008fc60007810000 */
[--C-:B------:R-:W-:Y:S01]  /*12260*/  FFMA.FTZ R2, R30, UR10, -R39.reuse ;  /* 0x0000000a1e027c23 */ /* 0x100fe20008010827 */
[----:B------:R-:W-:Y:S01]  /*12270*/  FFMA.FTZ R3, R31, UR10, -R39 ;  /* 0x0000000a1f037c23 */ /* 0x000fe20008010827 */
[C---:B------:R-:W-:Y:S01]  /*12280*/  FSETP.NEU.FTZ.AND P3, PT, R135.reuse, -INF , PT ;  /* 0xff8000008700780b */ /* 0x040fe20003f7d000 */
[----:B------:R-:W-:Y:S01]  /*12290*/  FMUL.FTZ R38, R135, UR10 ;  /* 0x0000000a87267c20 */ /* 0x000fe20008410000 */
[----:B----4-:R-:W-:Y:S01]  /*122a0*/  FMNMX.FTZ R137, R137, R4, !PT ;  /* 0x0000000489897209 */ /* 0x010fe20007810000 */
[----:B------:R2:W-:Y:S01]  /*122b0*/  MUFU.EX2 R227, R2 ;  /* 0x0000000200e37308 */ /* 0x0005e20000000800 */
[----:B------:R-:W-:Y:S02]  /*122c0*/  FSEL R5, R135, RZ, P3 ;  /* 0x000000ff87057208 */ /* 0x000fe40001800000 */
[----:B------:R-:W-:Y:S01]  /*122d0*/  FSEL R38, R38, RZ, P3 ;  /* 0x000000ff26267208 */ /* 0x000fe20001800000 */
[----:B------:R3:W4:Y:S01]  /*122e0*/  MUFU.EX2 R61, R3 ;  /* 0x00000003003d7308 */ /* 0x0007220000000800 */
[C---:B------:R-:W-:Y:S01]  /*122f0*/  FMUL.FTZ R36, R137.reuse, UR10 ;  /* 0x0000000a89247c20 */ /* 0x040fe20008410000 */
[----:B------:R-:W-:Y:S01]  /*12300*/  FSETP.NEU.FTZ.AND P2, PT, R137, -INF , PT ;  /* 0xff8000008900780b */ /* 0x000fe20003f5d000 */
[----:B------:R-:W-:-:S03]  /*12310*/  FADD.FTZ R5, R53, -R5 ;  /* 0x8000000535057221 */ /* 0x000fc60000010000 */
[----:B------:R-:W-:Y:S01]  /*12320*/  FSEL R36, R36, RZ, P2 ;  /* 0x000000ff24247208 */ /* 0x000fe20001000000 */
[----:B------:R-:W-:Y:S01]  /*12330*/  FMUL.FTZ R5, R5, UR10 ;  /* 0x0000000a05057c20 */ /* 0x000fe20008410000 */
[----:B--2---:R-:W-:-:S03]  /*12340*/  FFMA.FTZ R2, R33, UR10, -R39 ;  /* 0x0000000a21027c23 */ /* 0x004fc60008010827 */
[----:B------:R-:W2:Y:S01]  /*12350*/  MUFU.EX2 R53, R5 ;  /* 0x0000000500357308 */ /* 0x000ea20000000800 */
[----:B-1----:R-:W-:Y:S01]  /*12360*/  FMNMX.FTZ R134, R0, R134, !PT ;  /* 0x0000008600867209 */ /* 0x002fe20007810000 */
[----:B------:R-:W-:Y:S01]  /*12370*/  FFMA.FTZ R0, R37, UR10, -R38 ;  /* 0x0000000a25007c23 */ /* 0x000fe20008010826 */
[----:B---3--:R-:W-:Y:S01]  /*12380*/  FFMA.FTZ R3, R34, UR10, -R39 ;  /* 0x0000000a22037c23 */ /* 0x008fe20008010827 */
[----:B------:R1:W-:Y:S01]  /*12390*/  MUFU.EX2 R247, R2 ;  /* 0x0000000200f77308 */ /* 0x0003e20000000800 */
[C---:B------:R-:W-:Y:S01]  /*123a0*/  FSETP.NEU.FTZ.AND P1, PT, R134.reuse, -INF , PT ;  /* 0xff8000008600780b */ /* 0x040fe20003f3d000 */
[----:B------:R-:W-:Y:S01]  /*123b0*/  FMUL.FTZ R37, R134, UR10 ;  /* 0x0000000a86257c20 */ /* 0x000fe20008410000 */
[----:B----4-:R-:W-:Y:S01]  /*123c0*/  F2FP.F16.F32.PACK_AB R8, R61, R227 ;  /* 0x000000e33d08723e */ /* 0x010fe200000000ff */
[----:B------:R3:W4:Y:S03]  /*123d0*/  MUFU.EX2 R220, R3 ;  /* 0x0000000300dc7308 */ /* 0x0007260000000800 */
[----:B------:R-:W-:Y:S01]  /*123e0*/  FSEL R37, R37, RZ, P1 ;  /* 0x000000ff25257208 */ /* 0x000fe20000800000 */
[----:B------:R5:W-:Y:S01]  /*123f0*/  MUFU.EX2 R219, R0 ;  /* 0x0000000000db7308 */ /* 0x000be20000000800 */
[-C--:B--2---:R-:W-:Y:S01]  /*12400*/  FMUL.FTZ R150, R150, R53.reuse ;  /* 0x0000003596967220 */ /* 0x084fe20000410000 */
[----:B------:R-:W-:-:S02]  /*12410*/  FMUL.FTZ R151, R151, R53 ;  /* 0x0000003597977220 */ /* 0x000fc40000410000 */
[--C-:B------:R-:W-:Y:S01]  /*12420*/  FFMA.FTZ R4, R29, UR10, -R37.reuse ;  /* 0x0000000a1d047c23 */ /* 0x100fe20008010825 */
[-C--:B------:R-:W-:Y:S01]  /*12430*/  FMUL.FTZ R158, R158, R53.reuse ;  /* 0x000000359e9e7220 */ /* 0x080fe20000410000 */
[--C-:B-1----:R-:W-:Y:S01]  /*12440*/  FFMA.FTZ R2, R16, UR10, -R38.reuse ;  /* 0x0000000a10027c23 */ /* 0x102fe20008010826 */
[-C--:B------:R-:W-:Y:S01]  /*12450*/  FMUL.FTZ R159, R159, R53.reuse ;  /* 0x000000359f9f7220 */ /* 0x080fe20000410000 */
[----:B------:R1:W-:Y:S01]  /*12460*/  MUFU.EX2 R250, R4 ;  /* 0x0000000400fa7308 */ /* 0x0003e20000000800 */
[----:B------:R-:W-:Y:S01]  /*12470*/  FMUL.FTZ R162, R162, R53 ;  /* 0x00000035a2a27220 */ /* 0x000fe20000410000 */
[----:B---3--:R-:W-:Y:S01]  /*12480*/  FFMA.FTZ R3, R32, UR10, -R38 ;  /* 0x0000000a20037c23 */ /* 0x008fe20008010826 */
[----:B----4-:R-:W-:Y:S01]  /*12490*/  F2FP.F16.F32.PACK_AB R10, R220, R247 ;  /* 0x000000f7dc0a723e */ /* 0x010fe200000000ff */
[----:B------:R2:W-:Y:S01]  /*124a0*/  MUFU.EX2 R226, R2 ;  /* 0x0000000200e27308 */ /* 0x0005e20000000800 */
[-C--:B------:R-:W-:Y:S01]  /*124b0*/  FMUL.FTZ R163, R163, R53.reuse ;  /* 0x00000035a3a37220 */ /* 0x080fe20000410000 */
[----:B-----5:R-:W-:Y:S01]  /*124c0*/  FFMA.FTZ R0, R27, UR10, -R36 ;  /* 0x0000000a1b007c23 */ /* 0x020fe20008010824 */
[-C--:B------:R-:W-:Y:S01]  /*124d0*/  FMUL.FTZ R70, R70, R53.reuse ;  /* 0x0000003546467220 */ /* 0x080fe20000410000 */
[----:B------:R3:W4:Y:S01]  /*124e0*/  MUFU.EX2 R62, R3 ;  /* 0x00000003003e7308 */ /* 0x0007220000000800 */
[-C--:B------:R-:W-:Y:S01]  /*124f0*/  FMUL.FTZ R71, R71, R53.reuse ;  /* 0x0000003547477220 */ /* 0x080fe20000410000 */
[-C--:B------:R-:W-:Y:S01]  /*12500*/  FMUL.FTZ R82, R82, R53.reuse ;  /* 0x0000003552527220 */ /* 0x080fe20000410000 */
[-C--:B------:R-:W-:Y:S01]  /*12510*/  FMUL.FTZ R83, R83, R53.reuse ;  /* 0x0000003553537220 */ /* 0x080fe20000410000 */
[----:B------:R5:W-:Y:S01]  /*12520*/  MUFU.EX2 R249, R0 ;  /* 0x0000000000f97308 */ /* 0x000be20000000800 */
[-C--:B------:R-:W-:Y:S01]  /*12530*/  FMUL.FTZ R178, R178, R53.reuse ;  /* 0x00000035b2b27220 */ /* 0x080fe20000410000 */
[----:B-1----:R-:W-:Y:S01]  /*12540*/  MOV R4, 0x20 ;  /* 0x0000002000047802 */ /* 0x002fe20000000f00 */
[-C--:B------:R-:W-:Y:S01]  /*12550*/  FMUL.FTZ R179, R179, R53.reuse ;  /* 0x00000035b3b37220 */ /* 0x080fe20000410000 */
[-C--:B------:R-:W-:Y:S01]  /*12560*/  FMUL.FTZ R190, R190, R53.reuse ;  /* 0x00000035bebe7220 */ /* 0x080fe20000410000 */
[-C--:B------:R-:W-:Y:S01]  /*12570*/  FMUL.FTZ R191, R191, R53.reuse ;  /* 0x00000035bfbf7220 */ /* 0x080fe20000410000 */
[----:B--2---:R-:W-:Y:S01]  /*12580*/  FFMA.FTZ R2, R35, UR10, -R38 ;  /* 0x0000000a23027c23 */ /* 0x004fe20008010826 */
[-C--:B------:R-:W-:Y:S01]  /*12590*/  FMUL.FTZ R174, R174, R53.reuse ;  /* 0x00000035aeae7220 */ /* 0x080fe20000410000 */
[-C--:B------:R-:W-:Y:S01]  /*125a0*/  FMUL.FTZ R175, R175, R53.reuse ;  /* 0x00000035afaf7220 */ /* 0x080fe20000410000 */
[-C--:B------:R-:W-:Y:S01]  /*125b0*/  FMUL.FTZ R194, R194, R53.reuse ;  /* 0x00000035c2c27220 */ /* 0x080fe20000410000 */
[--C-:B---3--:R-:W-:Y:S01]  /*125c0*/  FFMA.FTZ R3, R26, UR10, -R36.reuse ;  /* 0x0000000a1a037c23 */ /* 0x108fe20008010824 */
[----:B------:R1:W2:Y:S01]  /*125d0*/  MUFU.EX2 R230, R2 ;  /* 0x0000000200e67308 */ /* 0x0002a20000000800 */
[----:B----4-:R-:W-:Y:S01]  /*125e0*/  F2FP.F16.F32.PACK_AB R9, R62, R226 ;  /* 0x000000e23e09723e */ /* 0x010fe200000000ff */
[-C--:B------:R-:W-:Y:S01]  /*125f0*/  FMUL.FTZ R195, R195, R53.reuse ;  /* 0x00000035c3c37220 */ /* 0x080fe20000410000 */
[--C-:B-----5:R-:W-:Y:S01]  /*12600*/  FFMA.FTZ R0, R28, UR10, -R37.reuse ;  /* 0x0000000a1c007c23 */ /* 0x120fe20008010825 */
[----:B------:R3:W-:Y:S01]  /*12610*/  MUFU.EX2 R228, R3 ;  /* 0x0000000300e47308 */ /* 0x0007e20000000800 */
[-C--:B------:R-:W-:Y:S01]  /*12620*/  FMUL.FTZ R118, R118, R53.reuse ;  /* 0x0000003576767220 */ /* 0x080fe20000410000 */
[-C--:B------:R-:W-:Y:S01]  /*12630*/  FMUL.FTZ R119, R119, R53.reuse ;  /* 0x0000003577777220 */ /* 0x080fe20000410000 */
[-C--:B------:R-:W-:Y:S01]  /*12640*/  FMUL.FTZ R206, R206, R53.reuse ;  /* 0x00000035cece7220 */ /* 0x080fe20000410000 */
[----:B------:R4:W-:Y:S01]  /*12650*/  MUFU.EX2 R54, R0 ;  /* 0x0000000000367308 */ /* 0x0009e20000000800 */
[-C--:B------:R-:W-:Y:S01]  /*12660*/  FMUL.FTZ R207, R207, R53.reuse ;  /* 0x00000035cfcf7220 */ /* 0x080fe20000410000 */
[-C--:B------:R-:W-:Y:S01]  /*12670*/  FMUL.FTZ R86, R86, R53.reuse ;  /* 0x0000003556567220 */ /* 0x080fe20000410000 */
[-C--:B------:R-:W-:Y:S01]  /*12680*/  FMUL.FTZ R87, R87, R53.reuse ;  /* 0x0000003557577220 */ /* 0x080fe20000410000 */
[-C--:B------:R-:W-:Y:S01]  /*12690*/  FMUL.FTZ R98, R98, R53.reuse ;  /* 0x0000003562627220 */ /* 0x080fe20000410000 */
[-C--:B------:R-:W-:Y:S01]  /*126a0*/  FMUL.FTZ R99, R99, R53.reuse ;  /* 0x0000003563637220 */ /* 0x080fe20000410000 */
[--C-:B-1----:R-:W-:Y:S01]  /*126b0*/  FFMA.FTZ R2, R17, UR10, -R36.reuse ;  /* 0x0000000a11027c23 */ /* 0x102fe20008010824 */
[----:B--2---:R-:W-:Y:S01]  /*126c0*/  F2FP.F16.F32.PACK_AB R11, R219, R230 ;  /* 0x000000e6db0b723e */ /* 0x004fe200000000ff */
[-C--:B------:R-:W-:Y:S01]  /*126d0*/  FMUL.FTZ R102, R102, R53.reuse ;  /* 0x0000003566667220 */ /* 0x080fe20000410000 */
[-C--:B------:R-:W-:Y:S01]  /*126e0*/  FMUL.FTZ R103, R103, R53.reuse ;  /* 0x0000003567677220 */ /* 0x080fe20000410000 */
[----:B---3--:R-:W-:Y:S01]  /*126f0*/  FSEL R3, R136, RZ, P4 ;  /* 0x000000ff88037208 */ /* 0x008fe20002000000 */
[----:B------:R1:W2:Y:S01]  /*12700*/  MUFU.EX2 R222, R2 ;  /* 0x0000000200de7308 */ /* 0x0002a20000000800 */
[-C--:B------:R-:W-:Y:S01]  /*12710*/  FMUL.FTZ R114, R114, R53.reuse ;  /* 0x0000003572727220 */ /* 0x080fe20000410000 */
[-C--:B------:R-:W-:Y:S01]  /*12720*/  FMUL.FTZ R115, R115, R53.reuse ;  /* 0x0000003573737220 */ /* 0x080fe20000410000 */
[----:B----4-:R-:W-:Y:S01]  /*12730*/  FFMA.FTZ R0, R24, UR10, -R37 ;  /* 0x0000000a18007c23 */ /* 0x010fe20008010825 */
[----:B------:R-:W-:Y:S01]  /*12740*/  FADD.FTZ R6, R12, -R3 ;  /* 0x800000030c067221 */ /* 0x000fe20000010000 */
[----:B------:R-:W-:Y:S01]  /*12750*/  FSEL R3, R137, RZ, P2 ;  /* 0x000000ff89037208 */ /* 0x000fe20001000000 */
[----:B------:R-:W3:Y:S01]  /*12760*/  LDSM.16.MT88.4 R12, [R44+0xc000] ;  /* 0x00c000002c0c783b */ /* 0x000ee20000004200 */
[----:B------:R4:W-:Y:S01]  /*12770*/  MUFU.EX2 R251, R0 ;  /* 0x0000000000fb7308 */ /* 0x0009e20000000800 */
[----:B------:R-:W-:Y:S01]  /*12780*/  FMUL.FTZ R6, R6, UR10 ;  /* 0x0000000a06067c20 */ /* 0x000fe20008410000 */
[-C--:B------:R-:W-:Y:S01]  /*12790*/  FMUL.FTZ R130, R130, R53.reuse ;  /* 0x0000003582827220 */ /* 0x080fe20000410000 */
[----:B------:R-:W-:Y:S01]  /*127a0*/  FMUL.FTZ R131, R131, R53 ;  /* 0x0000003583837220 */ /* 0x000fe20000410000 */
[----:B-1----:R-:W-:-:S04]  /*127b0*/  FFMA.FTZ R2, R25, UR10, -R36 ;  /* 0x0000000a19027c23 */ /* 0x002fc80008010824 */
[----:B------:R1:W-:Y:S01]  /*127c0*/  MUFU.EX2 R52, R2 ;  /* 0x0000000200347308 */ /* 0x0003e20000000800 */
[----:B----4-:R-:W-:Y:S01]  /*127d0*/  FADD.FTZ R0, R46, -R3 ;  /* 0x800000032e007221 */ /* 0x010fe20000010000 */
[----:B------:R-:W-:Y:S02]  /*127e0*/  SEL R3, R4, 0xffffffe0, !P0 ;  /* 0xffffffe004037807 */ /* 0x000fe40004000000 */
[----:B------:R-:W4:Y:S01]  /*127f0*/  MUFU.EX2 R46, R6 ;  /* 0x00000006002e7308 */ /* 0x000f220000000800 */
[----:B--2---:R-:W-:Y:S01]  /*12800*/  F2FP.F16.F32.PACK_AB R4, R249, R222 ;  /* 0x000000def904723e */ /* 0x004fe200000000ff */
[----:B------:R-:W-:Y:S01]  /*12810*/  FMUL.FTZ R0, R0, UR10 ;  /* 0x0000000a00007c20 */ /* 0x000fe20008410000 */
[----:B------:R-:W-:-:S05]  /*12820*/  IADD3 R55, PT, PT, R3, R44, RZ ;  /* 0x0000002c03377210 */ /* 0x000fca0007ffe0ff */
[----:B------:R-:W2:Y:S01]  /*12830*/  LDSM.16.MT88.4 R16, [R55+0xc000] ;  /* 0x00c000003710783b */ /* 0x000ea20000004200 */
[----:B-1----:R-:W-:Y:S01]  /*12840*/  FFMA.FTZ R2, R40, UR10, -R37 ;  /* 0x0000000a28027c23 */ /* 0x002fe20008010825 */
[----:B------:R-:W-:Y:S02]  /*12850*/  MOV R40, R54 ;  /* 0x0000003600287202 */ /* 0x000fe40000000f00 */
[----:B------:R-:W-:Y:S01]  /*12860*/  MOV R54, R47 ;  /* 0x0000002f00367202 */ /* 0x000fe20000000f00 */
[----:B------:R1:W5:Y:S01]  /*12870*/  MUFU.EX2 R231, R2 ;  /* 0x0000000200e77308 */ /* 0x0003620000000800 */
[-C--:B----4-:R-:W-:Y:S01]  /*12880*/  FMUL.FTZ R148, R148, R46.reuse ;  /* 0x0000002e94947220 */ /* 0x090fe20000410000 */
[----:B------:R-:W-:Y:S01]  /*12890*/  FMUL.FTZ R149, R149, R46 ;  /* 0x0000002e95957220 */ /* 0x000fe20000410000 */
[----:B------:R-:W-:Y:S01]  /*128a0*/  F2FP.F16.F32.PACK_AB R5, R250, R40 ;  /* 0x00000028fa05723e */ /* 0x000fe200000000ff */
[-C--:B------:R-:W-:Y:S01]  /*128b0*/  FMUL.FTZ R156, R156, R46.reuse ;  /* 0x0000002e9c9c7220 */ /* 0x080fe20000410000 */
[----:B------:R-:W-:Y:S01]  /*128c0*/  FMUL.FTZ R157, R157, R46 ;  /* 0x0000002e9d9d7220 */ /* 0x000fe20000410000 */
[----:B------:R-:W-:Y:S01]  /*128d0*/  MOV R41, R54 ;  /* 0x0000003600297202 */ /* 0x000fe20000000f00 */
[----:B------:R-:W-:Y:S01]  /*128e0*/  LDSM.16.MT88.4 R20, [R55+0xe000] ;  /* 0x00e000003714783b */ /* 0x000fe20000004200 */
[-C--:B------:R-:W-:Y:S01]  /*128f0*/  FMUL.FTZ R160, R160, R46.reuse ;  /* 0x0000002ea0a07220 */ /* 0x080fe20000410000 */
[-C--:B------:R-:W-:Y:S01]  /*12900*/  FMUL.FTZ R161, R161, R46.reuse ;  /* 0x0000002ea1a17220 */ /* 0x080fe20000410000 */
[C---:B---3--:R-:W-:Y:S01]  /*12910*/  HMMA.16816.F32 R148, R8.reuse, R12, R148 ;  /* 0x0000000c0894723c */ /* 0x048fe20000001894 */
[-C--:B------:R-:W-:Y:S01]  /*12920*/  FMUL.FTZ R68, R68, R46.reuse ;  /* 0x0000002e44447220 */ /* 0x080fe20000410000 */
[-C--:B------:R-:W-:Y:S01]  /*12930*/  FMUL.FTZ R69, R69, R46.reuse ;  /* 0x0000002e45457220 */ /* 0x080fe20000410000 */
[-C--:B------:R-:W-:Y:S01]  /*12940*/  FMUL.FTZ R80, R80, R46.reuse ;  /* 0x0000002e50507220 */ /* 0x080fe20000410000 */
[----:B-1----:R-:W-:Y:S01]  /*12950*/  FSEL R2, R134, RZ, P1 ;  /* 0x000000ff86027208 */ /* 0x002fe20000800000 */
[-C--:B------:R-:W-:Y:S01]  /*12960*/  FMUL.FTZ R81, R81, R46.reuse ;  /* 0x0000002e51517220 */ /* 0x080fe20000410000 */
[----:B-----5:R-:W-:Y:S01]  /*12970*/  F2FP.F16.F32.PACK_AB R7, R251, R231 ;  /* 0x000000e7fb07723e */ /* 0x020fe200000000ff */
[----:B------:R-:W-:Y:S01]  /*12980*/  FMUL.FTZ R176, R176, R46 ;  /* 0x0000002eb0b07220 */ /* 0x000fe20000410000 */
[C---:B------:R-:W-:Y:S01]  /*12990*/  HMMA.16816.F32 R156, R8.reuse, R14, R156 ;  /* 0x0000000e089c723c */ /* 0x040fe2000000189c */
[----:B------:R-:W-:Y:S01]  /*129a0*/  FADD.FTZ R2, R252, -R2 ;  /* 0x80000002fc027221 */ /* 0x000fe20000010000 */
[----:B------:R-:W-:Y:S01]  /*129b0*/  MOV R252, R52 ;  /* 0x0000003400fc7202 */ /* 0x000fe20000000f00 */
[----:B------:R-:W-:Y:S01]  /*129c0*/  FMUL.FTZ R177, R177, R46 ;  /* 0x0000002eb1b17220 */ /* 0x000fe20000410000 */
[----:B------:R-:W1:Y:S01]  /*129d0*/  MUFU.EX2 R52, R0 ;  /* 0x0000000000347308 */ /* 0x000e620000000800 */
[----:B------:R-:W-:Y:S01]  /*129e0*/  FMUL.FTZ R2, R2, UR10 ;  /* 0x0000000a02027c20 */ /* 0x000fe20008410000 */
[----:B------:R-:W-:Y:S01]  /*129f0*/  F2FP.F16.F32.PACK_AB R6, R252, R228 ;  /* 0x000000e4fc06723e */ /* 0x000fe200000000ff */
[-C--:B------:R-:W-:Y:S01]  /*12a00*/  FMUL.FTZ R188, R188, R46.reuse ;  /* 0x0000002ebcbc7220 */ /* 0x080fe20000410000 */
[-C--:B------:R-:W-:Y:S01]  /*12a10*/  FMUL.FTZ R189, R189, R46.reuse ;  /* 0x0000002ebdbd7220 */ /* 0x080fe20000410000 */
[----:B------:R-:W3:Y:S01]  /*12a20*/  MUFU.EX2 R47, R2 ;  /* 0x00000002002f7308 */ /* 0x000ee20000000800 */
[-C--:B------:R-:W-:Y:S01]  /*12a30*/  FMUL.FTZ R172, R172, R46.reuse ;  /* 0x0000002eacac7220 */ /* 0x080fe20000410000 */
[-C--:B------:R-:W-:Y:S01]  /*12a40*/  FMUL.FTZ R173, R173, R46.reuse ;  /* 0x0000002eadad7220 */ /* 0x080fe20000410000 */
[-C--:B------:R-:W-:Y:S01]  /*12a50*/  FMUL.FTZ R192, R192, R46.reuse ;  /* 0x0000002ec0c07220 */ /* 0x080fe20000410000 */
[-C--:B------:R-:W-:Y:S01]  /*12a60*/  FMUL.FTZ R193, R193, R46.reuse ;  /* 0x0000002ec1c17220 */ /* 0x080fe20000410000 */
[-C--:B------:R-:W-:Y:S01]  /*12a70*/  FMUL.FTZ R116, R116, R46.reuse ;  /* 0x0000002e74747220 */ /* 0x080fe20000410000 */
[-C--:B------:R-:W-:Y:S01]  /*12a80*/  FMUL.FTZ R117, R117, R46.reuse ;  /* 0x0000002e75757220 */ /* 0x080fe20000410000 */
[----:B------:R-:W-:Y:S01]  /*12a90*/  FMUL.FTZ R204, R204, R46 ;  /* 0x0000002ecccc7220 */ /* 0x000fe20000410000 */
[----:B--2---:R-:W-:Y:S01]  /*12aa0*/  HMMA.16816.F32 R160, R8, R16, R160 ;  /* 0x0000001008a0723c */ /* 0x004fe200000018a0 */
[-C--:B-1----:R-:W-:Y:S01]  /*12ab0*/  FMUL.FTZ R144, R144, R52.reuse ;  /* 0x0000003490907220 */ /* 0x082fe20000410000 */
[-C--:B------:R-:W-:Y:S01]  /*12ac0*/  FMUL.FTZ R145, R145, R52.reuse ;  /* 0x0000003491917220 */ /* 0x080fe20000410000 */
[-C--:B------:R-:W-:Y:S01]  /*12ad0*/  FMUL.FTZ R152, R152, R52.reuse ;  /* 0x0000003498987220 */ /* 0x080fe20000410000 */
[-C--:B------:R-:W-:Y:S01]  /*12ae0*/  FMUL.FTZ R153, R153, R52.reuse ;  /* 0x0000003499997220 */ /* 0x080fe20000410000 */
[----:B------:R-:W-:Y:S01]  /*12af0*/  IADD3 R0, PT, PT, R44, 0xc000, RZ ;  /* 0x0000c0002c007810 */ /* 0x000fe20007ffe0ff */
[-C--:B---3--:R-:W-:Y:S01]  /*12b00*/  FMUL.FTZ R146, R146, R47.reuse ;  /* 0x0000002f92927220 */ /* 0x088fe20000410000 */
[-C--:B------:R-:W-:Y:S01]  /*12b10*/  FMUL.FTZ R147, R147, R47.reuse ;  /* 0x0000002f93937220 */ /* 0x080fe20000410000 */
[-C--:B------:R-:W-:Y:S01]  /*12b20*/  FMUL.FTZ R154, R154, R47.reuse ;  /* 0x0000002f9a9a7220 */ /* 0x080fe20000410000 */
[-C--:B------:R-:W-:Y:S01]  /*12b30*/  FMUL.FTZ R155, R155, R47.reuse ;  /* 0x0000002f9b9b7220 */ /* 0x080fe20000410000 */
[----:B------:R-:W-:Y:S01]  /*12b40*/  @P6 IADD3 R45, PT, PT, R0, -0x40, RZ ;  /* 0xffffffc0002d6810 */ /* 0x000fe20007ffe0ff */
[-C--:B------:R-:W-:Y:S01]  /*12b50*/  FMUL.FTZ R164, R164, R52.reuse ;  /* 0x00000034a4a47220 */ /* 0x080fe20000410000 */
[-C--:B------:R-:W-:Y:S01]  /*12b60*/  FMUL.FTZ R165, R165, R52.reuse ;  /* 0x00000034a5a57220 */ /* 0x080fe20000410000 */
[----:B------:R-:W-:Y:S01]  /*12b70*/  FMUL.FTZ R166, R166, R47 ;  /* 0x0000002fa6a67220 */ /* 0x000fe20000410000 */
[C---:B------:R-:W-:Y:S01]  /*12b80*/  HMMA.16816.F32 R144, R4.reuse, R12, R144 ;  /* 0x0000000c0490723c */ /* 0x040fe20000001890 */
[----:B------:R-:W1:Y:S01]  /*12b90*/  LDSM.16.MT88.4 R32, [R45] ;  /* 0x000000002d20783b */ /* 0x000e620000004200 */
[----:B------:R-:W-:Y:S01]  /*12ba0*/  IADD3 R54, PT, PT, R3, R45, RZ ;  /* 0x0000002d03367210 */ /* 0x000fe20007ffe0ff */
[-C--:B------:R-:W-:Y:S01]  /*12bb0*/  FMUL.FTZ R167, R167, R47.reuse ;  /* 0x0000002fa7a77220 */ /* 0x080fe20000410000 */
[--C-:B------:R-:W-:Y:S01]  /*12bc0*/  FFMA.FTZ R0, R132, UR10, -R39.reuse ;  /* 0x0000000a84007c23 */ /* 0x100fe20008010827 */
[----:B------:R-:W-:Y:S01]  /*12bd0*/  LDSM.16.MT88.4 R24, [R45+0x2000] ;  /* 0x002000002d18783b */ /* 0x000fe20000004200 */
[--C-:B------:R-:W-:Y:S01]  /*12be0*/  FFMA.FTZ R3, R140, UR10, -R39.reuse ;  /* 0x0000000a8c037c23 */ /* 0x100fe20008010827 */
[-C--:B------:R-:W-:Y:S01]  /*12bf0*/  FMUL.FTZ R72, R72, R52.reuse ;  /* 0x0000003448487220 */ /* 0x080fe20000410000 */
[C---:B------:R-:W-:Y:S01]  /*12c00*/  HMMA.16816.F32 R152, R4.reuse, R14, R152 ;  /* 0x0000000e0498723c */ /* 0x040fe20000001898 */
[----:B------:R-:W2:Y:S01]  /*12c10*/  LDSM.16.MT88.4 R12, [R44+0xe000] ;  /* 0x00e000002c0c783b */ /* 0x000ea20000004200 */
[-C--:B------:R-:W-:Y:S01]  /*12c20*/  FMUL.FTZ R73, R73, R52.reuse ;  /* 0x0000003449497220 */ /* 0x080fe20000410000 */
[-C--:B------:R-:W-:Y:S01]  /*12c30*/  FMUL.FTZ R76, R76, R52.reuse ;  /* 0x000000344c4c7220 */ /* 0x080fe20000410000 */
[-C--:B------:R-:W-:Y:S01]  /*12c40*/  FMUL.FTZ R77, R77, R52.reuse ;  /* 0x000000344d4d7220 */ /* 0x080fe20000410000 */
[----:B------:R-:W3:Y:S01]  /*12c50*/  LDSM.16.MT88.4 R28, [R54] ;  /* 0x00000000361c783b */ /* 0x000ee20000004200 */
[-C--:B------:R-:W-:Y:S01]  /*12c60*/  FMUL.FTZ R74, R74, R47.reuse ;  /* 0x0000002f4a4a7220 */ /* 0x080fe20000410000 */
[-C--:B------:R-:W-:Y:S01]  /*12c70*/  FMUL.FTZ R75, R75, R47.reuse ;  /* 0x0000002f4b4b7220 */ /* 0x080fe20000410000 */
[C---:B------:R-:W-:Y:S01]  /*12c80*/  HMMA.16816.F32 R164, R4.reuse, R16, R164 ;  /* 0x0000001004a4723c */ /* 0x040fe200000018a4 */
[----:B------:R-:W4:Y:S01]  /*12c90*/  LDSM.16.MT88.4 R48, [R54+0x2000] ;  /* 0x002000003630783b */ /* 0x000f220000004200 */
[-C--:B------:R-:W-:Y:S01]  /*12ca0*/  FMUL.FTZ R78, R78, R47.reuse ;  /* 0x0000002f4e4e7220 */ /* 0x080fe20000410000 */
[-C--:B------:R-:W-:Y:S01]  /*12cb0*/  FMUL.FTZ R79, R79, R47.reuse ;  /* 0x0000002f4f4f7220 */ /* 0x080fe20000410000 */
[----:B------:R5:W2:Y:S01]  /*12cc0*/  MUFU.EX2 R17, R0 ;  /* 0x0000000000117308 */ /* 0x000aa20000000800 */
[-C--:B------:R-:W-:Y:S01]  /*12cd0*/  FMUL.FTZ R180, R180, R52.reuse ;  /* 0x00000034b4b47220 */ /* 0x080fe20000410000 */
        /* <DEDUP_REMOVED lines=8> */
[--C-:B------:R-:W-:Y:S01]  /*12d60*/  FFMA.FTZ R2, R133, UR10, -R39.reuse ;  /* 0x0000000a85027c23 */ /* 0x100fe20008010827 */
[-C--:B------:R-:W-:Y:S01]  /*12d70*/  FMUL.FTZ R168, R168, R52.reuse ;  /* 0x00000034a8a87220 */ /* 0x080fe20000410000 */
[-C--:B------:R-:W-:Y:S01]  /*12d80*/  FMUL.FTZ R169, R169, R52.reuse ;  /* 0x00000034a9a97220 */ /* 0x080fe20000410000 */
[-C--:B------:R-:W-:Y:S01]  /*12d90*/  FMUL.FTZ R170, R170, R47.reuse ;  /* 0x0000002faaaa7220 */ /* 0x080fe20000410000 */
[----:B------:R2:W4:Y:S01]  /*12da0*/  MUFU.EX2 R133, R2 ;  /* 0x0000000200857308 */ /* 0x0005220000000800 */
[--C-:B-----5:R-:W-:Y:S01]  /*12db0*/  FFMA.FTZ R0, R65, UR10, -R38.reuse ;  /* 0x0000000a41007c23 */ /* 0x120fe20008010826 */
[-C--:B------:R-:W-:Y:S01]  /*12dc0*/  FMUL.FTZ R171, R171, R47.reuse ;  /* 0x0000002fabab7220 */ /* 0x080fe20000410000 */
[-C--:B------:R-:W-:Y:S01]  /*12dd0*/  FMUL.FTZ R196, R196, R52.reuse ;  /* 0x00000034c4c47220 */ /* 0x080fe20000410000 */
[-C--:B------:R-:W-:Y:S01]  /*12de0*/  FMUL.FTZ R197, R197, R52.reuse ;  /* 0x00000034c5c57220 */ /* 0x080fe20000410000 */
[----:B------:R5:W-:Y:S01]  /*12df0*/  MUFU.EX2 R140, R0 ;  /* 0x00000000008c7308 */ /* 0x000be20000000800 */
[-C--:B------:R-:W-:Y:S01]  /*12e00*/  FMUL.FTZ R198, R198, R47.reuse ;  /* 0x0000002fc6c67220 */ /* 0x080fe20000410000 */
[C---:B-1----:R-:W-:Y:S01]  /*12e10*/  HMMA.16816.F32 R180, R4.reuse, R32, R180 ;  /* 0x0000002004b4723c */ /* 0x042fe200000018b4 */
[-C--:B------:R-:W-:Y:S01]  /*12e20*/  FMUL.FTZ R199, R199, R47.reuse ;  /* 0x0000002fc7c77220 */ /* 0x080fe20000410000 */
[-C--:B------:R-:W-:Y:S01]  /*12e30*/  FMUL.FTZ R200, R200, R52.reuse ;  /* 0x00000034c8c87220 */ /* 0x080fe20000410000 */
[-C--:B------:R-:W-:Y:S01]  /*12e40*/  FMUL.FTZ R201, R201, R52.reuse ;  /* 0x00000034c9c97220 */ /* 0x080fe20000410000 */
[-C--:B------:R-:W-:Y:S01]  /*12e50*/  FMUL.FTZ R202, R202, R47.reuse ;  /* 0x0000002fcaca7220 */ /* 0x080fe20000410000 */
[----:B------:R-:W-:Y:S01]  /*12e60*/  FMUL.FTZ R203, R203, R47 ;  /* 0x0000002fcbcb7220 */ /* 0x000fe20000410000 */
[-C--:B------:R-:W-:Y:S01]  /*12e70*/  FMUL.FTZ R88, R88, R52.reuse ;  /* 0x0000003458587220 */ /* 0x080fe20000410000 */
[----:B--2---:R-:W-:Y:S01]  /*12e80*/  FFMA.FTZ R2, R141, UR10, -R39 ;  /* 0x0000000a8d027c23 */ /* 0x004fe20008010827 */
[C---:B------:R-:W-:Y:S01]  /*12e90*/  HMMA.16816.F32 R72, R4.reuse, R12, R72 ;  /* 0x0000000c0448723c */ /* 0x040fe20000001848 */
[----:B------:R-:W-:Y:S01]  /*12ea0*/  MOV R141, R17 ;  /* 0x00000011008d7202 */ /* 0x000fe20000000f00 */
[-C--:B------:R-:W-:Y:S01]  /*12eb0*/  FMUL.FTZ R89, R89, R52.reuse ;  /* 0x0000003459597220 */ /* 0x080fe20000410000 */
[----:B------:R1:W-:Y:S01]  /*12ec0*/  MUFU.EX2 R224, R2 ;  /* 0x0000000200e07308 */ /* 0x0003e20000000800 */
[--C-:B-----5:R-:W-:Y:S01]  /*12ed0*/  FFMA.FTZ R0, R139, UR10, -R38.reuse ;  /* 0x0000000a8b007c23 */ /* 0x120fe20008010826 */
        /* <DEDUP_REMOVED lines=8> */
[----:B------:R-:W-:Y:S01]  /*12f60*/  FMUL.FTZ R105, R105, R52 ;  /* 0x0000003469697220 */ /* 0x000fe20000410000 */
[-C--:B------:R-:W-:Y:S01]  /*12f70*/  FMUL.FTZ R106, R106, R47.reuse ;  /* 0x0000002f6a6a7220 */ /* 0x080fe20000410000 */
[-C--:B------:R-:W-:Y:S01]  /*12f80*/  FMUL.FTZ R107, R107, R47.reuse ;  /* 0x0000002f6b6b7220 */ /* 0x080fe20000410000 */
[C---:B------:R-:W-:Y:S01]  /*12f90*/  HMMA.16816.F32 R68, R8.reuse, R12, R68 ;  /* 0x0000000c0844723c */ /* 0x040fe20000001844 */
[--C-:B-1----:R-:W-:Y:S01]  /*12fa0*/  FFMA.FTZ R2, R138, UR10, -R38.reuse ;  /* 0x0000000a8a027c23 */ /* 0x102fe20008010826 */
[----:B---3--:R-:W-:Y:S01]  /*12fb0*/  MOV R138, R16 ;  /* 0x00000010008a7202 */ /* 0x008fe20000000f00 */
[-C--:B------:R-:W-:Y:S01]  /*12fc0*/  FMUL.FTZ R108, R108, R52.reuse ;  /* 0x000000346c6c7220 */ /* 0x080fe20000410000 */
[----:B------:R1:W-:Y:S01]  /*12fd0*/  MUFU.EX2 R16, R0 ;  /* 0x0000000000107308 */ /* 0x0003e20000000800 */
[-C--:B------:R-:W-:Y:S01]  /*12fe0*/  FMUL.FTZ R109, R109, R52.reuse ;  /* 0x000000346d6d7220 */ /* 0x080fe20000410000 */
[-C--:B------:R-:W-:Y:S01]  /*12ff0*/  FMUL.FTZ R120, R120, R52.reuse ;  /* 0x0000003478787220 */ /* 0x080fe20000410000 */
[-C--:B------:R-:W-:Y:S01]  /*13000*/  FMUL.FTZ R121, R121, R52.reuse ;  /* 0x0000003479797220 */ /* 0x080fe20000410000 */
[----:B------:R-:W-:Y:S01]  /*13010*/  HMMA.16816.F32 R80, R8, R14, R80 ;  /* 0x0000000e0850723c */ /* 0x000fe20000001850 */
[----:B------:R-:W2:Y:S01]  /*13020*/  LDSM.16.MT88.4 R12, [R44+0xc800] ;  /* 0x00c800002c0c783b */ /* 0x000ea20000004200 */
[----:B------:R3:W-:Y:S01]  /*13030*/  MUFU.EX2 R17, R2 ;  /* 0x0000000200117308 */ /* 0x0007e20000000800 */
[-C--:B------:R-:W-:Y:S01]  /*13040*/  FMUL.FTZ R110, R110, R47.reuse ;  /* 0x0000002f6e6e7220 */ /* 0x080fe20000410000 */
[-C--:B------:R-:W-:Y:S01]  /*13050*/  FMUL.FTZ R111, R111, R47.reuse ;  /* 0x0000002f6f6f7220 */ /* 0x080fe20000410000 */
[-C--:B------:R-:W-:Y:S01]  /*13060*/  FMUL.FTZ R124, R124, R52.reuse ;  /* 0x000000347c7c7220 */ /* 0x080fe20000410000 */
[----:B------:R-:W-:Y:S01]  /*13070*/  FMUL.FTZ R125, R125, R52 ;  /* 0x000000347d7d7220 */ /* 0x000fe20000410000 */
[-C--:B------:R-:W-:Y:S01]  /*13080*/  FMUL.FTZ R122, R122, R47.reuse ;  /* 0x0000002f7a7a7220 */ /* 0x080fe20000410000 */
[----:B------:R-:W-:Y:S01]  /*13090*/  HMMA.16816.F32 R184, R4, R34, R184 ;  /* 0x0000002204b8723c */ /* 0x000fe200000018b8 */
[-C--:B------:R-:W-:Y:S01]  /*130a0*/  FMUL.FTZ R123, R123, R47.reuse ;  /* 0x0000002f7b7b7220 */ /* 0x080fe20000410000 */
[-C--:B------:R-:W-:Y:S01]  /*130b0*/  FMUL.FTZ R126, R126, R47.reuse ;  /* 0x0000002f7e7e7220 */ /* 0x080fe20000410000 */
[----:B------:R-:W-:Y:S01]  /*130c0*/  FMUL.FTZ R127, R127, R47 ;  /* 0x0000002f7f7f7220 */ /* 0x000fe20000410000 */
[----:B------:R-:W-:Y:S01]  /*130d0*/  FFMA.FTZ R3, R67, UR10, -R38 ;  /* 0x0000000a43037c23 */ /* 0x000fe20008010826 */
[--C-:B-1----:R-:W-:Y:S01]  /*130e0*/  FFMA.FTZ R0, R64, UR10, -R36.reuse ;  /* 0x0000000a40007c23 */ /* 0x102fe20008010824 */
[-C--:B------:R-:W-:Y:S01]  /*130f0*/  FMUL.FTZ R205, R205, R46.reuse ;  /* 0x0000002ecdcd7220 */ /* 0x080fe20000410000 */
[-C--:B------:R-:W-:Y:S01]  /*13100*/  FMUL.FTZ R84, R84, R46.reuse ;  /* 0x0000002e54547220 */ /* 0x080fe20000410000 */
[C---:B------:R-:W-:Y:S01]  /*13110*/  HMMA.16816.F32 R176, R8.reuse, R32, R176 ;  /* 0x0000002008b0723c */ /* 0x040fe200000018b0 */
[----:B---3--:R-:W-:Y:S01]  /*13120*/  FFMA.FTZ R2, R57, UR10, -R36 ;  /* 0x0000000a39027c23 */ /* 0x008fe20008010824 */
[----:B------:R1:W3:Y:S01]  /*13130*/  MUFU.EX2 R132, R3 ;  /* 0x0000000300847308 */ /* 0x0002e20000000800 */
[-C--:B------:R-:W-:Y:S01]  /*13140*/  FMUL.FTZ R85, R85, R46.reuse ;  /* 0x0000002e55557220 */ /* 0x080fe20000410000 */
[-C--:B------:R-:W-:Y:S01]  /*13150*/  FMUL.FTZ R96, R96, R46.reuse ;  /* 0x0000002e60607220 */ /* 0x080fe20000410000 */
[-C--:B------:R-:W-:Y:S01]  /*13160*/  FMUL.FTZ R97, R97, R46.reuse ;  /* 0x0000002e61617220 */ /* 0x080fe20000410000 */
[-C--:B------:R-:W-:Y:S01]  /*13170*/  FMUL.FTZ R100, R100, R46.reuse ;  /* 0x0000002e64647220 */ /* 0x080fe20000410000 */
[-C--:B------:R-:W-:Y:S01]  /*13180*/  FMUL.FTZ R101, R101, R46.reuse ;  /* 0x0000002e65657220 */ /* 0x080fe20000410000 */
[----:B------:R-:W-:Y:S01]  /*13190*/  HMMA.16816.F32 R188, R8, R34, R188 ;  /* 0x0000002208bc723c */ /* 0x000fe200000018bc */
[----:B------:R-:W5:Y:S01]  /*131a0*/  LDSM.16.MT88.4 R32, [R55+0xc800] ;  /* 0x00c800003720783b */ /* 0x000f620000004200 */
[-C--:B------:R-:W-:Y:S01]  /*131b0*/  FMUL.FTZ R112, R112, R46.reuse ;  /* 0x0000002e70707220 */ /* 0x080fe20000410000 */
[-C--:B------:R-:W-:Y:S01]  /*131c0*/  FMUL.FTZ R113, R113, R46.reuse ;  /* 0x0000002e71717220 */ /* 0x080fe20000410000 */
[-C--:B------:R-:W-:Y:S01]  /*131d0*/  FMUL.FTZ R128, R128, R46.reuse ;  /* 0x0000002e80807220 */ /* 0x080fe20000410000 */
[----:B------:R-:W-:-:S03]  /*131e0*/  FMUL.FTZ R129, R129, R46 ;  /* 0x0000002e81817220 */ /* 0x000fc60000410000 */
[----:B------:R-:W-:Y:S01]  /*131f0*/  HMMA.16816.F32 R168, R4, R18, R168 ;  /* 0x0000001204a8723c */ /* 0x000fe200000018a8 */
[----:B-1----:R-:W-:-:S07]  /*13200*/  FFMA.FTZ R3, R43, UR10, -R36 ;  /* 0x0000000a2b037c23 */ /* 0x002fce0008010824 */
[----:B------:R-:W-:Y:S01]  /*13210*/  HMMA.16816.F32 R172, R8, R18, R172 ;  /* 0x0000001208ac723c */ /* 0x000fe200000018ac */
[----:B------:R-:W-:Y:S02]  /*13220*/  MOV R19, R252 ;  /* 0x000000fc00137202 */ /* 0x000fe40000000f00 */
[----:B------:R-:W-:Y:S01]  /*13230*/  MOV R18, R251 ;  /* 0x000000fb00127202 */ /* 0x000fe20000000f00 */
[----:B------:R1:W-:Y:S04]  /*13240*/  MUFU.EX2 R252, R0 ;  /* 0x0000000000fc7308 */ /* 0x0003e80000000800 */
[----:B------:R4:W2:Y:S01]  /*13250*/  MUFU.EX2 R251, R2 ;  /* 0x0000000200fb7308 */ /* 0x0008a20000000800 */
[C---:B------:R-:W-:Y:S08]  /*13260*/  HMMA.16816.F32 R196, R4.reuse, R28, R196 ;  /* 0x0000001c04c4723c */ /* 0x040ff000000018c4 */
[----:B------:R-:W-:Y:S01]  /*13270*/  HMMA.16816.F32 R200, R4, R30, R200 ;  /* 0x0000001e04c8723c */ /* 0x000fe200000018c8 */
[----:B-1----:R-:W-:Y:S01]  /*13280*/  FFMA.FTZ R0, R66, UR10, -R37 ;  /* 0x0000000a42007c23 */ /* 0x002fe20008010825 */
[----:B----4-:R-:W-:-:S06]  /*13290*/  FFMA.FTZ R2, R56, UR10, -R36 ;  /* 0x0000000a38027c23 */ /* 0x010fcc0008010824 */
[C---:B------:R-:W-:Y:S08]  /*132a0*/  HMMA.16816.F32 R88, R4.reuse, R20, R88 ;  /* 0x000000140458723c */ /* 0x040ff00000001858 */
[C---:B------:R-:W-:Y:S08]  /*132b0*/  HMMA.16816.F32 R92, R4.reuse, R22, R92 ;  /* 0x00000016045c723c */ /* 0x040ff0000000185c */
[C---:B------:R-:W-:Y:S08]  /*132c0*/  HMMA.16816.F32 R104, R4.reuse, R24, R104 ;  /* 0x000000180468723c */ /* 0x040ff00000001868 */
[C---:B------:R-:W-:Y:S08]  /*132d0*/  HMMA.16816.F32 R108, R4.reuse, R26, R108 ;  /* 0x0000001a046c723c */ /* 0x040ff0000000186c */
[C---:B------:R-:W-:Y:S08]  /*132e0*/  HMMA.16816.F32 R120, R4.reuse, R48, R120 ;  /* 0x000000300478723c */ /* 0x040ff00000001878 */
[----:B------:R-:W-:Y:S01]  /*132f0*/  HMMA.16816.F32 R124, R4, R50, R124 ;  /* 0x00000032047c723c */ /* 0x000fe2000000187c */
[----:B------:R-:W-:-:S02]  /*13300*/  MOV R4, R228 ;  /* 0x000000e400047202 */ /* 0x000fc40000000f00 */
[----:B------:R1:W-:Y:S01]  /*13310*/  MUFU.EX2 R228, R0 ;  /* 0x0000000000e47308 */ /* 0x0003e20000000800 */
[----:B------:R-:W-:Y:S02]  /*13320*/  MOV R7, R247 ;  /* 0x000000f700077202 */ /* 0x000fe40000000f00 */
[----:B------:R-:W-:Y:S02]  /*13330*/  MOV R6, R231 ;  /* 0x000000e700067202 */ /* 0x000fe40000000f00 */
[----:B------:R-:W-:Y:S01]  /*13340*/  HMMA.16816.F32 R192, R8, R28, R192 ;  /* 0x0000001c08c0723c */ /* 0x000fe200000018c0 */
[----:B------:R-:W-:Y:S02]  /*13350*/  MOV R29, R250 ;  /* 0x000000fa001d7202 */ /* 0x000fe40000000f00 */
[----:B------:R-:W-:Y:S01]  /*13360*/  MOV R28, R249 ;  /* 0x000000f9001c7202 */ /* 0x000fe20000000f00 */
[----:B------:R4:W-:Y:S01]  /*13370*/  MUFU.EX2 R250, R2 ;  /* 0x0000000200fa7308 */ /* 0x0009e20000000800 */
[----:B------:R-:W-:-:S03]  /*13380*/  MOV R5, R230 ;  /* 0x000000e600057202 */ /* 0x000fc60000000f00 */
[----:B------:R3:W-:Y:S01]  /*13390*/  MUFU.EX2 R249, R3 ;  /* 0x0000000300f97308 */ /* 0x0007e20000000800 */
[--C-:B-1----:R-:W-:Y:S01]  /*133a0*/  FFMA.FTZ R0, R60, UR10, -R37.reuse ;  /* 0x0000000a3c007c23 */ /* 0x102fe20008010825 */
[----:B------:R-:W-:Y:S03]  /*133b0*/  HMMA.16816.F32 R116, R8, R48, R116 ;  /* 0x000000300874723c */ /* 0x000fe60000001874 */
[----:B------:R1:W-:Y:S01]  /*133c0*/  MUFU.EX2 R247, R0 ;  /* 0x0000000000f77308 */ /* 0x0003e20000000800 */
[----:B----4-:R-:W-:-:S04]  /*133d0*/  FFMA.FTZ R2, R59, UR10, -R37 ;  /* 0x0000000a3b027c23 */ /* 0x010fc80008010825 */
[C---:B------:R-:W-:Y:S01]  /*133e0*/  HMMA.16816.F32 R204, R8.reuse, R30, R204 ;  /* 0x0000001e08cc723c */ /* 0x040fe200000018cc */
[----:B---3--:R-:W-:Y:S01]  /*133f0*/  FFMA.FTZ R3, R58, UR10, -R37 ;  /* 0x0000000a3a037c23 */ /* 0x008fe20008010825 */
[----:B------:R3:W4:Y:S04]  /*13400*/  MUFU.EX2 R230, R2 ;  /* 0x0000000200e67308 */ /* 0x0007280000000800 */
[----:B------:R2:W5:Y:S02]  /*13410*/  MUFU.EX2 R231, R3 ;  /* 0x0000000300e77308 */ /* 0x0005640000000800 */
[----:B------:R-:W-:Y:S01]  /*13420*/  HMMA.16816.F32 R84, R8, R20, R84 ;  /* 0x000000140854723c */ /* 0x000fe20000001854 */
[----:B-1----:R-:W-:-:S07]  /*13430*/  FFMA.FTZ R0, R233, UR10, -R39 ;  /* 0x0000000ae9007c23 */ /* 0x002fce0008010827 */
[----:B------:R-:W-:Y:S01]  /*13440*/  HMMA.16816.F32 R96, R8, R22, R96 ;  /* 0x000000160860723c */ /* 0x000fe20000001860 */
[----:B------:R-:W1:Y:S01]  /*13450*/  LDSM.16.MT88.4 R20, [R45+0x800] ;  /* 0x000800002d14783b */ /* 0x000e620000004200 */
[----:B---3--:R-:W-:Y:S01]  /*13460*/  FFMA.FTZ R2, R237, UR10, -R39 ;  /* 0x0000000aed027c23 */ /* 0x008fe20008010827 */
[----:B--2---:R-:W-:-:S05]  /*13470*/  FFMA.FTZ R3, R210, UR10, -R37 ;  /* 0x0000000ad2037c23 */ /* 0x004fca0008010825 */
[C---:B------:R-:W-:Y:S08]  /*13480*/  HMMA.16816.F32 R100, R8.reuse, R24, R100 ;  /* 0x000000180864723c */ /* 0x040ff00000001864 */
[C---:B------:R-:W-:Y:S01]  /*13490*/  HMMA.16816.F32 R112, R8.reuse, R26, R112 ;  /* 0x0000001a0870723c */ /* 0x040fe20000001870 */
[----:B------:R-:W-:Y:S07]  /*134a0*/  LDSM.16.MT88.4 R24, [R55+0xe800] ;  /* 0x00e800003718783b */ /* 0x000fee0000004200 */
[----:B------:R-:W-:Y:S01]  /*134b0*/  HMMA.16816.F32 R48, R8, R50, R128 ;  /* 0x000000320830723c */ /* 0x000fe20000001880 */
[----:B------:R-:W-:-:S02]  /*134c0*/  F2FP.F16.F32.PACK_AB R8, R141, R133 ;  /* 0x000000858d08723e */ /* 0x000fc400000000ff */
[----:B------:R-:W-:Y:S02]  /*134d0*/  F2FP.F16.F32.PACK_AB R9, R132, R140 ;  /* 0x0000008c8409723e */ /* 0x000fe400000000ff */
[----:B------:R-:W-:Y:S02]  /*134e0*/  F2FP.F16.F32.PACK_AB R10, R224, R138 ;  /* 0x0000008ae00a723e */ /* 0x000fe400000000ff */
[----:B------:R-:W-:Y:S02]  /*134f0*/  F2FP.F16.F32.PACK_AB R11, R16, R17 ;  /* 0x00000011100b723e */ /* 0x000fe400000000ff */
[----:B------:R-:W-:Y:S02]  /*13500*/  MOV R131, R4 ;  /* 0x0000000400837202 */ /* 0x000fe40000000f00 */
[----:B------:R-:W-:Y:S02]  /*13510*/  MOV R130, R5 ;  /* 0x0000000500827202 */ /* 0x000fe40000000f00 */
[----:B------:R-:W-:Y:S01]  /*13520*/  MOV R129, R6 ;  /* 0x0000000600817202 */ /* 0x000fe20000000f00 */
[----:B------:R-:W-:Y:S01]  /*13530*/  HMMA.16816.F32 R56, R8, R12, R148 ;  /* 0x0000000c0838723c */ /* 0x000fe20000001894 */
[----:B------:R-:W-:-:S02]  /*13540*/  MOV R128, R7 ;  /* 0x0000000700807202 */ /* 0x000fc40000000f00 */
[----:B------:R-:W-:Y:S02]  /*13550*/  F2FP.F16.F32.PACK_AB R4, R252, R251 ;  /* 0x000000fbfc04723e */ /* 0x000fe400000000ff */
[----:B----4-:R-:W-:Y:S02]  /*13560*/  F2FP.F16.F32.PACK_AB R5, R230, R228 ;  /* 0x000000e4e605723e */ /* 0x010fe400000000ff */
[----:B------:R-:W-:Y:S01]  /*13570*/  F2FP.F16.F32.PACK_AB R6, R250, R249 ;  /* 0x000000f9fa06723e */ /* 0x000fe200000000ff */
[----:B------:R-:W-:Y:S01]  /*13580*/  HMMA.16816.F32 R64, R8, R14, R156 ;  /* 0x0000000e0840723c */ /* 0x000fe2000000189c */
[----:B-----5:R-:W-:Y:S02]  /*13590*/  F2FP.F16.F32.PACK_AB R7, R247, R231 ;  /* 0x000000e7f707723e */ /* 0x020fe400000000ff */
[----:B------:R-:W-:Y:S02]  /*135a0*/  MOV R150, R63 ;  /* 0x0000003f00967202 */ /* 0x000fe40000000f00 */
[----:B------:R-:W-:-:S02]  /*135b0*/  MOV R149, R62 ;  /* 0x0000003e00957202 */ /* 0x000fc40000000f00 */
[----:B------:R-:W-:Y:S01]  /*135c0*/  MOV R148, R61 ;  /* 0x0000003d00947202 */ /* 0x000fe20000000f00 */
[----:B------:R-:W-:Y:S01]  /*135d0*/  HMMA.16816.F32 R144, R4, R12, R144 ;  /* 0x0000000c0490723c */ /* 0x000fe20000001890 */
[----:B------:R-:W-:Y:S02]  /*135e0*/  MOV R159, R28 ;  /* 0x0000001c009f7202 */ /* 0x000fe40000000f00 */
[----:B------:R-:W-:Y:S02]  /*135f0*/  MOV R158, R29 ;  /* 0x0000001d009e7202 */ /* 0x000fe40000000f00 */
[----:B------:R-:W-:Y:S01]  /*13600*/  MOV R157, R18 ;  /* 0x00000012009d7202 */ /* 0x000fe20000000f00 */
[----:B------:R-:W-:Y:S01]  /*13610*/  LDSM.16.MT88.4 R28, [R45+0x2800] ;  /* 0x002800002d1c783b */ /* 0x000fe20000004200 */
[----:B------:R-:W-:Y:S01]  /*13620*/  MOV R156, R19 ;  /* 0x00000013009c7202 */ /* 0x000fe20000000f00 */
[----:B------:R-:W-:Y:S01]  /*13630*/  HMMA.16816.F32 R60, R8, R32, R160 ;  /* 0x00000020083c723c */ /* 0x000fe200000018a0 */
[----:B------:R-:W-:-:S02]  /*13640*/  MOV R161, R221 ;  /* 0x000000dd00a17202 */ /* 0x000fc40000000f00 */
[----:B------:R-:W-:Y:S02]  /*13650*/  MOV R151, R40 ;  /* 0x0000002800977202 */ /* 0x000fe40000000f00 */
[----:B------:R-:W-:Y:S02]  /*13660*/  MOV R163, R41 ;  /* 0x0000002900a37202 */ /* 0x000fe40000000f00 */
[----:B------:R-:W-:Y:S01]  /*13670*/  MOV R162, R17 ;  /* 0x0000001100a27202 */ /* 0x000fe20000000f00 */
[----:B------:R-:W-:Y:S01]  /*13680*/  HMMA.16816.F32 R152, R4, R14, R152 ;  /* 0x0000000e0498723c */ /* 0x000fe20000001898 */
[----:B------:R-:W-:Y:S01]  /*13690*/  MOV R160, R16 ;  /* 0x0000001000a07202 */ /* 0x000fe20000000f00 */
[----:B------:R-:W-:Y:S01]  /*136a0*/  LDSM.16.MT88.4 R12, [R44+0xe800] ;  /* 0x00e800002c0c783b */ /* 0x000fe20000004200 */
[----:B------:R-:W-:-:S03]  /*136b0*/  MOV R221, R42 ;  /* 0x0000002a00dd7202 */ /* 0x000fc60000000f00 */
[----:B------:R-:W2:Y:S02]  /*136c0*/  LDSM.16.MT88.4 R16, [R54+0x800] ;  /* 0x000800003610783b */ /* 0x000ea40000004200 */
[-C--:B-1----:R-:W-:Y:S02]  /*136d0*/  HMMA.16816.F32 R180, R4, R20.reuse, R180 ;  /* 0x0000001404b4723c */ /* 0x082fe400000018b4 */
[----:B------:R-:W1:Y:S06]  /*136e0*/  LDSM.16.MT88.4 R40, [R54+0x2800] ;  /* 0x002800003628783b */ /* 0x000e6c0000004200 */
[----:B------:R-:W-:Y:S01]  /*136f0*/  HMMA.16816.F32 R176, R8, R20, R176 ;  /* 0x0000001408b0723c */ /* 0x000fe200000018b0 */
[----:B------:R-:W-:-:S02]  /*13700*/  MOV R20, R224 ;  /* 0x000000e000147202 */ /* 0x000fc40000000f00 */
[----:B------:R3:W-:Y:S01]  /*13710*/  MUFU.EX2 R224, R0 ;  /* 0x0000000000e07308 */ /* 0x0007e20000000800 */
[----:B------:R-:W-:Y:S02]  /*13720*/  MOV R21, R226 ;  /* 0x000000e200157202 */ /* 0x000fe40000000f00 */
[----:B------:R-:W-:Y:S01]  /*13730*/  MOV R237, R20 ;  /* 0x0000001400ed7202 */ /* 0x000fe20000000f00 */
[----:B------:R4:W-:Y:S01]  /*13740*/  MUFU.EX2 R226, R2 ;  /* 0x0000000200e27308 */ /* 0x0009e20000000800 */
[----:B------:R-:W-:Y:S01]  /*13750*/  HMMA.16816.F32 R164, R4, R32, R164 ;  /* 0x0000002004a4723c */ /* 0x000fe200000018a4 */
[----:B------:R-:W-:-:S07]  /*13760*/  MOV R20, R150 ;  /* 0x0000009600147202 */ /* 0x000fce0000000f00 */
[----:B------:R-:W-:Y:S01]  /*13770*/  HMMA.16816.F32 R168, R4, R34, R168 ;  /* 0x0000002204a8723c */ /* 0x000fe200000018a8 */
[--C-:B---3--:R-:W-:Y:S01]  /*13780*/  FFMA.FTZ R0, R236, UR10, -R39.reuse ;  /* 0x0000000aec007c23 */ /* 0x108fe20008010827 */
[----:B------:R-:W-:Y:S02]  /*13790*/  MOV R236, R21 ;  /* 0x0000001500ec7202 */ /* 0x000fe40000000f00 */
[----:B------:R-:W-:Y:S01]  /*137a0*/  MOV R21, R151 ;  /* 0x0000009700157202 */ /* 0x000fe20000000f00 */
[----:B----4-:R-:W-:-:S03]  /*137b0*/  FFMA.FTZ R2, R232, UR10, -R39 ;  /* 0x0000000ae8027c23 */ /* 0x010fc60008010827 */
[C---:B------:R-:W-:Y:S08]  /*137c0*/  HMMA.16816.F32 R184, R4.reuse, R22, R184 ;  /* 0x0000001604b8723c */ /* 0x040ff000000018b8 */
[C---:B--2---:R-:W-:Y:S08]  /*137d0*/  HMMA.16816.F32 R196, R4.reuse, R16, R196 ;  /* 0x0000001004c4723c */ /* 0x044ff000000018c4 */
[C---:B------:R-:W-:Y:S08]  /*137e0*/  HMMA.16816.F32 R200, R4.reuse, R18, R200 ;  /* 0x0000001204c8723c */ /* 0x040ff000000018c8 */
[C---:B------:R-:W-:Y:S08]  /*137f0*/  HMMA.16816.F32 R72, R4.reuse, R12, R72 ;  /* 0x0000000c0448723c */ /* 0x040ff00000001848 */
[C---:B------:R-:W-:Y:S08]  /*13800*/  HMMA.16816.F32 R76, R4.reuse, R14, R76 ;  /* 0x0000000e044c723c */ /* 0x040ff0000000184c */
[C---:B------:R-:W-:Y:S08]  /*13810*/  HMMA.16816.F32 R88, R4.reuse, R24, R88 ;  /* 0x000000180458723c */ /* 0x040ff00000001858 */
[C---:B------:R-:W-:Y:S08]  /*13820*/  HMMA.16816.F32 R92, R4.reuse, R26, R92 ;  /* 0x0000001a045c723c */ /* 0x040ff0000000185c */
[C---:B------:R-:W-:Y:S08]  /*13830*/  HMMA.16816.F32 R104, R4.reuse, R28, R104 ;  /* 0x0000001c0468723c */ /* 0x040ff00000001868 */
[C---:B------:R-:W-:Y:S08]  /*13840*/  HMMA.16816.F32 R108, R4.reuse, R30, R108 ;  /* 0x0000001e046c723c */ /* 0x040ff0000000186c */
[C---:B-1----:R-:W-:Y:S08]  /*13850*/  HMMA.16816.F32 R120, R4.reuse, R40, R120 ;  /* 0x000000280478723c */ /* 0x042ff00000001878 */
[----:B------:R-:W-:Y:S01]  /*13860*/  HMMA.16816.F32 R124, R4, R42, R124 ;  /* 0x0000002a047c723c */ /* 0x000fe2000000187c */
[----:B------:R-:W-:-:S02]  /*13870*/  MOV R4, R227 ;  /* 0x000000e300047202 */ /* 0x000fc40000000f00 */
[----:B------:R1:W-:Y:S01]  /*13880*/  MUFU.EX2 R227, R0 ;  /* 0x0000000000e37308 */ /* 0x0003e20000000800 */
[----:B------:R-:W-:Y:S02]  /*13890*/  MOV R5, R133 ;  /* 0x0000008500057202 */ /* 0x000fe40000000f00 */
[----:B------:R-:W-:Y:S02]  /*138a0*/  MOV R133, R219 ;  /* 0x000000db00857202 */ /* 0x000fe40000000f00 */
[----:B------:R-:W-:Y:S01]  /*138b0*/  HMMA.16816.F32 R188, R8, R22, R188 ;  /* 0x0000001608bc723c */ /* 0x000fe200000018bc */
[----:B------:R-:W-:Y:S02]  /*138c0*/  MOV R23, R222 ;  /* 0x000000de00177202 */ /* 0x000fe40000000f00 */
[----:B------:R2:W-:Y:S01]  /*138d0*/  MUFU.EX2 R222, R2 ;  /* 0x0000000200de7308 */ /* 0x0005e20000000800 */
[----:B------:R-:W-:Y:S02]  /*138e0*/  MOV R22, R221 ;  /* 0x000000dd00167202 */ /* 0x000fe40000000f00 */
[----:B------:R-:W-:-:S02]  /*138f0*/  MOV R6, R140 ;  /* 0x0000008c00067202 */ /* 0x000fc40000000f00 */
[C---:B------:R-:W-:Y:S01]  /*13900*/  HMMA.16816.F32 R192, R8.reuse, R16, R192 ;  /* 0x0000001008c0723c */ /* 0x040fe200000018c0 */
[--C-:B-1----:R-:W-:Y:S01]  /*13910*/  FFMA.FTZ R0, R216, UR10, -R38.reuse ;  /* 0x0000000ad8007c23 */ /* 0x102fe20008010826 */
[----:B------:R-:W-:Y:S02]  /*13920*/  MOV R16, R220 ;  /* 0x000000dc00107202 */ /* 0x000fe40000000f00 */
[----:B------:R-:W-:Y:S01]  /*13930*/  MOV R7, R141 ;  /* 0x0000008d00077202 */ /* 0x000fe20000000f00 */
[----:B------:R1:W-:Y:S01]  /*13940*/  MUFU.EX2 R220, R0 ;  /* 0x0000000000dc7308 */ /* 0x0003e20000000800 */
[----:B------:R-:W-:Y:S02]  /*13950*/  MOV R17, R132 ;  /* 0x0000008400117202 */ /* 0x000fe40000000f00 */
[----:B------:R-:W-:Y:S01]  /*13960*/  HMMA.16816.F32 R68, R8, R12, R68 ;  /* 0x0000000c0844723c */ /* 0x000fe20000001844 */
[----:B--2---:R-:W-:Y:S01]  /*13970*/  FFMA.FTZ R2, R214, UR10, -R38 ;  /* 0x0000000ad6027c23 */ /* 0x004fe20008010826 */
[----:B------:R-:W-:Y:S01]  /*13980*/  MUFU.EX2 R132, R3 ;  /* 0x0000000300847308 */ /* 0x000fe20000000800 */
[----:B------:R-:W-:-:S02]  /*13990*/  MOV R233, R6 ;  /* 0x0000000600e97202 */ /* 0x000fc40000000f00 */
[----:B------:R-:W-:Y:S01]  /*139a0*/  MOV R232, R23 ;  /* 0x0000001700e87202 */ /* 0x000fe20000000f00 */
[----:B------:R2:W-:Y:S01]  /*139b0*/  MUFU.EX2 R221, R2 ;  /* 0x0000000200dd7308 */ /* 0x0005e20000000800 */
[----:B------:R-:W-:Y:S01]  /*139c0*/  MOV R23, R149 ;  /* 0x0000009500177202 */ /* 0x000fe20000000f00 */
[----:B------:R-:W-:Y:S01]  /*139d0*/  HMMA.16816.F32 R80, R8, R14, R80 ;  /* 0x0000000e0850723c */ /* 0x000fe20000001850 */
[----:B------:R-:W-:Y:S01]  /*139e0*/  LDSM.16.MT88.4 R12, [R44+0xd000] ;  /* 0x00d000002c0c783b */ /* 0x000fe20000004200 */
[----:B-1----:R-:W-:Y:S01]  /*139f0*/  FFMA.FTZ R0, R223, UR10, -R38 ;  /* 0x0000000adf007c23 */ /* 0x002fe20008010826 */
[----:B------:R-:W-:-:S03]  /*13a00*/  MOV R223, R17 ;  /* 0x0000001100df7202 */ /* 0x000fc60000000f00 */
[----:B------:R1:W-:Y:S02]  /*13a10*/  MUFU.EX2 R216, R0 ;  /* 0x0000000000d87308 */ /* 0x0003e40000000800 */
[----:B------:R-:W-:Y:S01]  /*13a20*/  HMMA.16816.F32 R172, R8, R34, R172 ;  /* 0x0000002208ac723c */ /* 0x000fe200000018ac */
[----:B------:R-:W3:Y:S01]  /*13a30*/  LDSM.16.MT88.4 R32, [R55+0xd000] ;  /* 0x00d000003720783b */ /* 0x000ee20000004200 */
[----:B--2---:R-:W-:-:S04]  /*13a40*/  FFMA.FTZ R2, R225, UR10, -R38 ;  /* 0x0000000ae1027c23 */ /* 0x004fc80008010826 */
[----:B------:R2:W-:Y:S02]  /*13a50*/  MUFU.EX2 R219, R2 ;  /* 0x0000000200db7308 */ /* 0x0005e40000000800 */
[----:B------:R-:W-:Y:S01]  /*13a60*/  HMMA.16816.F32 R204, R8, R18, R204 ;  /* 0x0000001208cc723c */ /* 0x000fe200000018cc */
[----:B------:R-:W-:Y:S02]  /*13a70*/  MOV R18, R161 ;  /* 0x000000a100127202 */ /* 0x000fe40000000f00 */
[----:B------:R-:W-:Y:S01]  /*13a80*/  MOV R19, R162 ;  /* 0x000000a200137202 */ /* 0x000fe20000000f00 */
[----:B-1----:R-:W-:Y:S01]  /*13a90*/  FFMA.FTZ R0, R212, UR10, -R36 ;  /* 0x0000000ad4007c23 */ /* 0x002fe20008010824 */
[----:B------:R-:W-:-:S03]  /*13aa0*/  MOV R3, R18 ;  /* 0x0000001200037202 */ /* 0x000fc60000000f00 */
[----:B------:R1:W-:Y:S01]  /*13ab0*/  MUFU.EX2 R214, R0 ;  /* 0x0000000000d67308 */ /* 0x0003e20000000800 */
[----:B------:R-:W-:Y:S01]  /*13ac0*/  HMMA.16816.F32 R84, R8, R24, R84 ;  /* 0x000000180854723c */ /* 0x000fe20000001854 */
[----:B------:R-:W-:Y:S02]  /*13ad0*/  MOV R24, R7 ;  /* 0x0000000700187202 */ /* 0x000fe40000000f00 */
[----:B------:R-:W-:Y:S01]  /*13ae0*/  MOV R25, R160 ;  /* 0x000000a000197202 */ /* 0x000fe20000000f00 */
[----:B--2---:R-:W-:Y:S01]  /*13af0*/  FFMA.FTZ R2, R211, UR10, -R36 ;  /* 0x0000000ad3027c23 */ /* 0x004fe20008010824 */
[----:B------:R-:W-:-:S03]  /*13b00*/  MOV R225, R24 ;  /* 0x0000001800e17202 */ /* 0x000fc60000000f00 */
[----:B------:R2:W4:Y:S01]  /*13b10*/  MUFU.EX2 R212, R2 ;  /* 0x0000000200d47308 */ /* 0x0005220000000800 */
[----:B------:R-:W-:Y:S01]  /*13b20*/  HMMA.16816.F32 R96, R8, R26, R96 ;  /* 0x0000001a0860723c */ /* 0x000fe20000001860 */
[----:B------:R-:W-:Y:S02]  /*13b30*/  MOV R26, R4 ;  /* 0x00000004001a7202 */ /* 0x000fe40000000f00 */
[----:B------:R-:W-:Y:S01]  /*13b40*/  MOV R27, R5 ;  /* 0x00000005001b7202 */ /* 0x000fe20000000f00 */
[----:B-1----:R-:W-:-:S04]  /*13b50*/  FFMA.FTZ R0, R209, UR10, -R36 ;  /* 0x0000000ad1007c23 */ /* 0x002fc80008010824 */
[----:B------:R1:W-:Y:S01]  /*13b60*/  MUFU.EX2 R139, R0 ;  /* 0x00000000008b7308 */ /* 0x0003e20000000800 */
[----:B------:R-:W-:Y:S01]  /*13b70*/  HMMA.16816.F32 R100, R8, R28, R100 ;  /* 0x0000001c0864723c */ /* 0x000fe20000001864 */
[----:B------:R-:W-:Y:S02]  /*13b80*/  MOV R29, R22 ;  /* 0x00000016001d7202 */ /* 0x000fe40000000f00 */
[----:B------:R-:W-:Y:S01]  /*13b90*/  MOV R22, R148 ;  /* 0x0000009400167202 */ /* 0x000fe20000000f00 */
[----:B--2---:R-:W-:Y:S01]  /*13ba0*/  FFMA.FTZ R2, R208, UR10, -R36 ;  /* 0x0000000ad0027c23 */ /* 0x004fe20008010824 */
[----:B----4-:R-:W-:-:S03]  /*13bb0*/  F2FP.F16.F32.PACK_AB R4, R212, R214 ;  /* 0x000000d6d404723e */ /* 0x010fc600000000ff */
[----:B------:R2:W4:Y:S01]  /*13bc0*/  MUFU.EX2 R140, R2 ;  /* 0x00000002008c7308 */ /* 0x0005220000000800 */
[C---:B------:R-:W-:Y:S01]  /*13bd0*/  HMMA.16816.F32 R112, R8.reuse, R30, R112 ;  /* 0x0000001e0870723c */ /* 0x040fe20000001870 */
[--C-:B-1----:R-:W-:Y:S01]  /*13be0*/  FFMA.FTZ R0, R213, UR10, -R37.reuse ;  /* 0x0000000ad5007c23 */ /* 0x102fe20008010825 */
[----:B------:R-:W-:Y:S02]  /*13bf0*/  MOV R213, R233 ;  /* 0x000000e900d57202 */ /* 0x000fe40000000f00 */
[----:B------:R-:W-:Y:S01]  /*13c00*/  MOV R233, R25 ;  /* 0x0000001900e97202 */ /* 0x000fe20000000f00 */
[----:B------:R1:W5:Y:S03]  /*13c10*/  MUFU.EX2 R141, R0 ;  /* 0x00000000008d7308 */ /* 0x0003660000000800 */
[----:B------:R-:W-:Y:S01]  /*13c20*/  HMMA.16816.F32 R116, R8, R40, R116 ;  /* 0x000000280874723c */ /* 0x000fe20000001874 */
[----:B--2---:R-:W-:Y:S01]  /*13c30*/  FFMA.FTZ R2, R143, UR10, -R37 ;  /* 0x0000000a8f027c23 */ /* 0x004fe20008010825 */
[----:B----4-:R-:W-:-:S02]  /*13c40*/  F2FP.F16.F32.PACK_AB R6, R140, R139 ;  /* 0x0000008b8c06723e */ /* 0x010fc400000000ff */
[----:B------:R-:W-:-:S04]  /*13c50*/  MOV R143, R27 ;  /* 0x0000001b008f7202 */ /* 0x000fc80000000f00 */
[----:B------:R-:W-:Y:S01]  /*13c60*/  HMMA.16816.F32 R48, R8, R42, R48 ;  /* 0x0000002a0830723c */ /* 0x000fe20000001830 */
[----:B------:R-:W-:Y:S01]  /*13c70*/  F2FP.F16.F32.PACK_AB R8, R226, R224 ;  /* 0x000000e0e208723e */ /* 0x000fe200000000ff */
[----:B------:R-:W2:Y:S01]  /*13c80*/  LDSM.16.MT88.4 R40, [R54+0x3000] ;  /* 0x003000003628783b */ /* 0x000ea20000004200 */
[----:B------:R-:W-:Y:S01]  /*13c90*/  F2FP.F16.F32.PACK_AB R9, R221, R220 ;  /* 0x000000dcdd09723e */ /* 0x000fe200000000ff */
[----:B-1----:R-:W-:Y:S01]  /*13ca0*/  FFMA.FTZ R0, R142, UR10, -R37 ;  /* 0x0000000a8e007c23 */ /* 0x002fe20008010825 */
[----:B------:R-:W-:Y:S02]  /*13cb0*/  MOV R142, R133 ;  /* 0x00000085008e7202 */ /* 0x000fe40000000f00 */
[----:B------:R1:W-:Y:S01]  /*13cc0*/  MUFU.EX2 R133, R2 ;  /* 0x0000000200857308 */ /* 0x0003e20000000800 */
[----:B------:R-:W-:Y:S02]  /*13cd0*/  F2FP.F16.F32.PACK_AB R10, R222, R227 ;  /* 0x000000e3de0a723e */ /* 0x000fe400000000ff */
[----:B------:R-:W-:-:S02]  /*13ce0*/  F2FP.F16.F32.PACK_AB R11, R219, R216 ;  /* 0x000000d8db0b723e */ /* 0x000fc400000000ff */
[----:B-----5:R-:W-:-:S05]  /*13cf0*/  F2FP.F16.F32.PACK_AB R5, R132, R141 ;  /* 0x0000008d8405723e */ /* 0x020fca00000000ff */
[C---:B---3--:R-:W-:Y:S01]  /*13d00*/  HMMA.16816.F32 R208, R8.reuse, R32, R60 ;  /* 0x0000002008d0723c */ /* 0x048fe2000000183c */
[----:B------:R-:W-:Y:S02]  /*13d10*/  MOV R60, R22 ;  /* 0x00000016003c7202 */ /* 0x000fe40000000f00 */
[----:B------:R-:W-:Y:S02]  /*13d20*/  MOV R61, R23 ;  /* 0x00000017003d7202 */ /* 0x000fe40000000f00 */
[----:B-1----:R-:W-:Y:S02]  /*13d30*/  MOV R2, R16 ;  /* 0x0000001000027202 */ /* 0x002fe40000000f00 */
[----:B------:R-:W-:Y:S01]  /*13d40*/  MOV R16, R138 ;  /* 0x0000008a00107202 */ /* 0x000fe20000000f00 */
[----:B------:R-:W-:Y:S01]  /*13d50*/  HMMA.16816.F32 R148, R8, R12, R56 ;  /* 0x0000000c0894723c */ /* 0x000fe20000001838 */
[----:B------:R-:W1:Y:S01]  /*13d60*/  MUFU.EX2 R138, R0 ;  /* 0x00000000008a7308 */ /* 0x000e620000000800 */
[----:B------:R-:W-:-:S02]  /*13d70*/  MOV R62, R20 ;  /* 0x00000014003e7202 */ /* 0x000fc40000000f00 */
[----:B------:R-:W-:Y:S02]  /*13d80*/  MOV R63, R21 ;  /* 0x00000015003f7202 */ /* 0x000fe40000000f00 */
[----:B------:R-:W3:Y:S01]  /*13d90*/  LDSM.16.MT88.4 R20, [R54+0x1000] ;  /* 0x001000003614783b */ /* 0x000ee20000004200 */
[----:B-1----:R-:W-:Y:S01]  /*13da0*/  F2FP.F16.F32.PACK_AB R7, R138, R133 ;  /* 0x000000858a07723e */ /* 0x002fe200000000ff */
[----:B--2---:R-:W-:Y:S01]  /*13db0*/  HMMA.16816.F32 R116, R8, R40, R116 ;  /* 0x000000280874723c */ /* 0x004fe20000001874 */
[----:B------:R-:W-:-:S07]  /*13dc0*/  MOV R0, R163 ;  /* 0x000000a300007202 */ /* 0x000fce0000000f00 */
[----:B------:R-:W-:Y:S01]  /*13dd0*/  HMMA.16816.F32 R160, R8, R14, R64 ;  /* 0x0000000e08a0723c */ /* 0x000fe20000001840 */
[----:B------:R-:W-:Y:S02]  /*13de0*/  MOV R66, R232 ;  /* 0x000000e800427202 */ /* 0x000fe40000000f00 */
[----:B------:R-:W-:Y:S02]  /*13df0*/  MOV R65, R236 ;  /* 0x000000ec00417202 */ /* 0x000fe40000000f00 */
[----:B------:R-:W-:Y:S02]  /*13e00*/  MOV R67, R29 ;  /* 0x0000001d00437202 */ /* 0x000fe40000000f00 */
[----:B------:R-:W-:Y:S01]  /*13e10*/  MOV R64, R26 ;  /* 0x0000001a00407202 */ /* 0x000fe20000000f00 */
[----:B------:R-:W-:Y:S01]  /*13e20*/  HMMA.16816.F32 R144, R4, R12, R144 ;  /* 0x0000000c0490723c */ /* 0x000fe20000001890 */
[----:B------:R-:W-:Y:S01]  /*13e30*/  MOV R236, R19 ;  /* 0x0000001300ec7202 */ /* 0x000fe20000000f00 */
[----:B------:R-:W1:Y:S01]  /*13e40*/  LDSM.16.MT88.4 R24, [R45+0x1000] ;  /* 0x001000002d18783b */ /* 0x000e620000004200 */
[----:B------:R-:W-:-:S03]  /*13e50*/  MOV R232, R16 ;  /* 0x0000001000e87202 */ /* 0x000fc60000000f00 */
[----:B------:R-:W2:Y:S02]  /*13e60*/  LDSM.16.MT88.4 R16, [R44+0xf000] ;  /* 0x00f000002c10783b */ /* 0x000ea40000004200 */
[C---:B------:R-:W-:Y:S02]  /*13e70*/  HMMA.16816.F32 R152, R4.reuse, R14, R152 ;  /* 0x0000000e0498723c */ /* 0x040fe40000001898 */
[----:B------:R-:W4:Y:S04]  /*13e80*/  LDSM.16.MT88.4 R12, [R55+0xf000] ;  /* 0x00f00000370c783b */ /* 0x000f280000004200 */
[----:B------:R-:W5:Y:S02]  /*13e90*/  LDSM.16.MT88.4 R28, [R45+0x3000] ;  /* 0x003000002d1c783b */ /* 0x000f640000004200 */
[C---:B------:R-:W-:Y:S08]  /*13ea0*/  HMMA.16816.F32 R164, R4.reuse, R32, R164 ;  /* 0x0000002004a4723c */ /* 0x040ff000000018a4 */
[C---:B------:R-:W-:Y:S08]  /*13eb0*/  HMMA.16816.F32 R168, R4.reuse, R34, R168 ;  /* 0x0000002204a8723c */ /* 0x040ff000000018a8 */
[C---:B---3--:R-:W-:Y:S08]  /*13ec0*/  HMMA.16816.F32 R196, R4.reuse, R20, R196 ;  /* 0x0000001404c4723c */ /* 0x048ff000000018c4 */
[C---:B------:R-:W-:Y:S08]  /*13ed0*/  HMMA.16816.F32 R200, R4.reuse, R22, R200 ;  /* 0x0000001604c8723c */ /* 0x040ff000000018c8 */
[C---:B-1----:R-:W-:Y:S08]  /*13ee0*/  HMMA.16816.F32 R180, R4.reuse, R24, R180 ;  /* 0x0000001804b4723c */ /* 0x042ff000000018b4 */
[C---:B------:R-:W-:Y:S08]  /*13ef0*/  HMMA.16816.F32 R184, R4.reuse, R26, R184 ;  /* 0x0000001a04b8723c */ /* 0x040ff000000018b8 */
[C---:B--2---:R-:W-:Y:S08]  /*13f00*/  HMMA.16816.F32 R72, R4.reuse, R16, R72 ;  /* 0x000000100448723c */ /* 0x044ff00000001848 */
[C---:B------:R-:W-:Y:S08]  /*13f10*/  HMMA.16816.F32 R76, R4.reuse, R18, R76 ;  /* 0x00000012044c723c */ /* 0x040ff0000000184c */
[C---:B----4-:R-:W-:Y:S08]  /*13f20*/  HMMA.16816.F32 R88, R4.reuse, R12, R88 ;  /* 0x0000000c0458723c */ /* 0x050ff00000001858 */
[C---:B------:R-:W-:Y:S08]  /*13f30*/  HMMA.16816.F32 R92, R4.reuse, R14, R92 ;  /* 0x0000000e045c723c */ /* 0x040ff0000000185c */
[C---:B-----5:R-:W-:Y:S08]  /*13f40*/  HMMA.16816.F32 R104, R4.reuse, R28, R104 ;  /* 0x0000001c0468723c */ /* 0x060ff00000001868 */
[C---:B------:R-:W-:Y:S08]  /*13f50*/  HMMA.16816.F32 R108, R4.reuse, R30, R108 ;  /* 0x0000001e046c723c */ /* 0x040ff0000000186c */
[C---:B------:R-:W-:Y:S08]  /*13f60*/  HMMA.16816.F32 R120, R4.reuse, R40, R120 ;  /* 0x000000280478723c */ /* 0x040ff00000001878 */
[----:B------:R-:W-:Y:S01]  /*13f70*/  HMMA.16816.F32 R56, R4, R42, R124 ;  /* 0x0000002a0438723c */ /* 0x000fe2000000187c */
[----:B------:R-:W-:Y:S01]  /*13f80*/  MOV R5, R0 ;  /* 0x0000000000057202 */ /* 0x000fe20000000f00 */
[----:B------:R-:W-:Y:S01]  /*13f90*/  FFMA.FTZ R0, R218, UR10, -R36 ;  /* 0x0000000ada007c23 */ /* 0x000fe20008010824 */
[----:B------:R-:W-:-:S02]  /*13fa0*/  MOV R125, R62 ;  /* 0x0000003e007d7202 */ /* 0x000fc40000000f00 */
[----:B------:R-:W-:Y:S02]  /*13fb0*/  MOV R127, R64 ;  /* 0x00000040007f7202 */ /* 0x000fe40000000f00 */
[----:B------:R-:W-:Y:S01]  /*13fc0*/  MOV R126, R65 ;  /* 0x00000041007e7202 */ /* 0x000fe20000000f00 */
[C---:B------:R-:W-:Y:S01]  /*13fd0*/  HMMA.16816.F32 R68, R8.reuse, R16, R68 ;  /* 0x000000100844723c */ /* 0x040fe20000001844 */
[----:B------:R1:W-:Y:S01]  /*13fe0*/  MUFU.EX2 R16, R0 ;  /* 0x0000000000107308 */ /* 0x0003e20000000800 */
[----:B------:R-:W-:Y:S02]  /*13ff0*/  MOV R4, R67 ;  /* 0x0000004300047202 */ /* 0x000fe40000000f00 */
[----:B------:R-:W-:Y:S01]  /*14000*/  MOV R6, R2 ;  /* 0x0000000200067202 */ /* 0x000fe20000000f00 */
[----:B------:R-:W-:Y:S01]  /*14010*/  FFMA.FTZ R2, R217, UR10, -R36 ;  /* 0x0000000ad9027c23 */ /* 0x000fe20008010824 */
[----:B------:R-:W-:Y:S02]  /*14020*/  MOV R7, R142 ;  /* 0x0000008e00077202 */ /* 0x000fe40000000f00 */
[----:B------:R-:W-:Y:S01]  /*14030*/  HMMA.16816.F32 R32, R8, R34, R172 ;  /* 0x000000220820723c */ /* 0x000fe200000018ac */
[----:B------:R-:W-:Y:S01]  /*14040*/  MOV R174, R60 ;  /* 0x0000003c00ae7202 */ /* 0x000fe20000000f00 */
[----:B------:R2:W3:Y:S01]  /*14050*/  MUFU.EX2 R17, R2 ;  /* 0x0000000200117308 */ /* 0x0004e20000000800 */
[----:B------:R-:W-:-:S02]  /*14060*/  MOV R173, R61 ;  /* 0x0000003d00ad7202 */ /* 0x000fc40000000f00 */
[----:B------:R-:W-:Y:S01]  /*14070*/  MOV R175, R63 ;  /* 0x0000003f00af7202 */ /* 0x000fe20000000f00 */
[--C-:B-1----:R-:W-:Y:S01]  /*14080*/  FFMA.FTZ R0, R215, UR10, -R36.reuse ;  /* 0x0000000ad7007c23 */ /* 0x102fe20008010824 */
[----:B------:R-:W-:Y:S01]  /*14090*/  MOV R172, R66 ;  /* 0x0000004200ac7202 */ /* 0x000fe20000000f00 */
[C---:B------:R-:W-:Y:S01]  /*140a0*/  HMMA.16816.F32 R60, R8.reuse, R26, R188 ;  /* 0x0000001a083c723c */ /* 0x040fe200000018bc */
[----:B------:R-:W-:Y:S02]  /*140b0*/  MOV R191, R159 ;  /* 0x0000009f00bf7202 */ /* 0x000fe40000000f00 */
[----:B------:R-:W-:Y:S02]  /*140c0*/  MOV R124, R156 ;  /* 0x0000009c007c7202 */ /* 0x000fe40000000f00 */
[----:B------:R-:W-:Y:S01]  /*140d0*/  MOV R190, R158 ;  /* 0x0000009e00be7202 */ /* 0x000fe20000000f00 */
[----:B--2---:R-:W-:Y:S02]  /*140e0*/  FFMA.FTZ R2, R248, UR10, -R36 ;  /* 0x0000000af8027c23 */ /* 0x004fe40008010824 */
[----:B------:R-:W-:Y:S01]  /*140f0*/  HMMA.16816.F32 R192, R8, R20, R192 ;  /* 0x0000001408c0723c */ /* 0x000fe200000018c0 */
[----:B------:R-:W-:-:S02]  /*14100*/  MOV R248, R190 ;  /* 0x000000be00f87202 */ /* 0x000fc40000000f00 */
[----:B------:R-:W-:Y:S02]  /*14110*/  MOV R190, R172 ;  /* 0x000000ac00be7202 */ /* 0x000fe40000000f00 */
[----:B------:R-:W-:Y:S02]  /*14120*/  MOV R142, R157 ;  /* 0x0000009d008e7202 */ /* 0x000fe40000000f00 */
[----:B------:R-:W1:Y:S01]  /*14130*/  LDSM.16.MT88.4 R156, [R44+0xd800] ;  /* 0x00d800002c9c783b */ /* 0x000e620000004200 */
[C---:B------:R-:W-:Y:S03]  /*14140*/  HMMA.16816.F32 R64, R8.reuse, R22, R204 ;  /* 0x000000160840723c */ /* 0x040fe600000018cc */
[----:B------:R-:W-:Y:S05]  /*14150*/  LDSM.16.MT88.4 R204, [R54+0x1800] ;  /* 0x0018000036cc783b */ /* 0x000fea0000004200 */
[C---:B------:R-:W-:Y:S01]  /*14160*/  HMMA.16816.F32 R20, R8.reuse, R18, R80 ;  /* 0x000000120814723c */ /* 0x040fe20000001850 */
[----:B------:R2:W-:Y:S01]  /*14170*/  MUFU.EX2 R18, R0 ;  /* 0x0000000000127308 */ /* 0x0005e20000000800 */
[----:B------:R4:W-:Y:S03]  /*14180*/  LDSM.16.MT88.4 R80, [R44+0xf800] ;  /* 0x00f800002c50783b */ /* 0x0009e60000004200 */
[----:B------:R5:W-:Y:S03]  /*14190*/  MUFU.EX2 R19, R2 ;  /* 0x0000000200137308 */ /* 0x000be60000000800 */
[----:B------:R-:W-:Y:S01]  /*141a0*/  HMMA.16816.F32 R84, R8, R12, R84 ;  /* 0x0000000c0854723c */ /* 0x000fe20000001854 */
[----:B--2---:R-:W-:Y:S01]  /*141b0*/  FFMA.FTZ R0, R229, UR10, -R37 ;  /* 0x0000000ae5007c23 */ /* 0x004fe20008010825 */
[----:B------:R-:W-:-:S06]  /*141c0*/  MOV R229, R191 ;  /* 0x000000bf00e57202 */ /* 0x000fcc0000000f00 */
[C---:B------:R-:W-:Y:S01]  /*141d0*/  HMMA.16816.F32 R176, R8.reuse, R24, R176 ;  /* 0x0000001808b0723c */ /* 0x040fe200000018b0 */
[----:B------:R-:W-:Y:S01]  /*141e0*/  MOV R191, R4 ;  /* 0x0000000400bf7202 */ /* 0x000fe20000000f00 */
[----:B------:R2:W-:Y:S01]  /*141f0*/  MUFU.EX2 R13, R0 ;  /* 0x00000000000d7308 */ /* 0x0005e20000000800 */
[----:B------:R-:W-:Y:S01]  /*14200*/  MOV R4, R5 ;  /* 0x0000000500047202 */ /* 0x000fe20000000f00 */
[----:B-----5:R-:W-:Y:S01]  /*14210*/  FFMA.FTZ R2, R240, UR10, -R37 ;  /* 0x0000000af0027c23 */ /* 0x020fe20008010825 */
[----:B------:R-:W-:Y:S02]  /*14220*/  MOV R5, R6 ;  /* 0x0000000600057202 */ /* 0x000fe40000000f00 */
[----:B------:R-:W-:Y:S01]  /*14230*/  MOV R6, R7 ;  /* 0x0000000700067202 */ /* 0x000fe20000000f00 */
[----:B------:R-:W-:Y:S01]  /*14240*/  HMMA.16816.F32 R24, R8, R14, R96 ;  /* 0x0000000e0818723c */ /* 0x000fe20000001860 */
[----:B------:R-:W-:Y:S01]  /*14250*/  MOV R7, R124 ;  /* 0x0000007c00077202 */ /* 0x000fe20000000f00 */
[----:B------:R-:W-:Y:S01]  /*14260*/  LDSM.16.MT88.4 R96, [R55+0xf800] ;  /* 0x00f800003760783b */ /* 0x000fe20000004200 */
[----:B------:R-:W-:Y:S01]  /*14270*/  MOV R124, R125 ;  /* 0x0000007d007c7202 */ /* 0x000fe20000000f00 */
[----:B------:R5:W-:Y:S01]  /*14280*/  MUFU.EX2 R15, R2 ;  /* 0x00000002000f7308 */ /* 0x000be20000000800 */
[----:B------:R-:W-:-:S02]  /*14290*/  MOV R217, R4 ;  /* 0x0000000400d97202 */ /* 0x000fc40000000f00 */
[----:B------:R-:W-:Y:S01]  /*142a0*/  MOV R218, R5 ;  /* 0x0000000500da7202 */ /* 0x000fe20000000f00 */
[--C-:B--2---:R-:W-:Y:S01]  /*142b0*/  FFMA.FTZ R0, R246, UR10, -R37.reuse ;  /* 0x0000000af6007c23 */ /* 0x104fe20008010825 */
[----:B------:R-:W-:Y:S01]  /*142c0*/  MOV R125, R3 ;  /* 0x00000003007d7202 */ /* 0x000fe20000000f00 */
[----:B------:R-:W-:Y:S01]  /*142d0*/  FFMA.FTZ R3, R241, UR10, -R37 ;  /* 0x0000000af1037c23 */ /* 0x000fe20008010825 */
[----:B------:R-:W-:Y:S01]  /*142e0*/  MOV R215, R191 ;  /* 0x000000bf00d77202 */ /* 0x000fe20000000f00 */
[C---:B------:R-:W-:Y:S01]  /*142f0*/  HMMA.16816.F32 R100, R8.reuse, R28, R100 ;  /* 0x0000001c0864723c */ /* 0x040fe20000001864 */
[----:B------:R-:W-:Y:S01]  /*14300*/  MOV R4, R6 ;  /* 0x0000000600047202 */ /* 0x000fe20000000f00 */
[----:B------:R2:W1:Y:S01]  /*14310*/  MUFU.EX2 R14, R3 ;  /* 0x00000003000e7308 */ /* 0x0004620000000800 */
[----:B------:R-:W-:Y:S02]  /*14320*/  MOV R5, R7 ;  /* 0x0000000700057202 */ /* 0x000fe40000000f00 */
[----:B------:R-:W-:Y:S01]  /*14330*/  MOV R6, R124 ;  /* 0x0000007c00067202 */ /* 0x000fe20000000f00 */
[----:B------:R3:W1:Y:S01]  /*14340*/  MUFU.EX2 R12, R0 ;  /* 0x00000000000c7308 */ /* 0x0006620000000800 */
[----:B------:R-:W-:Y:S01]  /*14350*/  MOV R7, R127 ;  /* 0x0000007f00077202 */ /* 0x000fe20000000f00 */
[----:B------:R-:W-:Y:S01]  /*14360*/  HMMA.16816.F32 R28, R8, R30, R112 ;  /* 0x0000001e081c723c */ /* 0x000fe20000001870 */
[----:B------:R-:W-:Y:S01]  /*14370*/  MOV R241, R173 ;  /* 0x000000ad00f17202 */ /* 0x000fe20000000f00 */
[----:B------:R-:W-:Y:S01]  /*14380*/  LDSM.16.MT88.4 R112, [R45+0x3800] ;  /* 0x003800002d70783b */ /* 0x000fe20000004200 */
[----:B------:R-:W-:Y:S01]  /*14390*/  MOV R240, R174 ;  /* 0x000000ae00f07202 */ /* 0x000fe20000000f00 */
[----:B-----5:R-:W-:Y:S01]  /*143a0*/  FFMA.FTZ R2, R245, UR10, -R39 ;  /* 0x0000000af5027c23 */ /* 0x020fe20008010827 */
[----:B------:R-:W-:-:S02]  /*143b0*/  MOV R246, R175 ;  /* 0x000000af00f67202 */ /* 0x000fc40000000f00 */
[----:B------:R5:W-:Y:S01]  /*143c0*/  LDSM.16.MT88.4 R172, [R55+0xd800] ;  /* 0x00d8000037ac783b */ /* 0x000be20000004200 */
[----:B------:R-:W-:Y:S01]  /*143d0*/  HMMA.16816.F32 R48, R8, R42, R48 ;  /* 0x0000002a0830723c */ /* 0x000fe20000001830 */
[----:B------:R-:W-:Y:S01]  /*143e0*/  MOV R11, R190 ;  /* 0x000000be000b7202 */ /* 0x000fe20000000f00 */
[--C-:B--2---:R-:W-:Y:S01]  /*143f0*/  FFMA.FTZ R3, R242, UR10, -R39.reuse ;  /* 0x0000000af2037c23 */ /* 0x104fe20008010827 */
[----:B------:R2:W-:Y:S01]  /*14400*/  LDSM.16.MT88.4 R188, [R45+0x1800] ;  /* 0x001800002dbc783b */ /* 0x0005e20000004200 */
[----:B----4-:R-:W-:Y:S01]  /*14410*/  MOV R44, R217 ;  /* 0x000000d9002c7202 */ /* 0x010fe20000000f00 */
[----:B---3--:R-:W-:Y:S01]  /*14420*/  FFMA.FTZ R0, R243, UR10, -R39 ;  /* 0x0000000af3007c23 */ /* 0x008fe20008010827 */
[----:B------:R-:W-:Y:S01]  /*14430*/  MOV R217, R4 ;  /* 0x0000000400d97202 */ /* 0x000fe20000000f00 */
[----:B------:R3:W-:Y:S01]  /*14440*/  MUFU.EX2 R40, R3 ;  /* 0x0000000300287308 */ /* 0x0007e20000000800 */
[----:B------:R-:W-:Y:S02]  /*14450*/  MOV R8, R6 ;  /* 0x0000000600087202 */ /* 0x000fe40000000f00 */
[----:B------:R-:W-:Y:S01]  /*14460*/  MOV R9, R126 ;  /* 0x0000007e00097202 */ /* 0x000fe20000000f00 */
[----:B------:R4:W1:Y:S01]  /*14470*/  MUFU.EX2 R41, R0 ;  /* 0x0000000000297308 */ /* 0x0008620000000800 */
[----:B------:R-:W-:-:S02]  /*14480*/  MOV R10, R125 ;  /* 0x0000007d000a7202 */ /* 0x000fc40000000f00 */
[----:B------:R-:W-:Y:S01]  /*14490*/  MOV R242, R9 ;  /* 0x0000000900f27202 */ /* 0x000fe20000000f00 */
[----:B------:R1:W-:Y:S01]  /*144a0*/  MUFU.EX2 R42, R2 ;  /* 0x00000002002a7308 */ /* 0x0003e20000000800 */
[----:B------:R-:W-:Y:S02]  /*144b0*/  MOV R9, R240 ;  /* 0x000000f000097202 */ /* 0x000fe40000000f00 */
[----:B------:R-:W-:Y:S02]  /*144c0*/  MOV R240, R128 ;  /* 0x0000008000f07202 */ /* 0x000fe40000000f00 */
[----:B------:R-:W-:Y:S01]  /*144d0*/  F2FP.F16.F32.PACK_AB R124, R17, R16 ;  /* 0x00000010117c723e */ /* 0x000fe200000000ff */
[--C-:B---3--:R-:W-:Y:S01]  /*144e0*/  FFMA.FTZ R3, R239, UR10, -R38.reuse ;  /* 0x0000000aef037c23 */ /* 0x108fe20008010826 */
[----:B-----5:R-:W-:Y:S02]  /*144f0*/  MOV R55, R215 ;  /* 0x000000d700377202 */ /* 0x020fe40000000f00 */
[----:B------:R-:W-:Y:S01]  /*14500*/  MOV R215, R218 ;  /* 0x000000da00d77202 */ /* 0x000fe20000000f00 */
[----:B----4-:R-:W-:Y:S01]  /*14510*/  FFMA.FTZ R0, R244, UR10, -R39 ;  /* 0x0000000af4007c23 */ /* 0x010fe20008010827 */
[----:B------:R-:W-:Y:S01]  /*14520*/  MOV R218, R5 ;  /* 0x0000000500da7202 */ /* 0x000fe20000000f00 */
[----:B------:R3:W-:Y:S01]  /*14530*/  MUFU.EX2 R36, R3 ;  /* 0x0000000300247308 */ /* 0x0007e20000000800 */
[----:B--2---:R-:W-:Y:S01]  /*14540*/  MOV R45, R7 ;  /* 0x00000007002d7202 */ /* 0x004fe20000000f00 */
[----:B-1----:R-:W-:Y:S01]  /*14550*/  FFMA.FTZ R2, R235, UR10, -R38 ;  /* 0x0000000aeb027c23 */ /* 0x002fe20008010826 */
[----:B------:R1:W2:Y:S01]  /*14560*/  LDSM.16.MT88.4 R4, [R54+0x3800] ;  /* 0x003800003604783b */ /* 0x0002a20000004200 */
[----:B------:R4:W-:Y:S01]  /*14570*/  MUFU.EX2 R43, R0 ;  /* 0x00000000002b7308 */ /* 0x0009e20000000800 */
[----:B------:R-:W-:Y:S01]  /*14580*/  MOV R243, R55 ;  /* 0x0000003700f37202 */ /* 0x000fe20000000f00 */
[----:B------:R-:W-:Y:S01]  /*14590*/  FFMA.FTZ R8, R8, R46, R45 ;  /* 0x0000002e08087223 */ /* 0x000fe2000001002d */
[----:B------:R-:W-:Y:S01]  /*145a0*/  MOV R45, R10 ;  /* 0x0000000a002d7202 */ /* 0x000fe20000000f00 */
[----:B------:R5:W5:Y:S01]  /*145b0*/  MUFU.EX2 R37, R2 ;  /* 0x0000000200257308 */ /* 0x000b620000000800 */
[----:B------:R-:W-:Y:S01]  /*145c0*/  MOV R55, R246 ;  /* 0x000000f600377202 */ /* 0x000fe20000000f00 */
[----:B------:R-:W-:Y:S01]  /*145d0*/  FADD.FTZ R8, R9, R8 ;  /* 0x0000000809087221 */ /* 0x000fe20000010000 */
[----:B------:R-:W-:-:S02]  /*145e0*/  MOV R10, R229 ;  /* 0x000000e5000a7202 */ /* 0x000fc40000000f00 */
[----:B------:R-:W-:Y:S01]  /*145f0*/  MOV R246, R248 ;  /* 0x000000f800f67202 */ /* 0x000fe20000000f00 */
[--C-:B---3--:R-:W-:Y:S01]  /*14600*/  FFMA.FTZ R3, R234, UR10, -R38.reuse ;  /* 0x0000000aea037c23 */ /* 0x108fe20008010826 */
[----:B------:R-:W-:Y:S02]  /*14610*/  MOV R248, R129 ;  /* 0x0000008100f87202 */ /* 0x000fe40000000f00 */
[----:B------:R-:W-:Y:S01]  /*14620*/  MOV R229, R131 ;  /* 0x0000008300e57202 */ /* 0x000fe20000000f00 */
[----:B----4-:R-:W-:Y:S01]  /*14630*/  FFMA.FTZ R0, R238, UR10, -R38 ;  /* 0x0000000aee007c23 */ /* 0x010fe20008010826 */
[----:B------:R-:W-:Y:S01]  /*14640*/  F2FP.F16.F32.PACK_AB R125, R14, R13 ;  /* 0x0000000d0e7d723e */ /* 0x000fe200000000ff */
[----:B------:R3:W-:Y:S01]  /*14650*/  MUFU.EX2 R38, R3 ;  /* 0x0000000300267308 */ /* 0x0007e20000000800 */
[----:B------:R-:W-:Y:S02]  /*14660*/  F2FP.F16.F32.PACK_AB R126, R19, R18 ;  /* 0x00000012137e723e */ /* 0x000fe400000000ff */
[----:B------:R-:W-:Y:S01]  /*14670*/  F2FP.F16.F32.PACK_AB R127, R12, R15 ;  /* 0x0000000f0c7f723e */ /* 0x000fe200000000ff */
[----:B------:R-:W4:Y:S01]  /*14680*/  MUFU.EX2 R39, R0 ;  /* 0x0000000000277308 */ /* 0x000f220000000800 */
[----:B------:R-:W-:-:S02]  /*14690*/  F2FP.F16.F32.PACK_AB R128, R40, R41 ;  /* 0x000000292880723e */ /* 0x000fc400000000ff */
[----:B-1----:R-:W-:Y:S02]  /*146a0*/  MOV R54, R11 ;  /* 0x0000000b00367202 */ /* 0x002fe40000000f00 */
[----:B------:R-:W-:Y:S01]  /*146b0*/  MOV R11, R241 ;  /* 0x000000f1000b7202 */ /* 0x000fe20000000f00 */
[C---:B------:R-:W-:Y:S01]  /*146c0*/  HMMA.16816.F32 R144, R124.reuse, R156, R144 ;  /* 0x0000009c7c90723c */ /* 0x040fe20000001890 */
[----:B------:R-:W-:Y:S01]  /*146d0*/  MOV R241, R130 ;  /* 0x0000008200f17202 */ /* 0x000fe20000000f00 */
[----:B-----5:R-:W-:Y:S01]  /*146e0*/  FFMA.FTZ R2, R45, R52, R54 ;  /* 0x000000342d027223 */ /* 0x020fe20000010036 */
[----:B------:R-:W-:Y:S01]  /*146f0*/  F2FP.F16.F32.PACK_AB R129, R37, R36 ;  /* 0x000000242581723e */ /* 0x000fe200000000ff */
[----:B---3--:R-:W-:Y:S01]  /*14700*/  FFMA.FTZ R3, R243, R53, R242 ;  /* 0x00000035f3037223 */ /* 0x008fe200000100f2 */
[----:B------:R-:W-:Y:S01]  /*14710*/  F2FP.F16.F32.PACK_AB R130, R43, R42 ;  /* 0x0000002a2b82723e */ /* 0x000fe200000000ff */
[----:B------:R-:W-:Y:S01]  /*14720*/  FADD.FTZ R10, R10, R2 ;  /* 0x000000020a0a7221 */ /* 0x000fe20000010000 */
[----:B----4-:R-:W-:Y:S01]  /*14730*/  F2FP.F16.F32.PACK_AB R131, R38, R39 ;  /* 0x000000272683723e */ /* 0x010fe200000000ff */
[----:B------:R-:W-:Y:S01]  /*14740*/  FFMA.FTZ R0, R44, R47, R55 ;  /* 0x0000002f2c007223 */ /* 0x000fe20000010037 */
[----:B------:R-:W-:Y:S01]  /*14750*/  FADD.FTZ R11, R11, R3 ;  /* 0x000000030b0b7221 */ /* 0x000fe20000010000 */
[----:B------:R-:W-:Y:S01]  /*14760*/  FADD.FTZ R3, R240, R8 ;  /* 0x00000008f0037221 */ /* 0x000fe20000010000 */
[----:B------:R-:W-:Y:S01]  /*14770*/  HMMA.16816.F32 R152, R124, R158, R152 ;  /* 0x0000009e7c98723c */ /* 0x000fe20000001898 */
[----:B------:R-:W-:Y:S01]  /*14780*/  FADD.FTZ R9, R246, R0 ;  /* 0x00000000f6097221 */ /* 0x000fe20000010000 */
[----:B------:R-:W-:Y:S01]  /*14790*/  FADD.FTZ R2, R241, R11 ;  /* 0x0000000bf1027221 */ /* 0x000fe20000010000 */
[----:B------:R-:W-:Y:S01]  /*147a0*/  FADD.FTZ R0, R229, R10 ;  /* 0x0000000ae5007221 */ /* 0x000fe20000010000 */
[----:B------:R-:W-:-:S02]  /*147b0*/  FADD.FTZ R3, R215, R3 ;  /* 0x00000003d7037221 */ /* 0x000fc40000010000 */
[----:B------:R-:W-:Y:S01]  /*147c0*/  FADD.FTZ R2, R217, R2 ;  /* 0x00000002d9027221 */ /* 0x000fe20000010000 */
[----:B------:R-:W-:Y:S01]  /*147d0*/  FADD.FTZ R0, R218, R0 ;  /* 0x00000000da007221 */ /* 0x000fe20000010000 */
[-C--:B--2---:R-:W-:Y:S01]  /*147e0*/  HMMA.16816.F32 R120, R124, R4.reuse, R120 ;  /* 0x000000047c78723c */ /* 0x084fe20000001878 */
[----:B------:R-:W-:Y:S01]  /*147f0*/  FADD.FTZ R3, R143, R3 ;  /* 0x000000038f037221 */ /* 0x000fe20000010000 */
[----:B------:R-:W-:Y:S01]  /*14800*/  FADD.FTZ R2, R213, R2 ;  /* 0x00000002d5027221 */ /* 0x000fe20000010000 */
[----:B------:R-:W-:Y:S02]  /*14810*/  FADD.FTZ R0, R251, R0 ;  /* 0x00000000fb007221 */ /* 0x000fe40000010000 */
[----:B------:R-:W-:Y:S01]  /*14820*/  FADD.FTZ R3, R225, R3 ;  /* 0x00000003e1037221 */ /* 0x000fe20000010000 */
[----:B------:R-:W-:Y:S01]  /*14830*/  FADD.FTZ R2, R223, R2 ;  /* 0x00000002df027221 */ /* 0x000fe20000010000 */
[----:B------:R-:W-:Y:S01]  /*14840*/  FADD.FTZ R0, R252, R0 ;  /* 0x00000000fc007221 */ /* 0x000fe20000010000 */
[----:B------:R-:W-:Y:S01]  /*14850*/  HMMA.16816.F32 R116, R128, R4, R116 ;  /* 0x000000048074723c */ /* 0x000fe20000001874 */
        /* <DEDUP_REMOVED lines=8> */
[C---:B------:R-:W-:Y:S01]  /*148e0*/  HMMA.16816.F32 R148, R128.reuse, R156, R148 ;  /* 0x0000009c8094723c */ /* 0x040fe20000001894 */
        /* <DEDUP_REMOVED lines=31> */
[----:B------:R-:W-:Y:S02]  /*14ae0*/  HMMA.16816.F32 R156, R128, R158, R160 ;  /* 0x0000009e809c723c */ /* 0x000fe400000018a0 */
[----:B------:R-:W-:Y:S01]  /*14af0*/  FADD.FTZ R0, R14, R0 ;  /* 0x000000000e007221 */ /* 0x000fe20000010000 */
[----:B------:R-:W-:-:S03]  /*14b00*/  FADD.FTZ R4, R42, R4 ;  /* 0x000000042a047221 */ /* 0x000fc60000010000 */
[----:B------:R-:W-:Y:S01]  /*14b10*/  FADD.FTZ R0, R15, R0 ;  /* 0x000000000f007221 */ /* 0x000fe20000010000 */
[----:B------:R-:W-:Y:S01]  /*14b20*/  FADD.FTZ R4, R43, R4 ;  /* 0x000000042b047221 */ /* 0x000fe20000010000 */
[C---:B------:R-:W-:Y:S02]  /*14b30*/  HMMA.16816.F32 R164, R124.reuse, R172, R164 ;  /* 0x000000ac7ca4723c */ /* 0x040fe400000018a4 */
[----:B------:R-:W-:Y:S02]  /*14b40*/  FADD.FTZ R0, R12, R0 ;  /* 0x000000000c007221 */ /* 0x000fe40000010000 */
[----:B------:R1:W-:Y:S04]  /*14b50*/  STL [R1+0x80], R4 ;  /* 0x0000800401007387 */ /* 0x0003e80000100800 */
[----:B------:R1:W-:Y:S01]  /*14b60*/  STL [R1+0x84], R3 ;  /* 0x0000840301007387 */ /* 0x0003e20000100800 */
[C---:B------:R-:W-:Y:S03]  /*14b70*/  HMMA.16816.F32 R168, R124.reuse, R174, R168 ;  /* 0x000000ae7ca8723c */ /* 0x040fe600000018a8 */
[----:B------:R1:W-:Y:S04]  /*14b80*/  STL [R1+0x7c], R0 ;  /* 0x00007c0001007387 */ /* 0x0003e80000100800 */
[----:B------:R1:W-:Y:S01]  /*14b90*/  STL [R1+0x78], R2 ;  /* 0x0000780201007387 */ /* 0x0003e20000100800 */
        /* <DEDUP_REMOVED lines=23> */
[----:B-1----:R-:W-:-:S15]  /*14d10*/  HMMA.16816.F32 R128, R128, R6, R48 ;  /* 0x000000068080723c */ /* 0x002fde0000001830 */
[----:B------:R-:W-:-:S05]  /*14d20*/  NOP ;  /* 0x0000000000007918 */ /* 0x000fca0000000000 */
.L_x_155:
[----:B------:R-:W-:-:S09]  /*14d30*/  UISETP.GE.AND UP0, UPT, UR18, URZ, UPT ;  /* 0x000000ff1200728c */ /* 0x000fd2000bf06270 */
[----:B------:R-:W-:Y:S05]  /*14d40*/  BRA.U !UP0, `(.L_x_158) ;  /* 0x0000004d08447547 */ /* 0x000fea000b800000 */
[----:B------:R-:W2:Y:S04]  /*14d50*/  LDL.LU R0, [R1+0x90] ;  /* 0x0000900001007983 */ /* 0x000ea80000300800 */
[----:B------:R-:W3:Y:S04]  /*14d60*/  LDL.LU R6, [R1+0x8] ;  /* 0x0000080001067983 */ /* 0x000ee80000300800 */
[----:B------:R-:W4:Y:S04]  /*14d70*/  LDL.LU R4, [R1+0x94] ;  /* 0x0000940001047983 */ /* 0x000f280000300800 */
[----:B------:R-:W4:Y:S01]  /*14d80*/  LDL.LU R5, [R1+0x64] ;  /* 0x0000640001057983 */ /* 0x000f220000300800 */
[----:B------:R-:W-:Y:S01]  /*14d90*/  IMAD.U32 R2, RZ, RZ, UR20 ;  /* 0x00000014ff027e24 */ /* 0x000fe2000f8e00ff */
[----:B------:R-:W-:Y:S01]  /*14da0*/  USHF.L.U64.HI UR10, UR6, 0x5, UR7 ;  /* 0x00000005060a7899 */ /* 0x000fe20008010207 */
[----:B------:R-:W-:Y:S01]  /*14db0*/  IMAD.U32 R3, RZ, RZ, UR19 ;  /* 0x00000013ff037e24 */ /* 0x000fe2000f8e00ff */
[----:B------:R-:W1:Y:S01]  /*14dc0*/  S2R R7, SR_TID.X ;  /* 0x0000000000077919 */ /* 0x000e620000002100 */
[----:B------:R-:W-:Y:S01]  /*14dd0*/  USHF.L.U32 UR11, UR6, 0x5, URZ ;  /* 0x00000005060b7899 */ /* 0x000fe200080006ff */
[----:B------:R-:W-:Y:S01]  /*14de0*/  MOV R238, 0x40 ;  /* 0x0000004000ee7802 */ /* 0x000fe20000000f00 */
[----:B------:R-:W-:Y:S01]  /*14df0*/  IMAD.MOV.U32 R246, RZ, RZ, 0x20 ;  /* 0x00000020fff67424 */ /* 0x000fe200078e00ff */
[----:B------:R-:W-:Y:S01]  /*14e00*/  UIADD3 UR38, UP0, UPT, UR38, -0x80, URZ ;  /* 0xffffff8026267890 */ /* 0x000fe2000ff1e0ff */
[----:B-----5:R-:W-:-:S02]  /*14e10*/  IMAD.MOV.U32 R132, RZ, RZ, R134 ;  /* 0x000000ffff847224 */ /* 0x020fc400078e0086 */
[----:B------:R-:W-:Y:S01]  /*14e20*/  IMAD.MOV.U32 R138, RZ, RZ, R135 ;  /* 0x000000ffff8a7224 */ /* 0x000fe200078e0087 */
[----:B------:R-:W-:Y:S01]  /*14e30*/  SEL R246, R246, 0xffffffe0, !P0 ;  /* 0xffffffe0f6f67807 */ /* 0x000fe20004000000 */
[----:B------:R-:W-:Y:S01]  /*14e40*/  IMAD.MOV.U32 R133, RZ, RZ, R136 ;  /* 0x000000ffff857224 */ /* 0x000fe200078e0088 */
[----:B------:R-:W-:Y:S01]  /*14e50*/  UIADD3.X UR24, UPT, UPT, UR24, -0x1, URZ, UP0, !UPT ;  /* 0xffffffff18187890 */ /* 0x000fe200087fe4ff */
[C---:B-1----:R-:W-:Y:S01]  /*14e60*/  IMAD.SHL.U32 R247, R7.reuse, 0x8, RZ ;  /* 0x0000000807f77824 */ /* 0x042fe200078e00ff */
[----:B------:R-:W-:Y:S02]  /*14e70*/  SHF.R.U32.HI R236, RZ, 0x1, R7 ;  /* 0x00000001ffec7819 */ /* 0x000fe40000011607 */
[----:B------:R-:W-:-:S04]  /*14e80*/  LOP3.LUT P2, RZ, R7, 0x4, RZ, 0xc0, !PT ;  /* 0x0000000407ff7812 */ /* 0x000fc8000784c0ff */
[----:B------:R-:W-:Y:S01]  /*14e90*/  SEL R238, R238, 0xffffffc0, !P2 ;  /* 0xffffffc0eeee7807 */ /* 0x000fe20005000000 */
[----:B---3--:R-:W-:-:S04]  /*14ea0*/  IMAD.WIDE.U32 R2, R6, UR6, R2 ;  /* 0x0000000606027c25 */ /* 0x008fc8000f8e0002 */
[----:B--2---:R-:W-:Y:S01]  /*14eb0*/  IMAD.IADD R3, R0, 0x1, R3 ;  /* 0x0000000100037824 */ /* 0x004fe200078e0203 */
[----:B------:R-:W-:Y:S01]  /*14ec0*/  MOV R0, UR4 ;  /* 0x0000000400007c02 */ /* 0x000fe20008000f00 */
[C---:B------:R-:W-:Y:S01]  /*14ed0*/  IMAD.SHL.U32 R6, R7.reuse, 0x40, RZ ;  /* 0x0000004007067824 */ /* 0x040fe200078e00ff */
[----:B------:R-:W-:Y:S01]  /*14ee0*/  UIMAD UR4, UR27, UR4, URZ ;  /* 0x000000041b0472a4 */ /* 0x000fe2000f8e02ff */
[----:B----4-:R-:W-:Y:S01]  /*14ef0*/  LOP3.LUT R247, R4, 0x1e00, R247, 0xf8, !PT ;  /* 0x00001e0004f77812 */ /* 0x010fe200078ef8f7 */
[----:B------:R-:W-:Y:S02]  /*14f00*/  IMAD.SHL.U32 R4, R7, 0x20, RZ ;  /* 0x0000002007047824 */ /* 0x000fe400078e00ff */
[----:B------:R-:W-:Y:S01]  /*14f10*/  UIMAD UR4, UR16, UR5, UR4 ;  /* 0x00000005100472a4 */ /* 0x000fe2000f8e0204 */
[----:B------:R-:W-:Y:S01]  /*14f20*/  LOP3.LUT R242, R6, 0x200, RZ, 0xc0, !PT ;  /* 0x0000020006f27812 */ /* 0x000fe200078ec0ff */
[----:B------:R-:W-:Y:S01]  /*14f30*/  IMAD.WIDE.U32 R2, R0, UR16, R2 ;  /* 0x0000001000027c25 */ /* 0x000fe2000f8e0002 */
[----:B------:R-:W1:Y:S01]  /*14f40*/  S2UR UR5, SR_CgaCtaId ;  /* 0x00000000000579c3 */ /* 0x000e620000008800 */
[----:B------:R-:W-:Y:S01]  /*14f50*/  LOP3.LUT R0, R5, 0x1c0, R6, 0xf8, !PT ;  /* 0x000001c005007812 */ /* 0x000fe200078ef806 */
[----:B------:R-:W-:Y:S01]  /*14f60*/  UIMAD.WIDE.U32 UR16, UR18, UR6, URZ ;  /* 0x00000006121072a5 */ /* 0x000fe2000f8e00ff */
[----:B------:R-:W-:-:S02]  /*14f70*/  LOP3.LUT R242, R242, 0x7c00, R4, 0xf8, !PT ;  /* 0x00007c00f2f27812 */ /* 0x000fc400078ef804 */
[----:B------:R-:W-:Y:S02]  /*14f80*/  IADD3 R4, P1, PT, R5, R2, RZ ;  /* 0x0000000205047210 */ /* 0x000fe40007f3e0ff */
[C---:B------:R-:W-:Y:S01]  /*14f90*/  LOP3.LUT R237, R0.reuse, 0x8, R7, 0x78, !PT ;  /* 0x0000000800ed7812 */ /* 0x040fe200078e7807 */
[----:B------:R-:W-:Y:S01]  /*14fa0*/  IMAD.U32 R2, RZ, RZ, UR16 ;  /* 0x00000010ff027e24 */ /* 0x000fe2000f8e00ff */
[----:B------:R-:W-:Y:S01]  /*14fb0*/  LOP3.LUT R236, R0, 0x8, R236, 0x78, !PT ;  /* 0x0000000800ec7812 */ /* 0x000fe200078e78ec */
[----:B------:R-:W-:Y:S01]  /*14fc0*/  USHF.L.U32 UR16, UR6, 0x7, URZ ;  /* 0x0000000706107899 */ /* 0x000fe200080006ff */
[----:B------:R-:W-:Y:S01]  /*14fd0*/  IADD3.X R0, PT, PT, R3, UR4, RZ, P1, !PT ;  /* 0x0000000403007c10 */ /* 0x000fe20008ffe4ff */
[----:B------:R-:W-:Y:S01]  /*14fe0*/  IMAD.U32 R3, RZ, RZ, UR17 ;  /* 0x00000011ff037e24 */ /* 0x000fe2000f8e00ff */
[----:B------:R-:W-:Y:S01]  /*14ff0*/  UIMAD UR4, UR18, UR7, UR17 ;  /* 0x00000007120472a4 */ /* 0x000fe2000f8e0211 */
[----:B------:R-:W-:Y:S01]  /*15000*/  LOP3.LUT R242, R242, R236, RZ, 0xfc, !PT ;  /* 0x000000ecf2f27212 */ /* 0x000fe200078efcff */
[----:B------:R-:W-:Y:S01]  /*15010*/  USHF.L.U64.HI UR7, UR6, 0x7, UR7 ;  /* 0x0000000706077899 */ /* 0x000fe20008010207 */
[C---:B------:R-:W-:Y:S01]  /*15020*/  SHF.L.U64.HI R3, R4.reuse, 0x1, R0 ;  /* 0x0000000104037819 */ /* 0x040fe20000010200 */
[----:B------:R-:W-:Y:S01]  /*15030*/  IMAD.SHL.U32 R4, R4, 0x2, RZ ;  /* 0x0000000204047824 */ /* 0x000fe200078e00ff */
[----:B------:R-:W-:Y:S01]  /*15040*/  LOP3.LUT R0, R6, 0x400, RZ, 0xc0, !PT ;  /* 0x0000040006007812 */ /* 0x000fe200078ec0ff */
[----:B------:R-:W-:Y:S01]  /*15050*/  UMOV UR6, 0x400 ;  /* 0x0000040000067882 */ /* 0x000fe20000000000 */
[----:B------:R-:W-:Y:S01]  /*15060*/  MOV R5, UR4 ;  /* 0x0000000400057c02 */ /* 0x000fe20008000f00 */
[----:B------:R-:W-:Y:S01]  /*15070*/  UIADD3 UR18, UPT, UPT, UR18, 0x1, URZ ;  /* 0x0000000112127890 */ /* 0x000fe2000fffe0ff */
[----:B------:R-:W-:Y:S01]  /*15080*/  LEA R4, P1, R2, R4, 0x7 ;  /* 0x0000000402047211 */ /* 0x000fe200078238ff */
[----:B------:R-:W-:Y:S01]  /*15090*/  IMAD R237, R237, 0x2, R0 ;  /* 0x00000002eded7824 */ /* 0x000fe200078e0200 */
[----:B-1----:R-:W-:Y:S01]  /*150a0*/  ULEA UR5, UR5, UR6, 0x18 ;  /* 0x0000000605057291 */ /* 0x002fe2000f8ec0ff */
[----:B------:R-:W-:Y:S01]  /*150b0*/  LOP3.LUT R236, R236, 0x200, R6, 0xf8, !PT ;  /* 0x00000200ecec7812 */ /* 0x000fe200078ef806 */
[----:B------:R-:W1:Y:S01]  /*150c0*/  LDCU UR4, c[0x0][0x45c] ;  /* 0x00008b80ff0477ac */ /* 0x000e620008000800 */
[----:B------:R-:W-:Y:S01]  /*150d0*/  LEA.HI.X R2, R2, R3, R5, 0x7, P1 ;  /* 0x0000000302027211 */ /* 0x000fe200008f3c05 */
[----:B------:R-:W-:Y:S01]  /*150e0*/  IMAD.MOV.U32 R3, RZ, RZ, R137 ;  /* 0x000000ffff037224 */ /* 0x000fe200078e0089 */
[----:B------:R-:W-:Y:S01]  /*150f0*/  IADD3 R0, P1, PT, R4, UR8, RZ ;  /* 0x0000000804007c10 */ /* 0x000fe2000ff3e0ff */
[----:B------:R-:W-:Y:S01]  /*15100*/  VIADD R240, R237, UR5 ;  /* 0x00000005edf07c36 */ /* 0x000fe20008000000 */
[----:B------:R-:W-:Y:S01]  /*15110*/  LEA R236, R236, UR5, 0x1 ;  /* 0x00000005ecec7c11 */ /* 0x000fe2000f8e08ff */
[----:B------:R-:W2:Y:S01]  /*15120*/  LDCU UR8, c[0x0][0x50c] ;  /* 0x0000a180ff0877ac */ /* 0x000ea20008000800 */
[----:B------:R-:W-:Y:S01]  /*15130*/  LEA R242, R242, UR5, 0x1 ;  /* 0x00000005f2f27c11 */ /* 0x000fe2000f8e08ff */
[----:B------:R3:W-:Y:S01]  /*15140*/  STL [R1+0x34], R0 ;  /* 0x0000340001007387 */ /* 0x0007e20000100800 */
[----:B------:R-:W-:Y:S01]  /*15150*/  LEA R247, R247, UR5, 0x1 ;  /* 0x00000005f7f77c11 */ /* 0x000fe2000f8e08ff */
[----:B------:R-:W-:-:S02]  /*15160*/  IMAD.IADD R239, R246, 0x1, R236 ;  /* 0x00000001f6ef7824 */ /* 0x000fc400078e02ec */
[----:B------:R-:W-:Y:S01]  /*15170*/  IMAD.IADD R243, R238, 0x1, R242 ;  /* 0x00000001eef37824 */ /* 0x000fe200078e02f2 */
[C---:B------:R-:W-:Y:S01]  /*15180*/  IADD3 R238, PT, PT, R240.reuse, R238, RZ ;  /* 0x000000eef0ee7210 */ /* 0x040fe20007ffe0ff */
[----:B------:R-:W-:Y:S02]  /*15190*/  IMAD.IADD R240, R240, 0x1, R246 ;  /* 0x00000001f0f07824 */ /* 0x000fe400078e02f6 */
[C---:B------:R-:W-:Y:S02]  /*151a0*/  IMAD.IADD R244, R246.reuse, 0x1, R242 ;  /* 0x00000001f6f47824 */ /* 0x040fe400078e02f2 */
[C---:B------:R-:W-:Y:S02]  /*151b0*/  IMAD.IADD R241, R246.reuse, 0x1, R238 ;  /* 0x00000001f6f17824 */ /* 0x040fe400078e02ee */
[----:B------:R-:W-:Y:S01]  /*151c0*/  IMAD.IADD R245, R246, 0x1, R243 ;  /* 0x00000001f6f57824 */ /* 0x000fe200078e02f3 */
[----:B---3--:R-:W-:Y:S01]  /*151d0*/  IADD3.X R0, PT, PT, R2, UR9, RZ, P1, !PT ;  /* 0x0000000902007c10 */ /* 0x008fe20008ffe4ff */
[----:B------:R-:W-:-:S04]  /*151e0*/  VIADD R2, R236, 0xc000 ;  /* 0x0000c000ec027836 */ /* 0x000fc80000000000 */
[----:B------:R3:W-:Y:S04]  /*151f0*/  STL [R1+0x30], R0 ;  /* 0x0000300001007387 */ /* 0x0007e80000100800 */
[----:B------:R4:W-:Y:S01]  /*15200*/  STL [R1+0x8c], R2 ;  /* 0x00008c0201007387 */ /* 0x0009e20000100800 */
[----:B---3--:R-:W-:-:S05]  /*15210*/  IADD3 R0, PT, PT, R236, 0xc040, RZ ;  /* 0x0000c040ec007810 */ /* 0x008fca0007ffe0ff */
[----:B------:R4:W-:Y:S01]  /*15220*/  STL [R1+0x88], R0 ;  /* 0x0000880001007387 */ /* 0x0009e20000100800 */
[----:B-12---:R-:W-:Y:S05]  /*15230*/  BRA `(.L_x_159) ;  /* 0x00000000008c7947 */ /* 0x006fea0003800000 */
.L_x_161:
[----:B------:R-:W2:Y:S01]  /*15240*/  LDL R22, [R1+0x5c] ;  /* 0x00005c0001167983 */ /* 0x000ea20000100800 */
[----:B------:R-:W5:Y:S01]  /*15250*/  LDC.64 R6, c[0x0][0x3b8] ;  /* 0x0000ee00ff067b82 */ /* 0x000f620000000a00 */
[----:B------:R-:W-:Y:S02]  /*15260*/  UIADD3 UR6, UPT, UPT, UR18, -0x2, URZ ;  /* 0xfffffffe12067890 */ /* 0x000fe4000fffe0ff */
[----:B------:R-:W4:Y:S04]  /*15270*/  LDL R21, [R1+0x58] ;  /* 0x0000580001157983 */ /* 0x000f280000100800 */
[C---:B-----5:R-:W-:Y:S01]  /*15280*/  IMAD.WIDE.U32 R4, R6.reuse, UR6, RZ ;  /* 0x0000000606047c25 */ /* 0x060fe2000f8e00ff */
[C---:B------:R-:W-:Y:S03]  /*15290*/  SHF.L.U64.HI R14, R6.reuse, 0x4, R7 ;  /* 0x00000004060e7819 */ /* 0x040fe60000010207 */
[----:B---3--:R-:W-:Y:S02]  /*152a0*/  IMAD.SHL.U32 R12, R6, 0x10, RZ ;  /* 0x00000010060c7824 */ /* 0x008fe400078e00ff */
[----:B------:R-:W-:Y:S03]  /*152b0*/  IMAD R5, R7, UR6, R5 ;  /* 0x0000000607057c24 */ /* 0x000fe6000f8e0205 */
[C---:B------:R-:W-:Y:S04]  /*152c0*/  LEA R2, P0, R4.reuse, R12, 0x6 ;  /* 0x0000000c04027211 */ /* 0x040fe800078030ff */
[----:B------:R-:W-:Y:S02]  /*152d0*/  LEA.HI.X R9, R4, R14, R5, 0x6, P0 ;  /* 0x0000000e04097211 */ /* 0x000fe400000f3405 */
[-C--:B------:R-:W-:Y:S02]  /*152e0*/  IADD3 R12, P0, PT, R12, R2.reuse, RZ ;  /* 0x000000020c0c7210 */ /* 0x080fe40007f1e0ff */
[----:B------:R-:W-:Y:S03]  /*152f0*/  LEA R13, P1, R6, R2, 0x5 ;  /* 0x00000002060d7211 */ /* 0x000fe600078228ff */
        /* <DEDUP_REMOVED lines=23> */
.L_x_159:
        /* <DEDUP_REMOVED lines=29> */
[----:B------:R-:W5:Y:S08]  /*15640*/  LDSM.16.M88.4 R48, [R237+UR5+0x9000] ;  /* 0x00900005ed30783b */ /* 0x000f700008000200 */
[----:B------:R-:W4:Y:S01]  /*15650*/  LDSM.16.M88.4 R140, [R237+UR5+0x9800] ;  /* 0x00980005ed8c783b */ /* 0x000f220008000200 */
        /* <DEDUP_REMOVED lines=15> */
[-C--:B-----5:R-:W-:Y:S08]  /*15750*/  HMMA.16816.F32 R36, R64, R48.reuse, RZ ;  /* 0x000000304024723c */ /* 0x0a0ff000000018ff */
[C---:B------:R-:W-:Y:S08]  /*15760*/  HMMA.16816.F32 R40, R60.reuse, R48, RZ ;  /* 0x000000303c28723c */ /* 0x040ff000000018ff */
[-C--:B------:R-:W-:Y:S08]  /*15770*/  HMMA.16816.F32 R44, R60, R50.reuse, RZ ;  /* 0x000000323c2c723c */ /* 0x080ff000000018ff */
[C---:B------:R-:W-:Y:S08]  /*15780*/  HMMA.16816.F32 R48, R64.reuse, R50, RZ ;  /* 0x000000324030723c */ /* 0x040ff000000018ff */
[-C--:B----4-:R-:W-:Y:S08]  /*15790*/  HMMA.16816.F32 R52, R64, R140.reuse, RZ ;  /* 0x0000008c4034723c */ /* 0x090ff000000018ff */
        /* <DEDUP_REMOVED lines=177> */
[----:B------:R-:W-:Y:S01]  /*162b0*/  MUFU.TANH R2, R23 ;  /* 0x0000001700027308 */ /* 0x000fe20000002400 */
        /* <DEDUP_REMOVED lines=14> */
[----:B------:R-:W-:Y:S01]  /*163a0*/  MUFU.TANH R234, R32 ;  /* 0x0000002000ea7308 */ /* 0x000fe20000002400 */
        /* <DEDUP_REMOVED lines=12> */
[----:B------:R-:W-:Y:S01]  /*16470*/  FMUL.FTZ R29, R29, UR8 ;  /* 0x000000081d1d7c20 */ /* 0x000fe20008410000 */
[C---:B------:R-:W-:Y:S04]  /*16480*/  HMMA.16816.F32 R56, R140.reuse, R4, R56 ;  /* 0x000000048c38723c */ /* 0x040fe80000001838 */
[----:B------:R-:W-:Y:S03]  /*16490*/  FMUL.FTZ R48, R48, UR8 ;  /* 0x0000000830307c20 */ /* 0x000fe60008410000 */
[----:B------:R1:W-:Y:S01]  /*164a0*/  MUFU.TANH R32, R44 ;  /* 0x0000002c00207308 */ /* 0x0003e20000002400 */
        /* <DEDUP_REMOVED lines=10> */
[----:B------:R-:W3:Y:S01]  /*16550*/  MUFU.TANH R10, R52 ;  /* 0x00000034000a7308 */ /* 0x000ee20000002400 */
        /* <DEDUP_REMOVED lines=8> */
[----:B------:R-:W-:Y:S01]  /*165e0*/  FMUL.FTZ R46, R46, UR8 ;  /* 0x000000082e2e7c20 */ /* 0x000fe20008410000 */
[----:B--2---:R-:W-:Y:S01]  /*165f0*/  MOV R41, R2 ;  /* 0x0000000200297202 */ /* 0x004fe20000000f00 */
[----:B------:R-:W-:Y:S01]  /*16600*/  FMUL.FTZ R49, R49, UR8 ;  /* 0x0000000831317c20 */ /* 0x000fe20008410000 */
[----:B------:R-:W-:Y:S01]  /*16610*/  FMNMX3.FTZ R5, R132, R209, R212, !PT ;  /* 0x000000d184057276 */ /* 0x000fe200078100d4 */
[----:B------:R-:W-:Y:S01]  /*16620*/  FMUL.FTZ R50, R50, UR8 ;  /* 0x0000000832327c20 */ /* 0x000fe20008410000 */
[----:B------:R-:W-:Y:S01]  /*16630*/  FMUL.FTZ R64, R64, UR8 ;  /* 0x0000000840407c20 */ /* 0x000fe20008410000 */
[----:B------:R-:W-:Y:S03]  /*16640*/  FMUL.FTZ R65, R65, UR8 ;  /* 0x0000000841417c20 */ /* 0x000fe60008410000 */
[----:B------:R2:W-:Y:S01]  /*16650*/  MUFU.TANH R142, R0 ;  /* 0x00000000008e7308 */ /* 0x0005e20000002400 */
[----:B------:R-:W-:Y:S01]  /*16660*/  FMNMX3.FTZ R6, R4, R216, R215, !PT ;  /* 0x000000d804067276 */ /* 0x000fe200078100d7 */
[----:B---3--:R3:W-:Y:S01]  /*16670*/  STL [R1+0x24], R10 ;  /* 0x0000240a01007387 */ /* 0x0087e20000100800 */
[----:B------:R-:W-:Y:S01]  /*16680*/  FMUL.FTZ R51, R51, UR8 ;  /* 0x0000000833337c20 */ /* 0x000fe20008410000 */
[----:B------:R-:W-:Y:S01]  /*16690*/  FMUL.FTZ R56, R56, UR8 ;  /* 0x0000000838387c20 */ /* 0x000fe20008410000 */
[----:B------:R-:W-:Y:S01]  /*166a0*/  FMUL.FTZ R58, R58, UR8 ;  /* 0x000000083a3a7c20 */ /* 0x000fe20008410000 */
[----:B------:R-:W-:Y:S01]  /*166b0*/  FMUL.FTZ R59, R59, UR8 ;  /* 0x000000083b3b7c20 */ /* 0x000fe20008410000 */
[----:B------:R-:W-:Y:S03]  /*166c0*/  FMUL.FTZ R60, R60, UR8 ;  /* 0x000000083c3c7c20 */ /* 0x000fe60008410000 */
[----:B------:R-:W4:Y:S01]  /*166d0*/  MUFU.TANH R8, R54 ;  /* 0x0000003600087308 */ /* 0x000f220000002400 */
[----:B------:R-:W-:Y:S01]  /*166e0*/  FMUL.FTZ R61, R61, UR8 ;  /* 0x000000083d3d7c20 */ /* 0x000fe20008410000 */
[----:B-1----:R3:W-:Y:S01]  /*166f0*/  STL [R1+0x20], R11 ;  /* 0x0000200b01007387 */ /* 0x0027e20000100800 */
[----:B------:R-:W-:Y:S01]  /*16700*/  FMUL.FTZ R66, R66, UR8 ;  /* 0x0000000842427c20 */ /* 0x000fe20008410000 */
[----:B------:R-:W-:Y:S06]  /*16710*/  FMUL.FTZ R67, R67, UR8 ;  /* 0x0000000843437c20 */ /* 0x000fec0008410000 */
[----:B------:R-:W-:Y:S01]  /*16720*/  MUFU.TANH R34, R43 ;  /* 0x0000002b00227308 */ /* 0x000fe20000002400 */
[----:B--2---:R-:W-:Y:S09]  /*16730*/  FMUL.FTZ R0, R63, UR8 ;  /* 0x000000083f007c20 */ /* 0x004ff20008410000 */
[----:B------:R-:W1:Y:S01]  /*16740*/  MUFU.TANH R9, R55 ;  /* 0x0000003700097308 */ /* 0x000e620000002400 */
[----:B----4-:R3:W-:Y:S09]  /*16750*/  STL [R1+0x28], R8 ;  /* 0x0000280801007387 */ /* 0x0107f20000100800 */
[----:B------:R-:W2:Y:S10]  /*16760*/  MUFU.TANH R2, R42 ;  /* 0x0000002a00027308 */ /* 0x000eb40000002400 */
[----:B------:R2:W-:Y:S01]  /*16770*/  MUFU.TANH R43, R48 ;  /* 0x00000030002b7308 */ /* 0x0005e20000002400 */
[----:B-1----:R3:W-:Y:S09]  /*16780*/  STL [R1+0x2c], R9 ;  /* 0x00002c0901007387 */ /* 0x0027f20000100800 */
[----:B------:R1:W-:Y:S10]  /*16790*/  MUFU.TANH R141, R0 ;  /* 0x00000000008d7308 */ /* 0x0003f40000002400 */
[----:B------:R-:W4:Y:S01]  /*167a0*/  MUFU.TANH R12, R57 ;  /* 0x00000039000c7308 */ /* 0x000f220000002400 */
[----:B--2---:R-:W-:Y:S02]  /*167b0*/  MOV R48, R2 ;  /* 0x0000000200307202 */ /* 0x004fe40000000f00 */
[----:B------:R-:W-:Y:S07]  /*167c0*/  FMNMX3.FTZ R2, R138, R220, R219, !PT ;  /* 0x000000dc8a027276 */ /* 0x000fee00078100db */
[----:B------:R-:W2:Y:S01]  /*167d0*/  MUFU.TANH R217, R15 ;  /* 0x0000000f00d97308 */ /* 0x000ea20000002400 */
[----:B------:R-:W-:Y:S02]  /*167e0*/  FMNMX3.FTZ R4, R2, R18, R17, !PT ;  /* 0x0000001202047276 */ /* 0x000fe40007810011 */
[----:B-1----:R-:W-:Y:S04]  /*167f0*/  FMNMX3.FTZ R0, R3, R208, R211, !PT ;  /* 0x000000d003007276 */ /* 0x002fe800078100d3 */
[----:B------:R-:W-:Y:S03]  /*16800*/  FMNMX3.FTZ R2, R0, R213, R214, !PT ;  /* 0x000000d500027276 */ /* 0x000fe600078100d6 */
[----:B------:R-:W1:Y:S01]  /*16810*/  MUFU.TANH R139, R38 ;  /* 0x00000026008b7308 */ /* 0x000e620000002400 */
[----:B----4-:R3:W-:Y:S09]  /*16820*/  STL [R1], R12 ;  /* 0x0000000c01007387 */ /* 0x0107f20000100800 */
[----:B------:R-:W4:Y:S01]  /*16830*/  MUFU.TANH R19, R64 ;  /* 0x0000004000137308 */ /* 0x000f220000002400 */
[----:B--2---:R-:W-:Y:S09]  /*16840*/  FMNMX3.FTZ R0, R5, R218, R217, !PT ;  /* 0x000000da05007276 */ /* 0x004ff200078100d9 */
[----:B------:R-:W-:Y:S01]  /*16850*/  MUFU.TANH R252, R20 ;  /* 0x0000001400fc7308 */ /* 0x000fe20000002400 */
[----:B-1----:R-:W-:Y:S09]  /*16860*/  MOV R42, R139 ;  /* 0x0000008b002a7202 */ /* 0x002ff20000000f00 */
[----:B------:R-:W1:Y:S01]  /*16870*/  MUFU.TANH R210, R21 ;  /* 0x0000001500d27308 */ /* 0x000e620000002400 */
[----:B----4-:R3:W-:Y:S09]  /*16880*/  STL [R1+0x18], R19 ;  /* 0x0000181301007387 */ /* 0x0107f20000100800 */
[----:B------:R-:W-:Y:S10]  /*16890*/  MUFU.TANH R230, R24 ;  /* 0x0000001800e67308 */ /* 0x000ff40000002400 */
[----:B------:R-:W2:Y:S01]  /*168a0*/  MUFU.TANH R229, R25 ;  /* 0x0000001900e57308 */ /* 0x000ea20000002400 */
[----:B-1----:R-:W-:Y:S04]  /*168b0*/  MOV R40, R210 ;  /* 0x000000d200287202 */ /* 0x002fe80000000f00 */
[----:B------:R-:W-:Y:S05]  /*168c0*/  FMNMX3.FTZ R5, R6, R252, R40, !PT ;  /* 0x000000fc06057276 */ /* 0x000fea0007810028 */
[----:B------:R-:W1:Y:S10]  /*168d0*/  MUFU.TANH R231, R27 ;  /* 0x0000001b00e77308 */ /* 0x000e740000002400 */
[----:B------:R-:W4:Y:S01]  /*168e0*/  MUFU.TANH R20, R65 ;  /* 0x0000004100147308 */ /* 0x000f220000002400 */
[----:B--2---:R-:W-:Y:S09]  /*168f0*/  FMNMX3.FTZ R2, R2, R230, R229, !PT ;  /* 0x000000e602027276 */ /* 0x004ff200078100e5 */
[----:B------:R-:W-:Y:S01]  /*16900*/  MUFU.TANH R233, R33 ;  /* 0x0000002100e97308 */ /* 0x000fe20000002400 */
[----:B-1----:R-:W-:Y:S09]  /*16910*/  FMNMX3.FTZ R0, R0, R232, R231, !PT ;  /* 0x000000e800007276 */ /* 0x002ff200078100e7 */
[----:B------:R-:W1:Y:S01]  /*16920*/  MUFU.TANH R137, R37 ;  /* 0x0000002500897308 */ /* 0x000e620000002400 */
[----:B----4-:R3:W-:Y:S09]  /*16930*/  STL [R1+0x1c], R20 ;  /* 0x00001c1401007387 */ /* 0x0107f20000100800 */
[----:B------:R1:W-:Y:S10]  /*16940*/  MUFU.TANH R33, R45 ;  /* 0x0000002d00217308 */ /* 0x0003f40000002400 */
[----:B------:R-:W2:Y:S10]  /*16950*/  MUFU.TANH R251, R22 ;  /* 0x0000001600fb7308 */ /* 0x000eb40000002400 */
[----:B------:R-:W-:Y:S01]  /*16960*/  MUFU.TANH R228, R28 ;  /* 0x0000001c00e47308 */ /* 0x000fe20000002400 */
[----:B-1----:R-:W-:Y:S09]  /*16970*/  MOV R45, R137 ;  /* 0x00000089002d7202 */ /* 0x002ff20000000f00 */
[----:B------:R-:W1:Y:S01]  /*16980*/  MUFU.TANH R223, R29 ;  /* 0x0000001d00df7308 */ /* 0x000e620000002400 */
[----:B--2---:R-:W-:Y:S02]  /*16990*/  FMNMX3.FTZ R6, R4, R251, R41, !PT ;  /* 0x000000fb04067276 */ /* 0x004fe40007810029 */
[----:B------:R-:W-:Y:S07]  /*169a0*/  FMNMX3.FTZ R4, R5, R234, R233, !PT ;  /* 0x000000ea05047276 */ /* 0x000fee00078100e9 */
[----:B------:R-:W-:Y:S10]  /*169b0*/  MUFU.TANH R249, R30 ;  /* 0x0000001e00f97308 */ /* 0x000ff40000002400 */
[----:B------:R-:W2:Y:S01]  /*169c0*/  MUFU.TANH R250, R31 ;  /* 0x0000001f00fa7308 */ /* 0x000ea20000002400 */
[----:B-1----:R-:W-:Y:S04]  /*169d0*/  FMNMX3.FTZ R137, R2, R228, R223, !PT ;  /* 0x000000e402897276 */ /* 0x002fe800078100df */
[----:B------:R-:W-:Y:S05]  /*169e0*/  FMNMX3.FTZ R137, R137, R44, R26, !PT ;  /* 0x0000002c89897276 */ /* 0x000fea000781001a */
[----:B------:R-:W1:Y:S01]  /*169f0*/  MUFU.TANH R235, R35 ;  /* 0x0000002300eb7308 */ /* 0x000e620000002400 */
[----:B------:R-:W-:Y:S09]  /*16a00*/  FMNMX3.FTZ R137, R137, R32, R33, !PT ;  /* 0x0000002089897276 */ /* 0x000ff20007810021 */
[----:B------:R-:W4:Y:S01]  /*16a10*/  MUFU.TANH R136, R36 ;  /* 0x0000002400887308 */ /* 0x000f220000002400 */
[----:B--2---:R-:W-:Y:S04]  /*16a20*/  FMNMX3.FTZ R0, R0, R249, R250, !PT ;  /* 0x000000f900007276 */ /* 0x004fe800078100fa */
[----:B------:R-:W-:Y:S05]  /*16a30*/  FMNMX3.FTZ R0, R0, R48, R34, !PT ;  /* 0x0000003000007276 */ /* 0x000fea0007810022 */
[----:B------:R4:W-:Y:S01]  /*16a40*/  MUFU.TANH R31, R47 ;  /* 0x0000002f001f7308 */ /* 0x0009e20000002400 */
[----:B-1----:R-:W-:Y:S09]  /*16a50*/  FMNMX3.FTZ R2, R6, R248, R235, !PT ;  /* 0x000000f806027276 */ /* 0x002ff200078100eb */
[----:B------:R-:W1:Y:S10]  /*16a60*/  MUFU.TANH R35, R39 ;  /* 0x0000002700237308 */ /* 0x000e740000002400 */
[----:B------:R-:W2:Y:S01]  /*16a70*/  MUFU.TANH R30, R46 ;  /* 0x0000002e001e7308 */ /* 0x000ea20000002400 */
[----:B----4-:R-:W-:Y:S04]  /*16a80*/  MOV R47, R136 ;  /* 0x00000088002f7202 */ /* 0x010fe80000000f00 */
[----:B------:R-:W-:Y:S05]  /*16a90*/  FMNMX3.FTZ R4, R4, R47, R45, !PT ;  /* 0x0000002f04047276 */ /* 0x000fea000781002d */
[----:B------:R-:W4:Y:S01]  /*16aa0*/  MUFU.TANH R25, R49 ;  /* 0x0000003100197308 */ /* 0x000f220000002400 */
[----:B-1----:R-:W-:Y:S09]  /*16ab0*/  FMNMX3.FTZ R2, R2, R42, R35, !PT ;  /* 0x0000002a02027276 */ /* 0x002ff20007810023 */
[----:B------:R-:W-:Y:S01]  /*16ac0*/  MUFU.TANH R24, R50 ;  /* 0x0000003200187308 */ /* 0x000fe20000002400 */
[----:B--2---:R-:W-:Y:S09]  /*16ad0*/  FMNMX3.FTZ R0, R0, R30, R31, !PT ;  /* 0x0000001e00007276 */ /* 0x004ff2000781001f */
[----:B------:R-:W1:Y:S01]  /*16ae0*/  MUFU.TANH R29, R51 ;  /* 0x00000033001d7308 */ /* 0x000e620000002400 */
[----:B----4-:R-:W-:Y:S04]  /*16af0*/  FMNMX3.FTZ R4, R4, R43, R25, !PT ;  /* 0x0000002b04047276 */ /* 0x010fe80007810019 */
[----:B------:R-:W-:Y:S05]  /*16b00*/  FMNMX3.FTZ R16, R4, R10, R11, !PT ;  /* 0x0000000a04107276 */ /* 0x000fea000781000b */
[----:B------:R-:W2:Y:S10]  /*16b10*/  MUFU.TANH R46, R56 ;  /* 0x00000038002e7308 */ /* 0x000eb40000002400 */
        /* <DEDUP_REMOVED lines=13> */
.L_x_160:
        /* <DEDUP_REMOVED lines=10> */
[----:B------:R-:W-:Y:S07]  /*16c90*/  MOV R27, R10 ;  /* 0x0000000a001b7202 */ /* 0x000fee0000000f00 */
[----:B------:R-:W1:Y:S08]  /*16ca0*/  SHFL.BFLY PT, R8, R5, 0x2, 0x1f ;  /* 0x0c401f0005087f89 */ /* 0x000e7000000e0000 */
        /* <DEDUP_REMOVED lines=65> */
[----:B-1----:R-:W-:Y:S01]  /*170c0*/  FMUL.FTZ R16, R3, R156 ;  /* 0x0000009c03107220 */ /* 0x002fe20000410000 */
[C---:B------:R-:W-:Y:S01]  /*170d0*/  FMUL.FTZ R24, R133.reuse, R164 ;  /* 0x000000a485187220 */ /* 0x040fe20000410000 */
[----:B------:R-:W-:Y:S01]  /*170e0*/  MOV R237, R44 ;  /* 0x0000002c00ed7202 */ /* 0x000fe20000000f00 */
[C---:B------:R-:W-:Y:S01]  /*170f0*/  FMUL.FTZ R56, R133.reuse, R196 ;  /* 0x000000c485387220 */ /* 0x040fe20000410000 */
[----:B------:R-:W-:Y:S01]  /*17100*/  MOV R44, R28 ;  /* 0x0000001c002c7202 */ /* 0x000fe20000000f00 */
[----:B---3--:R1:W-:Y:S01]  /*17110*/  STL [R1+0x6c], R2 ;  /* 0x00006c0201007387 */ /* 0x0083e20000100800 */
[----:B------:R-:W-:Y:S01]  /*17120*/  FMUL.FTZ R28, R133, R168 ;  /* 0x000000a8851c7220 */ /* 0x000fe20000410000 */
[----:B------:R-:W-:Y:S01]  /*17130*/  MOV R164, R46 ;  /* 0x0000002e00a47202 */ /* 0x000fe20000000f00 */
[----:B------:R-:W-:Y:S01]  /*17140*/  FMUL.FTZ R46, R132, R186 ;  /* 0x000000ba842e7220 */ /* 0x000fe20000410000 */
[----:B------:R-:W3:Y:S01]  /*17150*/  LDL R49, [R1+0x8c] ;  /* 0x00008c0001317983 */ /* 0x000ee20000100800 */
[C---:B----4-:R-:W-:Y:S01]  /*17160*/  FMUL.FTZ R6, R0.reuse, R150 ;  /* 0x0000009600067220 */ /* 0x050fe20000410000 */
[C---:B------:R-:W-:Y:S01]  /*17170*/  FMUL.FTZ R7, R0.reuse, R151 ;  /* 0x0000009700077220 */ /* 0x040fe20000410000 */
[----:B------:R-:W-:Y:S01]  /*17180*/  LOP3.LUT P2, RZ, R19, 0x4, RZ, 0xc0, !PT ;  /* 0x0000000413ff7812 */ /* 0x000fe2000784c0ff */
[----:B------:R4:W-:Y:S01]  /*17190*/  STL [R1+0xc4], R136 ;  /* 0x0000c48801007387 */ /* 0x0009e20000100800 */
[C---:B------:R-:W-:Y:S01]  /*171a0*/  FMUL.FTZ R19, R0.reuse, R159 ;  /* 0x0000009f00137220 */ /* 0x040fe20000410000 */
[----:B------:R-:W-:Y:S01]  /*171b0*/  MOV R168, R48 ;  /* 0x0000003000a87202 */ /* 0x000fe20000000f00 */
[----:B------:R-:W-:Y:S01]  /*171c0*/  FMUL.FTZ R50, R0, R190 ;  /* 0x000000be00327220 */ /* 0x000fe20000410000 */
[----:B------:R2:W-:Y:S01]  /*171d0*/  STL [R1+0xc8], R135 ;  /* 0x0000c88701007387 */ /* 0x0005e20000100800 */
[----:B------:R-:W-:Y:S01]  /*171e0*/  FFMA.FTZ R5, R18, UR4, -R208 ;  /* 0x0000000412057c23 */ /* 0x000fe200080108d0 */
[C---:B------:R-:W-:Y:S01]  /*171f0*/  FMUL.FTZ R18, R0.reuse, R158 ;  /* 0x0000009e00127220 */ /* 0x040fe20000410000 */
[----:B------:R-:W-:Y:S01]  /*17200*/  FMUL.FTZ R51, R0, R191 ;  /* 0x000000bf00337220 */ /* 0x000fe20000410000 */
[----:B------:R-:W-:Y:S01]  /*17210*/  FMUL.FTZ R48, R3, R188 ;  /* 0x000000bc03307220 */ /* 0x000fe20000410000 */
        /* <DEDUP_REMOVED lines=8> */
[----:B-1----:R-:W-:Y:S01]  /*172a0*/  FFMA.FTZ R2, R212, UR4, -R210 ;  /* 0x00000004d4027c23 */ /* 0x002fe200080108d2 */
[C---:B------:R-:W-:Y:S01]  /*172b0*/  FMUL.FTZ R65, R3.reuse, R205 ;  /* 0x000000cd03417220 */ /* 0x040fe20000410000 */
[----:B------:R1:W-:Y:S01]  /*172c0*/  MUFU.EX2 R212, R4 ;  /* 0x0000000400d47308 */ /* 0x0003e20000000800 */
[C---:B------:R-:W-:Y:S01]  /*172d0*/  FMUL.FTZ R66, R0.reuse, R206 ;  /* 0x000000ce00427220 */ /* 0x040fe20000410000 */
[C---:B------:R-:W-:Y:S01]  /*172e0*/  FMUL.FTZ R67, R0.reuse, R207 ;  /* 0x000000cf00437220 */ /* 0x040fe20000410000 */
[C---:B------:R-:W-:Y:S01]  /*172f0*/  FMUL.FTZ R68, R3.reuse, R68 ;  /* 0x0000004403447220 */ /* 0x040fe20000410000 */
[----:B------:R-:W-:Y:S01]  /*17300*/  FMUL.FTZ R69, R3, R69 ;  /* 0x0000004503457220 */ /* 0x000fe20000410000 */
[C---:B------:R-:W-:Y:S05]  /*17310*/  FMUL.FTZ R70, R0.reuse, R70 ;  /* 0x0000004600467220 */ /* 0x040fea0000410000 */
[----:B----4-:R4:W4:Y:S01]  /*17320*/  MUFU.EX2 R136, R2 ;  /* 0x0000000200887308 */ /* 0x0109220000000800 */
[----:B------:R-:W-:Y:S01]  /*17330*/  FMUL.FTZ R71, R0, R71 ;  /* 0x0000004700477220 */ /* 0x000fe20000410000 */
[C---:B------:R-:W-:Y:S01]  /*17340*/  FMUL.FTZ R72, R133.reuse, R72 ;  /* 0x0000004885487220 */ /* 0x040fe20000410000 */
[C---:B------:R-:W-:Y:S01]  /*17350*/  FMUL.FTZ R73, R133.reuse, R73 ;  /* 0x0000004985497220 */ /* 0x040fe20000410000 */
[----:B--2---:R-:W2:Y:S01]  /*17360*/  LDL.LU R135, [R1+0x6c] ;  /* 0x00006c0001877983 */ /* 0x004ea20000300800 */
[C---:B------:R-:W-:Y:S01]  /*17370*/  FMUL.FTZ R74, R132.reuse, R74 ;  /* 0x0000004a844a7220 */ /* 0x040fe20000410000 */
[C---:B------:R-:W-:Y:S01]  /*17380*/  FMUL.FTZ R75, R132.reuse, R75 ;  /* 0x0000004b844b7220 */ /* 0x040fe20000410000 */
[----:B------:R-:W-:Y:S01]  /*17390*/  FMUL.FTZ R76, R133, R76 ;  /* 0x0000004c854c7220 */ /* 0x000fe20000410000 */
[--C-:B-1----:R-:W-:Y:S01]  /*173a0*/  FFMA.FTZ R4, R213, UR4, -R143.reuse ;  /* 0x00000004d5047c23 */ /* 0x102fe2000801088f */
[----:B------:R-:W-:Y:S01]  /*173b0*/  MOV R213, R30 ;  /* 0x0000001e00d57202 */ /* 0x000fe20000000f00 */
[----:B------:R-:W-:Y:S01]  /*173c0*/  FMUL.FTZ R30, R132, R170 ;  /* 0x000000aa841e7220 */ /* 0x000fe20000410000 */
[----:B------:R-:W-:Y:S01]  /*173d0*/  MOV R170, R35 ;  /* 0x0000002300aa7202 */ /* 0x000fe20000000f00 */
[----:B------:R1:W-:Y:S01]  /*173e0*/  MUFU.EX2 R134, R4 ;  /* 0x0000000400867308 */ /* 0x0003e20000000800 */
[----:B------:R-:W-:Y:S01]  /*173f0*/  FMUL.FTZ R35, R0, R175 ;  /* 0x000000af00237220 */ /* 0x000fe20000410000 */
[----:B----4-:R-:W-:Y:S01]  /*17400*/  FFMA.FTZ R2, R214, UR4, -R143 ;  /* 0x00000004d6027c23 */ /* 0x010fe2000801088f */
[----:B------:R-:W-:Y:S07]  /*17410*/  F2FP.F16.F32.PACK_AB R145, R136, R212 ;  /* 0x000000d48891723e */ /* 0x000fee00000000ff */
[----:B------:R4:W-:Y:S01]  /*17420*/  MUFU.EX2 R214, R5 ;  /* 0x0000000500d67308 */ /* 0x0009e20000000800 */
[----:B------:R-:W-:Y:S01]  /*17430*/  MOV R175, R41 ;  /* 0x0000002900af7202 */ /* 0x000fe20000000f00 */
[C---:B------:R-:W-:Y:S01]  /*17440*/  FMUL.FTZ R41, R133.reuse, R181 ;  /* 0x000000b585297220 */ /* 0x040fe20000410000 */
[----:B------:R-:W-:Y:S07]  /*17450*/  FMUL.FTZ R77, R133, R77 ;  /* 0x0000004d854d7220 */ /* 0x000fee0000410000 */
[----:B------:R4:W4:Y:S01]  /*17460*/  MUFU.EX2 R244, R2 ;  /* 0x0000000200f47308 */ /* 0x0009220000000800 */
[C---:B------:R-:W-:Y:S01]  /*17470*/  FMUL.FTZ R78, R132.reuse, R78 ;  /* 0x0000004e844e7220 */ /* 0x040fe20000410000 */
[----:B------:R-:W-:Y:S01]  /*17480*/  FMUL.FTZ R79, R132, R79 ;  /* 0x0000004f844f7220 */ /* 0x000fe20000410000 */
[C---:B------:R-:W-:Y:S01]  /*17490*/  FMUL.FTZ R80, R3.reuse, R80 ;  /* 0x0000005003507220 */ /* 0x040fe20000410000 */
[C---:B------:R-:W-:Y:S01]  /*174a0*/  FMUL.FTZ R81, R3.reuse, R81 ;  /* 0x0000005103517220 */ /* 0x040fe20000410000 */
[----:B------:R-:W-:Y:S01]  /*174b0*/  FMUL.FTZ R82, R0, R82 ;  /* 0x0000005200527220 */ /* 0x000fe20000410000 */
[--C-:B-1----:R-:W-:Y:S01]  /*174c0*/  FFMA.FTZ R4, R222, UR4, -R209.reuse ;  /* 0x00000004de047c23 */ /* 0x102fe200080108d1 */
[C---:B------:R-:W-:Y:S01]  /*174d0*/  FMUL.FTZ R83, R0.reuse, R83 ;  /* 0x0000005300537220 */ /* 0x040fe20000410000 */
[C---:B------:R-:W-:Y:S01]  /*174e0*/  FMUL.FTZ R84, R3.reuse, R84 ;  /* 0x0000005403547220 */ /* 0x040fe20000410000 */
[C---:B------:R-:W-:Y:S01]  /*174f0*/  FMUL.FTZ R85, R3.reuse, R85 ;  /* 0x0000005503557220 */ /* 0x040fe20000410000 */
[----:B----4-:R-:W-:Y:S01]  /*17500*/  FMUL.FTZ R5, R3, R149 ;  /* 0x0000009503057220 */ /* 0x010fe20000410000 */
[C---:B------:R-:W-:Y:S01]  /*17510*/  FMUL.FTZ R86, R0.reuse, R86 ;  /* 0x0000005600567220 */ /* 0x040fe20000410000 */
[----:B------:R-:W-:Y:S01]  /*17520*/  FMUL.FTZ R87, R0, R87 ;  /* 0x0000005700577220 */ /* 0x000fe20000410000 */
[----:B------:R-:W-:Y:S01]  /*17530*/  FMUL.FTZ R88, R133, R88 ;  /* 0x0000005885587220 */ /* 0x000fe20000410000 */
[--C-:B------:R-:W-:Y:S01]  /*17540*/  FFMA.FTZ R2, R221, UR4, -R209.reuse ;  /* 0x00000004dd027c23 */ /* 0x100fe200080108d1 */
[----:B------:R-:W-:Y:S01]  /*17550*/  F2FP.F16.F32.PACK_AB R146, R244, R134 ;  /* 0x00000086f492723e */ /* 0x000fe200000000ff */
[----:B------:R1:W-:Y:S01]  /*17560*/  MUFU.EX2 R221, R4 ;  /* 0x0000000400dd7308 */ /* 0x0003e20000000800 */
        /* <DEDUP_REMOVED lines=13> */
[--C-:B-1----:R-:W-:Y:S01]  /*17640*/  FFMA.FTZ R4, R220, UR4, -R208.reuse ;  /* 0x00000004dc047c23 */ /* 0x102fe200080108d0 */
[C---:B------:R-:W-:Y:S01]  /*17650*/  FMUL.FTZ R102, R0.reuse, R102 ;  /* 0x0000006600667220 */ /* 0x040fe20000410000 */
[----:B------:R1:W-:Y:S01]  /*17660*/  MUFU.EX2 R220, R2 ;  /* 0x0000000200dc7308 */ /* 0x0003e20000000800 */
[----:B------:R-:W-:Y:S01]  /*17670*/  FMUL.FTZ R103, R0, R103 ;  /* 0x0000006700677220 */ /* 0x000fe20000410000 */
[C---:B------:R-:W-:Y:S01]  /*17680*/  FMUL.FTZ R104, R133.reuse, R104 ;  /* 0x0000006885687220 */ /* 0x040fe20000410000 */
[C---:B------:R-:W-:Y:S07]  /*17690*/  FMUL.FTZ R105, R133.reuse, R105 ;  /* 0x0000006985697220 */ /* 0x040fee0000410000 */
[----:B------:R4:W-:Y:S01]  /*176a0*/  MUFU.EX2 R211, R4 ;  /* 0x0000000400d37308 */ /* 0x0009e20000000800 */
        /* <DEDUP_REMOVED lines=9> */
[--C-:B-1----:R-:W-:Y:S01]  /*17740*/  FFMA.FTZ R2, R219, UR4, -R208.reuse ;  /* 0x00000004db027c23 */ /* 0x102fe200080108d0 */
[----:B------:R-:W-:Y:S01]  /*17750*/  MOV R219, R44 ;  /* 0x0000002c00db7202 */ /* 0x000fe20000000f00 */
[----:B------:R-:W-:Y:S01]  /*17760*/  FMUL.FTZ R44, R133, R184 ;  /* 0x000000b8852c7220 */ /* 0x000fe20000410000 */
[----:B------:R-:W-:Y:S01]  /*17770*/  FMUL.FTZ R115, R0, R115 ;  /* 0x0000007300737220 */ /* 0x000fe20000410000 */
[----:B------:R1:W1:Y:S01]  /*17780*/  MUFU.EX2 R222, R2 ;  /* 0x0000000200de7308 */ /* 0x0002620000000800 */
[--C-:B----4-:R-:W-:Y:S01]  /*17790*/  FFMA.FTZ R4, R216, UR4, -R209.reuse ;  /* 0x00000004d8047c23 */ /* 0x110fe200080108d1 */
[C---:B------:R-:W-:Y:S01]  /*177a0*/  FMUL.FTZ R116, R3.reuse, R116 ;  /* 0x0000007403747220 */ /* 0x040fe20000410000 */
[----:B------:R-:W2:Y:S01]  /*177b0*/  LDL.LU R216, [R1+0x60] ;  /* 0x0000600001d87983 */ /* 0x000ea20000300800 */
[----:B------:R-:W-:Y:S06]  /*177c0*/  FMUL.FTZ R117, R3, R117 ;  /* 0x0000007503757220 */ /* 0x000fec0000410000 */
[----:B------:R4:W-:Y:S01]  /*177d0*/  MUFU.EX2 R247, R4 ;  /* 0x0000000400f77308 */ /* 0x0009e20000000800 */
[C---:B------:R-:W-:Y:S01]  /*177e0*/  FMUL.FTZ R118, R0.reuse, R118 ;  /* 0x0000007600767220 */ /* 0x040fe20000410000 */
[----:B------:R-:W-:Y:S01]  /*177f0*/  FMUL.FTZ R119, R0, R119 ;  /* 0x0000007700777220 */ /* 0x000fe20000410000 */
[C---:B------:R-:W-:Y:S01]  /*17800*/  FMUL.FTZ R120, R133.reuse, R120 ;  /* 0x0000007885787220 */ /* 0x040fe20000410000 */
[C---:B------:R-:W-:Y:S01]  /*17810*/  FMUL.FTZ R121, R133.reuse, R121 ;  /* 0x0000007985797220 */ /* 0x040fe20000410000 */
[C---:B------:R-:W-:Y:S01]  /*17820*/  FMUL.FTZ R122, R132.reuse, R122 ;  /* 0x0000007a847a7220 */ /* 0x040fe20000410000 */
[----:B------:R-:W-:Y:S01]  /*17830*/  FMUL.FTZ R123, R132, R123 ;  /* 0x0000007b847b7220 */ /* 0x000fe20000410000 */
[----:B------:R-:W-:Y:S01]  /*17840*/  MOV R188, R237 ;  /* 0x000000ed00bc7202 */ /* 0x000fe20000000f00 */
[----:B------:R-:W-:Y:S01]  /*17850*/  FMUL.FTZ R124, R133, R124 ;  /* 0x0000007c857c7220 */ /* 0x000fe20000410000 */
[----:B-1----:R-:W-:Y:S01]  /*17860*/  FFMA.FTZ R2, R215, UR4, -R209 ;  /* 0x00000004d7027c23 */ /* 0x002fe200080108d1 */
[----:B------:R-:W-:Y:S01]  /*17870*/  F2FP.F16.F32.PACK_AB R149, R222, R211 ;  /* 0x000000d3de95723e */ /* 0x000fe200000000ff */
[----:B------:R-:W-:Y:S01]  /*17880*/  FMUL.FTZ R125, R133, R125 ;  /* 0x0000007d857d7220 */ /* 0x000fe20000410000 */
[C---:B------:R-:W-:Y:S01]  /*17890*/  FMUL.FTZ R126, R132.reuse, R126 ;  /* 0x0000007e847e7220 */ /* 0x040fe20000410000 */
[----:B------:R1:W1:Y:S01]  /*178a0*/  MUFU.EX2 R242, R2 ;  /* 0x0000000200f27308 */ /* 0x0002620000000800 */
[----:B----4-:R-:W-:Y:S01]  /*178b0*/  FFMA.FTZ R4, R17, UR4, -R208 ;  /* 0x0000000411047c23 */ /* 0x010fe200080108d0 */
[C---:B------:R-:W-:Y:S01]  /*178c0*/  FMUL.FTZ R17, R3.reuse, R157 ;  /* 0x0000009d03117220 */ /* 0x040fe20000410000 */
[----:B------:R-:W-:Y:S01]  /*178d0*/  FMUL.FTZ R127, R132, R127 ;  /* 0x0000007f847f7220 */ /* 0x000fe20000410000 */
[----:B------:R-:W-:Y:S06]  /*178e0*/  LDSM.16.MT88.4 R156, [R236+0xe000] ;  /* 0x00e00000ec9c783b */ /* 0x000fec0000004200 */
[----:B------:R4:W4:Y:S01]  /*178f0*/  MUFU.EX2 R241, R4 ;  /* 0x0000000400f17308 */ /* 0x0009220000000800 */
[C---:B------:R-:W-:Y:S01]  /*17900*/  FMUL.FTZ R128, R3.reuse, R128 ;  /* 0x0000008003807220 */ /* 0x040fe20000410000 */
[----:B------:R-:W-:Y:S01]  /*17910*/  FMUL.FTZ R129, R3, R129 ;  /* 0x0000008103817220 */ /* 0x000fe20000410000 */
[C---:B------:R-:W-:Y:S01]  /*17920*/  FMUL.FTZ R130, R0.reuse, R130 ;  /* 0x0000008200827220 */ /* 0x040fe20000410000 */
[----:B------:R-:W-:Y:S01]  /*17930*/  FMUL.FTZ R131, R0, R131 ;  /* 0x0000008300837220 */ /* 0x000fe20000410000 */
[--C-:B------:R-:W-:Y:S01]  /*17940*/  FFMA.FTZ R139, R139, UR4, -R210.reuse ;  /* 0x000000048b8b7c23 */ /* 0x100fe200080108d2 */
[--C-:B------:R-:W-:Y:S01]  /*17950*/  FFMA.FTZ R140, R140, UR4, -R210.reuse ;  /* 0x000000048c8c7c23 */ /* 0x100fe200080108d2 */
[--C-:B------:R-:W-:Y:S01]  /*17960*/  FFMA.FTZ R142, R142, UR4, -R210.reuse ;  /* 0x000000048e8e7c23 */ /* 0x100fe200080108d2 */
[--C-:B-1----:R-:W-:Y:S01]  /*17970*/  FFMA.FTZ R2, R218, UR4, -R210.reuse ;  /* 0x00000004da027c23 */ /* 0x102fe200080108d2 */
[----:B------:R-:W-:Y:S03]  /*17980*/  F2FP.F16.F32.PACK_AB R150, R242, R247 ;  /* 0x000000f7f296723e */ /* 0x000fe600000000ff */
[----:B------:R1:W-:Y:S01]  /*17990*/  MUFU.EX2 R137, R2 ;  /* 0x0000000200897308 */ /* 0x0003e20000000800 */
[--C-:B----4-:R-:W-:Y:S01]  /*179a0*/  FFMA.FTZ R4, R217, UR4, -R210.reuse ;  /* 0x00000004d9047c23 */ /* 0x110fe200080108d2 */
[----:B------:R-:W-:Y:S02]  /*179b0*/  F2FP.F16.F32.PACK_AB R151, R241, R214 ;  /* 0x000000d6f197723e */ /* 0x000fe400000000ff */
[----:B------:R-:W-:Y:S06]  /*179c0*/  MOV R217, R45 ;  /* 0x0000002d00d97202 */ /* 0x000fec0000000f00 */
[----:B------:R4:W4:Y:S01]  /*179d0*/  MUFU.EX2 R243, R4 ;  /* 0x0000000400f37308 */ /* 0x0009220000000800 */
[----:B------:R-:W-:Y:S01]  /*179e0*/  FMUL.FTZ R45, R133, R185 ;  /* 0x000000b9852d7220 */ /* 0x000fe20000410000 */
[----:B------:R-:W-:Y:S01]  /*179f0*/  MOV R185, R168 ;  /* 0x000000a800b97202 */ /* 0x000fe20000000f00 */
[----:B-1----:R1:W3:Y:S01]  /*17a00*/  LDL R2, [R1+0x88] ;  /* 0x0000880001027983 */ /* 0x0022e20000100800 */
[----:B----4-:R-:W-:Y:S01]  /*17a10*/  FMUL.FTZ R4, R3, R148 ;  /* 0x0000009403047220 */ /* 0x010fe20000410000 */
[----:B------:R-:W-:Y:S02]  /*17a20*/  F2FP.F16.F32.PACK_AB R148, R220, R221 ;  /* 0x000000dddc94723e */ /* 0x000fe400000000ff */
[----:B------:R-:W-:Y:S05]  /*17a30*/  F2FP.F16.F32.PACK_AB R147, R243, R137 ;  /* 0x00000089f393723e */ /* 0x000fea00000000ff */
[-C--:B------:R-:W-:Y:S05]  /*17a40*/  HMMA.16816.F32 R4, R148, R20.reuse, R4 ;  /* 0x000000149404723c */ /* 0x080fea0000001804 */
[----:B--2---:R-:W-:Y:S07]  /*17a50*/  F2FP.F16.F32.PACK_AB R144, R135, R216 ;  /* 0x000000d88790723e */ /* 0x004fee00000000ff */
[C---:B------:R-:W-:Y:S04]  /*17a60*/  HMMA.16816.F32 R8, R144.reuse, R20, R8 ;  /* 0x000000149008723c */ /* 0x040fe80000001808 */
[C---:B------:R-:W-:Y:S01]  /*17a70*/  FMUL.FTZ R20, R3.reuse, R160 ;  /* 0x000000a003147220 */ /* 0x040fe20000410000 */
[----:B------:R-:W-:Y:S01]  /*17a80*/  FMUL.FTZ R21, R3, R161 ;  /* 0x000000a103157220 */ /* 0x000fe20000410000 */
[----:B------:R-:W-:Y:S02]  /*17a90*/  MOV R161, R43 ;  /* 0x0000002b00a17202 */ /* 0x000fe40000000f00 */
[-C--:B------:R-:W-:Y:S03]  /*17aa0*/  HMMA.16816.F32 R12, R144, R22.reuse, R12 ;  /* 0x00000016900c723c */ /* 0x080fe6000000180c */
[----:B------:R-:W-:Y:S01]  /*17ab0*/  MOV R43, R27 ;  /* 0x0000001b002b7202 */ /* 0x000fe20000000f00 */
[----:B------:R-:W-:Y:S01]  /*17ac0*/  FMUL.FTZ R27, R132, R167 ;  /* 0x000000a7841b7220 */ /* 0x000fe20000410000 */
[----:B------:R-:W-:Y:S01]  /*17ad0*/  MOV R167, R29 ;  /* 0x0000001d00a77202 */ /* 0x000fe20000000f00 */
[C---:B------:R-:W-:Y:S01]  /*17ae0*/  FMUL.FTZ R29, R133.reuse, R169 ;  /* 0x000000a9851d7220 */ /* 0x040fe20000410000 */
[----:B------:R-:W-:Y:S01]  /*17af0*/  MOV R218, R43 ;  /* 0x0000002b00da7202 */ /* 0x000fe20000000f00 */
[C---:B------:R-:W-:Y:S04]  /*17b00*/  HMMA.16816.F32 R16, R148.reuse, R22, R16 ;  /* 0x000000169410723c */ /* 0x040fe80000001810 */
[C---:B------:R-:W-:Y:S01]  /*17b10*/  FMUL.FTZ R22, R0.reuse, R162 ;  /* 0x000000a200167220 */ /* 0x040fe20000410000 */
[----:B------:R-:W-:Y:S01]  /*17b20*/  FMUL.FTZ R23, R0, R163 ;  /* 0x000000a300177220 */ /* 0x000fe20000410000 */
[----:B------:R-:W-:Y:S01]  /*17b30*/  MOV R162, R26 ;  /* 0x0000001a00a27202 */ /* 0x000fe20000000f00 */
[C---:B------:R-:W-:Y:S01]  /*17b40*/  FMUL.FTZ R26, R132.reuse, R166 ;  /* 0x000000a6841a7220 */ /* 0x040fe20000410000 */
[----:B------:R-:W-:Y:S01]  /*17b50*/  MOV R163, R25 ;  /* 0x0000001900a37202 */ /* 0x000fe20000000f00 */
        /* <DEDUP_REMOVED lines=10> */
[----:B---3--:R-:W-:Y:S01]  /*17c00*/  @P2 IADD3 R2, PT, PT, R49, -0x40, RZ ;  /* 0xffffffc031022810 */ /* 0x008fe20007ffe0ff */
[C---:B------:R-:W-:Y:S01]  /*17c10*/  FMUL.FTZ R49, R3.reuse, R189 ;  /* 0x000000bd03317220 */ /* 0x040fe20000410000 */
[----:B------:R-:W-:Y:S01]  /*17c20*/  MOV R186, R162 ;  /* 0x000000a200ba7202 */ /* 0x000fe20000000f00 */
[C---:B------:R-:W-:Y:S01]  /*17c30*/  FMUL.FTZ R36, R3.reuse, R176 ;  /* 0x000000b003247220 */ /* 0x040fe20000410000 */
[-C--:B------:R-:W-:Y:S01]  /*17c40*/  HMMA.16816.F32 R28, R144, R38.reuse, R28 ;  /* 0x00000026901c723c */ /* 0x080fe2000000181c */
[----:B------:R-:W2:Y:S02]  /*17c50*/  LDSM.16.MT88.4 R52, [R2] ;  /* 0x000000000234783b */ /* 0x000ea40000004200 */
[----:B------:R-:W-:Y:S01]  /*17c60*/  MOV R169, R34 ;  /* 0x0000002200a97202 */ /* 0x000fe20000000f00 */
[----:B------:R-:W-:Y:S01]  /*17c70*/  FMUL.FTZ R34, R0, R174 ;  /* 0x000000ae00227220 */ /* 0x000fe20000410000 */
[----:B------:R-:W-:Y:S01]  /*17c80*/  MOV R171, R32 ;  /* 0x0000002000ab7202 */ /* 0x000fe20000000f00 */
[C---:B------:R-:W-:Y:S01]  /*17c90*/  FMUL.FTZ R32, R3.reuse, R172 ;  /* 0x000000ac03207220 */ /* 0x040fe20000410000 */
[----:B------:R-:W-:Y:S01]  /*17ca0*/  IADD3 R138, PT, PT, R246, R2, RZ ;  /* 0x00000002f68a7210 */ /* 0x000fe20007ffe0ff */
[----:B------:R-:W-:Y:S01]  /*17cb0*/  FMUL.FTZ R37, R3, R177 ;  /* 0x000000b103257220 */ /* 0x000fe20000410000 */
[----:B------:R-:W-:Y:S01]  /*17cc0*/  MOV R174, R47 ;  /* 0x0000002f00ae7202 */ /* 0x000fe20000000f00 */
[----:B------:R-:W-:Y:S01]  /*17cd0*/  FMUL.FTZ R43, R132, R183 ;  /* 0x000000b7842b7220 */ /* 0x000fe20000410000 */
[----:B------:R-:W-:Y:S01]  /*17ce0*/  MOV R160, R40 ;  /* 0x0000002800a07202 */ /* 0x000fe20000000f00 */
[----:B------:R-:W3:Y:S01]  /*17cf0*/  LDSM.16.MT88.4 R152, [R138] ;  /* 0x000000008a98783b */ /* 0x000ee20000004200 */
[C---:B------:R-:W-:Y:S04]  /*17d00*/  HMMA.16816.F32 R32, R148.reuse, R38, R32 ;  /* 0x000000269420723c */ /* 0x040fe80000001820 */
[C---:B------:R-:W-:Y:S01]  /*17d10*/  FMUL.FTZ R38, R0.reuse, R178 ;  /* 0x000000b200267220 */ /* 0x040fe20000410000 */
[----:B------:R-:W-:Y:S01]  /*17d20*/  FMUL.FTZ R39, R0, R179 ;  /* 0x000000b300277220 */ /* 0x000fe20000410000 */
[----:B------:R-:W-:Y:S01]  /*17d30*/  FMUL.FTZ R40, R133, R180 ;  /* 0x000000b485287220 */ /* 0x000fe20000410000 */
[----:B------:R-:W-:Y:S01]  /*17d40*/  FMUL.FTZ R47, R132, R187 ;  /* 0x000000bb842f7220 */ /* 0x000fe20000410000 */
[----:B------:R-:W-:Y:S02]  /*17d50*/  MOV R180, R169 ;  /* 0x000000a900b47202 */ /* 0x000fe40000000f00 */
[----:B------:R-:W-:Y:S02]  /*17d60*/  MOV R169, R161 ;  /* 0x000000a100a97202 */ /* 0x000fe40000000f00 */
[-C--:B--2---:R-:W-:Y:S08]  /*17d70*/  HMMA.16816.F32 R36, R148, R52.reuse, R36 ;  /* 0x000000349424723c */ /* 0x084ff00000001824 */
[C---:B------:R-:W-:Y:S04]  /*17d80*/  HMMA.16816.F32 R40, R144.reuse, R52, R40 ;  /* 0x000000349028723c */ /* 0x040fe80000001828 */
[C---:B------:R-:W-:Y:S01]  /*17d90*/  FMUL.FTZ R52, R3.reuse, R192 ;  /* 0x000000c003347220 */ /* 0x040fe20000410000 */
[----:B------:R-:W-:Y:S03]  /*17da0*/  FMUL.FTZ R53, R3, R193 ;  /* 0x000000c103357220 */ /* 0x000fe60000410000 */
[-C--:B------:R-:W-:Y:S08]  /*17db0*/  HMMA.16816.F32 R44, R144, R54.reuse, R44 ;  /* 0x00000036902c723c */ /* 0x080ff0000000182c */
[C---:B------:R-:W-:Y:S04]  /*17dc0*/  HMMA.16816.F32 R48, R148.reuse, R54, R48 ;  /* 0x000000369430723c */ /* 0x040fe80000001830 */
[C---:B------:R-:W-:Y:S01]  /*17dd0*/  FMUL.FTZ R54, R0.reuse, R194 ;  /* 0x000000c200367220 */ /* 0x040fe20000410000 */
[----:B------:R-:W-:Y:S07]  /*17de0*/  FMUL.FTZ R55, R0, R195 ;  /* 0x000000c300377220 */ /* 0x000fee0000410000 */
        /* <DEDUP_REMOVED lines=15> */
[-C--:B---3--:R-:W-:Y:S08]  /*17ee0*/  HMMA.16816.F32 R100, R148, R156.reuse, R100 ;  /* 0x0000009c9464723c */ /* 0x088ff00000001864 */
[C---:B------:R-:W-:Y:S04]  /*17ef0*/  HMMA.16816.F32 R104, R144.reuse, R156, R104 ;  /* 0x0000009c9068723c */ /* 0x040fe80000001868 */
[--C-:B------:R-:W-:Y:S01]  /*17f00*/  FFMA.FTZ R156, R230, UR4, -R143.reuse ;  /* 0x00000004e69c7c23 */ /* 0x100fe2000801088f */
[--C-:B------:R-:W-:Y:S03]  /*17f10*/  FFMA.FTZ R157, R229, UR4, -R143.reuse ;  /* 0x00000004e59d7c23 */ /* 0x100fe6000801088f */
[-C--:B------:R-:W-:Y:S01]  /*17f20*/  HMMA.16816.F32 R108, R144, R158.reuse, R108 ;  /* 0x0000009e906c723c */ /* 0x080fe2000000186c */
[----:B------:R3:W-:Y:S10]  /*17f30*/  MUFU.EX2 R240, R156 ;  /* 0x0000009c00f07308 */ /* 0x0007f40000000800 */
[----:B------:R4:W1:Y:S01]  /*17f40*/  MUFU.EX2 R201, R157 ;  /* 0x0000009d00c97308 */ /* 0x0008620000000800 */
[C---:B------:R-:W-:Y:S04]  /*17f50*/  HMMA.16816.F32 R112, R148.reuse, R158, R112 ;  /* 0x0000009e9470723c */ /* 0x040fe80000001870 */
[--C-:B------:R-:W-:Y:S01]  /*17f60*/  FFMA.FTZ R158, R228, UR4, -R143.reuse ;  /* 0x00000004e49e7c23 */ /* 0x100fe2000801088f */
[----:B------:R-:W-:Y:S01]  /*17f70*/  FFMA.FTZ R159, R223, UR4, -R143 ;  /* 0x00000004df9f7c23 */ /* 0x000fe2000801088f */
[--C-:B---3--:R-:W-:Y:S03]  /*17f80*/  FFMA.FTZ R156, R232, UR4, -R210.reuse ;  /* 0x00000004e89c7c23 */ /* 0x108fe600080108d2 */
[----:B------:R-:W-:Y:S01]  /*17f90*/  MUFU.EX2 R179, R158 ;  /* 0x0000009e00b37308 */ /* 0x000fe20000000800 */
[-C--:B--2---:R-:W-:Y:S03]  /*17fa0*/  HMMA.16816.F32 R116, R148, R152.reuse, R116 ;  /* 0x000000989474723c */ /* 0x084fe60000001874 */
[----:B----4-:R-:W-:Y:S06]  /*17fb0*/  FFMA.FTZ R157, R231, UR4, -R210 ;  /* 0x00000004e79d7c23 */ /* 0x010fec00080108d2 */
[----:B------:R2:W-:Y:S01]  /*17fc0*/  MUFU.EX2 R238, R156 ;  /* 0x0000009c00ee7308 */ /* 0x0005e20000000800 */
[C---:B------:R-:W-:Y:S09]  /*17fd0*/  HMMA.16816.F32 R120, R144.reuse, R152, R120 ;  /* 0x000000989078723c */ /* 0x040ff20000001878 */
[----:B------:R3:W4:Y:S01]  /*17fe0*/  MUFU.EX2 R215, R157 ;  /* 0x0000009d00d77308 */ /* 0x0007220000000800 */
[--C-:B------:R-:W-:Y:S09]  /*17ff0*/  FFMA.FTZ R152, R175, UR4, -R208.reuse ;  /* 0x00000004af987c23 */ /* 0x100ff200080108d0 */
[----:B------:R-:W4:Y:S01]  /*18000*/  MUFU.EX2 R183, R159 ;  /* 0x0000009f00b77308 */ /* 0x000f220000000800 */
[--C-:B------:R-:W-:Y:S01]  /*18010*/  FFMA.FTZ R153, R234, UR4, -R209.reuse ;  /* 0x00000004ea997c23 */ /* 0x100fe200080108d1 */
[----:B------:R-:W-:Y:S01]  /*18020*/  MOV R175, R171 ;  /* 0x000000ab00af7202 */ /* 0x000fe20000000f00 */
[-C--:B------:R-:W-:Y:S07]  /*18030*/  HMMA.16816.F32 R124, R144, R154.reuse, R124 ;  /* 0x0000009a907c723c */ /* 0x080fee000000187c */
[----:B------:R4:W-:Y:S01]  /*18040*/  MUFU.EX2 R237, R152 ;  /* 0x0000009800ed7308 */ /* 0x0009e20000000800 */
[--C-:B--2---:R-:W-:Y:S01]  /*18050*/  FFMA.FTZ R156, R160, UR4, -R209.reuse ;  /* 0x00000004a09c7c23 */ /* 0x104fe200080108d1 */
[----:B------:R-:W-:Y:S08]  /*18060*/  FFMA.FTZ R160, R251, UR4, -R208 ;  /* 0x00000004fba07c23 */ /* 0x000ff000080108d0 */
[----:B------:R2:W-:Y:S01]  /*18070*/  MUFU.EX2 R176, R153 ;  /* 0x0000009900b07308 */ /* 0x0005e20000000800 */
[--C-:B------:R-:W-:Y:S01]  /*18080*/  FFMA.FTZ R145, R249, UR4, -R210.reuse ;  /* 0x00000004f9917c23 */ /* 0x100fe200080108d2 */
[--C-:B---3--:R-:W-:Y:S01]  /*18090*/  FFMA.FTZ R157, R252, UR4, -R209.reuse ;  /* 0x00000004fc9d7c23 */ /* 0x108fe200080108d1 */
[----:B------:R-:W-:Y:S07]  /*180a0*/  HMMA.16816.F32 R128, R148, R154, R128 ;  /* 0x0000009a9480723c */ /* 0x000fee0000001880 */
[----:B------:R-:W-:Y:S01]  /*180b0*/  MUFU.EX2 R172, R156 ;  /* 0x0000009c00ac7308 */ /* 0x000fe20000000800 */
[----:B------:R-:W-:Y:S09]  /*180c0*/  FFMA.FTZ R144, R250, UR4, -R210 ;  /* 0x00000004fa907c23 */ /* 0x000ff200080108d2 */
[----:B------:R3:W-:Y:S01]  /*180d0*/  MUFU.EX2 R178, R157 ;  /* 0x0000009d00b27308 */ /* 0x0007e20000000800 */
[----:B-1----:R-:W-:Y:S01]  /*180e0*/  F2FP.F16.F32.PACK_AB R148, R201, R240 ;  /* 0x000000f0c994723e */ /* 0x002fe200000000ff */
[--C-:B----4-:R-:W-:Y:S01]  /*180f0*/  FFMA.FTZ R152, R248, UR4, -R208.reuse ;  /* 0x00000004f8987c23 */ /* 0x110fe200080108d0 */
[----:B------:R-:W-:Y:S07]  /*18100*/  F2FP.F16.F32.PACK_AB R149, R215, R238 ;  /* 0x000000eed795723e */ /* 0x000fee00000000ff */
[----:B------:R1:W-:Y:S01]  /*18110*/  MUFU.EX2 R187, R160 ;  /* 0x000000a000bb7308 */ /* 0x0003e20000000800 */
[----:B------:R-:W-:Y:S01]  /*18120*/  F2FP.F16.F32.PACK_AB R150, R183, R179 ;  /* 0x000000b3b796723e */ /* 0x000fe200000000ff */
[--C-:B--2---:R-:W-:Y:S08]  /*18130*/  FFMA.FTZ R153, R235, UR4, -R208.reuse ;  /* 0x00000004eb997c23 */ /* 0x104ff000080108d0 */
[----:B------:R-:W-:Y:S10]  /*18140*/  MUFU.EX2 R184, R152 ;  /* 0x0000009800b87308 */ /* 0x000ff40000000800 */
[----:B------:R2:W4:Y:S01]  /*18150*/  MUFU.EX2 R171, R153 ;  /* 0x0000009900ab7308 */ /* 0x0005220000000800 */
[----:B---3--:R-:W3:Y:S09]  /*18160*/  LDSM.16.MT88.4 R156, [R236+0xc800] ;  /* 0x00c80000ec9c783b */ /* 0x008ef20000004200 */
[----:B------:R4:W-:Y:S01]  /*18170*/  MUFU.EX2 R177, R145 ;  /* 0x0000009100b17308 */ /* 0x0009e20000000800 */
[--C-:B-1----:R-:W-:Y:S09]  /*18180*/  FFMA.FTZ R160, R233, UR4, -R209.reuse ;  /* 0x00000004e9a07c23 */ /* 0x102ff200080108d1 */
[----:B------:R1:W1:Y:S10]  /*18190*/  MUFU.EX2 R182, R144 ;  /* 0x0000009000b67308 */ /* 0x0002740000000800 */
[----:B------:R-:W3:Y:S01]  /*181a0*/  MUFU.EX2 R181, R160 ;  /* 0x000000a000b57308 */ /* 0x000ee20000000800 */
[----:B--2---:R-:W2:Y:S01]  /*181b0*/  LDSM.16.MT88.4 R152, [R239+0xc800] ;  /* 0x00c80000ef98783b */ /* 0x004ea20000004200 */
[----:B----4-:R-:W-:Y:S08]  /*181c0*/  F2FP.F16.F32.PACK_AB R147, R171, R184 ;  /* 0x000000b8ab93723e */ /* 0x010ff000000000ff */
[----:B------:R-:W-:Y:S01]  /*181d0*/  MUFU.EX2 R249, R139 ;  /* 0x0000008b00f97308 */ /* 0x000fe20000000800 */
[----:B------:R-:W-:Y:S09]  /*181e0*/  F2FP.F16.F32.PACK_AB R145, R237, R187 ;  /* 0x000000bbed91723e */ /* 0x000ff200000000ff */
[----:B------:R-:W-:Y:S01]  /*181f0*/  MUFU.EX2 R234, R140 ;  /* 0x0000008c00ea7308 */ /* 0x000fe20000000800 */
[----:B-1----:R-:W-:Y:S02]  /*18200*/  F2FP.F16.F32.PACK_AB R144, R172, R178 ;  /* 0x000000b2ac90723e */ /* 0x002fe400000000ff */
[----:B------:R-:W-:Y:S02]  /*18210*/  F2FP.F16.F32.PACK_AB R151, R182, R177 ;  /* 0x000000b1b697723e */ /* 0x000fe400000000ff */
[----:B---3--:R-:W-:Y:S01]  /*18220*/  F2FP.F16.F32.PACK_AB R146, R181, R176 ;  /* 0x000000b0b592723e */ /* 0x008fe200000000ff */
[----:B------:R-:W1:Y:S06]  /*18230*/  LDSM.16.MT88.4 R160, [R2+0x800] ;  /* 0x0008000002a0783b */ /* 0x000e6c0000004200 */
        /* <DEDUP_REMOVED lines=26> */
[C---:B------:R-:W-:Y:S04]  /*183e0*/  HMMA.16816.F32 R88, R148.reuse, R160, R88 ;  /* 0x000000a09458723c */ /* 0x040fe80000001858 */
[--C-:B------:R-:W-:Y:S01]  /*183f0*/  FFMA.FTZ R160, R217, UR4, -R209.reuse ;  /* 0x00000004d9a07c23 */ /* 0x100fe200080108d1 */
[--C-:B------:R-:W-:Y:S01]  /*18400*/  FFMA.FTZ R161, R173, UR4, -R208.reuse ;  /* 0x00000004ada17c23 */ /* 0x100fe200080108d0 */
[----:B------:R-:W4:Y:S02]  /*18410*/  LDL.LU R217, [R1] ;  /* 0x0000000001d97983 */ /* 0x000f240000300800 */
[-C--:B------:R-:W-:Y:S01]  /*18420*/  HMMA.16816.F32 R92, R148, R162.reuse, R92 ;  /* 0x000000a2945c723c */ /* 0x080fe2000000185c */
[----:B------:R1:W-:Y:S10]  /*18430*/  MUFU.EX2 R199, R160 ;  /* 0x000000a000c77308 */ /* 0x0003f40000000800 */
[----:B------:R2:W-:Y:S01]  /*18440*/  MUFU.EX2 R195, R161 ;  /* 0x000000a100c37308 */ /* 0x0005e20000000800 */
[C---:B------:R-:W-:Y:S04]  /*18450*/  HMMA.16816.F32 R96, R144.reuse, R162, R96 ;  /* 0x000000a29060723c */ /* 0x040fe80000001860 */
[----:B-1----:R-:W-:Y:S04]  /*18460*/  FFMA.FTZ R160, R170, UR4, -R208 ;  /* 0x00000004aaa07c23 */ /* 0x002fe800080108d0 */
[-C--:B---3--:R-:W-:Y:S03]  /*18470*/  HMMA.16816.F32 R100, R144, R156.reuse, R100 ;  /* 0x0000009c9064723c */ /* 0x088fe60000001864 */
[----:B--2---:R-:W-:Y:S01]  /*18480*/  FFMA.FTZ R161, R169, UR4, -R209 ;  /* 0x00000004a9a17c23 */ /* 0x004fe200080108d1 */
[----:B------:R-:W1:Y:S01]  /*18490*/  MUFU.EX2 R202, R160 ;  /* 0x000000a000ca7308 */ /* 0x000e620000000800 */
[--C-:B------:R-:W-:Y:S03]  /*184a0*/  FFMA.FTZ R170, R225, UR4, -R143.reuse ;  /* 0x00000004e1aa7c23 */ /* 0x100fe6000801088f */
[C---:B------:R-:W-:Y:S06]  /*184b0*/  HMMA.16816.F32 R104, R148.reuse, R156, R104 ;  /* 0x0000009c9468723c */ /* 0x040fec0000001868 */
[----:B------:R2:W-:Y:S01]  /*184c0*/  MUFU.EX2 R197, R161 ;  /* 0x000000a100c57308 */ /* 0x0005e20000000800 */
[--C-:B------:R-:W-:Y:S01]  /*184d0*/  FFMA.FTZ R156, R188, UR4, -R143.reuse ;  /* 0x00000004bc9c7c23 */ /* 0x100fe2000801088f */
[----:B------:R-:W-:Y:S01]  /*184e0*/  FFMA.FTZ R157, R186, UR4, -R143 ;  /* 0x00000004ba9d7c23 */ /* 0x000fe2000801088f */
[----:B------:R-:W3:Y:S07]  /*184f0*/  LDL.LU R188, [R1+0x24] ;  /* 0x0000240001bc7983 */ /* 0x000eee0000300800 */
[----:B------:R-:W-:Y:S01]  /*18500*/  MUFU.EX2 R235, R170 ;  /* 0x000000aa00eb7308 */ /* 0x000fe20000000800 */
[-C--:B------:R-:W-:Y:S01]  /*18510*/  HMMA.16816.F32 R108, R148, R158.reuse, R108 ;  /* 0x0000009e946c723c */ /* 0x080fe2000000186c */
[----:B------:R-:W3:Y:S08]  /*18520*/  LDL.LU R186, [R1+0x20] ;  /* 0x0000200001ba7983 */ /* 0x000ef00000300800 */
        /* <DEDUP_REMOVED lines=19> */
[----:B------:R-:W3:Y:S01]  /*18660*/  LDL.LU R175, [R1+0x28] ;  /* 0x0000280001af7983 */ /* 0x000ee20000300800 */
[----:B------:R-:W-:Y:S08]  /*18670*/  HMMA.16816.F32 R128, R144, R154, R128 ;  /* 0x0000009a9080723c */ /* 0x000ff00000001880 */
[----:B------:R-:W-:Y:S01]  /*18680*/  MUFU.EX2 R203, R156 ;  /* 0x0000009c00cb7308 */ /* 0x000fe20000000800 */
[----:B--2---:R-:W-:Y:S01]  /*18690*/  FFMA.FTZ R157, R174, UR4, -R209 ;  /* 0x00000004ae9d7c23 */ /* 0x004fe200080108d1 */
[----:B------:R-:W-:Y:S08]  /*186a0*/  F2FP.F16.F32.PACK_AB R145, R202, R195 ;  /* 0x000000c3ca91723e */ /* 0x000ff000000000ff */
[----:B------:R1:W2:Y:S01]  /*186b0*/  MUFU.EX2 R213, R149 ;  /* 0x0000009500d57308 */ /* 0x0002a20000000800 */
[----:B------:R-:W-:Y:S01]  /*186c0*/  FFMA.FTZ R153, R167, UR4, -R208 ;  /* 0x00000004a7997c23 */ /* 0x000fe200080108d0 */
[----:B------:R-:W-:Y:S01]  /*186d0*/  F2FP.F16.F32.PACK_AB R146, R245, R197 ;  /* 0x000000c5f592723e */ /* 0x000fe200000000ff */
[----:B------:R-:W3:Y:S07]  /*186e0*/  LDL.LU R174, [R1+0x2c] ;  /* 0x00002c0001ae7983 */ /* 0x000eee0000300800 */
[----:B------:R-:W2:Y:S01]  /*186f0*/  MUFU.EX2 R194, R157 ;  /* 0x0000009d00c27308 */ /* 0x000ea20000000800 */
[----:B------:R-:W3:Y:S09]  /*18700*/  LDL.LU R173, [R1+0x18] ;  /* 0x0000180001ad7983 */ /* 0x000ef20000300800 */
        /* <DEDUP_REMOVED lines=43> */
[--C-:B----4-:R-:W-:Y:S01]  /*189c0*/  FFMA.FTZ R169, R217, UR4, -R143.reuse ;  /* 0x00000004d9a97c23 */ /* 0x110fe2000801088f */
[----:B------:R-:W-:Y:S01]  /*189d0*/  FFMA.FTZ R143, R224, UR4, -R143 ;  /* 0x00000004e08f7c23 */ /* 0x000fe2000801088f */
[----:B------:R-:W4:Y:S01]  /*189e0*/  LDL.LU R217, [R1+0x1c] ;  /* 0x00001c0001d97983 */ /* 0x000f220000300800 */
[----:B------:R-:W-:Y:S01]  /*189f0*/  MUFU.EX2 R224, R142 ;  /* 0x0000008e00e07308 */ /* 0x000fe20000000800 */
[-C--:B------:R-:W-:Y:S02]  /*18a00*/  HMMA.16816.F32 R84, R144, R156.reuse, R84 ;  /* 0x0000009c9054723c */ /* 0x080fe40000001854 */
[----:B------:R-:W4:Y:S07]  /*18a10*/  LDL.LU R204, [R1+0x78] ;  /* 0x0000780001cc7983 */ /* 0x000f2e0000300800 */
[----:B------:R-:W1:Y:S01]  /*18a20*/  MUFU.EX2 R251, R143 ;  /* 0x0000008f00fb7308 */ /* 0x000e620000000800 */
[----:B------:R-:W4:Y:S09]  /*18a30*/  LDL.LU R153, [R1+0x7c] ;  /* 0x00007c0001997983 */ /* 0x000f320000300800 */
[----:B------:R2:W-:Y:S01]  /*18a40*/  MUFU.EX2 R248, R169 ;  /* 0x000000a900f87308 */ /* 0x0005e20000000800 */
[C---:B------:R-:W-:Y:S01]  /*18a50*/  HMMA.16816.F32 R88, R148.reuse, R156, R88 ;  /* 0x0000009c9458723c */ /* 0x040fe20000001858 */
[----:B------:R-:W4:Y:S07]  /*18a60*/  LDL.LU R154, [R1+0x80] ;  /* 0x00008000019a7983 */ /* 0x000f2e0000300800 */
[-C--:B------:R-:W-:Y:S03]  /*18a70*/  HMMA.16816.F32 R92, R148, R158.reuse, R92 ;  /* 0x0000009e945c723c */ /* 0x080fe6000000185c */
[----:B-1----:R-:W-:Y:S02]  /*18a80*/  F2FP.F16.F32.PACK_AB R210, R251, R235 ;  /* 0x000000ebfbd2723e */ /* 0x002fe400000000ff */
[----:B--2---:R-:W-:Y:S03]  /*18a90*/  MOV R169, R213 ;  /* 0x000000d500a97202 */ /* 0x004fe60000000f00 */
[C---:B------:R-:W-:Y:S01]  /*18aa0*/  HMMA.16816.F32 R96, R144.reuse, R158, R96 ;  /* 0x0000009e9060723c */ /* 0x040fe20000001860 */
[----:B------:R-:W1:Y:S03]  /*18ab0*/  LDSM.16.MT88.4 R156, [R236+0xd800] ;  /* 0x00d80000ec9c783b */ /* 0x000e660000004200 */
[--C-:B---3--:R-:W-:Y:S04]  /*18ac0*/  FFMA.FTZ R139, R188, UR4, -R209.reuse ;  /* 0x00000004bc8b7c23 */ /* 0x108fe800080108d1 */
        /* <DEDUP_REMOVED lines=22> */
[--C-:B---3--:R-:W-:Y:S04]  /*18c30*/  FFMA.FTZ R140, R173, UR4, -R209.reuse ;  /* 0x00000004ad8c7c23 */ /* 0x108fe800080108d1 */
[----:B------:R-:W-:Y:S01]  /*18c40*/  HMMA.16816.F32 R128, R144, R166, R128 ;  /* 0x000000a69080723c */ /* 0x000fe20000001880 */
[----:B------:R-:W3:Y:S04]  /*18c50*/  LDSM.16.MT88.4 R172, [R239+0xd800] ;  /* 0x00d80000efac783b */ /* 0x000ee80000004200 */
        /* <DEDUP_REMOVED lines=8> */
[----:B----4-:R-:W-:Y:S06]  /*18ce0*/  FFMA.FTZ R209, R217, UR4, -R209 ;  /* 0x00000004d9d17c23 */ /* 0x010fec00080108d1 */
[----:B------:R-:W1:Y:S01]  /*18cf0*/  MUFU.EX2 R230, R209 ;  /* 0x000000d100e67308 */ /* 0x000e620000000800 */
[----:B------:R-:W-:Y:S02]  /*18d00*/  FFMA.FTZ R133, R133, R204, R216 ;  /* 0x000000cc85857223 */ /* 0x000fe400000100d8 */
[----:B------:R-:W4:Y:S01]  /*18d10*/  LDSM.16.MT88.4 R204, [R138+0x1800] ;  /* 0x001800008acc783b */ /* 0x000f220000004200 */
[----:B------:R-:W-:Y:S01]  /*18d20*/  FFMA.FTZ R132, R132, R153, R212 ;  /* 0x0000009984847223 */ /* 0x000fe200000100d4 */
[----:B------:R-:W-:Y:S01]  /*18d30*/  MOV R153, R215 ;  /* 0x000000d700997202 */ /* 0x000fe20000000f00 */
[----:B------:R-:W-:Y:S01]  /*18d40*/  FADD.FTZ R133, R135, R133 ;  /* 0x0000008587857221 */ /* 0x000fe20000010000 */
[----:B------:R-:W-:Y:S04]  /*18d50*/  FFMA.FTZ R3, R3, R154, R221 ;  /* 0x0000009a03037223 */ /* 0x000fe800000100dd */
[----:B------:R-:W4:Y:S01]  /*18d60*/  LDL.LU R135, [R1+0xc8] ;  /* 0x0000c80001877983 */ /* 0x000f220000300800 */
[----:B------:R-:W-:Y:S01]  /*18d70*/  FADD.FTZ R3, R220, R3 ;  /* 0x00000003dc037221 */ /* 0x000fe20000010000 */
[----:B-1----:R-:W-:Y:S02]  /*18d80*/  F2FP.F16.F32.PACK_AB R142, R230, R229 ;  /* 0x000000e5e68e723e */ /* 0x002fe400000000ff */
[----:B------:R1:W-:Y:S01]  /*18d90*/  LDSM.16.MT88.4 R220, [R2+0x3800] ;  /* 0x0038000002dc783b */ /* 0x0003e20000004200 */
[----:B------:R-:W-:Y:S01]  /*18da0*/  F2FP.F16.F32.PACK_AB R209, R249, R234 ;  /* 0x000000eaf9d1723e */ /* 0x000fe200000000ff */
[----:B------:R-:W-:Y:S04]  /*18db0*/  FADD.FTZ R3, R247, R3 ;  /* 0x00000003f7037221 */ /* 0x000fe80000010000 */
[----:B------:R-:W-:Y:S02]  /*18dc0*/  FADD.FTZ R3, R242, R3 ;  /* 0x00000003f2037221 */ /* 0x000fe40000010000 */
[----:B------:R-:W4:Y:S08]  /*18dd0*/  LDSM.16.MT88.4 R212, [R236+0xf800] ;  /* 0x00f80000ecd4783b */ /* 0x000f300000004200 */
[----:B------:R-:W4:Y:S01]  /*18de0*/  LDSM.16.MT88.4 R216, [R239+0xf800] ;  /* 0x00f80000efd8783b */ /* 0x000f220000004200 */
[----:B-1----:R-:W-:Y:S01]  /*18df0*/  MOV R2, R152 ;  /* 0x0000009800027202 */ /* 0x002fe20000000f00 */
[----:B--2---:R-:W-:Y:S01]  /*18e00*/  FFMA.FTZ R139, R0, R143, R211 ;  /* 0x0000008f008b7223 */ /* 0x004fe200000100d3 */
[----:B------:R-:W-:Y:S01]  /*18e10*/  F2FP.F16.F32.PACK_AB R143, R227, R226 ;  /* 0x000000e2e38f723e */ /* 0x000fe200000000ff */
[----:B------:R-:W-:Y:S01]  /*18e20*/  FADD.FTZ R0, R136, R132 ;  /* 0x0000008488007221 */ /* 0x000fe20000010000 */
[----:B------:R-:W-:Y:S03]  /*18e30*/  MOV R132, R200 ;  /* 0x000000c800847202 */ /* 0x000fe60000000f00 */
[----:B------:R-:W2:Y:S01]  /*18e40*/  LDL.LU R136, [R1+0xc4] ;  /* 0x0000c40001887983 */ /* 0x000ea20000300800 */
[----:B------:R-:W-:Y:S01]  /*18e50*/  F2FP.F16.F32.PACK_AB R211, R225, R224 ;  /* 0x000000e0e1d3723e */ /* 0x000fe200000000ff */
[----:B------:R-:W-:Y:S01]  /*18e60*/  FADD.FTZ R0, R137, R0 ;  /* 0x0000000089007221 */ /* 0x000fe20000010000 */
[-C--:B------:R-:W-:Y:S01]  /*18e70*/  HMMA.16816.F32 R148, R140, R156.reuse, R4 ;  /* 0x0000009c8c94723c */ /* 0x080fe20000001804 */
[----:B------:R1:W2:Y:S04]  /*18e80*/  LDSM.16.MT88.4 R4, [R138+0x3800] ;  /* 0x003800008a04783b */ /* 0x0002a80000004200 */
[----:B------:R-:W-:Y:S03]  /*18e90*/  FADD.FTZ R0, R243, R0 ;  /* 0x00000000f3007221 */ /* 0x000fe60000010000 */
[C---:B------:R-:W-:Y:S04]  /*18ea0*/  HMMA.16816.F32 R144, R208.reuse, R156, R8 ;  /* 0x0000009cd090723c */ /* 0x040fe80000001808 */
[----:B------:R-:W-:Y:S02]  /*18eb0*/  MOV R8, R153 ;  /* 0x0000009900087202 */ /* 0x000fe40000000f00 */
[----:B------:R-:W-:Y:S02]  /*18ec0*/  MOV R9, R185 ;  /* 0x000000b900097202 */ /* 0x000fe40000000f00 */
[-C--:B------:R-:W-:Y:S03]  /*18ed0*/  HMMA.16816.F32 R152, R208, R158.reuse, R12 ;  /* 0x0000009ed098723c */ /* 0x080fe6000000180c */
[----:B------:R-:W-:Y:S02]  /*18ee0*/  MOV R15, R197 ;  /* 0x000000c5000f7202 */ /* 0x000fe40000000f00 */
[----:B------:R-:W-:Y:S02]  /*18ef0*/  MOV R14, R169 ;  /* 0x000000a9000e7202 */ /* 0x000fe40000000f00 */
[----:B------:R-:W-:Y:S01]  /*18f00*/  IADD3 R15, P0, PT, R15, -UR16, RZ ;  /* 0x800000100f0f7c10 */ /* 0x000fe2000ff1e0ff */
[C---:B------:R-:W-:Y:S04]  /*18f10*/  HMMA.16816.F32 R156, R140.reuse, R158, R16 ;  /* 0x0000009e8c9c723c */ /* 0x040fe80000001810 */
[----:B------:R-:W-:Y:S02]  /*18f20*/  MOV R13, R160 ;  /* 0x000000a0000d7202 */ /* 0x000fe40000000f00 */
[----:B------:R-:W-:Y:S02]  /*18f30*/  MOV R12, R161 ;  /* 0x000000a1000c7202 */ /* 0x000fe40000000f00 */
[-C--:B---3--:R-:W-:Y:S03]  /*18f40*/  HMMA.16816.F32 R160, R140, R172.reuse, R20 ;  /* 0x000000ac8ca0723c */ /* 0x088fe60000001814 */
[----:B------:R-:W-:Y:S02]  /*18f50*/  IADD3.X R132, PT, PT, R132, ~UR7, RZ, P0, !PT ;  /* 0x8000000784847c10 */ /* 0x000fe400087fe4ff */
[----:B------:R-:W-:Y:S02]  /*18f60*/  MOV R10, R186 ;  /* 0x000000ba000a7202 */ /* 0x000fe40000000f00 */
[----:B------:R-:W-:Y:S01]  /*18f70*/  MOV R23, R198 ;  /* 0x000000c600177202 */ /* 0x000fe20000000f00 */
[C---:B------:R-:W-:Y:S04]  /*18f80*/  HMMA.16816.F32 R164, R208.reuse, R172, R24 ;  /* 0x000000acd0a4723c */ /* 0x040fe80000001818 */
[----:B------:R-:W-:Y:S01]  /*18f90*/  MOV R19, R168 ;  /* 0x000000a800137202 */ /* 0x000fe20000000f00 */
[----:B------:R-:W-:Y:S01]  /*18fa0*/  FADD.FTZ R10, R10, R139 ;  /* 0x0000008b0a0a7221 */ /* 0x000fe20000010000 */
        /* <DEDUP_REMOVED lines=38> */
[----:B------:R-:W3:Y:S01]  /*19210*/  LDL.LU R134, [R1+0xc0] ;  /* 0x0000c00001867983 */ /* 0x000ee20000300800 */
[----:B------:R-:W-:Y:S01]  /*19220*/  MOV R38, R39 ;  /* 0x0000002700267202 */ /* 0x000fe20000000f00 */
[----:B------:R-:W-:Y:S01]  /*19230*/  FADD.FTZ R2, R244, R2 ;  /* 0x00000002f4027221 */ /* 0x000fe20000010000 */
[----:B------:R-:W-:Y:S01]  /*19240*/  MOV R39, R32 ;  /* 0x0000002000277202 */ /* 0x000fe20000000f00 */
[----:B------:R-:W3:Y:S01]  /*19250*/  LDL.LU R137, [R1+0xbc] ;  /* 0x0000bc0001897983 */ /* 0x000ee20000300800 */
        /* <DEDUP_REMOVED lines=63> */
[-C--:B----4-:R-:W-:Y:S03]  /*19650*/  HMMA.16816.F32 R192, R140, R204.reuse, R52 ;  /* 0x000000cc8cc0723c */ /* 0x090fe60000001834 */
        /* <DEDUP_REMOVED lines=23> */
[----:B-1----:R-:W-:Y:S02]  /*197d0*/  MOV R138, R135 ;  /* 0x00000087008a7202 */ /* 0x002fe40000000f00 */
        /* <DEDUP_REMOVED lines=11> */
[C---:B------:R-:W-:Y:S04]  /*19890*/  HMMA.16816.F32 R88, R208.reuse, R216, R88 ;  /* 0x000000d8d058723c */ /* 0x040fe80000001858 */
[----:B--2---:R-:W-:Y:S04]  /*198a0*/  MOV R133, R136 ;  /* 0x0000008800857202 */ /* 0x004fe80000000f00 */
        /* <DEDUP_REMOVED lines=24> */
[----:B---3--:R-:W-:Y:S02]  /*19a30*/  MOV R3, R137 ;  /* 0x0000008900037202 */ /* 0x008fe40000000f00 */
[----:B-1----:R-:W-:Y:S01]  /*19a40*/  MOV R132, R134 ;  /* 0x0000008600847202 */ /* 0x002fe20000000f00 */
[----:B------:R-:W-:Y:S06]  /*19a50*/  BRA.U UP0, `(.L_x_159) ;  /* 0xffffffb900847547 */ /* 0x000fec000b83ffff */
.L_x_158:
[----:B------:R-:W2:Y:S01]  /*19a60*/  LDL.LU R4, [R1+0x80] ;  /* 0x0000800001047983 */ /* 0x000ea20000300800 */
[----:B------:R-:W1:Y:S01]  /*19a70*/  S2R R133, SR_TID.X ;  /* 0x0000000000857919 */ /* 0x000e620000002100 */
[----:B------:R-:W3:Y:S01]  /*19a80*/  S2UR UR11, SR_CgaCtaId ;  /* 0x00000000000b79c3 */ /* 0x000ee20000008800 */
[----:B------:R-:W-:Y:S01]  /*19a90*/  UMOV UR4, 0x400 ;  /* 0x0000040000047882 */ /* 0x000fe20000000000 */
[----:B------:R-:W-:Y:S01]  /*19aa0*/  UISETP.NE.AND UP3, UPT, UR13, -0x1, UPT ;  /* 0xffffffff0d00788c */ /* 0x000fe2000bf65270 */
[----:B------:R-:W4:Y:S01]  /*19ab0*/  LDL.LU R7, [R1+0x84] ;  /* 0x0000840001077983 */ /* 0x000f220000300800 */
[----:B------:R-:W3:Y:S03]  /*19ac0*/  LDCU.U8 UR8, c[0x0][0x549] ;  /* 0x0000a920ff0877ac */ /* 0x000ee60008000000 */
[----:B------:R-:W4:Y:S01]  /*19ad0*/  LDL.LU R6, [R1+0x78] ;  /* 0x0000780001067983 */ /* 0x000f220000300800 */
[----:B------:R-:W1:Y:S01]  /*19ae0*/  S2UR UR16, SR_CTAID.Y ;  /* 0x00000000001079c3 */ /* 0x000e620000002600 */
[----:B------:R-:W1:Y:S02]  /*19af0*/  LDCU UR9, c[0x0][0x434] ;  /* 0x00008680ff0977ac */ /* 0x000e640008000800 */
[----:B------:R-:W4:Y:S02]  /*19b00*/  LDL.LU R5, [R1+0x7c] ;  /* 0x00007c0001057983 */ /* 0x000f240000300800 */
[----:B------:R-:W1:Y:S01]  /*19b10*/  @!UP3 LDCU.64 UR6, c[0x0][0x400] ;  /* 0x00008000ff06b7ac */ /* 0x000e620008000a00 */
[----:B------:R-:W1:Y:S01]  /*19b20*/  LDCU.U8 UR10, c[0x0][0x548] ;  /* 0x0000a900ff0a77ac */ /* 0x000e620008000000 */
[----:B------:R-:W-:-:S02]  /*19b30*/  UISETP.NE.AND UP2, UPT, UR13, -0x1, UPT ;  /* 0xffffffff0d00788c */ /* 0x000fc4000bf45270 */
[----:B---3--:R-:W-:Y:S02]  /*19b40*/  UISETP.NE.AND UP1, UPT, UR8, URZ, UPT ;  /* 0x000000ff0800728c */ /* 0x008fe4000bf25270 */
[----:B------:R-:W-:Y:S01]  /*19b50*/  ULEA UR11, UR11, UR4, 0x18 ;  /* 0x000000040b0b7291 */ /* 0x000fe2000f8ec0ff */
[----:B------:R-:W3:Y:S01]  /*19b60*/  @UP3 LDCU.64 UR4, c[0x0][0x408] ;  /* 0x00008100ff0437ac */ /* 0x000ee20008000a00 */
[C---:B-1----:R-:W-:Y:S01]  /*19b70*/  SHF.L.U32 R8, R133.reuse, 0x5, RZ ;  /* 0x0000000585087819 */ /* 0x042fe200000006ff */
[----:B------:R-:W-:Y:S01]  /*19b80*/  @!UP3 UIMAD.WIDE.U32 UR18, UR16, UR6, URZ ;  /* 0x000000061012b2a5 */ /* 0x000fe2000f8e00ff */
[----:B------:R-:W-:Y:S01]  /*19b90*/  LOP3.LUT P0, RZ, R133, 0x4, RZ, 0xc0, !PT ;  /* 0x0000000485ff7812 */ /* 0x000fe2000780c0ff */
[----:B------:R-:W1:Y:S04]  /*19ba0*/  S2UR UR6, SR_CTAID.Z ;  /* 0x00000000000679c3 */ /* 0x000e680000002700 */
[----:B------:R-:W1:Y:S01]  /*19bb0*/  @UP1 LDCU UR8, c[0x0][0x430] ;  /* 0x00008600ff0817ac */ /* 0x000e620008000800 */
[----:B------:R-:W-:Y:S01]  /*19bc0*/  @!UP3 UIMAD UR7, UR16, UR7, UR19 ;  /* 0x000000071007b2a4 */ /* 0x000fe2000f8e0213 */
[----:B------:R-:W1:Y:S01]  /*19bd0*/  LDCU UR17, c[0x0][0x434] ;  /* 0x00008680ff1177ac */ /* 0x000e620008000800 */
[----:B---3--:R-:W-:-:S02]  /*19be0*/  @UP3 UIMAD.WIDE.U32 UR20, UR13, UR4, URZ ;  /* 0x000000040d1432a5 */ /* 0x008fc4000f8e00ff */
[----:B------:R-:W-:Y:S02]  /*19bf0*/  UISETP.NE.AND UP0, UPT, UR10, URZ, !UP1 ;  /* 0x000000ff0a00728c */ /* 0x000fe4000cf05270 */
[----:B------:R-:W-:Y:S02]  /*19c00*/  @UP3 UIMAD UR7, UR13, UR5, UR21 ;  /* 0x000000050d0732a4 */ /* 0x000fe4000f8e0215 */
[----:B------:R-:W-:Y:S02]  /*19c10*/  @!UP2 UIMAD UR13, UR16, UR9, URZ ;  /* 0x00000009100da2a4 */ /* 0x000fe4000f8e02ff */
[----:B-1----:R-:W-:Y:S01]  /*19c20*/  @UP1 UIMAD UR17, UR8, UR9, URZ ;  /* 0x00000009081112a4 */ /* 0x002fe2000f8e02ff */
[----:B------:R-:W1:Y:S01]  /*19c30*/  @UP1 LDCU UR5, c[0x0][0x430] ;  /* 0x00008600ff0517ac */ /* 0x000e620008000800 */
[----:B------:R-:W-:Y:S01]  /*19c40*/  @UP1 UMOV UR4, 0x1 ;  /* 0x0000000100041882 */ /* 0x000fe20000000000 */
[----:B------:R-:W-:Y:S01]  /*19c50*/  @UP3 UMOV UR18, UR20 ;  /* 0x0000001400123c82 */ /* 0x000fe20008000000 */
[----:B------:R-:W-:Y:S01]  /*19c60*/  USHF.R.S32.HI UR8, URZ, 0x1f, UR13 ;  /* 0x0000001fff087899 */ /* 0x000fe2000801140d */
[----:B--2---:R-:W2:Y:S04]  /*19c70*/  SHFL.BFLY PT, R2, R4, 0x2, 0x1f ;  /* 0x0c401f0004027f89 */ /* 0x004ea800000e0000 */
[----:B----4-:R-:W3:Y:S04]  /*19c80*/  SHFL.BFLY PT, R0, R7, 0x2, 0x1f ;  /* 0x0c401f0007007f89 */ /* 0x010ee800000e0000 */
[----:B------:R-:W4:Y:S01]  /*19c90*/  SHFL.BFLY PT, R3, R5, 0x2, 0x1f ;  /* 0x0c401f0005037f89 */ /* 0x000f2200000e0000 */
[----:B--2---:R-:W-:-:S03]  /*19ca0*/  FADD.FTZ R2, R2, R4 ;  /* 0x0000000402027221 */ /* 0x004fc60000010000 */
[----:B------:R-:W2:Y:S04]  /*19cb0*/  SHFL.BFLY PT, R4, R6, 0x2, 0x1f ;  /* 0x0c401f0006047f89 */ /* 0x000ea800000e0000 */
[----:B------:R-:W1:Y:S01]  /*19cc0*/  SHFL.BFLY PT, R65, R2, 0x1, 0x1f ;  /* 0x0c201f0002417f89 */ /* 0x000e6200000e0000 */
[----:B---3--:R-:W-:-:S05]  /*19cd0*/  FADD.FTZ R0, R0, R7 ;  /* 0x0000000700007221 */ /* 0x008fca0000010000 */
[----:B------:R-:W3:Y:S01]  /*19ce0*/  SHFL.BFLY PT, R67, R0, 0x1, 0x1f ;  /* 0x0c201f0000437f89 */ /* 0x000ee200000e0000 */
[----:B----4-:R-:W-:Y:S01]  /*19cf0*/  FADD.FTZ R3, R3, R5 ;  /* 0x0000000503037221 */ /* 0x010fe20000010000 */
[----:B------:R-:W-:-:S04]  /*19d00*/  SHF.L.U32 R5, R133, 0x1, RZ ;  /* 0x0000000185057819 */ /* 0x000fc800000006ff */
[----:B-----5:R-:W4:Y:S01]  /*19d10*/  SHFL.BFLY PT, R132, R3, 0x1, 0x1f ;  /* 0x0c201f0003847f89 */ /* 0x020f2200000e0000 */
[----:B--2---:R-:W-:Y:S01]  /*19d20*/  FADD.FTZ R4, R4, R6 ;  /* 0x0000000604047221 */ /* 0x004fe20000010000 */
[----:B------:R-:W-:Y:S01]  /*19d30*/  LOP3.LUT R6, R5, 0x6, RZ, 0xc0, !PT ;  /* 0x0000000605067812 */ /* 0x000fe200078ec0ff */
[----:B-1----:R-:W-:-:S03]  /*19d40*/  FADD.FTZ R65, R2, R65 ;  /* 0x0000004102417221 */ /* 0x002fc60000010000 */
[----:B------:R-:W1:Y:S01]  /*19d50*/  SHFL.BFLY PT, R66, R4, 0x1, 0x1f ;  /* 0x0c201f0004427f89 */ /* 0x000e6200000e0000 */
[----:B------:R-:W-:Y:S01]  /*19d60*/  LOP3.LUT R6, R6, 0x7c00, R8, 0xf8, !PT ;  /* 0x00007c0006067812 */ /* 0x000fe200078ef808 */
[----:B------:R-:W2:Y:S01]  /*19d70*/  MUFU.RCP R2, R65 ;  /* 0x0000004100027308 */ /* 0x000ea20000001000 */
[----:B------:R-:W-:Y:S01]  /*19d80*/  FSETP.NE.FTZ.AND P4, PT, R65, RZ, PT ;  /* 0x000000ff4100720b */ /* 0x000fe20003f95000 */
[----:B---3--:R-:W-:Y:S01]  /*19d90*/  FADD.FTZ R67, R0, R67 ;  /* 0x0000004300437221 */ /* 0x008fe20000010000 */
[----:B------:R-:W-:-:S05]  /*19da0*/  SHF.L.U32 R0, R133, 0x4, RZ ;  /* 0x0000000485007819 */ /* 0x000fca00000006ff */
[----:B------:R-:W3:Y:S01]  /*19db0*/  MUFU.RCP R7, R67 ;  /* 0x0000004300077308 */ /* 0x000ee20000001000 */
[----:B------:R-:W-:Y:S01]  /*19dc0*/  LOP3.LUT R0, R0, 0x1c0, RZ, 0xc0, !PT ;  /* 0x000001c000007812 */ /* 0x000fe200078ec0ff */
[----:B----4-:R-:W-:Y:S01]  /*19dd0*/  FADD.FTZ R132, R3, R132 ;  /* 0x0000008403847221 */ /* 0x010fe20000010000 */
[----:B------:R-:W-:Y:S02]  /*19de0*/  FSETP.NE.FTZ.AND P3, PT, R67, RZ, PT ;  /* 0x000000ff4300720b */ /* 0x000fe40003f75000 */
[----:B------:R-:W-:Y:S02]  /*19df0*/  LOP3.LUT R5, R0, 0x38, R5, 0xf8, !PT ;  /* 0x0000003800057812 */ /* 0x000fe400078ef805 */
[----:B------:R-:W-:Y:S02]  /*19e00*/  FSETP.NE.FTZ.AND P1, PT, R132, RZ, PT ;  /* 0x000000ff8400720b */ /* 0x000fe40003f35000 */
[----:B--2---:R-:W-:Y:S02]  /*19e10*/  FSEL R0, R2, 1, P4 ;  /* 0x3f80000002007808 */ /* 0x004fe40002000000 */
[----:B------:R-:W-:Y:S01]  /*19e20*/  LOP3.LUT R6, R6, R5, RZ, 0xfc, !PT ;  /* 0x0000000506067212 */ /* 0x000fe200078efcff */
        /* <DEDUP_REMOVED lines=34> */
[----:B---3--:R-:W-:Y:S01]  /*1a050*/  FSEL R2, R7, 1, P3 ;  /* 0x3f80000007027808 */ /* 0x008fe20001800000 */
[----:B------:R-:W1:Y:S01]  /*1a060*/  MUFU.RCP R0, R66 ;  /* 0x0000004200007308 */ /* 0x000e620000001000 */
[----:B------:R-:W-:-:S02]  /*1a070*/  FSETP.NE.FTZ.AND P2, PT, R66, RZ, PT ;  /* 0x000000ff4200720b */ /* 0x000fc40003f55000 */
[----:B------:R-:W-:Y:S01]  /*1a080*/  F2FP.F16.F32.PACK_AB R46, R46, R68 ;  /* 0x000000442e2e723e */ /* 0x000fe200000000ff */
[C---:B------:R-:W-:Y:S01]  /*1a090*/  FMUL.FTZ R150, R2.reuse, R150 ;  /* 0x0000009602967220 */ /* 0x040fe20000410000 */
[----:B------:R-:W-:Y:S01]  /*1a0a0*/  FMUL.FTZ R9, R2, R151 ;  /* 0x0000009702097220 */ /* 0x000fe20000410000 */
[----:B------:R-:W-:Y:S01]  /*1a0b0*/  SEL R4, R4, 0xfffffff0, !P0 ;  /* 0xfffffff004047807 */ /* 0x000fe20004000000 */
[C---:B------:R-:W-:Y:S01]  /*1a0c0*/  FMUL.FTZ R158, R2.reuse, R158 ;  /* 0x0000009e029e7220 */ /* 0x040fe20000410000 */
[----:B------:R-:W2:Y:S01]  /*1a0d0*/  MUFU.RCP R7, R132 ;  /* 0x0000008400077308 */ /* 0x000ea20000001000 */
[----:B------:R-:W-:Y:S01]  /*1a0e0*/  MOV R68, 0x20 ;  /* 0x0000002000447802 */ /* 0x000fe20000000f00 */
[C---:B------:R-:W-:Y:S01]  /*1a0f0*/  FMUL.FTZ R159, R2.reuse, R159 ;  /* 0x0000009f029f7220 */ /* 0x040fe20000410000 */
[----:B------:R-:W-:Y:S01]  /*1a100*/  F2FP.F16.F32.PACK_AB R9, R9, R150 ;  /* 0x000000960909723e */ /* 0x000fe200000000ff */
[C---:B------:R-:W-:Y:S01]  /*1a110*/  FMUL.FTZ R162, R2.reuse, R162 ;  /* 0x000000a202a27220 */ /* 0x040fe20000410000 */
[----:B------:R-:W-:Y:S01]  /*1a120*/  LOP3.LUT P0, RZ, R133, 0x8, RZ, 0xc0, !PT ;  /* 0x0000000885ff7812 */ /* 0x000fe2000780c0ff */
[C---:B------:R-:W-:Y:S01]  /*1a130*/  FMUL.FTZ R61, R2.reuse, R163 ;  /* 0x000000a3023d7220 */ /* 0x040fe20000410000 */
[----:B------:R-:W-:Y:S01]  /*1a140*/  F2FP.F16.F32.PACK_AB R63, R63, R148 ;  /* 0x000000943f3f723e */ /* 0x000fe200000000ff */
[C---:B------:R-:W-:Y:S01]  /*1a150*/  FMUL.FTZ R174, R2.reuse, R174 ;  /* 0x000000ae02ae7220 */ /* 0x040fe20000410000 */
[----:B------:R-:W-:Y:S01]  /*1a160*/  F2FP.F16.F32.PACK_AB R3, R3, R156 ;  /* 0x0000009c0303723e */ /* 0x000fe200000000ff */
[----:B------:R-:W-:Y:S01]  /*1a170*/  FMUL.FTZ R8, R2, R175 ;  /* 0x000000af02087220 */ /* 0x000fe20000410000 */
[----:B-1----:R-:W-:Y:S01]  /*1a180*/  FSEL R0, R0, 1, P2 ;  /* 0x3f80000000007808 */ /* 0x002fe20001000000 */
[C---:B------:R-:W-:Y:S01]  /*1a190*/  FMUL.FTZ R178, R2.reuse, R178 ;  /* 0x000000b202b27220 */ /* 0x040fe20000410000 */
[C---:B------:R-:W-:Y:S01]  /*1a1a0*/  FMUL.FTZ R12, R2.reuse, R179 ;  /* 0x000000b3020c7220 */ /* 0x040fe20000410000 */
[C---:B------:R-:W-:Y:S01]  /*1a1b0*/  FMUL.FTZ R190, R2.reuse, R190 ;  /* 0x000000be02be7220 */ /* 0x040fe20000410000 */
        /* <DEDUP_REMOVED lines=35> */
[----:B--2---:R-:W-:Y:S01]  /*1a3f0*/  FSEL R7, R7, 1, P1 ;  /* 0x3f80000007077808 */ /* 0x004fe20000800000 */
[----:B------:R-:W-:Y:S01]  /*1a400*/  FMUL.FTZ R53, R2, R195 ;  /* 0x000000c302357220 */ /* 0x000fe20000410000 */
[----:B------:R-:W-:Y:S01]  /*1a410*/  IADD3 R6, PT, PT, R0, R4, RZ ;  /* 0x0000000400067210 */ /* 0x000fe20007ffe0ff */
[----:B------:R1:W-:Y:S01]  /*1a420*/  STS [R0+0x400], R9 ;  /* 0x0004000900007388 */ /* 0x0003e20000000800 */
        /* <DEDUP_REMOVED lines=22> */
[C---:B------:R-:W-:Y:S01]  /*1a590*/  FMUL.FTZ R155, R7.reuse, R155 ;  /* 0x0000009b079b7220 */ /* 0x040fe20000410000 */
[----:B------:R-:W-:Y:S01]  /*1a5a0*/  F2FP.F16.F32.PACK_AB R64, R64, R144 ;  /* 0x000000904040723e */ /* 0x000fe200000000ff */
[----:B------:R-:W-:Y:S01]  /*1a5b0*/  STS [R0], R63 ;  /* 0x0000003f00007388 */ /* 0x000fe20000000800 */
[----:B-1----:R-:W-:Y:S01]  /*1a5c0*/  SEL R9, R68, 0xffffffe0, !P0 ;  /* 0xffffffe044097807 */ /* 0x002fe20004000000 */
[----:B------:R-:W-:Y:S01]  /*1a5d0*/  FMUL.FTZ R166, R7, R166 ;  /* 0x000000a607a67220 */ /* 0x000fe20000410000 */
[----:B------:R-:W-:Y:S01]  /*1a5e0*/  LOP3.LUT P0, RZ, R133, 0x10, RZ, 0xc0, !PT ;  /* 0x0000001085ff7812 */ /* 0x000fe2000780c0ff */
[----:B------:R1:W-:Y:S01]  /*1a5f0*/  STS [R6], R3 ;  /* 0x0000000306007388 */ /* 0x0003e20000000800 */
[----:B------:R-:W-:Y:S01]  /*1a600*/  F2FP.F16.F32.PACK_AB R146, R147, R146 ;  /* 0x000000929392723e */ /* 0x000fe200000000ff */
[----:B------:R-:W-:Y:S01]  /*1a610*/  FMUL.FTZ R167, R7, R167 ;  /* 0x000000a707a77220 */ /* 0x000fe20000410000 */
[----:B------:R-:W-:Y:S01]  /*1a620*/  F2FP.F16.F32.PACK_AB R5, R5, R152 ;  /* 0x000000980505723e */ /* 0x000fe200000000ff */
[----:B------:R2:W-:Y:S01]  /*1a630*/  STS [R6+0x400], R2 ;  /* 0x0004000206007388 */ /* 0x0005e20000000800 */
[----:B------:R-:W-:Y:S01]  /*1a640*/  F2FP.F16.F32.PACK_AB R154, R155, R154 ;  /* 0x0000009a9b9a723e */ /* 0x000fe200000000ff */
[C---:B------:R-:W-:Y:S01]  /*1a650*/  FMUL.FTZ R170, R7.reuse, R170 ;  /* 0x000000aa07aa7220 */ /* 0x040fe20000410000 */
        /* <DEDUP_REMOVED lines=8> */
[----:B------:R-:W-:Y:S01]  /*1a6e0*/  F2FP.F16.F32.PACK_AB R58, R58, R172 ;  /* 0x000000ac3a3a723e */ /* 0x000fe200000000ff */
[----:B------:R3:W-:Y:S01]  /*1a6f0*/  STS [R6+0x2000], R5 ;  /* 0x0020000506007388 */ /* 0x0007e20000000800 */
[C---:B------:R-:W-:Y:S01]  /*1a700*/  FMUL.FTZ R186, R7.reuse, R186 ;  /* 0x000000ba07ba7220 */ /* 0x040fe20000410000 */
[----:B------:R-:W-:Y:S01]  /*1a710*/  FMUL.FTZ R55, R7, R187 ;  /* 0x000000bb07377220 */ /* 0x000fe20000410000 */
[----:B------:R-:W-:Y:S01]  /*1a720*/  F2FP.F16.F32.PACK_AB R60, R60, R164 ;  /* 0x000000a43c3c723e */ /* 0x000fe200000000ff */
[----:B------:R-:W-:Y:S01]  /*1a730*/  STS [R6+0x2400], R154 ;  /* 0x0024009a06007388 */ /* 0x000fe20000000800 */
[----:B------:R-:W-:Y:S01]  /*1a740*/  F2FP.F16.F32.PACK_AB R166, R167, R166 ;  /* 0x000000a6a7a6723e */ /* 0x000fe200000000ff */
[----:B------:R-:W-:Y:S01]  /*1a750*/  FMUL.FTZ R198, R7, R198 ;  /* 0x000000c607c67220 */ /* 0x000fe20000410000 */
[----:B------:R-:W-:Y:S01]  /*1a760*/  F2FP.F16.F32.PACK_AB R59, R59, R168 ;  /* 0x000000a83b3b723e */ /* 0x000fe200000000ff */
[C---:B------:R-:W-:Y:S01]  /*1a770*/  FMUL.FTZ R51, R7.reuse, R199 ;  /* 0x000000c707337220 */ /* 0x040fe20000410000 */
[----:B-1----:R-:W-:Y:S01]  /*1a780*/  IADD3 R3, PT, PT, R0, R9, RZ ;  /* 0x0000000900037210 */ /* 0x002fe20007ffe0ff */
[C---:B------:R-:W-:Y:S01]  /*1a790*/  FMUL.FTZ R202, R7.reuse, R202 ;  /* 0x000000ca07ca7220 */ /* 0x040fe20000410000 */
[----:B------:R-:W-:Y:S01]  /*1a7a0*/  F2FP.F16.F32.PACK_AB R14, R14, R170 ;  /* 0x000000aa0e0e723e */ /* 0x000fe200000000ff */
[C---:B------:R-:W-:Y:S01]  /*1a7b0*/  FMUL.FTZ R47, R7.reuse, R203 ;  /* 0x000000cb072f7220 */ /* 0x040fe20000410000 */
[C---:B--2---:R-:W-:Y:S01]  /*1a7c0*/  IADD3 R2, PT, PT, R0.reuse, 0x40, RZ ;  /* 0x0000004000027810 */ /* 0x044fe20007ffe0ff */
[----:B------:R-:W-:Y:S01]  /*1a7d0*/  STS [R3], R62 ;  /* 0x0000003e03007388 */ /* 0x000fe20000000800 */
[----:B------:R-:W-:Y:S01]  /*1a7e0*/  @P0 IADD3 R2, PT, PT, R0, -0x40, RZ ;  /* 0xffffffc000020810 */ /* 0x000fe20007ffe0ff */
[----:B------:R-:W-:Y:S01]  /*1a7f0*/  FMUL.FTZ R74, R7, R74 ;  /* 0x0000004a074a7220 */ /* 0x000fe20000410000 */
[----:B------:R-:W-:Y:S01]  /*1a800*/  F2FP.F16.F32.PACK_AB R13, R13, R176 ;  /* 0x000000b00d0d723e */ /* 0x000fe200000000ff */
[----:B------:R-:W-:Y:S01]  /*1a810*/  STS [R3+0x400], R61 ;  /* 0x0004003d03007388 */ /* 0x000fe20000000800 */
[----:B------:R-:W-:Y:S01]  /*1a820*/  F2FP.F16.F32.PACK_AB R12, R12, R178 ;  /* 0x000000b20c0c723e */ /* 0x000fe200000000ff */
[----:B------:R-:W-:Y:S01]  /*1a830*/  FMUL.FTZ R43, R7, R75 ;  /* 0x0000004b072b7220 */ /* 0x000fe20000410000 */
[----:B------:R-:W-:Y:S01]  /*1a840*/  F2FP.F16.F32.PACK_AB R11, R11, R188 ;  /* 0x000000bc0b0b723e */ /* 0x000fe200000000ff */
[C---:B------:R-:W-:Y:S01]  /*1a850*/  FMUL.FTZ R78, R7.reuse, R78 ;  /* 0x0000004e074e7220 */ /* 0x040fe20000410000 */
[----:B------:R-:W-:Y:S01]  /*1a860*/  F2FP.F16.F32.PACK_AB R10, R10, R190 ;  /* 0x000000be0a0a723e */ /* 0x000fe200000000ff */
[C---:B------:R-:W-:Y:S01]  /*1a870*/  FMUL.FTZ R39, R7.reuse, R79 ;  /* 0x0000004f07277220 */ /* 0x040fe20000410000 */
[----:B---3--:R-:W-:Y:S01]  /*1a880*/  IADD3 R5, PT, PT, R4, R3, RZ ;  /* 0x0000000304057210 */ /* 0x008fe20007ffe0ff */
[----:B------:R-:W-:Y:S01]  /*1a890*/  FMUL.FTZ R90, R7, R90 ;  /* 0x0000005a075a7220 */ /* 0x000fe20000410000 */
[----:B------:R-:W-:Y:S01]  /*1a8a0*/  IADD3 R9, PT, PT, R9, R2, RZ ;  /* 0x0000000209097210 */ /* 0x000fe20007ffe0ff */
[----:B------:R-:W-:Y:S01]  /*1a8b0*/  FMUL.FTZ R35, R7, R91 ;  /* 0x0000005b07237220 */ /* 0x000fe20000410000 */
[----:B------:R-:W-:Y:S01]  /*1a8c0*/  F2FP.F16.F32.PACK_AB R57, R57, R180 ;  /* 0x000000b43939723e */ /* 0x000fe200000000ff */
[----:B------:R1:W-:Y:S01]  /*1a8d0*/  STS [R5+0x400], R8 ;  /* 0x0004000805007388 */ /* 0x0003e20000000800 */
[----:B------:R-:W-:Y:S01]  /*1a8e0*/  F2FP.F16.F32.PACK_AB R15, R15, R182 ;  /* 0x000000b60f0f723e */ /* 0x000fe200000000ff */
[----:B------:R-:W-:Y:S01]  /*1a8f0*/  FMUL.FTZ R94, R7, R94 ;  /* 0x0000005e075e7220 */ /* 0x000fe20000410000 */
[----:B------:R-:W-:Y:S01]  /*1a900*/  F2FP.F16.F32.PACK_AB R56, R56, R184 ;  /* 0x000000b83838723e */ /* 0x000fe200000000ff */
[----:B------:R-:W-:Y:S01]  /*1a910*/  STS [R5], R58 ;  /* 0x0000003a05007388 */ /* 0x000fe20000000800 */
[----:B------:R-:W-:Y:S01]  /*1a920*/  F2FP.F16.F32.PACK_AB R55, R55, R186 ;  /* 0x000000ba3737723e */ /* 0x000fe200000000ff */
[----:B------:R-:W-:Y:S01]  /*1a930*/  FMUL.FTZ R31, R7, R95 ;  /* 0x0000005f071f7220 */ /* 0x000fe20000410000 */
[----:B------:R-:W-:Y:S01]  /*1a940*/  F2FP.F16.F32.PACK_AB R54, R54, R192 ;  /* 0x000000c03636723e */ /* 0x000fe200000000ff */
[----:B------:R-:W-:Y:S01]  /*1a950*/  STS [R3+0x2000], R60 ;  /* 0x0020003c03007388 */ /* 0x000fe20000000800 */
        /* <DEDUP_REMOVED lines=15> */
[----:B------:R-:W-:Y:S01]  /*1aa50*/  STS [R2], R13 ;  /* 0x0000000d02007388 */ /* 0x000fe20000000800 */
[C---:B-1----:R-:W-:Y:S01]  /*1aa60*/  IADD3 R8, PT, PT, R4.reuse, R2, RZ ;  /* 0x0000000204087210 */ /* 0x042fe20007ffe0ff */
[C---:B------:R-:W-:Y:S01]  /*1aa70*/  FMUL.FTZ R122, R7.reuse, R122 ;  /* 0x0000007a077a7220 */ /* 0x040fe20000410000 */
[----:B------:R-:W-:Y:S01]  /*1aa80*/  IADD3 R4, PT, PT, R4, R9, RZ ;  /* 0x0000000904047210 */ /* 0x000fe20007ffe0ff */
[----:B------:R-:W-:Y:S01]  /*1aa90*/  STS [R2+0x400], R12 ;  /* 0x0004000c02007388 */ /* 0x000fe20000000800 */
        /* <DEDUP_REMOVED lines=28> */
[----:B------:R-:W-:Y:S01]  /*1ac60*/  STS [R4], R50 ;  /* 0x0000003204007388 */ /* 0x000fe20000000800 */
        /* <DEDUP_REMOVED lines=15> */
[----:B------:R-:W-:-:S03]  /*1ad60*/  F2FP.F16.F32.PACK_AB R16, R16, R124 ;  /* 0x0000007c1010723e */ /* 0x000fc600000000ff */
[----:B------:R-:W-:Y:S04]  /*1ad70*/  STS [R0+0x4000], R46 ;  /* 0x0040002e00007388 */ /* 0x000fe80000000800 */
[----:B------:R-:W-:Y:S04]  /*1ad80*/  STS [R0+0x4400], R45 ;  /* 0x0044002d00007388 */ /* 0x000fe80000000800 */
[----:B------:R-:W-:Y:S04]  /*1ad90*/  STS [R6+0x4000], R42 ;  /* 0x0040002a06007388 */ /* 0x000fe80000000800 */
[----:B------:R-:W-:Y:S04]  /*1ada0*/  STS [R6+0x4400], R41 ;  /* 0x0044002906007388 */ /* 0x000fe80000000800 */
[----:B------:R-:W-:Y:S04]  /*1adb0*/  STS [R0+0x6000], R44 ;  /* 0x0060002c00007388 */ /* 0x000fe80000000800 */
[----:B------:R1:W-:Y:S04]  /*1adc0*/  STS [R0+0x6400], R43 ;  /* 0x0064002b00007388 */ /* 0x0003e80000000800 */
[----:B------:R-:W-:Y:S04]  /*1add0*/  STS [R6+0x6000], R40 ;  /* 0x0060002806007388 */ /* 0x000fe80000000800 */
[----:B------:R-:W-:Y:S04]  /*1ade0*/  STS [R6+0x6400], R39 ;  /* 0x0064002706007388 */ /* 0x000fe80000000800 */
[----:B------:R-:W-:Y:S04]  /*1adf0*/  STS [R3+0x4000], R38 ;  /* 0x0040002603007388 */ /* 0x000fe80000000800 */
[----:B------:R-:W-:Y:S04]  /*1ae00*/  STS [R3+0x4400], R37 ;  /* 0x0044002503007388 */ /* 0x000fe80000000800 */
[----:B------:R-:W-:Y:S04]  /*1ae10*/  STS [R5+0x4000], R34 ;  /* 0x0040002205007388 */ /* 0x000fe80000000800 */
[----:B------:R-:W-:Y:S01]  /*1ae20*/  STS [R5+0x4400], R33 ;  /* 0x0044002105007388 */ /* 0x000fe20000000800 */
[----:B-1----:R-:W-:-:S03]  /*1ae30*/  FMUL.FTZ R0, R7, R127 ;  /* 0x0000007f07007220 */ /* 0x002fc60000410000 */
[----:B------:R-:W-:Y:S02]  /*1ae40*/  STS [R3+0x6000], R36 ;  /* 0x0060002403007388 */ /* 0x000fe40000000800 */
[----:B------:R-:W-:Y:S02]  /*1ae50*/  F2FP.F16.F32.PACK_AB R0, R0, R126 ;  /* 0x0000007e0000723e */ /* 0x000fe400000000ff */
[----:B------:R1:W-:Y:S04]  /*1ae60*/  STS [R3+0x6400], R35 ;  /* 0x0064002303007388 */ /* 0x0003e80000000800 */
[----:B------:R-:W-:Y:S04]  /*1ae70*/  STS [R5+0x6000], R32 ;  /* 0x0060002005007388 */ /* 0x000fe80000000800 */
[----:B------:R-:W-:Y:S04]  /*1ae80*/  STS [R5+0x6400], R31 ;  /* 0x0064001f05007388 */ /* 0x000fe80000000800 */
[----:B------:R-:W-:Y:S04]  /*1ae90*/  STS [R2+0x4000], R30 ;  /* 0x0040001e02007388 */ /* 0x000fe80000000800 */
[----:B------:R-:W-:Y:S04]  /*1aea0*/  STS [R2+0x4400], R29 ;  /* 0x0044001d02007388 */ /* 0x000fe80000000800 */
[----:B------:R-:W-:Y:S04]  /*1aeb0*/  STS [R8+0x4000], R26 ;  /* 0x0040001a08007388 */ /* 0x000fe80000000800 */
[----:B------:R-:W-:Y:S01]  /*1aec0*/  STS [R8+0x4400], R25 ;  /* 0x0044001908007388 */ /* 0x000fe20000000800 */
[----:B-1----:R1:W2:Y:S03]  /*1aed0*/  @P3 MUFU.LG2 R3, R67 ;  /* 0x0000004300033308 */ /* 0x0022a60000000c00 */
        /* <DEDUP_REMOVED lines=9> */
[----:B------:R4:W-:Y:S01]  /*1af70*/  STS [R9+0x6400], R19 ;  /* 0x0064001309007388 */ /* 0x0009e20000000800 */
[----:B---3--:R1:W3:Y:S03]  /*1af80*/  @P4 MUFU.LG2 R8, R65 ;  /* 0x0000004100084308 */ /* 0x0082e60000000c00 */
[----:B------:R1:W-:Y:S01]  /*1af90*/  STS [R4+0x6000], R16 ;  /* 0x0060001004007388 */ /* 0x0003e20000000800 */
[----:B----4-:R-:W4:Y:S01]  /*1afa0*/  @P4 LDC R9, c[0x0][0x458] ;  /* 0x00011600ff094b82 */ /* 0x010f220000000800 */
[----:B------:R-:W-:-:S04]  /*1afb0*/  SHF.L.U32 R19, R133, 0x3, RZ ;  /* 0x0000000385137819 */ /* 0x000fc800000006ff */
[----:B------:R-:W-:-:S04]  /*1afc0*/  LOP3.LUT R2, R19, 0x1f8, RZ, 0xc0, !PT ;  /* 0x000001f813027812 */ /* 0x000fc800078ec0ff */
[----:B------:R-:W-:-:S04]  /*1afd0*/  LOP3.LUT R2, R2, 0x38, R133, 0x78, !PT ;  /* 0x0000003802027812 */ /* 0x000fc800078e7885 */
[----:B------:R-:W-:Y:S01]  /*1afe0*/  LOP3.LUT R2, R2, 0x1e00, R19, 0xf8, !PT ;  /* 0x00001e0002027812 */ /* 0x000fe200078ef813 */
[----:B-123--:R-:W-:Y:S06]  /*1aff0*/  BRA.U UP1, `(.L_x_162) ;  /* 0x0000000101207547 */ /* 0x00efec000b800000 */
        /* <DEDUP_REMOVED lines=8> */
.L_x_162:
[----:B------:R1:W-:Y:S01]  /*1b080*/  STS [R4+0x6400], R0 ;  /* 0x0064000004007388 */ /* 0x0003e20000000800 */
[----:B------:R-:W-:Y:S01]  /*1b090*/  LEA R18, R2, UR11, 0x1 ;  /* 0x0000000b02127c11 */ /* 0x000fe2000f8e08ff */
[----:B------:R-:W2:Y:S01]  /*1b0a0*/  S2UR UR9, SR_CTAID.X ;  /* 0x00000000000979c3 */ /* 0x000ea20000002500 */
[----:B------:R-:W3:Y:S07]  /*1b0b0*/  @P2 MUFU.LG2 R2, R66 ;  /* 0x0000004200022308 */ /* 0x000eee0000000c00 */
[----:B------:R-:W-:Y:S01]  /*1b0c0*/  BAR.SYNC.DEFER_BLOCKING 0x0 ;  /* 0x0000000000007b1d */ /* 0x000fe20000010000 */
[----:B------:R-:W-:Y:S01]  /*1b0d0*/  UIMAD UR17, UR6, UR17, URZ ;  /* 0x00000011061172a4 */ /* 0x000fe2000f8e02ff */
[----:B------:R-:W-:Y:S01]  /*1b0e0*/  LOP3.LUT P0, RZ, R133, 0x3, RZ, 0xc0, !PT ;  /* 0x0000000385ff7812 */ /* 0x000fe2000780c0ff */
[----:B------:R-:W-:Y:S01]  /*1b0f0*/  USEL UR13, UR13, URZ, UP0 ;  /* 0x000000ff0d0d7287 */ /* 0x000fe20008000000 */
[----:B------:R-:W-:Y:S01]  /*1b100*/  MOV R15, 0x7f800000 ;  /* 0x7f800000000f7802 */ /* 0x000fe20000000f00 */
[----:B------:R-:W-:-:S03]  /*1b110*/  @!UP0 UIMAD UR17, UR16, UR4, UR17 ;  /* 0x00000004101182a4 */ /* 0x000fc6000f8e0211 */
[----:B------:R-:W5:Y:S01]  /*1b120*/  @P3 LDC R7, c[0x0][0x458] ;  /* 0x00011600ff073b82 */ /* 0x000f620000000800 */
[----:B------:R-:W-:Y:S01]  /*1b130*/  USEL UR8, UR8, URZ, UP0 ;  /* 0x000000ff08087287 */ /* 0x000fe20008000000 */
[----:B------:R-:W-:Y:S01]  /*1b140*/  @P3 FMUL.FTZ R3, R3, 0.69314718246459960938 ;  /* 0x3f31721803033820 */ /* 0x000fe20000410000 */
[----:B------:R-:W-:Y:S01]  /*1b150*/  USHF.R.S32.HI UR10, URZ, 0x1f, UR17 ;  /* 0x0000001fff0a7899 */ /* 0x000fe20008011411 */
[----:B------:R-:W-:Y:S01]  /*1b160*/  BSSY.RECONVERGENT B0, `(.L_x_163) ;  /* 0x000003d000007945 */ /* 0x000fe20003800200 */
[----:B------:R-:W-:Y:S02]  /*1b170*/  MOV R14, 0x7f800000 ;  /* 0x7f800000000e7802 */ /* 0x000fe40000000f00 */
[----:B------:R-:W-:Y:S01]  /*1b180*/  MOV R13, 0x7f800000 ;  /* 0x7f800000000d7802 */ /* 0x000fe20000000f00 */
[----:B------:R-:W5:Y:S01]  /*1b190*/  @P2 LDC R6, c[0x0][0x458] ;  /* 0x00011600ff062b82 */ /* 0x000f620000000800 */
[----:B------:R-:W-:Y:S01]  /*1b1a0*/  MOV R12, 0x7f800000 ;  /* 0x7f800000000c7802 */ /* 0x000fe20000000f00 */
[----:B---3--:R-:W-:Y:S01]  /*1b1b0*/  @P2 FMUL.FTZ R2, R2, 0.69314718246459960938 ;  /* 0x3f31721802022820 */ /* 0x008fe20000410000 */
[----:B------:R-:W-:Y:S01]  /*1b1c0*/  SHF.R.U32.HI R22, RZ, 0x3, R133 ;  /* 0x00000003ff167819 */ /* 0x000fe20000011685 */
[----:B-1----:R-:W1:Y:S04]  /*1b1d0*/  @P1 MUFU.LG2 R4, R132 ;  /* 0x0000008400041308 */ /* 0x002e680000000c00 */
[----:B------:R-:W3:Y:S01]  /*1b1e0*/  @P1 LDC R5, c[0x0][0x458] ;  /* 0x00011600ff051b82 */ /* 0x000ee20000000800 */
[----:B--2---:R-:W-:Y:S01]  /*1b1f0*/  UIMAD UR11, UR9, UR5, URZ ;  /* 0x00000005090b72a4 */ /* 0x004fe2000f8e02ff */
[----:B------:R2:W2:Y:S01]  /*1b200*/  LDS.128 R24, [R18+0x3800] ;  /* 0x0038000012187984 */ /* 0x0004a20000000c00 */
[----:B------:R-:W-:-:S02]  /*1b210*/  @P4 FMUL.FTZ R0, R8, 0.69314718246459960938 ;  /* 0x3f31721808004820 */ /* 0x000fc40000410000 */
[----:B------:R-:W-:Y:S02]  /*1b220*/  USHF.L.U32 UR11, UR11, 0x7, URZ ;  /* 0x000000070b0b7899 */ /* 0x000fe400080006ff */
[----:B----4-:R-:W-:Y:S01]  /*1b230*/  @P4 FFMA.FTZ R15, R136, R9, R0 ;  /* 0x00000009880f4223 */ /* 0x010fe20000010000 */
[----:B-----5:R-:W-:Y:S01]  /*1b240*/  @P3 FFMA.FTZ R14, R135, R7, R3 ;  /* 0x00000007870e3223 */ /* 0x020fe20000010003 */
[----:B------:R-:W-:Y:S02]  /*1b250*/  USHF.R.S32.HI UR4, URZ, 0x1f, UR11 ;  /* 0x0000001fff047899 */ /* 0x000fe4000801140b */
[----:B------:R-:W-:-:S04]  /*1b260*/  UIADD3 UR13, UP1, UP0, UR11, UR13, UR17 ;  /* 0x0000000d0b0d7290 */ /* 0x000fc8000f83e011 */
[----:B------:R-:W-:Y:S01]  /*1b270*/  UIADD3.X UR4, UPT, UPT, UR4, UR8, UR10, UP1, UP0 ;  /* 0x0000000804047290 */ /* 0x000fe20008fe040a */
[----:B------:R-:W-:Y:S01]  /*1b280*/  @P2 FFMA.FTZ R13, R137, R6, R2 ;  /* 0x00000006890d2223 */ /* 0x000fe20000010002 */
[----:B-1----:R-:W-:-:S04]  /*1b290*/  @P1 FMUL.FTZ R0, R4, 0.69314718246459960938 ;  /* 0x3f31721804001820 */ /* 0x002fc80000410000 */
[----:B---3--:R-:W-:Y:S01]  /*1b2a0*/  @P1 FFMA.FTZ R12, R134, R5, R0 ;  /* 0x00000005860c1223 */ /* 0x008fe20000010000 */
[----:B--2---:R-:W-:Y:S06]  /*1b2b0*/  @P0 BRA `(.L_x_164) ;  /* 0x00000000009c0947 */ /* 0x004fec0003800000 */
        /* <DEDUP_REMOVED lines=13> */
[C---:B------:R-:W-:Y:S01]  /*1b390*/  @!P6 IADD3 R4, P0, PT, R2.reuse, UR13, RZ ;  /* 0x0000000d0204ec10 */ /* 0x040fe2000ff1e0ff */
[----:B------:R-:W-:Y:S01]  /*1b3a0*/  @!P5 IMAD R0, R3, UR5, RZ ;  /* 0x000000050300dc24 */ /* 0x000fe2000f8e02ff */
[----:B------:R-:W2:Y:S01]  /*1b3b0*/  @!P5 LDC.64 R10, c[0x0][0x420] ;  /* 0x00010800ff0adb82 */ /* 0x000ea20000000a00 */
[----:B------:R-:W-:Y:S01]  /*1b3c0*/  @!P4 IMAD R5, R5, UR5, RZ ;  /* 0x000000050505cc24 */ /* 0x000fe2000f8e02ff */
[----:B------:R-:W-:Y:S01]  /*1b3d0*/  @!P6 LEA.HI.X.SX32 R6, R2, UR4, 0x1, P0 ;  /* 0x000000040206ec11 */ /* 0x000fe200080f0eff */
[----:B------:R-:W-:Y:S01]  /*1b3e0*/  @!P3 IMAD R3, R7, UR5, RZ ;  /* 0x000000050703bc24 */ /* 0x000fe2000f8e02ff */
[----:B------:R-:W-:-:S04]  /*1b3f0*/  @!P5 IADD3 R2, P0, PT, R0, UR13, RZ ;  /* 0x0000000d0002dc10 */ /* 0x000fc8000ff1e0ff */
[----:B------:R-:W3:Y:S08]  /*1b400*/  @!P4 LDC.64 R16, c[0x0][0x420] ;  /* 0x00010800ff10cb82 */ /* 0x000ef00000000a00 */
[----:B------:R-:W4:Y:S01]  /*1b410*/  @!P3 LDC.64 R20, c[0x0][0x420] ;  /* 0x00010800ff14bb82 */ /* 0x000f220000000a00 */
[----:B-1----:R-:W-:-:S04]  /*1b420*/  @!P6 LEA R8, P1, R4, R8, 0x2 ;  /* 0x000000080408e211 */ /* 0x002fc800078210ff */
[----:B------:R-:W-:Y:S02]  /*1b430*/  @!P6 LEA.HI.X R9, R4, R9, R6, 0x2, P1 ;  /* 0x000000090409e211 */ /* 0x000fe400008f1406 */
[----:B------:R-:W-:Y:S02]  /*1b440*/  @!P5 LEA.HI.X.SX32 R4, R0, UR4, 0x1, P0 ;  /* 0x000000040004dc11 */ /* 0x000fe400080f0eff */
[C---:B--2---:R-:W-:Y:S01]  /*1b450*/  @!P5 LEA R6, P2, R2.reuse, R10, 0x2 ;  /* 0x0000000a0206d211 */ /* 0x044fe200078410ff */
[----:B------:R1:W-:Y:S01]  /*1b460*/  @!P6 STG.E desc[UR14][R8.64], R15 ;  /* 0x0000000f0800e986 */ /* 0x0003e2000c10190e */
[----:B------:R-:W-:Y:S02]  /*1b470*/  @!P4 IADD3 R0, P1, PT, R5, UR13, RZ ;  /* 0x0000000d0500cc10 */ /* 0x000fe4000ff3e0ff */
[----:B------:R-:W-:Y:S02]  /*1b480*/  @!P3 IADD3 R10, P0, PT, R3, UR13, RZ ;  /* 0x0000000d030abc10 */ /* 0x000fe4000ff1e0ff */
[----:B------:R-:W-:-:S02]  /*1b490*/  @!P5 LEA.HI.X R7, R2, R11, R4, 0x2, P2 ;  /* 0x0000000b0207d211 */ /* 0x000fc400010f1404 */
[----:B------:R-:W-:Y:S02]  /*1b4a0*/  @!P4 LEA.HI.X.SX32 R5, R5, UR4, 0x1, P1 ;  /* 0x000000040505cc11 */ /* 0x000fe400088f0eff */
[----:B------:R-:W-:Y:S01]  /*1b4b0*/  @!P3 LEA.HI.X.SX32 R3, R3, UR4, 0x1, P0 ;  /* 0x000000040303bc11 */ /* 0x000fe200080f0eff */
[----:B------:R1:W-:Y:S01]  /*1b4c0*/  @!P5 STG.E desc[UR14][R6.64], R14 ;  /* 0x0000000e0600d986 */ /* 0x0003e2000c10190e */
[----:B---3--:R-:W-:Y:S02]  /*1b4d0*/  @!P4 LEA R4, P1, R0, R16, 0x2 ;  /* 0x000000100004c211 */ /* 0x008fe400078210ff */
[----:B----4-:R-:W-:Y:S02]  /*1b4e0*/  @!P3 LEA R2, P0, R10, R20, 0x2 ;  /* 0x000000140a02b211 */ /* 0x010fe400078010ff */
[----:B------:R-:W-:Y:S02]  /*1b4f0*/  @!P4 LEA.HI.X R5, R0, R17, R5, 0x2, P1 ;  /* 0x000000110005c211 */ /* 0x000fe400008f1405 */
[----:B------:R-:W-:-:S03]  /*1b500*/  @!P3 LEA.HI.X R3, R10, R21, R3, 0x2, P0 ;  /* 0x000000150a03b211 */ /* 0x000fc600000f1403 */
[----:B------:R1:W-:Y:S04]  /*1b510*/  @!P4 STG.E desc[UR14][R4.64], R13 ;  /* 0x0000000d0400c986 */ /* 0x0003e8000c10190e */
[----:B------:R1:W-:Y:S02]  /*1b520*/  @!P3 STG.E desc[UR14][R2.64], R12 ;  /* 0x0000000c0200b986 */ /* 0x0003e4000c10190e */
.L_x_164:
[----:B------:R-:W-:Y:S05]  /*1b530*/  BSYNC.RECONVERGENT B0 ;  /* 0x0000000000007941 */ /* 0x000fea0003800200 */
.L_x_163:
[----:B-1----:R1:W2:Y:S01]  /*1b540*/  LDS.128 R12, [R18] ;  /* 0x00000000120c7984 */ /* 0x0022a20000000c00 */
[C---:B------:R-:W-:Y:S01]  /*1b550*/  VIADD R2, R22.reuse, 0x10 ;  /* 0x0000001016027836 */ /* 0x040fe20000000000 */
[----:B------:R-:W3:Y:S01]  /*1b560*/  LDCU.64 UR4, c[0x0][0x410] ;  /* 0x00008200ff0477ac */ /* 0x000ee20008000a00 */
[C---:B------:R-:W-:Y:S01]  /*1b570*/  VIADD R0, R22.reuse, 0x20 ;  /* 0x0000002016007836 */ /* 0x040fe20000000000 */
[----:B------:R1:W4:Y:S01]  /*1b580*/  LDS.128 R8, [R18+0x4000] ;  /* 0x0040000012087984 */ /* 0x0003220000000c00 */
[----:B------:R-:W-:Y:S01]  /*1b590*/  VIADD R3, R22, 0x50 ;  /* 0x0000005016037836 */ /* 0x000fe20000000000 */
[----:B------:R-:W-:Y:S01]  /*1b5a0*/  ISETP.GE.AND P6, PT, R2, UR12, PT ;  /* 0x0000000c02007c0c */ /* 0x000fe2000bfc6270 */
[----:B------:R-:W-:Y:S01]  /*1b5b0*/  VIADD R4, R22, 0x40 ;  /* 0x0000004016047836 */ /* 0x000fe20000000000 */
[----:B------:R-:W-:Y:S01]  /*1b5c0*/  LOP3.LUT R2, R19, 0x38, RZ, 0xc0, !PT ;  /* 0x0000003813027812 */ /* 0x000fe200078ec0ff */
[----:B------:R-:W-:Y:S01]  /*1b5d0*/  UIMAD.WIDE.U32 UR8, UR9, 0x80, URZ ;  /* 0x00000080090878a5 */ /* 0x000fe2000f8e00ff */
[----:B------:R-:W-:Y:S01]  /*1b5e0*/  ISETP.GE.AND P5, PT, R0, UR12, PT ;  /* 0x0000000c00007c0c */ /* 0x000fe2000bfa6270 */
[----:B------:R-:W-:Y:S01]  /*1b5f0*/  VIADD R0, R22, 0x30 ;  /* 0x0000003016007836 */ /* 0x000fe20000000000 */
[----:B------:R-:W-:Y:S01]  /*1b600*/  IADD3 R2, P0, PT, R2, UR18, RZ ;  /* 0x0000001202027c10 */ /* 0x000fe2000ff1e0ff */
[----:B------:R-:W-:Y:S01]  /*1b610*/  BSSY.RECONVERGENT B0, `(.L_x_165) ;  /* 0x000001b000007945 */ /* 0x000fe20003800200 */
[----:B------:R-:W-:-:S02]  /*1b620*/  ISETP.GE.AND P2, PT, R3, UR12, PT ;  /* 0x0000000c03007c0c */ /* 0x000fc4000bf46270 */
[----:B------:R-:W-:Y:S01]  /*1b630*/  ISETP.GE.AND P4, PT, R0, UR12, PT ;  /* 0x0000000c00007c0c */ /* 0x000fe2000bf86270 */
[----:B------:R-:W-:Y:S01]  /*1b640*/  IMAD.X R3, RZ, RZ, UR7, P0 ;  /* 0x00000007ff037e24 */ /* 0x000fe200080e06ff */
[----:B------:R-:W-:Y:S01]  /*1b650*/  ISETP.GE.AND P0, PT, R22, UR12, PT ;  /* 0x0000000c16007c0c */ /* 0x000fe2000bf06270 */
[----:B---3--:R-:W-:Y:S01]  /*1b660*/  IMAD.U32 R0, RZ, RZ, UR4 ;  /* 0x00000004ff007e24 */ /* 0x008fe2000f8e00ff */
[----:B------:R-:W-:Y:S02]  /*1b670*/  ISETP.GE.AND P3, PT, R4, UR12, PT ;  /* 0x0000000c04007c0c */ /* 0x000fe4000bf66270 */
[----:B------:R-:W-:Y:S01]  /*1b680*/  IADD3 R4, PT, PT, R22, 0x60, RZ ;  /* 0x0000006016047810 */ /* 0x000fe20007ffe0ff */
[----:B------:R-:W-:Y:S01]  /*1b690*/  IMAD.WIDE.U32 R16, R0, UR6, R2 ;  /* 0x0000000600107c25 */ /* 0x000fe2000f8e0002 */
[----:B------:R-:W-:Y:S02]  /*1b6a0*/  MOV R0, UR5 ;  /* 0x0000000500007c02 */ /* 0x000fe40008000f00 */
[C---:B------:R-:W-:Y:S01]  /*1b6b0*/  LOP3.LUT R19, R22.reuse, UR8, RZ, 0xfc, !PT ;  /* 0x0000000816137c12 */ /* 0x040fe2000f8efcff */
[----:B------:R-:W-:Y:S01]  /*1b6c0*/  VIADD R22, R22, 0x70 ;  /* 0x0000007016167836 */ /* 0x000fe20000000000 */
[----:B------:R-:W-:Y:S01]  /*1b6d0*/  ISETP.GE.AND P1, PT, R4, UR12, PT ;  /* 0x0000000c04007c0c */ /* 0x000fe2000bf26270 */
[----:B------:R-:W-:-:S02]  /*1b6e0*/  IMAD R7, R0, UR6, R17 ;  /* 0x0000000600077c24 */ /* 0x000fc4000f8e0211 */
[----:B-1----:R-:W-:Y:S10]  /*1b6f0*/  @P0 BRA `(.L_x_166) ;  /* 0x0000000000300947 */ /* 0x002ff40003800000 */
[----:B------:R-:W1:Y:S01]  /*1b700*/  LDCU.64 UR6, c[0x0][0x408] ;  /* 0x00008100ff0677ac */ /* 0x000e620008000a00 */
[----:B------:R-:W-:Y:S01]  /*1b710*/  MOV R6, R16 ;  /* 0x0000001000067202 */ /* 0x000fe20000000f00 */
[----:B------:R-:W3:Y:S01]  /*1b720*/  LDCU.64 UR4, c[0x0][0x3f0] ;  /* 0x00007e00ff0477ac */ /* 0x000ee20008000a00 */
[----:B-1----:R-:W-:-:S03]  /*1b730*/  UIMAD UR10, UR9, UR6, URZ ;  /* 0x00000006090a72a4 */ /* 0x002fc6000f8e02ff */
[----:B------:R-:W-:-:S03]  /*1b740*/  IMAD.WIDE.U32 R4, R19, UR6, R6 ;  /* 0x0000000613047c25 */ /* 0x000fc6000f8e0006 */
[----:B------:R-:W-:Y:S02]  /*1b750*/  MOV R0, UR10 ;  /* 0x0000000a00007c02 */ /* 0x000fe40008000f00 */
[----:B---3--:R-:W-:-:S03]  /*1b760*/  LEA R2, P0, R4, UR4, 0x1 ;  /* 0x0000000404027c11 */ /* 0x008fc6000f8008ff */
[----:B------:R-:W-:-:S05]  /*1b770*/  IMAD R0, R19, UR7, R0 ;  /* 0x0000000713007c24 */ /* 0x000fca000f8e0200 */
[----:B------:R-:W-:-:S04]  /*1b780*/  IADD3 R0, PT, PT, R0, R5, RZ ;  /* 0x0000000500007210 */ /* 0x000fc80007ffe0ff */
[----:B------:R-:W-:-:S05]  /*1b790*/  LEA.HI.X R3, R4, UR5, R0, 0x1, P0 ;  /* 0x0000000504037c11 */ /* 0x000fca00080f0c00 */
[----:B--2---:R1:W-:Y:S04]  /*1b7a0*/  STG.E.128 desc[UR14][R2.64], R12 ;  /* 0x0000000c02007986 */ /* 0x0043e8000c101d0e */
[----:B----4-:R1:W-:Y:S02]  /*1b7b0*/  STG.E.128 desc[UR14][R2.64+0x80], R8 ;  /* 0x0000800802007986 */ /* 0x0103e4000c101d0e */
.L_x_166:
[----:B------:R-:W-:Y:S05]  /*1b7c0*/  BSYNC.RECONVERGENT B0 ;  /* 0x0000000000007941 */ /* 0x000fea0003800200 */
.L_x_165:
[----:B-12---:R1:W2:Y:S01]  /*1b7d0*/  LDS.128 R12, [R18+0x800] ;  /* 0x00080000120c7984 */ /* 0x0062a20000000c00 */
[----:B------:R-:W-:Y:S01]  /*1b7e0*/  BSSY.RECONVERGENT B0, `(.L_x_167) ;  /* 0x0000012000007945 */ /* 0x000fe20003800200 */
[----:B------:R-:W-:Y:S02]  /*1b7f0*/  ISETP.GE.AND P0, PT, R22, UR12, PT ;  /* 0x0000000c16007c0c */ /* 0x000fe4000bf06270 */
[----:B----4-:R1:W3:Y:S01]  /*1b800*/  LDS.128 R8, [R18+0x4800] ;  /* 0x0048000012087984 */ /* 0x0102e20000000c00 */
[----:B------:R-:W-:Y:S05]  /*1b810*/  @P6 BRA `(.L_x_168) ;  /* 0x0000000000386947 */ /* 0x000fea0003800000 */
[----:B------:R-:W4:Y:S01]  /*1b820*/  LDCU.64 UR6, c[0x0][0x408] ;  /* 0x00008100ff0677ac */ /* 0x000f220008000a00 */
[----:B------:R-:W-:Y:S02]  /*1b830*/  IADD3 R0, P6, PT, R19, 0x10, RZ ;  /* 0x0000001013007810 */ /* 0x000fe40007fde0ff */
[----:B------:R-:W-:Y:S01]  /*1b840*/  MOV R3, R7 ;  /* 0x0000000700037202 */ /* 0x000fe20000000f00 */
[----:B------:R-:W5:Y:S02]  /*1b850*/  LDCU.64 UR4, c[0x0][0x3f0] ;  /* 0x00007e00ff0477ac */ /* 0x000f640008000a00 */
[----:B------:R-:W-:-:S04]  /*1b860*/  IMAD.X R2, RZ, RZ, UR9, P6 ;  /* 0x00000009ff027e24 */ /* 0x000fc8000b0e06ff */
[----:B----4-:R-:W-:Y:S02]  /*1b870*/  IMAD R4, R2, UR6, RZ ;  /* 0x0000000602047c24 */ /* 0x010fe4000f8e02ff */
[----:B------:R-:W-:-:S04]  /*1b880*/  IMAD.MOV.U32 R2, RZ, RZ, R16 ;  /* 0x000000ffff027224 */ /* 0x000fc800078e0010 */
[----:B------:R-:W-:-:S04]  /*1b890*/  IMAD.WIDE.U32 R2, R0, UR6, R2 ;  /* 0x0000000600027c25 */ /* 0x000fc8000f8e0002 */
[----:B------:R-:W-:Y:S01]  /*1b8a0*/  IMAD R0, R0, UR7, R4 ;  /* 0x0000000700007c24 */ /* 0x000fe2000f8e0204 */
[----:B-----5:R-:W-:-:S04]  /*1b8b0*/  LEA R4, P6, R2, UR4, 0x1 ;  /* 0x0000000402047c11 */ /* 0x020fc8000f8c08ff */
[----:B------:R-:W-:-:S04]  /*1b8c0*/  IADD3 R0, PT, PT, R0, R3, RZ ;  /* 0x0000000300007210 */ /* 0x000fc80007ffe0ff */
[----:B------:R-:W-:-:S05]  /*1b8d0*/  LEA.HI.X R5, R2, UR5, R0, 0x1, P6 ;  /* 0x0000000502057c11 */ /* 0x000fca000b0f0c00 */
[----:B--2---:R4:W-:Y:S04]  /*1b8e0*/  STG.E.128 desc[UR14][R4.64], R12 ;  /* 0x0000000c04007986 */ /* 0x0049e8000c101d0e */
[----:B---3--:R4:W-:Y:S02]  /*1b8f0*/  STG.E.128 desc[UR14][R4.64+0x80], R8 ;  /* 0x0000800804007986 */ /* 0x0089e4000c101d0e */
.L_x_168:
[----:B------:R-:W-:Y:S05]  /*1b900*/  BSYNC.RECONVERGENT B0 ;  /* 0x0000000000007941 */ /* 0x000fea0003800200 */
.L_x_167:
[----:B--2-4-:R2:W4:Y:S01]  /*1b910*/  LDS.128 R12, [R18+0x1000] ;  /* 0x00100000120c7984 */ /* 0x0145220000000c00 */
[----:B------:R-:W-:Y:S03]  /*1b920*/  BSSY.RECONVERGENT B0, `(.L_x_169) ;  /* 0x0000011000007945 */ /* 0x000fe60003800200 */
[----:B---3--:R2:W3:Y:S01]  /*1b930*/  LDS.128 R8, [R18+0x5000] ;  /* 0x0050000012087984 */ /* 0x0084e20000000c00 */
[----:B------:R-:W-:Y:S05]  /*1b940*/  @P5 BRA `(.L_x_170) ;  /* 0x0000000000385947 */ /* 0x000fea0003800000 */
[----:B------:R-:W5:Y:S01]  /*1b950*/  LDCU.64 UR6, c[0x0][0x408] ;  /* 0x00008100ff0677ac */ /* 0x000f620008000a00 */
[----:B------:R-:W-:Y:S02]  /*1b960*/  IADD3 R0, P5, PT, R19, 0x20, RZ ;  /* 0x0000002013007810 */ /* 0x000fe40007fbe0ff */
[----:B------:R-:W-:Y:S01]  /*1b970*/  MOV R3, R7 ;  /* 0x0000000700037202 */ /* 0x000fe20000000f00 */
[----:B------:R-:W1:Y:S02]  /*1b980*/  LDCU.64 UR4, c[0x0][0x3f0] ;  /* 0x00007e00ff0477ac */ /* 0x000e640008000a00 */
[----:B------:R-:W-:-:S04]  /*1b990*/  IMAD.X R2, RZ, RZ, UR9, P5 ;  /* 0x00000009ff027e24 */ /* 0x000fc8000a8e06ff */
[----:B-----5:R-:W-:Y:S02]  /*1b9a0*/  IMAD R4, R2, UR6, RZ ;  /* 0x0000000602047c24 */ /* 0x020fe4000f8e02ff */
[----:B------:R-:W-:-:S04]  /*1b9b0*/  IMAD.MOV.U32 R2, RZ, RZ, R16 ;  /* 0x000000ffff027224 */ /* 0x000fc800078e0010 */
[----:B------:R-:W-:-:S04]  /*1b9c0*/  IMAD.WIDE.U32 R2, R0, UR6, R2 ;  /* 0x0000000600027c25 */ /* 0x000fc8000f8e0002 */
[----:B------:R-:W-:Y:S01]  /*1b9d0*/  IMAD R0, R0, UR7, R4 ;  /* 0x0000000700007c24 */ /* 0x000fe2000f8e0204 */
[----:B-1----:R-:W-:-:S04]  /*1b9e0*/  LEA R4, P5, R2, UR4, 0x1 ;  /* 0x0000000402047c11 */ /* 0x002fc8000f8a08ff */
[----:B------:R-:W-:-:S04]  /*1b9f0*/  IADD3 R0, PT, PT, R0, R3, RZ ;  /* 0x0000000300007210 */ /* 0x000fc80007ffe0ff */
[----:B------:R-:W-:-:S05]  /*1ba00*/  LEA.HI.X R5, R2, UR5, R0, 0x1, P5 ;  /* 0x0000000502057c11 */ /* 0x000fca000a8f0c00 */
[----:B----4-:R1:W-:Y:S04]  /*1ba10*/  STG.E.128 desc[UR14][R4.64], R12 ;  /* 0x0000000c04007986 */ /* 0x0103e8000c101d0e */
[----:B---3--:R1:W-:Y:S02]  /*1ba20*/  STG.E.128 desc[UR14][R4.64+0x80], R8 ;  /* 0x0000800804007986 */ /* 0x0083e4000c101d0e */
.L_x_170:
[----:B------:R-:W-:Y:S05]  /*1ba30*/  BSYNC.RECONVERGENT B0 ;  /* 0x0000000000007941 */ /* 0x000fea0003800200 */
.L_x_169:
[----:B-1--4-:R1:W4:Y:S01]  /*1ba40*/  LDS.128 R12, [R18+0x1800] ;  /* 0x00180000120c7984 */ /* 0x0123220000000c00 */
[----:B------:R-:W-:Y:S03]  /*1ba50*/  BSSY.RECONVERGENT B0, `(.L_x_171) ;  /* 0x0000011000007945 */ /* 0x000fe60003800200 */
[----:B---3--:R1:W3:Y:S01]  /*1ba60*/  LDS.128 R8, [R18+0x5800] ;  /* 0x0058000012087984 */ /* 0x0082e20000000c00 */
[----:B------:R-:W-:Y:S05]  /*1ba70*/  @P4 BRA `(.L_x_172) ;  /* 0x0000000000384947 */ /* 0x000fea0003800000 */
[----:B------:R-:W5:Y:S01]  /*1ba80*/  LDCU.64 UR6, c[0x0][0x408] ;  /* 0x00008100ff0677ac */ /* 0x000f620008000a00 */
[----:B------:R-:W-:Y:S02]  /*1ba90*/  IADD3 R0, P4, PT, R19, 0x30, RZ ;  /* 0x0000003013007810 */ /* 0x000fe40007f9e0ff */
[----:B------:R-:W-:Y:S01]  /*1baa0*/  MOV R3, R7 ;  /* 0x0000000700037202 */ /* 0x000fe20000000f00 */
[----:B------:R-:W2:Y:S02]  /*1bab0*/  LDCU.64 UR4, c[0x0][0x3f0] ;  /* 0x00007e00ff0477ac */ /* 0x000ea40008000a00 */
[----:B------:R-:W-:-:S04]  /*1bac0*/  IMAD.X R2, RZ, RZ, UR9, P4 ;  /* 0x00000009ff027e24 */ /* 0x000fc8000a0e06ff */
[----:B-----5:R-:W-:Y:S02]  /*1bad0*/  IMAD R4, R2, UR6, RZ ;  /* 0x0000000602047c24 */ /* 0x020fe4000f8e02ff */
[----:B------:R-:W-:-:S04]  /*1bae0*/  IMAD.MOV.U32 R2, RZ, RZ, R16 ;  /* 0x000000ffff027224 */ /* 0x000fc800078e0010 */
[----:B------:R-:W-:-:S04]  /*1baf0*/  IMAD.WIDE.U32 R2, R0, UR6, R2 ;  /* 0x0000000600027c25 */ /* 0x000fc8000f8e0002 */
[----:B------:R-:W-:Y:S01]  /*1bb00*/  IMAD R0, R0, UR7, R4 ;  /* 0x0000000700007c24 */ /* 0x000fe2000f8e0204 */
[----:B--2---:R-:W-:-:S04]  /*1bb10*/  LEA R4, P4, R2, UR4, 0x1 ;  /* 0x0000000402047c11 */ /* 0x004fc8000f8808ff */
[----:B------:R-:W-:-:S04]  /*1bb20*/  IADD3 R0, PT, PT, R0, R3, RZ ;  /* 0x0000000300007210 */ /* 0x000fc80007ffe0ff */
[----:B------:R-:W-:-:S05]  /*1bb30*/  LEA.HI.X R5, R2, UR5, R0, 0x1, P4 ;  /* 0x0000000502057c11 */ /* 0x000fca000a0f0c00 */
[----:B----4-:R2:W-:Y:S04]  /*1bb40*/  STG.E.128 desc[UR14][R4.64], R12 ;  /* 0x0000000c04007986 */ /* 0x0105e8000c101d0e */
[----:B---3--:R2:W-:Y:S02]  /*1bb50*/  STG.E.128 desc[UR14][R4.64+0x80], R8 ;  /* 0x0000800804007986 */ /* 0x0085e4000c101d0e */
.L_x_172:
[----:B------:R-:W-:Y:S05]  /*1bb60*/  BSYNC.RECONVERGENT B0 ;  /* 0x0000000000007941 */ /* 0x000fea0003800200 */
.L_x_171:
        /* <DEDUP_REMOVED lines=18> */
.L_x_174:
[----:B------:R-:W-:Y:S05]  /*1bc90*/  BSYNC.RECONVERGENT B0 ;  /* 0x0000000000007941 */ /* 0x000fea0003800200 */
.L_x_173:
        /* <DEDUP_REMOVED lines=18> */
.L_x_176:
[----:B------:R-:W-:Y:S05]  /*1bdc0*/  BSYNC.RECONVERGENT B0 ;  /* 0x0000000000007941 */ /* 0x000fea0003800200 */
.L_x_175:
        /* <DEDUP_REMOVED lines=18> */
.L_x_178:
[----:B------:R-:W-:Y:S05]  /*1bef0*/  BSYNC.RECONVERGENT B0 ;  /* 0x0000000000007941 */ /* 0x000fea0003800200 */
.L_x_177:
[----:B-1-3--:R1:W3:Y:S01]  /*1bf00*/  LDS.128 R8, [R18+0x7800] ;  /* 0x0078000012087984 */ /* 0x00a2e20000000c00 */
[----:B------:R-:W-:Y:S05]  /*1bf10*/  @P0 EXIT ;  /* 0x000000000000094d */ /* 0x000fea0003800000 */
        /* <DEDUP_REMOVED lines=12> */
[----:B------:R-:W-:Y:S04]  /*1bfe0*/  STG.E.128 desc[UR14][R2.64], R24 ;  /* 0x0000001802007986 */ /* 0x000fe8000c101d0e */
[----:B---3--:R-:W-:Y:S01]  /*1bff0*/  STG.E.128 desc[UR14][R2.64+0x80], R8 ;  /* 0x0000800802007986 */ /* 0x008fe2000c101d0e */
[----:B------:R-:W-:Y:S05]  /*1c000*/  EXIT ;  /* 0x000000000000794d */ /* 0x000fea0003800000 */
.L_x_179:
        /* <DEDUP_REMOVED lines=15> */
.L_x_1657:


//--------------------- .text._ZN5flash16flash_fwd_kernelI23Flash_fwd_kernel_traitsILi128ELi128ELi64ELi4ELb0ELb0EN7cutlass6half_tE19Flash_kernel_traitsILi128ELi128ELi64ELi4ES3_EELb0ELb1ELb0ELb0ELb0ELb0ELb0ELb0EEEvNS_16Flash_fwd_paramsE --------------------------
	.section	.text._ZN5flash16flash_fwd_kernelI23Flash_fwd_kernel_traitsILi128ELi128ELi64ELi4ELb0ELb0EN7cutlass6half_tE19Flash_kernel_traitsILi128ELi128ELi64ELi4ES3_EELb0ELb1ELb0ELb0ELb0ELb0ELb0ELb0EEEvNS_16Flash_fwd_paramsE,"ax",@progbits
	.align	128
        .global         _ZN5flash16flash_fwd_kernelI23Flash_fwd_kernel_traitsILi128ELi128ELi64ELi4ELb0ELb0EN7cutlass6half_tE19Flash_kernel_traitsILi128ELi128ELi64ELi4ES3_EELb0ELb1ELb0ELb0ELb0ELb0ELb0ELb0EEEvNS_16Flash_fwd_paramsE
        .type           _ZN5flash16flash_fwd_kernelI23Flash_fwd_kernel_traitsILi128ELi128ELi64ELi4ELb0ELb0EN7cutlass6half_tE19Flash_kernel_traitsILi128ELi128ELi64ELi4ES3_EELb0ELb1ELb0ELb0ELb0ELb0ELb0ELb0EEEvNS_16Flash_fwd_paramsE,@function
        .size           _ZN5flash16flash_fwd_kernelI23Flash_fwd_kernel_traitsILi128ELi128ELi64ELi4ELb0ELb0EN7cutlass6half_tE19Flash_kernel_traitsILi128ELi128ELi64ELi4ES3_EELb0ELb1ELb0ELb0ELb0ELb0ELb0ELb0EEEvNS_16Flash_fwd_paramsE,(.L_x_1658 - _ZN5flash16flash_fwd_kernelI23Flash_fwd_kernel_traitsILi128ELi128ELi64ELi4ELb0ELb0EN7cutlass6half_tE19Flash_kernel_traitsILi128ELi128ELi64ELi4ES3_EELb0ELb1ELb0ELb0ELb0ELb0ELb0ELb0EEEvNS_16Flash_fwd_paramsE)
        .other          _ZN5flash16flash_fwd_kernelI23Flash_fwd_kernel_traitsILi128ELi128ELi64ELi4ELb0ELb0EN7cutlass6half_tE19Flash_kernel_traitsILi128ELi128ELi64ELi4ES3_EELb0ELb1ELb0ELb0ELb0ELb0ELb0ELb0EEEvNS_16Flash_fwd_paramsE,@"STO_CUDA_ENTRY STV_DEFAULT"
_ZN5flash16flash_fwd_kernelI23Flash_fwd_kernel_traitsILi128ELi128ELi64ELi4ELb0ELb0EN7cutlass6half_tE19Flash_kernel_traitsILi128ELi128ELi64ELi4ES3_EELb0ELb1ELb0ELb0ELb0ELb0ELb0ELb0EEEvNS_16Flash_fwd_paramsE:
.text._ZN5flash16flash_fwd_kernelI23Flash_fwd_kernel_traitsILi128ELi128ELi64ELi4ELb0ELb0EN7cutlass6half_tE19Flash_kernel_traitsILi128ELi128ELi64ELi4ES3_EELb0ELb1ELb0ELb0ELb0ELb0ELb0ELb0EEEvNS_16Flash_fwd_paramsE:
        /* <DEDUP_REMOVED lines=73> */
.L_x_180:
        /* <DEDUP_REMOVED lines=34> */
[----:B------:R-:W-:-:S03]  /*06b0*/  @UP0 UIMAD UR9, UR19, UR7, UR13 ;  /* 0x00000007130902a4 */ /* 0x000fc6000f8e020d */
        /* <DEDUP_REMOVED lines=14> */
.L_x_182:
[----:B------:R-:W1:Y:S01]  /*07a0*/  LDCU UR6, c[0x0][0x434] ;  /* 0x00008680ff0677ac */ /* 0x000e620008000800 */
[----:B------:R-:W-:Y:S01]  /*07b0*/  IMAD.SHL.U32 R12, R234, 0x8, RZ ;  /* 0x00000008ea0c7824 */ /* 0x000fe200078e00ff */
[----:B------:R-:W-:Y:S01]  /*07c0*/  SHF.R.U32.HI R234, RZ, 0x3, R234 ;  /* 0x00000003ffea7819 */ /* 0x000fe200000116ea */
[----:B------:R-:W-:Y:S01]  /*07d0*/  BSSY.RECONVERGENT B0, `(.L_x_183) ;  /* 0x0000035000007945 */ /* 0x000fe20003800200 */
[----:B------:R-:W2:Y:S02]  /*07e0*/  LDCU.64 UR4, c[0x0][0x410] ;  /* 0x00008200ff0477ac */ /* 0x000ea40008000a00 */
[----:B------:R-:W-:Y:S01]  /*07f0*/  LOP3.LUT R12, R12, 0x38, RZ, 0xc0, !PT ;  /* 0x000000380c0c7812 */ /* 0x000fe200078ec0ff */
[C---:B------:R-:W-:Y:S01]  /*0800*/  VIADD R15, R234.reuse, 0x20 ;  /* 0x00000020ea0f7836 */ /* 0x040fe20000000000 */
[----:B------:R-:W-:Y:S01]  /*0810*/  UISETP.NE.AND UP1, UPT, UR10, URZ, !UP1 ;  /* 0x000000ff0a00728c */ /* 0x000fe2000cf25270 */
[----:B------:R-:W-:Y:S01]  /*0820*/  VIADD R16, R234, 0x30 ;  /* 0x00000030ea107836 */ /* 0x000fe20000000000 */
[----:B------:R-:W-:Y:S01]  /*0830*/  IADD3 R2, P0, PT, R12, UR14, RZ ;  /* 0x0000000e0c027c10 */ /* 0x000fe2000ff1e0ff */
[----:B------:R-:W-:Y:S01]  /*0840*/  UIADD3 UR26, UPT, UPT, -UR24, UR26, URZ ;  /* 0x0000001a181a7290 */ /* 0x000fe2000fffe1ff */
[C---:B------:R-:W-:Y:S01]  /*0850*/  IADD3 R14, PT, PT, R234.reuse, 0x10, RZ ;  /* 0x00000010ea0e7810 */ /* 0x040fe20007ffe0ff */
[----:B------:R-:W-:Y:S01]  /*0860*/  UISETP.NE.AND UP0, UPT, UR19, -0x1, UPT ;  /* 0xffffffff1300788c */ /* 0x000fe2000bf05270 */
[C---:B------:R-:W-:Y:S01]  /*0870*/  IADD3 R18, PT, PT, R234.reuse, 0x40, RZ ;  /* 0x00000040ea127810 */ /* 0x040fe20007ffe0ff */
[----:B------:R-:W-:Y:S01]  /*0880*/  IMAD.X R3, RZ, RZ, UR9, P0 ;  /* 0x00000009ff037e24 */ /* 0x000fe200080e06ff */
[----:B---3--:R-:W-:Y:S01]  /*0890*/  UIMAD UR9, UR27, UR11, URZ ;  /* 0x0000000b1b0972a4 */ /* 0x008fe2000f8e02ff */
[----:B------:R-:W-:Y:S01]  /*08a0*/  ISETP.GE.AND P0, PT, R234, UR26, PT ;  /* 0x0000001aea007c0c */ /* 0x000fe2000bf06270 */
[----:B-1----:R-:W-:Y:S01]  /*08b0*/  UIMAD UR6, UR31, UR6, URZ ;  /* 0x000000061f0672a4 */ /* 0x002fe2000f8e02ff */
[----:B------:R-:W-:Y:S01]  /*08c0*/  ISETP.GE.AND P3, PT, R14, UR26, PT ;  /* 0x0000001a0e007c0c */ /* 0x000fe2000bf66270 */
[----:B------:R-:W-:Y:S01]  /*08d0*/  @!UP1 UIMAD UR9, UR31, UR7, UR9 ;  /* 0x000000071f0992a4 */ /* 0x000fe2000f8e0209 */
[----:B------:R-:W-:Y:S01]  /*08e0*/  ISETP.GE.AND P2, PT, R15, UR26, PT ;  /* 0x0000001a0f007c0c */ /* 0x000fe2000bf46270 */
[----:B------:R-:W-:Y:S01]  /*08f0*/  USEL UR6, UR6, UR19, !UP0 ;  /* 0x0000001306067287 */ /* 0x000fe2000c000000 */
[----:B--2---:R-:W-:Y:S01]  /*0900*/  IMAD.U32 R0, RZ, RZ, UR4 ;  /* 0x00000004ff007e24 */ /* 0x004fe2000f8e00ff */
[----:B------:R-:W-:Y:S01]  /*0910*/  UIMAD UR24, UR24, UR8, URZ ;  /* 0x00000008181872a4 */ /* 0x000fe2000f8e02ff */
[----:B------:R-:W-:Y:S01]  /*0920*/  ISETP.GE.AND P1, PT, R16, UR26, PT ;  /* 0x0000001a10007c0c */ /* 0x000fe2000bf26270 */
[----:B------:R-:W-:Y:S01]  /*0930*/  USHF.R.S32.HI UR4, URZ, 0x1f, UR6 ;  /* 0x0000001fff047899 */ /* 0x000fe20008011406 */
[----:B------:R-:W-:Y:S01]  /*0940*/  IMAD.WIDE.U32 R10, R0, UR27, R2 ;  /* 0x0000001b000a7c25 */ /* 0x000fe2000f8e0002 */
[----:B------:R-:W-:Y:S01]  /*0950*/  USEL UR6, UR6, URZ, UP1 ;  /* 0x000000ff06067287 */ /* 0x000fe20008800000 */
[----:B------:R-:W-:Y:S01]  /*0960*/  ISETP.GE.AND P4, PT, R18, UR26, PT ;  /* 0x0000001a12007c0c */ /* 0x000fe2000bf86270 */
[----:B------:R-:W-:Y:S01]  /*0970*/  USEL UR4, UR4, URZ, UP1 ;  /* 0x000000ff04047287 */ /* 0x000fe20008800000 */
[----:B------:R-:W-:Y:S01]  /*0980*/  IMAD.U32 R0, RZ, RZ, UR5 ;  /* 0x00000005ff007e24 */ /* 0x000fe2000f8e00ff */
[----:B------:R-:W-:Y:S01]  /*0990*/  USHF.R.S32.HI UR5, URZ, 0x1f, UR9 ;  /* 0x0000001fff057899 */ /* 0x000fe20008011409 */
[----:B------:R-:W-:Y:S01]  /*09a0*/  VIADD R20, R234, 0x50 ;  /* 0x00000050ea147836 */ /* 0x000fe20000000000 */
[----:B------:R-:W-:Y:S01]  /*09b0*/  USHF.R.S32.HI UR12, URZ, 0x1f, UR24 ;  /* 0x0000001fff0c7899 */ /* 0x000fe20008011418 */
[----:B------:R-:W-:Y:S01]  /*09c0*/  IMAD R9, R0, UR27, R11 ;  /* 0x0000001b00097c24 */ /* 0x000fe2000f8e020b */
[----:B------:R-:W-:Y:S01]  /*09d0*/  UIADD3 UR9, UP1, UP0, UR24, UR6, UR9 ;  /* 0x0000000618097290 */ /* 0x000fe2000f83e009 */
[----:B------:R-:W-:Y:S01]  /*09e0*/  LOP3.LUT R13, R12, 0x40, RZ, 0xfc, !PT ;  /* 0x000000400c0d7812 */ /* 0x000fe200078efcff */
[----:B------:R-:W-:-:S02]  /*09f0*/  UIMAD.WIDE.U32 UR10, UR29, 0x80, URZ ;  /* 0x000000801d0a78a5 */ /* 0x000fc4000f8e00ff */
[----:B------:R-:W-:-:S04]  /*0a00*/  UIADD3.X UR12, UPT, UPT, UR12, UR4, UR5, UP1, UP0 ;  /* 0x000000040c0c7290 */ /* 0x000fc80008fe0405 */
[----:B------:R-:W-:Y:S01]  /*0a10*/  LOP3.LUT R7, R234, UR10, RZ, 0xfc, !PT ;  /* 0x0000000aea077c12 */ /* 0x000fe2000f8efcff */
[----:B------:R-:W-:Y:S07]  /*0a20*/  @P0 BRA `(.L_x_184) ;  /* 0x00000000003c0947 */ /* 0x000fee0003800000 */
[----:B------:R-:W1:Y:S01]  /*0a30*/  LDCU.64 UR4, c[0x0][0x408] ;  /* 0x00008100ff0477ac */ /* 0x000e620008000a00 */
[----:B------:R-:W-:Y:S01]  /*0a40*/  MOV R8, R10 ;  /* 0x0000000a00087202 */ /* 0x000fe20000000f00 */
[----:B------:R-:W2:Y:S01]  /*0a50*/  LDCU UR13, c[0x0][0x440] ;  /* 0x00008800ff0d77ac */ /* 0x000ea20008000800 */
[----:B------:R-:W3:Y:S01]  /*0a60*/  LDCU.64 UR6, c[0x0][0x3f0] ;  /* 0x00007e00ff0677ac */ /* 0x000ee20008000a00 */
[----:B-1----:R-:W-:Y:S02]  /*0a70*/  UIMAD UR14, UR11, UR4, URZ ;  /* 0x000000040b0e72a4 */ /* 0x002fe4000f8e02ff */
[----:B------:R-:W-:Y:S01]  /*0a80*/  IMAD.WIDE.U32 R4, R7, UR4, R8 ;  /* 0x0000000407047c25 */ /* 0x000fe2000f8e0008 */
[----:B--2---:R-:W-:-:S03]  /*0a90*/  ISETP.GE.AND P6, PT, R12, UR13, PT ;  /* 0x0000000d0c007c0c */ /* 0x004fc6000bfc6270 */
[----:B------:R-:W-:Y:S01]  /*0aa0*/  IMAD.U32 R0, RZ, RZ, UR14 ;  /* 0x0000000eff007e24 */ /* 0x000fe2000f8e00ff */
[----:B------:R-:W-:Y:S02]  /*0ab0*/  ISETP.GE.AND P5, PT, R13, UR13, PT ;  /* 0x0000000d0d007c0c */ /* 0x000fe4000bfa6270 */
[----:B---3--:R-:W-:Y:S01]  /*0ac0*/  LEA R2, P0, R4, UR6, 0x1 ;  /* 0x0000000604027c11 */ /* 0x008fe2000f8008ff */
[----:B------:R-:W-:-:S04]  /*0ad0*/  IMAD R0, R7, UR5, R0 ;  /* 0x0000000507007c24 */ /* 0x000fc8000f8e0200 */
[----:B------:R-:W-:-:S05]  /*0ae0*/  IMAD.IADD R0, R5, 0x1, R0 ;  /* 0x0000000105007824 */ /* 0x000fca00078e0200 */
[----:B------:R-:W-:-:S05]  /*0af0*/  LEA.HI.X R3, R4, UR7, R0, 0x1, P0 ;  /* 0x0000000704037c11 */ /* 0x000fca00080f0c00 */
[----:B------:R1:W-:Y:S04]  /*0b00*/  @!P6 STG.E.128 desc[UR22][R2.64], RZ ;  /* 0x000000ff0200e986 */ /* 0x0003e8000c101d16 */
[----:B------:R1:W-:Y:S02]  /*0b10*/  @!P5 STG.E.128 desc[UR22][R2.64+0x80], RZ ;  /* 0x000080ff0200d986 */ /* 0x0003e4000c101d16 */
.L_x_184:
[----:B------:R-:W-:Y:S05]  /*0b20*/  BSYNC.RECONVERGENT B0 ;  /* 0x0000000000007941 */ /* 0x000fea0003800200 */
.L_x_183:
[----:B------:R-:W-:Y:S01]  /*0b30*/  BSSY.RECONVERGENT B0, `(.L_x_185) ;  /* 0x0000015000007945 */ /* 0x000fe20003800200 */
[----:B------:R-:W-:Y:S02]  /*0b40*/  ISETP.GE.AND P0, PT, R20, UR26, PT ;  /* 0x0000001a14007c0c */ /* 0x000fe4000bf06270 */
[----:B------:R-:W-:Y:S01]  /*0b50*/  IADD3 R19, PT, PT, R234, 0x60, RZ ;  /* 0x00000060ea137810 */ /* 0x000fe20007ffe0ff */
[----:B------:R-:W-:Y:S05]  /*0b60*/  @P3 BRA `(.L_x_186) ;  /* 0x0000000000443947 */ /* 0x000fea0003800000 */
[----:B------:R-:W2:Y:S01]  /*0b70*/  LDCU.64 UR6, c[0x0][0x408] ;  /* 0x00008100ff0677ac */ /* 0x000ea20008000a00 */
[----:B------:R-:W-:Y:S01]  /*0b80*/  IADD3 R6, P3, PT, R7, 0x10, RZ ;  /* 0x0000001007067810 */ /* 0x000fe20007f7e0ff */
[----:B-1----:R-:W-:Y:S01]  /*0b90*/  IMAD.MOV.U32 R2, RZ, RZ, R10 ;  /* 0x000000ffff027224 */ /* 0x002fe200078e000a */
[----:B------:R-:W-:Y:S01]  /*0ba0*/  MOV R3, R9 ;  /* 0x0000000900037202 */ /* 0x000fe20000000f00 */
[----:B------:R-:W1:Y:S02]  /*0bb0*/  LDCU UR13, c[0x0][0x440] ;  /* 0x00008800ff0d77ac */ /* 0x000e640008000800 */
[----:B------:R-:W-:Y:S01]  /*0bc0*/  IMAD.X R0, RZ, RZ, UR11, P3 ;  /* 0x0000000bff007e24 */ /* 0x000fe200098e06ff */
[----:B------:R-:W3:Y:S03]  /*0bd0*/  LDCU.64 UR4, c[0x0][0x3f0] ;  /* 0x00007e00ff0477ac */ /* 0x000ee60008000a00 */
[----:B--2---:R-:W-:-:S02]  /*0be0*/  IMAD R0, R0, UR6, RZ ;  /* 0x0000000600007c24 */ /* 0x004fc4000f8e02ff */
[----:B------:R-:W-:Y:S01]  /*0bf0*/  IMAD.WIDE.U32 R4, R6, UR6, R2 ;  /* 0x0000000606047c25 */ /* 0x000fe2000f8e0002 */
[----:B-1----:R-:W-:-:S03]  /*0c00*/  ISETP.GE.AND P5, PT, R12, UR13, PT ;  /* 0x0000000d0c007c0c */ /* 0x002fc6000bfa6270 */
[----:B------:R-:W-:Y:S01]  /*0c10*/  IMAD R6, R6, UR7, R0 ;  /* 0x0000000706067c24 */ /* 0x000fe2000f8e0200 */
[----:B------:R-:W-:Y:S02]  /*0c20*/  ISETP.GE.AND P3, PT, R13, UR13, PT ;  /* 0x0000000d0d007c0c */ /* 0x000fe4000bf66270 */
[----:B---3--:R-:W-:Y:S01]  /*0c30*/  LEA R2, P6, R4, UR4, 0x1 ;  /* 0x0000000404027c11 */ /* 0x008fe2000f8c08ff */
[----:B------:R-:W-:-:S05]  /*0c40*/  IMAD.IADD R6, R5, 0x1, R6 ;  /* 0x0000000105067824 */ /* 0x000fca00078e0206 */
[----:B------:R-:W-:-:S05]  /*0c50*/  LEA.HI.X R3, R4, UR5, R6, 0x1, P6 ;  /* 0x0000000504037c11 */ /* 0x000fca000b0f0c06 */
[----:B------:R2:W-:Y:S04]  /*0c60*/  @!P5 STG.E.128 desc[UR22][R2.64], RZ ;  /* 0x000000ff0200d986 */ /* 0x0005e8000c101d16 */
[----:B------:R2:W-:Y:S02]  /*0c70*/  @!P3 STG.E.128 desc[UR22][R2.64+0x80], RZ ;  /* 0x000080ff0200b986 */ /* 0x0005e4000c101d16 */
.L_x_186:
[----:B------:R-:W-:Y:S05]  /*0c80*/  BSYNC.RECONVERGENT B0 ;  /* 0x0000000000007941 */ /* 0x000fea0003800200 */
.L_x_185:
[----:B------:R-:W-:Y:S01]  /*0c90*/  BSSY.RECONVERGENT B0, `(.L_x_187) ;  /* 0x0000015000007945 */ /* 0x000fe20003800200 */
[----:B------:R-:W-:Y:S02]  /*0ca0*/  ISETP.GE.AND P3, PT, R19, UR26, PT ;  /* 0x0000001a13007c0c */ /* 0x000fe4000bf66270 */
[----:B------:R-:W-:Y:S01]  /*0cb0*/  IADD3 R17, PT, PT, R234, 0x70, RZ ;  /* 0x00000070ea117810 */ /* 0x000fe20007ffe0ff */
[----:B------:R-:W-:Y:S05]  /*0cc0*/  @P2 BRA `(.L_x_188) ;  /* 0x0000000000442947 */ /* 0x000fea0003800000 */
[----:B------:R-:W3:Y:S01]  /*0cd0*/  LDCU.64 UR6, c[0x0][0x408] ;  /* 0x00008100ff0677ac */ /* 0x000ee20008000a00 */
[----:B------:R-:W-:Y:S01]  /*0ce0*/  IADD3 R6, P2, PT, R7, 0x20, RZ ;  /* 0x0000002007067810 */ /* 0x000fe20007f5e0ff */
[----:B-12---:R-:W-:Y:S01]  /*0cf0*/  IMAD.MOV.U32 R2, RZ, RZ, R10 ;  /* 0x000000ffff027224 */ /* 0x006fe200078e000a */
[----:B------:R-:W-:Y:S01]  /*0d00*/  MOV R3, R9 ;  /* 0x0000000900037202 */ /* 0x000fe20000000f00 */
[----:B------:R-:W1:Y:S02]  /*0d10*/  LDCU UR13, c[0x0][0x440] ;  /* 0x00008800ff0d77ac */ /* 0x000e640008000800 */
[----:B------:R-:W-:Y:S01]  /*0d20*/  IMAD.X R0, RZ, RZ, UR11, P2 ;  /* 0x0000000bff007e24 */ /* 0x000fe200090e06ff */
[----:B------:R-:W2:Y:S03]  /*0d30*/  LDCU.64 UR4, c[0x0][0x3f0] ;  /* 0x00007e00ff0477ac */ /* 0x000ea60008000a00 */
[----:B---3--:R-:W-:-:S02]  /*0d40*/  IMAD R0, R0, UR6, RZ ;  /* 0x0000000600007c24 */ /* 0x008fc4000f8e02ff */
[----:B------:R-:W-:Y:S01]  /*0d50*/  IMAD.WIDE.U32 R4, R6, UR6, R2 ;  /* 0x0000000606047c25 */ /* 0x000fe2000f8e0002 */
[----:B-1----:R-:W-:-:S03]  /*0d60*/  ISETP.GE.AND P5, PT, R12, UR13, PT ;  /* 0x0000000d0c007c0c */ /* 0x002fc6000bfa6270 */
[----:B------:R-:W-:Y:S01]  /*0d70*/  IMAD R6, R6, UR7, R0 ;  /* 0x0000000706067c24 */ /* 0x000fe2000f8e0200 */
[----:B------:R-:W-:Y:S02]  /*0d80*/  ISETP.GE.AND P2, PT, R13, UR13, PT ;  /* 0x0000000d0d007c0c */ /* 0x000fe4000bf46270 */
[----:B--2---:R-:W-:Y:S01]  /*0d90*/  LEA R2, P6, R4, UR4, 0x1 ;  /* 0x0000000404027c11 */ /* 0x004fe2000f8c08ff */
[----:B------:R-:W-:-:S05]  /*0da0*/  IMAD.IADD R6, R5, 0x1, R6 ;  /* 0x0000000105067824 */ /* 0x000fca00078e0206 */
[----:B------:R-:W-:-:S05]  /*0db0*/  LEA.HI.X R3, R4, UR5, R6, 0x1, P6 ;  /* 0x0000000504037c11 */ /* 0x000fca000b0f0c06 */
[----:B------:R3:W-:Y:S04]  /*0dc0*/  @!P5 STG.E.128 desc[UR22][R2.64], RZ ;  /* 0x000000ff0200d986 */ /* 0x0007e8000c101d16 */
[----:B------:R3:W-:Y:S02]  /*0dd0*/  @!P2 STG.E.128 desc[UR22][R2.64+0x80], RZ ;  /* 0x000080ff0200a986 */ /* 0x0007e4000c101d16 */
.L_x_188:
[----:B------:R-:W-:Y:S05]  /*0de0*/  BSYNC.RECONVERGENT B0 ;  /* 0x0000000000007941 */ /* 0x000fea0003800200 */
.L_x_187:
[----:B------:R-:W-:Y:S01]  /*0df0*/  BSSY.RECONVERGENT B0, `(.L_x_189) ;  /* 0x0000014000007945 */ /* 0x000fe20003800200 */
[----:B------:R-:W-:-:S03]  /*0e00*/  ISETP.GE.AND P2, PT, R17, UR26, PT ;  /* 0x0000001a11007c0c */ /* 0x000fc6000bf46270 */
[----:B------:R-:W-:Y:S10]  /*0e10*/  @P1 BRA `(.L_x_190) ;  /* 0x0000000000441947 */ /* 0x000ff40003800000 */
[----:B------:R-:W4:Y:S01]  /*0e20*/  LDCU.64 UR6, c[0x0][0x408] ;  /* 0x00008100ff0677ac */ /* 0x000f220008000a00 */
[----:B------:R-:W-:Y:S01]  /*0e30*/  IADD3 R6, P1, PT, R7, 0x30, RZ ;  /* 0x0000003007067810 */ /* 0x000fe20007f3e0ff */
[----:B-123--:R-:W-:Y:S01]  /*0e40*/  IMAD.MOV.U32 R2, RZ, RZ, R10 ;  /* 0x000000ffff027224 */ /* 0x00efe200078e000a */
[----:B------:R-:W-:Y:S01]  /*0e50*/  MOV R3, R9 ;  /* 0x0000000900037202 */ /* 0x000fe20000000f00 */
[----:B------:R-:W1:Y:S02]  /*0e60*/  LDCU UR13, c[0x0][0x440] ;  /* 0x00008800ff0d77ac */ /* 0x000e640008000800 */
[----:B------:R-:W-:Y:S01]  /*0e70*/  IMAD.X R0, RZ, RZ, UR11, P1 ;  /* 0x0000000bff007e24 */ /* 0x000fe200088e06ff */
[----:B------:R-:W2:Y:S03]  /*0e80*/  LDCU.64 UR4, c[0x0][0x3f0] ;  /* 0x00007e00ff0477ac */ /* 0x000ea60008000a00 */
[----:B----4-:R-:W-:-:S02]  /*0e90*/  IMAD R0, R0, UR6, RZ ;  /* 0x0000000600007c24 */ /* 0x010fc4000f8e02ff */
        /* <DEDUP_REMOVED lines=9> */
.L_x_190:
[----:B------:R-:W-:Y:S05]  /*0f30*/  BSYNC.RECONVERGENT B0 ;  /* 0x0000000000007941 */ /* 0x000fea0003800200 */
.L_x_189:
[----:B------:R-:W-:Y:S01]  /*0f40*/  BSSY.RECONVERGENT B0, `(.L_x_191) ;  /* 0x0000014000007945 */ /* 0x000fe20003800200 */
[----:B------:R-:W-:-:S03]  /*0f50*/  ISETP.NE.AND P1, PT, R12, RZ, PT ;  /* 0x000000ff0c00720c */ /* 0x000fc60003f25270 */
[----:B------:R-:W-:Y:S10]  /*0f60*/  @P4 BRA `(.L_x_192) ;  /* 0x0000000000444947 */ /* 0x000ff40003800000 */
[----:B------:R-:W5:Y:S01]  /*0f70*/  LDCU.64 UR6, c[0x0][0x408] ;  /* 0x00008100ff0677ac */ /* 0x000f620008000a00 */
[----:B------:R-:W-:Y:S01]  /*0f80*/  IADD3 R6, P4, PT, R7, 0x40, RZ ;  /* 0x0000004007067810 */ /* 0x000fe20007f9e0ff */
[----:B-1234-:R-:W-:Y:S01]  /*0f90*/  IMAD.MOV.U32 R2, RZ, RZ, R10 ;  /* 0x000000ffff027224 */ /* 0x01efe200078e000a */
[----:B------:R-:W-:Y:S01]  /*0fa0*/  MOV R3, R9 ;  /* 0x0000000900037202 */ /* 0x000fe20000000f00 */
[----:B------:R-:W1:Y:S02]  /*0fb0*/  LDCU UR13, c[0x0][0x440] ;  /* 0x00008800ff0d77ac */ /* 0x000e640008000800 */
[----:B------:R-:W-:Y:S01]  /*0fc0*/  IMAD.X R0, RZ, RZ, UR11, P4 ;  /* 0x0000000bff007e24 */ /* 0x000fe2000a0e06ff */
[----:B------:R-:W2:Y:S03]  /*0fd0*/  LDCU.64 UR4, c[0x0][0x3f0] ;  /* 0x00007e00ff0477ac */ /* 0x000ea60008000a00 */
[----:B-----5:R-:W-:-:S02]  /*0fe0*/  IMAD R0, R0, UR6, RZ ;  /* 0x0000000600007c24 */ /* 0x020fc4000f8e02ff */
        /* <DEDUP_REMOVED lines=9> */
.L_x_192:
[----:B------:R-:W-:Y:S05]  /*1080*/  BSYNC.RECONVERGENT B0 ;  /* 0x0000000000007941 */ /* 0x000fea0003800200 */
.L_x_191:
[----:B------:R-:W-:Y:S01]  /*1090*/  BSSY.RECONVERGENT B0, `(.L_x_193) ;  /* 0x0000014000007945 */ /* 0x000fe20003800200 */
[----:B------:R-:W-:-:S03]  /*10a0*/  ISETP.GE.OR P5, PT, R234, UR26, P1 ;  /* 0x0000001aea007c0c */ /* 0x000fc60008fa6670 */
        /* <DEDUP_REMOVED lines=18> */
.L_x_194:
[----:B------:R-:W-:Y:S05]  /*11d0*/  BSYNC.RECONVERGENT B0 ;  /* 0x0000000000007941 */ /* 0x000fea0003800200 */
.L_x_193:
        /* <DEDUP_REMOVED lines=20> */
.L_x_196:
[----:B------:R-:W-:Y:S05]  /*1320*/  BSYNC.RECONVERGENT B0 ;  /* 0x0000000000007941 */ /* 0x000fea0003800200 */
.L_x_195:
        /* <DEDUP_REMOVED lines=20> */
.L_x_198:
[----:B------:R-:W-:Y:S05]  /*1470*/  BSYNC.RECONVERGENT B0 ;  /* 0x0000000000007941 */ /* 0x000fea0003800200 */
.L_x_197:
[----:B------:R-:W-:Y:S04]  /*1480*/  BSSY.RECONVERGENT B0, `(.L_x_199) ;  /* 0x000000a000007945 */ /* 0x000fe80003800200 */
[----:B------:R-:W-:Y:S05]  /*1490*/  @P5 BRA `(.L_x_200) ;  /* 0x0000000000205947 */ /* 0x000fea0003800000 */
[----:B------:R-:W5:Y:S01]  /*14a0*/  LDCU.64 UR4, c[0x0][0x420] ;  /* 0x00008400ff0477ac */ /* 0x000f620008000a00 */
[----:B------:R-:W-:-:S05]  /*14b0*/  IMAD R0, R234, UR8, RZ ;  /* 0x00000008ea007c24 */ /* 0x000fca000f8e02ff */
[----:B-1234-:R-:W-:-:S04]  /*14c0*/  IADD3 R3, P2, PT, R0, UR9, RZ ;  /* 0x0000000900037c10 */ /* 0x01efc8000ff5e0ff */
[----:B------:R-:W-:Y:S02]  /*14d0*/  LEA.HI.X.SX32 R0, R0, UR12, 0x1, P2 ;  /* 0x0000000c00007c11 */ /* 0x000fe400090f0eff */
[----:B-----5:R-:W-:-:S04]  /*14e0*/  LEA R2, P2, R3, UR4, 0x2 ;  /* 0x0000000403027c11 */ /* 0x020fc8000f8410ff */
[----:B------:R-:W-:Y:S01]  /*14f0*/  LEA.HI.X R3, R3, UR5, R0, 0x2, P2 ;  /* 0x0000000503037c11 */ /* 0x000fe200090f1400 */
[----:B------:R-:W-:-:S05]  /*1500*/  IMAD.MOV.U32 R0, RZ, RZ, 0x7f800000 ;  /* 0x7f800000ff007424 */ /* 0x000fca00078e00ff */
[----:B------:R1:W-:Y:S03]  /*1510*/  STG.E desc[UR22][R2.64], R0 ;  /* 0x0000000002007986 */ /* 0x0003e6000c101916 */
.L_x_200:
[----:B------:R-:W-:Y:S05]  /*1520*/  BSYNC.RECONVERGENT B0 ;  /* 0x0000000000007941 */ /* 0x000fea0003800200 */
.L_x_199:
[----:B------:R-:W-:Y:S01]  /*1530*/  BSSY.RECONVERGENT B0, `(.L_x_201) ;  /* 0x000000f000007945 */ /* 0x000fe20003800200 */
[----:B------:R-:W-:Y:S02]  /*1540*/  ISETP.GE.OR P5, PT, R16, UR26, P1 ;  /* 0x0000001a10007c0c */ /* 0x000fe40008fa6670 */
[----:B------:R-:W-:Y:S02]  /*1550*/  ISETP.GE.OR P4, PT, R18, UR26, P1 ;  /* 0x0000001a12007c0c */ /* 0x000fe40008f86670 */
[----:B------:R-:W-:Y:S02]  /*1560*/  ISETP.GE.OR P3, PT, R20, UR26, P1 ;  /* 0x0000001a14007c0c */ /* 0x000fe40008f66670 */
[----:B------:R-:W-:Y:S02]  /*1570*/  ISETP.GE.OR P2, PT, R19, UR26, P1 ;  /* 0x0000001a13007c0c */ /* 0x000fe40008f46670 */
[----:B------:R-:W-:Y:S01]  /*1580*/  ISETP.GE.OR P1, PT, R17, UR26, P1 ;  /* 0x0000001a11007c0c */ /* 0x000fe20008f26670 */
[----:B------:R-:W-:-:S12]  /*1590*/  @P0 BRA `(.L_x_202) ;  /* 0x0000000000200947 */ /* 0x000fd80003800000 */
[----:B------:R-:W5:Y:S01]  /*15a0*/  LDCU.64 UR4, c[0x0][0x420] ;  /* 0x00008400ff0477ac */ /* 0x000f620008000a00 */
[----:B-1----:R-:W-:-:S05]  /*15b0*/  IMAD R0, R14, UR8, RZ ;  /* 0x000000080e007c24 */ /* 0x002fca000f8e02ff */
[----:B--234-:R-:W-:-:S04]  /*15c0*/  IADD3 R3, P0, PT, R0, UR9, RZ ;  /* 0x0000000900037c10 */ /* 0x01cfc8000ff1e0ff */
[----:B------:R-:W-:Y:S02]  /*15d0*/  LEA.HI.X.SX32 R0, R0, UR12, 0x1, P0 ;  /* 0x0000000c00007c11 */ /* 0x000fe400080f0eff */
[----:B-----5:R-:W-:-:S04]  /*15e0*/  LEA R2, P0, R3, UR4, 0x2 ;  /* 0x0000000403027c11 */ /* 0x020fc8000f8010ff */
[----:B------:R-:W-:Y:S01]  /*15f0*/  LEA.HI.X R3, R3, UR5, R0, 0x2, P0 ;  /* 0x0000000503037c11 */ /* 0x000fe200080f1400 */
[----:B------:R-:W-:-:S05]  /*1600*/  IMAD.MOV.U32 R0, RZ, RZ, 0x7f800000 ;  /* 0x7f800000ff007424 */ /* 0x000fca00078e00ff */
[----:B------:R1:W-:Y:S03]  /*1610*/  STG.E desc[UR22][R2.64], R0 ;  /* 0x0000000002007986 */ /* 0x0003e6000c101916 */
.L_x_202:
[----:B------:R-:W-:Y:S05]  /*1620*/  BSYNC.RECONVERGENT B0 ;  /* 0x0000000000007941 */ /* 0x000fea0003800200 */
.L_x_201:
[----:B------:R-:W-:Y:S04]  /*1630*/  BSSY.RECONVERGENT B0, `(.L_x_203) ;  /* 0x000000a000007945 */ /* 0x000fe80003800200 */
[----:B------:R-:W-:Y:S05]  /*1640*/  @P6 BRA `(.L_x_204) ;  /* 0x0000000000206947 */ /* 0x000fea0003800000 */
        /* <DEDUP_REMOVED lines=8> */
.L_x_204:
[----:B------:R-:W-:Y:S05]  /*16d0*/  BSYNC.RECONVERGENT B0 ;  /* 0x0000000000007941 */ /* 0x000fea0003800200 */
.L_x_203:
        /* <DEDUP_REMOVED lines=10> */
.L_x_206:
[----:B------:R-:W-:Y:S05]  /*1780*/  BSYNC.RECONVERGENT B0 ;  /* 0x0000000000007941 */ /* 0x000fea0003800200 */
.L_x_205:
        /* <DEDUP_REMOVED lines=10> */
.L_x_208:
[----:B------:R-:W-:Y:S05]  /*1830*/  BSYNC.RECONVERGENT B0 ;  /* 0x0000000000007941 */ /* 0x000fea0003800200 */
.L_x_207:
        /* <DEDUP_REMOVED lines=10> */
.L_x_210:
[----:B------:R-:W-:Y:S05]  /*18e0*/  BSYNC.RECONVERGENT B0 ;  /* 0x0000000000007941 */ /* 0x000fea0003800200 */
.L_x_209:
        /* <DEDUP_REMOVED lines=10> */
.L_x_212:
[----:B------:R-:W-:Y:S05]  /*1990*/  BSYNC.RECONVERGENT B0 ;  /* 0x0000000000007941 */ /* 0x000fea0003800200 */
.L_x_211:
[----:B------:R-:W-:Y:S05]  /*19a0*/  @P1 EXIT ;  /* 0x000000000000194d */ /* 0x000fea0003800000 */
[----:B------:R-:W5:Y:S01]  /*19b0*/  LDCU.64 UR4, c[0x0][0x420] ;  /* 0x00008400ff0477ac */ /* 0x000f620008000a00 */
[----:B-1----:R-:W-:-:S05]  /*19c0*/  IMAD R0, R17, UR8, RZ ;  /* 0x0000000811007c24 */ /* 0x002fca000f8e02ff */
[----:B--234-:R-:W-:-:S04]  /*19d0*/  IADD3 R3, P0, PT, R0, UR9, RZ ;  /* 0x0000000900037c10 */ /* 0x01cfc8000ff1e0ff */
[----:B------:R-:W-:Y:S02]  /*19e0*/  LEA.HI.X.SX32 R0, R0, UR12, 0x1, P0 ;  /* 0x0000000c00007c11 */ /* 0x000fe400080f0eff */
[----:B-----5:R-:W-:-:S04]  /*19f0*/  LEA R2, P0, R3, UR4, 0x2 ;  /* 0x0000000403027c11 */ /* 0x020fc8000f8010ff */
[----:B------:R-:W-:Y:S01]  /*1a00*/  LEA.HI.X R3, R3, UR5, R0, 0x2, P0 ;  /* 0x0000000503037c11 */ /* 0x000fe200080f1400 */
[----:B------:R-:W-:-:S05]  /*1a10*/  IMAD.MOV.U32 R0, RZ, RZ, 0x7f800000 ;  /* 0x7f800000ff007424 */ /* 0x000fca00078e00ff */
[----:B------:R-:W-:Y:S01]  /*1a20*/  STG.E desc[UR22][R2.64], R0 ;  /* 0x0000000002007986 */ /* 0x000fe2000c101916 */
[----:B------:R-:W-:Y:S05]  /*1a30*/  EXIT ;  /* 0x000000000000794d */ /* 0x000fea0003800000 */
.L_x_181:
        /* <DEDUP_REMOVED lines=20> */
[----:B------:R-:W-:Y:S05]  /*1b80*/  BRA `(.L_x_214) ;  /* 0x0000000000147947 */ /* 0x000fea0003800000 */
.L_x_213:
[----:B------:R-:W1:Y:S01]  /*1b90*/  LDCU.64 UR10, c[0x0][0x3b8] ;  /* 0x00007700ff0a77ac */ /* 0x000e620008000a00 */
[----:B------:R-:W-:-:S04]  /*1ba0*/  UIADD3 UR15, UPT, UPT, UR12, UR13, URZ ;  /* 0x0000000d0c0f7290 */ /* 0x000fc8000fffe0ff */
[----:B-1----:R-:W-:Y:S02]  /*1bb0*/  UIMAD.WIDE.U32 UR16, UR15, UR10, URZ ;  /* 0x0000000a0f1072a5 */ /* 0x002fe4000f8e00ff */
[----:B------:R-:W-:-:S04]  /*1bc0*/  UIMAD UR15, UR15, UR11, URZ ;  /* 0x0000000b0f0f72a4 */ /* 0x000fc8000f8e02ff */
[----:B------:R-:W-:Y:S02]  /*1bd0*/  UIADD3 UR15, UPT, UPT, UR17, UR15, URZ ;  /* 0x0000000f110f7290 */ /* 0x000fe4000fffe0ff */
.L_x_214:
[----:B------:R-:W1:Y:S01]  /*1be0*/  LDC R5, c[0x0][0x3e8] ;  /* 0x0000fa00ff057b82 */ /* 0x000e620000000800 */
[----:B------:R-:W2:Y:S01]  /*1bf0*/  S2R R6, SR_CTAID.Z ;  /* 0x0000000000067919 */ /* 0x000ea20000002700 */
[----:B-1----:R-:W-:-:S04]  /*1c00*/  IABS R4, R5 ;  /* 0x0000000500047213 */ /* 0x002fc80000000000 */
[----:B------:R-:W1:Y:S01]  /*1c10*/  I2F.RP R2, R4 ;  /* 0x0000000400027306 */ /* 0x000e620000209400 */
[----:B--2---:R-:W-:-:S07]  /*1c20*/  IABS R6, R6 ;  /* 0x0000000600067213 */ /* 0x004fce0000000000 */
[----:B-1----:R-:W1:Y:S02]  /*1c30*/  MUFU.RCP R2, R2 ;  /* 0x0000000200027308 */ /* 0x002e640000001000 */
[----:B-1----:R-:W-:-:S06]  /*1c40*/  VIADD R2, R2, 0xffffffe ;  /* 0x0ffffffe02027836 */ /* 0x002fcc0000000000 */
[----:B------:R-:W1:Y:S02]  /*1c50*/  F2I.FTZ.U32.TRUNC.NTZ R3, R2 ;  /* 0x0000000200037305 */ /* 0x000e64000021f000 */
[----:B-1----:R-:W-:Y:S01]  /*1c60*/  IMAD.MOV R0, RZ, RZ, -R3 ;  /* 0x000000ffff007224 */ /* 0x002fe200078e0a03 */
[----:B------:R-:W-:-:S03]  /*1c70*/  MOV R2, RZ ;  /* 0x000000ff00027202 */ /* 0x000fc60000000f00 */
[----:B------:R-:W-:-:S04]  /*1c80*/  IMAD R0, R0, R4, RZ ;  /* 0x0000000400007224 */ /* 0x000fc800078e02ff */
[----:B------:R-:W-:-:S04]  /*1c90*/  IMAD.HI.U32 R0, R3, R0, R2 ;  /* 0x0000000003007227 */ /* 0x000fc800078e0002 */
[----:B------:R-:W-:-:S04]  /*1ca0*/  IMAD.MOV.U32 R3, RZ, RZ, R6 ;  /* 0x000000ffff037224 */ /* 0x000fc800078e0006 */
[----:B------:R-:W-:-:S04]  /*1cb0*/  IMAD.HI.U32 R0, R0, R3, RZ ;  /* 0x0000000300007227 */ /* 0x000fc800078e00ff */
[----:B------:R-:W-:-:S04]  /*1cc0*/  IMAD.MOV R2, RZ, RZ, -R0 ;  /* 0x000000ffff027224 */ /* 0x000fc800078e0a00 */
[----:B------:R-:W-:-:S05]  /*1cd0*/  IMAD R2, R4, R2, R3 ;  /* 0x0000000204027224 */ /* 0x000fca00078e0203 */
[----:B------:R-:W-:-:S13]  /*1ce0*/  ISETP.GT.U32.AND P1, PT, R4, R2, PT ;  /* 0x000000020400720c */ /* 0x000fda0003f24070 */
[-C--:B------:R-:W-:Y:S01]  /*1cf0*/  @!P1 IADD3 R2, PT, PT, R2, -R4.reuse, RZ ;  /* 0x8000000402029210 */ /* 0x080fe20007ffe0ff */
[----:B------:R-:W-:Y:S01]  /*1d00*/  @!P1 VIADD R0, R0, 0x1 ;  /* 0x0000000100009836 */ /* 0x000fe20000000000 */
[C---:B------:R-:W-:Y:S02]  /*1d10*/  ISETP.NE.AND P1, PT, R5.reuse, RZ, PT ;  /* 0x000000ff0500720c */ /* 0x040fe40003f25270 */
[----:B------:R-:W-:Y:S02]  /*1d20*/  ISETP.GE.U32.AND P2, PT, R2, R4, PT ;  /* 0x000000040200720c */ /* 0x000fe40003f46070 */
[----:B------:R-:W-:-:S04]  /*1d30*/  LOP3.LUT R2, R5, UR27, RZ, 0x3c, !PT ;  /* 0x0000001b05027c12 */ /* 0x000fc8000f8e3cff */
[----:B------:R-:W-:-:S07]  /*1d40*/  ISETP.GE.AND P0, PT, R2, RZ, PT ;  /* 0x000000ff0200720c */ /* 0x000fce0003f06270 */
[----:B------:R-:W-:-:S05]  /*1d50*/  @P2 IADD3 R0, PT, PT, R0, 0x1, RZ ;  /* 0x0000000100002810 */ /* 0x000fca0007ffe0ff */
[----:B------:R-:W-:-:S05]  /*1d60*/  IMAD.MOV.U32 R6, RZ, RZ, R0 ;  /* 0x000000ffff067224 */ /* 0x000fca00078e0000 */
[----:B------:R-:W-:Y:S02]  /*1d70*/  @!P0 IADD3 R6, PT, PT, -R6, RZ, RZ ;  /* 0x000000ff06068210 */ /* 0x000fe40007ffe1ff */
[----:B------:R-:W-:Y:S01]  /*1d80*/  @!P1 LOP3.LUT R6, RZ, R5, RZ, 0x33, !PT ;  /* 0x00000005ff069212 */ /* 0x000fe200078e33ff */
[----:B------:R-:W-:Y:S05]  /*1d90*/  BRA.U UP1, `(.L_x_215) ;  /* 0x00000001012c7547 */ /* 0x000fea000b800000 */
        /* <DEDUP_REMOVED lines=11> */
.L_x_215:
[----:B------:R-:W1:Y:S01]  /*1e50*/  LDCU.64 UR8, c[0x0][0x3c0] ;  /* 0x00007800ff0877ac */ /* 0x000e620008000a00 */
[----:B------:R-:W-:-:S04]  /*1e60*/  UIADD3 UR12, UPT, UPT, UR12, UR13, URZ ;  /* 0x0000000d0c0c7290 */ /* 0x000fc8000fffe0ff */
[----:B-1----:R-:W-:Y:S02]  /*1e70*/  UIMAD.WIDE.U32 UR32, UR12, UR8, URZ ;  /* 0x000000080c2072a5 */ /* 0x002fe4000f8e00ff */
[----:B------:R-:W-:-:S04]  /*1e80*/  UIMAD UR12, UR12, UR9, URZ ;  /* 0x000000090c0c72a4 */ /* 0x000fc8000f8e02ff */
[----:B------:R-:W-:-:S12]  /*1e90*/  UIADD3 UR31, UPT, UPT, UR33, UR12, URZ ;  /* 0x0000000c211f7290 */ /* 0x000fd8000fffe0ff */
.L_x_216:
[----:B------:R-:W-:Y:S01]  /*1ea0*/  SHF.R.U32.HI R12, RZ, 0x3, R234 ;  /* 0x00000003ff0c7819 */ /* 0x000fe200000116ea */
[----:B------:R-:W-:Y:S01]  /*1eb0*/  IMAD.SHL.U32 R4, R234, 0x8, RZ ;  /* 0x00000008ea047824 */ /* 0x000fe200078e00ff */
[----:B------:R-:W-:Y:S01]  /*1ec0*/  UIADD3 UR18, UPT, UPT, -UR24, UR26, URZ ;  /* 0x0000001a18127290 */ /* 0x000fe2000fffe1ff */
[----:B------:R-:W-:Y:S01]  /*1ed0*/  SHF.R.S32.HI R7, RZ, 0x1f, R6 ;  /* 0x0000001fff077819 */ /* 0x000fe20000011406 */
[----:B------:R-:W1:Y:S01]  /*1ee0*/  LDCU.64 UR12, c[0x0][0x3c8] ;  /* 0x00007900ff0c77ac */ /* 0x000e620008000a00 */
[----:B------:R-:W-:Y:S01]  /*1ef0*/  VIADD R2, R12, 0x50 ;  /* 0x000000500c027836 */ /* 0x000fe20000000000 */
[----:B------:R-:W-:Y:S01]  /*1f00*/  LOP3.LUT R0, R4, 0x1f8, RZ, 0xc0, !PT ;  /* 0x000001f804007812 */ /* 0x000fe200078ec0ff */
[----:B------:R-:W-:Y:S01]  /*1f10*/  VIADD R3, R12, 0x40 ;  /* 0x000000400c037836 */ /* 0x000fe20000000000 */
[----:B------:R-:W-:Y:S01]  /*1f20*/  LOP3.LUT R230, R4, 0x38, RZ, 0xc0, !PT ;  /* 0x0000003804e67812 */ /* 0x000fe200078ec0ff */
[----:B------:R-:W2:Y:S01]  /*1f30*/  LDCU.128 UR4, c[0x0][0x3d0] ;  /* 0x00007a00ff0477ac */ /* 0x000ea20008000c00 */
[----:B------:R-:W-:Y:S01]  /*1f40*/  ISETP.GE.AND P2, PT, R2, UR18, PT ;  /* 0x0000001202007c0c */ /* 0x000fe2000bf46270 */
[----:B------:R3:W-:Y:S01]  /*1f50*/  STL [R1+0xc], R4 ;  /* 0x00000c0401007387 */ /* 0x0007e20000100800 */
[----:B------:R-:W-:Y:S01]  /*1f60*/  LOP3.LUT R2, R4, 0x1e00, RZ, 0xc0, !PT ;  /* 0x00001e0004027812 */ /* 0x000fe200078ec0ff */
[----:B------:R-:W4:Y:S01]  /*1f70*/  S2UR UR30, SR_CgaCtaId ;  /* 0x00000000001e79c3 */ /* 0x000f220000008800 */
[----:B------:R-:W-:Y:S01]  /*1f80*/  LOP3.LUT R0, R0, 0x38, R234, 0x78, !PT ;  /* 0x0000003800007812 */ /* 0x000fe200078e78ea */
[----:B------:R-:W-:Y:S01]  /*1f90*/  VIADD R15, R12, 0x10 ;  /* 0x000000100c0f7836 */ /* 0x000fe20000000000 */
[----:B------:R-:W-:Y:S01]  /*1fa0*/  ISETP.GE.AND P3, PT, R3, UR18, PT ;  /* 0x0000001203007c0c */ /* 0x000fe2000bf66270 */
[----:B------:R-:W-:Y:S01]  /*1fb0*/  BSSY.RECONVERGENT B0, `(.L_x_217) ;  /* 0x0000048000007945 */ /* 0x000fe20003800200 */
[----:B------:R-:W-:Y:S01]  /*1fc0*/  LOP3.LUT R238, R0, R2, RZ, 0xfc, !PT ;  /* 0x0000000200ee7212 */ /* 0x000fe200078efcff */
[C---:B------:R-:W-:Y:S01]  /*1fd0*/  VIADD R14, R12.reuse, 0x20 ;  /* 0x000000200c0e7836 */ /* 0x040fe20000000000 */
[----:B------:R-:W-:-:S02]  /*1fe0*/  IADD3 R3, PT, PT, R12, 0x60, RZ ;  /* 0x000000600c037810 */ /* 0x000fc40007ffe0ff */
[C---:B------:R-:W-:Y:S01]  /*1ff0*/  IADD3 R2, P5, PT, R230.reuse, UR16, RZ ;  /* 0x00000010e6027c10 */ /* 0x040fe2000ffbe0ff */
[----:B------:R-:W5:Y:S01]  /*2000*/  LDCU.64 UR16, c[0x0][0x388] ;  /* 0x00007100ff1077ac */ /* 0x000f620008000a00 */
[----:B------:R-:W-:Y:S02]  /*2010*/  ISETP.GE.AND P1, PT, R3, UR18, PT ;  /* 0x0000001203007c0c */ /* 0x000fe4000bf26270 */
[C---:B------:R-:W-:Y:S01]  /*2020*/  IADD3 R10, P0, PT, R230.reuse, UR14, RZ ;  /* 0x0000000ee60a7c10 */ /* 0x040fe2000ff1e0ff */
[----:B------:R-:W-:Y:S01]  /*2030*/  IMAD.X R3, RZ, RZ, UR15, P5 ;  /* 0x0000000fff037e24 */ /* 0x000fe2000a8e06ff */
[----:B------:R-:W4:Y:S01]  /*2040*/  LDCU.64 UR14, c[0x0][0x390] ;  /* 0x00007200ff0e77ac */ /* 0x000f220008000a00 */
[----:B-1----:R-:W-:Y:S02]  /*2050*/  MOV R0, UR12 ;  /* 0x0000000c00007c02 */ /* 0x002fe40008000f00 */
[----:B------:R-:W-:Y:S01]  /*2060*/  IMAD.X R11, RZ, RZ, UR28, P0 ;  /* 0x0000001cff0b7e24 */ /* 0x000fe200080e06ff */
[----:B------:R-:W-:Y:S01]  /*2070*/  LOP3.LUT R164, R230, 0x40, RZ, 0xfc, !PT ;  /* 0x00000040e6a47812 */ /* 0x000fe200078efcff */
[----:B------:R-:W-:Y:S01]  /*2080*/  IMAD.WIDE.U32 R2, R12, UR10, R2 ;  /* 0x0000000a0c027c25 */ /* 0x000fe2000f8e0002 */
[----:B------:R-:W-:Y:S01]  /*2090*/  UIMAD.WIDE.U32 UR28, UR29, 0x80, URZ ;  /* 0x000000801d1c78a5 */ /* 0x000fe2000f8e00ff */
[----:B---3--:R-:W-:-:S02]  /*20a0*/  IADD3 R4, P4, PT, R230, UR32, RZ ;  /* 0x00000020e6047c10 */ /* 0x008fc4000ff9e0ff */
[----:B------:R-:W-:-:S04]  /*20b0*/  IMAD.WIDE.U32 R10, R0, UR27, R10 ;  /* 0x0000001b000a7c25 */ /* 0x000fc8000f8e000a */
[----:B------:R-:W-:Y:S02]  /*20c0*/  IMAD.X R5, RZ, RZ, UR31, P4 ;  /* 0x0000001fff057e24 */ /* 0x000fe4000a0e06ff */
[----:B--2---:R-:W-:Y:S02]  /*20d0*/  IMAD R0, R7, UR4, RZ ;  /* 0x0000000407007c24 */ /* 0x004fe4000f8e02ff */
[----:B------:R-:W-:-:S04]  /*20e0*/  IMAD.WIDE.U32 R8, R12, UR8, R4 ;  /* 0x000000080c087c25 */ /* 0x000fc8000f8e0004 */
[C---:B------:R-:W-:Y:S02]  /*20f0*/  IMAD R5, R12.reuse, UR11, R3 ;  /* 0x0000000b0c057c24 */ /* 0x040fe4000f8e0203 */
[----:B------:R-:W-:Y:S02]  /*2100*/  IMAD.MOV.U32 R4, RZ, RZ, R2 ;  /* 0x000000ffff047224 */ /* 0x000fe400078e0002 */
[C---:B------:R-:W-:Y:S02]  /*2110*/  IMAD R3, R12.reuse, UR9, R9 ;  /* 0x000000090c037c24 */ /* 0x040fe4000f8e0209 */
[----:B------:R-:W-:Y:S02]  /*2120*/  IMAD R7, R7, UR6, RZ ;  /* 0x0000000607077c24 */ /* 0x000fe4000f8e02ff */
[----:B------:R-:W-:Y:S01]  /*2130*/  IMAD.MOV.U32 R2, RZ, RZ, R8 ;  /* 0x000000ffff027224 */ /* 0x000fe200078e0008 */
[----:B------:R-:W-:Y:S01]  /*2140*/  LOP3.LUT R8, R12, UR28, RZ, 0xfc, !PT ;  /* 0x0000001c0c087c12 */ /* 0x000fe2000f8efcff */
[----:B------:R-:W-:-:S02]  /*2150*/  IMAD R7, R6, UR7, R7 ;  /* 0x0000000706077c24 */ /* 0x000fc4000f8e0207 */
[----:B------:R-:W-:-:S04]  /*2160*/  IMAD.WIDE.U32 R2, R6, UR6, R2 ;  /* 0x0000000606027c25 */ /* 0x000fc8000f8e0002 */
[----:B------:R-:W-:Y:S01]  /*2170*/  IMAD.IADD R3, R3, 0x1, R7 ;  /* 0x0000000103037824 */ /* 0x000fe200078e0207 */
[----:B----4-:R-:W-:Y:S01]  /*2180*/  LEA R17, P0, R2, UR14, 0x1 ;  /* 0x0000000e02117c11 */ /* 0x010fe2000f8008ff */
[C---:B------:R-:W-:Y:S01]  /*2190*/  IMAD R0, R6.reuse, UR5, R0 ;  /* 0x0000000506007c24 */ /* 0x040fe2000f8e0200 */
[----:B------:R-:W-:Y:S01]  /*21a0*/  UMOV UR5, 0x400 ;  /* 0x0000040000057882 */ /* 0x000fe20000000000 */
[----:B------:R-:W-:Y:S01]  /*21b0*/  IMAD.WIDE.U32 R4, R6, UR4, R4 ;  /* 0x0000000406047c25 */ /* 0x000fe2000f8e0004 */
[----:B------:R-:W-:Y:S01]  /*21c0*/  LEA.HI.X R16, R2, UR15, R3, 0x1, P0 ;  /* 0x0000000f02107c11 */ /* 0x000fe200080f0c03 */
[----:B------:R1:W-:Y:S01]  /*21d0*/  STL [R1+0x4], R17 ;  /* 0x0000041101007387 */ /* 0x0003e20000100800 */
[----:B------:R-:W-:Y:S01]  /*21e0*/  ISETP.GE.AND P0, PT, R12, UR18, PT ;  /* 0x000000120c007c0c */ /* 0x000fe2000bf06270 */
[----:B------:R-:W-:Y:S01]  /*21f0*/  ULEA UR5, UR30, UR5, 0x18 ;  /* 0x000000051e057291 */ /* 0x000fe2000f8ec0ff */
[----:B------:R-:W-:Y:S01]  /*2200*/  IADD3 R0, PT, PT, R5, R0, RZ ;  /* 0x0000000005007210 */ /* 0x000fe20007ffe0ff */
[----:B------:R1:W-:Y:S01]  /*2210*/  STL [R1], R16 ;  /* 0x0000001001007387 */ /* 0x0003e20000100800 */
[----:B-----5:R-:W-:Y:S01]  /*2220*/  LEA R240, P4, R4, UR16, 0x1 ;  /* 0x0000001004f07c11 */ /* 0x020fe2000f8808ff */
[----:B------:R-:W-:-:S02]  /*2230*/  USHF.L.U64.HI UR4, UR10, 0x6, UR11 ;  /* 0x000000060a047899 */ /* 0x000fc4000801020b */
[----:B------:R1:W-:Y:S01]  /*2240*/  STL [R1+0x10], R164 ;  /* 0x000010a401007387 */ /* 0x0003e20000100800 */
[----:B------:R-:W-:Y:S01]  /*2250*/  LEA.HI.X R239, R4, UR17, R0, 0x1, P4 ;  /* 0x0000001104ef7c11 */ /* 0x000fe2000a0f0c00 */
[----:B------:R-:W-:Y:S01]  /*2260*/  USHF.L.U32 UR14, UR10, 0x6, URZ ;  /* 0x000000060a0e7899 */ /* 0x000fe200080006ff */
[----:B------:R-:W-:Y:S02]  /*2270*/  MOV R0, UR13 ;  /* 0x0000000d00007c02 */ /* 0x000fe40008000f00 */
[----:B------:R-:W-:Y:S02]  /*2280*/  ISETP.GE.AND P4, PT, R15, UR18, PT ;  /* 0x000000120f007c0c */ /* 0x000fe4000bf86270 */
[----:B------:R-:W-:Y:S01]  /*2290*/  LEA R238, R238, UR5, 0x1 ;  /* 0x00000005eeee7c11 */ /* 0x000fe2000f8e08ff */
[----:B------:R-:W-:Y:S01]  /*22a0*/  IMAD R7, R0, UR27, R11 ;  /* 0x0000001b00077c24 */ /* 0x000fe2000f8e020b */
[----:B------:R-:W-:Y:S09]  /*22b0*/  @P0 BRA `(.L_x_218) ;  /* 0x00000000005c0947 */ /* 0x000ff20003800000 */
[----:B------:R-:W2:Y:S01]  /*22c0*/  LDCU.64 UR6, c[0x0][0x3b0] ;  /* 0x00007600ff0677ac */ /* 0x000ea20008000a00 */
[----:B------:R-:W-:Y:S01]  /*22d0*/  MOV R6, R10 ;  /* 0x0000000a00067202 */ /* 0x000fe20000000f00 */
[----:B------:R-:W3:Y:S01]  /*22e0*/  LDCU UR15, c[0x0][0x440] ;  /* 0x00008800ff0f77ac */ /* 0x000ee20008000800 */
[----:B------:R-:W4:Y:S01]  /*22f0*/  LDCU.64 UR12, c[0x0][0x380] ;  /* 0x00007000ff0c77ac */ /* 0x000f220008000a00 */
[----:B--2---:R-:W-:Y:S02]  /*2300*/  UIMAD UR16, UR29, UR6, URZ ;  /* 0x000000061d1072a4 */ /* 0x004fe4000f8e02ff */
[----:B------:R-:W-:Y:S01]  /*2310*/  IMAD.WIDE.U32 R4, R8, UR6, R6 ;  /* 0x0000000608047c25 */ /* 0x000fe2000f8e0006 */
[----:B---3--:R-:W-:-:S03]  /*2320*/  ISETP.GE.AND P5, PT, R230, UR15, PT ;  /* 0x0000000fe6007c0c */ /* 0x008fc6000bfa6270 */
[----:B------:R-:W-:Y:S01]  /*2330*/  IMAD.U32 R0, RZ, RZ, UR16 ;  /* 0x00000010ff007e24 */ /* 0x000fe2000f8e00ff */
[----:B------:R-:W-:Y:S02]  /*2340*/  ISETP.GE.AND P0, PT, R164, UR15, PT ;  /* 0x0000000fa4007c0c */ /* 0x000fe4000bf06270 */
[----:B----4-:R-:W-:Y:S01]  /*2350*/  LEA R2, P6, R4, UR12, 0x1 ;  /* 0x0000000c04027c11 */ /* 0x010fe2000f8c08ff */
[----:B------:R-:W-:-:S04]  /*2360*/  IMAD R0, R8, UR7, R0 ;  /* 0x0000000708007c24 */ /* 0x000fc8000f8e0200 */
[----:B------:R-:W-:-:S05]  /*2370*/  IMAD.IADD R0, R5, 0x1, R0 ;  /* 0x0000000105007824 */ /* 0x000fca00078e0200 */
[----:B------:R-:W-:-:S05]  /*2380*/  LEA.HI.X R3, R4, UR13, R0, 0x1, P6 ;  /* 0x0000000d04037c11 */ /* 0x000fca000b0f0c00 */
[----:B------:R-:W-:Y:S01]  /*2390*/  @!PT LDS RZ, [RZ] ;  /* 0x00000000fffff984 */ /* 0x000fe20000000800 */
[----:B------:R-:W-:Y:S01]  /*23a0*/  @!PT LDS RZ, [RZ] ;  /* 0x00000000fffff984 */ /* 0x000fe20000000800 */
[----:B------:R-:W-:Y:S01]  /*23b0*/  @!PT LDS RZ, [RZ] ;  /* 0x00000000fffff984 */ /* 0x000fe20000000800 */
[----:B------:R2:W-:Y:S04]  /*23c0*/  @!P5 LDGSTS.E.BYPASS.LTC128B.128 [R238], desc[UR22][R2.64] ;  /* 0x0000000002eedfae */ /* 0x0005e8000b981a16 */
[----:B------:R2:W-:Y:S04]  /*23d0*/  @P5 STS.128 [R238], RZ ;  /* 0x000000ffee005388 */ /* 0x0005e80000000c00 */
[----:B------:R-:W-:Y:S01]  /*23e0*/  @!PT LDS RZ, [RZ] ;  /* 0x00000000fffff984 */ /* 0x000fe20000000800 */
[----:B------:R-:W-:Y:S01]  /*23f0*/  @!PT LDS RZ, [RZ] ;  /* 0x00000000fffff984 */ /* 0x000fe20000000800 */
[----:B------:R-:W-:Y:S01]  /*2400*/  @!PT LDS RZ, [RZ] ;  /* 0x00000000fffff984 */ /* 0x000fe20000000800 */
[----:B------:R2:W-:Y:S04]  /*2410*/  @!P0 LDGSTS.E.BYPASS.LTC128B.128 [R238+0x4000], desc[UR22][R2.64+0x80] ;  /* 0x0400008002ee8fae */ /* 0x0005e8000b981a16 */
[----:B------:R2:W-:Y:S02]  /*2420*/  @P0 STS.128 [R238+0x4000], RZ ;  /* 0x004000ffee000388 */ /* 0x0005e40000000c00 */
.L_x_218:
[----:B------:R-:W-:Y:S05]  /*2430*/  BSYNC.RECONVERGENT B0 ;  /* 0x0000000000007941 */ /* 0x000fea0003800200 */
.L_x_217:
[----:B------:R-:W-:Y:S01]  /*2440*/  UIADD3 UR15, UPT, UPT, UR20, -0x1, URZ ;  /* 0xffffffff140f7890 */ /* 0x000fe2000fffe0ff */
[----:B------:R-:W-:Y:S01]  /*2450*/  BSSY.RECONVERGENT B0, `(.L_x_219) ;  /* 0x000001d000007945 */ /* 0x000fe20003800200 */
[----:B------:R-:W-:Y:S02]  /*2460*/  ISETP.GE.AND P0, PT, R14, UR18, PT ;  /* 0x000000120e007c0c */ /* 0x000fe4000bf06270 */
[----:B------:R-:W-:Y:S01]  /*2470*/  IADD3 R13, PT, PT, R12, 0x30, RZ ;  /* 0x000000300c0d7810 */ /* 0x000fe20007ffe0ff */
[----:B------:R-:W-:Y:S05]  /*2480*/  @P4 BRA `(.L_x_220) ;  /* 0x0000000000644947 */ /* 0x000fea0003800000 */
[----:B------:R-:W3:Y:S01]  /*2490*/  LDCU.64 UR12, c[0x0][0x3b0] ;  /* 0x00007600ff0c77ac */ /* 0x000ee20008000a00 */
[----:B--2---:R-:W-:Y:S01]  /*24a0*/  IADD3 R2, P4, PT, R8, 0x10, RZ ;  /* 0x0000001008027810 */ /* 0x004fe20007f9e0ff */
[----:B------:R-:W-:Y:S01]  /*24b0*/  IMAD.MOV.U32 R4, RZ, RZ, R10 ;  /* 0x000000ffff047224 */ /* 0x000fe200078e000a */
[----:B------:R-:W-:Y:S01]  /*24c0*/  MOV R5, R7 ;  /* 0x0000000700057202 */ /* 0x000fe20000000f00 */
[----:B------:R-:W2:Y:S02]  /*24d0*/  LDCU UR16, c[0x0][0x440] ;  /* 0x00008800ff1077ac */ /* 0x000ea40008000800 */
[----:B------:R-:W-:Y:S01]  /*24e0*/  IMAD.X R0, RZ, RZ, UR29, P4 ;  /* 0x0000001dff007e24 */ /* 0x000fe2000a0e06ff */
[----:B------:R-:W4:Y:S03]  /*24f0*/  LDCU.64 UR6, c[0x0][0x380] ;  /* 0x00007000ff0677ac */ /* 0x000f260008000a00 */
[----:B---3--:R-:W-:-:S02]  /*2500*/  IMAD R0, R0, UR12, RZ ;  /* 0x0000000c00007c24 */ /* 0x008fc4000f8e02ff */
[----:B------:R-:W-:Y:S01]  /*2510*/  IMAD.WIDE.U32 R4, R2, UR12, R4 ;  /* 0x0000000c02047c25 */ /* 0x000fe2000f8e0004 */
[----:B--2---:R-:W-:-:S03]  /*2520*/  ISETP.GE.AND P5, PT, R230, UR16, PT ;  /* 0x00000010e6007c0c */ /* 0x004fc6000bfa6270 */
[----:B------:R-:W-:Y:S01]  /*2530*/  IMAD R0, R2, UR13, R0 ;  /* 0x0000000d02007c24 */ /* 0x000fe2000f8e0200 */
[----:B------:R-:W-:Y:S02]  /*2540*/  ISETP.GE.AND P4, PT, R164, UR16, PT ;  /* 0x00000010a4007c0c */ /* 0x000fe4000bf86270 */
[----:B----4-:R-:W-:Y:S01]  /*2550*/  LEA R2, P6, R4, UR6, 0x1 ;  /* 0x0000000604027c11 */ /* 0x010fe2000f8c08ff */
[----:B------:R-:W-:-:S05]  /*2560*/  IMAD.IADD R0, R5, 0x1, R0 ;  /* 0x0000000105007824 */ /* 0x000fca00078e0200 */
[----:B------:R-:W-:-:S05]  /*2570*/  LEA.HI.X R3, R4, UR7, R0, 0x1, P6 ;  /* 0x0000000704037c11 */ /* 0x000fca000b0f0c00 */
[----:B------:R-:W-:Y:S01]  /*2580*/  @!PT LDS RZ, [RZ] ;  /* 0x00000000fffff984 */ /* 0x000fe20000000800 */
[----:B------:R-:W-:Y:S01]  /*2590*/  @!PT LDS RZ, [RZ] ;  /* 0x00000000fffff984 */ /* 0x000fe20000000800 */
[----:B------:R-:W-:Y:S01]  /*25a0*/  @!PT LDS RZ, [RZ] ;  /* 0x00000000fffff984 */ /* 0x000fe20000000800 */
[----:B------:R3:W-:Y:S04]  /*25b0*/  @!P5 LDGSTS.E.BYPASS.LTC128B.128 [R238+0x800], desc[UR22][R2.64] ;  /* 0x0080000002eedfae */ /* 0x0007e8000b981a16 */
[----:B------:R3:W-:Y:S04]  /*25c0*/  @P5 STS.128 [R238+0x800], RZ ;  /* 0x000800ffee005388 */ /* 0x0007e80000000c00 */
[----:B------:R-:W-:Y:S01]  /*25d0*/  @!PT LDS RZ, [RZ] ;  /* 0x00000000fffff984 */ /* 0x000fe20000000800 */
[----:B------:R-:W-:Y:S01]  /*25e0*/  @!PT LDS RZ, [RZ] ;  /* 0x00000000fffff984 */ /* 0x000fe20000000800 */
[----:B------:R-:W-:Y:S01]  /*25f0*/  @!PT LDS RZ, [RZ] ;  /* 0x00000000fffff984 */ /* 0x000fe20000000800 */
[----:B------:R3:W-:Y:S04]  /*2600*/  @!P4 LDGSTS.E.BYPASS.LTC128B.128 [R238+0x4800], desc[UR22][R2.64+0x80] ;  /* 0x0480008002eecfae */ /* 0x0007e8000b981a16 */
[----:B------:R3:W-:Y:S02]  /*2610*/  @P4 STS.128 [R238+0x4800], RZ ;  /* 0x004800ffee004388 */ /* 0x0007e40000000c00 */
.L_x_220:
[----:B------:R-:W-:Y:S05]  /*2620*/  BSYNC.RECONVERGENT B0 ;  /* 0x0000000000007941 */ /* 0x000fea0003800200 */
.L_x_219:
[----:B------:R-:W-:Y:S01]  /*2630*/  USHF.L.U64.HI UR16, UR10, 0x4, UR11 ;  /* 0x000000040a107899 */ /* 0x000fe2000801020b */
[----:B------:R-:W-:Y:S01]  /*2640*/  BSSY.RECONVERGENT B0, `(.L_x_221) ;  /* 0x000001d000007945 */ /* 0x000fe20003800200 */
[----:B------:R-:W-:Y:S02]  /*2650*/  ISETP.GE.AND P4, PT, R13, UR18, PT ;  /* 0x000000120d007c0c */ /* 0x000fe4000bf86270 */
[----:B------:R-:W-:Y:S01]  /*2660*/  IADD3 R9, PT, PT, R12, 0x70, RZ ;  /* 0x000000700c097810 */ /* 0x000fe20007ffe0ff */
[----:B------:R-:W-:Y:S05]  /*2670*/  @P0 BRA `(.L_x_222) ;  /* 0x0000000000640947 */ /* 0x000fea0003800000 */
[----:B------:R-:W4:Y:S01]  /*2680*/  LDCU.64 UR12, c[0x0][0x3b0] ;  /* 0x00007600ff0c77ac */ /* 0x000f220008000a00 */
[----:B--23--:R-:W-:Y:S01]  /*2690*/  IADD3 R2, P0, PT, R8, 0x20, RZ ;  /* 0x0000002008027810 */ /* 0x00cfe20007f1e0ff */
[----:B------:R-:W-:Y:S01]  /*26a0*/  IMAD.MOV.U32 R4, RZ, RZ, R10 ;  /* 0x000000ffff047224 */ /* 0x000fe200078e000a */
[----:B------:R-:W-:Y:S01]  /*26b0*/  MOV R5, R7 ;  /* 0x0000000700057202 */ /* 0x000fe20000000f00 */
[----:B------:R-:W2:Y:S02]  /*26c0*/  LDCU UR17, c[0x0][0x440] ;  /* 0x00008800ff1177ac */ /* 0x000ea40008000800 */
[----:B------:R-:W-:Y:S01]  /*26d0*/  IMAD.X R0, RZ, RZ, UR29, P0 ;  /* 0x0000001dff007e24 */ /* 0x000fe200080e06ff */
[----:B------:R-:W3:Y:S03]  /*26e0*/  LDCU.64 UR6, c[0x0][0x380] ;  /* 0x00007000ff0677ac */ /* 0x000ee60008000a00 */
[----:B----4-:R-:W-:-:S02]  /*26f0*/  IMAD R0, R0, UR12, RZ ;  /* 0x0000000c00007c24 */ /* 0x010fc4000f8e02ff */
[----:B------:R-:W-:Y:S01]  /*2700*/  IMAD.WIDE.U32 R4, R2, UR12, R4 ;  /* 0x0000000c02047c25 */ /* 0x000fe2000f8e0004 */
[----:B--2---:R-:W-:-:S03]  /*2710*/  ISETP.GE.AND P5, PT, R230, UR17, PT ;  /* 0x00000011e6007c0c */ /* 0x004fc6000bfa6270 */
[----:B------:R-:W-:Y:S01]  /*2720*/  IMAD R0, R2, UR13, R0 ;  /* 0x0000000d02007c24 */ /* 0x000fe2000f8e0200 */
[----:B------:R-:W-:Y:S02]  /*2730*/  ISETP.GE.AND P0, PT, R164, UR17, PT ;  /* 0x00000011a4007c0c */ /* 0x000fe4000bf06270 */
[----:B---3--:R-:W-:Y:S01]  /*2740*/  LEA R2, P6, R4, UR6, 0x1 ;  /* 0x0000000604027c11 */ /* 0x008fe2000f8c08ff */
        /* <DEDUP_REMOVED lines=12> */
.L_x_222:
[----:B------:R-:W-:Y:S05]  /*2810*/  BSYNC.RECONVERGENT B0 ;  /* 0x0000000000007941 */ /* 0x000fea0003800200 */
.L_x_221:
[----:B------:R-:W-:Y:S01]  /*2820*/  UIMAD UR17, UR15, -0x40, UR25 ;  /* 0xffffffc00f1178a4 */ /* 0x000fe2000f8e0219 */
[----:B------:R-:W-:Y:S01]  /*2830*/  BSSY.RECONVERGENT B0, `(.L_x_223) ;  /* 0x000001c000007945 */ /* 0x000fe20003800200 */
[----:B------:R-:W-:-:S03]  /*2840*/  ISETP.GE.AND P0, PT, R9, UR18, PT ;  /* 0x0000001209007c0c */ /* 0x000fc6000bf06270 */
[----:B------:R-:W-:Y:S10]  /*2850*/  @P4 BRA `(.L_x_224) ;  /* 0x0000000000644947 */ /* 0x000ff40003800000 */
[----:B------:R-:W5:Y:S01]  /*2860*/  LDCU.64 UR12, c[0x0][0x3b0] ;  /* 0x00007600ff0c77ac */ /* 0x000f620008000a00 */
[----:B--234-:R-:W-:Y:S01]  /*2870*/  IADD3 R2, P4, PT, R8, 0x30, RZ ;  /* 0x0000003008027810 */ /* 0x01cfe20007f9e0ff */
[----:B------:R-:W-:Y:S01]  /*2880*/  IMAD.MOV.U32 R4, RZ, RZ, R10 ;  /* 0x000000ffff047224 */ /* 0x000fe200078e000a */
[----:B------:R-:W-:Y:S01]  /*2890*/  MOV R5, R7 ;  /* 0x0000000700057202 */ /* 0x000fe20000000f00 */
[----:B------:R-:W2:Y:S02]  /*28a0*/  LDCU UR27, c[0x0][0x440] ;  /* 0x00008800ff1b77ac */ /* 0x000ea40008000800 */
[----:B------:R-:W-:Y:S01]  /*28b0*/  IMAD.X R0, RZ, RZ, UR29, P4 ;  /* 0x0000001dff007e24 */ /* 0x000fe2000a0e06ff */
[----:B------:R-:W3:Y:S03]  /*28c0*/  LDCU.64 UR6, c[0x0][0x380] ;  /* 0x00007000ff0677ac */ /* 0x000ee60008000a00 */
[----:B-----5:R-:W-:-:S02]  /*28d0*/  IMAD R0, R0, UR12, RZ ;  /* 0x0000000c00007c24 */ /* 0x020fc4000f8e02ff */
        /* <DEDUP_REMOVED lines=17> */
.L_x_224:
[----:B------:R-:W-:Y:S05]  /*29f0*/  BSYNC.RECONVERGENT B0 ;  /* 0x0000000000007941 */ /* 0x000fea0003800200 */
.L_x_223:
[----:B------:R-:W-:Y:S01]  /*2a00*/  USHF.L.U32 UR27, UR10, 0x4, URZ ;  /* 0x000000040a1b7899 */ /* 0x000fe200080006ff */
        /* <DEDUP_REMOVED lines=28> */
.L_x_226:
[----:B------:R-:W-:Y:S05]  /*2bd0*/  BSYNC.RECONVERGENT B0 ;  /* 0x0000000000007941 */ /* 0x000fea0003800200 */
.L_x_225:
[----:B------:R-:W-:Y:S01]  /*2be0*/  USHF.L.U64.HI UR30, UR8, 0x6, UR9 ;  /* 0x00000006081e7899 */ /* 0x000fe20008010209 */
        /* <DEDUP_REMOVED lines=28> */
.L_x_228:
[----:B------:R-:W-:Y:S05]  /*2db0*/  BSYNC.RECONVERGENT B0 ;  /* 0x0000000000007941 */ /* 0x000fea0003800200 */
.L_x_227:
        /* <DEDUP_REMOVED lines=29> */
.L_x_230:
[----:B------:R-:W-:Y:S05]  /*2f90*/  BSYNC.RECONVERGENT B0 ;  /* 0x0000000000007941 */ /* 0x000fea0003800200 */
.L_x_229:
[----:B------:R-:W-:Y:S01]  /*2fa0*/  UIMAD.WIDE.U32 UR34, UR14, UR15, URZ ;  /* 0x0000000f0e2272a5 */ /* 0x000fe2000f8e00ff */
[----:B------:R-:W-:Y:S01]  /*2fb0*/  BSSY.RECONVERGENT B0, `(.L_x_231) ;  /* 0x000001c000007945 */ /* 0x000fe20003800200 */
[----:B------:R-:W-:-:S03]  /*2fc0*/  ISETP.GE.AND P3, PT, R13, UR17, PT ;  /* 0x000000110d007c0c */ /* 0x000fc6000bf66270 */
[----:B------:R-:W-:Y:S10]  /*2fd0*/  @P0 BRA `(.L_x_232) ;  /* 0x0000000000640947 */ /* 0x000ff40003800000 */
[----:B------:R-:W5:Y:S01]  /*2fe0*/  LDCU.64 UR12, c[0x0][0x3b0] ;  /* 0x00007600ff0c77ac */ /* 0x000f620008000a00 */
[----:B------:R-:W-:Y:S02]  /*2ff0*/  IADD3 R0, P0, PT, R8, 0x70, RZ ;  /* 0x0000007008007810 */ /* 0x000fe40007f1e0ff */
[----:B--234-:R-:W-:Y:S01]  /*3000*/  MOV R3, R7 ;  /* 0x0000000700037202 */ /* 0x01cfe20000000f00 */
[----:B------:R-:W2:Y:S02]  /*3010*/  LDCU UR32, c[0x0][0x440] ;  /* 0x00008800ff2077ac */ /* 0x000ea40008000800 */
[----:B------:R-:W-:Y:S01]  /*3020*/  IMAD.X R2, RZ, RZ, UR29, P0 ;  /* 0x0000001dff027e24 */ /* 0x000fe200080e06ff */
[----:B------:R-:W3:Y:S03]  /*3030*/  LDCU.64 UR6, c[0x0][0x380] ;  /* 0x00007000ff0677ac */ /* 0x000ee60008000a00 */
[----:B-----5:R-:W-:-:S02]  /*3040*/  IMAD R6, R2, UR12, RZ ;  /* 0x0000000c02067c24 */ /* 0x020fc4000f8e02ff */
[----:B------:R-:W-:Y:S01]  /*3050*/  IMAD.MOV.U32 R2, RZ, RZ, R10 ;  /* 0x000000ffff027224 */ /* 0x000fe200078e000a */
[----:B--2---:R-:W-:-:S03]  /*3060*/  ISETP.GE.AND P1, PT, R230, UR32, PT ;  /* 0x00000020e6007c0c */ /* 0x004fc6000bf26270 */
[----:B------:R-:W-:Y:S01]  /*3070*/  IMAD.WIDE.U32 R4, R0, UR12, R2 ;  /* 0x0000000c00047c25 */ /* 0x000fe2000f8e0002 */
[----:B------:R-:W-:-:S03]  /*3080*/  ISETP.GE.AND P0, PT, R164, UR32, PT ;  /* 0x00000020a4007c0c */ /* 0x000fc6000bf06270 */
[----:B------:R-:W-:Y:S01]  /*3090*/  IMAD R0, R0, UR13, R6 ;  /* 0x0000000d00007c24 */ /* 0x000fe2000f8e0206 */
[----:B---3--:R-:W-:-:S03]  /*30a0*/  LEA R2, P2, R4, UR6, 0x1 ;  /* 0x0000000604027c11 */ /* 0x008fc6000f8408ff */
        /* <DEDUP_REMOVED lines=12> */
.L_x_232:
[----:B------:R-:W-:Y:S05]  /*3170*/  BSYNC.RECONVERGENT B0 ;  /* 0x0000000000007941 */ /* 0x000fea0003800200 */
.L_x_231:
[----:B------:R-:W-:Y:S01]  /*3180*/  UIMAD UR7, UR4, UR15, URZ ;  /* 0x0000000f040772a4 */ /* 0x000fe2000f8e02ff */
[----:B------:R-:W-:Y:S03]  /*3190*/  BSSY.RECONVERGENT B0, `(.L_x_233) ;  /* 0x0000015000007945 */ /* 0x000fe60003800200 */
[----:B------:R-:W-:Y:S01]  /*31a0*/  UIADD3 UR7, UPT, UPT, UR35, UR7, URZ ;  /* 0x0000000723077290 */ /* 0x000fe2000fffe0ff */
[----:B------:R-:W-:Y:S11]  /*31b0*/  @P6 BRA `(.L_x_234) ;  /* 0x0000000000486947 */ /* 0x000ff60003800000 */
[----:B------:R-:W5:Y:S01]  /*31c0*/  LDCU UR6, c[0x0][0x440] ;  /* 0x00008800ff0677ac */ /* 0x000f620008000800 */
[----:B------:R-:W-:Y:S02]  /*31d0*/  IMAD.U32 R4, RZ, RZ, UR34 ;  /* 0x00000022ff047e24 */ /* 0x000fe4000f8e00ff */
[----:B------:R-:W-:Y:S02]  /*31e0*/  IMAD.U32 R0, RZ, RZ, UR7 ;  /* 0x00000007ff007e24 */ /* 0x000fe4000f8e00ff */
[----:B------:R-:W-:Y:S01]  /*31f0*/  IMAD.U32 R5, RZ, RZ, UR35 ;  /* 0x00000023ff057e24 */ /* 0x000fe2000f8e00ff */
[----:B--234-:R-:W-:-:S04]  /*3200*/  LEA R2, P2, R4, R240, 0x1 ;  /* 0x000000f004027211 */ /* 0x01cfc800078408ff */
[----:B------:R-:W-:Y:S02]  /*3210*/  LEA.HI.X R3, R4, R239, R0, 0x1, P2 ;  /* 0x000000ef04037211 */ /* 0x000fe400010f0c00 */
[----:B-----5:R-:W-:Y:S02]  /*3220*/  ISETP.GE.AND P1, PT, R230, UR6, PT ;  /* 0x00000006e6007c0c */ /* 0x020fe4000bf26270 */
[----:B------:R-:W-:-:S11]  /*3230*/  ISETP.GE.AND P0, PT, R164, UR6, PT ;  /* 0x00000006a4007c0c */ /* 0x000fd6000bf06270 */
        /* <DEDUP_REMOVED lines=10> */
.L_x_234:
[----:B------:R-:W-:Y:S05]  /*32e0*/  BSYNC.RECONVERGENT B0 ;  /* 0x0000000000007941 */ /* 0x000fea0003800200 */
.L_x_233:
[----:B------:R-:W-:Y:S04]  /*32f0*/  BSSY.RECONVERGENT B0, `(.L_x_235) ;  /* 0x0000015000007945 */ /* 0x000fe80003800200 */
[----:B------:R-:W-:Y:S05]  /*3300*/  @P5 BRA `(.L_x_236) ;  /* 0x00000000004c5947 */ /* 0x000fea0003800000 */
[----:B------:R-:W5:Y:S01]  /*3310*/  LDCU UR6, c[0x0][0x440] ;  /* 0x00008800ff0677ac */ /* 0x000f620008000800 */
[----:B------:R-:W-:-:S04]  /*3320*/  UIADD3 UR13, UP0, UPT, UR27, UR34, URZ ;  /* 0x000000221b0d7290 */ /* 0x000fc8000ff1e0ff */
[----:B------:R-:W-:Y:S02]  /*3330*/  UIADD3.X UR12, UPT, UPT, UR16, UR7, URZ, UP0, !UPT ;  /* 0x00000007100c7290 */ /* 0x000fe400087fe4ff */
[----:B------:R-:W-:-:S04]  /*3340*/  IMAD.U32 R0, RZ, RZ, UR13 ;  /* 0x0000000dff007e24 */ /* 0x000fc8000f8e00ff */
[----:B--234-:R-:W-:Y:S01]  /*3350*/  IMAD.U32 R3, RZ, RZ, UR12 ;  /* 0x0000000cff037e24 */ /* 0x01cfe2000f8e00ff */
[----:B------:R-:W-:Y:S02]  /*3360*/  LEA R2, P2, R0, R240, 0x1 ;  /* 0x000000f000027211 */ /* 0x000fe400078408ff */
[----:B-----5:R-:W-:Y:S02]  /*3370*/  ISETP.GE.AND P1, PT, R230, UR6, PT ;  /* 0x00000006e6007c0c */ /* 0x020fe4000bf26270 */
[----:B------:R-:W-:Y:S02]  /*3380*/  ISETP.GE.AND P0, PT, R164, UR6, PT ;  /* 0x00000006a4007c0c */ /* 0x000fe4000bf06270 */
[----:B------:R-:W-:-:S09]  /*3390*/  LEA.HI.X R3, R0, R239, R3, 0x1, P2 ;  /* 0x000000ef00037211 */ /* 0x000fd200010f0c03 */
        /* <DEDUP_REMOVED lines=10> */
.L_x_236:
[----:B------:R-:W-:Y:S05]  /*3440*/  BSYNC.RECONVERGENT B0 ;  /* 0x0000000000007941 */ /* 0x000fea0003800200 */
.L_x_235:
[----:B------:R-:W-:Y:S04]  /*3450*/  BSSY.RECONVERGENT B0, `(.L_x_237) ;  /* 0x0000017000007945 */ /* 0x000fe80003800200 */
[----:B------:R-:W-:Y:S05]  /*3460*/  @P4 BRA `(.L_x_238) ;  /* 0x0000000000544947 */ /* 0x000fea0003800000 */
[----:B------:R-:W5:Y:S01]  /*3470*/  LDCU UR6, c[0x0][0x440] ;  /* 0x00008800ff0677ac */ /* 0x000f620008000800 */
[----:B------:R-:W-:Y:S02]  /*3480*/  UIMAD.WIDE.U32 UR28, UR10, 0x20, URZ ;  /* 0x000000200a1c78a5 */ /* 0x000fe4000f8e00ff */
[----:B------:R-:W-:Y:S02]  /*3490*/  USHF.L.U32 UR12, UR11, 0x5, URZ ;  /* 0x000000050b0c7899 */ /* 0x000fe400080006ff */
[----:B------:R-:W-:-:S04]  /*34a0*/  UIADD3 UR13, UP0, UPT, UR34, UR28, URZ ;  /* 0x0000001c220d7290 */ /* 0x000fc8000ff1e0ff */
[----:B------:R-:W-:Y:S02]  /*34b0*/  UIADD3.X UR12, UPT, UPT, UR7, UR29, UR12, UP0, !UPT ;  /* 0x0000001d070c7290 */ /* 0x000fe400087fe40c */
[----:B------:R-:W-:Y:S01]  /*34c0*/  IMAD.U32 R0, RZ, RZ, UR13 ;  /* 0x0000000dff007e24 */ /* 0x000fe2000f8e00ff */
[----:B-----5:R-:W-:-:S03]  /*34d0*/  ISETP.GE.AND P1, PT, R230, UR6, PT ;  /* 0x00000006e6007c0c */ /* 0x020fc6000bf26270 */
[----:B--234-:R-:W-:Y:S01]  /*34e0*/  IMAD.U32 R3, RZ, RZ, UR12 ;  /* 0x0000000cff037e24 */ /* 0x01cfe2000f8e00ff */
[----:B------:R-:W-:Y:S02]  /*34f0*/  ISETP.GE.AND P0, PT, R164, UR6, PT ;  /* 0x00000006a4007c0c */ /* 0x000fe4000bf06270 */
[----:B------:R-:W-:-:S04]  /*3500*/  LEA R2, P2, R0, R240, 0x1 ;  /* 0x000000f000027211 */ /* 0x000fc800078408ff */
[----:B------:R-:W-:-:S05]  /*3510*/  LEA.HI.X R3, R0, R239, R3, 0x1, P2 ;  /* 0x000000ef00037211 */ /* 0x000fca00010f0c03 */
        /* <DEDUP_REMOVED lines=10> */
.L_x_238:
[----:B------:R-:W-:Y:S05]  /*35c0*/  BSYNC.RECONVERGENT B0 ;  /* 0x0000000000007941 */ /* 0x000fea0003800200 */
.L_x_237:
[----:B------:R-:W-:Y:S04]  /*35d0*/  BSSY.RECONVERGENT B0, `(.L_x_239) ;  /* 0x0000019000007945 */ /* 0x000fe80003800200 */
[----:B------:R-:W-:Y:S05]  /*35e0*/  @P3 BRA `(.L_x_240) ;  /* 0x00000000005c3947 */ /* 0x000fea0003800000 */
[----:B------:R-:W5:Y:S01]  /*35f0*/  LDCU UR6, c[0x0][0x440] ;  /* 0x00008800ff0677ac */ /* 0x000f620008000800 */
[----:B------:R-:W-:Y:S01]  /*3600*/  UMOV UR28, UR34 ;  /* 0x00000022001c7c82 */ /* 0x000fe20008000000 */
[----:B------:R-:W-:Y:S01]  /*3610*/  UMOV UR29, UR7 ;  /* 0x00000007001d7c82 */ /* 0x000fe20008000000 */
[----:B------:R-:W-:Y:S02]  /*3620*/  UIMAD UR12, UR11, 0x30, URZ ;  /* 0x000000300b0c78a4 */ /* 0x000fe4000f8e02ff */
[----:B------:R-:W-:-:S04]  /*3630*/  UIMAD.WIDE.U32 UR28, UR10, 0x30, UR28 ;  /* 0x000000300a1c78a5 */ /* 0x000fc8000f8e001c */
[----:B------:R-:W-:Y:S02]  /*3640*/  UIADD3 UR12, UPT, UPT, UR29, UR12, URZ ;  /* 0x0000000c1d0c7290 */ /* 0x000fe4000fffe0ff */
[----:B------:R-:W-:Y:S02]  /*3650*/  IMAD.U32 R4, RZ, RZ, UR28 ;  /* 0x0000001cff047e24 */ /* 0x000fe4000f8e00ff */
[----:B------:R-:W-:Y:S01]  /*3660*/  IMAD.U32 R5, RZ, RZ, UR29 ;  /* 0x0000001dff057e24 */ /* 0x000fe2000f8e00ff */
[----:B-----5:R-:W-:Y:S01]  /*3670*/  ISETP.GE.AND P1, PT, R230, UR6, PT ;  /* 0x00000006e6007c0c */ /* 0x020fe2000bf26270 */
[----:B------:R-:W-:Y:S01]  /*3680*/  IMAD.U32 R0, RZ, RZ, UR12 ;  /* 0x0000000cff007e24 */ /* 0x000fe2000f8e00ff */
[----:B------:R-:W-:Y:S02]  /*3690*/  ISETP.GE.AND P0, PT, R164, UR6, PT ;  /* 0x00000006a4007c0c */ /* 0x000fe4000bf06270 */
[----:B--234-:R-:W-:-:S04]  /*36a0*/  LEA R2, P2, R4, R240, 0x1 ;  /* 0x000000f004027211 */ /* 0x01cfc800078408ff */
        /* <DEDUP_REMOVED lines=11> */
.L_x_240:
[----:B------:R-:W-:Y:S05]  /*3760*/  BSYNC.RECONVERGENT B0 ;  /* 0x0000000000007941 */ /* 0x000fea0003800200 */
.L_x_239:
[----:B------:R-:W-:Y:S01]  /*3770*/  IMAD.SHL.U32 R163, R234, 0x40, RZ ;  /* 0x00000040eaa37824 */ /* 0x000fe200078e00ff */
[----:B------:R-:W0:Y:S01]  /*3780*/  LDGDEPBAR ;  /* 0x00000000000079af */ /* 0x000e220000000000 */
[--C-:B------:R-:W-:Y:S01]  /*3790*/  SHF.R.U32.HI R232, RZ, 0x1, R234.reuse ;  /* 0x00000001ffe87819 */ /* 0x100fe200000116ea */
[----:B--234-:R-:W-:Y:S01]  /*37a0*/  IMAD.U32 R2, RZ, RZ, UR24 ;  /* 0x00000018ff027e24 */ /* 0x01cfe2000f8e00ff */
[----:B------:R-:W-:Y:S01]  /*37b0*/  SHF.R.U32.HI R3, RZ, 0x2, R234 ;  /* 0x00000002ff037819 */ /* 0x000fe200000116ea */
[----:B------:R-:W-:Y:S01]  /*37c0*/  UIMAD.WIDE.U32 UR6, UR31, UR15, URZ ;  /* 0x0000000f1f0672a5 */ /* 0x000fe2000f8e00ff */
[----:B------:R-:W-:Y:S01]  /*37d0*/  LOP3.LUT R6, R230, 0x1c0, R163, 0xf8, !PT ;  /* 0x000001c0e6067812 */ /* 0x000fe200078ef8a3 */
[----:B------:R-:W-:Y:S01]  /*37e0*/  UIMAD UR13, UR30, UR15, URZ ;  /* 0x0000000f1e0d72a4 */ /* 0x000fe2000f8e02ff */
[----:B------:R-:W-:Y:S01]  /*37f0*/  LOP3.LUT R0, R232, 0x1f0, RZ, 0xc0, !PT ;  /* 0x000001f0e8007812 */ /* 0x000fe200078ec0ff */
[----:B------:R-:W-:Y:S02]  /*3800*/  BSSY.RECONVERGENT B0, `(.L_x_241) ;  /* 0x0000020000007945 */ /* 0x000fe40003800200 */
[----:B------:R2:W-:Y:S01]  /*3810*/  STL [R1+0x34], R6 ;  /* 0x0000340601007387 */ /* 0x0005e20000100800 */
[----:B------:R-:W-:Y:S01]  /*3820*/  IADD3 R0, PT, PT, R0, 0x1, R2 ;  /* 0x0000000100007810 */ /* 0x000fe20007ffe002 */
[----:B------:R-:W-:Y:S01]  /*3830*/  UIADD3 UR13, UPT, UPT, UR7, UR13, URZ ;  /* 0x0000000d070d7290 */ /* 0x000fe2000fffe0ff */
[----:B------:R-:W-:-:S04]  /*3840*/  LOP3.LUT R2, R3, 0x7, RZ, 0xc0, !PT ;  /* 0x0000000703027812 */ /* 0x000fc800078ec0ff */
[----:B------:R-:W-:Y:S01]  /*3850*/  IADD3 R2, PT, PT, R0, -UR26, R2 ;  /* 0x8000001a00027c10 */ /* 0x000fe2000fffe002 */
[----:B------:R-:W-:-:S05]  /*3860*/  IMAD.U32 R0, RZ, RZ, UR25 ;  /* 0x00000019ff007e24 */ /* 0x000fca000f8e00ff */
[----:B------:R-:W-:Y:S01]  /*3870*/  IADD3 R161, PT, PT, R2, UR21, R0 ;  /* 0x0000001502a17c10 */ /* 0x000fe2000fffe000 */
[----:B------:R-:W-:-:S04]  /*3880*/  DEPBAR.LE SB0, 0x0 ;  /* 0x000080000000791a */ /* 0x000fc80000000000 */
[----:B------:R-:W-:Y:S06]  /*3890*/  BAR.SYNC.DEFER_BLOCKING 0x0 ;  /* 0x0000000000007b1d */ /* 0x000fec0000010000 */
[----:B------:R-:W-:Y:S05]  /*38a0*/  @P6 BRA `(.L_x_242) ;  /* 0x00000000004c6947 */ /* 0x000fea0003800000 */
[----:B------:R-:W3:Y:S01]  /*38b0*/  LDCU UR12, c[0x0][0x440] ;  /* 0x00008800ff0c77ac */ /* 0x000ee20008000800 */
[----:B------:R-:W-:Y:S02]  /*38c0*/  IMAD.U32 R4, RZ, RZ, UR6 ;  /* 0x00000006ff047e24 */ /* 0x000fe4000f8e00ff */
[----:B------:R-:W-:Y:S02]  /*38d0*/  IMAD.U32 R0, RZ, RZ, UR13 ;  /* 0x0000000dff007e24 */ /* 0x000fe4000f8e00ff */
[----:B------:R-:W-:Y:S01]  /*38e0*/  IMAD.U32 R5, RZ, RZ, UR7 ;  /* 0x00000007ff057e24 */ /* 0x000fe2000f8e00ff */
[----:B------:R-:W-:-:S04]  /*38f0*/  LEA R2, P2, R4, R17, 0x1 ;  /* 0x0000001104027211 */ /* 0x000fc800078408ff */
[----:B------:R-:W-:Y:S02]  /*3900*/  LEA.HI.X R3, R4, R16, R0, 0x1, P2 ;  /* 0x0000001004037211 */ /* 0x000fe400010f0c00 */
[----:B---3--:R-:W-:Y:S02]  /*3910*/  ISETP.GE.AND P1, PT, R230, UR12, PT ;  /* 0x0000000ce6007c0c */ /* 0x008fe4000bf26270 */
        /* <DEDUP_REMOVED lines=10> */
[----:B------:R3:W-:Y:S01]  /*39c0*/  @P0 STS.128 [R238+0xe000], RZ ;  /* 0x00e000ffee000388 */ /* 0x0007e20000000c00 */
[----:B------:R-:W-:Y:S05]  /*39d0*/  BRA `(.L_x_243) ;  /* 0x0000000000087947 */ /* 0x000fea0003800000 */
.L_x_242:
[----:B------:R4:W-:Y:S04]  /*39e0*/  STS.128 [R238+0xc000], RZ ;  /* 0x00c000ffee007388 */ /* 0x0009e80000000c00 */
[----:B------:R4:W-:Y:S02]  /*39f0*/  STS.128 [R238+0xe000], RZ ;  /* 0x00e000ffee007388 */ /* 0x0009e40000000c00 */
.L_x_243:
[----:B------:R-:W-:Y:S05]  /*3a00*/  BSYNC.RECONVERGENT B0 ;  /* 0x0000000000007941 */ /* 0x000fea0003800200 */
.L_x_241:
[----:B------:R-:W-:Y:S01]  /*3a10*/  ISETP.GE.AND P0, PT, R15, UR17, PT ;  /* 0x000000110f007c0c */ /* 0x000fe2000bf06270 */
[C---:B------:R-:W-:Y:S01]  /*3a20*/  IMAD.SHL.U32 R233, R234.reuse, 0x20, RZ ;  /* 0x00000020eae97824 */ /* 0x040fe200078e00ff */
[----:B---3--:R-:W-:Y:S01]  /*3a30*/  LOP3.LUT R2, R234, 0x8, RZ, 0xc0, !PT ;  /* 0x00000008ea027812 */ /* 0x008fe200078ec0ff */
[----:B------:R-:W-:Y:S01]  /*3a40*/  BSSY.RECONVERGENT B0, `(.L_x_244) ;  /* 0x0000020000007945 */ /* 0x000fe20003800200 */
[----:B------:R-:W-:Y:S02]  /*3a50*/  LOP3.LUT R168, R163, 0x400, RZ, 0xc0, !PT ;  /* 0x00000400a3a87812 */ /* 0x000fe400078ec0ff */
[----:B------:R-:W-:Y:S02]  /*3a60*/  LOP3.LUT R233, R233, 0x7c00, RZ, 0xc0, !PT ;  /* 0x00007c00e9e97812 */ /* 0x000fe400078ec0ff */
[C---:B------:R-:W-:Y:S02]  /*3a70*/  LOP3.LUT R2, R6.reuse, R2, RZ, 0x3c, !PT ;  /* 0x0000000206027212 */ /* 0x040fe400078e3cff */
[----:B------:R-:W-:-:S02]  /*3a80*/  LOP3.LUT R162, R6, 0x8, R232, 0x78, !PT ;  /* 0x0000000806a27812 */ /* 0x000fc400078e78e8 */
[----:B------:R-:W-:Y:S01]  /*3a90*/  LOP3.LUT R0, R233, 0x200, R163, 0xf8, !PT ;  /* 0x00000200e9007812 */ /* 0x000fe200078ef8a3 */
[----:B------:R3:W-:Y:S01]  /*3aa0*/  @P0 STS.128 [R238+0xc800], RZ ;  /* 0x00c800ffee000388 */ /* 0x0007e20000000c00 */
[----:B------:R-:W-:Y:S01]  /*3ab0*/  ISETP.GE.AND P4, PT, R14, UR17, PT ;  /* 0x000000110e007c0c */ /* 0x000fe2000bf86270 */
[----:B------:R-:W-:Y:S01]  /*3ac0*/  IMAD R168, R2, 0x2, R168 ;  /* 0x0000000202a87824 */ /* 0x000fe200078e02a8 */
[----:B------:R-:W-:Y:S01]  /*3ad0*/  ISETP.GE.AND P3, PT, R13, UR17, PT ;  /* 0x000000110d007c0c */ /* 0x000fe2000bf66270 */
[----:B------:R3:W-:Y:S01]  /*3ae0*/  @P0 STS.128 [R238+0xe800], RZ ;  /* 0x00e800ffee000388 */ /* 0x0007e20000000c00 */
[----:B------:R-:W-:Y:S01]  /*3af0*/  IMAD.IADD R0, R162, 0x1, R0 ;  /* 0x00000001a2007824 */ /* 0x000fe200078e0200 */
[----:B------:R-:W-:Y:S10]  /*3b00*/  @P0 BRA `(.L_x_245) ;  /* 0x00000000004c0947 */ /* 0x000ff40003800000 */
[----:B------:R-:W5:Y:S01]  /*3b10*/  LDCU UR12, c[0x0][0x440] ;  /* 0x00008800ff0c77ac */ /* 0x000f620008000800 */
[----:B------:R-:W-:-:S04]  /*3b20*/  ULEA UR21, UP0, UR8, UR6, 0x4 ;  /* 0x0000000608157291 */ /* 0x000fc8000f8020ff */
[----:B------:R-:W-:Y:S02]  /*3b30*/  ULEA.HI.X UR15, UR8, UR13, UR9, 0x4, UP0 ;  /* 0x0000000d080f7291 */ /* 0x000fe400080f2409 */
[----:B------:R-:W-:-:S04]  /*3b40*/  IMAD.U32 R3, RZ, RZ, UR21 ;  /* 0x00000015ff037e24 */ /* 0x000fc8000f8e00ff */
[----:B------:R-:W-:Y:S01]  /*3b50*/  IMAD.U32 R4, RZ, RZ, UR15 ;  /* 0x0000000fff047e24 */ /* 0x000fe2000f8e00ff */
[C---:B------:R-:W-:Y:S02]  /*3b60*/  LEA R2, P2, R3.reuse, R17, 0x1 ;  /* 0x0000001103027211 */ /* 0x040fe400078408ff */
        /* <DEDUP_REMOVED lines=13> */
.L_x_245:
[----:B------:R-:W-:Y:S05]  /*3c40*/  BSYNC.RECONVERGENT B0 ;  /* 0x0000000000007941 */ /* 0x000fea0003800200 */
.L_x_244:
[----:B------:R1:W-:Y:S01]  /*3c50*/  @P4 STS.128 [R238+0xd000], RZ ;  /* 0x00d000ffee004388 */ /* 0x0003e20000000c00 */
[----:B------:R-:W-:Y:S01]  /*3c60*/  BSSY.RECONVERGENT B0, `(.L_x_246) ;  /* 0x0000019000007945 */ /* 0x000fe20003800200 */
[----:B------:R-:W-:Y:S02]  /*3c70*/  LEA R24, R0, UR5, 0x1 ;  /* 0x0000000500187c11 */ /* 0x000fe4000f8e08ff */
[----:B------:R1:W-:Y:S01]  /*3c80*/  @P4 STS.128 [R238+0xf000], RZ ;  /* 0x00f000ffee004388 */ /* 0x0003e20000000c00 */
        /* <DEDUP_REMOVED lines=8> */
[----:B-1----:R-:W-:Y:S01]  /*3d10*/  IMAD.U32 R3, RZ, RZ, UR15 ;  /* 0x0000000fff037e24 */ /* 0x002fe2000f8e00ff */
        /* <DEDUP_REMOVED lines=13> */
.L_x_247:
[----:B------:R-:W-:Y:S05]  /*3df0*/  BSYNC.RECONVERGENT B0 ;  /* 0x0000000000007941 */ /* 0x000fea0003800200 */
.L_x_246:
[----:B------:R1:W-:Y:S01]  /*3e00*/  @P3 STS.128 [R238+0xd800], RZ ;  /* 0x00d800ffee003388 */ /* 0x0003e20000000c00 */
[----:B------:R-:W-:Y:S03]  /*3e10*/  BSSY.RECONVERGENT B0, `(.L_x_248) ;  /* 0x000001a000007945 */ /* 0x000fe60003800200 */
[----:B------:R1:W-:Y:S01]  /*3e20*/  @P3 STS.128 [R238+0xf800], RZ ;  /* 0x00f800ffee003388 */ /* 0x0003e20000000c00 */
        /* <DEDUP_REMOVED lines=12> */
[----:B-1----:R-:W-:-:S04]  /*3ef0*/  LEA R2, P2, R4, R17, 0x1 ;  /* 0x0000001104027211 */ /* 0x002fc800078408ff */
        /* <DEDUP_REMOVED lines=11> */
.L_x_249:
[----:B------:R-:W-:Y:S05]  /*3fb0*/  BSYNC.RECONVERGENT B0 ;  /* 0x0000000000007941 */ /* 0x000fea0003800200 */
.L_x_248:
[----:B------:R-:W-:Y:S01]  /*3fc0*/  LDSM.16.M88.4 R36, [R168+UR5+0x8000] ;  /* 0x00800005a824783b */ /* 0x000fe20008000200 */
[----:B------:R-:W-:Y:S01]  /*3fd0*/  IMAD.MOV.U32 R160, RZ, RZ, 0x20 ;  /* 0x00000020ffa07424 */ /* 0x000fe200078e00ff */
[----:B------:R-:W-:Y:S01]  /*3fe0*/  LOP3.LUT P6, RZ, R234, 0x2, RZ, 0xc0, !PT ;  /* 0x00000002eaff7812 */ /* 0x000fe200078cc0ff */
[----:B------:R-:W-:Y:S01]  /*3ff0*/  VIADD R0, R168, UR5 ;  /* 0x00000005a8007c36 */ /* 0x000fe20008000000 */
[----:B------:R-:W5:Y:S01]  /*4000*/  LDSM.16.M88.4 R8, [R24+0x2000] ;  /* 0x002000001808783b */ /* 0x000f620000000200 */
[----:B-1----:R-:W-:Y:S01]  /*4010*/  IMAD.MOV.U32 R3, RZ, RZ, 0x40 ;  /* 0x00000040ff037424 */ /* 0x002fe200078e00ff */
[----:B------:R-:W-:Y:S01]  /*4020*/  SEL R160, R160, 0xffffffe0, !P6 ;  /* 0xffffffe0a0a07807 */ /* 0x000fe20007000000 */
[----:B------:R-:W-:Y:S01]  /*4030*/  UISETP.NE.AND UP2, UPT, UR20, 0x1, UPT ;  /* 0x000000011400788c */ /* 0x000fe2000bf45270 */
[----:B------:R-:W1:Y:S01]  /*4040*/  LDSM.16.M88.4 R32, [R168+UR5+0x8800] ;  /* 0x00880005a820783b */ /* 0x000e620008000200 */
[----:B------:R-:W-:Y:S02]  /*4050*/  LOP3.LUT P0, RZ, R234, 0x4, RZ, 0xc0, !PT ;  /* 0x00000004eaff7812 */ /* 0x000fe4000780c0ff */
[--C-:B------:R-:W-:Y:S01]  /*4060*/  IMAD.IADD R2, R0, 0x1, R160.reuse ;  /* 0x0000000100027824 */ /* 0x100fe200078e02a0 */
[----:B------:R-:W3:Y:S01]  /*4070*/  LDSM.16.M88.4 R28, [R168+UR5+0x9000] ;  /* 0x00900005a81c783b */ /* 0x000ee20008000200 */
[----:B------:R-:W-:Y:S01]  /*4080*/  IMAD.IADD R109, R24, 0x1, R160 ;  /* 0x00000001186d7824 */ /* 0x000fe200078e02a0 */
[----:B------:R-:W-:-:S02]  /*4090*/  SEL R25, R3, 0xffffffc0, !P0 ;  /* 0xffffffc003197807 */ /* 0x000fc40004000000 */
[----:B------:R-:W4:Y:S03]  /*40a0*/  LDSM.16.M88.4 R16, [R168+UR5+0x9800] ;  /* 0x00980005a810783b */ /* 0x000f260008000200 */
[--C-:B------:R-:W-:Y:S01]  /*40b0*/  IMAD.IADD R110, R24, 0x1, R25.reuse ;  /* 0x00000001186e7824 */ /* 0x100fe200078e0219 */
[----:B------:R-:W4:Y:S01]  /*40c0*/  LDSM.16.M88.4 R12, [R24] ;  /* 0x00000000180c783b */ /* 0x000f220000000200 */
[----:B------:R-:W-:Y:S02]  /*40d0*/  IMAD.IADD R0, R0, 0x1, R25 ;  /* 0x0000000100007824 */ /* 0x000fe400078e0219 */
[C---:B------:R-:W-:Y:S01]  /*40e0*/  IMAD.IADD R108, R160.reuse, 0x1, R110 ;  /* 0x00000001a06c7824 */ /* 0x040fe200078e026e */
[----:B--2---:R-:W-:Y:S01]  /*40f0*/  LDSM.16.M88.4 R4, [R109+0x2000] ;  /* 0x002000006d04783b */ /* 0x004fe20000000200 */
[----:B------:R-:W-:-:S03]  /*4100*/  IMAD.IADD R3, R160, 0x1, R0 ;  /* 0x00000001a0037824 */ /* 0x000fc600078e0200 */
[----:B------:R-:W2:Y:S04]  /*4110*/  LDSM.16.M88.4 R56, [R2+0x9000] ;  /* 0x009000000238783b */ /* 0x000ea80000000200 */
[----:B------:R-:W2:Y:S04]  /*4120*/  LDSM.16.M88.4 R20, [R109] ;  /* 0x000000006d14783b */ /* 0x000ea80000000200 */
[----:B------:R-:W-:Y:S04]  /*4130*/  LDSM.16.M88.4 R52, [R2+0x8800] ;  /* 0x008800000234783b */ /* 0x000fe80000000200 */
[----:B------:R-:W2:Y:S01]  /*4140*/  LDSM.16.M88.4 R64, [R2+0x9800] ;  /* 0x009800000240783b */ /* 0x000ea20000000200 */
[C---:B-----5:R-:W-:Y:S03]  /*4150*/  HMMA.16816.F32 R84, R8.reuse, R36, RZ ;  /* 0x000000240854723c */ /* 0x060fe600000018ff */
[----:B------:R-:W5:Y:S04]  /*4160*/  LDSM.16.M88.4 R48, [R2+0x8000] ;  /* 0x008000000230783b */ /* 0x000f680000000200 */
[----:B------:R-:W-:Y:S01]  /*4170*/  STL [R1+0x24], R25 ;  /* 0x0000241901007387 */ /* 0x000fe20000100800 */
[C---:B------:R-:W-:Y:S03]  /*4180*/  HMMA.16816.F32 R80, R8.reuse, R38, RZ ;  /* 0x000000260850723c */ /* 0x040fe600000018ff */
[----:B------:R-:W0:Y:S05]  /*4190*/  LDGDEPBAR ;  /* 0x00000000000079af */ /* 0x000e2a0000000000 */
[C---:B-1----:R-:W-:Y:S08]  /*41a0*/  HMMA.16816.F32 R76, R8.reuse, R32, RZ ;  /* 0x00000020084c723c */ /* 0x042ff000000018ff */
[C---:B---3--:R-:W-:Y:S08]  /*41b0*/  HMMA.16816.F32 R68, R8.reuse, R28, RZ ;  /* 0x0000001c0844723c */ /* 0x048ff000000018ff */
[C---:B----4-:R-:W-:Y:S08]  /*41c0*/  HMMA.16816.F32 R44, R8.reuse, R16, RZ ;  /* 0x00000010082c723c */ /* 0x050ff000000018ff */
[C---:B------:R-:W-:Y:S08]  /*41d0*/  HMMA.16816.F32 R72, R8.reuse, R34, RZ ;  /* 0x000000220848723c */ /* 0x040ff000000018ff */
[C---:B------:R-:W-:Y:S08]  /*41e0*/  HMMA.16816.F32 R60, R8.reuse, R30, RZ ;  /* 0x0000001e083c723c */ /* 0x040ff000000018ff */
[----:B------:R-:W-:Y:S08]  /*41f0*/  HMMA.16816.F32 R40, R8, R18, RZ ;  /* 0x000000120828723c */ /* 0x000ff000000018ff */
[C---:B------:R-:W-:Y:S08]  /*4200*/  HMMA.16816.F32 R88, R12.reuse, R36, RZ ;  /* 0x000000240c58723c */ /* 0x040ff000000018ff */
[C---:B------:R-:W-:Y:S08]  /*4210*/  HMMA.16816.F32 R92, R12.reuse, R38, RZ ;  /* 0x000000260c5c723c */ /* 0x040ff000000018ff */
[C---:B------:R-:W-:Y:S08]  /*4220*/  HMMA.16816.F32 R8, R12.reuse, R28, RZ ;  /* 0x0000001c0c08723c */ /* 0x040ff000000018ff */
[C---:B------:R-:W-:Y:S08]  /*4230*/  HMMA.16816.F32 R36, R12.reuse, R32, RZ ;  /* 0x000000200c24723c */ /* 0x040ff000000018ff */
[----:B------:R-:W-:Y:S01]  /*4240*/  HMMA.16816.F32 R96, R12, R34, RZ ;  /* 0x000000220c60723c */ /* 0x000fe200000018ff */
[----:B------:R-:W-:Y:S07]  /*4250*/  LDSM.16.M88.4 R32, [R0+0x9800] ;  /* 0x009800000020783b */ /* 0x000fee0000000200 */
[-C--:B--2---:R-:W-:Y:S08]  /*4260*/  HMMA.16816.F32 R128, R4, R56.reuse, R68 ;  /* 0x000000380480723c */ /* 0x084ff00000001844 */
[----:B------:R-:W-:Y:S01]  /*4270*/  HMMA.16816.F32 R120, R20, R56, R8 ;  /* 0x000000381478723c */ /* 0x000fe20000001808 */
[----:B------:R-:W1:Y:S07]  /*4280*/  LDSM.16.M88.4 R8, [R110+0x2000] ;  /* 0x002000006e08783b */ /* 0x000e6e0000000200 */
[----:B------:R-:W-:Y:S08]  /*4290*/  HMMA.16816.F32 R104, R12, R30, RZ ;  /* 0x0000001e0c68723c */ /* 0x000ff000000018ff */
[C---:B------:R-:W-:Y:S01]  /*42a0*/  HMMA.16816.F32 R68, R4.reuse, R64, R44 ;  /* 0x000000400444723c */ /* 0x040fe2000000182c */
[----:B------:R-:W2:Y:S07]  /*42b0*/  LDSM.16.M88.4 R44, [R0+0x8000] ;  /* 0x00800000002c783b */ /* 0x000eae0000000200 */
[----:B------:R-:W-:Y:S01]  /*42c0*/  HMMA.16816.F32 R112, R4, R66, R40 ;  /* 0x000000420470723c */ /* 0x000fe20000001828 */
[----:B------:R-:W3:Y:S07]  /*42d0*/  LDSM.16.M88.4 R40, [R0+0x8800] ;  /* 0x008800000028783b */ /* 0x000eee0000000200 */
[----:B------:R-:W-:Y:S01]  /*42e0*/  HMMA.16816.F32 R116, R20, R52, R36 ;  /* 0x000000341474723c */ /* 0x000fe20000001824 */
[----:B------:R-:W4:Y:S07]  /*42f0*/  LDSM.16.M88.4 R36, [R0+0x9000] ;  /* 0x009000000024783b */ /* 0x000f2e0000000200 */
[C---:B------:R-:W-:Y:S08]  /*4300*/  HMMA.16816.F32 R28, R12.reuse, R16, RZ ;  /* 0x000000100c1c723c */ /* 0x040ff000000018ff */
[----:B------:R-:W-:Y:S01]  /*4310*/  HMMA.16816.F32 R136, R12, R18, RZ ;  /* 0x000000120c88723c */ /* 0x000fe200000018ff */
[----:B------:R-:W4:Y:S04]  /*4320*/  LDSM.16.M88.4 R12, [R110] ;  /* 0x000000006e0c783b */ /* 0x000f280000000200 */
[----:B------:R-:W-:Y:S03]  /*4330*/  LDSM.16.M88.4 R16, [R108] ;  /* 0x000000006c10783b */ /* 0x000fe60000000200 */
[C---:B-----5:R-:W-:Y:S08]  /*4340*/  HMMA.16816.F32 R84, R4.reuse, R48, R84 ;  /* 0x000000300454723c */ /* 0x060ff00000001854 */
[C---:B------:R-:W-:Y:S08]  /*4350*/  HMMA.16816.F32 R76, R4.reuse, R52, R76 ;  /* 0x00000034044c723c */ /* 0x040ff0000000184c */
[C---:B------:R-:W-:Y:S08]  /*4360*/  HMMA.16816.F32 R80, R4.reuse, R50, R80 ;  /* 0x000000320450723c */ /* 0x040ff00000001850 */
[C---:B------:R-:W-:Y:S01]  /*4370*/  HMMA.16816.F32 R132, R4.reuse, R54, R72 ;  /* 0x000000360484723c */ /* 0x040fe20000001848 */
[----:B------:R-:W-:Y:S07]  /*4380*/  LDSM.16.M88.4 R72, [R3+0x9800] ;  /* 0x009800000348783b */ /* 0x000fee0000000200 */
[----:B------:R-:W-:Y:S01]  /*4390*/  HMMA.16816.F32 R60, R4, R58, R60 ;  /* 0x0000003a043c723c */ /* 0x000fe2000000183c */
[----:B------:R-:W-:Y:S07]  /*43a0*/  LDSM.16.M88.4 R4, [R108+0x2000] ;  /* 0x002000006c04783b */ /* 0x000fee0000000200 */
[C---:B------:R-:W-:Y:S08]  /*43b0*/  HMMA.16816.F32 R100, R20.reuse, R48, R88 ;  /* 0x000000301464723c */ /* 0x040ff00000001858 */
[C---:B------:R-:W-:Y:S01]  /*43c0*/  HMMA.16816.F32 R124, R20.reuse, R64, R28 ;  /* 0x00000040147c723c */ /* 0x040fe2000000181c */
[----:B------:R-:W5:Y:S07]  /*43d0*/  LDSM.16.M88.4 R28, [R3+0x8000] ;  /* 0x00800000031c783b */ /* 0x000f6e0000000200 */
[C---:B------:R-:W-:Y:S01]  /*43e0*/  HMMA.16816.F32 R92, R20.reuse, R50, R92 ;  /* 0x00000032145c723c */ /* 0x040fe2000000185c */
[----:B------:R-:W5:Y:S07]  /*43f0*/  LDSM.16.M88.4 R48, [R3+0x8800] ;  /* 0x008800000330783b */ /* 0x000f6e0000000200 */
[C---:B------:R-:W-:Y:S08]  /*4400*/  HMMA.16816.F32 R104, R20.reuse, R58, R104 ;  /* 0x0000003a1468723c */ /* 0x040ff00000001868 */
[C---:B------:R-:W-:Y:S01]  /*4410*/  HMMA.16816.F32 R96, R20.reuse, R54, R96 ;  /* 0x000000361460723c */ /* 0x040fe20000001860 */
[----:B------:R-:W5:Y:S07]  /*4420*/  LDSM.16.M88.4 R52, [R3+0x9000] ;  /* 0x009000000334783b */ /* 0x000f6e0000000200 */
        /* <DEDUP_REMOVED lines=13> */
[C---:B------:R-:W-:Y:S01]  /*4500*/  HMMA.16816.F32 R96, R12.reuse, R42, R96 ;  /* 0x0000002a0c60723c */ /* 0x040fe20000001860 */
[----:B------:R-:W-:Y:S07]  /*4510*/  LDSM.16.M88.4 R40, [R168+UR5+0xa000] ;  /* 0x00a00005a828783b */ /* 0x000fee0008000200 */
[C---:B------:R-:W-:Y:S01]  /*4520*/  HMMA.16816.F32 R104, R12.reuse, R38, R104 ;  /* 0x000000260c68723c */ /* 0x040fe20000001868 */
[----:B------:R-:W-:Y:S07]  /*4530*/  LDSM.16.M88.4 R36, [R168+UR5+0xa800] ;  /* 0x00a80005a824783b */ /* 0x000fee0008000200 */
[C---:B------:R-:W-:Y:S08]  /*4540*/  HMMA.16816.F32 R156, R12.reuse, R32, R124 ;  /* 0x000000200c9c723c */ /* 0x040ff0000000187c */
[----:B------:R-:W-:Y:S01]  /*4550*/  HMMA.16816.F32 R152, R12, R34, R88 ;  /* 0x000000220c98723c */ /* 0x000fe20000001858 */
[----:B------:R-:W-:Y:S04]  /*4560*/  LDSM.16.M88.4 R32, [R168+UR5+0xb000] ;  /* 0x00b00005a820783b */ /* 0x000fe80008000200 */
[----:B------:R-:W-:Y:S03]  /*4570*/  LDSM.16.M88.4 R12, [R24+0x4000] ;  /* 0x00400000180c783b */ /* 0x000fe60000000200 */
[C---:B-----5:R-:W-:Y:S01]  /*4580*/  HMMA.16816.F32 R148, R4.reuse, R28, R84 ;  /* 0x0000001c0494723c */ /* 0x060fe20000001854 */
[----:B------:R-:W-:Y:S04]  /*4590*/  LDSM.16.M88.4 R88, [R2+0xb000] ;  /* 0x00b000000258783b */ /* 0x000fe80000000200 */
[----:B------:R-:W-:Y:S03]  /*45a0*/  LDSM.16.M88.4 R84, [R2+0xb800] ;  /* 0x00b800000254783b */ /* 0x000fe60000000200 */
[----:B------:R-:W-:Y:S08]  /*45b0*/  HMMA.16816.F32 R144, R4, R30, R80 ;  /* 0x0000001e0490723c */ /* 0x000ff00000001850 */
[C---:B------:R-:W-:Y:S01]  /*45c0*/  HMMA.16816.F32 R120, R16.reuse, R28, R8 ;  /* 0x0000001c1078723c */ /* 0x040fe20000001808 */
[----:B------:R-:W1:Y:S07]  /*45d0*/  LDSM.16.M88.4 R8, [R24+0x6000] ;  /* 0x006000001808783b */ /* 0x000e6e0000000200 */
[----:B------:R-:W-:Y:S01]  /*45e0*/  HMMA.16816.F32 R116, R16, R30, R44 ;  /* 0x0000001e1074723c */ /* 0x000fe2000000182c */
[----:B------:R-:W2:Y:S07]  /*45f0*/  LDSM.16.M88.4 R28, [R168+UR5+0xb800] ;  /* 0x00b80005a81c783b */ /* 0x000eae0008000200 */
[C---:B------:R-:W-:Y:S08]  /*4600*/  HMMA.16816.F32 R140, R4.reuse, R48, R76 ;  /* 0x00000030048c723c */ /* 0x040ff0000000184c */
[C---:B------:R-:W-:Y:S01]  /*4610*/  HMMA.16816.F32 R136, R4.reuse, R50, R68 ;  /* 0x000000320488723c */ /* 0x040fe20000001844 */
[----:B------:R-:W-:Y:S07]  /*4620*/  LDSM.16.M88.4 R68, [R2+0xa800] ;  /* 0x00a800000244783b */ /* 0x000fee0000000200 */
[C---:B------:R-:W-:Y:S08]  /*4630*/  HMMA.16816.F32 R132, R4.reuse, R52, R64 ;  /* 0x000000340484723c */ /* 0x040ff00000001840 */
[C---:B------:R-:W-:Y:S08]  /*4640*/  HMMA.16816.F32 R128, R4.reuse, R54, R60 ;  /* 0x000000360480723c */ /* 0x040ff0000000183c */
[C---:B------:R-:W-:Y:S08]  /*4650*/  HMMA.16816.F32 R124, R4.reuse, R72, R56 ;  /* 0x00000048047c723c */ /* 0x040ff00000001838 */
[----:B------:R-:W-:Y:S01]  /*4660*/  HMMA.16816.F32 R20, R4, R74, R20 ;  /* 0x0000004a0414723c */ /* 0x000fe20000001814 */
[----:B------:R-:W3:Y:S07]  /*4670*/  LDSM.16.M88.4 R4, [R109+0x6000] ;  /* 0x006000006d04783b */ /* 0x000eee0000000200 */
[C---:B------:R-:W-:Y:S08]  /*4680*/  HMMA.16816.F32 R100, R16.reuse, R48, R100 ;  /* 0x000000301064723c */ /* 0x040ff00000001864 */
[C---:B------:R-:W-:Y:S01]  /*4690*/  HMMA.16816.F32 R112, R16.reuse, R50, R96 ;  /* 0x000000321070723c */ /* 0x040fe20000001860 */
[----:B------:R-:W4:Y:S07]  /*46a0*/  LDSM.16.M88.4 R48, [R2+0xa000] ;  /* 0x00a000000230783b */ /* 0x000f2e0000000200 */
[C---:B------:R-:W-:Y:S08]  /*46b0*/  HMMA.16816.F32 R92, R16.reuse, R52, R92 ;  /* 0x00000034105c723c */ /* 0x040ff0000000185c */
[C---:B------:R-:W-:Y:S08]  /*46c0*/  HMMA.16816.F32 R80, R16.reuse, R54, R104 ;  /* 0x000000361050723c */ /* 0x040ff00000001868 */
[C---:B------:R-:W-:Y:S08]  /*46d0*/  HMMA.16816.F32 R76, R16.reuse, R72, R156 ;  /* 0x00000048104c723c */ /* 0x040ff0000000189c */
[----:B------:R-:W-:Y:S08]  /*46e0*/  HMMA.16816.F32 R64, R16, R74, R152 ;  /* 0x0000004a1040723c */ /* 0x000ff00000001898 */
[C---:B-1----:R-:W-:Y:S08]  /*46f0*/  HMMA.16816.F32 R60, R8.reuse, R40, R148 ;  /* 0x00000028083c723c */ /* 0x042ff00000001894 */
[C---:B------:R-:W-:Y:S08]  /*4700*/  HMMA.16816.F32 R56, R8.reuse, R42, R144 ;  /* 0x0000002a0838723c */ /* 0x040ff00000001890 */
[C---:B------:R-:W-:Y:S08]  /*4710*/  HMMA.16816.F32 R52, R8.reuse, R36, R140 ;  /* 0x000000240834723c */ /* 0x040ff0000000188c */
[C---:B------:R-:W-:Y:S08]  /*4720*/  HMMA.16816.F32 R44, R8.reuse, R38, R136 ;  /* 0x00000026082c723c */ /* 0x040ff00000001888 */
[C---:B------:R-:W-:Y:S08]  /*4730*/  HMMA.16816.F32 R24, R8.reuse, R32, R132 ;  /* 0x000000200818723c */ /* 0x040ff00000001884 */
[C---:B------:R-:W-:Y:S08]  /*4740*/  HMMA.16816.F32 R16, R8.reuse, R34, R128 ;  /* 0x000000220810723c */ /* 0x040ff00000001880 */
[C---:B--2---:R-:W-:Y:S08]  /*4750*/  HMMA.16816.F32 R72, R8.reuse, R28, R124 ;  /* 0x0000001c0848723c */ /* 0x044ff0000000187c */
[----:B------:R-:W-:Y:S01]  /*4760*/  HMMA.16816.F32 R8, R8, R30, R20 ;  /* 0x0000001e0808723c */ /* 0x000fe20000001814 */
[----:B------:R-:W1:Y:S07]  /*4770*/  LDSM.16.M88.4 R20, [R109+0x4000] ;  /* 0x004000006d14783b */ /* 0x000e6e0000000200 */
[C---:B------:R-:W-:Y:S08]  /*4780*/  HMMA.16816.F32 R104, R12.reuse, R40, R120 ;  /* 0x000000280c68723c */ /* 0x040ff00000001878 */
[C---:B------:R-:W-:Y:S08]  /*4790*/  HMMA.16816.F32 R152, R12.reuse, R32, R92 ;  /* 0x000000200c98723c */ /* 0x040ff0000000185c */
[C---:B------:R-:W-:Y:S01]  /*47a0*/  HMMA.16816.F32 R96, R12.reuse, R42, R116 ;  /* 0x0000002a0c60723c */ /* 0x040fe20000001874 */
[----:B------:R-:W-:Y:S07]  /*47b0*/  LDSM.16.M88.4 R40, [R0+0xa800] ;  /* 0x00a800000028783b */ /* 0x000fee0000000200 */
        /* <DEDUP_REMOVED lines=8> */
[----:B------:R-:W-:Y:S04]  /*4840*/  LDSM.16.M88.4 R12, [R110+0x4000] ;  /* 0x004000006e0c783b */ /* 0x000fe80000000200 */
[----:B------:R-:W-:Y:S03]  /*4850*/  LDSM.16.M88.4 R28, [R3+0xa000] ;  /* 0x00a00000031c783b */ /* 0x000fe60000000200 */
[C---:B---3--:R-:W-:Y:S01]  /*4860*/  HMMA.16816.F32 R92, R4.reuse, R70, R44 ;  /* 0x00000046045c723c */ /* 0x048fe2000000182c */
[----:B------:R2:W3:Y:S07]  /*4870*/  LDSM.16.M88.4 R44, [R0+0xa000] ;  /* 0x00a00000002c783b */ /* 0x0004ee0000000200 */
[C---:B------:R-:W-:Y:S01]  /*4880*/  HMMA.16816.F32 R124, R4.reuse, R90, R16 ;  /* 0x0000005a047c723c */ /* 0x040fe20000001810 */
[----:B------:R-:W5:Y:S07]  /*4890*/  LDSM.16.M88.4 R16, [R110+0x6000] ;  /* 0x006000006e10783b */ /* 0x000f6e0000000200 */
[C---:B----4-:R-:W-:Y:S08]  /*48a0*/  HMMA.16816.F32 R140, R4.reuse, R48, R60 ;  /* 0x00000030048c723c */ /* 0x050ff0000000183c */
[----:B------:R-:W-:Y:S01]  /*48b0*/  HMMA.16816.F32 R116, R4, R86, R8 ;  /* 0x000000560474723c */ /* 0x000fe20000001808 */
[----:B------:R-:W4:Y:S01]  /*48c0*/  LDSM.16.M88.4 R8, [R108+0x4000] ;  /* 0x004000006c08783b */ /* 0x000f220000000200 */
[----:B--2---:R-:W-:-:S06]  /*48d0*/  IMAD.U32 R0, RZ, RZ, UR20 ;  /* 0x00000014ff007e24 */ /* 0x004fcc000f8e00ff */
[----:B-1----:R-:W-:Y:S08]  /*48e0*/  HMMA.16816.F32 R60, R20, R48, R104 ;  /* 0x00000030143c723c */ /* 0x002ff00000001868 */
[C---:B------:R-:W-:Y:S08]  /*48f0*/  HMMA.16816.F32 R136, R4.reuse, R50, R56 ;  /* 0x000000320488723c */ /* 0x040ff00000001838 */
[----:B------:R-:W-:Y:S08]  /*4900*/  HMMA.16816.F32 R132, R4, R68, R52 ;  /* 0x000000440484723c */ /* 0x000ff00000001834 */
[----:B------:R-:W-:Y:S01]  /*4910*/  HMMA.16816.F32 R52, R20, R50, R96 ;  /* 0x000000321434723c */ /* 0x000fe20000001860 */
[----:B------:R-:W-:Y:S07]  /*4920*/  LDSM.16.M88.4 R48, [R3+0xb000] ;  /* 0x00b000000330783b */ /* 0x000fee0000000200 */
[C---:B------:R-:W-:Y:S01]  /*4930*/  HMMA.16816.F32 R128, R4.reuse, R88, R24 ;  /* 0x000000580480723c */ /* 0x040fe20000001818 */
[----:B------:R-:W-:Y:S07]  /*4940*/  LDSM.16.M88.4 R24, [R3+0xa800] ;  /* 0x00a800000318783b */ /* 0x000fee0000000200 */
[----:B------:R-:W-:Y:S01]  /*4950*/  HMMA.16816.F32 R80, R4, R84, R72 ;  /* 0x000000540450723c */ /* 0x000fe20000001848 */
[----:B------:R1:W2:Y:S01]  /*4960*/  LDSM.16.M88.4 R4, [R108+0x6000] ;  /* 0x006000006c04783b */ /* 0x0002a20000000200 */
[----:B------:R-:W-:-:S06]  /*4970*/  DEPBAR.LE SB0, 0x0 ;  /* 0x000080000000791a */ /* 0x000fcc0000000000 */
[C---:B------:R-:W-:Y:S08]  /*4980*/  HMMA.16816.F32 R72, R20.reuse, R88, R152 ;  /* 0x000000581448723c */ /* 0x040ff00000001898 */
[----:B------:R-:W-:Y:S08]  /*4990*/  HMMA.16816.F32 R56, R20, R68, R100 ;  /* 0x000000441438723c */ /* 0x000ff00000001864 */
[-C--:B---3--:R-:W-:Y:S08]  /*49a0*/  HMMA.16816.F32 R60, R12, R44.reuse, R60 ;  /* 0x0000002c0c3c723c */ /* 0x088ff0000000183c */
[C---:B-----5:R-:W-:Y:S08]  /*49b0*/  HMMA.16816.F32 R104, R16.reuse, R44, R140 ;  /* 0x0000002c1068723c */ /* 0x060ff0000000188c */
[----:B------:R-:W-:Y:S08]  /*49c0*/  HMMA.16816.F32 R100, R16, R46, R136 ;  /* 0x0000002e1064723c */ /* 0x000ff00000001888 */
[----:B------:R-:W-:Y:S08]  /*49d0*/  HMMA.16816.F32 R64, R20, R70, R112 ;  /* 0x000000461440723c */ /* 0x000ff00000001870 */
[----:B------:R-:W-:Y:S08]  /*49e0*/  HMMA.16816.F32 R44, R12, R46, R52 ;  /* 0x0000002e0c2c723c */ /* 0x000ff00000001834 */
[C---:B------:R-:W-:Y:S08]  /*49f0*/  HMMA.16816.F32 R112, R20.reuse, R90, R148 ;  /* 0x0000005a1470723c */ /* 0x040ff00000001894 */
[C---:B------:R-:W-:Y:S08]  /*4a00*/  HMMA.16816.F32 R120, R20.reuse, R84, R120 ;  /* 0x000000541478723c */ /* 0x040ff00000001878 */
[----:B-1----:R-:W-:Y:S08]  /*4a10*/  HMMA.16816.F32 R108, R20, R86, R144 ;  /* 0x00000056146c723c */ /* 0x002ff00000001890 */
[C---:B------:R-:W-:Y:S08]  /*4a20*/  HMMA.16816.F32 R96, R16.reuse, R40, R132 ;  /* 0x000000281060723c */ /* 0x040ff00000001884 */
[C---:B------:R-:W-:Y:S08]  /*4a30*/  HMMA.16816.F32 R92, R16.reuse, R42, R92 ;  /* 0x0000002a105c723c */ /* 0x040ff0000000185c */
[C---:B------:R-:W-:Y:S08]  /*4a40*/  HMMA.16816.F32 R88, R16.reuse, R36, R128 ;  /* 0x000000241058723c */ /* 0x040ff00000001880 */
[C---:B------:R-:W-:Y:S08]  /*4a50*/  HMMA.16816.F32 R84, R16.reuse, R38, R124 ;  /* 0x000000261054723c */ /* 0x040ff0000000187c */
[C---:B------:R-:W-:Y:S08]  /*4a60*/  HMMA.16816.F32 R80, R16.reuse, R32, R80 ;  /* 0x000000201050723c */ /* 0x040ff00000001850 */
[----:B------:R-:W-:Y:S08]  /*4a70*/  HMMA.16816.F32 R68, R16, R34, R116 ;  /* 0x000000221044723c */ /* 0x000ff00000001874 */
[----:B------:R-:W-:Y:S01]  /*4a80*/  HMMA.16816.F32 R20, R12, R36, R72 ;  /* 0x000000240c14723c */ /* 0x000fe20000001848 */
[----:B------:R-:W-:-:S05]  /*4a90*/  IMAD.SHL.U32 R36, R234, 0x2, RZ ;  /* 0x00000002ea247824 */ /* 0x000fca00078e00ff */
[----:B------:R-:W-:Y:S02]  /*4aa0*/  LOP3.LUT R36, R36, 0x6, RZ, 0xc0, !PT ;  /* 0x0000000624247812 */ /* 0x000fe400078ec0ff */
[----:B------:R-:W-:Y:S03]  /*4ab0*/  HMMA.16816.F32 R16, R12, R40, R56 ;  /* 0x000000280c10723c */ /* 0x000fe60000001838 */
[----:B------:R-:W-:Y:S02]  /*4ac0*/  IMAD R36, R0, 0x40, R36 ;  /* 0x0000004000247824 */ /* 0x000fe400078e0224 */
[----:B------:R-:W-:Y:S02]  /*4ad0*/  IMAD.U32 R0, RZ, RZ, UR25 ;  /* 0x00000019ff007e24 */ /* 0x000fe4000f8e00ff */
[----:B------:R-:W-:Y:S01]  /*4ae0*/  VIADD R2, R36, 0xffffffc0 ;  /* 0xffffffc024027836 */ /* 0x000fe20000000000 */
[----:B----4-:R-:W-:Y:S08]  /*4af0*/  HMMA.16816.F32 R60, R8, R28, R60 ;  /* 0x0000001c083c723c */ /* 0x010ff0000000183c */
[----:B------:R-:W-:Y:S08]  /*4b00*/  HMMA.16816.F32 R40, R12, R42, R64 ;  /* 0x0000002a0c28723c */ /* 0x000ff00000001840 */
[----:B------:R-:W-:Y:S08]  /*4b10*/  HMMA.16816.F32 R44, R8, R30, R44 ;  /* 0x0000001e082c723c */ /* 0x000ff0000000182c */
[----:B------:R-:W-:Y:S08]  /*4b20*/  HMMA.16816.F32 R52, R12, R38, R112 ;  /* 0x000000260c34723c */ /* 0x000ff00000001870 */
[----:B--2---:R-:W-:Y:S01]  /*4b30*/  HMMA.16816.F32 R104, R4, R28, R104 ;  /* 0x0000001c0468723c */ /* 0x004fe20000001868 */
[----:B------:R-:W-:-:S02]  /*4b40*/  VIMNMX R28, PT, PT, R161, UR25, PT ;  /* 0x00000019a11c7c48 */ /* 0x000fc4000bfe0100 */
[----:B------:R-:W-:Y:S02]  /*4b50*/  VIADDMNMX R29, R161, 0x8, R0, PT ;  /* 0x00000008a11d7846 */ /* 0x000fe40003800100 */
[C---:B------:R-:W-:Y:S02]  /*4b60*/  ISETP.GE.AND P1, PT, R2.reuse, R28, PT ;  /* 0x0000001c0200720c */ /* 0x040fe40003f26270 */
[----:B------:R-:W-:Y:S01]  /*4b70*/  ISETP.GE.AND P2, PT, R2, R29, PT ;  /* 0x0000001d0200720c */ /* 0x000fe20003f46270 */
[----:B------:R-:W-:Y:S01]  /*4b80*/  HMMA.16816.F32 R56, R12, R32, R120 ;  /* 0x000000200c38723c */ /* 0x000fe20000001878 */
[----:B------:R-:W-:-:S07]  /*4b90*/  FSEL R37, R60, -INF , !P1 ;  /* 0xff8000003c257808 */ /* 0x000fce0004800000 */
[----:B------:R-:W-:Y:S01]  /*4ba0*/  HMMA.16816.F32 R108, R12, R34, R108 ;  /* 0x000000220c6c723c */ /* 0x000fe2000000186c */
[C---:B------:R-:W-:Y:S02]  /*4bb0*/  VIADD R15, R36.reuse, 0xffffffd8 ;  /* 0xffffffd8240f7836 */ /* 0x040fe40000000000 */
[C---:B------:R-:W-:Y:S02]  /*4bc0*/  VIADD R14, R36.reuse, 0xffffffd9 ;  /* 0xffffffd9240e7836 */ /* 0x040fe40000000000 */
[C---:B------:R-:W-:Y:S02]  /*4bd0*/  VIADD R13, R36.reuse, 0xffffffe0 ;  /* 0xffffffe0240d7836 */ /* 0x040fe40000000000 */
[C---:B------:R-:W-:Y:S01]  /*4be0*/  VIADD R12, R36.reuse, 0xffffffe1 ;  /* 0xffffffe1240c7836 */ /* 0x040fe20000000000 */
[----:B------:R-:W-:Y:S01]  /*4bf0*/  HMMA.16816.F32 R100, R4, R30, R100 ;  /* 0x0000001e0464723c */ /* 0x000fe20000001864 */
[C-C-:B------:R-:W-:Y:S02]  /*4c00*/  VIADDMNMX R30, R161.reuse, 0x40, R0.reuse, PT ;  /* 0x00000040a11e7846 */ /* 0x140fe40003800100 */
[----:B------:R-:W-:Y:S01]  /*4c10*/  VIADDMNMX R31, R161, 0x48, R0, PT ;  /* 0x00000048a11f7846 */ /* 0x000fe20003800100 */
[----:B------:R-:W-:Y:S01]  /*4c20*/  VIADD R0, R36, 0xfffffff0 ;  /* 0xfffffff024007836 */ /* 0x000fe20000000000 */
[----:B------:R-:W-:-:S02]  /*4c30*/  ISETP.GE.AND P5, PT, R2, R30, PT ;  /* 0x0000001e0200720c */ /* 0x000fc40003fa6270 */
[----:B------:R-:W-:Y:S01]  /*4c40*/  ISETP.GE.AND P4, PT, R2, R31, PT ;  /* 0x0000001f0200720c */ /* 0x000fe20003f86270 */
[C---:B------:R-:W-:Y:S08]  /*4c50*/  HMMA.16816.F32 R96, R4.reuse, R24, R96 ;  /* 0x000000180460723c */ /* 0x040ff00000001860 */
[C---:B------:R-:W-:Y:S08]  /*4c60*/  HMMA.16816.F32 R92, R4.reuse, R26, R92 ;  /* 0x0000001a045c723c */ /* 0x040ff0000000185c */
[C---:B------:R-:W-:Y:S08]  /*4c70*/  HMMA.16816.F32 R88, R4.reuse, R48, R88 ;  /* 0x000000300458723c */ /* 0x040ff00000001858 */
[C---:B------:R-:W-:Y:S08]  /*4c80*/  HMMA.16816.F32 R64, R4.reuse, R50, R84 ;  /* 0x000000320440723c */ /* 0x040ff00000001854 */
[C---:B------:R-:W-:Y:S08]  /*4c90*/  HMMA.16816.F32 R72, R4.reuse, R76, R80 ;  /* 0x0000004c0448723c */ /* 0x040ff00000001850 */
[----:B------:R-:W-:Y:S08]  /*4ca0*/  HMMA.16816.F32 R68, R4, R78, R68 ;  /* 0x0000004e0444723c */ /* 0x000ff00000001844 */
[----:B------:R-:W-:Y:S01]  /*4cb0*/  HMMA.16816.F32 R32, R8, R48, R20 ;  /* 0x000000300820723c */ /* 0x000fe20000001814 */
[----:B------:R-:W-:-:S02]  /*4cc0*/  VIADD R20, R36, 0xffffffc1 ;  /* 0xffffffc124147836 */ /* 0x000fc40000000000 */
[C---:B------:R-:W-:Y:S02]  /*4cd0*/  VIADD R21, R36.reuse, 0xffffffe8 ;  /* 0xffffffe824157836 */ /* 0x040fe40000000000 */
[----:B------:R-:W-:Y:S01]  /*4ce0*/  VIADD R22, R36, 0xffffffe9 ;  /* 0xffffffe924167836 */ /* 0x000fe20000000000 */
[----:B------:R-:W-:Y:S01]  /*4cf0*/  BAR.SYNC.DEFER_BLOCKING 0x0 ;  /* 0x0000000000007b1d */ /* 0x000fe20000010000 */
[-C--:B------:R-:W-:Y:S01]  /*4d00*/  ISETP.GE.AND P3, PT, R20, R28.reuse, PT ;  /* 0x0000001c1400720c */ /* 0x080fe20003f66270 */
[C---:B------:R-:W-:Y:S01]  /*4d10*/  HMMA.16816.F32 R4, R8.reuse, R24, R16 ;  /* 0x000000180804723c */ /* 0x040fe20000001810 */
[C---:B------:R-:W-:Y:S02]  /*4d20*/  VIADD R19, R36.reuse, 0xffffffc8 ;  /* 0xffffffc824137836 */ /* 0x040fe40000000000 */
[C---:B------:R-:W-:Y:S01]  /*4d30*/  VIADD R18, R36.reuse, 0xffffffc9 ;  /* 0xffffffc924127836 */ /* 0x040fe20000000000 */
[----:B------:R-:W-:Y:S01]  /*4d40*/  FSEL R38, R61, -INF , !P3 ;  /* 0xff8000003d267808 */ /* 0x000fe20005800000 */
[C---:B------:R-:W-:Y:S01]  /*4d50*/  VIADD R16, R36.reuse, 0xffffffd1 ;  /* 0xffffffd124107836 */ /* 0x040fe20000000000 */
[-C--:B------:R-:W-:Y:S01]  /*4d60*/  ISETP.GE.AND P1, PT, R19, R28.reuse, PT ;  /* 0x0000001c1300720c */ /* 0x080fe20003f26270 */
[----:B------:R-:W-:Y:S01]  /*4d70*/  VIADD R17, R36, 0xffffffd0 ;  /* 0xffffffd024117836 */ /* 0x000fe20000000000 */
[----:B------:R-:W-:Y:S01]  /*4d80*/  ISETP.GE.AND P3, PT, R18, R28, PT ;  /* 0x0000001c1200720c */ /* 0x000fe20003f66270 */
[----:B------:R-:W-:Y:S01]  /*4d90*/  HMMA.16816.F32 R40, R8, R26, R40 ;  /* 0x0000001a0828723c */ /* 0x000fe20000001828 */
[----:B------:R-:W-:-:S02]  /*4da0*/  FSEL R39, R44, -INF , !P1 ;  /* 0xff8000002c277808 */ /* 0x000fc40004800000 */
[-C--:B------:R-:W-:Y:S02]  /*4db0*/  ISETP.GE.AND P1, PT, R20, R29.reuse, PT ;  /* 0x0000001d1400720c */ /* 0x080fe40003f26270 */
[----:B------:R-:W-:Y:S02]  /*4dc0*/  FSEL R44, R62, -INF , !P2 ;  /* 0xff8000003e2c7808 */ /* 0x000fe40005000000 */
[----:B------:R-:W-:Y:S01]  /*4dd0*/  ISETP.GE.AND P2, PT, R16, R28, PT ;  /* 0x0000001c1000720c */ /* 0x000fe20003f46270 */
[----:B------:R-:W-:Y:S01]  /*4de0*/  HMMA.16816.F32 R24, R8, R50, R52 ;  /* 0x000000320818723c */ /* 0x000fe20000001834 */
[----:B------:R-:W-:Y:S02]  /*4df0*/  FSEL R52, R45, -INF , !P3 ;  /* 0xff8000002d347808 */ /* 0x000fe40005800000 */
[----:B------:R-:W-:Y:S02]  /*4e00*/  FSEL R45, R63, -INF , !P1 ;  /* 0xff8000003f2d7808 */ /* 0x000fe40004800000 */
[----:B------:R-:W-:-:S02]  /*4e10*/  ISETP.GE.AND P1, PT, R19, R29, PT ;  /* 0x0000001d1300720c */ /* 0x000fc40003f26270 */
[----:B------:R-:W-:Y:S01]  /*4e20*/  ISETP.GE.AND P3, PT, R17, R28, PT ;  /* 0x0000001c1100720c */ /* 0x000fe20003f66270 */
[----:B------:R-:W-:Y:S01]  /*4e30*/  HMMA.16816.F32 R48, R8, R76, R56 ;  /* 0x0000004c0830723c */ /* 0x000fe20000001838 */
[----:B------:R-:W-:Y:S02]  /*4e40*/  FSEL R56, R5, -INF , !P2 ;  /* 0xff80000005387808 */ /* 0x000fe40005000000 */
[----:B------:R-:W-:Y:S02]  /*4e50*/  FSEL R46, R46, -INF , !P1 ;  /* 0xff8000002e2e7808 */ /* 0x000fe40004800000 */
[-C--:B------:R-:W-:Y:S02]  /*4e60*/  ISETP.GE.AND P2, PT, R17, R29.reuse, PT ;  /* 0x0000001d1100720c */ /* 0x080fe40003f46270 */
[----:B------:R-:W-:Y:S02]  /*4e70*/  ISETP.GE.AND P1, PT, R16, R29, PT ;  /* 0x0000001d1000720c */ /* 0x000fe40003f26270 */
[----:B------:R-:W-:-:S02]  /*4e80*/  FSEL R60, R6, -INF , !P2 ;  /* 0xff800000063c7808 */ /* 0x000fc40005000000 */
[----:B------:R-:W-:Y:S02]  /*4e90*/  FSEL R61, R7, -INF , !P1 ;  /* 0xff800000073d7808 */ /* 0x000fe40004800000 */
[-C--:B------:R-:W-:Y:S02]  /*4ea0*/  ISETP.GE.AND P2, PT, R15, R28.reuse, PT ;  /* 0x0000001c0f00720c */ /* 0x080fe40003f46270 */
[-C--:B------:R-:W-:Y:S02]  /*4eb0*/  ISETP.GE.AND P1, PT, R14, R28.reuse, PT ;  /* 0x0000001c0e00720c */ /* 0x080fe40003f26270 */
[----:B------:R-:W-:Y:S02]  /*4ec0*/  FSEL R54, R40, -INF , !P2 ;  /* 0xff80000028367808 */ /* 0x000fe40005000000 */
[----:B------:R-:W-:Y:S02]  /*4ed0*/  FSEL R55, R41, -INF , !P1 ;  /* 0xff80000029377808 */ /* 0x000fe40004800000 */
[----:B------:R-:W-:-:S02]  /*4ee0*/  ISETP.GE.AND P2, PT, R13, R28, PT ;  /* 0x0000001c0d00720c */ /* 0x000fc40003f46270 */
[----:B------:R-:W-:Y:S02]  /*4ef0*/  ISETP.GE.AND P1, PT, R12, R28, PT ;  /* 0x0000001c0c00720c */ /* 0x000fe40003f26270 */
[----:B------:R-:W-:Y:S02]  /*4f00*/  FSEL R57, R4, -INF , !P3 ;  /* 0xff80000004397808 */ /* 0x000fe40005800000 */
[----:B------:R-:W-:Y:S02]  /*4f10*/  FSEL R137, R32, -INF , !P2 ;  /* 0xff80000020897808 */ /* 0x000fe40005000000 */
[----:B------:R-:W-:Y:S02]  /*4f20*/  FSEL R136, R33, -INF , !P1 ;  /* 0xff80000021887808 */ /* 0x000fe40004800000 */
[-C--:B------:R-:W-:Y:S02]  /*4f30*/  ISETP.GE.AND P3, PT, R18, R29.reuse, PT ;  /* 0x0000001d1200720c */ /* 0x080fe40003f66270 */
[----:B------:R-:W-:-:S02]  /*4f40*/  ISETP.GE.AND P2, PT, R15, R29, PT ;  /* 0x0000001d0f00720c */ /* 0x000fc40003f46270 */
[-C--:B------:R-:W-:Y:S02]  /*4f50*/  ISETP.GE.AND P1, PT, R14, R29.reuse, PT ;  /* 0x0000001d0e00720c */ /* 0x080fe40003f26270 */
[----:B------:R-:W-:Y:S02]  /*4f60*/  FSEL R53, R47, -INF , !P3 ;  /* 0xff8000002f357808 */ /* 0x000fe40005800000 */
[----:B------:R-:W-:Y:S02]  /*4f70*/  FSEL R59, R42, -INF , !P2 ;  /* 0xff8000002a3b7808 */ /* 0x000fe40005000000 */
[----:B------:R-:W-:Y:S02]  /*4f80*/  FSEL R58, R43, -INF , !P1 ;  /* 0xff8000002b3a7808 */ /* 0x000fe40004800000 */
[-C--:B------:R-:W-:Y:S01]  /*4f90*/  ISETP.GE.AND P3, PT, R21, R28.reuse, PT ;  /* 0x0000001c1500720c */ /* 0x080fe20003f66270 */
[----:B------:R-:W-:Y:S01]  /*4fa0*/  HMMA.16816.F32 R40, R8, R78, R108 ;  /* 0x0000004e0828723c */ /* 0x000fe2000000186c */
[----:B------:R-:W-:Y:S01]  /*4fb0*/  ISETP.GE.AND P2, PT, R22, R28, PT ;  /* 0x0000001c1600720c */ /* 0x000fe20003f46270 */
[----:B------:R-:W-:Y:S01]  /*4fc0*/  VIADD R10, R36, 0xfffffff1 ;  /* 0xfffffff1240a7836 */ /* 0x000fe20000000000 */
[----:B------:R-:W-:-:S02]  /*4fd0*/  ISETP.GE.AND P1, PT, R13, R29, PT ;  /* 0x0000001d0d00720c */ /* 0x000fc40003f26270 */
[----:B------:R-:W-:Y:S02]  /*4fe0*/  FSEL R134, R24, -INF , !P3 ;  /* 0xff80000018867808 */ /* 0x000fe40005800000 */
[----:B------:R-:W-:Y:S02]  /*4ff0*/  FSEL R139, R25, -INF , !P2 ;  /* 0xff800000198b7808 */ /* 0x000fe40005000000 */
[----:B------:R-:W-:Y:S02]  /*5000*/  FSEL R138, R34, -INF , !P1 ;  /* 0xff800000228a7808 */ /* 0x000fe40004800000 */
[-C--:B------:R-:W-:Y:S02]  /*5010*/  ISETP.GE.AND P3, PT, R12, R29.reuse, PT ;  /* 0x0000001d0c00720c */ /* 0x080fe40003f66270 */
[-C--:B------:R-:W-:Y:S02]  /*5020*/  ISETP.GE.AND P2, PT, R21, R29.reuse, PT ;  /* 0x0000001d1500720c */ /* 0x080fe40003f46270 */
[----:B------:R-:W-:-:S02]  /*5030*/  ISETP.GE.AND P1, PT, R22, R29, PT ;  /* 0x0000001d1600720c */ /* 0x000fc40003f26270 */
[----:B------:R-:W-:Y:S02]  /*5040*/  FSEL R132, R35, -INF , !P3 ;  /* 0xff80000023847808 */ /* 0x000fe40005800000 */
[----:B------:R-:W-:Y:S02]  /*5050*/  FSEL R133, R26, -INF , !P2 ;  /* 0xff8000001a857808 */ /* 0x000fe40005000000 */
[----:B------:R-:W-:Y:S01]  /*5060*/  FSEL R135, R27, -INF , !P1 ;  /* 0xff8000001b877808 */ /* 0x000fe20004800000 */
[----:B------:R-:W-:Y:S06]  /*5070*/  BRA.U !UP2, `(.L_x_250) ;  /* 0x000000050a1c7547 */ /* 0x000fec000b800000 */
[----:B------:R-:W-:-:S04]  /*5080*/  UIADD3 UR7, UPT, UPT, UR20, -0x2, URZ ;  /* 0xfffffffe14077890 */ /* 0x000fc8000fffe0ff */
[----:B------:R-:W-:Y:S02]  /*5090*/  UIMAD.WIDE.U32 UR14, UR14, UR7, URZ ;  /* 0x000000070e0e72a5 */ /* 0x000fe4000f8e00ff */
[----:B------:R-:W-:Y:S01]  /*50a0*/  UIMAD UR7, UR4, UR7, URZ ;  /* 0x00000007040772a4 */ /* 0x000fe2000f8e02ff */
[----:B------:R-:W1:Y:S03]  /*50b0*/  LDCU UR4, c[0x0][0x440] ;  /* 0x00008800ff0477ac */ /* 0x000e660008000800 */
[----:B------:R-:W-:Y:S01]  /*50c0*/  IMAD.U32 R2, RZ, RZ, UR14 ;  /* 0x0000000eff027e24 */ /* 0x000fe2000f8e00ff */
[----:B------:R-:W-:Y:S01]  /*50d0*/  UIADD3 UR6, UP0, UPT, UR27, UR14, URZ ;  /* 0x0000000e1b067290 */ /* 0x000fe2000ff1e0ff */
[----:B------:R-:W-:Y:S01]  /*50e0*/  IMAD.U32 R3, RZ, RZ, UR15 ;  /* 0x0000000fff037e24 */ /* 0x000fe2000f8e00ff */
[----:B------:R-:W-:Y:S02]  /*50f0*/  UIADD3 UR7, UPT, UPT, UR15, UR7, URZ ;  /* 0x000000070f077290 */ /* 0x000fe4000fffe0ff */
[----:B------:R-:W-:Y:S01]  /*5100*/  LEA R8, P2, R2, R240, 0x1 ;  /* 0x000000f002087211 */ /* 0x000fe200078408ff */
[----:B------:R-:W-:-:S02]  /*5110*/  UIADD3 UR27, UP1, UPT, UR27, UR6, URZ ;  /* 0x000000061b1b7290 */ /* 0x000fc4000ff3e0ff */
[----:B------:R-:W-:Y:S01]  /*5120*/  UIADD3.X UR12, UPT, UPT, UR16, UR7, URZ, UP0, !UPT ;  /* 0x00000007100c7290 */ /* 0x000fe200087fe4ff */
[----:B------:R-:W-:Y:S01]  /*5130*/  IMAD.U32 R5, RZ, RZ, UR6 ;  /* 0x00000006ff057e24 */ /* 0x000fe2000f8e00ff */
[----:B------:R-:W-:Y:S01]  /*5140*/  ULEA UR6, UP0, UR10, UR6, 0x5 ;  /* 0x000000060a067291 */ /* 0x000fe2000f8028ff */
[----:B------:R-:W-:Y:S01]  /*5150*/  IMAD.U32 R4, RZ, RZ, UR7 ;  /* 0x00000007ff047e24 */ /* 0x000fe2000f8e00ff */
[----:B------:R-:W-:Y:S02]  /*5160*/  UIADD3.X UR16, UPT, UPT, UR16, UR12, URZ, UP1, !UPT ;  /* 0x0000000c10107290 */ /* 0x000fe40008ffe4ff */
[----:B------:R-:W-:Y:S01]  /*5170*/  IMAD.U32 R3, RZ, RZ, UR12 ;  /* 0x0000000cff037e24 */ /* 0x000fe2000f8e00ff */
[----:B------:R-:W-:Y:S01]  /*5180*/  LEA R6, P1, R5, R240, 0x1 ;  /* 0x000000f005067211 */ /* 0x000fe200078208ff */
[----:B------:R-:W-:Y:S01]  /*5190*/  ULEA.HI.X UR12, UR10, UR12, UR11, 0x5, UP0 ;  /* 0x0000000c0a0c7291 */ /* 0x000fe200080f2c0b */
[----:B------:R-:W-:Y:S01]  /*51a0*/  LEA.HI.X R9, R2, R239, R4, 0x1, P2 ;  /* 0x000000ef02097211 */ /* 0x000fe200010f0c04 */
[----:B------:R-:W-:Y:S01]  /*51b0*/  IMAD.U32 R2, RZ, RZ, UR27 ;  /* 0x0000001bff027e24 */ /* 0x000fe2000f8e00ff */
[----:B-1----:R-:W-:-:S02]  /*51c0*/  ISETP.GE.AND P2, PT, R230, UR4, PT ;  /* 0x00000004e6007c0c */ /* 0x002fc4000bf46270 */
[----:B------:R-:W-:Y:S01]  /*51d0*/  LEA.HI.X R7, R5, R239, R3, 0x1, P1 ;  /* 0x000000ef05077211 */ /* 0x000fe200008f0c03 */
[----:B------:R-:W-:Y:S01]  /*51e0*/  IMAD.U32 R5, RZ, RZ, UR16 ;  /* 0x00000010ff057e24 */ /* 0x000fe2000f8e00ff */
[----:B------:R-:W-:Y:S01]  /*51f0*/  ISETP.GE.AND P1, PT, R164, UR4, PT ;  /* 0x00000004a4007c0c */ /* 0x000fe2000bf26270 */
[----:B------:R-:W-:Y:S01]  /*5200*/  IMAD.U32 R3, RZ, RZ, UR6 ;  /* 0x00000006ff037e24 */ /* 0x000fe2000f8e00ff */
[----:B------:R-:W-:Y:S01]  /*5210*/  LEA R4, P3, R2, R240, 0x1 ;  /* 0x000000f002047211 */ /* 0x000fe200078608ff */
[----:B------:R-:W-:-:S03]  /*5220*/  IMAD.U32 R11, RZ, RZ, UR12 ;  /* 0x0000000cff0b7e24 */ /* 0x000fc6000f8e00ff */
[-C--:B------:R-:W-:Y:S02]  /*5230*/  LEA.HI.X R5, R2, R239.reuse, R5, 0x1, P3 ;  /* 0x000000ef02057211 */ /* 0x080fe400018f0c05 */
[C---:B------:R-:W-:Y:S01]  /*5240*/  LEA R2, P3, R3.reuse, R240, 0x1 ;  /* 0x000000f003027211 */ /* 0x040fe200078608ff */
[----:B------:R-:W-:Y:S01]  /*5250*/  @!PT LDS RZ, [RZ] ;  /* 0x00000000fffff984 */ /* 0x000fe20000000800 */
[----:B------:R-:W-:Y:S01]  /*5260*/  @!PT LDS RZ, [RZ] ;  /* 0x00000000fffff984 */ /* 0x000fe20000000800 */
[----:B------:R-:W-:Y:S01]  /*5270*/  @!PT LDS RZ, [RZ] ;  /* 0x00000000fffff984 */ /* 0x000fe20000000800 */
[----:B------:R1:W-:Y:S03]  /*5280*/  @!P2 LDGSTS.E.BYPASS.LTC128B.128 [R238+0x8000], desc[UR22][R8.64] ;  /* 0x0800000008eeafae */ /* 0x0003e6000b981a16 */
[----:B------:R-:W-:Y:S01]  /*5290*/  LEA.HI.X R3, R3, R239, R11, 0x1, P3 ;  /* 0x000000ef03037211 */ /* 0x000fe200018f0c0b */
[----:B------:R1:W-:Y:S04]  /*52a0*/  @P2 STS.128 [R238+0x8000], RZ ;  /* 0x008000ffee002388 */ /* 0x0003e80000000c00 */
        /* <DEDUP_REMOVED lines=35> */
[----:B------:R-:W0:Y:S02]  /*54e0*/  LDGDEPBAR ;  /* 0x00000000000079af */ /* 0x000e240000000000 */
.L_x_250:
[-C--:B------:R-:W-:Y:S01]  /*54f0*/  ISETP.GE.AND P2, PT, R0, R28.reuse, PT ;  /* 0x0000001c0000720c */ /* 0x080fe20003f46270 */
[----:B-1----:R-:W-:Y:S01]  /*5500*/  VIADD R8, R36, 0xfffffff9 ;  /* 0xfffffff924087836 */ /* 0x002fe20000000000 */
[-C--:B------:R-:W-:Y:S01]  /*5510*/  ISETP.GE.AND P1, PT, R10, R28.reuse, PT ;  /* 0x0000001c0a00720c */ /* 0x080fe20003f26270 */
[----:B------:R-:W-:Y:S01]  /*5520*/  VIADD R5, R36, 0xfffffff8 ;  /* 0xfffffff824057836 */ /* 0x000fe20000000000 */
[----:B------:R-:W-:Y:S01]  /*5530*/  FSEL R144, R48, -INF , !P2 ;  /* 0xff80000030907808 */ /* 0x000fe20005000000 */
[----:B------:R-:W1:Y:S01]  /*5540*/  LDCU UR4, c[0x0][0x45c] ;  /* 0x00008b80ff0477ac */ /* 0x000e620008000800 */
[----:B------:R-:W-:Y:S01]  /*5550*/  ISETP.GE.AND P2, PT, R0, R29, PT ;  /* 0x0000001d0000720c */ /* 0x000fe20003f46270 */
[----:B------:R-:W-:Y:S01]  /*5560*/  STL [R1+0x54], R240 ;  /* 0x000054f001007387 */ /* 0x000fe20000100800 */
[----:B------:R-:W-:Y:S02]  /*5570*/  FSEL R147, R49, -INF , !P1 ;  /* 0xff80000031937808 */ /* 0x000fe40004800000 */
[----:B------:R-:W-:Y:S01]  /*5580*/  FSEL R150, R50, -INF , !P2 ;  /* 0xff80000032967808 */ /* 0x000fe20005000000 */
[----:B------:R-:W-:Y:S01]  /*5590*/  STL [R1+0x50], R239 ;  /* 0x000050ef01007387 */ /* 0x000fe20000100800 */
[----:B------:R-:W-:-:S02]  /*55a0*/  ISETP.GE.AND P2, PT, R8, R28, PT ;  /* 0x0000001c0800720c */ /* 0x000fc40003f46270 */
[----:B------:R-:W-:Y:S01]  /*55b0*/  ISETP.GE.AND P3, PT, R5, R28, PT ;  /* 0x0000001c0500720c */ /* 0x000fe20003f66270 */
[----:B------:R-:W-:Y:S01]  /*55c0*/  STL [R1+0x4c], R238 ;  /* 0x00004cee01007387 */ /* 0x000fe20000100800 */
[-C--:B------:R-:W-:Y:S02]  /*55d0*/  ISETP.GE.AND P1, PT, R10, R29.reuse, PT ;  /* 0x0000001d0a00720c */ /* 0x080fe40003f26270 */
[----:B------:R-:W-:Y:S01]  /*55e0*/  FSEL R145, R41, -INF , !P2 ;  /* 0xff80000029917808 */ /* 0x000fe20005000000 */
[----:B------:R-:W-:Y:S01]  /*55f0*/  STL [R1+0x48], R233 ;  /* 0x000048e901007387 */ /* 0x000fe20000100800 */
[----:B------:R-:W-:Y:S02]  /*5600*/  ISETP.GE.AND P2, PT, R8, R29, PT ;  /* 0x0000001d0800720c */ /* 0x000fe40003f46270 */
[----:B------:R-:W-:Y:S01]  /*5610*/  FSEL R146, R40, -INF , !P3 ;  /* 0xff80000028927808 */ /* 0x000fe20005800000 */
[----:B------:R-:W-:Y:S01]  /*5620*/  STL [R1+0x44], R232 ;  /* 0x000044e801007387 */ /* 0x000fe20000100800 */
[----:B------:R-:W-:-:S02]  /*5630*/  FSEL R149, R51, -INF , !P1 ;  /* 0xff80000033957808 */ /* 0x000fc40004800000 */
[-C--:B------:R-:W-:Y:S01]  /*5640*/  ISETP.GE.AND P3, PT, R20, R30.reuse, PT ;  /* 0x0000001e1400720c */ /* 0x080fe20003f66270 */
[----:B------:R-:W-:Y:S01]  /*5650*/  STL [R1+0x40], R230 ;  /* 0x000040e601007387 */ /* 0x000fe20000100800 */
[----:B------:R-:W-:Y:S02]  /*5660*/  ISETP.GE.AND P1, PT, R5, R29, PT ;  /* 0x0000001d0500720c */ /* 0x000fe40003f26270 */
[----:B------:R-:W-:Y:S01]  /*5670*/  FSEL R151, R43, -INF , !P2 ;  /* 0xff8000002b977808 */ /* 0x000fe20005000000 */
[----:B------:R-:W-:Y:S01]  /*5680*/  STL [R1+0x38], R168 ;  /* 0x000038a801007387 */ /* 0x000fe20000100800 */
[----:B------:R-:W-:Y:S02]  /*5690*/  FSEL R11, R104, -INF , !P5 ;  /* 0xff800000680b7808 */ /* 0x000fe40006800000 */
[C---:B------:R-:W-:Y:S01]  /*56a0*/  ISETP.GE.AND P2, PT, R19.reuse, R30, PT ;  /* 0x0000001e1300720c */ /* 0x040fe20003f46270 */
[----:B------:R-:W-:Y:S01]  /*56b0*/  STL [R1+0x58], R36 ;  /* 0x0000582401007387 */ /* 0x000fe20000100800 */
[----:B------:R-:W-:-:S02]  /*56c0*/  ISETP.GE.AND P5, PT, R19, R31, PT ;  /* 0x0000001f1300720c */ /* 0x000fc40003fa6270 */
[----:B------:R-:W-:Y:S02]  /*56d0*/  FSEL R23, R106, -INF , !P4 ;  /* 0xff8000006a177808 */ /* 0x000fe40006000000 */
[----:B------:R-:W-:Y:S02]  /*56e0*/  FSEL R9, R105, -INF , !P3 ;  /* 0xff80000069097808 */ /* 0x000fe40005800000 */
[----:B------:R-:W-:Y:S02]  /*56f0*/  FSEL R148, R42, -INF , !P1 ;  /* 0xff8000002a947808 */ /* 0x000fe40004800000 */
[C---:B------:R-:W-:Y:S02]  /*5700*/  ISETP.GE.AND P4, PT, R18.reuse, R30, PT ;  /* 0x0000001e1200720c */ /* 0x040fe40003f86270 */
[-C--:B------:R-:W-:Y:S02]  /*5710*/  ISETP.GE.AND P3, PT, R18, R31.reuse, PT ;  /* 0x0000001f1200720c */ /* 0x080fe40003f66270 */
[----:B------:R-:W-:-:S02]  /*5720*/  ISETP.GE.AND P1, PT, R20, R31, PT ;  /* 0x0000001f1400720c */ /* 0x000fc40003f26270 */
[----:B------:R-:W-:Y:S02]  /*5730*/  FSEL R18, R100, -INF , !P2 ;  /* 0xff80000064127808 */ /* 0x000fe40005000000 */
[----:B------:R-:W-:Y:S02]  /*5740*/  FSEL R19, R102, -INF , !P5 ;  /* 0xff80000066137808 */ /* 0x000fe40006800000 */
[----:B------:R-:W-:Y:S02]  /*5750*/  ISETP.GE.AND P2, PT, R17, R31, PT ;  /* 0x0000001f1100720c */ /* 0x000fe40003f46270 */
[----:B------:R-:W-:Y:S02]  /*5760*/  ISETP.GE.AND P5, PT, R16, R30, PT ;  /* 0x0000001e1000720c */ /* 0x000fe40003fa6270 */
[----:B------:R-:W-:Y:S02]  /*5770*/  FMNMX3.FTZ R2, R37, R38, R39, !PT ;  /* 0x0000002625027276 */ /* 0x000fe40007810027 */
[----:B------:R-:W-:-:S02]  /*5780*/  FSEL R20, R107, -INF , !P1 ;  /* 0xff8000006b147808 */ /* 0x000fc40004800000 */
[-C--:B------:R-:W-:Y:S02]  /*5790*/  ISETP.GE.AND P1, PT, R17, R30.reuse, PT ;  /* 0x0000001e1100720c */ /* 0x080fe40003f26270 */
[----:B------:R-:W-:Y:S02]  /*57a0*/  FSEL R51, R98, -INF , !P2 ;  /* 0xff80000062337808 */ /* 0x000fe40005000000 */
[----:B------:R-:W-:Y:S02]  /*57b0*/  FSEL R47, R97, -INF , !P5 ;  /* 0xff800000612f7808 */ /* 0x000fe40006800000 */
[C---:B------:R-:W-:Y:S02]  /*57c0*/  ISETP.GE.AND P2, PT, R14.reuse, R30, PT ;  /* 0x0000001e0e00720c */ /* 0x040fe40003f46270 */
[----:B------:R-:W-:Y:S02]  /*57d0*/  ISETP.GE.AND P5, PT, R14, R31, PT ;  /* 0x0000001f0e00720c */ /* 0x000fe40003fa6270 */
[----:B------:R-:W-:-:S02]  /*57e0*/  FMNMX3.FTZ R2, R2, R52, R57, !PT ;  /* 0x0000003402027276 */ /* 0x000fc40007810039 */
[----:B------:R-:W-:Y:S02]  /*57f0*/  FSEL R40, R96, -INF , !P1 ;  /* 0xff80000060287808 */ /* 0x000fe40004800000 */
[-C--:B------:R-:W-:Y:S02]  /*5800*/  ISETP.GE.AND P1, PT, R15, R31.reuse, PT ;  /* 0x0000001f0f00720c */ /* 0x080fe40003f26270 */
[----:B------:R-:W-:Y:S02]  /*5810*/  FSEL R49, R93, -INF , !P2 ;  /* 0xff8000005d317808 */ /* 0x000fe40005000000 */
[----:B------:R-:W-:Y:S02]  /*5820*/  FSEL R80, R95, -INF , !P5 ;  /* 0xff8000005f507808 */ /* 0x000fe40006800000 */
[----:B------:R-:W-:Y:S02]  /*5830*/  ISETP.GE.AND P2, PT, R12, R31, PT ;  /* 0x0000001f0c00720c */ /* 0x000fe40003f46270 */
[----:B------:R-:W-:-:S02]  /*5840*/  ISETP.GE.AND P5, PT, R21, R30, PT ;  /* 0x0000001e1500720c */ /* 0x000fc40003fa6270 */
[----:B------:R-:W-:Y:S02]  /*5850*/  FMNMX3.FTZ R2, R2, R56, R54, !PT ;  /* 0x0000003802027276 */ /* 0x000fe40007810036 */
[----:B------:R-:W-:Y:S02]  /*5860*/  FSEL R81, R94, -INF , !P1 ;  /* 0xff8000005e517808 */ /* 0x000fe40004800000 */
[----:B------:R-:W-:Y:S02]  /*5870*/  FSEL R94, R91, -INF , !P2 ;  /* 0xff8000005b5e7808 */ /* 0x000fe40005000000 */
[----:B------:R-:W-:Y:S02]  /*5880*/  FSEL R87, R64, -INF , !P5 ;  /* 0xff80000040577808 */ /* 0x000fe40006800000 */
[----:B------:R-:W-:Y:S02]  /*5890*/  FMNMX3.FTZ R2, R2, R55, R137, !PT ;  /* 0x0000003702027276 */ /* 0x000fe40007810089 */
[----:B------:R-:W-:-:S02]  /*58a0*/  ISETP.GE.AND P2, PT, R0, R30, PT ;  /* 0x0000001e0000720c */ /* 0x000fc40003f46270 */
[----:B------:R-:W-:Y:S02]  /*58b0*/  ISETP.GE.AND P5, PT, R0, R31, PT ;  /* 0x0000001f0000720c */ /* 0x000fe40003fa6270 */
[----:B------:R-:W-:Y:S02]  /*58c0*/  FMNMX3.FTZ R0, R44, R45, R46, !PT ;  /* 0x0000002d2c007276 */ /* 0x000fe4000781002e */
[----:B------:R-:W-:Y:S02]  /*58d0*/  FSEL R17, R101, -INF , !P4 ;  /* 0xff80000065117808 */ /* 0x000fe40006000000 */
[----:B------:R-:W-:Y:S02]  /*58e0*/  FMNMX3.FTZ R3, R2, R136, R134, !PT ;  /* 0x0000008802037276 */ /* 0x000fe40007810086 */
[----:B------:R-:W-:Y:S02]  /*58f0*/  ISETP.GE.AND P4, PT, R16, R31, PT ;  /* 0x0000001f1000720c */ /* 0x000fe40003f86270 */
[----:B------:R-:W-:-:S02]  /*5900*/  FMNMX3.FTZ R2, R11, R9, R18, !PT ;  /* 0x000000090b027276 */ /* 0x000fc40007810012 */
[----:B------:R-:W-:Y:S02]  /*5910*/  FSEL R16, R103, -INF , !P3 ;  /* 0xff80000067107808 */ /* 0x000fe40005800000 */
[----:B------:R-:W-:Y:S02]  /*5920*/  FMNMX3.FTZ R0, R0, R53, R60, !PT ;  /* 0x0000003500007276 */ /* 0x000fe4000781003c */
[----:B------:R-:W-:Y:S02]  /*5930*/  ISETP.GE.AND P3, PT, R15, R30, PT ;  /* 0x0000001e0f00720c */ /* 0x000fe40003f66270 */
[----:B------:R-:W-:Y:S02]  /*5940*/  FMNMX3.FTZ R4, R2, R17, R40, !PT ;  /* 0x0000001102047276 */ /* 0x000fe40007810028 */
[----:B------:R-:W-:Y:S02]  /*5950*/  FMNMX3.FTZ R2, R0, R61, R59, !PT ;  /* 0x0000003d00027276 */ /* 0x000fe4000781003b */
[----:B------:R-:W-:-:S02]  /*5960*/  FSEL R48, R92, -INF , !P3 ;  /* 0xff8000005c307808 */ /* 0x000fc40005800000 */
[----:B------:R-:W-:Y:S02]  /*5970*/  ISETP.GE.AND P3, PT, R13, R31, PT ;  /* 0x0000001f0d00720c */ /* 0x000fe40003f66270 */
[----:B------:R-:W-:Y:S02]  /*5980*/  FMNMX3.FTZ R3, R3, R139, R144, !PT ;  /* 0x0000008b03037276 */ /* 0x000fe40007810090 */
[----:B------:R-:W-:Y:S02]  /*5990*/  FMNMX3.FTZ R2, R2, R58, R138, !PT ;  /* 0x0000003a02027276 */ /* 0x000fe4000781008a */
[----:B------:R-:W-:Y:S02]  /*59a0*/  FSEL R50, R99, -INF , !P4 ;  /* 0xff80000063327808 */ /* 0x000fe40006000000 */
[----:B------:R-:W-:Y:S02]  /*59b0*/  ISETP.GE.AND P4, PT, R13, R30, PT ;  /* 0x0000001e0d00720c */ /* 0x000fe40003f86270 */
[----:B------:R-:W-:-:S02]  /*59c0*/  FSEL R95, R90, -INF , !P3 ;  /* 0xff8000005a5f7808 */ /* 0x000fc40005800000 */
[----:B------:R-:W-:Y:S02]  /*59d0*/  FMNMX3.FTZ R3, R3, R147, R146, !PT ;  /* 0x0000009303037276 */ /* 0x000fe40007810092 */
[----:B------:R-:W-:Y:S02]  /*59e0*/  ISETP.GE.AND P3, PT, R22, R30, PT ;  /* 0x0000001e1600720c */ /* 0x000fe40003f66270 */
[----:B------:R-:W-:Y:S02]  /*59f0*/  FMNMX3.FTZ R2, R2, R132, R133, !PT ;  /* 0x0000008402027276 */ /* 0x000fe40007810085 */
[----:B------:R-:W-:Y:S02]  /*5a00*/  FMNMX3.FTZ R0, R4, R47, R48, !PT ;  /* 0x0000002f04007276 */ /* 0x000fe40007810030 */
[----:B------:R-:W-:Y:S02]  /*5a10*/  ISETP.GE.AND P1, PT, R12, R30, PT ;  /* 0x0000001e0c00720c */ /* 0x000fe40003f26270 */
[----:B------:R-:W-:-:S02]  /*5a20*/  FSEL R93, R88, -INF , !P4 ;  /* 0xff800000585d7808 */ /* 0x000fc40006000000 */
[----:B------:R-:W-:Y:S02]  /*5a30*/  FMNMX.FTZ R4, R145, R3, !PT ;  /* 0x0000000391047209 */ /* 0x000fe40007810000 */
[----:B------:R-:W-:Y:S02]  /*5a40*/  FSEL R86, R65, -INF , !P3 ;  /* 0xff80000041567808 */ /* 0x000fe40005800000 */
[----:B------:R-:W-:Y:S01]  /*5a50*/  FMNMX3.FTZ R3, R23, R20, R19, !PT ;  /* 0x0000001417037276 */ /* 0x000fe20007810013 */
[----:B------:R-:W2:Y:S01]  /*5a60*/  SHFL.BFLY PT, R7, R4, 0x2, 0x1f ;  /* 0x0c401f0004077f89 */ /* 0x000ea200000e0000 */
[----:B------:R-:W-:Y:S02]  /*5a70*/  ISETP.GE.AND P3, PT, R10, R30, PT ;  /* 0x0000001e0a00720c */ /* 0x000fe40003f66270 */
[----:B------:R-:W-:Y:S02]  /*5a80*/  FMNMX3.FTZ R2, R2, R135, R150, !PT ;  /* 0x0000008702027276 */ /* 0x000fe40007810096 */
[----:B------:R-:W-:-:S02]  /*5a90*/  FSEL R92, R89, -INF , !P1 ;  /* 0xff800000595c7808 */ /* 0x000fc40004800000 */
[----:B------:R-:W-:Y:S02]  /*5aa0*/  FMNMX3.FTZ R0, R0, R49, R93, !PT ;  /* 0x0000003100007276 */ /* 0x000fe4000781005d */
[----:B------:R-:W-:Y:S02]  /*5ab0*/  FMNMX3.FTZ R3, R3, R16, R51, !PT ;  /* 0x0000001003037276 */ /* 0x000fe40007810033 */
[----:B------:R-:W-:Y:S02]  /*5ac0*/  FSEL R101, R73, -INF , !P3 ;  /* 0xff80000049657808 */ /* 0x000fe40005800000 */
[----:B------:R-:W-:Y:S02]  /*5ad0*/  FMNMX3.FTZ R2, R2, R149, R148, !PT ;  /* 0x0000009502027276 */ /* 0x000fe40007810094 */
[----:B------:R-:W-:Y:S02]  /*5ae0*/  ISETP.GE.AND P3, PT, R5, R30, PT ;  /* 0x0000001e0500720c */ /* 0x000fe40003f66270 */
[----:B------:R-:W-:-:S02]  /*5af0*/  FSEL R103, R72, -INF , !P2 ;  /* 0xff80000048677808 */ /* 0x000fc40005000000 */
[----:B------:R-:W-:Y:S02]  /*5b00*/  FMNMX3.FTZ R0, R0, R92, R87, !PT ;  /* 0x0000005c00007276 */ /* 0x000fe40007810057 */
[----:B------:R-:W-:Y:S02]  /*5b10*/  ISETP.GE.AND P4, PT, R21, R31, PT ;  /* 0x0000001f1500720c */ /* 0x000fe40003f86270 */
[----:B------:R-:W-:Y:S02]  /*5b20*/  FMNMX3.FTZ R3, R3, R50, R81, !PT ;  /* 0x0000003203037276 */ /* 0x000fe40007810051 */
[----:B------:R-:W-:Y:S02]  /*5b30*/  FMNMX.FTZ R2, R151, R2, !PT ;  /* 0x0000000297027209 */ /* 0x000fe40007810000 */
[----:B------:R-:W-:Y:S02]  /*5b40*/  FSEL R97, R68, -INF , !P3 ;  /* 0xff80000044617808 */ /* 0x000fe40005800000 */
[----:B------:R-:W-:Y:S01]  /*5b50*/  ISETP.GE.AND P3, PT, R8, R30, PT ;  /* 0x0000001e0800720c */ /* 0x000fe20003f66270 */
[----:B------:R-:W3:Y:S01]  /*5b60*/  SHFL.BFLY PT, R6, R2, 0x2, 0x1f ;  /* 0x0c401f0002067f89 */ /* 0x000ee200000e0000 */
[----:B------:R-:W-:-:S02]  /*5b70*/  FMNMX3.FTZ R0, R0, R86, R103, !PT ;  /* 0x0000005600007276 */ /* 0x000fc40007810067 */
[----:B------:R-:W-:Y:S02]  /*5b80*/  ISETP.GE.AND P1, PT, R22, R31, PT ;  /* 0x0000001f1600720c */ /* 0x000fe40003f26270 */
[----:B------:R-:W-:Y:S02]  /*5b90*/  FSEL R85, R66, -INF , !P4 ;  /* 0xff80000042557808 */ /* 0x000fe40006000000 */
[----:B------:R-:W-:Y:S02]  /*5ba0*/  FMNMX3.FTZ R3, R3, R80, R95, !PT ;  /* 0x0000005003037276 */ /* 0x000fe4000781005f */
[----:B------:R-:W-:Y:S02]  /*5bb0*/  FSEL R96, R69, -INF , !P3 ;  /* 0xff80000045607808 */ /* 0x000fe40005800000 */
[----:B------:R-:W-:Y:S02]  /*5bc0*/  FMNMX3.FTZ R0, R0, R101, R97, !PT ;  /* 0x0000006500007276 */ /* 0x000fe40007810061 */
[----:B------:R-:W-:-:S02]  /*5bd0*/  ISETP.GE.AND P2, PT, R10, R31, PT ;  /* 0x0000001f0a00720c */ /* 0x000fc40003f46270 */
[-C--:B------:R-:W-:Y:S02]  /*5be0*/  ISETP.GE.AND P3, PT, R5, R31.reuse, PT ;  /* 0x0000001f0500720c */ /* 0x080fe40003f66270 */
[----:B------:R-:W-:Y:S02]  /*5bf0*/  FSEL R84, R67, -INF , !P1 ;  /* 0xff80000043547808 */ /* 0x000fe40004800000 */
[----:B------:R-:W-:Y:S02]  /*5c00*/  FSEL R100, R74, -INF , !P5 ;  /* 0xff8000004a647808 */ /* 0x000fe40006800000 */
[----:B------:R-:W-:Y:S02]  /*5c10*/  FMNMX3.FTZ R3, R3, R94, R85, !PT ;  /* 0x0000005e03037276 */ /* 0x000fe40007810055 */
[----:B------:R-:W-:Y:S02]  /*5c20*/  FMNMX.FTZ R0, R96, R0, !PT ;  /* 0x0000000060007209 */ /* 0x000fe40007810000 */
[----:B------:R-:W-:-:S02]  /*5c30*/  ISETP.GE.AND P4, PT, R8, R31, PT ;  /* 0x0000001f0800720c */ /* 0x000fc40003f86270 */
[----:B------:R-:W-:Y:S01]  /*5c40*/  FSEL R98, R75, -INF , !P2 ;  /* 0xff8000004b627808 */ /* 0x000fe20005000000 */
[----:B------:R-:W4:Y:S01]  /*5c50*/  SHFL.BFLY PT, R5, R0, 0x2, 0x1f ;  /* 0x0c401f0000057f89 */ /* 0x000f2200000e0000 */
[----:B------:R-:W-:Y:S02]  /*5c60*/  FSEL R102, R70, -INF , !P3 ;  /* 0xff80000046667808 */ /* 0x000fe40005800000 */
[----:B------:R-:W-:Y:S02]  /*5c70*/  FMNMX3.FTZ R3, R3, R84, R100, !PT ;  /* 0x0000005403037276 */ /* 0x000fe40007810064 */
[----:B------:R-:W-:Y:S02]  /*5c80*/  FSEL R99, R71, -INF , !P4 ;  /* 0xff80000047637808 */ /* 0x000fe40006000000 */
[----:B------:R-:W-:Y:S02]  /*5c90*/  FMNMX3.FTZ R3, R3, R98, R102, !PT ;  /* 0x0000006203037276 */ /* 0x000fe40007810066 */
[----:B--2---:R-:W-:-:S02]  /*5ca0*/  FMNMX.FTZ R172, R4, R7, !PT ;  /* 0x0000000704ac7209 */ /* 0x004fc40007810000 */
[----:B------:R-:W-:Y:S02]  /*5cb0*/  FMNMX.FTZ R3, R99, R3, !PT ;  /* 0x0000000363037209 */ /* 0x000fe40007810000 */
[----:B---3--:R-:W-:Y:S01]  /*5cc0*/  FMNMX.FTZ R2, R2, R6, !PT ;  /* 0x0000000602027209 */ /* 0x008fe20007810000 */
[----:B------:R-:W2:Y:S01]  /*5cd0*/  SHFL.BFLY PT, R4, R172, 0x1, 0x1f ;  /* 0x0c201f00ac047f89 */ /* 0x000ea200000e0000 */
[----:B------:R-:W-:-:S03]  /*5ce0*/  LOP3.LUT R24, R162, 0x200, R163, 0xf8, !PT ;  /* 0x00000200a2187812 */ /* 0x000fc600078ef8a3 */
[----:B------:R-:W3:Y:S01]  /*5cf0*/  SHFL.BFLY PT, R169, R3, 0x2, 0x1f ;  /* 0x0c401f0003a97f89 */ /* 0x000ee200000e0000 */
[----:B------:R-:W-:-:S03]  /*5d00*/  LEA R220, R24, UR5, 0x1 ;  /* 0x0000000518dc7c11 */ /* 0x000fc6000f8e08ff */
[----:B------:R-:W1:Y:S01]  /*5d10*/  SHFL.BFLY PT, R171, R2, 0x1, 0x1f ;  /* 0x0c201f0002ab7f89 */ /* 0x000e6200000e0000 */
[----:B----4-:R-:W-:-:S03]  /*5d20*/  FMNMX.FTZ R0, R0, R5, !PT ;  /* 0x0000000500007209 */ /* 0x010fc60007810000 */
[----:B------:R-:W-:Y:S04]  /*5d30*/  STL [R1+0x28], R24 ;  /* 0x0000281801007387 */ /* 0x000fe80000100800 */
[----:B------:R-:W4:Y:S04]  /*5d40*/  SHFL.BFLY PT, R170, R0, 0x1, 0x1f ;  /* 0x0c201f0000aa7f89 */ /* 0x000f2800000e0000 */
[----:B------:R-:W-:Y:S01]  /*5d50*/  LDSM.16.MT88.4 R124, [R220+0xc000] ;  /* 0x00c00000dc7c783b */ /* 0x000fe20000004200 */
[----:B--2---:R-:W-:-:S03]  /*5d60*/  FMNMX.FTZ R172, R172, R4, !PT ;  /* 0x00000004acac7209 */ /* 0x004fc60007810000 */
[----:B------:R-:W-:Y:S01]  /*5d70*/  LDSM.16.MT88.4 R108, [R220+0xc800] ;  /* 0x00c80000dc6c783b */ /* 0x000fe20000004200 */
[----:B---3--:R-:W-:Y:S01]  /*5d80*/  FMNMX.FTZ R169, R3, R169, !PT ;  /* 0x000000a903a97209 */ /* 0x008fe20007810000 */
[C---:B-1----:R-:W-:Y:S01]  /*5d90*/  FMUL.FTZ R4, R172.reuse, UR4 ;  /* 0x00000004ac047c20 */ /* 0x042fe20008410000 */
[----:B------:R-:W-:Y:S02]  /*5da0*/  FSETP.NEU.FTZ.AND P1, PT, R172, -INF , PT ;  /* 0xff800000ac00780b */ /* 0x000fe40003f3d000 */
[----:B------:R-:W-:Y:S01]  /*5db0*/  FMNMX.FTZ R171, R2, R171, !PT ;  /* 0x000000ab02ab7209 */ /* 0x000fe20007810000 */
[----:B------:R-:W1:Y:S01]  /*5dc0*/  SHFL.BFLY PT, R6, R169, 0x1, 0x1f ;  /* 0x0c201f00a9067f89 */ /* 0x000e6200000e0000 */
[----:B------:R-:W-:Y:S02]  /*5dd0*/  FSEL R4, R4, RZ, P1 ;  /* 0x000000ff04047208 */ /* 0x000fe40000800000 */
[C---:B------:R-:W-:Y:S01]  /*5de0*/  FSETP.NEU.FTZ.AND P1, PT, R171.reuse, -INF , PT ;  /* 0xff800000ab00780b */ /* 0x040fe20003f3d000 */
[----:B------:R-:W-:-:S02]  /*5df0*/  FMUL.FTZ R3, R171, UR4 ;  /* 0x00000004ab037c20 */ /* 0x000fc40008410000 */
[--C-:B------:R-:W-:Y:S01]  /*5e00*/  FFMA.FTZ R2, R37, UR4, -R4.reuse ;  /* 0x0000000425027c23 */ /* 0x100fe20008010804 */
[----:B----4-:R-:W-:Y:S01]  /*5e10*/  FMNMX.FTZ R170, R0, R170, !PT ;  /* 0x000000aa00aa7209 */ /* 0x010fe20007810000 */
[----:B------:R-:W-:Y:S01]  /*5e20*/  FFMA.FTZ R0, R38, UR4, -R4 ;  /* 0x0000000426007c23 */ /* 0x000fe20008010804 */
[----:B------:R-:W-:Y:S01]  /*5e30*/  FSEL R3, R3, RZ, P1 ;  /* 0x000000ff03037208 */ /* 0x000fe20000800000 */
[----:B------:R2:W-:Y:S01]  /*5e40*/  MUFU.EX2 R195, R2 ;  /* 0x0000000200c37308 */ /* 0x0005e20000000800 */
[----:B------:R-:W-:Y:S02]  /*5e50*/  FSETP.NEU.FTZ.AND P1, PT, R170, -INF , PT ;  /* 0xff800000aa00780b */ /* 0x000fe40003f3d000 */
[----:B------:R-:W-:Y:S01]  /*5e60*/  IADD3 R37, PT, PT, R160, R220, RZ ;  /* 0x000000dca0257210 */ /* 0x000fe20007ffe0ff */
[----:B------:R3:W4:Y:S01]  /*5e70*/  MUFU.EX2 R194, R0 ;  /* 0x0000000000c27308 */ /* 0x0007220000000800 */
[----:B------:R-:W-:-:S03]  /*5e80*/  FFMA.FTZ R5, R44, UR4, -R3 ;  /* 0x000000042c057c23 */ /* 0x000fc60008010803 */
[----:B------:R-:W4:Y:S01]  /*5e90*/  LDSM.16.MT88.4 R12, [R37+0xc000] ;  /* 0x00c00000250c783b */ /* 0x000f220000004200 */
[----:B------:R4:W-:Y:S01]  /*5ea0*/  MUFU.EX2 R234, R5 ;  /* 0x0000000500ea7308 */ /* 0x0009e20000000800 */
[--C-:B--2---:R-:W-:Y:S01]  /*5eb0*/  FFMA.FTZ R2, R39, UR4, -R4.reuse ;  /* 0x0000000427027c23 */ /* 0x104fe20008010804 */
[----:B-1----:R-:W-:Y:S01]  /*5ec0*/  FMNMX.FTZ R169, R169, R6, !PT ;  /* 0x00000006a9a97209 */ /* 0x002fe20007810000 */
[--C-:B------:R-:W-:Y:S02]  /*5ed0*/  FFMA.FTZ R6, R53, UR4, -R3.reuse ;  /* 0x0000000435067c23 */ /* 0x100fe40008010803 */
[----:B------:R1:W-:Y:S01]  /*5ee0*/  MUFU.EX2 R159, R2 ;  /* 0x00000002009f7308 */ /* 0x0003e20000000800 */
[----:B---3--:R-:W-:Y:S01]  /*5ef0*/  FFMA.FTZ R0, R52, UR4, -R4 ;  /* 0x0000000434007c23 */ /* 0x008fe20008010804 */
[----:B----4-:R-:W-:Y:S02]  /*5f00*/  F2FP.F16.F32.PACK_AB R32, R194, R195 ;  /* 0x000000c3c220723e */ /* 0x010fe400000000ff */
[----:B------:R-:W-:Y:S01]  /*5f10*/  MUFU.EX2 R155, R6 ;  /* 0x00000006009b7308 */ /* 0x000fe20000000800 */
[----:B------:R-:W-:-:S03]  /*5f20*/  FFMA.FTZ R5, R46, UR4, -R3 ;  /* 0x000000042e057c23 */ /* 0x000fc60008010803 */
[----:B------:R2:W3:Y:S04]  /*5f30*/  MUFU.EX2 R163, R0 ;  /* 0x0000000000a37308 */ /* 0x0004e80000000800 */
[----:B------:R4:W4:Y:S01]  /*5f40*/  MUFU.EX2 R167, R5 ;  /* 0x0000000500a77308 */ /* 0x0009220000000800 */
[----:B-1----:R-:W-:-:S05]  /*5f50*/  FMUL.FTZ R2, R170, UR4 ;  /* 0x00000004aa027c20 */ /* 0x002fca0008410000 */
[----:B------:R-:W-:Y:S02]  /*5f60*/  FSEL R2, R2, RZ, P1 ;  /* 0x000000ff02027208 */ /* 0x000fe40000800000 */
[----:B------:R-:W-:Y:S01]  /*5f70*/  FSETP.NEU.FTZ.AND P1, PT, R169, -INF , PT ;  /* 0xff800000a900780b */ /* 0x000fe20003f3d000 */
[----:B--2---:R-:W-:Y:S01]  /*5f80*/  FFMA.FTZ R0, R45, UR4, -R3 ;  /* 0x000000042d007c23 */ /* 0x004fe20008010803 */
[----:B---3--:R-:W-:Y:S01]  /*5f90*/  F2FP.F16.F32.PACK_AB R34, R163, R159 ;  /* 0x0000009fa322723e */ /* 0x008fe200000000ff */
[--C-:B------:R-:W-:Y:S02]  /*5fa0*/  FFMA.FTZ R6, R9, UR4, -R2.reuse ;  /* 0x0000000409067c23 */ /* 0x100fe40008010802 */
[----:B------:R1:W2:Y:S01]  /*5fb0*/  MUFU.EX2 R168, R0 ;  /* 0x0000000000a87308 */ /* 0x0002a20000000800 */
[--C-:B----4-:R-:W-:Y:S01]  /*5fc0*/  FFMA.FTZ R5, R11, UR4, -R2.reuse ;  /* 0x000000040b057c23 */ /* 0x110fe20008010802 */
[----:B------:R-:W-:Y:S01]  /*5fd0*/  F2FP.F16.F32.PACK_AB R35, R155, R167 ;  /* 0x000000a79b23723e */ /* 0x000fe200000000ff */
[----:B------:R-:W3:Y:S01]  /*5fe0*/  LDSM.16.MT88.4 R8, [R37+0xe000] ;  /* 0x00e000002508783b */ /* 0x000ee20000004200 */
[----:B------:R4:W-:Y:S04]  /*5ff0*/  MUFU.EX2 R39, R6 ;  /* 0x0000000600277308 */ /* 0x0009e80000000800 */
[----:B------:R4:W4:Y:S01]  /*6000*/  MUFU.EX2 R107, R5 ;  /* 0x00000005006b7308 */ /* 0x0009220000000800 */
[----:B-1----:R-:W-:Y:S01]  /*6010*/  FMUL.FTZ R0, R169, UR4 ;  /* 0x00000004a9007c20 */ /* 0x002fe20008410000 */
[----:B--2---:R-:W-:Y:S01]  /*6020*/  F2FP.F16.F32.PACK_AB R33, R168, R234 ;  /* 0x000000eaa821723e */ /* 0x004fe200000000ff */
[----:B----4-:R-:W-:-:S03]  /*6030*/  FFMA.FTZ R6, R17, UR4, -R2 ;  /* 0x0000000411067c23 */ /* 0x010fc60008010802 */
[----:B------:R-:W-:Y:S01]  /*6040*/  FSEL R0, R0, RZ, P1 ;  /* 0x000000ff00007208 */ /* 0x000fe20000800000 */
[----:B------:R-:W-:Y:S01]  /*6050*/  FFMA.FTZ R5, R18, UR4, -R2 ;  /* 0x0000000412057c23 */ /* 0x000fe20008010802 */
[----:B------:R1:W-:Y:S03]  /*6060*/  MUFU.EX2 R106, R6 ;  /* 0x00000006006a7308 */ /* 0x0003e60000000800 */
[--C-:B------:R-:W-:Y:S01]  /*6070*/  FFMA.FTZ R7, R20, UR4, -R0.reuse ;  /* 0x0000000414077c23 */ /* 0x100fe20008010800 */
[----:B------:R-:W-:Y:S01]  /*6080*/  F2FP.F16.F32.PACK_AB R24, R39, R107 ;  /* 0x0000006b2718723e */ /* 0x000fe200000000ff */
[C---:B------:R-:W-:Y:S01]  /*6090*/  HMMA.16816.F32 R76, R32.reuse, R12, RZ ;  /* 0x0000000c204c723c */ /* 0x040fe200000018ff */
[----:B------:R2:W4:Y:S04]  /*60a0*/  MUFU.EX2 R164, R5 ;  /* 0x0000000500a47308 */ /* 0x0005280000000800 */
[----:B------:R3:W-:Y:S03]  /*60b0*/  MUFU.EX2 R232, R7 ;  /* 0x0000000700e87308 */ /* 0x0007e60000000800 */
[----:B------:R-:W-:Y:S01]  /*60c0*/  HMMA.16816.F32 R64, R32, R14, RZ ;  /* 0x0000000e2040723c */ /* 0x000fe200000018ff */
[--C-:B-1----:R-:W-:Y:S01]  /*60d0*/  FFMA.FTZ R6, R19, UR4, -R0.reuse ;  /* 0x0000000413067c23 */ /* 0x102fe20008010800 */
[----:B--2---:R-:W-:-:S03]  /*60e0*/  FFMA.FTZ R5, R23, UR4, -R0 ;  /* 0x0000000417057c23 */ /* 0x004fc60008010800 */
[----:B------:R1:W-:Y:S01]  /*60f0*/  MUFU.EX2 R193, R6 ;  /* 0x0000000600c17308 */ /* 0x0003e20000000800 */
[----:B----4-:R-:W-:Y:S01]  /*6100*/  F2FP.F16.F32.PACK_AB R26, R106, R164 ;  /* 0x000000a46a1a723e */ /* 0x010fe200000000ff */
[--C-:B---3--:R-:W-:Y:S02]  /*6110*/  FFMA.FTZ R7, R55, UR4, -R4.reuse ;  /* 0x0000000437077c23 */ /* 0x108fe40008010804 */
[----:B------:R2:W3:Y:S04]  /*6120*/  MUFU.EX2 R192, R5 ;  /* 0x0000000500c07308 */ /* 0x0004e80000000800 */
[----:B------:R4:W-:Y:S01]  /*6130*/  MUFU.EX2 R166, R7 ;  /* 0x0000000700a67308 */ /* 0x0009e20000000800 */
[----:B-1----:R-:W-:Y:S01]  /*6140*/  FFMA.FTZ R6, R56, UR4, -R4 ;  /* 0x0000000438067c23 */ /* 0x002fe20008010804 */
[----:B--2---:R-:W-:Y:S01]  /*6150*/  FFMA.FTZ R5, R16, UR4, -R0 ;  /* 0x0000000410057c23 */ /* 0x004fe20008010800 */
[----:B---3--:R-:W-:-:S02]  /*6160*/  F2FP.F16.F32.PACK_AB R25, R232, R192 ;  /* 0x000000c0e819723e */ /* 0x008fc400000000ff */
[----:B------:R1:W-:Y:S01]  /*6170*/  MUFU.EX2 R233, R6 ;  /* 0x0000000600e97308 */ /* 0x0003e20000000800 */
[----:B----4-:R-:W-:-:S03]  /*6180*/  FFMA.FTZ R7, R40, UR4, -R2 ;  /* 0x0000000428077c23 */ /* 0x010fc60008010802 */
[----:B------:R2:W3:Y:S01]  /*6190*/  MUFU.EX2 R105, R5 ;  /* 0x0000000500697308 */ /* 0x0004e20000000800 */
[----:B------:R-:W4:Y:S03]  /*61a0*/  LDSM.16.MT88.4 R40, [R37+0xc800] ;  /* 0x00c800002528783b */ /* 0x000f260000004200 */
[----:B------:R3:W-:Y:S01]  /*61b0*/  MUFU.EX2 R252, R7 ;  /* 0x0000000700fc7308 */ /* 0x0007e20000000800 */
[----:B-1----:R-:W-:Y:S01]  /*61c0*/  FFMA.FTZ R6, R60, UR4, -R3 ;  /* 0x000000043c067c23 */ /* 0x002fe20008010803 */
[----:B--2---:R-:W-:Y:S01]  /*61d0*/  FFMA.FTZ R5, R57, UR4, -R4 ;  /* 0x0000000439057c23 */ /* 0x004fe20008010804 */
[----:B---3--:R-:W-:Y:S02]  /*61e0*/  F2FP.F16.F32.PACK_AB R27, R105, R193 ;  /* 0x000000c1691b723e */ /* 0x008fe400000000ff */
[----:B------:R1:W-:Y:S01]  /*61f0*/  MUFU.EX2 R154, R6 ;  /* 0x00000006009a7308 */ /* 0x0003e20000000800 */
[----:B------:R-:W-:-:S03]  /*6200*/  FFMA.FTZ R7, R49, UR4, -R2 ;  /* 0x0000000431077c23 */ /* 0x000fc60008010802 */
[----:B------:R2:W3:Y:S01]  /*6210*/  MUFU.EX2 R104, R5 ;  /* 0x0000000500687308 */ /* 0x0004e20000000800 */
[----:B------:R-:W-:Y:S03]  /*6220*/  HMMA.16816.F32 R72, R24, R12, RZ ;  /* 0x0000000c1848723c */ /* 0x000fe600000018ff */
[----:B------:R3:W-:Y:S01]  /*6230*/  MUFU.EX2 R36, R7 ;  /* 0x0000000700247308 */ /* 0x0007e20000000800 */
[----:B-1----:R-:W-:-:S04]  /*6240*/  FFMA.FTZ R6, R59, UR4, -R3 ;  /* 0x000000043b067c23 */ /* 0x002fc80008010803 */
[C---:B------:R-:W-:Y:S01]  /*6250*/  HMMA.16816.F32 R68, R24.reuse, R14, RZ ;  /* 0x0000000e1844723c */ /* 0x040fe200000018ff */
[----:B------:R-:W1:Y:S01]  /*6260*/  LDSM.16.MT88.4 R12, [R37+0xe800] ;  /* 0x00e80000250c783b */ /* 0x000e620000004200 */
[----:B--2---:R-:W-:Y:S01]  /*6270*/  FFMA.FTZ R5, R54, UR4, -R4 ;  /* 0x0000000436057c23 */ /* 0x004fe20008010804 */
[----:B------:R2:W-:Y:S01]  /*6280*/  MUFU.EX2 R239, R6 ;  /* 0x0000000600ef7308 */ /* 0x0005e20000000800 */
[----:B---3--:R-:W-:Y:S01]  /*6290*/  F2FP.F16.F32.PACK_AB R20, R233, R104 ;  /* 0x00000068e914723e */ /* 0x008fe200000000ff */
[----:B------:R-:W-:Y:S02]  /*62a0*/  FFMA.FTZ R7, R81, UR4, -R0 ;  /* 0x0000000451077c23 */ /* 0x000fe40008010800 */
[----:B------:R3:W4:Y:S01]  /*62b0*/  MUFU.EX2 R238, R5 ;  /* 0x0000000500ee7308 */ /* 0x0007220000000800 */
[----:B------:R-:W-:Y:S03]  /*62c0*/  HMMA.16816.F32 R52, R24, R10, RZ ;  /* 0x0000000a1834723c */ /* 0x000fe600000018ff */
[----:B------:R4:W-:Y:S01]  /*62d0*/  MUFU.EX2 R242, R7 ;  /* 0x0000000700f27308 */ /* 0x0009e20000000800 */
[----:B--2---:R-:W-:-:S04]  /*62e0*/  FFMA.FTZ R6, R47, UR4, -R2 ;  /* 0x000000042f067c23 */ /* 0x004fc80008010802 */
[C---:B------:R-:W-:Y:S01]  /*62f0*/  HMMA.16816.F32 R44, R32.reuse, R124, RZ ;  /* 0x0000007c202c723c */ /* 0x040fe200000018ff */
[--C-:B---3--:R-:W-:Y:S01]  /*6300*/  FFMA.FTZ R5, R61, UR4, -R3.reuse ;  /* 0x000000043d057c23 */ /* 0x108fe20008010803 */
[----:B------:R2:W3:Y:S01]  /*6310*/  MUFU.EX2 R161, R6 ;  /* 0x0000000600a17308 */ /* 0x0004e20000000800 */
[----:B----4-:R-:W-:Y:S01]  /*6320*/  F2FP.F16.F32.PACK_AB R22, R166, R238 ;  /* 0x000000eea616723e */ /* 0x010fe200000000ff */
[----:B------:R-:W-:Y:S02]  /*6330*/  FFMA.FTZ R7, R136, UR4, -R4 ;  /* 0x0000000488077c23 */ /* 0x000fe40008010804 */
[----:B------:R4:W1:Y:S02]  /*6340*/  MUFU.EX2 R162, R5 ;  /* 0x0000000500a27308 */ /* 0x0008640000000800 */
[----:B------:R-:W-:Y:S02]  /*6350*/  HMMA.16816.F32 R60, R32, R8, RZ ;  /* 0x00000008203c723c */ /* 0x000fe400000018ff */
[----:B------:R1:W-:Y:S01]  /*6360*/  MUFU.EX2 R157, R7 ;  /* 0x00000007009d7308 */ /* 0x0003e20000000800 */
[----:B--2---:R-:W-:Y:S01]  /*6370*/  FFMA.FTZ R6, R51, UR4, -R0 ;  /* 0x0000000433067c23 */ /* 0x004fe20008010800 */
[----:B---3--:R-:W-:Y:S01]  /*6380*/  F2FP.F16.F32.PACK_AB R16, R161, R252 ;  /* 0x000000fca110723e */ /* 0x008fe200000000ff */
[----:B----4-:R-:W-:-:S02]  /*6390*/  FFMA.FTZ R5, R58, UR4, -R3 ;  /* 0x000000043a057c23 */ /* 0x010fc40008010803 */
[----:B------:R2:W-:Y:S01]  /*63a0*/  MUFU.EX2 R237, R6 ;  /* 0x0000000600ed7308 */ /* 0x0005e20000000800 */
[----:B------:R-:W-:Y:S01]  /*63b0*/  HMMA.16816.F32 R56, R24, R8, RZ ;  /* 0x000000081838723c */ /* 0x000fe200000018ff */
[----:B------:R-:W-:Y:S01]  /*63c0*/  VIADD R8, R220, 0xc000 ;  /* 0x0000c000dc087836 */ /* 0x000fe20000000000 */
[----:B-1----:R-:W-:Y:S01]  /*63d0*/  F2FP.F16.F32.PACK_AB R21, R162, R154 ;  /* 0x0000009aa215723e */ /* 0x002fe200000000ff */
[----:B------:R1:W3:Y:S01]  /*63e0*/  MUFU.EX2 R165, R5 ;  /* 0x0000000500a57308 */ /* 0x0002e20000000800 */
[----:B------:R-:W-:-:S04]  /*63f0*/  FFMA.FTZ R7, R138, UR4, -R3 ;  /* 0x000000048a077c23 */ /* 0x000fc80008010803 */
[----:B------:R4:W-:Y:S01]  /*6400*/  MUFU.EX2 R152, R7 ;  /* 0x0000000700987308 */ /* 0x0009e20000000800 */
[----:B--2---:R-:W-:Y:S01]  /*6410*/  FFMA.FTZ R6, R80, UR4, -R0 ;  /* 0x0000000450067c23 */ /* 0x004fe20008010800 */
[----:B-1----:R-:W-:-:S03]  /*6420*/  FFMA.FTZ R5, R48, UR4, -R2 ;  /* 0x0000000430057c23 */ /* 0x002fc60008010802 */
[----:B------:R-:W1:Y:S01]  /*6430*/  MUFU.EX2 R243, R6 ;  /* 0x0000000600f37308 */ /* 0x000e620000000800 */
[----:B---3--:R-:W-:-:S03]  /*6440*/  F2FP.F16.F32.PACK_AB R23, R165, R239 ;  /* 0x000000efa517723e */ /* 0x008fc600000000ff */
[----:B------:R2:W3:Y:S01]  /*6450*/  MUFU.EX2 R240, R5 ;  /* 0x0000000500f07308 */ /* 0x0004e20000000800 */
[----:B----4-:R-:W-:-:S03]  /*6460*/  FFMA.FTZ R7, R133, UR4, -R3 ;  /* 0x0000000485077c23 */ /* 0x010fc60008010803 */
[----:B------:R-:W-:Y:S01]  /*6470*/  HMMA.16816.F32 R88, R20, R42, R64 ;  /* 0x0000002a1458723c */ /* 0x000fe20000001840 */
[----:B------:R4:W-:Y:S01]  /*6480*/  MUFU.EX2 R174, R7 ;  /* 0x0000000700ae7308 */ /* 0x0009e20000000800 */
[----:B-1----:R-:W-:Y:S01]  /*6490*/  F2FP.F16.F32.PACK_AB R19, R243, R242 ;  /* 0x000000f2f313723e */ /* 0x002fe200000000ff */
[----:B------:R-:W-:-:S05]  /*64a0*/  FFMA.FTZ R6, R137, UR4, -R4 ;  /* 0x0000000489067c23 */ /* 0x000fca0008010804 */
[----:B------:R-:W-:Y:S01]  /*64b0*/  HMMA.16816.F32 R76, R20, R40, R76 ;  /* 0x00000028144c723c */ /* 0x000fe2000000184c */
[----:B--2---:R-:W-:Y:S01]  /*64c0*/  VIADD R5, R220, 0xc040 ;  /* 0x0000c040dc057836 */ /* 0x004fe20000000000 */
[----:B------:R-:W-:Y:S01]  /*64d0*/  @P0 IADD3 R5, PT, PT, R8, -0x40, RZ ;  /* 0xffffffc008050810 */ /* 0x000fe20007ffe0ff */
[----:B------:R-:W-:Y:S01]  /*64e0*/  FFMA.FTZ R8, R50, UR4, -R0 ;  /* 0x0000000432087c23 */ /* 0x000fe20008010800 */
[----:B---3--:R-:W-:Y:S01]  /*64f0*/  F2FP.F16.F32.PACK_AB R18, R36, R240 ;  /* 0x000000f02412723e */ /* 0x008fe200000000ff */
[----:B------:R1:W-:Y:S01]  /*6500*/  MUFU.EX2 R153, R6 ;  /* 0x0000000600997308 */ /* 0x0003e20000000800 */
[----:B----4-:R-:W-:Y:S01]  /*6510*/  FFMA.FTZ R7, R93, UR4, -R2 ;  /* 0x000000045d077c23 */ /* 0x010fe20008010802 */
[----:B------:R-:W2:Y:S01]  /*6520*/  LDSM.16.MT88.4 R112, [R5] ;  /* 0x000000000570783b */ /* 0x000ea20000004200 */
[----:B------:R-:W-:Y:S01]  /*6530*/  IMAD.IADD R38, R160, 0x1, R5 ;  /* 0x00000001a0267824 */ /* 0x000fe200078e0205 */
[----:B------:R-:W3:Y:S01]  /*6540*/  MUFU.EX2 R241, R8 ;  /* 0x0000000800f17308 */ /* 0x000ee20000000800 */
[----:B------:R-:W-:Y:S01]  /*6550*/  HMMA.16816.F32 R48, R32, R10, RZ ;  /* 0x0000000a2030723c */ /* 0x000fe200000018ff */
[----:B------:R-:W-:Y:S01]  /*6560*/  LDSM.16.MT88.4 R116, [R5+0x800] ;  /* 0x000800000574783b */ /* 0x000fe20000004200 */
[----:B------:R-:W-:Y:S01]  /*6570*/  IMAD.MOV.U32 R160, RZ, RZ, R155 ;  /* 0x000000ffffa07224 */ /* 0x000fe200078e009b */
[----:B------:R4:W-:Y:S02]  /*6580*/  MUFU.EX2 R235, R7 ;  /* 0x0000000700eb7308 */ /* 0x0009e40000000800 */
[----:B------:R-:W2:Y:S03]  /*6590*/  LDSM.16.MT88.4 R120, [R38] ;  /* 0x000000002678783b */ /* 0x000ea60000004200 */
[----:B------:R-:W-:Y:S01]  /*65a0*/  HMMA.16816.F32 R60, R20, R12, R60 ;  /* 0x0000000c143c723c */ /* 0x000fe2000000183c */
[----:B------:R-:W2:Y:S01]  /*65b0*/  LDSM.16.MT88.4 R64, [R38+0x800] ;  /* 0x000800002640783b */ /* 0x000ea20000004200 */
[----:B-1----:R-:W-:Y:S01]  /*65c0*/  FFMA.FTZ R6, R134, UR4, -R4 ;  /* 0x0000000486067c23 */ /* 0x002fe20008010804 */
[----:B---3--:R-:W-:-:S03]  /*65d0*/  F2FP.F16.F32.PACK_AB R17, R241, R237 ;  /* 0x000000edf111723e */ /* 0x008fc600000000ff */
[----:B------:R1:W-:Y:S02]  /*65e0*/  MUFU.EX2 R173, R6 ;  /* 0x0000000600ad7308 */ /* 0x0003e40000000800 */
[----:B------:R-:W-:Y:S01]  /*65f0*/  HMMA.16816.F32 R8, R24, R124, RZ ;  /* 0x0000007c1808723c */ /* 0x000fe200000018ff */
[----:B----4-:R-:W-:Y:S01]  /*6600*/  FFMA.FTZ R7, R87, UR4, -R2 ;  /* 0x0000000457077c23 */ /* 0x010fe20008010802 */
[----:B------:R-:W-:Y:S01]  /*6610*/  MOV R124, R107 ;  /* 0x0000006b007c7202 */ /* 0x000fe20000000f00 */
[----:B------:R-:W-:Y:S02]  /*6620*/  IMAD.MOV.U32 R125, RZ, RZ, R154 ;  /* 0x000000ffff7d7224 */ /* 0x000fe400078e009a */
[----:B------:R3:W-:Y:S03]  /*6630*/  MUFU.EX2 R229, R7 ;  /* 0x0000000700e57308 */ /* 0x0007e60000000800 */
[----:B------:R-:W-:Y:S01]  /*6640*/  HMMA.16816.F32 R72, R16, R40, R72 ;  /* 0x000000281048723c */ /* 0x000fe20000001848 */
[----:B-1----:R-:W-:-:S07]  /*6650*/  FFMA.FTZ R6, R132, UR4, -R3 ;  /* 0x0000000484067c23 */ /* 0x002fce0008010803 */
[----:B------:R-:W-:Y:S01]  /*6660*/  HMMA.16816.F32 R80, R16, R42, R68 ;  /* 0x0000002a1050723c */ /* 0x000fe20000001844 */
[----:B------:R1:W-:Y:S01]  /*6670*/  MUFU.EX2 R230, R6 ;  /* 0x0000000600e67308 */ /* 0x0003e20000000800 */
[----:B---3--:R-:W-:-:S04]  /*6680*/  FFMA.FTZ R7, R95, UR4, -R0 ;  /* 0x000000045f077c23 */ /* 0x008fc80008010800 */
[----:B------:R3:W-:Y:S02]  /*6690*/  MUFU.EX2 R227, R7 ;  /* 0x0000000700e37308 */ /* 0x0007e40000000800 */
[----:B--2---:R-:W-:Y:S01]  /*66a0*/  HMMA.16816.F32 R40, R24, R112, RZ ;  /* 0x000000701828723c */ /* 0x004fe200000018ff */
[----:B-1----:R-:W-:-:S07]  /*66b0*/  FFMA.FTZ R6, R135, UR4, -R3 ;  /* 0x0000000487067c23 */ /* 0x002fce0008010803 */
[----:B------:R-:W-:Y:S01]  /*66c0*/  HMMA.16816.F32 R56, R16, R12, R56 ;  /* 0x0000000c1038723c */ /* 0x000fe20000001838 */
[----:B---3--:R-:W-:-:S07]  /*66d0*/  FFMA.FTZ R7, R85, UR4, -R0 ;  /* 0x0000000455077c23 */ /* 0x008fce0008010800 */
[-C--:B------:R-:W-:Y:S01]  /*66e0*/  HMMA.16816.F32 R140, R16, R14.reuse, R52 ;  /* 0x0000000e108c723c */ /* 0x080fe20000001834 */
[----:B------:R1:W-:Y:S01]  /*66f0*/  MUFU.EX2 R226, R7 ;  /* 0x0000000700e27308 */ /* 0x0003e20000000800 */
[----:B------:R-:W-:Y:S06]  /*6700*/  LDSM.16.MT88.4 R52, [R38+0x2000] ;  /* 0x002000002634783b */ /* 0x000fec0000004200 */
[----:B------:R-:W-:Y:S01]  /*6710*/  HMMA.16816.F32 R128, R20, R14, R48 ;  /* 0x0000000e1480723c */ /* 0x000fe20000001830 */
[----:B-1----:R-:W-:-:S07]  /*6720*/  FFMA.FTZ R7, R144, UR4, -R4 ;  /* 0x0000000490077c23 */ /* 0x002fce0008010804 */
[----:B------:R-:W-:Y:S01]  /*6730*/  HMMA.16816.F32 R12, R32, R112, RZ ;  /* 0x00000070200c723c */ /* 0x000fe200000018ff */
[----:B------:R-:W-:Y:S01]  /*6740*/  IMAD.MOV.U32 R113, RZ, RZ, R106 ;  /* 0x000000ffff717224 */ /* 0x000fe200078e006a */
[----:B------:R1:W-:Y:S01]  /*6750*/  MUFU.EX2 R221, R7 ;  /* 0x0000000700dd7308 */ /* 0x0003e20000000800 */
[----:B------:R-:W-:-:S05]  /*6760*/  IMAD.MOV.U32 R112, RZ, RZ, R105 ;  /* 0x000000ffff707224 */ /* 0x000fca00078e0069 */
[----:B------:R-:W-:Y:S08]  /*6770*/  HMMA.16816.F32 R48, R32, R120, RZ ;  /* 0x000000782030723c */ /* 0x000ff000000018ff */
[----:B------:R-:W-:Y:S01]  /*6780*/  HMMA.16816.F32 R176, R16, R108, R8 ;  /* 0x0000006c10b0723c */ /* 0x000fe20000001808 */
[--C-:B------:R-:W-:Y:S01]  /*6790*/  FFMA.FTZ R8, R139, UR4, -R4.reuse ;  /* 0x000000048b087c23 */ /* 0x100fe20008010804 */
[----:B-1----:R-:W-:-:S03]  /*67a0*/  FFMA.FTZ R7, R146, UR4, -R4 ;  /* 0x0000000492077c23 */ /* 0x002fc60008010804 */
[----:B------:R1:W2:Y:S03]  /*67b0*/  MUFU.EX2 R156, R8 ;  /* 0x00000008009c7308 */ /* 0x0002a60000000800 */
[----:B------:R-:W-:Y:S01]  /*67c0*/  HMMA.16816.F32 R248, R16, R116, R40 ;  /* 0x0000007410f8723c */ /* 0x000fe20000001828 */
[----:B------:R-:W3:Y:S01]  /*67d0*/  LDSM.16.MT88.4 R40, [R37+0xf000] ;  /* 0x00f000002528783b */ /* 0x000ee20000004200 */
[----:B------:R4:W-:Y:S06]  /*67e0*/  MUFU.EX2 R224, R7 ;  /* 0x0000000700e07308 */ /* 0x0009ec0000000800 */
[----:B------:R-:W-:Y:S01]  /*67f0*/  HMMA.16816.F32 R180, R20, R108, R44 ;  /* 0x0000006c14b4723c */ /* 0x000fe2000000182c */
[----:B------:R-:W3:Y:S07]  /*6800*/  LDSM.16.MT88.4 R44, [R37+0xd000] ;  /* 0x00d00000252c783b */ /* 0x000eee0000004200 */
[----:B-1----:R-:W-:Y:S01]  /*6810*/  HMMA.16816.F32 R8, R24, R120, RZ ;  /* 0x000000781808723c */ /* 0x002fe200000018ff */
[----:B------:R1:W-:Y:S01]  /*6820*/  MUFU.EX2 R120, R6 ;  /* 0x0000000600787308 */ /* 0x0003e20000000800 */
[----:B--2---:R-:W-:Y:S01]  /*6830*/  MOV R121, R156 ;  /* 0x0000009c00797202 */ /* 0x004fe20000000f00 */
[----:B----4-:R-:W-:Y:S01]  /*6840*/  FFMA.FTZ R7, R150, UR4, -R3 ;  /* 0x0000000496077c23 */ /* 0x010fe20008010803 */
[----:B------:R-:W-:Y:S01]  /*6850*/  MOV R150, R113 ;  /* 0x0000007100967202 */ /* 0x000fe20000000f00 */
[----:B------:R-:W-:-:S02]  /*6860*/  IMAD.MOV.U32 R113, RZ, RZ, R192 ;  /* 0x000000ffff717224 */ /* 0x000fc400078e00c0 */
[----:B------:R2:W-:Y:S01]  /*6870*/  MUFU.EX2 R218, R7 ;  /* 0x0000000700da7308 */ /* 0x0005e20000000800 */
[----:B------:R-:W-:Y:S01]  /*6880*/  HMMA.16816.F32 R188, R20, R116, R12 ;  /* 0x0000007414bc723c */ /* 0x000fe2000000180c */
[----:B------:R-:W-:Y:S01]  /*6890*/  IMAD.MOV.U32 R116, RZ, RZ, R39 ;  /* 0x000000ffff747224 */ /* 0x000fe200078e0027 */
[----:B------:R-:W-:Y:S01]  /*68a0*/  MOV R117, R104 ;  /* 0x0000006800757202 */ /* 0x000fe20000000f00 */
[----:B-1----:R-:W-:-:S05]  /*68b0*/  FFMA.FTZ R6, R92, UR4, -R2 ;  /* 0x000000045c067c23 */ /* 0x002fca0008010802 */
[----:B------:R-:W-:Y:S01]  /*68c0*/  HMMA.16816.F32 R12, R20, R64, R48 ;  /* 0x00000040140c723c */ /* 0x000fe20000001830 */
[----:B------:R-:W-:Y:S01]  /*68d0*/  LDSM.16.MT88.4 R48, [R220+0xe800] ;  /* 0x00e80000dc30783b */ /* 0x000fe20000004200 */
[----:B------:R1:W4:Y:S01]  /*68e0*/  MUFU.EX2 R236, R6 ;  /* 0x0000000600ec7308 */ /* 0x0003220000000800 */
[----:B--2---:R-:W-:-:S05]  /*68f0*/  IMAD.MOV.U32 R7, RZ, RZ, R121 ;  /* 0x000000ffff077224 */ /* 0x004fca00078e0079 */
[----:B------:R-:W-:Y:S01]  /*6900*/  HMMA.16816.F32 R244, R16, R64, R8 ;  /* 0x0000004010f4723c */ /* 0x000fe20000001808 */
[----:B------:R-:W-:Y:S01]  /*6910*/  IMAD.MOV.U32 R64, RZ, RZ, R174 ;  /* 0x000000ffff407224 */ /* 0x000fe200078e00ae */
[----:B------:R-:W-:Y:S01]  /*6920*/  MOV R65, R173 ;  /* 0x000000ad00417202 */ /* 0x000fe20000000f00 */
[----:B------:R-:W-:Y:S01]  /*6930*/  IMAD.MOV.U32 R187, RZ, RZ, R188 ;  /* 0x000000ffffbb7224 */ /* 0x000fe200078e00bc */
[----:B------:R-:W-:Y:S01]  /*6940*/  MOV R186, R189 ;  /* 0x000000bd00ba7202 */ /* 0x000fe20000000f00 */
[----:B------:R-:W-:Y:S02]  /*6950*/  IMAD.MOV.U32 R185, RZ, RZ, R190 ;  /* 0x000000ffffb97224 */ /* 0x000fe400078e00be */
[----:B------:R-:W-:Y:S02]  /*6960*/  IMAD.MOV.U32 R184, RZ, RZ, R191 ;  /* 0x000000ffffb87224 */ /* 0x000fe400078e00bf */
[----:B-1----:R-:W-:Y:S01]  /*6970*/  FFMA.FTZ R6, R86, UR4, -R2 ;  /* 0x0000000456067c23 */ /* 0x002fe20008010802 */
[----:B----4-:R-:W-:Y:S01]  /*6980*/  F2FP.F16.F32.PACK_AB R8, R236, R235 ;  /* 0x000000ebec08723e */ /* 0x010fe200000000ff */
[----:B------:R-:W-:Y:S01]  /*6990*/  IMAD.MOV.U32 R158, RZ, RZ, R15 ;  /* 0x000000ffff9e7224 */ /* 0x000fe200078e000f */
[----:B------:R-:W-:Y:S01]  /*69a0*/  MOV R109, R13 ;  /* 0x0000000d006d7202 */ /* 0x000fe20000000f00 */
[----:B------:R1:W2:Y:S01]  /*69b0*/  MUFU.EX2 R231, R6 ;  /* 0x0000000600e77308 */ /* 0x0002a20000000800 */
[----:B------:R-:W-:Y:S01]  /*69c0*/  IMAD.MOV.U32 R156, RZ, RZ, R12 ;  /* 0x000000ffff9c7224 */ /* 0x000fe200078e000c */
[----:B------:R-:W-:Y:S01]  /*69d0*/  F2FP.F16.F32.PACK_AB R12, R157, R153 ;  /* 0x000000999d0c723e */ /* 0x000fe200000000ff */
[----:B------:R-:W-:Y:S01]  /*69e0*/  IMAD.MOV.U32 R108, RZ, RZ, R14 ;  /* 0x000000ffff6c7224 */ /* 0x000fe200078e000e */
[----:B------:R-:W-:-:S02]  /*69f0*/  F2FP.F16.F32.PACK_AB R13, R230, R152 ;  /* 0x00000098e60d723e */ /* 0x000fc400000000ff */
[----:B------:R-:W-:Y:S02]  /*6a00*/  F2FP.F16.F32.PACK_AB R14, R121, R65 ;  /* 0x00000041790e723e */ /* 0x000fe400000000ff */
[----:B------:R-:W-:Y:S02]  /*6a10*/  F2FP.F16.F32.PACK_AB R15, R120, R64 ;  /* 0x00000040780f723e */ /* 0x000fe400000000ff */
[----:B------:R-:W-:Y:S01]  /*6a20*/  MOV R121, R166 ;  /* 0x000000a600797202 */ /* 0x000fe20000000f00 */
[----:B-1----:R-:W-:Y:S01]  /*6a30*/  FFMA.FTZ R6, R94, UR4, -R0 ;  /* 0x000000045e067c23 */ /* 0x002fe20008010800 */
[----:B--2---:R-:W-:-:S03]  /*6a40*/  F2FP.F16.F32.PACK_AB R10, R231, R229 ;  /* 0x000000e5e70a723e */ /* 0x004fc600000000ff */
[C---:B---3--:R-:W-:Y:S01]  /*6a50*/  HMMA.16816.F32 R132, R12.reuse, R40, R60 ;  /* 0x000000280c84723c */ /* 0x048fe2000000183c */
[----:B------:R-:W1:Y:S01]  /*6a60*/  LDSM.16.MT88.4 R60, [R220+0xe000] ;  /* 0x00e00000dc3c783b */ /* 0x000e620000004200 */
[----:B------:R2:W3:Y:S06]  /*6a70*/  MUFU.EX2 R225, R6 ;  /* 0x0000000600e17308 */ /* 0x0004ec0000000800 */
[----:B------:R-:W-:Y:S01]  /*6a80*/  HMMA.16816.F32 R68, R12, R44, R76 ;  /* 0x0000002c0c44723c */ /* 0x000fe2000000184c */
[----:B--2---:R-:W-:Y:S01]  /*6a90*/  FFMA.FTZ R6, R84, UR4, -R0 ;  /* 0x0000000454067c23 */ /* 0x004fe20008010800 */
[----:B---3--:R-:W-:-:S06]  /*6aa0*/  F2FP.F16.F32.PACK_AB R9, R225, R227 ;  /* 0x000000e3e109723e */ /* 0x008fcc00000000ff */
[C---:B------:R-:W-:Y:S01]  /*6ab0*/  HMMA.16816.F32 R84, R12.reuse, R46, R88 ;  /* 0x0000002e0c54723c */ /* 0x040fe20000001858 */
[----:B------:R-:W2:Y:S07]  /*6ac0*/  MUFU.EX2 R228, R6 ;  /* 0x0000000600e47308 */ /* 0x000eae0000000800 */
[----:B------:R-:W-:Y:S01]  /*6ad0*/  HMMA.16816.F32 R128, R12, R42, R128 ;  /* 0x0000002a0c80723c */ /* 0x000fe20000001880 */
[----:B--2---:R-:W-:Y:S01]  /*6ae0*/  F2FP.F16.F32.PACK_AB R11, R228, R226 ;  /* 0x000000e2e40b723e */ /* 0x004fe200000000ff */
[--C-:B------:R-:W-:Y:S01]  /*6af0*/  FFMA.FTZ R6, R147, UR4, -R4.reuse ;  /* 0x0000000493067c23 */ /* 0x100fe20008010804 */
[----:B------:R-:W-:-:S05]  /*6b00*/  FFMA.FTZ R4, R145, UR4, -R4 ;  /* 0x0000000491047c23 */ /* 0x000fca0008010804 */
[----:B------:R-:W-:Y:S01]  /*6b10*/  HMMA.16816.F32 R88, R32, R52, RZ ;  /* 0x000000342058723c */ /* 0x000fe200000018ff */
[----:B------:R-:W-:Y:S01]  /*6b20*/  LDSM.16.MT88.4 R144, [R37+0xf800] ;  /* 0x00f800002590783b */ /* 0x000fe20000004200 */
[----:B------:R2:W3:Y:S04]  /*6b30*/  MUFU.EX2 R223, R6 ;  /* 0x0000000600df7308 */ /* 0x0004e80000000800 */
[----:B------:R4:W1:Y:S02]  /*6b40*/  MUFU.EX2 R222, R4 ;  /* 0x0000000400de7308 */ /* 0x0008640000000800 */
[----:B------:R-:W-:Y:S01]  /*6b50*/  HMMA.16816.F32 R136, R8, R40, R56 ;  /* 0x000000280888723c */ /* 0x000fe20000001838 */
[----:B------:R-:W1:Y:S01]  /*6b60*/  LDSM.16.MT88.4 R56, [R5+0x2000] ;  /* 0x002000000538783b */ /* 0x000e620000004200 */
[----:B--2---:R-:W-:-:S06]  /*6b70*/  FFMA.FTZ R6, R149, UR4, -R3 ;  /* 0x0000000495067c23 */ /* 0x004fcc0008010803 */
[C---:B------:R-:W-:Y:S01]  /*6b80*/  HMMA.16816.F32 R76, R8.reuse, R46, R80 ;  /* 0x0000002e084c723c */ /* 0x040fe20000001850 */
[----:B------:R2:W2:Y:S01]  /*6b90*/  LDSM.16.MT88.4 R80, [R37+0xd800] ;  /* 0x00d800002550783b */ /* 0x0004a20000004200 */
[----:B---3--:R-:W-:Y:S01]  /*6ba0*/  F2FP.F16.F32.PACK_AB R200, R223, R221 ;  /* 0x000000dddfc8723e */ /* 0x008fe200000000ff */
[----:B------:R3:W3:Y:S01]  /*6bb0*/  MUFU.EX2 R219, R6 ;  /* 0x0000000600db7308 */ /* 0x0006e20000000800 */
[----:B----4-:R-:W-:Y:S01]  /*6bc0*/  FFMA.FTZ R4, R148, UR4, -R3 ;  /* 0x0000000494047c23 */ /* 0x010fe20008010803 */
[----:B-1----:R-:W-:Y:S01]  /*6bd0*/  F2FP.F16.F32.PACK_AB R202, R222, R224 ;  /* 0x000000e0deca723e */ /* 0x002fe200000000ff */
[----:B------:R-:W-:Y:S01]  /*6be0*/  IMAD.MOV.U32 R149, RZ, RZ, R112 ;  /* 0x000000ffff957224 */ /* 0x000fe200078e0070 */
[----:B------:R-:W-:Y:S01]  /*6bf0*/  MOV R148, R120 ;  /* 0x0000007800947202 */ /* 0x000fe20000000f00 */
[----:B------:R1:W-:Y:S01]  /*6c00*/  MUFU.EX2 R216, R4 ;  /* 0x0000000400d87308 */ /* 0x0003e20000000800 */
[----:B------:R-:W-:Y:S01]  /*6c10*/  HMMA.16816.F32 R72, R8, R44, R72 ;  /* 0x0000002c0848723c */ /* 0x000fe20000001848 */
[----:B------:R-:W4:Y:S01]  /*6c20*/  LDSM.16.MT88.4 R44, [R5+0x2800] ;  /* 0x00280000052c783b */ /* 0x000f220000004200 */
[----:B------:R-:W-:-:S02]  /*6c30*/  IMAD.MOV.U32 R112, RZ, RZ, R194 ;  /* 0x000000ffff707224 */ /* 0x000fc400078e00c2 */
[----:B------:R-:W-:Y:S02]  /*6c40*/  IMAD.MOV.U32 R120, RZ, RZ, R165 ;  /* 0x000000ffff787224 */ /* 0x000fe400078e00a5 */
[----:B---3--:R-:W-:Y:S01]  /*6c50*/  FFMA.FTZ R6, R151, UR4, -R3 ;  /* 0x0000000497067c23 */ /* 0x008fe20008010803 */
[--C-:B------:R-:W-:Y:S01]  /*6c60*/  FFMA.FTZ R3, R103, UR4, -R2.reuse ;  /* 0x0000000467037c23 */ /* 0x100fe20008010802 */
[----:B------:R-:W-:Y:S01]  /*6c70*/  HMMA.16816.F32 R140, R8, R42, R140 ;  /* 0x0000002a088c723c */ /* 0x000fe2000000188c */
[----:B------:R-:W3:Y:S01]  /*6c80*/  LDSM.16.MT88.4 R40, [R38+0x2800] ;  /* 0x002800002628783b */ /* 0x000ee20000004200 */
[----:B------:R2:W2:Y:S01]  /*6c90*/  MUFU.EX2 R217, R6 ;  /* 0x0000000600d97308 */ /* 0x0004a20000000800 */
[----:B-1----:R-:W-:Y:S01]  /*6ca0*/  FFMA.FTZ R4, R97, UR4, -R2 ;  /* 0x0000000461047c23 */ /* 0x002fe20008010802 */
[----:B------:R-:W-:Y:S01]  /*6cb0*/  F2FP.F16.F32.PACK_AB R201, R219, R218 ;  /* 0x000000dadbc9723e */ /* 0x000fe200000000ff */
[----:B------:R-:W-:Y:S01]  /*6cc0*/  IMAD.MOV.U32 R151, RZ, RZ, R117 ;  /* 0x000000ffff977224 */ /* 0x000fe200078e0075 */
[----:B------:R1:W-:Y:S01]  /*6cd0*/  MUFU.EX2 R215, R3 ;  /* 0x0000000300d77308 */ /* 0x0003e20000000800 */
[----:B------:R-:W-:Y:S01]  /*6ce0*/  IMAD.MOV.U32 R117, RZ, RZ, R195 ;  /* 0x000000ffff757224 */ /* 0x000fe200078e00c3 */
[----:B------:R-:W-:Y:S01]  /*6cf0*/  HMMA.16816.F32 R104, R32, R60, RZ ;  /* 0x0000003c2068723c */ /* 0x000fe200000018ff */
[----:B--2---:R-:W-:Y:S01]  /*6d00*/  IMAD.MOV.U32 R37, RZ, RZ, R148 ;  /* 0x000000ffff257224 */ /* 0x004fe200078e0094 */
[----:B------:R2:W-:Y:S01]  /*6d10*/  MUFU.EX2 R212, R4 ;  /* 0x0000000400d47308 */ /* 0x0005e20000000800 */
[----:B------:R-:W-:Y:S01]  /*6d20*/  FFMA.FTZ R6, R101, UR4, -R2 ;  /* 0x0000000465067c23 */ /* 0x000fe20008010802 */
[----:B------:R-:W-:-:S04]  /*6d30*/  F2FP.F16.F32.PACK_AB R203, R217, R216 ;  /* 0x000000d8d9cb723e */ /* 0x000fc800000000ff */
[----:B------:R-:W-:Y:S01]  /*6d40*/  HMMA.16816.F32 R92, R24, R56, RZ ;  /* 0x00000038185c723c */ /* 0x000fe200000018ff */
[----:B-1----:R-:W-:Y:S01]  /*6d50*/  FFMA.FTZ R3, R96, UR4, -R2 ;  /* 0x0000000460037c23 */ /* 0x002fe20008010802 */
[----:B------:R-:W-:Y:S01]  /*6d60*/  FFMA.FTZ R2, R100, UR4, -R0 ;  /* 0x0000000464027c23 */ /* 0x000fe20008010800 */
[----:B------:R-:W1:Y:S01]  /*6d70*/  MUFU.EX2 R214, R6 ;  /* 0x0000000600d67308 */ /* 0x000e620000000800 */
[----:B--2---:R-:W-:-:S03]  /*6d80*/  MOV R4, R65 ;  /* 0x0000004100047202 */ /* 0x004fc60000000f00 */
[----:B------:R2:W4:Y:S01]  /*6d90*/  MUFU.EX2 R213, R3 ;  /* 0x0000000300d57308 */ /* 0x0005220000000800 */
[----:B------:R-:W-:Y:S03]  /*6da0*/  HMMA.16816.F32 R68, R200, R80, R68 ;  /* 0x00000050c844723c */ /* 0x000fe60000001844 */
[----:B------:R3:W-:Y:S05]  /*6db0*/  MUFU.EX2 R175, R2 ;  /* 0x0000000200af7308 */ /* 0x0007ea0000000800 */
[----:B------:R-:W-:Y:S01]  /*6dc0*/  HMMA.16816.F32 R208, R20, R48, R104 ;  /* 0x0000003014d0723c */ /* 0x000fe20000001868 */
[----:B-1----:R-:W-:Y:S01]  /*6dd0*/  F2FP.F16.F32.PACK_AB R196, R214, R215 ;  /* 0x000000d7d6c4723e */ /* 0x002fe200000000ff */
[----:B------:R-:W-:Y:S01]  /*6de0*/  IMAD.MOV.U32 R105, RZ, RZ, R153 ;  /* 0x000000ffff697224 */ /* 0x000fe200078e0099 */
[----:B------:R-:W-:Y:S01]  /*6df0*/  MOV R104, R152 ;  /* 0x0000009800687202 */ /* 0x000fe20000000f00 */
[----:B------:R-:W-:-:S02]  /*6e00*/  IMAD.MOV.U32 R106, RZ, RZ, R159 ;  /* 0x000000ffff6a7224 */ /* 0x000fc400078e009f */
[--C-:B--2---:R-:W-:Y:S01]  /*6e10*/  FFMA.FTZ R3, R98, UR4, -R0.reuse ;  /* 0x0000000462037c23 */ /* 0x104fe20008010800 */
[----:B----4-:R-:W-:Y:S01]  /*6e20*/  F2FP.F16.F32.PACK_AB R198, R213, R212 ;  /* 0x000000d4d5c6723e */ /* 0x010fe200000000ff */
[----:B------:R-:W-:Y:S01]  /*6e30*/  HMMA.16816.F32 R152, R16, R44, R92 ;  /* 0x0000002c1098723c */ /* 0x000fe2000000185c */
[--C-:B---3--:R-:W-:Y:S01]  /*6e40*/  FFMA.FTZ R2, R102, UR4, -R0.reuse ;  /* 0x0000000466027c23 */ /* 0x108fe20008010800 */
[----:B------:R-:W-:Y:S01]  /*6e50*/  FFMA.FTZ R0, R99, UR4, -R0 ;  /* 0x0000000463007c23 */ /* 0x000fe20008010800 */
[----:B------:R-:W1:Y:S01]  /*6e60*/  MUFU.EX2 R173, R3 ;  /* 0x0000000300ad7308 */ /* 0x000e620000000800 */
[----:B------:R-:W-:-:S03]  /*6e70*/  MOV R107, R161 ;  /* 0x000000a1006b7202 */ /* 0x000fc60000000f00 */
[----:B------:R2:W-:Y:S01]  /*6e80*/  MUFU.EX2 R174, R2 ;  /* 0x0000000200ae7308 */ /* 0x0005e20000000800 */
[----:B------:R-:W-:Y:S03]  /*6e90*/  HMMA.16816.F32 R96, R32, R56, RZ ;  /* 0x000000382060723c */ /* 0x000fe600000018ff */
[----:B------:R-:W3:Y:S05]  /*6ea0*/  MUFU.EX2 R39, R0 ;  /* 0x0000000000277308 */ /* 0x000eea0000000800 */
[----:B------:R-:W-:Y:S01]  /*6eb0*/  HMMA.16816.F32 R100, R24, R60, RZ ;  /* 0x0000003c1864723c */ /* 0x000fe200000018ff */
[----:B-1----:R-:W-:Y:S01]  /*6ec0*/  F2FP.F16.F32.PACK_AB R197, R173, R175 ;  /* 0x000000afadc5723e */ /* 0x002fe200000000ff */
[----:B------:R-:W-:-:S02]  /*6ed0*/  IMAD.MOV.U32 R3, RZ, RZ, R64 ;  /* 0x000000ffff037224 */ /* 0x000fc400078e0040 */
[----:B--2---:R-:W-:Y:S02]  /*6ee0*/  IMAD.MOV.U32 R2, RZ, RZ, R124 ;  /* 0x000000ffff027224 */ /* 0x004fe400078e007c */
[----:B------:R-:W-:Y:S02]  /*6ef0*/  IMAD.MOV.U32 R124, RZ, RZ, R167 ;  /* 0x000000ffff7c7224 */ /* 0x000fe400078e00a7 */
[----:B------:R-:W-:Y:S01]  /*6f00*/  HMMA.16816.F32 R92, R24, R122, RZ ;  /* 0x0000007a185c723c */ /* 0x000fe200000018ff */
[----:B---3--:R-:W-:Y:S01]  /*6f10*/  F2FP.F16.F32.PACK_AB R199, R39, R174 ;  /* 0x000000ae27c7723e */ /* 0x008fe200000000ff */
[----:B------:R-:W-:-:S06]  /*6f20*/  IMAD.MOV.U32 R0, RZ, RZ, R150 ;  /* 0x000000ffff007224 */ /* 0x000fcc00078e0096 */
[C---:B------:R-:W-:Y:S08]  /*6f30*/  HMMA.16816.F32 R72, R196.reuse, R80, R72 ;  /* 0x00000050c448723c */ /* 0x040ff00000001848 */
[-C--:B------:R-:W-:Y:S08]  /*6f40*/  HMMA.16816.F32 R76, R196, R82.reuse, R76 ;  /* 0x00000052c44c723c */ /* 0x080ff0000000184c */
[----:B------:R-:W-:Y:S08]  /*6f50*/  HMMA.16816.F32 R80, R200, R82, R84 ;  /* 0x00000052c850723c */ /* 0x000ff00000001854 */
[----:B------:R-:W-:Y:S01]  /*6f60*/  HMMA.16816.F32 R84, R24, R52, RZ ;  /* 0x000000341854723c */ /* 0x000fe200000018ff */
[----:B------:R-:W-:Y:S01]  /*6f70*/  IMAD.MOV.U32 R53, RZ, RZ, R7 ;  /* 0x000000ffff357224 */ /* 0x000fe200078e0007 */
[----:B------:R-:W-:Y:S01]  /*6f80*/  MOV R52, R149 ;  /* 0x0000009500347202 */ /* 0x000fe20000000f00 */
[----:B------:R-:W-:-:S05]  /*6f90*/  IMAD.MOV.U32 R7, RZ, RZ, R117 ;  /* 0x000000ffff077224 */ /* 0x000fca00078e0075 */
[C---:B------:R-:W-:Y:S01]  /*6fa0*/  HMMA.16816.F32 R204, R20.reuse, R44, R96 ;  /* 0x0000002c14cc723c */ /* 0x040fe20000001860 */
[----:B------:R-:W-:Y:S01]  /*6fb0*/  IMAD.MOV.U32 R45, RZ, RZ, R116 ;  /* 0x000000ffff2d7224 */ /* 0x000fe200078e0074 */
[----:B------:R-:W-:Y:S01]  /*6fc0*/  MOV R116, R160 ;  /* 0x000000a000747202 */ /* 0x000fe20000000f00 */
[----:B------:R-:W-:Y:S01]  /*6fd0*/  IMAD.MOV.U32 R44, RZ, RZ, R125 ;  /* 0x000000ffff2c7224 */ /* 0x000fe200078e007d */
[----:B------:R-:W-:Y:S01]  /*6fe0*/  MOV R125, R193 ;  /* 0x000000c1007d7202 */ /* 0x000fe20000000f00 */
[----:B------:R-:W-:Y:S02]  /*6ff0*/  IMAD.MOV.U32 R160, RZ, RZ, R164 ;  /* 0x000000ffffa07224 */ /* 0x000fe400078e00a4 */
[----:B------:R-:W-:Y:S01]  /*7000*/  IMAD.MOV.U32 R6, RZ, RZ, R116 ;  /* 0x000000ffff067224 */ /* 0x000fe200078e0074 */
[----:B------:R-:W-:Y:S01]  /*7010*/  HMMA.16816.F32 R192, R20, R40, R88 ;  /* 0x0000002814c0723c */ /* 0x000fe20000001858 */
[----:B------:R-:W-:Y:S01]  /*7020*/  IMAD.MOV.U32 R116, RZ, RZ, R162 ;  /* 0x000000ffff747224 */ /* 0x000fe200078e00a2 */
[----:B------:R-:W-:-:S06]  /*7030*/  MOV R117, R160 ;  /* 0x000000a000757202 */ /* 0x000fcc0000000f00 */
[----:B------:R-:W-:Y:S01]  /*7040*/  HMMA.16816.F32 R188, R16, R48, R100 ;  /* 0x0000003010bc723c */ /* 0x000fe20000001864 */
[----:B------:R-:W-:Y:S02]  /*7050*/  IMAD.MOV.U32 R48, RZ, RZ, R187 ;  /* 0x000000ffff307224 */ /* 0x000fe400078e00bb */
[----:B------:R-:W-:-:S05]  /*7060*/  IMAD.MOV.U32 R49, RZ, RZ, R186 ;  /* 0x000000ffff317224 */ /* 0x000fca00078e00ba */
[----:B------:R-:W-:Y:S08]  /*7070*/  HMMA.16816.F32 R164, R16, R40, R84 ;  /* 0x0000002810a4723c */ /* 0x000ff00000001854 */
[C---:B------:R-:W-:Y:S08]  /*7080*/  HMMA.16816.F32 R88, R24.reuse, R62, RZ ;  /* 0x0000003e1858723c */ /* 0x040ff000000018ff */
[C---:B------:R-:W-:Y:S08]  /*7090*/  HMMA.16816.F32 R100, R24.reuse, R126, RZ ;  /* 0x0000007e1864723c */ /* 0x040ff000000018ff */
[C---:B------:R-:W-:Y:S08]  /*70a0*/  HMMA.16816.F32 R96, R24.reuse, R114, RZ ;  /* 0x000000721860723c */ /* 0x040ff000000018ff */
[C---:B------:R-:W-:Y:S08]  /*70b0*/  HMMA.16816.F32 R84, R24.reuse, R58, RZ ;  /* 0x0000003a1854723c */ /* 0x040ff000000018ff */
[----:B------:R-:W-:Y:S08]  /*70c0*/  HMMA.16816.F32 R24, R24, R54, RZ ;  /* 0x000000361818723c */ /* 0x000ff000000018ff */
[-C--:B------:R-:W-:Y:S08]  /*70d0*/  HMMA.16816.F32 R132, R200, R144.reuse, R132 ;  /* 0x00000090c884723c */ /* 0x080ff00000001884 */
[C---:B------:R-:W-:Y:S08]  /*70e0*/  HMMA.16816.F32 R136, R196.reuse, R144, R136 ;  /* 0x00000090c488723c */ /* 0x040ff00000001888 */
[-C--:B------:R-:W-:Y:S08]  /*70f0*/  HMMA.16816.F32 R140, R196, R146.reuse, R140 ;  /* 0x00000092c48c723c */ /* 0x080ff0000000188c */
[----:B------:R-:W-:Y:S08]  /*7100*/  HMMA.16816.F32 R144, R200, R146, R128 ;  /* 0x00000092c890723c */ /* 0x000ff00000001880 */
[----:B------:R-:W-:Y:S01]  /*7110*/  HMMA.16816.F32 R128, R16, R66, R92 ;  /* 0x000000421080723c */ /* 0x000fe2000000185c */
[----:B------:R-:W-:Y:S01]  /*7120*/  IMAD.MOV.U32 R94, RZ, RZ, R163 ;  /* 0x000000ffff5e7224 */ /* 0x000fe200078e00a3 */
[----:B------:R-:W-:Y:S01]  /*7130*/  MOV R95, R151 ;  /* 0x00000097005f7202 */ /* 0x000fe20000000f00 */
[----:B------:R-:W-:Y:S01]  /*7140*/  IMAD.MOV.U32 R92, RZ, RZ, R158 ;  /* 0x000000ffff5c7224 */ /* 0x000fe200078e009e */
[----:B------:R-:W-:-:S04]  /*7150*/  MOV R93, R157 ;  /* 0x0000009d005d7202 */ /* 0x000fc80000000f00 */
[----:B------:R-:W-:Y:S01]  /*7160*/  HMMA.16816.F32 R160, R16, R50, R88 ;  /* 0x0000003210a0723c */ /* 0x000fe20000001858 */
[----:B------:R-:W-:Y:S01]  /*7170*/  IMAD.MOV.U32 R89, RZ, RZ, R156 ;  /* 0x000000ffff597224 */ /* 0x000fe200078e009c */
[----:B------:R-:W-:Y:S01]  /*7180*/  MOV R91, R108 ;  /* 0x0000006c005b7202 */ /* 0x000fe20000000f00 */
[----:B------:R-:W-:-:S05]  /*7190*/  IMAD.MOV.U32 R90, RZ, RZ, R109 ;  /* 0x000000ffff5a7224 */ /* 0x000fca00078e006d */
[C---:B------:R-:W-:Y:S08]  /*71a0*/  HMMA.16816.F32 R100, R16.reuse, R110, R100 ;  /* 0x0000006e1064723c */ /* 0x040ff00000001864 */
[C---:B------:R-:W-:Y:S08]  /*71b0*/  HMMA.16816.F32 R96, R16.reuse, R118, R96 ;  /* 0x000000761060723c */ /* 0x040ff00000001860 */
[C---:B------:R-:W-:Y:S08]  /*71c0*/  HMMA.16816.F32 R156, R16.reuse, R46, R84 ;  /* 0x0000002e109c723c */ /* 0x040ff00000001854 */
[----:B------:R-:W-:Y:S08]  /*71d0*/  HMMA.16816.F32 R148, R16, R42, R24 ;  /* 0x0000002a1094723c */ /* 0x000ff00000001818 */
[----:B------:R-:W-:Y:S01]  /*71e0*/  HMMA.16816.F32 R16, R32, R126, RZ ;  /* 0x0000007e2010723c */ /* 0x000fe200000018ff */
[----:B------:R-:W-:-:S07]  /*71f0*/  IMAD.MOV.U32 R126, RZ, RZ, R36 ;  /* 0x000000ffff7e7224 */ /* 0x000fce00078e0024 */
[----:B------:R-:W-:Y:S01]  /*7200*/  HMMA.16816.F32 R24, R32, R114, RZ ;  /* 0x000000722018723c */ /* 0x000fe200000018ff */
[----:B------:R-:W-:Y:S01]  /*7210*/  IMAD.MOV.U32 R115, RZ, RZ, R95 ;  /* 0x000000ffff737224 */ /* 0x000fe200078e005f */
[----:B------:R-:W-:-:S06]  /*7220*/  MOV R114, R44 ;  /* 0x0000002c00727202 */ /* 0x000fcc0000000f00 */
[C---:B------:R-:W-:Y:S08]  /*7230*/  HMMA.16816.F32 R60, R32.reuse, R62, RZ ;  /* 0x0000003e203c723c */ /* 0x040ff000000018ff */
[----:B------:R-:W-:Y:S01]  /*7240*/  HMMA.16816.F32 R56, R32, R58, RZ ;  /* 0x0000003a2038723c */ /* 0x000fe200000018ff */
[----:B------:R-:W-:Y:S01]  /*7250*/  IMAD.MOV.U32 R127, RZ, RZ, R240 ;  /* 0x000000ffff7f7224 */ /* 0x000fe200078e00f0 */
[----:B------:R1:W5:Y:S04]  /*7260*/  LDL.LU R36, [R1+0x58] ;  /* 0x0000580001247983 */ /* 0x0003680000300800 */
[----:B------:R1:W5:Y:S02]  /*7270*/  LDL.LU R240, [R1+0x54] ;  /* 0x0000540001f07983 */ /* 0x0003640000300800 */
[----:B------:R-:W-:Y:S08]  /*7280*/  HMMA.16816.F32 R108, R20, R110, R16 ;  /* 0x0000006e146c723c */ /* 0x000ff00000001810 */
[----:B------:R-:W-:Y:S01]  /*7290*/  HMMA.16816.F32 R16, R32, R122, RZ ;  /* 0x0000007a2010723c */ /* 0x000fe200000018ff */
[----:B------:R-:W-:Y:S01]  /*72a0*/  IMAD.MOV.U32 R122, RZ, RZ, R104 ;  /* 0x000000ffff7a7224 */ /* 0x000fe200078e0068 */
[----:B------:R-:W-:-:S06]  /*72b0*/  MOV R123, R105 ;  /* 0x00000069007b7202 */ /* 0x000fcc0000000f00 */
[----:B------:R-:W-:Y:S08]  /*72c0*/  HMMA.16816.F32 R32, R32, R54, RZ ;  /* 0x000000362020723c */ /* 0x000ff000000018ff */
[C---:B------:R-:W-:Y:S01]  /*72d0*/  HMMA.16816.F32 R84, R20.reuse, R118, R24 ;  /* 0x000000761454723c */ /* 0x040fe20000001818 */
[----:B------:R-:W2:Y:S07]  /*72e0*/  LDSM.16.MT88.4 R24, [R220+0xd000] ;  /* 0x00d00000dc18783b */ /* 0x000eae0000004200 */
[C---:B------:R-:W-:Y:S01]  /*72f0*/  HMMA.16816.F32 R64, R20.reuse, R66, R16 ;  /* 0x000000421440723c */ /* 0x040fe20000001810 */
[----:B------:R-:W-:Y:S07]  /*7300*/  LDSM.16.MT88.4 R16, [R38+0x1000] ;  /* 0x001000002610783b */ /* 0x000fee0000004200 */
[----:B------:R-:W-:Y:S01]  /*7310*/  HMMA.16816.F32 R60, R20, R50, R60 ;  /* 0x00000032143c723c */ /* 0x000fe2000000183c */
[----:B------:R-:W-:Y:S01]  /*7320*/  MOV R50, R185 ;  /* 0x000000b900327202 */ /* 0x000fe20000000f00 */
[----:B------:R-:W-:-:S06]  /*7330*/  IMAD.MOV.U32 R51, RZ, RZ, R184 ;  /* 0x000000ffff337224 */ /* 0x000fcc00078e00b8 */
[C---:B------:R-:W-:Y:S01]  /*7340*/  HMMA.16816.F32 R56, R20.reuse, R46, R56 ;  /* 0x0000002e1438723c */ /* 0x040fe20000001838 */
[----:B------:R-:W-:Y:S01]  /*7350*/  MOV R104, R239 ;  /* 0x000000ef00687202 */ /* 0x000fe20000000f00 */
[----:B------:R-:W-:Y:S01]  /*7360*/  IMAD.MOV.U32 R105, RZ, RZ, R238 ;  /* 0x000000ffff697224 */ /* 0x000fe200078e00ee */
[----:B------:R-:W-:Y:S01]  /*7370*/  MOV R55, R93 ;  /* 0x0000005d00377202 */ /* 0x000fe20000000f00 */
[----:B------:R-:W-:Y:S01]  /*7380*/  IMAD.MOV.U32 R118, RZ, RZ, R94 ;  /* 0x000000ffff767224 */ /* 0x000fe200078e005e */
[----:B------:R1:W5:Y:S01]  /*7390*/  LDL.LU R239, [R1+0x50] ;  /* 0x0000500001ef7983 */ /* 0x0003620000300800 */
[----:B------:R-:W-:Y:S02]  /*73a0*/  IMAD.MOV.U32 R119, RZ, RZ, R45 ;  /* 0x000000ffff777224 */ /* 0x000fe400078e002d */
[----:B------:R-:W-:Y:S01]  /*73b0*/  HMMA.16816.F32 R32, R20, R42, R32 ;  /* 0x0000002a1420723c */ /* 0x000fe20000001820 */
[----:B------:R-:W3:Y:S07]  /*73c0*/  LDSM.16.MT88.4 R20, [R5+0x1000] ;  /* 0x001000000514783b */ /* 0x000eee0000004200 */
[----:B--2---:R-:W-:Y:S01]  /*73d0*/  HMMA.16816.F32 R184, R8, R26, R100 ;  /* 0x0000001a08b8723c */ /* 0x004fe20000001864 */
[----:B------:R-:W-:Y:S01]  /*73e0*/  IMAD.MOV.U32 R100, RZ, RZ, R89 ;  /* 0x000000ffff647224 */ /* 0x000fe200078e0059 */
[----:B------:R-:W-:Y:S01]  /*73f0*/  MOV R101, R90 ;  /* 0x0000005a00657202 */ /* 0x000fe20000000f00 */
[----:B------:R-:W-:Y:S01]  /*7400*/  IMAD.MOV.U32 R102, RZ, RZ, R91 ;  /* 0x000000ffff667224 */ /* 0x000fe200078e005b */
[----:B------:R1:W5:Y:S01]  /*7410*/  LDL.LU R238, [R1+0x4c] ;  /* 0x00004c0001ee7983 */ /* 0x0003620000300800 */
[----:B------:R-:W-:-:S03]  /*7420*/  IMAD.MOV.U32 R103, RZ, RZ, R92 ;  /* 0x000000ffff677224 */ /* 0x000fc600078e005c */
[C---:B------:R-:W-:Y:S08]  /*7430*/  HMMA.16816.F32 R40, R12.reuse, R26, R108 ;  /* 0x0000001a0c28723c */ /* 0x040ff0000000186c */
[-C--:B------:R-:W-:Y:S08]  /*7440*/  HMMA.16816.F32 R180, R12, R24.reuse, R180 ;  /* 0x000000180cb4723c */ /* 0x080ff000000018b4 */
[C---:B------:R-:W-:Y:S01]  /*7450*/  HMMA.16816.F32 R176, R8.reuse, R24, R176 ;  /* 0x0000001808b0723c */ /* 0x040fe200000018b0 */
[----:B------:R-:W-:Y:S07]  /*7460*/  LDSM.16.MT88.4 R24, [R220+0xf000] ;  /* 0x00f00000dc18783b */ /* 0x000fee0000004200 */
[----:B---3--:R-:W-:Y:S01]  /*7470*/  HMMA.16816.F32 R92, R8, R22, R96 ;  /* 0x00000016085c723c */ /* 0x008fe20000001860 */
[----:B------:R-:W-:-:S07]  /*7480*/  IMAD.MOV.U32 R96, RZ, RZ, R107 ;  /* 0x000000ffff607224 */ /* 0x000fce00078e006b */
[----:B------:R-:W-:Y:S01]  /*7490*/  HMMA.16816.F32 R44, R12, R22, R84 ;  /* 0x000000160c2c723c */ /* 0x000fe20000001854 */
[----:B------:R-:W-:Y:S01]  /*74a0*/  MOV R85, R104 ;  /* 0x0000006800557202 */ /* 0x000fe20000000f00 */
[----:B------:R-:W-:Y:S01]  /*74b0*/  IMAD.MOV.U32 R86, RZ, RZ, R105 ;  /* 0x000000ffff567224 */ /* 0x000fe200078e0069 */
[----:B------:R-:W-:-:S05]  /*74c0*/  MOV R87, R106 ;  /* 0x0000006a00577202 */ /* 0x000fca0000000f00 */
[-C--:B------:R-:W-:Y:S08]  /*74d0*/  HMMA.16816.F32 R48, R12, R20.reuse, R48 ;  /* 0x000000140c30723c */ /* 0x080ff00000001830 */
[----:B------:R-:W-:Y:S01]  /*74e0*/  HMMA.16816.F32 R88, R8, R20, R248 ;  /* 0x000000140858723c */ /* 0x000fe200000018f8 */
[----:B------:R-:W2:Y:S07]  /*74f0*/  LDSM.16.MT88.4 R20, [R5+0x3000] ;  /* 0x003000000514783b */ /* 0x000eae0000004200 */
[-C--:B------:R-:W-:Y:S08]  /*7500*/  HMMA.16816.F32 R100, R12, R16.reuse, R100 ;  /* 0x000000100c64723c */ /* 0x080ff00000001864 */
[C---:B------:R-:W-:Y:S08]  /*7510*/  HMMA.16816.F32 R104, R8.reuse, R16, R244 ;  /* 0x000000100868723c */ /* 0x040ff000000018f4 */
[-C--:B------:R-:W-:Y:S08]  /*7520*/  HMMA.16816.F32 R108, R8, R18.reuse, R128 ;  /* 0x00000012086c723c */ /* 0x080ff00000001880 */
[----:B------:R-:W-:Y:S01]  /*7530*/  HMMA.16816.F32 R64, R12, R18, R64 ;  /* 0x000000120c40723c */ /* 0x000fe20000001840 */
[----:B------:R-:W3:Y:S01]  /*7540*/  LDSM.16.MT88.4 R16, [R38+0x3000] ;  /* 0x003000002610783b */ /* 0x000ee20000004200 */
        /* <DEDUP_REMOVED lines=13> */
[----:B------:R-:W-:Y:S01]  /*7620*/  MOV R251, R118 ;  /* 0x0000007600fb7202 */ /* 0x000fe20000000f00 */
[----:B------:R-:W-:Y:S01]  /*7630*/  IMAD.MOV.U32 R131, RZ, RZ, R125 ;  /* 0x000000ffff837224 */ /* 0x000fe200078e007d */
[----:B------:R1:W5:Y:S01]  /*7640*/  LDL.LU R233, [R1+0x48] ;  /* 0x0000480001e97983 */ /* 0x0003620000300800 */
[----:B------:R-:W-:-:S03]  /*7650*/  IMAD.MOV.U32 R244, RZ, RZ, R117 ;  /* 0x000000fffff47224 */ /* 0x000fc600078e0075 */
[C---:B------:R-:W-:Y:S01]  /*7660*/  HMMA.16816.F32 R120, R8.reuse, R24, R188 ;  /* 0x000000180878723c */ /* 0x040fe200000018bc */
[----:B------:R-:W2:Y:S04]  /*7670*/  LDSM.16.MT88.4 R188, [R220+0xd800] ;  /* 0x00d80000dcbc783b */ /* 0x000ea80000004200 */
[----:B------:R1:W5:Y:S03]  /*7680*/  LDL.LU R232, [R1+0x44] ;  /* 0x0000440001e87983 */ /* 0x0003660000300800 */
[C---:B------:R-:W-:Y:S01]  /*7690*/  HMMA.16816.F32 R124, R8.reuse, R26, R160 ;  /* 0x0000001a087c723c */ /* 0x040fe200000018a0 */
[----:B------:R-:W-:Y:S07]  /*76a0*/  LDSM.16.MT88.4 R160, [R5+0x3800] ;  /* 0x0038000005a0783b */ /* 0x000fee0000004200 */
[C---:B------:R-:W-:Y:S08]  /*76b0*/  HMMA.16816.F32 R156, R8.reuse, R22, R156 ;  /* 0x00000016089c723c */ /* 0x040ff0000000189c */
[C---:B---3--:R-:W-:Y:S08]  /*76c0*/  HMMA.16816.F32 R164, R8.reuse, R16, R164 ;  /* 0x0000001008a4723c */ /* 0x048ff000000018a4 */
[----:B------:R-:W-:Y:S08]  /*76d0*/  HMMA.16816.F32 R8, R8, R18, R148 ;  /* 0x000000120808723c */ /* 0x000ff00000001894 */
[----:B------:R-:W-:Y:S01]  /*76e0*/  HMMA.16816.F32 R60, R12, R26, R60 ;  /* 0x0000001a0c3c723c */ /* 0x000fe2000000183c */
[----:B------:R-:W-:Y:S01]  /*76f0*/  MOV R27, R52 ;  /* 0x00000034001b7202 */ /* 0x000fe20000000f00 */
[----:B------:R-:W-:Y:S01]  /*7700*/  IMAD.MOV.U32 R26, RZ, RZ, R0 ;  /* 0x000000ffff1a7224 */ /* 0x000fe200078e0000 */
[----:B------:R-:W-:Y:S01]  /*7710*/  MOV R52, R3 ;  /* 0x0000000300347202 */ /* 0x000fe20000000f00 */
[----:B------:R-:W-:-:S02]  /*7720*/  IMAD.MOV.U32 R3, RZ, RZ, R7 ;  /* 0x000000ffff037224 */ /* 0x000fc400078e0007 */
[----:B------:R-:W-:Y:S02]  /*7730*/  IMAD.MOV.U32 R0, RZ, RZ, R113 ;  /* 0x000000ffff007224 */ /* 0x000fe400078e0071 */
[----:B------:R-:W-:Y:S01]  /*7740*/  HMMA.16816.F32 R116, R12, R24, R208 ;  /* 0x000000180c74723c */ /* 0x000fe200000018d0 */
[----:B------:R-:W-:Y:S01]  /*7750*/  IMAD.MOV.U32 R210, RZ, RZ, R96 ;  /* 0x000000ffffd27224 */ /* 0x000fe200078e0060 */
[----:B------:R-:W-:Y:S01]  /*7760*/  MOV R209, R97 ;  /* 0x0000006100d17202 */ /* 0x000fe20000000f00 */
[----:B------:R-:W-:Y:S01]  /*7770*/  IMAD.MOV.U32 R208, RZ, RZ, R98 ;  /* 0x000000ffffd07224 */ /* 0x000fe200078e0062 */
[----:B------:R-:W-:Y:S01]  /*7780*/  MOV R25, R114 ;  /* 0x0000007200197202 */ /* 0x000fe20000000f00 */
[----:B------:R-:W-:-:S03]  /*7790*/  IMAD.MOV.U32 R24, RZ, RZ, R115 ;  /* 0x000000ffff187224 */ /* 0x000fc600078e0073 */
[----:B------:R-:W-:Y:S01]  /*77a0*/  HMMA.16816.F32 R148, R12, R20, R204 ;  /* 0x000000140c94723c */ /* 0x000fe200000018cc */
[----:B------:R-:W-:Y:S02]  /*77b0*/  MOV R20, R99 ;  /* 0x0000006300147202 */ /* 0x000fe40000000f00 */
[----:B------:R-:W-:Y:S01]  /*77c0*/  MOV R206, R131 ;  /* 0x0000008300ce7202 */ /* 0x000fe20000000f00 */
[----:B------:R-:W3:Y:S01]  /*77d0*/  LDSM.16.MT88.4 R96, [R5+0x1800] ;  /* 0x001800000560783b */ /* 0x000ee20000004200 */
[----:B------:R-:W-:-:S03]  /*77e0*/  MOV R207, R6 ;  /* 0x0000000600cf7202 */ /* 0x000fc60000000f00 */
[C---:B------:R-:W-:Y:S01]  /*77f0*/  HMMA.16816.F32 R56, R12.reuse, R22, R56 ;  /* 0x000000160c38723c */ /* 0x040fe20000001838 */
[----:B------:R-:W-:Y:S01]  /*7800*/  IMAD.MOV.U32 R23, RZ, RZ, R55 ;  /* 0x000000ffff177224 */ /* 0x000fe200078e0037 */
[----:B------:R-:W-:Y:S01]  /*7810*/  MOV R22, R112 ;  /* 0x0000007000167202 */ /* 0x000fe20000000f00 */
[----:B------:R-:W-:Y:S01]  /*7820*/  IMAD.MOV.U32 R55, RZ, RZ, R4 ;  /* 0x000000ffff377224 */ /* 0x000fe200078e0004 */
[----:B------:R-:W4:Y:S04]  /*7830*/  LDSM.16.MT88.4 R112, [R38+0x1800] ;  /* 0x001800002670783b */ /* 0x000f280000004200 */
[----:B------:R-:W1:Y:S04]  /*7840*/  LDSM.16.MT88.4 R128, [R220+0xf800] ;  /* 0x00f80000dc80783b */ /* 0x000e680000004200 */
[----:B------:R-:W1:Y:S01]  /*7850*/  LDSM.16.MT88.4 R4, [R38+0x3800] ;  /* 0x003800002604783b */ /* 0x000e620000004200 */
[----:B------:R-:W-:Y:S01]  /*7860*/  HMMA.16816.F32 R192, R12, R16, R192 ;  /* 0x000000100cc0723c */ /* 0x000fe200000018c0 */
[----:B------:R-:W-:Y:S01]  /*7870*/  MOV R204, R245 ;  /* 0x000000f500cc7202 */ /* 0x000fe20000000f00 */
[----:B------:R-:W-:Y:S01]  /*7880*/  IMAD.MOV.U32 R205, RZ, RZ, R244 ;  /* 0x000000ffffcd7224 */ /* 0x000fe200078e00f4 */
[----:B------:R-:W-:Y:S01]  /*7890*/  MOV R21, R87 ;  /* 0x0000005700157202 */ /* 0x000fe20000000f00 */
[----:B------:R-:W-:Y:S01]  /*78a0*/  FADD.FTZ R3, R3, R22 ;  /* 0x0000001603037221 */ /* 0x000fe20000010000 */
[----:B------:R-:W-:Y:S01]  /*78b0*/  MOV R22, R23 ;  /* 0x0000001700167202 */ /* 0x000fe20000000f00 */
[----:B------:R-:W-:Y:S01]  /*78c0*/  IMAD.MOV.U32 R23, RZ, RZ, R20 ;  /* 0x000000ffff177224 */ /* 0x000fe200078e0014 */
[----:B------:R-:W-:Y:S01]  /*78d0*/  MOV R20, R21 ;  /* 0x0000001500147202 */ /* 0x000fe20000000f00 */
[----:B--2---:R-:W-:Y:S01]  /*78e0*/  HMMA.16816.F32 R176, R196, R188, R176 ;  /* 0x000000bcc4b0723c */ /* 0x004fe200000018b0 */
[----:B------:R-:W-:Y:S01]  /*78f0*/  IMAD.MOV.U32 R21, RZ, RZ, R204 ;  /* 0x000000ffff157224 */ /* 0x000fe200078e00cc */
[----:B------:R-:W-:Y:S01]  /*7900*/  MOV R204, R205 ;  /* 0x000000cd00cc7202 */ /* 0x000fe20000000f00 */
[----:B------:R-:W-:-:S02]  /*7910*/  IMAD.MOV.U32 R205, RZ, RZ, R206 ;  /* 0x000000ffffcd7224 */ /* 0x000fc400078e00ce */
[----:B------:R-:W-:-:S03]  /*7920*/  FADD.FTZ R2, R2, R22 ;  /* 0x0000001602027221 */ /* 0x000fc60000010000 */
[----:B------:R-:W-:Y:S01]  /*7930*/  HMMA.16816.F32 R184, R196, R190, R184 ;  /* 0x000000bec4b8723c */ /* 0x000fe200000018b8 */
[----:B------:R-:W-:Y:S01]  /*7940*/  MOV R206, R251 ;  /* 0x000000fb00ce7202 */ /* 0x000fe20000000f00 */
[----:B------:R-:W-:Y:S01]  /*7950*/  FADD.FTZ R0, R0, R23 ;  /* 0x0000001700007221 */ /* 0x000fe20000010000 */
[----:B------:R-:W-:-:S05]  /*7960*/  FADD.FTZ R3, R20, R3 ;  /* 0x0000000314037221 */ /* 0x000fca0000010000 */
[----:B---3--:R-:W-:Y:S01]  /*7970*/  HMMA.16816.F32 R88, R196, R96, R88 ;  /* 0x00000060c458723c */ /* 0x008fe20000001858 */
[----:B------:R-:W-:-:S07]  /*7980*/  FADD.FTZ R2, R204, R2 ;  /* 0x00000002cc027221 */ /* 0x000fce0000010000 */
[C---:B------:R-:W-:Y:S08]  /*7990*/  HMMA.16816.F32 R92, R196.reuse, R98, R92 ;  /* 0x00000062c45c723c */ /* 0x040ff0000000185c */
[C---:B----4-:R-:W-:Y:S08]  /*79a0*/  HMMA.16816.F32 R104, R196.reuse, R112, R104 ;  /* 0x00000070c468723c */ /* 0x050ff00000001868 */
[C---:B------:R-:W-:Y:S08]  /*79b0*/  HMMA.16816.F32 R108, R196.reuse, R114, R108 ;  /* 0x00000072c46c723c */ /* 0x040ff0000000186c */
[C---:B-1----:R-:W-:Y:S08]  /*79c0*/  HMMA.16816.F32 R120, R196.reuse, R128, R120 ;  /* 0x00000080c478723c */ /* 0x042ff00000001878 */
[C---:B------:R-:W-:Y:S08]  /*79d0*/  HMMA.16816.F32 R124, R196.reuse, R130, R124 ;  /* 0x00000082c47c723c */ /* 0x040ff0000000187c */
[C---:B------:R-:W-:Y:S08]  /*79e0*/  HMMA.16816.F32 R152, R196.reuse, R160, R152 ;  /* 0x000000a0c498723c */ /* 0x040ff00000001898 */
[C---:B------:R-:W-:Y:S08]  /*79f0*/  HMMA.16816.F32 R156, R196.reuse, R162, R156 ;  /* 0x000000a2c49c723c */ /* 0x040ff0000000189c */
[----:B------:R-:W-:Y:S01]  /*7a00*/  HMMA.16816.F32 R164, R196, R4, R164 ;  /* 0x00000004c4a4723c */ /* 0x000fe200000018a4 */
[----:B------:R-:W-:-:S07]  /*7a10*/  FADD.FTZ R0, R205, R0 ;  /* 0x00000000cd007221 */ /* 0x000fce0000010000 */
[----:B------:R-:W-:Y:S01]  /*7a20*/  HMMA.16816.F32 R196, R196, R6, R8 ;  /* 0x00000006c4c4723c */ /* 0x000fe20000001808 */
[----:B------:R-:W-:Y:S01]  /*7a30*/  FADD.FTZ R8, R234, R168 ;  /* 0x000000a8ea087221 */ /* 0x000fe20000010000 */
[----:B------:R-:W-:-:S03]  /*7a40*/  FADD.FTZ R3, R206, R3 ;  /* 0x00000003ce037221 */ /* 0x000fc60000010000 */
[----:B------:R-:W-:Y:S01]  /*7a50*/  FADD.FTZ R8, R21, R8 ;  /* 0x0000000815087221 */ /* 0x000fe20000010000 */
[----:B------:R-:W-:Y:S02]  /*7a60*/  FADD.FTZ R2, R26, R2 ;  /* 0x000000021a027221 */ /* 0x000fe40000010000 */
[----:B------:R-:W-:Y:S01]  /*7a70*/  HMMA.16816.F32 R192, R200, R4, R192 ;  /* 0x00000004c8c0723c */ /* 0x000fe200000018c0 */
[----:B------:R-:W-:Y:S01]  /*7a80*/  FADD.FTZ R4, R207, R8 ;  /* 0x00000008cf047221 */ /* 0x000fe20000010000 */
[----:B------:R-:W-:Y:S01]  /*7a90*/  FADD.FTZ R0, R27, R0 ;  /* 0x000000001b007221 */ /* 0x000fe20000010000 */
[----:B------:R-:W-:Y:S01]  /*7aa0*/  FADD.FTZ R3, R24, R3 ;  /* 0x0000000318037221 */ /* 0x000fe20000010000 */
[----:B------:R-:W-:Y:S01]  /*7ab0*/  FADD.FTZ R5, R252, R2 ;  /* 0x00000002fc057221 */ /* 0x000fe20000010000 */
[----:B------:R-:W-:Y:S01]  /*7ac0*/  FADD.FTZ R8, R25, R4 ;  /* 0x0000000419087221 */ /* 0x000fe20000010000 */
[----:B------:R-:W-:Y:S01]  /*7ad0*/  FADD.FTZ R4, R237, R0 ;  /* 0x00000000ed047221 */ /* 0x000fe20000010000 */
[----:B------:R-:W-:Y:S01]  /*7ae0*/  MOV R244, R85 ;  /* 0x0000005500f47202 */ /* 0x000fe20000000f00 */
[----:B------:R-:W-:-:S02]  /*7af0*/  IMAD.MOV.U32 R211, RZ, RZ, R86 ;  /* 0x000000ffffd37224 */ /* 0x000fc400078e0056 */
        /* <DEDUP_REMOVED lines=12> */
[----:B------:R-:W-:-:S02]  /*7bc0*/  IMAD.MOV.U32 R251, RZ, RZ, R54 ;  /* 0x000000fffffb7224 */ /* 0x000fc400078e0036 */
        /* <DEDUP_REMOVED lines=35> */
[----:B------:R-:W-:-:S03]  /*7e00*/  FADD.FTZ R0, R39, R0 ;  /* 0x0000000027007221 */ /* 0x000fc60000010000 */
[----:B------:R1:W5:Y:S01]  /*7e10*/  LDL.LU R168, [R1+0x38] ;  /* 0x0000380001a87983 */ /* 0x0003620000300800 */
[C---:B------:R-:W-:Y:S03]  /*7e20*/  HMMA.16816.F32 R180, R200.reuse, R188, R180 ;  /* 0x000000bcc8b4723c */ /* 0x040fe600000018b4 */
[----:B------:R1:W-:Y:S04]  /*7e30*/  STL [R1+0x14], R4 ;  /* 0x0000140401007387 */ /* 0x0003e80000100800 */
[----:B------:R1:W-:Y:S01]  /*7e40*/  STL [R1+0x18], R3 ;  /* 0x0000180301007387 */ /* 0x0003e20000100800 */
[C---:B------:R-:W-:Y:S03]  /*7e50*/  HMMA.16816.F32 R116, R200.reuse, R128, R116 ;  /* 0x00000080c874723c */ /* 0x040fe60000001874 */
[----:B------:R1:W-:Y:S01]  /*7e60*/  STL [R1+0x1c], R2 ;  /* 0x00001c0201007387 */ /* 0x0003e20000100800 */
[----:B------:R-:W2:Y:S04]  /*7e70*/  S2R R234, SR_TID.X ;  /* 0x0000000000ea7919 */ /* 0x000ea80000002100 */
[C---:B------:R-:W-:Y:S01]  /*7e80*/  HMMA.16816.F32 R84, R200.reuse, R96, R48 ;  /* 0x00000060c854723c */ /* 0x040fe20000001830 */
[----:B------:R1:W-:Y:S07]  /*7e90*/  STL [R1+0x20], R0 ;  /* 0x0000200001007387 */ /* 0x0003ee0000100800 */
        /* <DEDUP_REMOVED lines=8> */
[----:B------:R-:W-:Y:S01]  /*7f20*/  UMOV UR6, 0xffffffff ;  /* 0xffffffff00067882 */ /* 0x000fe20000000000 */
[----:B------:R-:W-:-:S03]  /*7f30*/  NOP ;  /* 0x0000000000007918 */ /* 0x000fc60000000000 */
[----:B-12---:R-:W-:-:S15]  /*7f40*/  BRA.U !UP2, `(.L_x_251) ;  /* 0x000000bd0a2c7547 */ /* 0x006fde000b800000 */
[----:B------:R-:W2:Y:S04]  /*7f50*/  LDL R54, [R1+0x10] ;  /* 0x0000100001367983 */ /* 0x000ea80000100800 */
[----:B------:R-:W3:Y:S04]  /*7f60*/  LDL R55, [R1+0x4] ;  /* 0x0000040001377983 */ /* 0x000ee80000100800 */
[----:B------:R-:W4:Y:S04]  /*7f70*/  LDL R53, [R1] ;  /* 0x0000000001357983 */ /* 0x000f280000100800 */
[----:B------:R-:W4:Y:S04]  /*7f80*/  LDL R52, [R1+0x34] ;  /* 0x0000340001347983 */ /* 0x000f280000100800 */
[----:B------:R-:W4:Y:S01]  /*7f90*/  LDL R37, [R1+0x24] ;  /* 0x0000240001257983 */ /* 0x000f220000100800 */
[----:B------:R-:W-:Y:S01]  /*7fa0*/  UIADD3 UR14, UPT, UPT, UR20, -0x2, URZ ;  /* 0xfffffffe140e7890 */ /* 0x000fe2000fffe0ff */
[----:B------:R-:W-:-:S04]  /*7fb0*/  DEPBAR.LE SB0, 0x0 ;  /* 0x000080000000791a */ /* 0x000fc80000000000 */
[----:B------:R-:W1:Y:S01]  /*7fc0*/  LDCU UR4, c[0x0][0x440] ;  /* 0x00008800ff0477ac */ /* 0x000e620008000800 */
[----:B------:R-:W-:Y:S02]  /*7fd0*/  UIMAD.WIDE.U32 UR16, UR14, UR8, URZ ;  /* 0x000000080e1072a5 */ /* 0x000fe4000f8e00ff */
[----:B------:R-:W-:-:S04]  /*7fe0*/  UIMAD UR14, UR14, UR9, URZ ;  /* 0x000000090e0e72a4 */ /* 0x000fc8000f8e02ff */
[----:B------:R-:W-:Y:S02]  /*7ff0*/  UIADD3 UR7, UPT, UPT, UR17, UR14, URZ ;  /* 0x0000000e11077290 */ /* 0x000fe4000fffe0ff */
[----:B------:R-:W-:Y:S01]  /*8000*/  USHF.L.U32 UR12, UR8, 0x4, URZ ;  /* 0x00000004080c7899 */ /* 0x000fe200080006ff */
[----:B------:R-:W-:Y:S01]  /*8010*/  IMAD.U32 R2, RZ, RZ, UR16 ;  /* 0x00000010ff027e24 */ /* 0x000fe2000f8e00ff */
[----:B------:R-:W-:Y:S02]  /*8020*/  UIADD3 UR14, UPT, UPT, UR14, UR17, URZ ;  /* 0x000000110e0e7290 */ /* 0x000fe4000fffe0ff */
[----:B------:R-:W-:Y:S01]  /*8030*/  IMAD.U32 R0, RZ, RZ, UR7 ;  /* 0x00000007ff007e24 */ /* 0x000fe2000f8e00ff */
[----:B------:R-:W-:Y:S02]  /*8040*/  USHF.L.U64.HI UR7, UR8, 0x4, UR9 ;  /* 0x0000000408077899 */ /* 0x000fe40008010209 */
[----:B------:R-:W-:Y:S01]  /*8050*/  ULEA UR13, UP0, UR16, UR12, 0x6 ;  /* 0x0000000c100d7291 */ /* 0x000fe2000f8030ff */
[----:B-----5:R-:W-:Y:S01]  /*8060*/  IMAD.SHL.U32 R233, R234, 0x20, RZ ;  /* 0x00000020eae97824 */ /* 0x020fe200078e00ff */
[----:B-1----:R-:W-:-:S02]  /*8070*/  ISETP.GE.AND P3, PT, R230, UR4, PT ;  /* 0x00000004e6007c0c */ /* 0x002fc4000bf66270 */
[----:B------:R-:W-:Y:S02]  /*8080*/  SHF.R.U32.HI R232, RZ, 0x1, R234 ;  /* 0x00000001ffe87819 */ /* 0x000fe400000116ea */
[----:B------:R-:W-:Y:S01]  /*8090*/  LOP3.LUT R233, R233, 0x7c00, RZ, 0xc0, !PT ;  /* 0x00007c00e9e97812 */ /* 0x000fe200078ec0ff */
[----:B------:R-:W-:Y:S02]  /*80a0*/  IMAD.U32 R12, RZ, RZ, UR13 ;  /* 0x0000000dff0c7e24 */ /* 0x000fe4000f8e00ff */
[----:B------:R-:W-:Y:S02]  /*80b0*/  IMAD.U32 R3, RZ, RZ, UR17 ;  /* 0x00000011ff037e24 */ /* 0x000fe4000f8e00ff */
[----:B------:R-:W-:-:S05]  /*80c0*/  IMAD.MOV.U32 R23, RZ, RZ, 0x20 ;  /* 0x00000020ff177424 */ /* 0x000fca00078e00ff */
[----:B------:R-:W-:Y:S01]  /*80d0*/  SEL R23, R23, 0xffffffe0, !P6 ;  /* 0xffffffe017177807 */ /* 0x000fe20007000000 */
[----:B------:R-:W-:Y:S04]  /*80e0*/  STL.64 [R1+0x48], R70 ;  /* 0x0000484601007387 */ /* 0x000fe80000100a00 */
[----:B------:R-:W-:Y:S01]  /*80f0*/  STL.64 [R1+0x40], R68 ;  /* 0x0000404401007387 */ /* 0x000fe20000100a00 */
[----:B------:R-:W-:Y:S01]  /*8100*/  BAR.SYNC.DEFER_BLOCKING 0x0 ;  /* 0x0000000000007b1d */ /* 0x000fe20000010000 */
[----:B--2---:R-:W-:Y:S01]  /*8110*/  ISETP.GE.AND P2, PT, R54, UR4, PT ;  /* 0x0000000436007c0c */ /* 0x004fe2000bf46270 */
[----:B------:R-:W-:Y:S02]  /*8120*/  ULEA.HI.X UR4, UR16, UR7, UR14, 0x6, UP0 ;  /* 0x0000000710047291 */ /* 0x000fe400080f340e */
[----:B------:R-:W-:Y:S01]  /*8130*/  UIADD3 UR14, UP1, UPT, UR13, UR12, URZ ;  /* 0x0000000c0d0e7290 */ /* 0x000fe2000ff3e0ff */
[----:B---3--:R-:W-:-:S02]  /*8140*/  LEA R4, P1, R2, R55, 0x7 ;  /* 0x0000003702047211 */ /* 0x008fc400078238ff */
[----:B------:R-:W-:Y:S01]  /*8150*/  SHF.L.U32 R54, R234, 0x6, RZ ;  /* 0x00000006ea367819 */ /* 0x000fe200000006ff */
[----:B------:R-:W-:Y:S01]  /*8160*/  ULEA UR16, UP0, UR8, UR13, 0x5 ;  /* 0x0000000d08107291 */ /* 0x000fe2000f8028ff */
[----:B----4-:R-:W-:Y:S01]  /*8170*/  LEA.HI.X R5, R2, R53, R0, 0x7, P1 ;  /* 0x0000003502057211 */ /* 0x010fe200008f3c00 */
[----:B------:R-:W-:Y:S01]  /*8180*/  UIADD3.X UR13, UPT, UPT, UR4, UR7, URZ, UP1, !UPT ;  /* 0x00000007040d7290 */ /* 0x000fe20008ffe4ff */
[----:B------:R-:W-:Y:S01]  /*8190*/  LOP3.LUT R0, R232, 0x8, RZ, 0xc0, !PT ;  /* 0x00000008e8007812 */ /* 0x000fe200078ec0ff */
[----:B------:R-:W-:Y:S01]  /*81a0*/  IMAD.U32 R11, RZ, RZ, UR14 ;  /* 0x0000000eff0b7e24 */ /* 0x000fe2000f8e00ff */
[----:B------:R-:W-:Y:S01]  /*81b0*/  LOP3.LUT R3, R233, 0x200, R54, 0xf8, !PT ;  /* 0x00000200e9037812 */ /* 0x000fe200078ef836 */
[----:B------:R-:W-:Y:S01]  /*81c0*/  IMAD.U32 R9, RZ, RZ, UR4 ;  /* 0x00000004ff097e24 */ /* 0x000fe2000f8e00ff */
[-C--:B------:R-:W-:Y:S01]  /*81d0*/  LEA R2, P5, R12, R55.reuse, 0x1 ;  /* 0x000000370c027211 */ /* 0x080fe200078a08ff */
[----:B------:R-:W-:Y:S01]  /*81e0*/  ULEA.HI.X UR15, UR8, UR4, UR9, 0x5, UP0 ;  /* 0x00000004080f7291 */ /* 0x000fe200080f2c09 */
[----:B------:R-:W-:Y:S01]  /*81f0*/  IMAD.U32 R10, RZ, RZ, UR16 ;  /* 0x00000010ff0a7e24 */ /* 0x000fe2000f8e00ff */
[----:B------:R-:W-:Y:S01]  /*8200*/  LOP3.LUT R0, R3, R52, R0, 0xf6, !PT ;  /* 0x0000003403007212 */ /* 0x000fe200078ef600 */
[----:B------:R-:W-:Y:S01]  /*8210*/  @!PT LDS RZ, [RZ] ;  /* 0x00000000fffff984 */ /* 0x000fe20000000800 */
[----:B------:R-:W-:Y:S01]  /*8220*/  @!PT LDS RZ, [RZ] ;  /* 0x00000000fffff984 */ /* 0x000fe20000000800 */
[----:B------:R-:W-:Y:S01]  /*8230*/  @!PT LDS RZ, [RZ] ;  /* 0x00000000fffff984 */ /* 0x000fe20000000800 */
[----:B------:R-:W-:Y:S01]  /*8240*/  @!P3 LDGSTS.E.BYPASS.LTC128B.128 [R238+0xc000], desc[UR22][R4.64] ;  /* 0x0c00000004eebfae */ /* 0x000fe2000b981a16 */
[----:B------:R-:W-:-:S02]  /*8250*/  LEA R8, P4, R11, R55, 0x1 ;  /* 0x000000370b087211 */ /* 0x000fc400078808ff */
[----:B------:R-:W-:Y:S02]  /*8260*/  MOV R7, UR13 ;  /* 0x0000000d00077c02 */ /* 0x000fe40008000f00 */
[----:B------:R-:W-:Y:S01]  /*8270*/  LEA.HI.X R3, R12, R53, R9, 0x1, P5 ;  /* 0x000000350c037211 */ /* 0x000fe200028f0c09 */
[----:B------:R-:W-:Y:S01]  /*8280*/  @P3 STS.128 [R238+0xc000], RZ ;  /* 0x00c000ffee003388 */ /* 0x000fe20000000c00 */
[----:B------:R-:W-:Y:S01]  /*8290*/  IMAD.U32 R13, RZ, RZ, UR15 ;  /* 0x0000000fff0d7e24 */ /* 0x000fe2000f8e00ff */
[----:B------:R-:W-:Y:S02]  /*82a0*/  LEA R6, P1, R10, R55, 0x1 ;  /* 0x000000370a067211 */ /* 0x000fe400078208ff */
[----:B------:R-:W-:Y:S01]  /*82b0*/  @!PT LDS RZ, [RZ] ;  /* 0x00000000fffff984 */ /* 0x000fe20000000800 */
[----:B------:R-:W-:Y:S01]  /*82c0*/  @!PT LDS RZ, [RZ] ;  /* 0x00000000fffff984 */ /* 0x000fe20000000800 */
[----:B------:R-:W-:Y:S01]  /*82d0*/  @!PT LDS RZ, [RZ] ;  /* 0x00000000fffff984 */ /* 0x000fe20000000800 */
[----:B------:R-:W-:Y:S01]  /*82e0*/  @!P2 LDGSTS.E.BYPASS.LTC128B.128 [R238+0xe000], desc[UR22][R4.64+0x80] ;  /* 0x0e00008004eeafae */ /* 0x000fe2000b981a16 */
[----:B------:R-:W-:-:S03]  /*82f0*/  LEA.HI.X R9, R11, R53, R7, 0x1, P4 ;  /* 0x000000350b097211 */ /* 0x000fc600020f0c07 */
[----:B------:R-:W-:Y:S01]  /*8300*/  @P2 STS.128 [R238+0xe000], RZ ;  /* 0x00e000ffee002388 */ /* 0x000fe20000000c00 */
[----:B------:R-:W-:-:S03]  /*8310*/  LEA.HI.X R7, R10, R53, R13, 0x1, P1 ;  /* 0x000000350a077211 */ /* 0x000fc600008f0c0d */
[----:B------:R-:W-:Y:S01]  /*8320*/  @!PT LDS RZ, [RZ] ;  /* 0x00000000fffff984 */ /* 0x000fe20000000800 */
[----:B------:R-:W-:Y:S01]  /*8330*/  @!PT LDS RZ, [RZ] ;  /* 0x00000000fffff984 */ /* 0x000fe20000000800 */
[----:B------:R-:W-:Y:S01]  /*8340*/  @!PT LDS RZ, [RZ] ;  /* 0x00000000fffff984 */ /* 0x000fe20000000800 */
[----:B------:R-:W-:Y:S04]  /*8350*/  @!P3 LDGSTS.E.BYPASS.LTC128B.128 [R238+0xc800], desc[UR22][R2.64] ;  /* 0x0c80000002eebfae */ /* 0x000fe8000b981a16 */
[----:B------:R-:W-:Y:S04]  /*8360*/  @P3 STS.128 [R238+0xc800], RZ ;  /* 0x00c800ffee003388 */ /* 0x000fe80000000c00 */
[----:B------:R-:W-:Y:S01]  /*8370*/  @!PT LDS RZ, [RZ] ;  /* 0x00000000fffff984 */ /* 0x000fe20000000800 */
[----:B------:R-:W-:Y:S01]  /*8380*/  @!PT LDS RZ, [RZ] ;  /* 0x00000000fffff984 */ /* 0x000fe20000000800 */
[----:B------:R-:W-:Y:S01]  /*8390*/  @!PT LDS RZ, [RZ] ;  /* 0x00000000fffff984 */ /* 0x000fe20000000800 */
[----:B------:R-:W-:Y:S04]  /*83a0*/  @!P2 LDGSTS.E.BYPASS.LTC128B.128 [R238+0xe800], desc[UR22][R2.64+0x80] ;  /* 0x0e80008002eeafae */ /* 0x000fe8000b981a16 */
[----:B------:R-:W-:Y:S01]  /*83b0*/  @P2 STS.128 [R238+0xe800], RZ ;  /* 0x00e800ffee002388 */ /* 0x000fe20000000c00 */
[----:B------:R-:W-:-:S03]  /*83c0*/  LEA R20, R0, UR5, 0x1 ;  /* 0x0000000500147c11 */ /* 0x000fc6000f8e08ff */
        /* <DEDUP_REMOVED lines=8> */
[----:B------:R1:W-:Y:S04]  /*8450*/  @!P2 LDGSTS.E.BYPASS.LTC128B.128 [R238+0xf000], desc[UR22][R8.64+0x80] ;  /* 0x0f00008008eeafae */ /* 0x0003e8000b981a16 */
[----:B------:R-:W-:Y:S04]  /*8460*/  @P2 STS.128 [R238+0xf000], RZ ;  /* 0x00f000ffee002388 */ /* 0x000fe80000000c00 */
        /* <DEDUP_REMOVED lines=10> */
[----:B------:R-:W-:Y:S04]  /*8510*/  LDSM.16.M88.4 R56, [R168+UR5+0x9000] ;  /* 0x00900005a838783b */ /* 0x000fe80008000200 */
[----:B-1----:R-:W1:Y:S04]  /*8520*/  LDSM.16.M88.4 R8, [R20+0x2000] ;  /* 0x002000001408783b */ /* 0x002e680000000200 */
[----:B------:R-:W3:Y:S01]  /*8530*/  LDSM.16.M88.4 R52, [R168+UR5+0x9800] ;  /* 0x00980005a834783b */ /* 0x000ee20008000200 */
[----:B------:R-:W-:-:S02]  /*8540*/  VIADD R3, R168, UR5 ;  /* 0x00000005a8037c36 */ /* 0x000fc40008000000 */
[----:B------:R-:W-:Y:S01]  /*8550*/  IMAD.IADD R22, R23, 0x1, R20 ;  /* 0x0000000117167824 */ /* 0x000fe200078e0214 */
[----:B------:R-:W4:Y:S02]  /*8560*/  LDSM.16.M88.4 R24, [R168+UR5+0x8000] ;  /* 0x00800005a818783b */ /* 0x000f240008000200 */
[----:B------:R-:W-:Y:S02]  /*8570*/  IADD3 R2, PT, PT, R3, R23, RZ ;  /* 0x0000001703027210 */ /* 0x000fe40007ffe0ff */
[----:B------:R-:W4:Y:S04]  /*8580*/  LDSM.16.M88.4 R40, [R168+UR5+0x8800] ;  /* 0x00880005a828783b */ /* 0x000f280008000200 */
[----:B--2---:R-:W-:Y:S04]  /*8590*/  LDSM.16.M88.4 R4, [R22+0x2000] ;  /* 0x002000001604783b */ /* 0x004fe80000000200 */
[----:B------:R-:W2:Y:S04]  /*85a0*/  LDSM.16.M88.4 R48, [R2+0x9000] ;  /* 0x009000000230783b */ /* 0x000ea80000000200 */
[----:B------:R-:W2:Y:S04]  /*85b0*/  LDSM.16.M88.4 R44, [R2+0x9800] ;  /* 0x00980000022c783b */ /* 0x000ea80000000200 */
[----:B------:R-:W2:Y:S04]  /*85c0*/  LDSM.16.M88.4 R32, [R2+0x8800] ;  /* 0x008800000220783b */ /* 0x000ea80000000200 */
[----:B------:R-:W2:Y:S04]  /*85d0*/  LDSM.16.M88.4 R16, [R2+0x8000] ;  /* 0x008000000210783b */ /* 0x000ea80000000200 */
[----:B------:R-:W2:Y:S01]  /*85e0*/  LDSM.16.M88.4 R12, [R20] ;  /* 0x00000000140c783b */ /* 0x000ea20000000200 */
[----:B-1----:R-:W-:Y:S01]  /*85f0*/  HMMA.16816.F32 R64, R8, R56, RZ ;  /* 0x000000380840723c */ /* 0x002fe200000018ff */
[----:B------:R-:W-:-:S02]  /*8600*/  IMAD.MOV.U32 R252, RZ, RZ, R37 ;  /* 0x000000fffffc7224 */ /* 0x000fc400078e0025 */
[----:B------:R-:W0:Y:S05]  /*8610*/  LDGDEPBAR ;  /* 0x00000000000079af */ /* 0x000e2a0000000000 */
[C---:B---3--:R-:W-:Y:S08]  /*8620*/  HMMA.16816.F32 R212, R8.reuse, R52, RZ ;  /* 0x0000003408d4723c */ /* 0x048ff000000018ff */
[C---:B----4-:R-:W-:Y:S08]  /*8630*/  HMMA.16816.F32 R208, R8.reuse, R24, RZ ;  /* 0x0000001808d0723c */ /* 0x050ff000000018ff */
[C---:B------:R-:W-:Y:S08]  /*8640*/  HMMA.16816.F32 R204, R8.reuse, R40, RZ ;  /* 0x0000002808cc723c */ /* 0x040ff000000018ff */
[C---:B------:R-:W-:Y:S08]  /*8650*/  HMMA.16816.F32 R224, R8.reuse, R26, RZ ;  /* 0x0000001a08e0723c */ /* 0x040ff000000018ff */
[C---:B------:R-:W-:Y:S08]  /*8660*/  HMMA.16816.F32 R220, R8.reuse, R42, RZ ;  /* 0x0000002a08dc723c */ /* 0x040ff000000018ff */
[C---:B------:R-:W-:Y:S08]  /*8670*/  HMMA.16816.F32 R216, R8.reuse, R58, RZ ;  /* 0x0000003a08d8723c */ /* 0x040ff000000018ff */
[----:B------:R-:W-:Y:S08]  /*8680*/  HMMA.16816.F32 R60, R8, R54, RZ ;  /* 0x00000036083c723c */ /* 0x000ff000000018ff */
[C---:B--2---:R-:W-:Y:S08]  /*8690*/  HMMA.16816.F32 R8, R4.reuse, R48, R64 ;  /* 0x000000300408723c */ /* 0x044ff00000001840 */
[----:B------:R-:W-:Y:S11]  /*86a0*/  HMMA.16816.F32 R64, R4, R44, R212 ;  /* 0x0000002c0440723c */ /* 0x000ff600000018d4 */
[----:B------:R-:W-:-:S02]  /*86b0*/  IMAD.MOV.U32 R68, RZ, RZ, R8 ;  /* 0x000000ffff447224 */ /* 0x000fc400078e0008 */
[----:B------:R-:W-:Y:S02]  /*86c0*/  IMAD.MOV.U32 R243, RZ, RZ, R9 ;  /* 0x000000fffff37224 */ /* 0x000fe400078e0009 */
[----:B------:R-:W-:Y:S02]  /*86d0*/  IMAD.MOV.U32 R242, RZ, RZ, R10 ;  /* 0x000000fffff27224 */ /* 0x000fe400078e000a */
[----:B------:R-:W-:Y:S02]  /*86e0*/  IMAD.MOV.U32 R241, RZ, RZ, R11 ;  /* 0x000000fffff17224 */ /* 0x000fe400078e000b */
[----:B------:R-:W-:Y:S01]  /*86f0*/  MOV R175, R64 ;  /* 0x0000004000af7202 */ /* 0x000fe20000000f00 */
[----:B------:R-:W-:Y:S01]  /*8700*/  IMAD.MOV.U32 R174, RZ, RZ, R65 ;  /* 0x000000ffffae7224 */ /* 0x000fe200078e0041 */
[----:B------:R-:W1:Y:S01]  /*8710*/  LDSM.16.M88.4 R8, [R22] ;  /* 0x000000001608783b */ /* 0x000e620000000200 */
[----:B------:R-:W-:Y:S02]  /*8720*/  IMAD.MOV.U32 R71, RZ, RZ, R66 ;  /* 0x000000ffff477224 */ /* 0x000fe400078e0042 */
[----:B------:R-:W-:-:S02]  /*8730*/  IMAD.MOV.U32 R70, RZ, RZ, R67 ;  /* 0x000000ffff467224 */ /* 0x000fc400078e0043 */
[C---:B------:R-:W-:Y:S08]  /*8740*/  HMMA.16816.F32 R64, R4.reuse, R50, R216 ;  /* 0x000000320440723c */ /* 0x040ff000000018d8 */
[C---:B------:R-:W-:Y:S08]  /*8750*/  HMMA.16816.F32 R248, R4.reuse, R32, R204 ;  /* 0x0000002004f8723c */ /* 0x040ff000000018cc */
[----:B------:R-:W-:Y:S03]  /*8760*/  HMMA.16816.F32 R216, R4, R46, R60 ;  /* 0x0000002e04d8723c */ /* 0x000fe6000000183c */
[----:B------:R-:W-:Y:S01]  /*8770*/  IMAD.MOV.U32 R237, RZ, RZ, R64 ;  /* 0x000000ffffed7224 */ /* 0x000fe200078e0040 */
[----:B------:R-:W-:Y:S01]  /*8780*/  MOV R236, R65 ;  /* 0x0000004100ec7202 */ /* 0x000fe20000000f00 */
[----:B------:R-:W-:-:S02]  /*8790*/  IMAD.MOV.U32 R235, RZ, RZ, R66 ;  /* 0x000000ffffeb7224 */ /* 0x000fc400078e0042 */
[----:B------:R-:W-:Y:S01]  /*87a0*/  IMAD.MOV.U32 R231, RZ, RZ, R67 ;  /* 0x000000ffffe77224 */ /* 0x000fe200078e0043 */
        /* <DEDUP_REMOVED lines=8> */
[----:B------:R-:W-:-:S02]  /*8830*/  IMAD.IADD R21, R252, 0x1, R20 ;  /* 0x00000001fc157824 */ /* 0x000fc400078e0214 */
[----:B------:R-:W-:-:S05]  /*8840*/  IMAD.IADD R0, R3, 0x1, R252 ;  /* 0x0000000103007824 */ /* 0x000fca00078e02fc */
[C---:B-1----:R-:W-:Y:S08]  /*8850*/  HMMA.16816.F32 R208, R8.reuse, R32, R64 ;  /* 0x0000002008d0723c */ /* 0x042ff00000001840 */
[C---:B------:R-:W-:Y:S08]  /*8860*/  HMMA.16816.F32 R212, R8.reuse, R48, R60 ;  /* 0x0000003008d4723c */ /* 0x040ff0000000183c */
[C---:B------:R-:W-:Y:S01]  /*8870*/  HMMA.16816.F32 R64, R8.reuse, R44, R4 ;  /* 0x0000002c0840723c */ /* 0x040fe20000001804 */
[----:B------:R-:W-:Y:S07]  /*8880*/  LDSM.16.M88.4 R4, [R21+0x2000] ;  /* 0x002000001504783b */ /* 0x000fee0000000200 */
[C---:B------:R-:W-:Y:S01]  /*8890*/  HMMA.16816.F32 R60, R8.reuse, R18, R24 ;  /* 0x00000012083c723c */ /* 0x040fe20000001818 */
[----:B------:R-:W1:Y:S07]  /*88a0*/  LDSM.16.M88.4 R24, [R0+0x8000] ;  /* 0x008000000018783b */ /* 0x000e6e0000000200 */
[----:B------:R-:W-:Y:S01]  /*88b0*/  HMMA.16816.F32 R204, R8, R16, R204 ;  /* 0x0000001008cc723c */ /* 0x000fe200000018cc */
[----:B------:R-:W2:Y:S01]  /*88c0*/  LDSM.16.M88.4 R16, [R21] ;  /* 0x000000001510783b */ /* 0x000ea20000000200 */
[----:B------:R-:W-:Y:S01]  /*88d0*/  IMAD.MOV.U32 R39, RZ, RZ, R249 ;  /* 0x000000ffff277224 */ /* 0x000fe200078e00f9 */
[----:B------:R-:W-:Y:S01]  /*88e0*/  MOV R37, R251 ;  /* 0x000000fb00257202 */ /* 0x000fe20000000f00 */
[----:B------:R-:W-:-:S02]  /*88f0*/  IMAD.MOV.U32 R38, RZ, RZ, R250 ;  /* 0x000000ffff267224 */ /* 0x000fc400078e00fa */
[----:B------:R-:W-:Y:S02]  /*8900*/  IMAD.MOV.U32 R69, RZ, RZ, R248 ;  /* 0x000000ffff457224 */ /* 0x000fe400078e00f8 */
[----:B-1----:R-:W-:-:S12]  /*8910*/  HMMA.16816.F32 R244, R4, R24, R244 ;  /* 0x0000001804f4723c */ /* 0x002fd800000018f4 */
[C---:B--2---:R-:W-:Y:S08]  /*8920*/  HMMA.16816.F32 R204, R16.reuse, R24, R204 ;  /* 0x0000001810cc723c */ /* 0x044ff000000018cc */
[----:B------:R-:W-:Y:S01]  /*8930*/  HMMA.16816.F32 R248, R16, R26, R60 ;  /* 0x0000001a10f8723c */ /* 0x000fe2000000183c */
[----:B------:R-:W-:Y:S01]  /*8940*/  IMAD.MOV.U32 R48, RZ, RZ, R245 ;  /* 0x000000ffff307224 */ /* 0x000fe200078e00f5 */
[----:B------:R-:W-:Y:S01]  /*8950*/  MOV R245, R39 ;  /* 0x0000002700f57202 */ /* 0x000fe20000000f00 */
[----:B------:R-:W-:-:S02]  /*8960*/  IMAD.MOV.U32 R45, RZ, RZ, R246 ;  /* 0x000000ffff2d7224 */ /* 0x000fc400078e00f6 */
[----:B------:R-:W-:Y:S02]  /*8970*/  IMAD.MOV.U32 R44, RZ, RZ, R247 ;  /* 0x000000ffff2c7224 */ /* 0x000fe400078e00f7 */
[----:B------:R-:W-:Y:S02]  /*8980*/  IMAD.MOV.U32 R246, RZ, RZ, R38 ;  /* 0x000000fffff67224 */ /* 0x000fe400078e0026 */
[----:B------:R-:W-:Y:S02]  /*8990*/  IMAD.MOV.U32 R247, RZ, RZ, R37 ;  /* 0x000000fffff77224 */ /* 0x000fe400078e0025 */
[----:B------:R-:W-:Y:S01]  /*89a0*/  MOV R38, R206 ;  /* 0x000000ce00267202 */ /* 0x000fe20000000f00 */
[----:B------:R-:W-:Y:S02]  /*89b0*/  IMAD.MOV.U32 R56, RZ, RZ, R204 ;  /* 0x000000ffff387224 */ /* 0x000fe400078e00cc */
[----:B------:R-:W-:Y:S02]  /*89c0*/  IMAD.MOV.U32 R39, RZ, RZ, R205 ;  /* 0x000000ffff277224 */ /* 0x000fe400078e00cd */
[----:B------:R-:W-:-:S02]  /*89d0*/  IMAD.MOV.U32 R37, RZ, RZ, R207 ;  /* 0x000000ffff257224 */ /* 0x000fc400078e00cf */
[----:B------:R-:W-:Y:S01]  /*89e0*/  HMMA.16816.F32 R204, R4, R26, R224 ;  /* 0x0000001a04cc723c */ /* 0x000fe200000018e0 */
[----:B------:R-:W1:Y:S07]  /*89f0*/  LDSM.16.M88.4 R24, [R0+0x8800] ;  /* 0x008800000018783b */ /* 0x000e6e0000000200 */
[----:B------:R-:W-:Y:S11]  /*8a00*/  HMMA.16816.F32 R40, R12, R42, RZ ;  /* 0x0000002a0c28723c */ /* 0x000ff600000018ff */
[----:B------:R-:W-:Y:S01]  /*8a10*/  IMAD.MOV.U32 R229, RZ, RZ, R204 ;  /* 0x000000ffffe57224 */ /* 0x000fe200078e00cc */
[----:B------:R-:W-:Y:S01]  /*8a20*/  MOV R57, R207 ;  /* 0x000000cf00397202 */ /* 0x000fe20000000f00 */
[----:B------:R-:W-:-:S02]  /*8a30*/  IMAD.MOV.U32 R228, RZ, RZ, R205 ;  /* 0x000000ffffe47224 */ /* 0x000fc400078e00cd */
[----:B------:R-:W-:-:S05]  /*8a40*/  IMAD.MOV.U32 R173, RZ, RZ, R206 ;  /* 0x000000ffffad7224 */ /* 0x000fca00078e00ce */
[----:B------:R-:W-:Y:S01]  /*8a50*/  HMMA.16816.F32 R32, R8, R34, R40 ;  /* 0x000000220820723c */ /* 0x000fe20000001828 */
[----:B------:R-:W-:-:S07]  /*8a60*/  MOV R49, R244 ;  /* 0x000000f400317202 */ /* 0x000fce0000000f00 */
[----:B-1----:R-:W-:Y:S01]  /*8a70*/  HMMA.16816.F32 R204, R16, R24, R208 ;  /* 0x0000001810cc723c */ /* 0x002fe200000018d0 */
[----:B------:R-:W-:Y:S02]  /*8a80*/  IMAD.MOV.U32 R244, RZ, RZ, R69 ;  /* 0x000000fffff47224 */ /* 0x000fe400078e0045 */
[----:B------:R-:W-:-:S09]  /*8a90*/  IMAD.MOV.U32 R63, RZ, RZ, R68 ;  /* 0x000000ffff3f7224 */ /* 0x000fd200078e0044 */
[----:B------:R-:W-:Y:S07]  /*8aa0*/  HMMA.16816.F32 R32, R16, R26, R32 ;  /* 0x0000001a1020723c */ /* 0x000fee0000001820 */
[----:B------:R-:W-:Y:S01]  /*8ab0*/  IMAD.MOV.U32 R69, RZ, RZ, R204 ;  /* 0x000000ffff457224 */ /* 0x000fe200078e00cc */
[----:B------:R-:W-:Y:S01]  /*8ac0*/  MOV R52, R207 ;  /* 0x000000cf00347202 */ /* 0x000fe20000000f00 */
[----:B------:R-:W-:Y:S02]  /*8ad0*/  IMAD.MOV.U32 R68, RZ, RZ, R205 ;  /* 0x000000ffff447224 */ /* 0x000fe400078e00cd */
[----:B------:R-:W-:-:S02]  /*8ae0*/  IMAD.MOV.U32 R53, RZ, RZ, R206 ;  /* 0x000000ffff357224 */ /* 0x000fc400078e00ce */
[C---:B------:R-:W-:Y:S08]  /*8af0*/  HMMA.16816.F32 R204, R4.reuse, R24, R244 ;  /* 0x0000001804cc723c */ /* 0x040ff000000018f4 */
[----:B------:R-:W-:Y:S01]  /*8b00*/  HMMA.16816.F32 R244, R4, R26, R220 ;  /* 0x0000001a04f4723c */ /* 0x000fe200000018dc */
[----:B------:R-:W1:Y:S01]  /*8b10*/  LDSM.16.M88.4 R24, [R0+0x9800] ;  /* 0x009800000018783b */ /* 0x000e620000000200 */
[----:B------:R-:W-:Y:S01]  /*8b20*/  IMAD.MOV.U32 R224, RZ, RZ, R175 ;  /* 0x000000ffffe07224 */ /* 0x000fe200078e00af */
[----:B------:R-:W-:Y:S01]  /*8b30*/  MOV R175, R32 ;  /* 0x0000002000af7202 */ /* 0x000fe20000000f00 */
[----:B------:R-:W-:-:S02]  /*8b40*/  IMAD.MOV.U32 R225, RZ, RZ, R174 ;  /* 0x000000ffffe17224 */ /* 0x000fc400078e00ae */
[----:B------:R-:W-:Y:S02]  /*8b50*/  IMAD.MOV.U32 R226, RZ, RZ, R71 ;  /* 0x000000ffffe27224 */ /* 0x000fe400078e0047 */
[----:B------:R-:W-:Y:S02]  /*8b60*/  IMAD.MOV.U32 R227, RZ, RZ, R70 ;  /* 0x000000ffffe37224 */ /* 0x000fe400078e0046 */
[----:B------:R-:W-:Y:S02]  /*8b70*/  IMAD.MOV.U32 R174, RZ, RZ, R33 ;  /* 0x000000ffffae7224 */ /* 0x000fe400078e0021 */
[----:B------:R-:W-:Y:S02]  /*8b80*/  IMAD.MOV.U32 R71, RZ, RZ, R34 ;  /* 0x000000ffff477224 */ /* 0x000fe400078e0022 */
[----:B------:R-:W-:Y:S02]  /*8b90*/  IMAD.MOV.U32 R70, RZ, RZ, R35 ;  /* 0x000000ffff467224 */ /* 0x000fe400078e0023 */
[----:B------:R-:W-:-:S02]  /*8ba0*/  IMAD.MOV.U32 R210, RZ, RZ, R173 ;  /* 0x000000ffffd27224 */ /* 0x000fc400078e00ad */
[----:B------:R-:W-:Y:S02]  /*8bb0*/  IMAD.MOV.U32 R41, RZ, RZ, R39 ;  /* 0x000000ffff297224 */ /* 0x000fe400078e0027 */
[----:B------:R-:W-:Y:S02]  /*8bc0*/  IMAD.MOV.U32 R42, RZ, RZ, R38 ;  /* 0x000000ffff2a7224 */ /* 0x000fe400078e0026 */
[----:B------:R-:W-:Y:S01]  /*8bd0*/  IMAD.MOV.U32 R43, RZ, RZ, R37 ;  /* 0x000000ffff2b7224 */ /* 0x000fe200078e0025 */
[----:B-1----:R-:W-:-:S15]  /*8be0*/  HMMA.16816.F32 R32, R16, R24, R64 ;  /* 0x000000181020723c */ /* 0x002fde0000001840 */
[----:B------:R-:W-:-:S04]  /*8bf0*/  NOP ;  /* 0x0000000000007918 */ /* 0x000fc80000000000 */
[----:B------:R-:W-:Y:S01]  /*8c00*/  MOV R173, R32 ;  /* 0x0000002000ad7202 */ /* 0x000fe20000000f00 */
[----:B------:R-:W-:Y:S02]  /*8c10*/  IMAD.MOV.U32 R39, RZ, RZ, R33 ;  /* 0x000000ffff277224 */ /* 0x000fe400078e0021 */
[----:B------:R-:W-:Y:S02]  /*8c20*/  IMAD.MOV.U32 R38, RZ, RZ, R34 ;  /* 0x000000ffff267224 */ /* 0x000fe400078e0022 */
[----:B------:R-:W-:Y:S02]  /*8c30*/  IMAD.MOV.U32 R37, RZ, RZ, R35 ;  /* 0x000000ffff257224 */ /* 0x000fe400078e0023 */
[----:B------:R-:W1:Y:S01]  /*8c40*/  LDSM.16.M88.4 R32, [R0+0x9000] ;  /* 0x009000000020783b */ /* 0x000e620000000200 */
[----:B------:R-:W-:Y:S01]  /*8c50*/  MOV R211, R57 ;  /* 0x0000003900d37202 */ /* 0x000fe20000000f00 */
[----:B------:R-:W-:Y:S02]  /*8c60*/  IMAD.MOV.U32 R40, RZ, RZ, R56 ;  /* 0x000000ffff287224 */ /* 0x000fe400078e0038 */
[C---:B------:R-:W-:Y:S08]  /*8c70*/  HMMA.16816.F32 R56, R12.reuse, R58, RZ ;  /* 0x0000003a0c38723c */ /* 0x040ff000000018ff */
[----:B------:R-:W-:Y:S01]  /*8c80*/  HMMA.16816.F32 R12, R12, R54, RZ ;  /* 0x000000360c0c723c */ /* 0x000fe200000018ff */
[----:B------:R-:W-:Y:S01]  /*8c90*/  IMAD.IADD R3, R3, 0x1, R252 ;  /* 0x0000000103037824 */ /* 0x000fe200078e02fc */
[----:B------:R-:W-:Y:S01]  /*8ca0*/  MOV R61, R243 ;  /* 0x000000f3003d7202 */ /* 0x000fe20000000f00 */
[----:B------:R-:W-:Y:S01]  /*8cb0*/  IMAD.MOV.U32 R60, RZ, RZ, R63 ;  /* 0x000000ffff3c7224 */ /* 0x000fe200078e003f */
[----:B------:R-:W-:Y:S01]  /*8cc0*/  MOV R222, R235 ;  /* 0x000000eb00de7202 */ /* 0x000fe20000000f00 */
[----:B------:R-:W-:-:S03]  /*8cd0*/  IMAD.MOV.U32 R62, RZ, RZ, R242 ;  /* 0x000000ffff3e7224 */ /* 0x000fc600078e00f2 */
[C---:B------:R-:W-:Y:S01]  /*8ce0*/  HMMA.16816.F32 R224, R4.reuse, R24, R224 ;  /* 0x0000001804e0723c */ /* 0x040fe200000018e0 */
[----:B------:R-:W-:Y:S02]  /*8cf0*/  IMAD.IADD R24, R252, 0x1, R20 ;  /* 0x00000001fc187824 */ /* 0x000fe400078e0214 */
[----:B------:R-:W-:Y:S02]  /*8d00*/  IMAD.MOV.U32 R63, RZ, RZ, R241 ;  /* 0x000000ffff3f7224 */ /* 0x000fe400078e00f1 */
[----:B------:R-:W-:Y:S02]  /*8d10*/  IMAD.MOV.U32 R220, RZ, RZ, R237 ;  /* 0x000000ffffdc7224 */ /* 0x000fe400078e00ed */
[----:B------:R-:W-:Y:S02]  /*8d20*/  IMAD.MOV.U32 R221, RZ, RZ, R236 ;  /* 0x000000ffffdd7224 */ /* 0x000fe400078e00ec */
[----:B------:R-:W-:Y:S01]  /*8d30*/  IMAD.MOV.U32 R223, RZ, RZ, R231 ;  /* 0x000000ffffdf7224 */ /* 0x000fe200078e00e7 */
[C---:B------:R-:W-:Y:S01]  /*8d40*/  IADD3 R3, PT, PT, R23.reuse, R3, RZ ;  /* 0x0000000317037210 */ /* 0x040fe20007ffe0ff */
[----:B------:R-:W-:Y:S01]  /*8d50*/  IMAD.IADD R23, R23, 0x1, R24 ;  /* 0x0000000117177824 */ /* 0x000fe200078e0218 */
[----:B------:R-:W-:Y:S01]  /*8d60*/  HMMA.16816.F32 R216, R4, R26, R216 ;  /* 0x0000001a04d8723c */ /* 0x000fe200000018d8 */
[----:B------:R-:W-:-:S02]  /*8d70*/  IMAD.MOV.U32 R66, RZ, RZ, R45 ;  /* 0x000000ffff427224 */ /* 0x000fc400078e002d */
[----:B------:R-:W-:-:S05]  /*8d80*/  IMAD.MOV.U32 R67, RZ, RZ, R44 ;  /* 0x000000ffff437224 */ /* 0x000fca00078e002c */
[C---:B-1----:R-:W-:Y:S08]  /*8d90*/  HMMA.16816.F32 R60, R4.reuse, R32, R60 ;  /* 0x00000020043c723c */ /* 0x042ff0000000183c */
[----:B------:R-:W-:Y:S01]  /*8da0*/  HMMA.16816.F32 R220, R4, R34, R220 ;  /* 0x0000002204dc723c */ /* 0x000fe200000018dc */
[----:B------:R-:W-:Y:S07]  /*8db0*/  LDSM.16.M88.4 R4, [R23+0x2000] ;  /* 0x002000001704783b */ /* 0x000fee0000000200 */
[C---:B------:R-:W-:Y:S08]  /*8dc0*/  HMMA.16816.F32 R56, R8.reuse, R50, R56 ;  /* 0x000000320838723c */ /* 0x040ff00000001838 */
[----:B------:R-:W-:Y:S01]  /*8dd0*/  HMMA.16816.F32 R44, R8, R46, R12 ;  /* 0x0000002e082c723c */ /* 0x000fe2000000180c */
[----:B------:R-:W1:Y:S04]  /*8de0*/  LDSM.16.M88.4 R8, [R3+0x8000] ;  /* 0x008000000308783b */ /* 0x000e680000000200 */
[----:B------:R-:W2:Y:S03]  /*8df0*/  LDSM.16.M88.4 R12, [R23] ;  /* 0x00000000170c783b */ /* 0x000ea60000000200 */
[----:B------:R-:W-:Y:S01]  /*8e00*/  HMMA.16816.F32 R212, R16, R32, R212 ;  /* 0x0000002010d4723c */ /* 0x000fe200000018d4 */
[----:B------:R-:W-:Y:S01]  /*8e10*/  IMAD.MOV.U32 R208, RZ, RZ, R229 ;  /* 0x000000ffffd07224 */ /* 0x000fe200078e00e5 */
[----:B------:R-:W-:Y:S01]  /*8e20*/  MOV R65, R48 ;  /* 0x0000003000417202 */ /* 0x000fe20000000f00 */
[----:B------:R-:W-:-:S02]  /*8e30*/  IMAD.MOV.U32 R209, RZ, RZ, R228 ;  /* 0x000000ffffd17224 */ /* 0x000fc400078e00e4 */
[----:B------:R-:W-:-:S14]  /*8e40*/  IMAD.MOV.U32 R64, RZ, RZ, R49 ;  /* 0x000000ffff407224 */ /* 0x000fdc00078e0031 */
[----:B------:R-:W-:Y:S02]  /*8e50*/  IMAD.MOV.U32 R49, RZ, RZ, R212 ;  /* 0x000000ffff317224 */ /* 0x000fe400078e00d4 */
[----:B------:R-:W-:Y:S01]  /*8e60*/  IMAD.MOV.U32 R48, RZ, RZ, R213 ;  /* 0x000000ffff307224 */ /* 0x000fe200078e00d5 */
[----:B------:R-:W-:Y:S01]  /*8e70*/  MOV R24, R215 ;  /* 0x000000d700187202 */ /* 0x000fe20000000f00 */
[----:B------:R-:W-:Y:S02]  /*8e80*/  IMAD.MOV.U32 R25, RZ, RZ, R214 ;  /* 0x000000ffff197224 */ /* 0x000fe400078e00d6 */
[----:B------:R-:W-:Y:S01]  /*8e90*/  IMAD.MOV.U32 R32, RZ, RZ, R49 ;  /* 0x000000ffff207224 */ /* 0x000fe200078e0031 */
[----:B------:R-:W-:Y:S01]  /*8ea0*/  HMMA.16816.F32 R212, R16, R34, R56 ;  /* 0x0000002210d4723c */ /* 0x000fe20000001838 */
[----:B------:R-:W-:Y:S02]  /*8eb0*/  IMAD.MOV.U32 R33, RZ, RZ, R48 ;  /* 0x000000ffff217224 */ /* 0x000fe400078e0030 */
[----:B------:R-:W-:-:S02]  /*8ec0*/  IMAD.MOV.U32 R34, RZ, RZ, R25 ;  /* 0x000000ffff227224 */ /* 0x000fc400078e0019 */
[----:B------:R-:W-:-:S03]  /*8ed0*/  IMAD.MOV.U32 R35, RZ, RZ, R24 ;  /* 0x000000ffff237224 */ /* 0x000fc600078e0018 */
[----:B------:R-:W-:Y:S01]  /*8ee0*/  HMMA.16816.F32 R48, R16, R26, R44 ;  /* 0x0000001a1030723c */ /* 0x000fe2000000182c */
[----:B------:R-:W-:Y:S07]  /*8ef0*/  LDSM.16.M88.4 R24, [R3+0x9800] ;  /* 0x009800000318783b */ /* 0x000fee0000000200 */
[-C--:B-1----:R-:W-:Y:S08]  /*8f00*/  HMMA.16816.F32 R44, R4, R8.reuse, R64 ;  /* 0x00000008042c723c */ /* 0x082ff00000001840 */
[----:B--2---:R-:W-:Y:S08]  /*8f10*/  HMMA.16816.F32 R40, R12, R8, R40 ;  /* 0x000000080c28723c */ /* 0x004ff00000001828 */
[-C--:B------:R-:W-:Y:S08]  /*8f20*/  HMMA.16816.F32 R208, R4, R10.reuse, R208 ;  /* 0x0000000a04d0723c */ /* 0x080ff000000018d0 */
[----:B------:R-:W-:Y:S01]  /*8f30*/  HMMA.16816.F32 R16, R12, R10, R248 ;  /* 0x0000000a0c10723c */ /* 0x000fe200000018f8 */
[----:B------:R-:W1:-:S15]  /*8f40*/  LDSM.16.M88.4 R8, [R3+0x8800] ;  /* 0x008800000308783b */ /* 0x000e5e0000000200 */
[----:B------:R-:W-:-:S03]  /*8f50*/  NOP ;  /* 0x0000000000007918 */ /* 0x000fc60000000000 */
[----:B------:R-:W-:Y:S01]  /*8f60*/  MOV R241, R16 ;  /* 0x0000001000f17202 */ /* 0x000fe20000000f00 */
[----:B------:R-:W-:Y:S02]  /*8f70*/  IMAD.MOV.U32 R237, RZ, RZ, R17 ;  /* 0x000000ffffed7224 */ /* 0x000fe400078e0011 */
[----:B------:R-:W-:Y:S02]  /*8f80*/  IMAD.MOV.U32 R236, RZ, RZ, R18 ;  /* 0x000000ffffec7224 */ /* 0x000fe400078e0012 */
[----:B------:R-:W-:Y:S02]  /*8f90*/  IMAD.MOV.U32 R235, RZ, RZ, R19 ;  /* 0x000000ffffeb7224 */ /* 0x000fe400078e0013 */
[----:B------:R-:W2:Y:S01]  /*8fa0*/  LDSM.16.M88.4 R16, [R3+0x9000] ;  /* 0x009000000310783b */ /* 0x000ea20000000200 */
[----:B-1----:R-:W-:Y:S01]  /*8fb0*/  HMMA.16816.F32 R64, R4, R10, R244 ;  /* 0x0000000a0440723c */ /* 0x002fe200000018f4 */
[----:B------:R-:W-:Y:S01]  /*8fc0*/  MOV R246, R53 ;  /* 0x0000003500f67202 */ /* 0x000fe20000000f00 */
[----:B------:R-:W-:-:S06]  /*8fd0*/  IMAD.MOV.U32 R247, RZ, RZ, R52 ;  /* 0x000000fffff77224 */ /* 0x000fcc00078e0034 */
[C---:B------:R-:W-:Y:S01]  /*8fe0*/  HMMA.16816.F32 R52, R4.reuse, R24, R224 ;  /* 0x000000180434723c */ /* 0x040fe200000018e0 */
[----:B------:R-:W-:Y:S02]  /*8ff0*/  IMAD.MOV.U32 R250, RZ, RZ, R71 ;  /* 0x000000fffffa7224 */ /* 0x000fe400078e0047 */
[----:B------:R-:W-:Y:S02]  /*9000*/  IMAD.MOV.U32 R251, RZ, RZ, R70 ;  /* 0x000000fffffb7224 */ /* 0x000fe400078e0046 */
[----:B------:R-:W-:Y:S02]  /*9010*/  IMAD.MOV.U32 R244, RZ, RZ, R69 ;  /* 0x000000fffff47224 */ /* 0x000fe400078e0045 */
[----:B------:R-:W-:Y:S01]  /*9020*/  IMAD.MOV.U32 R245, RZ, RZ, R68 ;  /* 0x000000fffff57224 */ /* 0x000fe200078e0044 */
[C---:B------:R-:W-:Y:S08]  /*9030*/  HMMA.16816.F32 R204, R4.reuse, R8, R204 ;  /* 0x0000000804cc723c */ /* 0x040ff000000018cc */
[----:B--2---:R-:W-:Y:S03]  /*9040*/  HMMA.16816.F32 R60, R4, R16, R60 ;  /* 0x00000010043c723c */ /* 0x004fe6000000183c */
[----:B------:R-:W-:Y:S01]  /*9050*/  IMAD.MOV.U32 R71, RZ, RZ, R52 ;  /* 0x000000ffff477224 */ /* 0x000fe200078e0034 */
[----:B------:R-:W-:Y:S01]  /*9060*/  MOV R68, R55 ;  /* 0x0000003700447202 */ /* 0x000fe20000000f00 */
[----:B------:R-:W-:-:S02]  /*9070*/  IMAD.MOV.U32 R70, RZ, RZ, R53 ;  /* 0x000000ffff467224 */ /* 0x000fc400078e0035 */
[----:B------:R-:W-:Y:S01]  /*9080*/  IMAD.MOV.U32 R69, RZ, RZ, R54 ;  /* 0x000000ffff457224 */ /* 0x000fe200078e0036 */
[C---:B------:R-:W-:Y:S08]  /*9090*/  HMMA.16816.F32 R56, R4.reuse, R18, R220 ;  /* 0x000000120438723c */ /* 0x040ff000000018dc */
[----:B------:R-:W-:Y:S08]  /*90a0*/  HMMA.16816.F32 R52, R4, R26, R216 ;  /* 0x0000001a0434723c */ /* 0x000ff000000018d8 */
[C---:B------:R-:W-:Y:S01]  /*90b0*/  HMMA.16816.F32 R4, R12.reuse, R16, R32 ;  /* 0x000000100c04723c */ /* 0x040fe20000001820 */
[----:B------:R-:W-:Y:S01]  /*90c0*/  IMAD.MOV.U32 R248, RZ, RZ, R175 ;  /* 0x000000fffff87224 */ /* 0x000fe200078e00af */
[----:B------:R-:W-:Y:S01]  /*90d0*/  MOV R249, R174 ;  /* 0x000000ae00f97202 */ /* 0x000fe20000000f00 */
[----:B------:R-:W-:Y:S01]  /*90e0*/  IMAD.MOV.U32 R216, RZ, RZ, R173 ;  /* 0x000000ffffd87224 */ /* 0x000fe200078e00ad */
[----:B------:R-:W-:Y:S04]  /*90f0*/  LDSM.16.M88.4 R32, [R168+UR5+0xa000] ;  /* 0x00a00005a820783b */ /* 0x000fe80008000200 */
[----:B------:R-:W-:Y:S01]  /*9100*/  HMMA.16816.F32 R224, R12, R8, R244 ;  /* 0x000000080ce0723c */ /* 0x000fe200000018f4 */
[----:B------:R-:W-:-:S07]  /*9110*/  IMAD.MOV.U32 R217, RZ, RZ, R39 ;  /* 0x000000ffffd97224 */ /* 0x000fce00078e0027 */
[----:B------:R-:W-:Y:S01]  /*9120*/  HMMA.16816.F32 R248, R12, R10, R248 ;  /* 0x0000000a0cf8723c */ /* 0x000fe200000018f8 */
[----:B------:R-:W-:Y:S02]  /*9130*/  LDSM.16.M88.4 R8, [R20+0x4000] ;  /* 0x004000001408783b */ /* 0x000fe40000000200 */
[----:B------:R-:W-:Y:S01]  /*9140*/  MOV R220, R4 ;  /* 0x0000000400dc7202 */ /* 0x000fe20000000f00 */
[----:B------:R-:W-:Y:S02]  /*9150*/  IMAD.MOV.U32 R175, RZ, RZ, R5 ;  /* 0x000000ffffaf7224 */ /* 0x000fe400078e0005 */
[----:B------:R-:W-:Y:S02]  /*9160*/  IMAD.MOV.U32 R174, RZ, RZ, R6 ;  /* 0x000000ffffae7224 */ /* 0x000fe400078e0006 */
[----:B------:R-:W-:Y:S02]  /*9170*/  IMAD.MOV.U32 R173, RZ, RZ, R7 ;  /* 0x000000ffffad7224 */ /* 0x000fe400078e0007 */
[----:B------:R-:W1:Y:S01]  /*9180*/  LDSM.16.M88.4 R4, [R20+0x6000] ;  /* 0x006000001404783b */ /* 0x000e620000000200 */
[----:B------:R-:W-:-:S02]  /*9190*/  IMAD.MOV.U32 R218, RZ, RZ, R38 ;  /* 0x000000ffffda7224 */ /* 0x000fc400078e0026 */
[----:B------:R-:W-:-:S07]  /*91a0*/  IMAD.MOV.U32 R219, RZ, RZ, R37 ;  /* 0x000000ffffdb7224 */ /* 0x000fce00078e0025 */
[C---:B------:R-:W-:Y:S08]  /*91b0*/  HMMA.16816.F32 R216, R12.reuse, R24, R216 ;  /* 0x000000180cd8723c */ /* 0x040ff000000018d8 */
[----:B------:R-:W-:Y:S11]  /*91c0*/  HMMA.16816.F32 R244, R12, R18, R212 ;  /* 0x000000120cf4723c */ /* 0x000ff600000018d4 */
[----:B------:R-:W-:Y:S01]  /*91d0*/  IMAD.MOV.U32 R19, RZ, RZ, R216 ;  /* 0x000000ffff137224 */ /* 0x000fe200078e00d8 */
[----:B------:R-:W-:Y:S01]  /*91e0*/  MOV R18, R217 ;  /* 0x000000d900127202 */ /* 0x000fe20000000f00 */
[----:B------:R-:W-:-:S02]  /*91f0*/  IMAD.MOV.U32 R17, RZ, RZ, R218 ;  /* 0x000000ffff117224 */ /* 0x000fc400078e00da */
[----:B------:R-:W-:Y:S02]  /*9200*/  IMAD.MOV.U32 R16, RZ, RZ, R219 ;  /* 0x000000ffff107224 */ /* 0x000fe400078e00db */
[----:B------:R-:W-:Y:S01]  /*9210*/  HMMA.16816.F32 R216, R12, R26, R48 ;  /* 0x0000001a0cd8723c */ /* 0x000fe20000001830 */
[----:B------:R-:W2:Y:S07]  /*9220*/  LDSM.16.M88.4 R24, [R168+UR5+0xa800] ;  /* 0x00a80005a818783b */ /* 0x000eae0008000200 */
[-C--:B-1----:R-:W-:Y:S08]  /*9230*/  HMMA.16816.F32 R44, R4, R32.reuse, R44 ;  /* 0x00000020042c723c */ /* 0x082ff0000000182c */
[----:B------:R-:W-:Y:S11]  /*9240*/  HMMA.16816.F32 R12, R8, R32, R40 ;  /* 0x00000020080c723c */ /* 0x000ff60000001828 */
[----:B------:R-:W-:Y:S01]  /*9250*/  IMAD.MOV.U32 R39, RZ, RZ, R44 ;  /* 0x000000ffff277224 */ /* 0x000fe200078e002c */
[----:B------:R-:W-:Y:S01]  /*9260*/  MOV R37, R46 ;  /* 0x0000002e00257202 */ /* 0x000fe20000000f00 */
[----:B------:R-:W-:Y:S01]  /*9270*/  IMAD.MOV.U32 R38, RZ, RZ, R45 ;  /* 0x000000ffff267224 */ /* 0x000fe200078e002d */
[----:B------:R-:W-:Y:S01]  /*9280*/  MOV R46, R17 ;  /* 0x00000011002e7202 */ /* 0x000fe20000000f00 */
[----:B------:R-:W-:-:S02]  /*9290*/  IMAD.MOV.U32 R20, RZ, RZ, R47 ;  /* 0x000000ffff147224 */ /* 0x000fc400078e002f */
[----:B------:R-:W-:Y:S02]  /*92a0*/  IMAD.MOV.U32 R44, RZ, RZ, R19 ;  /* 0x000000ffff2c7224 */ /* 0x000fe400078e0013 */
[----:B------:R-:W-:Y:S02]  /*92b0*/  IMAD.MOV.U32 R45, RZ, RZ, R18 ;  /* 0x000000ffff2d7224 */ /* 0x000fe400078e0012 */
[----:B------:R-:W-:Y:S01]  /*92c0*/  IMAD.MOV.U32 R47, RZ, RZ, R16 ;  /* 0x000000ffff2f7224 */ /* 0x000fe200078e0010 */
[----:B------:R-:W-:Y:S01]  /*92d0*/  MOV R33, R14 ;  /* 0x0000000e00217202 */ /* 0x000fe20000000f00 */
[----:B------:R-:W1:Y:S01]  /*92e0*/  LDSM.16.M88.4 R16, [R168+UR5+0xb000] ;  /* 0x00b00005a810783b */ /* 0x000e620008000200 */
[----:B------:R-:W-:Y:S02]  /*92f0*/  IMAD.MOV.U32 R41, RZ, RZ, R12 ;  /* 0x000000ffff297224 */ /* 0x000fe400078e000c */
[----:B------:R-:W-:Y:S02]  /*9300*/  IMAD.MOV.U32 R40, RZ, RZ, R13 ;  /* 0x000000ffff287224 */ /* 0x000fe400078e000d */
[----:B------:R-:W-:-:S02]  /*9310*/  IMAD.MOV.U32 R32, RZ, RZ, R15 ;  /* 0x000000ffff207224 */ /* 0x000fc400078e000f */
[----:B------:R-:W3:Y:S01]  /*9320*/  LDSM.16.M88.4 R12, [R168+UR5+0xb800] ;  /* 0x00b80005a80c783b */ /* 0x000ee20008000200 */
[C---:B------:R-:W-:Y:S08]  /*9330*/  HMMA.16816.F32 R208, R4.reuse, R34, R208 ;  /* 0x0000002204d0723c */ /* 0x040ff000000018d0 */
[----:B--2---:R-:W-:Y:S01]  /*9340*/  HMMA.16816.F32 R64, R4, R26, R64 ;  /* 0x0000001a0440723c */ /* 0x004fe20000001840 */
[----:B------:R-:W-:Y:S01]  /*9350*/  IMAD.MOV.U32 R49, RZ, RZ, R175 ;  /* 0x000000ffff317224 */ /* 0x000fe200078e00af */
[----:B------:R-:W-:Y:S01]  /*9360*/  MOV R50, R174 ;  /* 0x000000ae00327202 */ /* 0x000fe20000000f00 */
[----:B------:R-:W-:-:S02]  /*9370*/  IMAD.MOV.U32 R51, RZ, RZ, R173 ;  /* 0x000000ffff337224 */ /* 0x000fc400078e00ad */
[----:B------:R-:W-:-:S06]  /*9380*/  IMAD.MOV.U32 R48, RZ, RZ, R220 ;  /* 0x000000ffff307224 */ /* 0x000fcc00078e00dc */
[----:B------:R-:W-:Y:S01]  /*9390*/  IMAD.MOV.U32 R174, RZ, RZ, R208 ;  /* 0x000000ffffae7224 */ /* 0x000fe200078e00d0 */
[----:B------:R-:W-:Y:S01]  /*93a0*/  MOV R43, R210 ;  /* 0x000000d2002b7202 */ /* 0x000fe20000000f00 */
[----:B------:R-:W-:Y:S01]  /*93b0*/  IMAD.MOV.U32 R173, RZ, RZ, R209 ;  /* 0x000000ffffad7224 */ /* 0x000fe200078e00d1 */
[----:B------:R-:W-:Y:S01]  /*93c0*/  MOV R210, R69 ;  /* 0x0000004500d27202 */ /* 0x000fe20000000f00 */
[----:B------:R-:W-:Y:S02]  /*93d0*/  IMAD.MOV.U32 R42, RZ, RZ, R211 ;  /* 0x000000ffff2a7224 */ /* 0x000fe400078e00d3 */
[----:B------:R-:W-:Y:S02]  /*93e0*/  IMAD.MOV.U32 R208, RZ, RZ, R71 ;  /* 0x000000ffffd07224 */ /* 0x000fe400078e0047 */
[----:B------:R-:W-:Y:S01]  /*93f0*/  IMAD.MOV.U32 R231, RZ, RZ, R64 ;  /* 0x000000ffffe77224 */ /* 0x000fe200078e0040 */
[----:B------:R-:W-:Y:S01]  /*9400*/  MOV R228, R66 ;  /* 0x0000004200e47202 */ /* 0x000fe20000000f00 */
[----:B------:R-:W-:Y:S01]  /*9410*/  IMAD.MOV.U32 R229, RZ, RZ, R65 ;  /* 0x000000ffffe57224 */ /* 0x000fe200078e0041 */
[----:B------:R-:W-:Y:S01]  /*9420*/  MOV R66, R236 ;  /* 0x000000ec00427202 */ /* 0x000fe20000000f00 */
[----:B------:R-:W-:-:S02]  /*9430*/  IMAD.MOV.U32 R175, RZ, RZ, R67 ;  /* 0x000000ffffaf7224 */ /* 0x000fc400078e0043 */
[----:B------:R-:W-:Y:S02]  /*9440*/  IMAD.MOV.U32 R209, RZ, RZ, R70 ;  /* 0x000000ffffd17224 */ /* 0x000fe400078e0046 */
[----:B------:R-:W-:Y:S02]  /*9450*/  IMAD.MOV.U32 R211, RZ, RZ, R68 ;  /* 0x000000ffffd37224 */ /* 0x000fe400078e0044 */
[----:B------:R-:W-:Y:S02]  /*9460*/  IMAD.MOV.U32 R64, RZ, RZ, R241 ;  /* 0x000000ffff407224 */ /* 0x000fe400078e00f1 */
[----:B------:R-:W-:Y:S02]  /*9470*/  IMAD.MOV.U32 R65, RZ, RZ, R237 ;  /* 0x000000ffff417224 */ /* 0x000fe400078e00ed */
[----:B------:R-:W-:Y:S01]  /*9480*/  IMAD.MOV.U32 R67, RZ, RZ, R235 ;  /* 0x000000ffff437224 */ /* 0x000fe200078e00eb */
[C---:B-1----:R-:W-:Y:S08]  /*9490*/  HMMA.16816.F32 R220, R4.reuse, R16, R60 ;  /* 0x0000001004dc723c */ /* 0x042ff0000000183c */
[-C--:B------:R-:W-:Y:S08]  /*94a0*/  HMMA.16816.F32 R68, R4, R24.reuse, R204 ;  /* 0x000000180444723c */ /* 0x080ff000000018cc */
[----:B------:R-:W-:Y:S01]  /*94b0*/  HMMA.16816.F32 R60, R8, R24, R224 ;  /* 0x00000018083c723c */ /* 0x000fe200000018e0 */
[----:B------:R-:W-:Y:S01]  /*94c0*/  MOV R226, R33 ;  /* 0x0000002100e27202 */ /* 0x000fe20000000f00 */
[----:B------:R-:W-:-:S06]  /*94d0*/  IMAD.MOV.U32 R227, RZ, RZ, R32 ;  /* 0x000000ffffe37224 */ /* 0x000fcc00078e0020 */
[C---:B------:R-:W-:Y:S08]  /*94e0*/  HMMA.16816.F32 R212, R4.reuse, R18, R56 ;  /* 0x0000001204d4723c */ /* 0x040ff00000001838 */
[C---:B---3--:R-:W-:Y:S08]  /*94f0*/  HMMA.16816.F32 R208, R4.reuse, R12, R208 ;  /* 0x0000000c04d0723c */ /* 0x048ff000000018d0 */
[----:B------:R-:W-:Y:S01]  /*9500*/  HMMA.16816.F32 R204, R4, R14, R52 ;  /* 0x0000000e04cc723c */ /* 0x000fe20000001834 */
[----:B------:R-:W-:Y:S07]  /*9510*/  LDSM.16.M88.4 R4, [R22+0x6000] ;  /* 0x006000001604783b */ /* 0x000fee0000000200 */
[C---:B------:R-:W-:Y:S01]  /*9520*/  HMMA.16816.F32 R64, R8.reuse, R34, R64 ;  /* 0x000000220840723c */ /* 0x040fe20000001840 */
[----:B------:R-:W1:Y:S07]  /*9530*/  LDSM.16.M88.4 R32, [R2+0xa000] ;  /* 0x00a000000220783b */ /* 0x000e6e0000000200 */
[C---:B------:R-:W-:Y:S08]  /*9540*/  HMMA.16816.F32 R52, R8.reuse, R16, R48 ;  /* 0x000000100834723c */ /* 0x040ff00000001830 */
[C---:B------:R-:W-:Y:S01]  /*9550*/  HMMA.16816.F32 R48, R8.reuse, R18, R244 ;  /* 0x000000120830723c */ /* 0x040fe200000018f4 */
[----:B------:R-:W2:Y:S07]  /*9560*/  LDSM.16.M88.4 R16, [R2+0xb000] ;  /* 0x00b000000210783b */ /* 0x000eae0000000200 */
[----:B------:R-:W-:Y:S01]  /*9570*/  HMMA.16816.F32 R56, R8, R26, R248 ;  /* 0x0000001a0838723c */ /* 0x000fe200000018f8 */
[----:B------:R-:W3:Y:S01]  /*9580*/  LDSM.16.M88.4 R24, [R2+0xa800] ;  /* 0x00a800000218783b */ /* 0x000ee20000000200 */
[----:B------:R-:W-:Y:S01]  /*9590*/  MOV R246, R43 ;  /* 0x0000002b00f67202 */ /* 0x000fe20000000f00 */
[----:B------:R-:W-:-:S02]  /*95a0*/  IMAD.MOV.U32 R247, RZ, RZ, R42 ;  /* 0x000000fffff77224 */ /* 0x000fc400078e002a */
[----:B------:R-:W-:Y:S02]  /*95b0*/  IMAD.MOV.U32 R224, RZ, RZ, R41 ;  /* 0x000000ffffe07224 */ /* 0x000fe400078e0029 */
[----:B------:R-:W-:Y:S02]  /*95c0*/  IMAD.MOV.U32 R225, RZ, RZ, R40 ;  /* 0x000000ffffe17224 */ /* 0x000fe400078e0028 */
[----:B------:R-:W-:Y:S01]  /*95d0*/  HMMA.16816.F32 R40, R8, R14, R216 ;  /* 0x0000000e0828723c */ /* 0x000fe200000018d8 */
[----:B------:R-:W-:Y:S01]  /*95e0*/  IMAD.MOV.U32 R216, RZ, RZ, R39 ;  /* 0x000000ffffd87224 */ /* 0x000fe200078e0027 */
[----:B------:R-:W-:Y:S01]  /*95f0*/  MOV R218, R37 ;  /* 0x0000002500da7202 */ /* 0x000fe20000000f00 */
[----:B------:R-:W-:Y:S02]  /*9600*/  IMAD.MOV.U32 R217, RZ, RZ, R38 ;  /* 0x000000ffffd97224 */ /* 0x000fe400078e0026 */
[----:B------:R-:W-:Y:S02]  /*9610*/  IMAD.MOV.U32 R219, RZ, RZ, R20 ;  /* 0x000000ffffdb7224 */ /* 0x000fe400078e0014 */
[----:B------:R-:W-:-:S02]  /*9620*/  IMAD.MOV.U32 R244, RZ, RZ, R174 ;  /* 0x000000fffff47224 */ /* 0x000fc400078e00ae */
[----:B------:R-:W-:Y:S01]  /*9630*/  IMAD.MOV.U32 R245, RZ, RZ, R173 ;  /* 0x000000fffff57224 */ /* 0x000fe200078e00ad */
[----:B------:R-:W-:Y:S01]  /*9640*/  HMMA.16816.F32 R44, R8, R12, R44 ;  /* 0x0000000c082c723c */ /* 0x000fe2000000182c */
[----:B------:R-:W4:Y:S04]  /*9650*/  LDSM.16.M88.4 R8, [R22+0x4000] ;  /* 0x004000001608783b */ /* 0x000f280000000200 */
[----:B------:R4:W4:Y:S03]  /*9660*/  LDSM.16.M88.4 R12, [R2+0xb800] ;  /* 0x00b80000020c783b */ /* 0x0009260000000200 */
[C---:B-1----:R-:W-:Y:S08]  /*9670*/  HMMA.16816.F32 R216, R4.reuse, R32, R216 ;  /* 0x0000002004d8723c */ /* 0x042ff000000018d8 */
[----:B------:R-:W-:Y:S01]  /*9680*/  HMMA.16816.F32 R244, R4, R34, R244 ;  /* 0x0000002204f4723c */ /* 0x000fe200000018f4 */
[----:B------:R-:W-:Y:S01]  /*9690*/  IMAD.MOV.U32 R248, RZ, RZ, R231 ;  /* 0x000000fffff87224 */ /* 0x000fe200078e00e7 */
[----:B------:R-:W-:Y:S01]  /*96a0*/  MOV R250, R228 ;  /* 0x000000e400fa7202 */ /* 0x000fe20000000f00 */
[----:B------:R-:W-:-:S02]  /*96b0*/  IMAD.MOV.U32 R249, RZ, RZ, R229 ;  /* 0x000000fffff97224 */ /* 0x000fc400078e00e5 */
[----:B------:R-:W-:-:S03]  /*96c0*/  IMAD.MOV.U32 R251, RZ, RZ, R175 ;  /* 0x000000fffffb7224 */ /* 0x000fc600078e00af */
[C---:B--2---:R-:W-:Y:S03]  /*96d0*/  HMMA.16816.F32 R220, R4.reuse, R16, R220 ;  /* 0x0000001004dc723c */ /* 0x044fe600000018dc */
        /* <DEDUP_REMOVED lines=8> */
[----:B------:R-:W-:Y:S02]  /*9760*/  IMAD.MOV.U32 R216, RZ, RZ, R247 ;  /* 0x000000ffffd87224 */ /* 0x000fe400078e00f7 */
[----:B---3--:R-:W-:Y:S02]  /*9770*/  HMMA.16816.F32 R244, R4, R26, R248 ;  /* 0x0000001a04f4723c */ /* 0x008fe400000018f8 */
[----:B------:R-:W-:Y:S01]  /*9780*/  IMAD.MOV.U32 R174, RZ, RZ, R220 ;  /* 0x000000ffffae7224 */ /* 0x000fe200078e00dc */
[----:B------:R-:W-:Y:S01]  /*9790*/  MOV R39, R222 ;  /* 0x000000de00277202 */ /* 0x000fe20000000f00 */
[----:B------:R-:W-:Y:S02]  /*97a0*/  IMAD.MOV.U32 R173, RZ, RZ, R221 ;  /* 0x000000ffffad7224 */ /* 0x000fe400078e00dd */
[----:B------:R-:W-:Y:S02]  /*97b0*/  IMAD.MOV.U32 R38, RZ, RZ, R223 ;  /* 0x000000ffff267224 */ /* 0x000fe400078e00df */
[----:B----4-:R-:W-:Y:S01]  /*97c0*/  HMMA.16816.F32 R220, R8, R34, R64 ;  /* 0x0000002208dc723c */ /* 0x010fe20000001840 */
[----:B------:R-:W-:Y:S01]  /*97d0*/  IMAD.MOV.U32 R64, RZ, RZ, R219 ;  /* 0x000000ffff407224 */ /* 0x000fe200078e00db */
[----:B------:R-:W-:Y:S01]  /*97e0*/  MOV R228, R214 ;  /* 0x000000d600e47202 */ /* 0x000fe20000000f00 */
[----:B------:R-:W-:Y:S01]  /*97f0*/  IMAD.MOV.U32 R231, RZ, RZ, R212 ;  /* 0x000000ffffe77224 */ /* 0x000fe200078e00d4 */
[----:B------:R-:W-:Y:S01]  /*9800*/  MOV R66, R217 ;  /* 0x000000d900427202 */ /* 0x000fe20000000f00 */
[----:B------:R-:W-:-:S02]  /*9810*/  IMAD.MOV.U32 R229, RZ, RZ, R213 ;  /* 0x000000ffffe57224 */ /* 0x000fc400078e00d5 */
        /* <DEDUP_REMOVED lines=9> */
[----:B------:R-:W-:Y:S01]  /*98b0*/  HMMA.16816.F32 R244, R4, R14, R204 ;  /* 0x0000000e04f4723c */ /* 0x000fe200000018cc */
[----:B------:R-:W-:Y:S07]  /*98c0*/  LDSM.16.M88.4 R4, [R21+0x6000] ;  /* 0x006000001504783b */ /* 0x000fee0000000200 */
[C---:B------:R-:W-:Y:S08]  /*98d0*/  HMMA.16816.F32 R216, R8.reuse, R24, R60 ;  /* 0x0000001808d8723c */ /* 0x040ff0000000183c */
[C---:B------:R-:W-:Y:S01]  /*98e0*/  HMMA.16816.F32 R212, R8.reuse, R26, R56 ;  /* 0x0000001a08d4723c */ /* 0x040fe20000001838 */
[----:B------:R-:W1:Y:S07]  /*98f0*/  LDSM.16.M88.4 R24, [R0+0xa800] ;  /* 0x00a800000018783b */ /* 0x000e6e0000000200 */
[----:B------:R-:W-:Y:S01]  /*9900*/  HMMA.16816.F32 R208, R8, R16, R52 ;  /* 0x0000001008d0723c */ /* 0x000fe20000001834 */
[----:B------:R-:W-:-:S07]  /*9910*/  MOV R54, R39 ;  /* 0x0000002700367202 */ /* 0x000fce0000000f00 */
[----:B------:R-:W-:Y:S01]  /*9920*/  HMMA.16816.F32 R60, R8, R18, R48 ;  /* 0x00000012083c723c */ /* 0x000fe20000001830 */
[----:B------:R-:W2:Y:S01]  /*9930*/  LDSM.16.M88.4 R16, [R0+0xb000] ;  /* 0x00b000000010783b */ /* 0x000ea20000000200 */
[----:B------:R-:W-:Y:S01]  /*9940*/  IMAD.MOV.U32 R49, RZ, RZ, R22 ;  /* 0x000000ffff317224 */ /* 0x000fe200078e0016 */
[----:B------:R-:W-:-:S05]  /*9950*/  MOV R50, R20 ;  /* 0x0000001400327202 */ /* 0x000fca0000000f00 */
[----:B-1----:R-:W-:Y:S08]  /*9960*/  HMMA.16816.F32 R68, R4, R24, R68 ;  /* 0x000000180444723c */ /* 0x002ff00000001844 */
[C---:B------:R-:W-:Y:S08]  /*9970*/  HMMA.16816.F32 R224, R8.reuse, R32, R224 ;  /* 0x0000002008e0723c */ /* 0x040ff000000018e0 */
[C---:B------:R-:W-:Y:S08]  /*9980*/  HMMA.16816.F32 R44, R8.reuse, R12, R44 ;  /* 0x0000000c082c723c */ /* 0x040ff0000000182c */
[----:B------:R-:W-:Y:S01]  /*9990*/  HMMA.16816.F32 R40, R8, R14, R40 ;  /* 0x0000000e0828723c */ /* 0x000fe20000001828 */
[----:B------:R1:W-:Y:S01]  /*99a0*/  LDSM.16.M88.4 R8, [R21+0x4000] ;  /* 0x004000001508783b */ /* 0x0003e20000000200 */
[----:B------:R-:W-:Y:S01]  /*99b0*/  MOV R22, R70 ;  /* 0x0000004600167202 */ /* 0x000fe20000000f00 */
[----:B------:R-:W-:-:S02]  /*99c0*/  IMAD.MOV.U32 R39, RZ, RZ, R71 ;  /* 0x000000ffff277224 */ /* 0x000fc400078e0047 */
[----:B------:R-:W-:Y:S01]  /*99d0*/  IMAD.MOV.U32 R20, RZ, RZ, R68 ;  /* 0x000000ffff147224 */ /* 0x000fe200078e0044 */
[----:B------:R3:W5:Y:S01]  /*99e0*/  LDL.LU.64 R70, [R1+0x48] ;  /* 0x0000480001467983 */ /* 0x0007620000300a00 */
[----:B------:R-:W-:Y:S02]  /*99f0*/  IMAD.MOV.U32 R48, RZ, RZ, R37 ;  /* 0x000000ffff307224 */ /* 0x000fe400078e0025 */
[----:B------:R-:W-:Y:S01]  /*9a00*/  IMAD.MOV.U32 R51, RZ, RZ, R2 ;  /* 0x000000ffff337224 */ /* 0x000fe200078e0002 */
[----:B------:R-:W-:Y:S01]  /*9a10*/  MOV R206, R236 ;  /* 0x000000ec00ce7202 */ /* 0x000fe20000000f00 */
[----:B------:R-:W-:Y:S01]  /*9a20*/  IMAD.MOV.U32 R52, RZ, RZ, R174 ;  /* 0x000000ffff347224 */ /* 0x000fe200078e00ae */
[----:B------:R-:W-:Y:S01]  /*9a30*/  MOV R58, R228 ;  /* 0x000000e4003a7202 */ /* 0x000fe20000000f00 */
[----:B------:R-:W-:Y:S01]  /*9a40*/  IMAD.MOV.U32 R53, RZ, RZ, R173 ;  /* 0x000000ffff357224 */ /* 0x000fe200078e00ad */
[----:B------:R-:W4:Y:S01]  /*9a50*/  LDSM.16.M88.4 R12, [R0+0xb800] ;  /* 0x00b80000000c783b */ /* 0x000f220000000200 */
[----:B------:R-:W-:-:S02]  /*9a60*/  IMAD.MOV.U32 R55, RZ, RZ, R38 ;  /* 0x000000ffff377224 */ /* 0x000fc400078e0026 */
[----:B------:R-:W-:Y:S01]  /*9a70*/  IMAD.MOV.U32 R207, RZ, RZ, R235 ;  /* 0x000000ffffcf7224 */ /* 0x000fe200078e00eb */
[----:B------:R3:W4:Y:S01]  /*9a80*/  LDSM.16.M88.4 R32, [R0+0xa000] ;  /* 0x00a000000020783b */ /* 0x0007220000000200 */
[----:B-1----:R-:W-:-:S03]  /*9a90*/  IMAD.MOV.U32 R21, RZ, RZ, R69 ;  /* 0x000000ffff157224 */ /* 0x002fc600078e0045 */
[----:B------:R1:W5:Y:S01]  /*9aa0*/  LDL.LU.64 R68, [R1+0x40] ;  /* 0x0000400001447983 */ /* 0x0003620000300a00 */
[----:B------:R-:W-:Y:S01]  /*9ab0*/  HMMA.16816.F32 R48, R4, R26, R48 ;  /* 0x0000001a0430723c */ /* 0x000fe20000001830 */
[----:B------:R-:W-:Y:S02]  /*9ac0*/  IMAD.MOV.U32 R57, RZ, RZ, R229 ;  /* 0x000000ffff397224 */ /* 0x000fe400078e00e5 */
[----:B------:R-:W-:Y:S02]  /*9ad0*/  IMAD.MOV.U32 R56, RZ, RZ, R231 ;  /* 0x000000ffff387224 */ /* 0x000fe400078e00e7 */
[----:B------:R-:W-:-:S14]  /*9ae0*/  IMAD.MOV.U32 R59, RZ, RZ, R175 ;  /* 0x000000ffff3b7224 */ /* 0x000fdc00078e00af */
[----:B------:R-:W-:Y:S01]  /*9af0*/  IMAD.MOV.U32 R236, RZ, RZ, R48 ;  /* 0x000000ffffec7224 */ /* 0x000fe200078e0030 */
[----:B------:R-:W-:Y:S01]  /*9b00*/  MOV R229, R50 ;  /* 0x0000003200e57202 */ /* 0x000fe20000000f00 */
[----:B------:R-:W-:Y:S02]  /*9b10*/  IMAD.MOV.U32 R235, RZ, RZ, R49 ;  /* 0x000000ffffeb7224 */ /* 0x000fe400078e0031 */
[----:B------:R-:W-:Y:S02]  /*9b20*/  IMAD.MOV.U32 R228, RZ, RZ, R51 ;  /* 0x000000ffffe47224 */ /* 0x000fe400078e0033 */
[----:B--2---:R-:W-:Y:S01]  /*9b30*/  HMMA.16816.F32 R48, R4, R16, R52 ;  /* 0x000000100430723c */ /* 0x004fe20000001834 */
[----:B------:R-:W-:Y:S02]  /*9b40*/  IMAD.MOV.U32 R204, RZ, RZ, R241 ;  /* 0x000000ffffcc7224 */ /* 0x000fe400078e00f1 */
[----:B------:R-:W-:-:S15]  /*9b50*/  IMAD.MOV.U32 R205, RZ, RZ, R237 ;  /* 0x000000ffffcd7224 */ /* 0x000fde00078e00ed */
[----:B------:R-:W-:-:S01]  /*9b60*/  NOP ;  /* 0x0000000000007918 */ /* 0x000fc20000000000 */
[----:B------:R-:W-:Y:S01]  /*9b70*/  IMAD.MOV.U32 R243, RZ, RZ, R48 ;  /* 0x000000fffff37224 */ /* 0x000fe200078e0030 */
[----:B------:R-:W-:Y:S01]  /*9b80*/  MOV R241, R50 ;  /* 0x0000003200f17202 */ /* 0x000fe20000000f00 */
[----:B------:R-:W-:Y:S02]  /*9b90*/  IMAD.MOV.U32 R242, RZ, RZ, R49 ;  /* 0x000000fffff27224 */ /* 0x000fe400078e0031 */
[----:B------:R-:W-:Y:S02]  /*9ba0*/  IMAD.MOV.U32 R237, RZ, RZ, R51 ;  /* 0x000000ffffed7224 */ /* 0x000fe400078e0033 */
[----:B------:R-:W-:-:S15]  /*9bb0*/  HMMA.16816.F32 R48, R4, R18, R56 ;  /* 0x000000120430723c */ /* 0x000fde0000001838 */
[----:B------:R-:W-:-:S04]  /*9bc0*/  NOP ;  /* 0x0000000000007918 */ /* 0x000fc80000000000 */
[----:B------:R-:W-:Y:S01]  /*9bd0*/  IMAD.MOV.U32 R38, RZ, RZ, R48 ;  /* 0x000000ffff267224 */ /* 0x000fe200078e0030 */
[----:B------:R-:W-:Y:S01]  /*9be0*/  MOV R2, R50 ;  /* 0x0000003200027202 */ /* 0x000fe20000000f00 */
[----:B------:R-:W-:Y:S02]  /*9bf0*/  IMAD.MOV.U32 R37, RZ, RZ, R49 ;  /* 0x000000ffff257224 */ /* 0x000fe400078e0031 */
[----:B---3--:R-:W-:Y:S02]  /*9c00*/  IMAD.MOV.U32 R0, RZ, RZ, R51 ;  /* 0x000000ffff007224 */ /* 0x008fe400078e0033 */
[C---:B----4-:R-:W-:Y:S08]  /*9c10*/  HMMA.16816.F32 R48, R4.reuse, R14, R244 ;  /* 0x0000000e0430723c */ /* 0x050ff000000018f4 */
[C---:B------:R-:W-:Y:S08]  /*9c20*/  HMMA.16816.F32 R204, R4.reuse, R32, R204 ;  /* 0x0000002004cc723c */ /* 0x040ff000000018cc */
[----:B------:R-:W-:Y:S03]  /*9c30*/  HMMA.16816.F32 R64, R4, R34, R64 ;  /* 0x000000220440723c */ /* 0x000fe60000001840 */
[----:B------:R-:W-:Y:S01]  /*9c40*/  IMAD.MOV.U32 R231, RZ, RZ, R48 ;  /* 0x000000ffffe77224 */ /* 0x000fe200078e0030 */
[----:B------:R-:W-:Y:S01]  /*9c50*/  MOV R174, R50 ;  /* 0x0000003200ae7202 */ /* 0x000fe20000000f00 */
[----:B------:R-:W-:-:S02]  /*9c60*/  IMAD.MOV.U32 R175, RZ, RZ, R49 ;  /* 0x000000ffffaf7224 */ /* 0x000fc400078e0031 */
[----:B------:R-:W-:Y:S01]  /*9c70*/  IMAD.MOV.U32 R173, RZ, RZ, R51 ;  /* 0x000000ffffad7224 */ /* 0x000fe200078e0033 */
[----:B------:R-:W-:Y:S01]  /*9c80*/  HMMA.16816.F32 R248, R4, R12, R248 ;  /* 0x0000000c04f8723c */ /* 0x000fe200000018f8 */
[----:B------:R-:W-:Y:S07]  /*9c90*/  LDSM.16.M88.4 R4, [R23+0x6000] ;  /* 0x006000001704783b */ /* 0x000fee0000000200 */
[C---:B------:R-:W-:Y:S08]  /*9ca0*/  HMMA.16816.F32 R48, R8.reuse, R32, R224 ;  /* 0x000000200830723c */ /* 0x040ff000000018e0 */
[C---:B------:R-:W-:Y:S08]  /*9cb0*/  HMMA.16816.F32 R52, R8.reuse, R34, R220 ;  /* 0x000000220834723c */ /* 0x040ff000000018dc */
        /* <DEDUP_REMOVED lines=8> */
[----:B------:R3:W4:Y:S04]  /*9d40*/  LDSM.16.M88.4 R8, [R23+0x4000] ;  /* 0x004000001708783b */ /* 0x0007280000000200 */
[----:B------:R-:W1:Y:S03]  /*9d50*/  LDSM.16.M88.4 R12, [R3+0xb000] ;  /* 0x00b00000030c783b */ /* 0x000e660000000200 */
[C---:B--2---:R-:W-:Y:S08]  /*9d60*/  HMMA.16816.F32 R244, R4.reuse, R24, R204 ;  /* 0x0000001804f4723c */ /* 0x044ff000000018cc */
[----:B------:R-:W-:Y:S01]  /*9d70*/  HMMA.16816.F32 R32, R4, R26, R64 ;  /* 0x0000001a0420723c */ /* 0x000fe20000001840 */
[----:B------:R-:W-:-:S02]  /*9d80*/  IMAD.MOV.U32 R66, RZ, RZ, R2 ;  /* 0x000000ffff427224 */ /* 0x000fc400078e0002 */
[----:B------:R-:W-:Y:S02]  /*9d90*/  VIADD R2, R36, 0xffffff88 ;  /* 0xffffff8824027836 */ /* 0x000fe40000000000 */
[----:B---3--:R-:W-:-:S03]  /*9da0*/  IMAD.MOV.U32 R23, RZ, RZ, R39 ;  /* 0x000000ffff177224 */ /* 0x008fc600078e0027 */
[C---:B------:R-:W-:Y:S01]  /*9db0*/  ISETP.GE.AND P1, PT, R2.reuse, R28, PT ;  /* 0x0000001c0200720c */ /* 0x040fe20003f26270 */
[C---:B----4-:R-:W-:Y:S08]  /*9dc0*/  HMMA.16816.F32 R204, R8.reuse, R24, R48 ;  /* 0x0000001808cc723c */ /* 0x050ff00000001830 */
[----:B------:R-:W-:Y:S01]  /*9dd0*/  HMMA.16816.F32 R24, R8, R26, R52 ;  /* 0x0000001a0818723c */ /* 0x000fe20000001834 */
[----:B------:R-:W-:Y:S01]  /*9de0*/  IMAD.MOV.U32 R67, RZ, RZ, R0 ;  /* 0x000000ffff437224 */ /* 0x000fe200078e0000 */
[----:B------:R-:W-:-:S02]  /*9df0*/  ISETP.GE.AND P4, PT, R2, R29, PT ;  /* 0x0000001d0200720c */ /* 0x000fc40003f86270 */
[----:B------:R-:W-:Y:S01]  /*9e00*/  IADD3 R0, PT, PT, R36, -0x77, RZ ;  /* 0xffffff8924007810 */ /* 0x000fe20007ffe0ff */
[----:B------:R-:W-:-:S03]  /*9e10*/  IMAD.MOV.U32 R44, RZ, RZ, R236 ;  /* 0x000000ffff2c7224 */ /* 0x000fc600078e00ec */
[----:B------:R-:W-:Y:S01]  /*9e20*/  HMMA.16816.F32 R40, R8, R16, R56 ;  /* 0x000000100828723c */ /* 0x000fe20000001838 */
[----:B------:R-:W-:Y:S01]  /*9e30*/  IMAD.MOV.U32 R45, RZ, RZ, R235 ;  /* 0x000000ffff2d7224 */ /* 0x000fe200078e00eb */
[----:B------:R-:W-:Y:S01]  /*9e40*/  MOV R46, R229 ;  /* 0x000000e5002e7202 */ /* 0x000fe20000000f00 */
[----:B------:R-:W-:Y:S01]  /*9e50*/  IMAD.MOV.U32 R47, RZ, RZ, R228 ;  /* 0x000000ffff2f7224 */ /* 0x000fe200078e00e4 */
[----:B------:R-:W-:-:S04]  /*9e60*/  ISETP.GE.AND P5, PT, R2, R30, PT ;  /* 0x0000001e0200720c */ /* 0x000fc80003fa6270 */
[----:B------:R-:W-:Y:S03]  /*9e70*/  HMMA.16816.F32 R20, R4, R16, R20 ;  /* 0x000000100414723c */ /* 0x000fe60000001814 */
[----:B------:R-:W-:Y:S02]  /*9e80*/  FSEL R39, R24, -INF , !P1 ;  /* 0xff80000018277808 */ /* 0x000fe40004800000 */
[----:B------:R-:W-:Y:S02]  /*9e90*/  FSEL R56, R26, -INF , !P4 ;  /* 0xff8000001a387808 */ /* 0x000fe40006000000 */
[----:B------:R-:W-:Y:S02]  /*9ea0*/  ISETP.GE.AND P1, PT, R2, R31, PT ;  /* 0x0000001f0200720c */ /* 0x000fe40003f26270 */
[----:B------:R-:W-:Y:S01]  /*9eb0*/  ISETP.GE.AND P4, PT, R0, R30, PT ;  /* 0x0000001e0000720c */ /* 0x000fe20003f86270 */
[----:B------:R-:W-:Y:S01]  /*9ec0*/  IMAD.MOV.U32 R60, RZ, RZ, R243 ;  /* 0x000000ffff3c7224 */ /* 0x000fe200078e00f3 */
[----:B------:R-:W-:Y:S01]  /*9ed0*/  MOV R62, R241 ;  /* 0x000000f1003e7202 */ /* 0x000fe20000000f00 */
[----:B------:R-:W-:Y:S01]  /*9ee0*/  IMAD.MOV.U32 R61, RZ, RZ, R242 ;  /* 0x000000ffff3d7224 */ /* 0x000fe200078e00f2 */
[----:B------:R-:W-:Y:S01]  /*9ef0*/  FSEL R57, R32, -INF , !P5 ;  /* 0xff80000020397808 */ /* 0x000fe20006800000 */
[----:B------:R-:W-:Y:S01]  /*9f00*/  IMAD.MOV.U32 R63, RZ, RZ, R237 ;  /* 0x000000ffff3f7224 */ /* 0x000fe200078e00ed */
[----:B------:R-:W-:-:S02]  /*9f10*/  FSEL R59, R34, -INF , !P1 ;  /* 0xff800000223b7808 */ /* 0x000fc40004800000 */
[----:B------:R-:W-:Y:S01]  /*9f20*/  FSEL R58, R33, -INF , !P4 ;  /* 0xff800000213a7808 */ /* 0x000fe20006000000 */
[-C--:B------:R-:W-:Y:S01]  /*9f30*/  HMMA.16816.F32 R48, R4, R18.reuse, R44 ;  /* 0x000000120430723c */ /* 0x080fe2000000182c */
[C---:B------:R-:W-:Y:S02]  /*9f40*/  ISETP.GE.AND P5, PT, R0.reuse, R28, PT ;  /* 0x0000001c0000720c */ /* 0x040fe40003fa6270 */
[C---:B------:R-:W-:Y:S02]  /*9f50*/  ISETP.GE.AND P1, PT, R0.reuse, R31, PT ;  /* 0x0000001f0000720c */ /* 0x040fe40003f26270 */
[----:B------:R-:W-:Y:S01]  /*9f60*/  ISETP.GE.AND P4, PT, R0, R29, PT ;  /* 0x0000001d0000720c */ /* 0x000fe20003f86270 */
[C---:B------:R-:W-:Y:S02]  /*9f70*/  VIADD R0, R36.reuse, 0xffffff90 ;  /* 0xffffff9024007836 */ /* 0x040fe40000000000 */
[----:B------:R-:W-:Y:S01]  /*9f80*/  HMMA.16816.F32 R16, R8, R18, R212 ;  /* 0x000000120810723c */ /* 0x000fe200000018d4 */
[----:B------:R-:W-:Y:S01]  /*9f90*/  MOV R65, R37 ;  /* 0x0000002500417202 */ /* 0x000fe20000000f00 */
[----:B------:R-:W-:Y:S01]  /*9fa0*/  IMAD.MOV.U32 R64, RZ, RZ, R38 ;  /* 0x000000ffff407224 */ /* 0x000fe200078e0026 */
[----:B------:R-:W-:Y:S01]  /*9fb0*/  FSEL R37, R25, -INF , !P5 ;  /* 0xff80000019257808 */ /* 0x000fe20006800000 */
[----:B------:R-:W-:Y:S01]  /*9fc0*/  VIADD R2, R36, 0xffffff91 ;  /* 0xffffff9124027836 */ /* 0x000fe20000000000 */
[----:B------:R-:W-:-:S02]  /*9fd0*/  FSEL R38, R27, -INF , !P4 ;  /* 0xff8000001b267808 */ /* 0x000fc40006000000 */
[C---:B------:R-:W-:Y:S01]  /*9fe0*/  ISETP.GE.AND P5, PT, R0.reuse, R28, PT ;  /* 0x0000001c0000720c */ /* 0x040fe20003fa6270 */
[----:B-1----:R-:W-:Y:S01]  /*9ff0*/  HMMA.16816.F32 R44, R4, R12, R60 ;  /* 0x0000000c042c723c */ /* 0x002fe2000000183c */
[----:B------:R-:W-:Y:S02]  /*a000*/  FSEL R60, R35, -INF , !P1 ;  /* 0xff800000233c7808 */ /* 0x000fe40004800000 */
[C---:B------:R-:W-:Y:S02]  /*a010*/  ISETP.GE.AND P1, PT, R0.reuse, R29, PT ;  /* 0x0000001d0000720c */ /* 0x040fe40003f26270 */
[----:B------:R-:W-:Y:S02]  /*a020*/  ISETP.GE.AND P4, PT, R0, R30, PT ;  /* 0x0000001e0000720c */ /* 0x000fe40003f86270 */
[----:B------:R-:W-:Y:S02]  /*a030*/  FSEL R212, R40, -INF , !P5 ;  /* 0xff80000028d47808 */ /* 0x000fe40006800000 */
[----:B------:R-:W-:Y:S01]  /*a040*/  ISETP.GE.AND P5, PT, R0, R31, PT ;  /* 0x0000001f0000720c */ /* 0x000fe20003fa6270 */
[----:B------:R-:W-:Y:S01]  /*a050*/  VIADD R0, R36, 0xffffff98 ;  /* 0xffffff9824007836 */ /* 0x000fe20000000000 */
[----:B------:R-:W-:-:S02]  /*a060*/  FSEL R214, R42, -INF , !P1 ;  /* 0xff8000002ad67808 */ /* 0x000fc40004800000 */
[----:B------:R-:W-:Y:S02]  /*a070*/  FSEL R228, R20, -INF , !P4 ;  /* 0xff80000014e47808 */ /* 0x000fe40006000000 */
[C---:B------:R-:W-:Y:S02]  /*a080*/  ISETP.GE.AND P1, PT, R2.reuse, R28, PT ;  /* 0x0000001c0200720c */ /* 0x040fe40003f26270 */
[----:B------:R-:W-:Y:S01]  /*a090*/  ISETP.GE.AND P4, PT, R2, R29, PT ;  /* 0x0000001d0200720c */ /* 0x000fe20003f86270 */
[----:B------:R-:W-:Y:S01]  /*a0a0*/  HMMA.16816.F32 R52, R8, R12, R208 ;  /* 0x0000000c0834723c */ /* 0x000fe200000018d0 */
[----:B------:R-:W-:Y:S02]  /*a0b0*/  FSEL R229, R22, -INF , !P5 ;  /* 0xff80000016e57808 */ /* 0x000fe40006800000 */
[----:B------:R-:W-:Y:S02]  /*a0c0*/  FSEL R210, R41, -INF , !P1 ;  /* 0xff80000029d27808 */ /* 0x000fe40004800000 */
[----:B------:R-:W-:-:S02]  /*a0d0*/  FSEL R211, R43, -INF , !P4 ;  /* 0xff8000002bd37808 */ /* 0x000fc40006000000 */
[C---:B------:R-:W-:Y:S02]  /*a0e0*/  ISETP.GE.AND P5, PT, R2.reuse, R30, PT ;  /* 0x0000001e0200720c */ /* 0x040fe40003fa6270 */
[----:B------:R-:W-:Y:S02]  /*a0f0*/  ISETP.GE.AND P1, PT, R2, R31, PT ;  /* 0x0000001f0200720c */ /* 0x000fe40003f26270 */
[----:B------:R-:W-:Y:S02]  /*a100*/  ISETP.GE.AND P4, PT, R0, R28, PT ;  /* 0x0000001c0000720c */ /* 0x000fe40003f86270 */
[----:B------:R-:W-:Y:S02]  /*a110*/  FSEL R213, R21, -INF , !P5 ;  /* 0xff80000015d57808 */ /* 0x000fe40006800000 */
[----:B------:R-:W-:Y:S02]  /*a120*/  FSEL R215, R23, -INF , !P1 ;  /* 0xff80000017d77808 */ /* 0x000fe40004800000 */
[----:B------:R-:W-:-:S02]  /*a130*/  FSEL R209, R16, -INF , !P4 ;  /* 0xff80000010d17808 */ /* 0x000fc40006000000 */
[C---:B------:R-:W-:Y:S02]  /*a140*/  ISETP.GE.AND P1, PT, R0.reuse, R29, PT ;  /* 0x0000001d0000720c */ /* 0x040fe40003f26270 */
[CC--:B------:R-:W-:Y:S02]  /*a150*/  ISETP.GE.AND P5, PT, R0.reuse, R30.reuse, PT ;  /* 0x0000001e0000720c */ /* 0x0c0fe40003fa6270 */
[----:B------:R-:W-:Y:S02]  /*a160*/  ISETP.GE.AND P4, PT, R0, R31, PT ;  /* 0x0000001f0000720c */ /* 0x000fe40003f86270 */
[----:B------:R-:W-:Y:S02]  /*a170*/  IADD3 R0, PT, PT, R36, -0x67, RZ ;  /* 0xffffff9924007810 */ /* 0x000fe40007ffe0ff */
[----:B------:R-:W-:Y:S02]  /*a180*/  FSEL R208, R18, -INF , !P1 ;  /* 0xff80000012d07808 */ /* 0x000fe40004800000 */
[----:B------:R-:W-:Y:S01]  /*a190*/  ISETP.GE.AND P1, PT, R0, R30, PT ;  /* 0x0000001e0000720c */ /* 0x000fe20003f26270 */
[----:B------:R-:W-:Y:S01]  /*a1a0*/  HMMA.16816.F32 R32, R4, R14, R64 ;  /* 0x0000000e0420723c */ /* 0x000fe20000001840 */
[----:B------:R-:W-:-:S02]  /*a1b0*/  FSEL R48, R48, -INF , !P5 ;  /* 0xff80000030307808 */ /* 0x000fc40006800000 */
[----:B------:R-:W-:Y:S02]  /*a1c0*/  FSEL R50, R50, -INF , !P4 ;  /* 0xff80000032327808 */ /* 0x000fe40006000000 */
[----:B------:R-:W-:-:S03]  /*a1d0*/  FSEL R49, R49, -INF , !P1 ;  /* 0xff80000031317808 */ /* 0x000fc60004800000 */
[----:B------:R-:W-:Y:S01]  /*a1e0*/  HMMA.16816.F32 R20, R8, R14, R220 ;  /* 0x0000000e0814723c */ /* 0x000fe200000018dc */
[----:B------:R-:W1:Y:S01]  /*a1f0*/  LDSM.16.M88.4 R12, [R3+0xb800] ;  /* 0x00b80000030c783b */ /* 0x000e620000000200 */
[----:B------:R-:W-:Y:S01]  /*a200*/  ISETP.GE.AND P5, PT, R0, R28, PT ;  /* 0x0000001c0000720c */ /* 0x000fe20003fa6270 */
[----:B------:R-:W-:-:S04]  /*a210*/  DEPBAR.LE SB0, 0x0 ;  /* 0x000080000000791a */ /* 0x000fc80000000000 */
[----:B------:R-:W-:Y:S01]  /*a220*/  BAR.SYNC.DEFER_BLOCKING 0x0 ;  /* 0x0000000000007b1d */ /* 0x000fe20000010000 */
[C---:B------:R-:W-:Y:S02]  /*a230*/  ISETP.GE.AND P4, PT, R0.reuse, R31, PT ;  /* 0x0000001f0000720c */ /* 0x040fe40003f86270 */
[----:B------:R-:W-:Y:S01]  /*a240*/  ISETP.GE.AND P1, PT, R0, R29, PT ;  /* 0x0000001d0000720c */ /* 0x000fe20003f26270 */
[----:B------:R-:W-:Y:S01]  /*a250*/  VIADD R0, R36, 0xffffffa0 ;  /* 0xffffffa024007836 */ /* 0x000fe20000000000 */
[----:B------:R-:W-:-:S04]  /*a260*/  FSEL R42, R17, -INF , !P5 ;  /* 0xff800000112a7808 */ /* 0x000fc80006800000 */
[----:B------:R-:W-:Y:S02]  /*a270*/  ISETP.GE.AND P5, PT, R0, R28, PT ;  /* 0x0000001c0000720c */ /* 0x000fe40003fa6270 */
[----:B------:R-:W-:Y:S02]  /*a280*/  FSEL R51, R51, -INF , !P4 ;  /* 0xff80000033337808 */ /* 0x000fe40006000000 */
[----:B------:R-:W-:Y:S02]  /*a290*/  FSEL R43, R19, -INF , !P1 ;  /* 0xff800000132b7808 */ /* 0x000fe40004800000 */
[----:B------:R-:W-:Y:S02]  /*a2a0*/  FSEL R242, R52, -INF , !P5 ;  /* 0xff80000034f27808 */ /* 0x000fe40006800000 */
[C---:B------:R-:W-:Y:S02]  /*a2b0*/  ISETP.GE.AND P4, PT, R0.reuse, R29, PT ;  /* 0x0000001d0000720c */ /* 0x040fe40003f86270 */
[----:B------:R-:W-:-:S02]  /*a2c0*/  ISETP.GE.AND P1, PT, R0, R30, PT ;  /* 0x0000001e0000720c */ /* 0x000fc40003f26270 */
        /* <DEDUP_REMOVED lines=11> */
[----:B------:R-:W-:Y:S01]  /*a380*/  FSEL R241, R55, -INF , !P1 ;  /* 0xff80000037f17808 */ /* 0x000fe20004800000 */
[----:B------:R-:W-:-:S03]  /*a390*/  IMAD.MOV.U32 R55, RZ, RZ, R173 ;  /* 0x000000ffff377224 */ /* 0x000fc600078e00ad */
[----:B------:R-:W-:Y:S02]  /*a3a0*/  ISETP.GE.AND P1, PT, R0, R28, PT ;  /* 0x0000001c0000720c */ /* 0x000fe40003f26270 */
[----:B------:R-:W-:Y:S02]  /*a3b0*/  FSEL R252, R45, -INF , !P5 ;  /* 0xff8000002dfc7808 */ /* 0x000fe40006800000 */
[----:B------:R-:W-:Y:S02]  /*a3c0*/  FSEL R173, R47, -INF , !P4 ;  /* 0xff8000002fad7808 */ /* 0x000fe40006000000 */
[----:B------:R-:W-:Y:S02]  /*a3d0*/  FSEL R220, R20, -INF , !P1 ;  /* 0xff80000014dc7808 */ /* 0x000fe40004800000 */
[C---:B------:R-:W-:Y:S02]  /*a3e0*/  ISETP.GE.AND P4, PT, R0.reuse, R29, PT ;  /* 0x0000001d0000720c */ /* 0x040fe40003f86270 */
[----:B------:R-:W-:-:S02]  /*a3f0*/  ISETP.GE.AND P5, PT, R0, R30, PT ;  /* 0x0000001e0000720c */ /* 0x000fc40003fa6270 */
[----:B------:R-:W-:Y:S02]  /*a400*/  ISETP.GE.AND P1, PT, R0, R31, PT ;  /* 0x0000001f0000720c */ /* 0x000fe40003f26270 */
[----:B------:R-:W-:Y:S02]  /*a410*/  IADD3 R0, PT, PT, R36, -0x57, RZ ;  /* 0xffffffa924007810 */ /* 0x000fe40007ffe0ff */
[----:B------:R-:W-:Y:S01]  /*a420*/  FSEL R221, R22, -INF , !P4 ;  /* 0xff80000016dd7808 */ /* 0x000fe20006000000 */
[----:B-1----:R-:W-:Y:S01]  /*a430*/  HMMA.16816.F32 R16, R8, R12, R224 ;  /* 0x0000000c0810723c */ /* 0x002fe200000018e0 */
[----:B------:R-:W-:Y:S02]  /*a440*/  ISETP.GE.AND P4, PT, R0, R30, PT ;  /* 0x0000001e0000720c */ /* 0x000fe40003f86270 */
[----:B------:R-:W-:Y:S02]  /*a450*/  FSEL R224, R32, -INF , !P5 ;  /* 0xff80000020e07808 */ /* 0x000fe40006800000 */
[----:B------:R-:W-:-:S02]  /*a460*/  FSEL R225, R34, -INF , !P1 ;  /* 0xff80000022e17808 */ /* 0x000fc40004800000 */
[----:B------:R-:W-:Y:S02]  /*a470*/  FSEL R223, R33, -INF , !P4 ;  /* 0xff80000021df7808 */ /* 0x000fe40006000000 */
[C---:B------:R-:W-:Y:S02]  /*a480*/  ISETP.GE.AND P5, PT, R0.reuse, R28, PT ;  /* 0x0000001c0000720c */ /* 0x040fe40003fa6270 */
[C---:B------:R-:W-:Y:S02]  /*a490*/  ISETP.GE.AND P1, PT, R0.reuse, R31, PT ;  /* 0x0000001f0000720c */ /* 0x040fe40003f26270 */
[----:B------:R-:W-:Y:S01]  /*a4a0*/  ISETP.GE.AND P4, PT, R0, R29, PT ;  /* 0x0000001d0000720c */ /* 0x000fe20003f86270 */
[C---:B------:R-:W-:Y:S01]  /*a4b0*/  VIADD R0, R36.reuse, 0xffffff81 ;  /* 0xffffff8124007836 */ /* 0x040fe20000000000 */
[----:B------:R-:W-:Y:S01]  /*a4c0*/  HMMA.16816.F32 R24, R8, R14, R216 ;  /* 0x0000000e0818723c */ /* 0x000fe200000018d8 */
[----:B------:R-:W-:Y:S01]  /*a4d0*/  FSEL R218, R35, -INF , !P1 ;  /* 0xff80000023da7808 */ /* 0x000fe20004800000 */
[C---:B------:R-:W-:Y:S01]  /*a4e0*/  VIADD R8, R36.reuse, 0xffffffb1 ;  /* 0xffffffb124087836 */ /* 0x040fe20000000000 */
[----:B------:R-:W-:Y:S01]  /*a4f0*/  FSEL R217, R23, -INF , !P4 ;  /* 0xff80000017d97808 */ /* 0x000fe20006000000 */
[----:B------:R-:W-:Y:S01]  /*a500*/  VIADD R9, R36, 0xffffffb0 ;  /* 0xffffffb024097836 */ /* 0x000fe20000000000 */
[----:B------:R-:W-:-:S02]  /*a510*/  ISETP.GE.AND P1, PT, R0, R31, PT ;  /* 0x0000001f0000720c */ /* 0x000fc40003f26270 */
[----:B------:R-:W-:Y:S02]  /*a520*/  ISETP.GE.AND P4, PT, R0, R30, PT ;  /* 0x0000001e0000720c */ /* 0x000fe40003f86270 */
[----:B------:R-:W-:Y:S02]  /*a530*/  FSEL R216, R21, -INF , !P5 ;  /* 0xff80000015d87808 */ /* 0x000fe40006800000 */
[----:B------:R-:W-:Y:S02]  /*a540*/  FSEL R22, R247, -INF , !P1 ;  /* 0xff800000f7167808 */ /* 0x000fe40004800000 */
[----:B------:R-:W-:Y:S02]  /*a550*/  FSEL R21, R245, -INF , !P4 ;  /* 0xff800000f5157808 */ /* 0x000fe40006000000 */
[----:B------:R-:W-:Y:S02]  /*a560*/  ISETP.GE.AND P1, PT, R8, R28, PT ;  /* 0x0000001c0800720c */ /* 0x000fe40003f26270 */
[----:B------:R-:W-:Y:S01]  /*a570*/  ISETP.GE.AND P4, PT, R9, R29, PT ;  /* 0x0000001d0900720c */ /* 0x000fe20003f86270 */
[----:B------:R-:W-:Y:S01]  /*a580*/  VIADD R3, R36, 0xffffff80 ;  /* 0xffffff8024037836 */ /* 0x000fe20000000000 */
[----:B------:R-:W-:-:S02]  /*a590*/  FSEL R65, R17, -INF , !P1 ;  /* 0xff80000011417808 */ /* 0x000fc40004800000 */
[----:B------:R-:W-:Y:S02]  /*a5a0*/  ISETP.GE.AND P5, PT, R9, R28, PT ;  /* 0x0000001c0900720c */ /* 0x000fe40003fa6270 */
[----:B------:R-:W-:Y:S02]  /*a5b0*/  FSEL R61, R18, -INF , !P4 ;  /* 0xff800000123d7808 */ /* 0x000fe40006000000 */
[-C--:B------:R-:W-:Y:S01]  /*a5c0*/  ISETP.GE.AND P1, PT, R0, R29.reuse, PT ;  /* 0x0000001d0000720c */ /* 0x080fe20003f26270 */
[----:B------:R-:W-:Y:S01]  /*a5d0*/  HMMA.16816.F32 R32, R4, R12, R248 ;  /* 0x0000000c0420723c */ /* 0x000fe200000018f8 */
[----:B------:R-:W-:Y:S02]  /*a5e0*/  ISETP.GE.AND P4, PT, R8, R29, PT ;  /* 0x0000001d0800720c */ /* 0x000fe40003f86270 */
[----:B------:R-:W-:Y:S02]  /*a5f0*/  IADD3 R2, PT, PT, R36, -0x48, RZ ;  /* 0xffffffb824027810 */ /* 0x000fe40007ffe0ff */
[----:B------:R-:W-:-:S02]  /*a600*/  FSEL R64, R16, -INF , !P5 ;  /* 0xff80000010407808 */ /* 0x000fc40006800000 */
[----:B------:R-:W-:Y:S02]  /*a610*/  FSEL R18, R207, -INF , !P1 ;  /* 0xff800000cf127808 */ /* 0x000fe40004800000 */
[-C--:B------:R-:W-:Y:S01]  /*a620*/  ISETP.GE.AND P5, PT, R0, R28.reuse, PT ;  /* 0x0000001c0000720c */ /* 0x080fe20003fa6270 */
[----:B------:R-:W-:Y:S01]  /*a630*/  VIADD R0, R36, 0xffffffb9 ;  /* 0xffffffb924007836 */ /* 0x000fe20000000000 */
[----:B------:R-:W-:Y:S02]  /*a640*/  FSEL R67, R19, -INF , !P4 ;  /* 0xff80000013437808 */ /* 0x000fe40006000000 */
[-C--:B------:R-:W-:Y:S02]  /*a650*/  ISETP.GE.AND P1, PT, R3, R28.reuse, PT ;  /* 0x0000001c0300720c */ /* 0x080fe40003f26270 */
[----:B------:R-:W-:Y:S02]  /*a660*/  ISETP.GE.AND P4, PT, R2, R28, PT ;  /* 0x0000001c0200720c */ /* 0x000fe40003f86270 */
[----:B------:R-:W-:-:S02]  /*a670*/  FSEL R16, R205, -INF , !P5 ;  /* 0xff800000cd107808 */ /* 0x000fc40006800000 */
[----:B------:R-:W-:Y:S02]  /*a680*/  FSEL R17, R204, -INF , !P1 ;  /* 0xff800000cc117808 */ /* 0x000fe40004800000 */
[----:B------:R-:W-:Y:S02]  /*a690*/  FSEL R249, R24, -INF , !P4 ;  /* 0xff80000018f97808 */ /* 0x000fe40006000000 */
[-C--:B------:R-:W-:Y:S02]  /*a6a0*/  ISETP.GE.AND P4, PT, R2, R29.reuse, PT ;  /* 0x0000001d0200720c */ /* 0x080fe40003f86270 */
[----:B------:R-:W-:Y:S02]  /*a6b0*/  ISETP.GE.AND P1, PT, R0, R28, PT ;  /* 0x0000001c0000720c */ /* 0x000fe40003f26270 */
[----:B------:R-:W-:Y:S02]  /*a6c0*/  ISETP.GE.AND P5, PT, R3, R29, PT ;  /* 0x0000001d0300720c */ /* 0x000fe40003fa6270 */
[----:B------:R-:W-:-:S02]  /*a6d0*/  FMNMX3.FTZ R10, R172, R17, R16, !PT ;  /* 0x00000011ac0a7276 */ /* 0x000fc40007810010 */
[----:B------:R-:W-:Y:S02]  /*a6e0*/  FSEL R251, R26, -INF , !P4 ;  /* 0xff8000001afb7808 */ /* 0x000fe40006000000 */
[----:B------:R-:W-:Y:S02]  /*a6f0*/  FSEL R248, R25, -INF , !P1 ;  /* 0xff80000019f87808 */ /* 0x000fe40004800000 */
[C---:B------:R-:W-:Y:S02]  /*a700*/  ISETP.GE.AND P4, PT, R9.reuse, R30, PT ;  /* 0x0000001e0900720c */ /* 0x040fe40003f86270 */
[----:B------:R-:W-:Y:S02]  /*a710*/  ISETP.GE.AND P1, PT, R9, R31, PT ;  /* 0x0000001f0900720c */ /* 0x000fe40003f26270 */
[----:B------:R-:W-:Y:S02]  /*a720*/  FSEL R19, R206, -INF , !P5 ;  /* 0xff800000ce137808 */ /* 0x000fe40006800000 */
[----:B------:R-:W-:-:S02]  /*a730*/  FMNMX3.FTZ R9, R10, R39, R37, !PT ;  /* 0x000000270a097276 */ /* 0x000fc40007810025 */
[----:B------:R-:W-:Y:S02]  /*a740*/  ISETP.GE.AND P5, PT, R0, R29, PT ;  /* 0x0000001d0000720c */ /* 0x000fe40003fa6270 */
[----:B------:R-:W-:Y:S02]  /*a750*/  FSEL R66, R34, -INF , !P1 ;  /* 0xff80000022427808 */ /* 0x000fe40004800000 */
[----:B------:R-:W-:Y:S02]  /*a760*/  FMNMX3.FTZ R9, R9, R212, R210, !PT ;  /* 0x000000d409097276 */ /* 0x000fe400078100d2 */
[----:B------:R-:W-:Y:S02]  /*a770*/  FSEL R250, R27, -INF , !P5 ;  /* 0xff8000001bfa7808 */ /* 0x000fe40006800000 */
[----:B------:R-:W-:Y:S02]  /*a780*/  FSEL R40, R32, -INF , !P4 ;  /* 0xff80000020287808 */ /* 0x000fe40006000000 */
[----:B------:R-:W-:-:S02]  /*a790*/  ISETP.GE.AND P1, PT, R3, R30, PT ;  /* 0x0000001e0300720c */ /* 0x000fc40003f26270 */
[C---:B------:R-:W-:Y:S02]  /*a7a0*/  ISETP.GE.AND P5, PT, R8.reuse, R30, PT ;  /* 0x0000001e0800720c */ /* 0x040fe40003fa6270 */
[----:B------:R-:W-:Y:S01]  /*a7b0*/  ISETP.GE.AND P4, PT, R8, R31, PT ;  /* 0x0000001f0800720c */ /* 0x000fe20003f86270 */
[----:B------:R-:W-:Y:S01]  /*a7c0*/  IMAD.MOV.U32 R53, RZ, RZ, R175 ;  /* 0x000000ffff357224 */ /* 0x000fe200078e00af */
[----:B------:R-:W-:Y:S01]  /*a7d0*/  FMNMX3.FTZ R8, R171, R19, R18, !PT ;  /* 0x00000013ab087276 */ /* 0x000fe20007810012 */
[----:B------:R-:W-:Y:S01]  /*a7e0*/  IMAD.MOV.U32 R54, RZ, RZ, R174 ;  /* 0x000000ffff367224 */ /* 0x000fe200078e00ae */
[----:B------:R-:W-:Y:S02]  /*a7f0*/  MOV R52, R231 ;  /* 0x000000e700347202 */ /* 0x000fe40000000f00 */
[----:B------:R-:W-:Y:S02]  /*a800*/  FMNMX3.FTZ R9, R9, R209, R42, !PT ;  /* 0x000000d109097276 */ /* 0x000fe4000781002a */
[----:B------:R-:W-:-:S02]  /*a810*/  FSEL R20, R244, -INF , !P1 ;  /* 0xff800000f4147808 */ /* 0x000fc40004800000 */
[----:B------:R-:W-:Y:S02]  /*a820*/  ISETP.GE.AND P1, PT, R3, R31, PT ;  /* 0x0000001f0300720c */ /* 0x000fe40003f26270 */
[----:B------:R-:W-:Y:S01]  /*a830*/  FMNMX3.FTZ R3, R8, R56, R38, !PT ;  /* 0x0000003808037276 */ /* 0x000fe20007810026 */
[----:B------:R-:W-:Y:S01]  /*a840*/  UISETP.GE.U32.AND UP1, UPT, UR20, 0x3, UPT ;  /* 0x000000031400788c */ /* 0x000fe2000bf26070 */
[----:B------:R-:W-:Y:S01]  /*a850*/  FMNMX3.FTZ R8, R9, R242, R222, !PT ;  /* 0x000000f209087276 */ /* 0x000fe200078100de */
[----:B------:R-:W-:Y:S01]  /*a860*/  HMMA.16816.F32 R24, R4, R14, R52 ;  /* 0x0000000e0418723c */ /* 0x000fe20000001834 */
[----:B------:R-:W-:Y:S02]  /*a870*/  FMNMX3.FTZ R3, R3, R214, R211, !PT ;  /* 0x000000d603037276 */ /* 0x000fe400078100d3 */
[----:B------:R-:W-:Y:S02]  /*a880*/  FMNMX3.FTZ R4, R8, R220, R216, !PT ;  /* 0x000000dc08047276 */ /* 0x000fe400078100d8 */
[----:B------:R-:W-:-:S02]  /*a890*/  FMNMX3.FTZ R5, R170, R20, R21, !PT ;  /* 0x00000014aa057276 */ /* 0x000fc40007810015 */
[----:B------:R-:W-:Y:S02]  /*a8a0*/  FMNMX3.FTZ R3, R3, R208, R43, !PT ;  /* 0x000000d003037276 */ /* 0x000fe4000781002b */
[----:B------:R-:W-:Y:S02]  /*a8b0*/  FMNMX3.FTZ R4, R4, R64, R65, !PT ;  /* 0x0000004004047276 */ /* 0x000fe40007810041 */
[----:B------:R-:W-:Y:S02]  /*a8c0*/  FSEL R13, R246, -INF , !P1 ;  /* 0xff800000f60d7808 */ /* 0x000fe40004800000 */
[----:B------:R-:W-:Y:S02]  /*a8d0*/  FMNMX3.FTZ R15, R5, R57, R58, !PT ;  /* 0x00000039050f7276 */ /* 0x000fe4000781003a */
[----:B------:R-:W-:Y:S02]  /*a8e0*/  FMNMX3.FTZ R14, R3, R243, R241, !PT ;  /* 0x000000f3030e7276 */ /* 0x000fe400078100f1 */
[----:B------:R-:W-:Y:S01]  /*a8f0*/  FMNMX3.FTZ R12, R4, R249, R248, !PT ;  /* 0x000000f9040c7276 */ /* 0x000fe200078100f8 */
[----:B------:R-:W-:Y:S06]  /*a900*/  BRA.U !UP1, `(.L_x_252) ;  /* 0x00000005097c7547 */ /* 0x000fec000b800000 */
[----:B------:R-:W-:Y:S01]  /*a910*/  UIADD3 UR13, UPT, UPT, UR20, -0x3, URZ ;  /* 0xfffffffd140d7890 */ /* 0x000fe2000fffe0ff */
[----:B------:R-:W-:-:S03]  /*a920*/  IMAD.U32 R11, RZ, RZ, UR10 ;  /* 0x0000000aff0b7e24 */ /* 0x000fc6000f8e00ff */
[----:B------:R-:W-:-:S04]  /*a930*/  UIMAD.WIDE.U32 UR14, UR13, UR10, URZ ;  /* 0x0000000a0d0e72a5 */ /* 0x000fc8000f8e00ff */
[----:B------:R-:W-:Y:S02]  /*a940*/  USHF.L.U32 UR4, UR14, 0x6, URZ ;  /* 0x000000060e047899 */ /* 0x000fe400080006ff */
[----:B------:R-:W-:-:S04]  /*a950*/  UIMAD UR13, UR13, UR11, UR15 ;  /* 0x0000000b0d0d72a4 */ /* 0x000fc8000f8e020f */
[----:B------:R-:W-:Y:S01]  /*a960*/  USHF.L.U64.HI UR5, UR14, 0x6, UR13 ;  /* 0x000000060e057899 */ /* 0x000fe2000801020d */
[----:B------:R-:W-:Y:S02]  /*a970*/  IMAD.U32 R3, RZ, RZ, UR4 ;  /* 0x00000004ff037e24 */ /* 0x000fe4000f8e00ff */
[----:B------:R-:W-:Y:S01]  /*a980*/  IMAD.U32 R6, RZ, RZ, UR4 ;  /* 0x00000004ff067e24 */ /* 0x000fe2000f8e00ff */
[----:B------:R-:W-:Y:S02]  /*a990*/  ULEA UR4, UP0, UR10, UR4, 0x4 ;  /* 0x000000040a047291 */ /* 0x000fe4000f8020ff */
[-C--:B------:R-:W-:Y:S01]  /*a9a0*/  @!P3 LEA R4, P1, R3, R240.reuse, 0x1 ;  /* 0x000000f00304b211 */ /* 0x080fe200078208ff */
[----:B------:R-:W-:Y:S01]  /*a9b0*/  IMAD.U32 R5, RZ, RZ, UR5 ;  /* 0x00000005ff057e24 */ /* 0x000fe2000f8e00ff */
[----:B------:R-:W-:Y:S01]  /*a9c0*/  ULEA.HI.X UR5, UR10, UR5, UR11, 0x4, UP0 ;  /* 0x000000050a057291 */ /* 0x000fe200080f240b */
[----:B------:R-:W-:Y:S02]  /*a9d0*/  IMAD.U32 R3, RZ, RZ, UR14 ;  /* 0x0000000eff037e24 */ /* 0x000fe4000f8e00ff */
[----:B------:R-:W-:Y:S01]  /*a9e0*/  IMAD.U32 R7, RZ, RZ, UR4 ;  /* 0x00000004ff077e24 */ /* 0x000fe2000f8e00ff */
[----:B------:R-:W-:Y:S01]  /*a9f0*/  @!P3 LEA.HI.X R5, R6, R239, R5, 0x1, P1 ;  /* 0x000000ef0605b211 */ /* 0x000fe200008f0c05 */
[----:B------:R-:W-:Y:S01]  /*aa00*/  IMAD.U32 R6, RZ, RZ, UR14 ;  /* 0x0000000eff067e24 */ /* 0x000fe2000f8e00ff */
[----:B------:R-:W-:Y:S01]  /*aa10*/  @!P2 LEA R8, P1, R3, R240, 0x7 ;  /* 0x000000f00308a211 */ /* 0x000fe200078238ff */
[----:B------:R-:W-:-:S02]  /*aa20*/  IMAD.U32 R3, RZ, RZ, UR13 ;  /* 0x0000000dff037e24 */ /* 0x000fc4000f8e00ff */
[----:B------:R-:W-:Y:S01]  /*aa30*/  IMAD.U32 R10, RZ, RZ, UR4 ;  /* 0x00000004ff0a7e24 */ /* 0x000fe2000f8e00ff */
[----:B------:R-:W-:Y:S01]  /*aa40*/  @!PT LDS RZ, [RZ] ;  /* 0x00000000fffff984 */ /* 0x000fe20000000800 */
[----:B------:R-:W-:Y:S01]  /*aa50*/  @!PT LDS RZ, [RZ] ;  /* 0x00000000fffff984 */ /* 0x000fe20000000800 */
[----:B------:R-:W-:Y:S01]  /*aa60*/  @!PT LDS RZ, [RZ] ;  /* 0x00000000fffff984 */ /* 0x000fe20000000800 */
[----:B------:R1:W-:Y:S02]  /*aa70*/  @!P3 LDGSTS.E.BYPASS.LTC128B.128 [R238+0x8000], desc[UR22][R4.64] ;  /* 0x0800000004eebfae */ /* 0x0003e4000b981a16 */
[-C--:B------:R-:W-:Y:S01]  /*aa80*/  @!P2 LEA.HI.X R9, R6, R239.reuse, R3, 0x7, P1 ;  /* 0x000000ef0609a211 */ /* 0x080fe200008f3c03 */
[----:B------:R-:W-:Y:S01]  /*aa90*/  IMAD.U32 R3, RZ, RZ, UR5 ;  /* 0x00000005ff037e24 */ /* 0x000fe2000f8e00ff */
[-C--:B------:R-:W-:Y:S01]  /*aaa0*/  @!P3 LEA R6, P1, R7, R240.reuse, 0x1 ;  /* 0x000000f00706b211 */ /* 0x080fe200078208ff */
[----:B------:R2:W-:Y:S03]  /*aab0*/  @P3 STS.128 [R238+0x8000], RZ ;  /* 0x008000ffee003388 */ /* 0x0005e60000000c00 */
[----:B------:R-:W-:Y:S01]  /*aac0*/  @!P3 LEA.HI.X R7, R10, R239, R3, 0x1, P1 ;  /* 0x000000ef0a07b211 */ /* 0x000fe200008f0c03 */
[----:B------:R-:W-:Y:S01]  /*aad0*/  IMAD.U32 R3, RZ, RZ, UR4 ;  /* 0x00000004ff037e24 */ /* 0x000fe2000f8e00ff */
        /* <DEDUP_REMOVED lines=10> */
[----:B-1----:R-:W-:Y:S01]  /*ab80*/  IMAD.U32 R5, RZ, RZ, UR5 ;  /* 0x00000005ff057e24 */ /* 0x002fe2000f8e00ff */
[----:B------:R-:W-:Y:S01]  /*ab90*/  @!P2 LEA R4, P1, R3, R240, 0x1 ;  /* 0x000000f00304a211 */ /* 0x000fe200078208ff */
[----:B------:R-:W-:-:S03]  /*aba0*/  IMAD.U32 R3, RZ, RZ, UR10 ;  /* 0x0000000aff037e24 */ /* 0x000fc6000f8e00ff */
[----:B------:R-:W-:Y:S01]  /*abb0*/  @!P2 LEA.HI.X R5, R10, R239, R5, 0x1, P1 ;  /* 0x000000ef0a05a211 */ /* 0x000fe200008f0c05 */
[----:B------:R-:W-:Y:S01]  /*abc0*/  IMAD.U32 R10, RZ, RZ, UR11 ;  /* 0x0000000bff0a7e24 */ /* 0x000fe2000f8e00ff */
[----:B------:R-:W-:Y:S01]  /*abd0*/  @!P3 LEA R3, P1, R3, UR4, 0x4 ;  /* 0x000000040303bc11 */ /* 0x000fe2000f8220ff */
[----:B---3--:R-:W-:-:S03]  /*abe0*/  IMAD.U32 R8, RZ, RZ, UR10 ;  /* 0x0000000aff087e24 */ /* 0x008fc6000f8e00ff */
[----:B------:R-:W-:Y:S01]  /*abf0*/  @!P3 LEA.HI.X R11, R11, UR5, R10, 0x4, P1 ;  /* 0x000000050b0bbc11 */ /* 0x000fe200088f240a */
[----:B------:R-:W-:Y:S01]  /*ac00*/  IMAD.U32 R9, RZ, RZ, UR10 ;  /* 0x0000000aff097e24 */ /* 0x000fe2000f8e00ff */
[C---:B------:R-:W-:Y:S01]  /*ac10*/  @!P3 LEA R10, P1, R3.reuse, R240, 0x1 ;  /* 0x000000f0030ab211 */ /* 0x040fe200078208ff */
[----:B------:R-:W-:Y:S01]  /*ac20*/  @!PT LDS RZ, [RZ] ;  /* 0x00000000fffff984 */ /* 0x000fe20000000800 */
[----:B------:R-:W-:Y:S01]  /*ac30*/  @!PT LDS RZ, [RZ] ;  /* 0x00000000fffff984 */ /* 0x000fe20000000800 */
[----:B------:R-:W-:Y:S01]  /*ac40*/  @!PT LDS RZ, [RZ] ;  /* 0x00000000fffff984 */ /* 0x000fe20000000800 */
[----:B------:R1:W-:Y:S03]  /*ac50*/  @!P2 LDGSTS.E.BYPASS.LTC128B.128 [R238+0xa800], desc[UR22][R4.64+0x80] ;  /* 0x0a80008004eeafae */ /* 0x0003e6000b981a16 */
[----:B------:R-:W-:Y:S01]  /*ac60*/  @!P3 LEA.HI.X R11, R3, R239, R11, 0x1, P1 ;  /* 0x000000ef030bb211 */ /* 0x000fe200008f0c0b */
[----:B----4-:R-:W-:Y:S01]  /*ac70*/  IMAD.U32 R6, RZ, RZ, UR10 ;  /* 0x0000000aff067e24 */ /* 0x010fe2000f8e00ff */
[----:B------:R-:W-:Y:S01]  /*ac80*/  @!P2 LEA R3, P1, R8, UR4, 0x4 ;  /* 0x000000040803ac11 */ /* 0x000fe2000f8220ff */
[----:B------:R-:W-:Y:S01]  /*ac90*/  IMAD.U32 R8, RZ, RZ, UR11 ;  /* 0x0000000bff087e24 */ /* 0x000fe2000f8e00ff */
[----:B------:R2:W-:Y:S01]  /*aca0*/  @P2 STS.128 [R238+0xa800], RZ ;  /* 0x00a800ffee002388 */ /* 0x0005e20000000c00 */
[----:B------:R-:W-:-:S03]  /*acb0*/  IMAD.U32 R7, RZ, RZ, UR10 ;  /* 0x0000000aff077e24 */ /* 0x000fc6000f8e00ff */
[----:B------:R-:W-:Y:S01]  /*acc0*/  @!P2 LEA.HI.X R9, R9, UR5, R8, 0x4, P1 ;  /* 0x000000050909ac11 */ /* 0x000fe200088f2408 */
[----:B------:R-:W-:Y:S01]  /*acd0*/  @!PT LDS RZ, [RZ] ;  /* 0x00000000fffff984 */ /* 0x000fe20000000800 */
[----:B------:R-:W-:Y:S01]  /*ace0*/  @!PT LDS RZ, [RZ] ;  /* 0x00000000fffff984 */ /* 0x000fe20000000800 */
[----:B------:R-:W-:Y:S01]  /*acf0*/  @!PT LDS RZ, [RZ] ;  /* 0x00000000fffff984 */ /* 0x000fe20000000800 */
[----:B------:R2:W-:Y:S01]  /*ad00*/  @!P3 LDGSTS.E.BYPASS.LTC128B.128 [R238+0x9000], desc[UR22][R10.64] ;  /* 0x090000000aeebfae */ /* 0x0005e2000b981a16 */
[----:B------:R-:W-:-:S03]  /*ad10*/  @!P2 LEA R8, P1, R3, R240, 0x1 ;  /* 0x000000f00308a211 */ /* 0x000fc600078208ff */
[----:B------:R2:W-:Y:S01]  /*ad20*/  @P3 STS.128 [R238+0x9000], RZ ;  /* 0x009000ffee003388 */ /* 0x0005e20000000c00 */
[----:B------:R-:W-:Y:S02]  /*ad30*/  @!P2 LEA.HI.X R9, R3, R239, R9, 0x1, P1 ;  /* 0x000000ef0309a211 */ /* 0x000fe400008f0c09 */
[----:B------:R-:W-:Y:S01]  /*ad40*/  @!P3 LEA R3, P1, R6, UR4, 0x5 ;  /* 0x000000040603bc11 */ /* 0x000fe2000f8228ff */
[----:B------:R-:W-:Y:S02]  /*ad50*/  IMAD.U32 R6, RZ, RZ, UR11 ;  /* 0x0000000bff067e24 */ /* 0x000fe4000f8e00ff */
[----:B------:R-:W-:Y:S01]  /*ad60*/  @!PT LDS RZ, [RZ] ;  /* 0x00000000fffff984 */ /* 0x000fe20000000800 */
[----:B------:R-:W-:Y:S01]  /*ad70*/  @!PT LDS RZ, [RZ] ;  /* 0x00000000fffff984 */ /* 0x000fe20000000800 */
[----:B------:R-:W-:Y:S01]  /*ad80*/  @!PT LDS RZ, [RZ] ;  /* 0x00000000fffff984 */ /* 0x000fe20000000800 */
[----:B------:R2:W-:Y:S03]  /*ad90*/  @!P2 LDGSTS.E.BYPASS.LTC128B.128 [R238+0xb000], desc[UR22][R8.64+0x80] ;  /* 0x0b00008008eeafae */ /* 0x0005e6000b981a16 */
[----:B------:R-:W-:Y:S01]  /*ada0*/  @!P3 LEA.HI.X R7, R7, UR5, R6, 0x5, P1 ;  /* 0x000000050707bc11 */ /* 0x000fe200088f2c06 */
[----:B------:R2:W-:Y:S01]  /*adb0*/  @P2 STS.128 [R238+0xb000], RZ ;  /* 0x00b000ffee002388 */ /* 0x0005e20000000c00 */
[----:B------:R-:W-:Y:S01]  /*adc0*/  @!P3 LEA R6, P1, R3, R240, 0x1 ;  /* 0x000000f00306b211 */ /* 0x000fe200078208ff */
[----:B-1----:R-:W-:-:S02]  /*add0*/  IMAD.U32 R4, RZ, RZ, UR10 ;  /* 0x0000000aff047e24 */ /* 0x002fc4000f8e00ff */
[----:B------:R-:W-:Y:S01]  /*ade0*/  IMAD.U32 R5, RZ, RZ, UR10 ;  /* 0x0000000aff057e24 */ /* 0x000fe2000f8e00ff */
        /* <DEDUP_REMOVED lines=9> */
[----:B------:R-:W-:-:S04]  /*ae80*/  @!P2 LEA R4, P1, R3, R240, 0x1 ;  /* 0x000000f00304a211 */ /* 0x000fc800078208ff */
[----:B------:R-:W-:-:S05]  /*ae90*/  @!P2 LEA.HI.X R5, R3, R239, R5, 0x1, P1 ;  /* 0x000000ef0305a211 */ /* 0x000fca00008f0c05 */
[----:B------:R-:W-:Y:S01]  /*aea0*/  @!PT LDS RZ, [RZ] ;  /* 0x00000000fffff984 */ /* 0x000fe20000000800 */
[----:B------:R-:W-:Y:S01]  /*aeb0*/  @!PT LDS RZ, [RZ] ;  /* 0x00000000fffff984 */ /* 0x000fe20000000800 */
[----:B------:R-:W-:Y:S01]  /*aec0*/  @!PT LDS RZ, [RZ] ;  /* 0x00000000fffff984 */ /* 0x000fe20000000800 */
[----:B------:R2:W-:Y:S04]  /*aed0*/  @!P2 LDGSTS.E.BYPASS.LTC128B.128 [R238+0xb800], desc[UR22][R4.64+0x80] ;  /* 0x0b80008004eeafae */ /* 0x0005e8000b981a16 */
[----:B------:R2:W-:Y:S04]  /*aee0*/  @P2 STS.128 [R238+0xb800], RZ ;  /* 0x00b800ffee002388 */ /* 0x0005e80000000c00 */
[----:B------:R-:W0:Y:S02]  /*aef0*/  LDGDEPBAR ;  /* 0x00000000000079af */ /* 0x000e240000000000 */
.L_x_252:
[----:B--2---:R-:W2:Y:S01]  /*af00*/  LDL.LU R10, [R1+0x28] ;  /* 0x00002800010a7983 */ /* 0x004ea20000300800 */
[----:B------:R-:W-:Y:S01]  /*af10*/  FMNMX3.FTZ R5, R14, R221, R217, !PT ;  /* 0x000000dd0e057276 */ /* 0x000fe200078100d9 */
[----:B------:R-:W1:Y:S01]  /*af20*/  LDCU UR4, c[0x0][0x45c] ;  /* 0x00008b80ff0477ac */ /* 0x000e620008000800 */
[----:B------:R-:W-:Y:S01]  /*af30*/  FMNMX3.FTZ R3, R169, R13, R22, !PT ;  /* 0x0000000da9037276 */ /* 0x000fe20007810016 */
[----:B------:R-:W3:Y:S01]  /*af40*/  SHFL.BFLY PT, R7, R12, 0x2, 0x1f ;  /* 0x0c401f000c077f89 */ /* 0x000ee200000e0000 */
[----:B------:R-:W-:Y:S01]  /*af50*/  FMNMX3.FTZ R4, R15, R228, R213, !PT ;  /* 0x000000e40f047276 */ /* 0x000fe200078100d5 */
[----:B------:R-:W4:Y:S01]  /*af60*/  S2UR UR13, SR_CgaCtaId ;  /* 0x00000000000d79c3 */ /* 0x000f220000008800 */
[----:B------:R-:W-:Y:S01]  /*af70*/  FMNMX3.FTZ R5, R5, R61, R67, !PT ;  /* 0x0000003d05057276 */ /* 0x000fe20007810043 */
[----:B------:R-:W-:Y:S01]  /*af80*/  STL [R1+0x50], R233 ;  /* 0x000050e901007387 */ /* 0x000fe20000100800 */
[----:B------:R-:W-:Y:S01]  /*af90*/  FMNMX3.FTZ R6, R3, R59, R60, !PT ;  /* 0x0000003b03067276 */ /* 0x000fe2000781003c */
[----:B------:R-:W-:Y:S01]  /*afa0*/  UMOV UR5, 0x400 ;  /* 0x0000040000057882 */ /* 0x000fe20000000000 */
[----:B------:R-:W-:Y:S01]  /*afb0*/  FMNMX3.FTZ R3, R4, R48, R49, !PT ;  /* 0x0000003004037276 */ /* 0x000fe20007810031 */
[----:B------:R-:W-:Y:S01]  /*afc0*/  STL [R1+0x4c], R232 ;  /* 0x00004ce801007387 */ /* 0x000fe20000100800 */
[----:B------:R-:W-:-:S02]  /*afd0*/  FMNMX3.FTZ R4, R5, R251, R250, !PT ;  /* 0x000000fb05047276 */ /* 0x000fc400078100fa */
[----:B------:R-:W-:Y:S01]  /*afe0*/  ISETP.GE.AND P1, PT, R2, R30, PT ;  /* 0x0000001e0200720c */ /* 0x000fe20003f26270 */
[----:B------:R-:W-:Y:S01]  /*aff0*/  STL [R1+0x48], R230 ;  /* 0x000048e601007387 */ /* 0x000fe20000100800 */
[----:B------:R-:W-:Y:S02]  /*b000*/  FMNMX3.FTZ R5, R3, R62, R252, !PT ;  /* 0x0000003e03057276 */ /* 0x000fe400078100fc */
[----:B------:R-:W-:Y:S01]  /*b010*/  FMNMX3.FTZ R3, R6, R229, R215, !PT ;  /* 0x000000e506037276 */ /* 0x000fe200078100d7 */
[----:B------:R-:W1:Y:S01]  /*b020*/  SHFL.BFLY PT, R8, R4, 0x2, 0x1f ;  /* 0x0c401f0004087f89 */ /* 0x000e6200000e0000 */
[----:B------:R-:W-:Y:S02]  /*b030*/  FSEL R247, R33, -INF , !P5 ;  /* 0xff80000021f77808 */ /* 0x000fe40006800000 */
[----:B------:R-:W-:Y:S01]  /*b040*/  ISETP.GE.AND P5, PT, R0, R30, PT ;  /* 0x0000001e0000720c */ /* 0x000fe20003fa6270 */
[----:B------:R-:W-:Y:S01]  /*b050*/  STL [R1+0x44], R168 ;  /* 0x000044a801007387 */ /* 0x000fe20000100800 */
[----:B------:R-:W-:-:S02]  /*b060*/  FSEL R246, R24, -INF , !P1 ;  /* 0xff80000018f67808 */ /* 0x000fc40004800000 */
[----:B------:R-:W-:Y:S01]  /*b070*/  FMNMX3.FTZ R5, R5, R224, R223, !PT ;  /* 0x000000e005057276 */ /* 0x000fe200078100df */
[----:B------:R-:W-:Y:S01]  /*b080*/  STL [R1+0x40], R29 ;  /* 0x0000401d01007387 */ /* 0x000fe20000100800 */
[----:B------:R-:W-:Y:S01]  /*b090*/  ISETP.GE.AND P1, PT, R2, R31, PT ;  /* 0x0000001f0200720c */ /* 0x000fe20003f26270 */
[----:B----4-:R-:W-:Y:S01]  /*b0a0*/  ULEA UR5, UR13, UR5, 0x18 ;  /* 0x000000050d057291 */ /* 0x010fe2000f8ec0ff */
[----:B------:R-:W-:Y:S01]  /*b0b0*/  FMNMX3.FTZ R2, R3, R50, R51, !PT ;  /* 0x0000003203027276 */ /* 0x000fe20007810033 */
[----:B------:R-:W-:Y:S01]  /*b0c0*/  STL [R1+0x38], R28 ;  /* 0x0000381c01007387 */ /* 0x000fe20000100800 */
[----:B------:R-:W-:Y:S02]  /*b0d0*/  FSEL R244, R25, -INF , !P5 ;  /* 0xff80000019f47808 */ /* 0x000fe40006800000 */
[----:B------:R-:W-:Y:S02]  /*b0e0*/  FMNMX3.FTZ R3, R5, R40, R247, !PT ;  /* 0x0000002805037276 */ /* 0x000fe400078100f7 */
[----:B------:R-:W-:-:S02]  /*b0f0*/  FMNMX3.FTZ R2, R2, R63, R173, !PT ;  /* 0x0000003f02027276 */ /* 0x000fc400078100ad */
[----:B------:R-:W-:Y:S02]  /*b100*/  FMNMX3.FTZ R3, R3, R246, R244, !PT ;  /* 0x000000f603037276 */ /* 0x000fe400078100f4 */
[----:B------:R-:W-:Y:S02]  /*b110*/  FSEL R245, R35, -INF , !P4 ;  /* 0xff80000023f57808 */ /* 0x000fe40006000000 */
[----:B------:R-:W-:Y:S02]  /*b120*/  ISETP.GE.AND P4, PT, R0, R31, PT ;  /* 0x0000001f0000720c */ /* 0x000fe40003f86270 */
[----:B------:R-:W-:Y:S02]  /*b130*/  FMNMX3.FTZ R2, R2, R225, R218, !PT ;  /* 0x000000e102027276 */ /* 0x000fe400078100da */
[----:B---3--:R-:W-:Y:S02]  /*b140*/  FMNMX.FTZ R0, R12, R7, !PT ;  /* 0x000000070c007209 */ /* 0x008fe40007810000 */
[----:B------:R-:W3:Y:S01]  /*b150*/  SHFL.BFLY PT, R7, R3, 0x2, 0x1f ;  /* 0x0c401f0003077f89 */ /* 0x000ee200000e0000 */
[----:B------:R-:W-:-:S02]  /*b160*/  FSEL R227, R26, -INF , !P1 ;  /* 0xff8000001ae37808 */ /* 0x000fc40004800000 */
[----:B------:R-:W-:Y:S01]  /*b170*/  FSEL R226, R27, -INF , !P4 ;  /* 0xff8000001be27808 */ /* 0x000fe20006000000 */
[----:B------:R-:W4:Y:S01]  /*b180*/  SHFL.BFLY PT, R6, R0, 0x1, 0x1f ;  /* 0x0c201f0000067f89 */ /* 0x000f2200000e0000 */
[----:B------:R-:W-:Y:S02]  /*b190*/  FMNMX3.FTZ R2, R2, R66, R245, !PT ;  /* 0x0000004202027276 */ /* 0x000fe400078100f5 */
[----:B-1----:R-:W-:Y:S02]  /*b1a0*/  FMNMX.FTZ R4, R4, R8, !PT ;  /* 0x0000000804047209 */ /* 0x002fe40007810000 */
[----:B------:R-:W-:Y:S02]  /*b1b0*/  FMNMX3.FTZ R2, R2, R227, R226, !PT ;  /* 0x000000e302027276 */ /* 0x000fe400078100e2 */
[----:B------:R-:W-:Y:S01]  /*b1c0*/  MOV R12, 0x20 ;  /* 0x00000020000c7802 */ /* 0x000fe20000000f00 */
[----:B------:R-:W1:Y:S04]  /*b1d0*/  SHFL.BFLY PT, R8, R4, 0x1, 0x1f ;  /* 0x0c201f0004087f89 */ /* 0x000e6800000e0000 */
[----:B------:R-:W1:Y:S01]  /*b1e0*/  SHFL.BFLY PT, R5, R2, 0x2, 0x1f ;  /* 0x0c401f0002057f89 */ /* 0x000e6200000e0000 */
[----:B---3--:R-:W-:-:S02]  /*b1f0*/  FMNMX.FTZ R3, R3, R7, !PT ;  /* 0x0000000703037209 */ /* 0x008fc40007810000 */
[----:B----4-:R-:W-:-:S03]  /*b200*/  FMNMX.FTZ R237, R0, R6, !PT ;  /* 0x0000000600ed7209 */ /* 0x010fc60007810000 */
[----:B------:R-:W3:Y:S01]  /*b210*/  SHFL.BFLY PT, R7, R3, 0x1, 0x1f ;  /* 0x0c201f0003077f89 */ /* 0x000ee200000e0000 */
[C---:B------:R-:W-:Y:S01]  /*b220*/  FSETP.NEU.FTZ.AND P1, PT, R237.reuse, -INF , PT ;  /* 0xff800000ed00780b */ /* 0x040fe20003f3d000 */
[----:B------:R-:W-:Y:S01]  /*b230*/  FMUL.FTZ R32, R237, UR4 ;  /* 0x00000004ed207c20 */ /* 0x000fe20008410000 */
[----:B-1----:R-:W-:-:S04]  /*b240*/  FMNMX.FTZ R236, R4, R8, !PT ;  /* 0x0000000804ec7209 */ /* 0x002fc80007810000 */
[----:B------:R-:W-:Y:S02]  /*b250*/  FSEL R32, R32, RZ, P1 ;  /* 0x000000ff20207208 */ /* 0x000fe40000800000 */
[----:B------:R-:W-:Y:S01]  /*b260*/  FMNMX.FTZ R2, R2, R5, !PT ;  /* 0x0000000502027209 */ /* 0x000fe20007810000 */
[C---:B------:R-:W-:Y:S01]  /*b270*/  FMUL.FTZ R33, R236.reuse, UR4 ;  /* 0x00000004ec217c20 */ /* 0x040fe20008410000 */
[----:B------:R-:W-:Y:S01]  /*b280*/  FSETP.NEU.FTZ.AND P5, PT, R236, -INF , PT ;  /* 0xff800000ec00780b */ /* 0x000fe20003fbd000 */
[--C-:B------:R-:W-:Y:S01]  /*b290*/  FFMA.FTZ R0, R37, UR4, -R32.reuse ;  /* 0x0000000425007c23 */ /* 0x100fe20008010820 */
[--C-:B------:R-:W-:Y:S01]  /*b2a0*/  FFMA.FTZ R4, R39, UR4, -R32.reuse ;  /* 0x0000000427047c23 */ /* 0x100fe20008010820 */
[----:B------:R-:W1:Y:S01]  /*b2b0*/  SHFL.BFLY PT, R5, R2, 0x1, 0x1f ;  /* 0x0c201f0002057f89 */ /* 0x000e6200000e0000 */
[----:B------:R-:W-:Y:S01]  /*b2c0*/  FSEL R33, R33, RZ, P5 ;  /* 0x000000ff21217208 */ /* 0x000fe20002800000 */
[----:B------:R4:W-:Y:S01]  /*b2d0*/  MUFU.EX2 R23, R0 ;  /* 0x0000000000177308 */ /* 0x0009e20000000800 */
[--C-:B------:R-:W-:Y:S01]  /*b2e0*/  FFMA.FTZ R17, R17, UR4, -R32.reuse ;  /* 0x0000000411117c23 */ /* 0x100fe20008010820 */
[----:B------:R-:W-:-:S02]  /*b2f0*/  FFMA.FTZ R16, R16, UR4, -R32 ;  /* 0x0000000410107c23 */ /* 0x000fc40008010820 */
[----:B------:R-:W-:Y:S01]  /*b300*/  MUFU.EX2 R29, R4 ;  /* 0x00000004001d7308 */ /* 0x000fe20000000800 */
[--C-:B------:R-:W-:Y:S01]  /*b310*/  FFMA.FTZ R19, R19, UR4, -R33.reuse ;  /* 0x0000000413137c23 */ /* 0x100fe20008010821 */
[----:B---3--:R-:W-:Y:S01]  /*b320*/  FMNMX.FTZ R235, R3, R7, !PT ;  /* 0x0000000703eb7209 */ /* 0x008fe20007810000 */
[----:B------:R-:W-:Y:S01]  /*b330*/  FFMA.FTZ R18, R18, UR4, -R33 ;  /* 0x0000000412127c23 */ /* 0x000fe20008010821 */
[----:B------:R-:W-:Y:S01]  /*b340*/  FSEL R3, R237, RZ, P1 ;  /* 0x000000ffed037208 */ /* 0x000fe20000800000 */
[----:B------:R-:W-:Y:S01]  /*b350*/  MUFU.EX2 R26, R17 ;  /* 0x00000011001a7308 */ /* 0x000fe20000000800 */
[C---:B------:R-:W-:Y:S01]  /*b360*/  FSETP.NEU.FTZ.AND P4, PT, R235.reuse, -INF , PT ;  /* 0xff800000eb00780b */ /* 0x040fe20003f9d000 */
[----:B------:R-:W-:Y:S02]  /*b370*/  FMUL.FTZ R34, R235, UR4 ;  /* 0x00000004eb227c20 */ /* 0x000fe40008410000 */
[----:B------:R-:W-:Y:S01]  /*b380*/  FADD.FTZ R3, R172, -R3 ;  /* 0x80000003ac037221 */ /* 0x000fe20000010000 */
[----:B----4-:R-:W-:Y:S01]  /*b390*/  FFMA.FTZ R0, R38, UR4, -R33 ;  /* 0x0000000426007c23 */ /* 0x010fe20008010821 */
[----:B------:R-:W3:Y:S01]  /*b3a0*/  MUFU.EX2 R44, R16 ;  /* 0x00000010002c7308 */ /* 0x000ee20000000800 */
[----:B------:R-:W-:Y:S01]  /*b3b0*/  FSEL R34, R34, RZ, P4 ;  /* 0x000000ff22227208 */ /* 0x000fe20002000000 */
[----:B------:R-:W-:-:S02]  /*b3c0*/  FMUL.FTZ R3, R3, UR4 ;  /* 0x0000000403037c20 */ /* 0x000fc40008410000 */
[----:B------:R4:W-:Y:S02]  /*b3d0*/  MUFU.EX2 R174, R0 ;  /* 0x0000000000ae7308 */ /* 0x0009e40000000800 */
[----:B------:R-:W-:Y:S01]  /*b3e0*/  FFMA.FTZ R20, R20, UR4, -R34 ;  /* 0x0000000414147c23 */ /* 0x000fe20008010822 */
[----:B-1----:R-:W-:Y:S01]  /*b3f0*/  FMNMX.FTZ R231, R2, R5, !PT ;  /* 0x0000000502e77209 */ /* 0x002fe20007810000 */
[----:B------:R-:W1:Y:S01]  /*b400*/  MUFU.EX2 R24, R3 ;  /* 0x0000000300187308 */ /* 0x000e620000000800 */
[----:B------:R-:W-:Y:S02]  /*b410*/  FFMA.FTZ R2, R56, UR4, -R33 ;  /* 0x0000000438027c23 */ /* 0x000fe40008010821 */
[C---:B------:R-:W-:Y:S01]  /*b420*/  FSETP.NEU.FTZ.AND P1, PT, R231.reuse, -INF , PT ;  /* 0xff800000e700780b */ /* 0x040fe20003f3d000 */
[----:B------:R-:W-:Y:S01]  /*b430*/  FMUL.FTZ R35, R231, UR4 ;  /* 0x00000004e7237c20 */ /* 0x000fe20008410000 */
[----:B------:R-:W-:Y:S01]  /*b440*/  MUFU.EX2 R233, R20 ;  /* 0x0000001400e97308 */ /* 0x000fe20000000800 */
[----:B---3--:R-:W-:-:S02]  /*b450*/  F2FP.F16.F32.PACK_AB R8, R44, R26 ;  /* 0x0000001a2c08723e */ /* 0x008fc400000000ff */
[----:B------:R-:W-:Y:S01]  /*b460*/  FSEL R4, R231, RZ, P1 ;  /* 0x000000ffe7047208 */ /* 0x000fe20000800000 */
[----:B------:R3:W3:Y:S01]  /*b470*/  MUFU.EX2 R28, R2 ;  /* 0x00000002001c7308 */ /* 0x0006e20000000800 */
[--C-:B----4-:R-:W-:Y:S01]  /*b480*/  FFMA.FTZ R0, R21, UR4, -R34.reuse ;  /* 0x0000000415007c23 */ /* 0x110fe20008010822 */
[----:B------:R-:W-:Y:S02]  /*b490*/  FSEL R35, R35, RZ, P1 ;  /* 0x000000ff23237208 */ /* 0x000fe40000800000 */
[----:B------:R-:W-:Y:S01]  /*b4a0*/  MUFU.EX2 R27, R19 ;  /* 0x00000013001b7308 */ /* 0x000fe20000000800 */
[-C--:B-1----:R-:W-:Y:S01]  /*b4b0*/  FMUL.FTZ R180, R180, R24.reuse ;  /* 0x00000018b4b47220 */ /* 0x082fe20000410000 */
[-C--:B------:R-:W-:Y:S01]  /*b4c0*/  FMUL.FTZ R181, R181, R24.reuse ;  /* 0x00000018b5b57220 */ /* 0x080fe20000410000 */
[--C-:B------:R-:W-:Y:S01]  /*b4d0*/  FFMA.FTZ R13, R13, UR4, -R35.reuse ;  /* 0x000000040d0d7c23 */ /* 0x100fe20008010823 */
[----:B------:R1:W-:Y:S01]  /*b4e0*/  MUFU.EX2 R230, R0 ;  /* 0x0000000000e67308 */ /* 0x0003e20000000800 */
[-C--:B-----5:R-:W-:Y:S01]  /*b4f0*/  FMUL.FTZ R68, R68, R24.reuse ;  /* 0x0000001844447220 */ /* 0x0a0fe20000410000 */
[-C--:B------:R-:W-:Y:S01]  /*b500*/  FMUL.FTZ R69, R69, R24.reuse ;  /* 0x0000001845457220 */ /* 0x080fe20000410000 */
[-C--:B------:R-:W-:Y:S01]  /*b510*/  FMUL.FTZ R80, R80, R24.reuse ;  /* 0x0000001850507220 */ /* 0x080fe20000410000 */
[----:B------:R-:W4:Y:S01]  /*b520*/  MUFU.EX2 R9, R18 ;  /* 0x0000001200097308 */ /* 0x000f220000000800 */
[----:B------:R-:W-:Y:S01]  /*b530*/  FMUL.FTZ R81, R81, R24 ;  /* 0x0000001851517220 */ /* 0x000fe20000410000 */
[--C-:B---3--:R-:W-:Y:S01]  /*b540*/  FFMA.FTZ R2, R57, UR4, -R34.reuse ;  /* 0x0000000439027c23 */ /* 0x108fe20008010822 */
[----:B------:R-:W-:Y:S01]  /*b550*/  F2FP.F16.F32.PACK_AB R11, R174, R28 ;  /* 0x0000001cae0b723e */ /* 0x000fe200000000ff */
[----:B------:R-:W-:Y:S01]  /*b560*/  MUFU.EX2 R232, R13 ;  /* 0x0000000d00e87308 */ /* 0x000fe20000000800 */
[-C--:B------:R-:W-:Y:S01]  /*b570*/  FMUL.FTZ R100, R100, R24.reuse ;  /* 0x0000001864647220 */ /* 0x080fe20000410000 */
[-C--:B------:R-:W-:Y:S01]  /*b580*/  FMUL.FTZ R101, R101, R24.reuse ;  /* 0x0000001865657220 */ /* 0x080fe20000410000 */
[-C--:B------:R-:W-:Y:S01]  /*b590*/  FMUL.FTZ R188, R188, R24.reuse ;  /* 0x00000018bcbc7220 */ /* 0x080fe20000410000 */
[----:B------:R3:W-:Y:S01]  /*b5a0*/  MUFU.EX2 R234, R2 ;  /* 0x0000000200ea7308 */ /* 0x0007e20000000800 */
[-C--:B------:R-:W-:Y:S01]  /*b5b0*/  FMUL.FTZ R189, R189, R24.reuse ;  /* 0x00000018bdbd7220 */ /* 0x080fe20000410000 */
[----:B-1----:R-:W-:Y:S01]  /*b5c0*/  FFMA.FTZ R0, R58, UR4, -R34 ;  /* 0x000000043a007c23 */ /* 0x002fe20008010822 */
[-C--:B------:R-:W-:Y:S01]  /*b5d0*/  FMUL.FTZ R84, R84, R24.reuse ;  /* 0x0000001854547220 */ /* 0x080fe20000410000 */
[-C--:B------:R-:W-:Y:S01]  /*b5e0*/  FMUL.FTZ R85, R85, R24.reuse ;  /* 0x0000001855557220 */ /* 0x080fe20000410000 */
[-C--:B------:R-:W-:Y:S01]  /*b5f0*/  FMUL.FTZ R96, R96, R24.reuse ;  /* 0x0000001860607220 */ /* 0x080fe20000410000 */
[----:B------:R1:W4:Y:S01]  /*b600*/  MUFU.EX2 R20, R0 ;  /* 0x0000000000147308 */ /* 0x0003220000000800 */
[-C--:B------:R-:W-:Y:S01]  /*b610*/  FMUL.FTZ R97, R97, R24.reuse ;  /* 0x0000001861617220 */ /* 0x080fe20000410000 */
[----:B------:R-:W-:Y:S01]  /*b620*/  MOV R21, R173 ;  /* 0x000000ad00157202 */ /* 0x000fe20000000f00 */
[-C--:B------:R-:W-:Y:S01]  /*b630*/  FMUL.FTZ R112, R112, R24.reuse ;  /* 0x0000001870707220 */ /* 0x080fe20000410000 */
[-C--:B------:R-:W-:Y:S01]  /*b640*/  FMUL.FTZ R113, R113, R24.reuse ;  /* 0x0000001871717220 */ /* 0x080fe20000410000 */
[-C--:B------:R-:W-:Y:S01]  /*b650*/  FMUL.FTZ R116, R116, R24.reuse ;  /* 0x0000001874747220 */ /* 0x080fe20000410000 */
[-C--:B------:R-:W-:Y:S01]  /*b660*/  FMUL.FTZ R117, R117, R24.reuse ;  /* 0x0000001875757220 */ /* 0x080fe20000410000 */
[-C--:B------:R-:W-:Y:S01]  /*b670*/  FMUL.FTZ R128, R128, R24.reuse ;  /* 0x0000001880807220 */ /* 0x080fe20000410000 */
[----:B---3--:R-:W-:Y:S01]  /*b680*/  FSEL R2, R236, RZ, P5 ;  /* 0x000000ffec027208 */ /* 0x008fe20002800000 */
[-C--:B------:R-:W-:Y:S01]  /*b690*/  FMUL.FTZ R129, R129, R24.reuse ;  /* 0x0000001881817220 */ /* 0x080fe20000410000 */
[-C--:B------:R-:W-:Y:S01]  /*b6a0*/  FMUL.FTZ R132, R132, R24.reuse ;  /* 0x0000001884847220 */ /* 0x080fe20000410000 */
[-C--:B------:R-:W-:Y:S01]  /*b6b0*/  FMUL.FTZ R133, R133, R24.reuse ;  /* 0x0000001885857220 */ /* 0x080fe20000410000 */
[-C--:B------:R-:W-:Y:S01]  /*b6c0*/  FMUL.FTZ R144, R144, R24.reuse ;  /* 0x0000001890907220 */ /* 0x080fe20000410000 */
[----:B------:R-:W-:Y:S01]  /*b6d0*/  FADD.FTZ R2, R171, -R2 ;  /* 0x80000002ab027221 */ /* 0x000fe20000010000 */
[--C-:B-1----:R-:W-:Y:S01]  /*b6e0*/  FFMA.FTZ R0, R22, UR4, -R35.reuse ;  /* 0x0000000416007c23 */ /* 0x102fe20008010823 */
[----:B----4-:R-:W-:Y:S01]  /*b6f0*/  MOV R171, R9 ;  /* 0x0000000900ab7202 */ /* 0x010fe20000000f00 */
[-C--:B------:R-:W-:Y:S01]  /*b700*/  FMUL.FTZ R145, R145, R24.reuse ;  /* 0x0000001891917220 */ /* 0x080fe20000410000 */
[----:B------:R-:W-:Y:S01]  /*b710*/  FMUL.FTZ R25, R2, UR4 ;  /* 0x0000000402197c20 */ /* 0x000fe20008410000 */
[----:B------:R1:W3:Y:S01]  /*b720*/  MUFU.EX2 R168, R0 ;  /* 0x0000000000a87308 */ /* 0x0002e20000000800 */
[----:B------:R-:W-:Y:S01]  /*b730*/  FFMA.FTZ R2, R59, UR4, -R35 ;  /* 0x000000043b027c23 */ /* 0x000fe20008010823 */
[----:B------:R-:W-:Y:S01]  /*b740*/  F2FP.F16.F32.PACK_AB R9, R171, R27 ;  /* 0x0000001bab09723e */ /* 0x000fe200000000ff */
[----:B------:R-:W-:Y:S01]  /*b750*/  FMUL.FTZ R148, R148, R24 ;  /* 0x0000001894947220 */ /* 0x000fe20000410000 */
[----:B------:R-:W-:Y:S01]  /*b760*/  F2FP.F16.F32.PACK_AB R6, R20, R234 ;  /* 0x000000ea1406723e */ /* 0x000fe200000000ff */
[----:B------:R-:W4:Y:S01]  /*b770*/  MUFU.EX2 R25, R25 ;  /* 0x0000001900197308 */ /* 0x000f220000000800 */
[----:B------:R-:W-:Y:S01]  /*b780*/  MOV R22, R67 ;  /* 0x0000004300167202 */ /* 0x000fe20000000f00 */
[-C--:B------:R-:W-:Y:S01]  /*b790*/  FMUL.FTZ R149, R149, R24.reuse ;  /* 0x0000001895957220 */ /* 0x080fe20000410000 */
[-C--:B------:R-:W-:Y:S01]  /*b7a0*/  FMUL.FTZ R160, R160, R24.reuse ;  /* 0x00000018a0a07220 */ /* 0x080fe20000410000 */
[----:B------:R-:W-:Y:S01]  /*b7b0*/  MUFU.EX2 R219, R2 ;  /* 0x0000000200db7308 */ /* 0x000fe20000000800 */
[-C--:B------:R-:W-:Y:S01]  /*b7c0*/  FMUL.FTZ R161, R161, R24.reuse ;  /* 0x00000018a1a17220 */ /* 0x080fe20000410000 */
[-C--:B------:R-:W-:Y:S01]  /*b7d0*/  FMUL.FTZ R192, R192, R24.reuse ;  /* 0x00000018c0c07220 */ /* 0x080fe20000410000 */
[-C--:B------:R-:W-:Y:S01]  /*b7e0*/  FMUL.FTZ R193, R193, R24.reuse ;  /* 0x00000018c1c17220 */ /* 0x080fe20000410000 */
[-C--:B------:R-:W-:Y:S01]  /*b7f0*/  FMUL.FTZ R200, R200, R24.reuse ;  /* 0x00000018c8c87220 */ /* 0x080fe20000410000 */
[----:B-1----:R-:W-:Y:S01]  /*b800*/  FSEL R0, R235, RZ, P4 ;  /* 0x000000ffeb007208 */ /* 0x002fe20002000000 */
[----:B------:R-:W-:Y:S01]  /*b810*/  FMUL.FTZ R201, R201, R24 ;  /* 0x00000018c9c97220 */ /* 0x000fe20000410000 */
[----:B---3--:R-:W-:-:S03]  /*b820*/  F2FP.F16.F32.PACK_AB R5, R168, R232 ;  /* 0x000000e8a805723e */ /* 0x008fc600000000ff */
[----:B------:R-:W-:Y:S01]  /*b830*/  FADD.FTZ R3, R170, -R0 ;  /* 0x80000000aa037221 */ /* 0x000fe20000010000 */
[----:B------:R-:W-:Y:S01]  /*b840*/  FADD.FTZ R0, R169, -R4 ;  /* 0x80000004a9007221 */ /* 0x000fe20000010000 */
[-C--:B----4-:R-:W-:Y:S01]  /*b850*/  FMUL.FTZ R182, R182, R25.reuse ;  /* 0x00000019b6b67220 */ /* 0x090fe20000410000 */
[----:B------:R-:W-:Y:S01]  /*b860*/  FMUL.FTZ R183, R183, R25 ;  /* 0x00000019b7b77220 */ /* 0x000fe20000410000 */
[----:B------:R-:W-:Y:S01]  /*b870*/  FMUL.FTZ R3, R3, UR4 ;  /* 0x0000000403037c20 */ /* 0x000fe20008410000 */
[----:B------:R-:W-:Y:S01]  /*b880*/  FMUL.FTZ R39, R0, UR4 ;  /* 0x0000000400277c20 */ /* 0x000fe20008410000 */
[----:B------:R-:W-:Y:S01]  /*b890*/  FFMA.FTZ R0, R60, UR4, -R35 ;  /* 0x000000043c007c23 */ /* 0x000fe20008010823 */
[----:B------:R-:W-:Y:S01]  /*b8a0*/  F2FP.F16.F32.PACK_AB R4, R230, R233 ;  /* 0x000000e9e604723e */ /* 0x000fe200000000ff */
[----:B------:R-:W1:Y:S01]  /*b8b0*/  MUFU.EX2 R38, R3 ;  /* 0x0000000300267308 */ /* 0x000e620000000800 */
[-C--:B------:R-:W-:Y:S01]  /*b8c0*/  FMUL.FTZ R70, R70, R25.reuse ;  /* 0x0000001946467220 */ /* 0x080fe20000410000 */
[-C--:B------:R-:W-:Y:S01]  /*b8d0*/  FMUL.FTZ R71, R71, R25.reuse ;  /* 0x0000001947477220 */ /* 0x080fe20000410000 */
[-C--:B------:R-:W-:Y:S01]  /*b8e0*/  FMUL.FTZ R82, R82, R25.reuse ;  /* 0x0000001952527220 */ /* 0x080fe20000410000 */
[----:B------:R3:W4:Y:S01]  /*b8f0*/  MUFU.EX2 R170, R0 ;  /* 0x0000000000aa7308 */ /* 0x0007220000000800 */
[-C--:B------:R-:W-:Y:S01]  /*b900*/  FMUL.FTZ R83, R83, R25.reuse ;  /* 0x0000001953537220 */ /* 0x080fe20000410000 */
[-C--:B------:R-:W-:Y:S01]  /*b910*/  FMUL.FTZ R102, R102, R25.reuse ;  /* 0x0000001966667220 */ /* 0x080fe20000410000 */
[-C--:B------:R-:W-:Y:S01]  /*b920*/  FMUL.FTZ R103, R103, R25.reuse ;  /* 0x0000001967677220 */ /* 0x080fe20000410000 */
[----:B------:R-:W4:Y:S01]  /*b930*/  MUFU.EX2 R39, R39 ;  /* 0x0000002700277308 */ /* 0x000f220000000800 */
[-C--:B------:R-:W-:Y:S01]  /*b940*/  FMUL.FTZ R190, R190, R25.reuse ;  /* 0x00000019bebe7220 */ /* 0x080fe20000410000 */
[-C--:B------:R-:W-:Y:S01]  /*b950*/  FMUL.FTZ R191, R191, R25.reuse ;  /* 0x00000019bfbf7220 */ /* 0x080fe20000410000 */
[-C--:B------:R-:W-:Y:S01]  /*b960*/  FMUL.FTZ R86, R86, R25.reuse ;  /* 0x0000001956567220 */ /* 0x080fe20000410000 */
[-C--:B------:R-:W-:Y:S01]  /*b970*/  FMUL.FTZ R87, R87, R25.reuse ;  /* 0x0000001957577220 */ /* 0x080fe20000410000 */
[----:B------:R-:W-:Y:S01]  /*b980*/  FMUL.FTZ R98, R98, R25 ;  /* 0x0000001962627220 */ /* 0x000fe20000410000 */
[-C--:B-1----:R-:W-:Y:S01]  /*b990*/  FMUL.FTZ R176, R176, R38.reuse ;  /* 0x00000026b0b07220 */ /* 0x082fe20000410000 */
[-C--:B------:R-:W-:Y:S01]  /*b9a0*/  FMUL.FTZ R177, R177, R38.reuse ;  /* 0x00000026b1b17220 */ /* 0x080fe20000410000 */
[-C--:B------:R-:W-:Y:S01]  /*b9b0*/  FMUL.FTZ R72, R72, R38.reuse ;  /* 0x0000002648487220 */ /* 0x080fe20000410000 */
[-C--:B------:R-:W-:Y:S01]  /*b9c0*/  FMUL.FTZ R73, R73, R38.reuse ;  /* 0x0000002649497220 */ /* 0x080fe20000410000 */
[----:B---3--:R-:W-:Y:S01]  /*b9d0*/  SEL R0, R12, 0xffffffe0, !P6 ;  /* 0xffffffe00c007807 */ /* 0x008fe20007000000 */
[-C--:B------:R-:W-:Y:S01]  /*b9e0*/  FMUL.FTZ R76, R76, R38.reuse ;  /* 0x000000264c4c7220 */ /* 0x080fe20000410000 */
[----:B----4-:R-:W-:Y:S01]  /*b9f0*/  F2FP.F16.F32.PACK_AB R7, R170, R219 ;  /* 0x000000dbaa07723e */ /* 0x010fe200000000ff */
[----:B------:R-:W-:Y:S01]  /*ba00*/  FMUL.FTZ R77, R77, R38 ;  /* 0x000000264d4d7220 */ /* 0x000fe20000410000 */
[-C--:B------:R-:W-:Y:S01]  /*ba10*/  FMUL.FTZ R178, R178, R39.reuse ;  /* 0x00000027b2b27220 */ /* 0x080fe20000410000 */
[-C--:B------:R-:W-:Y:S01]  /*ba20*/  FMUL.FTZ R179, R179, R39.reuse ;  /* 0x00000027b3b37220 */ /* 0x080fe20000410000 */
[-C--:B------:R-:W-:Y:S01]  /*ba30*/  FMUL.FTZ R74, R74, R39.reuse ;  /* 0x000000274a4a7220 */ /* 0x080fe20000410000 */
[-C--:B------:R-:W-:Y:S01]  /*ba40*/  FMUL.FTZ R75, R75, R39.reuse ;  /* 0x000000274b4b7220 */ /* 0x080fe20000410000 */
[-C--:B------:R-:W-:Y:S01]  /*ba50*/  FMUL.FTZ R78, R78, R39.reuse ;  /* 0x000000274e4e7220 */ /* 0x080fe20000410000 */
[-C--:B------:R-:W-:Y:S01]  /*ba60*/  FMUL.FTZ R79, R79, R39.reuse ;  /* 0x000000274f4f7220 */ /* 0x080fe20000410000 */
[----:B------:R-:W-:Y:S01]  /*ba70*/  MOV R3, R40 ;  /* 0x0000002800037202 */ /* 0x000fe20000000f00 */
        /* <DEDUP_REMOVED lines=23> */
[----:B------:R-:W-:Y:S01]  /*bbf0*/  MOV R169, R66 ;  /* 0x0000004200a97202 */ /* 0x000fe20000000f00 */
        /* <DEDUP_REMOVED lines=48> */
[----:B--2---:R-:W-:-:S02]  /*bf00*/  LEA R36, R10, UR5, 0x1 ;  /* 0x000000050a247c11 */ /* 0x004fc4000f8e08ff */
[----:B------:R-:W-:Y:S02]  /*bf10*/  F2FP.F16.F32.PACK_AB R10, R23, R29 ;  /* 0x0000001d170a723e */ /* 0x000fe400000000ff */
[----:B------:R-:W-:Y:S01]  /*bf20*/  IADD3 R41, PT, PT, R0, R36, RZ ;  /* 0x0000002400297210 */ /* 0x000fe20007ffe0ff */
[----:B------:R-:W1:Y:S01]  /*bf30*/  LDSM.16.MT88.4 R16, [R36+0xc000] ;  /* 0x00c000002410783b */ /* 0x000e620000004200 */
[C---:B------:R-:W-:Y:S02]  /*bf40*/  IADD3 R2, PT, PT, R36.reuse, 0xc000, RZ ;  /* 0x0000c00024027810 */ /* 0x040fe40007ffe0ff */
[----:B------:R-:W-:Y:S01]  /*bf50*/  IADD3 R37, PT, PT, R36, 0xc040, RZ ;  /* 0x0000c04024257810 */ /* 0x000fe20007ffe0ff */
[----:B------:R-:W2:Y:S01]  /*bf60*/  LDSM.16.MT88.4 R12, [R41+0xc000] ;  /* 0x00c00000290c783b */ /* 0x000ea20000004200 */
[----:B------:R-:W-:Y:S01]  /*bf70*/  @P0 IADD3 R37, PT, PT, R2, -0x40, RZ ;  /* 0xffffffc002250810 */ /* 0x000fe20007ffe0ff */
[----:B------:R-:W-:-:S03]  /*bf80*/  FFMA.FTZ R2, R210, UR4, -R32 ;  /* 0x00000004d2027c23 */ /* 0x000fc60008010820 */
[----:B------:R-:W-:Y:S01]  /*bf90*/  IADD3 R40, PT, PT, R0, R37, RZ ;  /* 0x0000002500287210 */ /* 0x000fe20007ffe0ff */
[----:B------:R-:W-:Y:S01]  /*bfa0*/  FFMA.FTZ R0, R212, UR4, -R32 ;  /* 0x00000004d4007c23 */ /* 0x000fe20008010820 */
[-C--:B-1----:R-:W-:Y:S08]  /*bfb0*/  HMMA.16816.F32 R56, R8, R16.reuse, R180 ;  /* 0x000000100838723c */ /* 0x082ff000000018b4 */
[----:B------:R-:W-:Y:S08]  /*bfc0*/  HMMA.16816.F32 R204, R4, R16, R176 ;  /* 0x0000001004cc723c */ /* 0x000ff000000018b0 */
[-C--:B--2---:R-:W-:Y:S08]  /*bfd0*/  HMMA.16816.F32 R68, R8, R12.reuse, R68 ;  /* 0x0000000c0844723c */ /* 0x084ff00000001844 */
[C---:B------:R-:W-:Y:S08]  /*bfe0*/  HMMA.16816.F32 R72, R4.reuse, R12, R72 ;  /* 0x0000000c0448723c */ /* 0x040ff00000001848 */
[-C--:B------:R-:W-:Y:S08]  /*bff0*/  HMMA.16816.F32 R180, R4, R14.reuse, R76 ;  /* 0x0000000e04b4723c */ /* 0x080ff0000000184c */
[----:B------:R-:W-:Y:S01]  /*c000*/  HMMA.16816.F32 R176, R8, R14, R80 ;  /* 0x0000000e08b0723c */ /* 0x000fe20000001850 */
[----:B------:R-:W1:Y:S07]  /*c010*/  LDSM.16.MT88.4 R12, [R40] ;  /* 0x00000000280c783b */ /* 0x000e6e0000004200 */
[----:B------:R-:W-:Y:S01]  /*c020*/  HMMA.16816.F32 R52, R4, R18, R184 ;  /* 0x000000120434723c */ /* 0x000fe200000018b8 */
[----:B------:R2:W-:Y:S01]  /*c030*/  MUFU.EX2 R186, R2 ;  /* 0x0000000200ba7308 */ /* 0x0005e20000000800 */
[----:B------:R-:W-:-:S06]  /*c040*/  MOV R187, R44 ;  /* 0x0000002c00bb7202 */ /* 0x000fcc0000000f00 */
[C---:B------:R-:W-:Y:S01]  /*c050*/  HMMA.16816.F32 R44, R8.reuse, R18, R188 ;  /* 0x00000012082c723c */ /* 0x040fe200000018bc */
[----:B------:R-:W3:Y:S01]  /*c060*/  LDSM.16.MT88.4 R16, [R37] ;  /* 0x000000002510783b */ /* 0x000ee20000004200 */
[----:B------:R-:W-:Y:S02]  /*c070*/  MOV R191, R174 ;  /* 0x000000ae00bf7202 */ /* 0x000fe40000000f00 */
[----:B------:R-:W-:Y:S02]  /*c080*/  MOV R190, R20 ;  /* 0x0000001400be7202 */ /* 0x000fe40000000f00 */
[----:B------:R-:W-:Y:S01]  /*c090*/  MOV R189, R23 ;  /* 0x0000001700bd7202 */ /* 0x000fe20000000f00 */
[----:B--2---:R-:W-:Y:S01]  /*c0a0*/  FFMA.FTZ R2, R42, UR4, -R32 ;  /* 0x000000042a027c23 */ /* 0x004fe20008010820 */
[----:B-1----:R-:W-:Y:S03]  /*c0b0*/  HMMA.16816.F32 R76, R8, R12, R100 ;  /* 0x0000000c084c723c */ /* 0x002fe60000001864 */
[----:B------:R1:W-:Y:S01]  /*c0c0*/  MUFU.EX2 R103, R2 ;  /* 0x0000000200677308 */ /* 0x0003e20000000800 */
[----:B------:R-:W-:-:S02]  /*c0d0*/  MOV R101, R65 ;  /* 0x0000004100657202 */ /* 0x000fc40000000f00 */
[----:B------:R-:W-:Y:S02]  /*c0e0*/  MOV R100, R64 ;  /* 0x0000004000647202 */ /* 0x000fe40000000f00 */
[----:B------:R-:W-:Y:S01]  /*c0f0*/  HMMA.16816.F32 R64, R4, R12, R104 ;  /* 0x0000000c0440723c */ /* 0x000fe20000001868 */
[----:B------:R-:W-:Y:S02]  /*c100*/  MOV R106, R22 ;  /* 0x00000016006a7202 */ /* 0x000fe40000000f00 */
[----:B------:R-:W-:Y:S01]  /*c110*/  MOV R107, R3 ;  /* 0x00000003006b7202 */ /* 0x000fe20000000f00 */
[----:B------:R-:W-:Y:S01]  /*c120*/  FFMA.FTZ R3, R215, UR4, -R35 ;  /* 0x00000004d7037c23 */ /* 0x000fe20008010823 */
[----:B------:R-:W-:Y:S01]  /*c130*/  MOV R212, R106 ;  /* 0x0000006a00d47202 */ /* 0x000fe20000000f00 */
[--C-:B-1----:R-:W-:Y:S02]  /*c140*/  FFMA.FTZ R2, R211, UR4, -R33.reuse ;  /* 0x00000004d3027c23 */ /* 0x102fe40008010821 */
[-C--:B---3--:R-:W-:Y:S01]  /*c150*/  HMMA.16816.F32 R172, R8, R16.reuse, R84 ;  /* 0x0000001008ac723c */ /* 0x088fe20000001854 */
[----:B------:R-:W-:Y:S01]  /*c160*/  MOV R211, R101 ;  /* 0x0000006500d37202 */ /* 0x000fe20000000f00 */
[----:B------:R1:W-:Y:S06]  /*c170*/  MUFU.EX2 R185, R2 ;  /* 0x0000000200b97308 */ /* 0x0003ec0000000800 */
[C---:B------:R-:W-:Y:S08]  /*c180*/  HMMA.16816.F32 R88, R4.reuse, R16, R88 ;  /* 0x000000100458723c */ /* 0x040ff00000001858 */
[----:B------:R-:W-:Y:S01]  /*c190*/  HMMA.16816.F32 R84, R4, R18, R92 ;  /* 0x000000120454723c */ /* 0x000fe2000000185c */
[----:B-1----:R-:W-:-:S02]  /*c1a0*/  FFMA.FTZ R2, R43, UR4, -R33 ;  /* 0x000000042b027c23 */ /* 0x002fc40008010821 */
[----:B------:R-:W2:Y:S02]  /*c1b0*/  LDL.LU R43, [R1+0x14] ;  /* 0x00001400012b7983 */ /* 0x000ea40000300800 */
[----:B------:R1:W-:Y:S03]  /*c1c0*/  MUFU.EX2 R102, R2 ;  /* 0x0000000200667308 */ /* 0x0003e60000000800 */
[----:B------:R-:W-:Y:S01]  /*c1d0*/  HMMA.16816.F32 R80, R8, R18, R96 ;  /* 0x000000120850723c */ /* 0x000fe20000001860 */
[----:B------:R-:W3:Y:S01]  /*c1e0*/  LDSM.16.MT88.4 R16, [R36+0xe000] ;  /* 0x00e000002410783b */ /* 0x000ee20000004200 */
[----:B------:R-:W-:Y:S02]  /*c1f0*/  MOV R98, R63 ;  /* 0x0000003f00627202 */ /* 0x000fe40000000f00 */
[----:B------:R-:W-:Y:S02]  /*c200*/  MOV R97, R62 ;  /* 0x0000003e00617202 */ /* 0x000fe40000000f00 */
[----:B------:R-:W-:-:S02]  /*c210*/  MOV R96, R61 ;  /* 0x0000003d00607202 */ /* 0x000fc40000000f00 */
[-C--:B------:R-:W-:Y:S01]  /*c220*/  HMMA.16816.F32 R60, R4, R14.reuse, R108 ;  /* 0x0000000e043c723c */ /* 0x080fe2000000186c */
[----:B------:R-:W-:Y:S02]  /*c230*/  MOV R99, R21 ;  /* 0x0000001500637202 */ /* 0x000fe40000000f00 */
[----:B------:R-:W-:Y:S01]  /*c240*/  LDSM.16.MT88.4 R20, [R40+0x2000] ;  /* 0x002000002814783b */ /* 0x000fe20000004200 */
[----:B-1----:R-:W-:Y:S01]  /*c250*/  FFMA.FTZ R2, R213, UR4, -R34 ;  /* 0x00000004d5027c23 */ /* 0x002fe20008010822 */
[----:B------:R-:W-:Y:S01]  /*c260*/  MOV R109, R171 ;  /* 0x000000ab006d7202 */ /* 0x000fe20000000f00 */
[----:B------:R1:W-:Y:S01]  /*c270*/  MUFU.EX2 R213, R3 ;  /* 0x0000000300d57308 */ /* 0x0003e20000000800 */
[----:B------:R-:W-:Y:S01]  /*c280*/  MOV R42, R97 ;  /* 0x00000061002a7202 */ /* 0x000fe20000000f00 */
[----:B------:R-:W-:Y:S01]  /*c290*/  HMMA.16816.F32 R92, R8, R14, R112 ;  /* 0x0000000e085c723c */ /* 0x000fe20000001870 */
[----:B------:R-:W4:Y:S01]  /*c2a0*/  LDSM.16.MT88.4 R12, [R41+0xe000] ;  /* 0x00e00000290c783b */ /* 0x000f220000004200 */
[----:B------:R1:W-:Y:S01]  /*c2b0*/  MUFU.EX2 R115, R0 ;  /* 0x0000000000737308 */ /* 0x0003e20000000800 */
[----:B------:R-:W-:-:S03]  /*c2c0*/  MOV R108, R98 ;  /* 0x00000062006c7202 */ /* 0x000fc60000000f00 */
[----:B------:R3:W-:Y:S01]  /*c2d0*/  MUFU.EX2 R184, R2 ;  /* 0x0000000200b87308 */ /* 0x0007e20000000800 */
[----:B-1----:R-:W-:Y:S01]  /*c2e0*/  MOV R3, R99 ;  /* 0x0000006300037202 */ /* 0x002fe20000000f00 */
[----:B------:R-:W-:Y:S01]  /*c2f0*/  FFMA.FTZ R0, R209, UR4, -R32 ;  /* 0x00000004d1007c23 */ /* 0x000fe20008010820 */
[----:B------:R-:W-:-:S03]  /*c300*/  MOV R209, R187 ;  /* 0x000000bb00d17202 */ /* 0x000fc60000000f00 */
[----:B------:R1:W-:Y:S01]  /*c310*/  MUFU.EX2 R112, R0 ;  /* 0x0000000000707308 */ /* 0x0003e20000000800 */
[----:B---3--:R-:W-:Y:S01]  /*c320*/  FFMA.FTZ R2, R49, UR4, -R34 ;  /* 0x0000000431027c23 */ /* 0x008fe20008010822 */
[-C--:B------:R-:W-:Y:S03]  /*c330*/  HMMA.16816.F32 R116, R8, R16.reuse, R116 ;  /* 0x000000100874723c */ /* 0x080fe60000001874 */
[----:B------:R3:W4:Y:S05]  /*c340*/  MUFU.EX2 R104, R2 ;  /* 0x0000000200687308 */ /* 0x00072a0000000800 */
[----:B------:R-:W-:Y:S01]  /*c350*/  HMMA.16816.F32 R120, R4, R16, R120 ;  /* 0x000000100478723c */ /* 0x000fe20000001878 */
[----:B-1----:R-:W-:Y:S01]  /*c360*/  FFMA.FTZ R0, R214, UR4, -R33 ;  /* 0x00000004d6007c23 */ /* 0x002fe20008010821 */
[----:B------:R-:W-:-:S03]  /*c370*/  MOV R214, R107 ;  /* 0x0000006b00d67202 */ /* 0x000fc60000000f00 */
[----:B------:R1:W1:Y:S01]  /*c380*/  MUFU.EX2 R114, R0 ;  /* 0x0000000000727308 */ /* 0x0002620000000800 */
[----:B---3--:R-:W-:Y:S02]  /*c390*/  FFMA.FTZ R2, R50, UR4, -R35 ;  /* 0x0000000432027c23 */ /* 0x008fe40008010823 */
[-C--:B------:R-:W-:Y:S01]  /*c3a0*/  HMMA.16816.F32 R124, R4, R18.reuse, R124 ;  /* 0x00000012047c723c */ /* 0x080fe2000000187c */
[----:B----4-:R-:W-:Y:S01]  /*c3b0*/  MOV R215, R104 ;  /* 0x0000006800d77202 */ /* 0x010fe20000000f00 */
[----:B------:R-:W-:Y:S06]  /*c3c0*/  MUFU.EX2 R171, R2 ;  /* 0x0000000200ab7308 */ /* 0x000fec0000000800 */
[----:B------:R-:W-:Y:S01]  /*c3d0*/  HMMA.16816.F32 R128, R8, R18, R128 ;  /* 0x000000120880723c */ /* 0x000fe20000001880 */
[----:B------:R-:W3:Y:S01]  /*c3e0*/  LDSM.16.MT88.4 R16, [R37+0x2000] ;  /* 0x002000002510783b */ /* 0x000ee20000004200 */
[----:B-1----:R-:W-:Y:S01]  /*c3f0*/  FFMA.FTZ R0, R208, UR4, -R33 ;  /* 0x00000004d0007c23 */ /* 0x002fe20008010821 */
[----:B------:R-:W-:-:S03]  /*c400*/  MOV R208, R100 ;  /* 0x0000006400d07202 */ /* 0x000fc60000000f00 */
[----:B------:R1:W4:Y:S02]  /*c410*/  MUFU.EX2 R210, R0 ;  /* 0x0000000000d27308 */ /* 0x0003240000000800 */
[C---:B------:R-:W-:Y:S08]  /*c420*/  HMMA.16816.F32 R136, R4.reuse, R12, R136 ;  /* 0x0000000c0488723c */ /* 0x040ff00000001888 */
[----:B------:R-:W-:Y:S01]  /*c430*/  HMMA.16816.F32 R140, R4, R14, R140 ;  /* 0x0000000e048c723c */ /* 0x000fe2000000188c */
[----:B-1----:R-:W-:-:S07]  /*c440*/  FFMA.FTZ R0, R228, UR4, -R34 ;  /* 0x00000004e4007c23 */ /* 0x002fce0008010822 */
[C---:B------:R-:W-:Y:S01]  /*c450*/  HMMA.16816.F32 R132, R8.reuse, R12, R132 ;  /* 0x0000000c0884723c */ /* 0x040fe20000001884 */
[----:B------:R1:W4:Y:S07]  /*c460*/  MUFU.EX2 R113, R0 ;  /* 0x0000000000717308 */ /* 0x00032e0000000800 */
[----:B------:R-:W-:Y:S01]  /*c470*/  HMMA.16816.F32 R144, R8, R14, R144 ;  /* 0x0000000e0890723c */ /* 0x000fe20000001890 */
[----:B------:R-:W4:Y:S01]  /*c480*/  LDSM.16.MT88.4 R12, [R36+0xc800] ;  /* 0x00c80000240c783b */ /* 0x000f220000004200 */
[----:B-1----:R-:W-:-:S06]  /*c490*/  FFMA.FTZ R0, R48, UR4, -R34 ;  /* 0x0000000430007c23 */ /* 0x002fcc0008010822 */
[----:B------:R-:W-:Y:S01]  /*c4a0*/  HMMA.16816.F32 R192, R8, R20, R192 ;  /* 0x0000001408c0723c */ /* 0x000fe200000018c0 */
[----:B------:R1:W4:Y:S07]  /*c4b0*/  MUFU.EX2 R188, R0 ;  /* 0x0000000000bc7308 */ /* 0x00032e0000000800 */
[C---:B---3--:R-:W-:Y:S08]  /*c4c0*/  HMMA.16816.F32 R152, R4.reuse, R16, R152 ;  /* 0x000000100498723c */ /* 0x048ff00000001898 */
[----:B------:R-:W-:Y:S01]  /*c4d0*/  HMMA.16816.F32 R156, R4, R18, R156 ;  /* 0x00000012049c723c */ /* 0x000fe2000000189c */
[----:B-1----:R-:W-:-:S04]  /*c4e0*/  FFMA.FTZ R0, R229, UR4, -R35 ;  /* 0x00000004e5007c23 */ /* 0x002fc80008010823 */
[----:B------:R1:W3:Y:S03]  /*c4f0*/  MUFU.EX2 R187, R0 ;  /* 0x0000000000bb7308 */ /* 0x0002e60000000800 */
[C---:B------:R-:W-:Y:S08]  /*c500*/  HMMA.16816.F32 R148, R8.reuse, R16, R148 ;  /* 0x000000100894723c */ /* 0x040ff00000001894 */
[----:B------:R-:W-:Y:S01]  /*c510*/  HMMA.16816.F32 R160, R8, R18, R160 ;  /* 0x0000001208a0723c */ /* 0x000fe200000018a0 */
[----:B------:R-:W3:Y:S01]  /*c520*/  LDSM.16.MT88.4 R16, [R41+0xc800] ;  /* 0x00c800002910783b */ /* 0x000ee20000004200 */
[----:B-1----:R-:W-:-:S04]  /*c530*/  FFMA.FTZ R0, R51, UR4, -R35 ;  /* 0x0000000433007c23 */ /* 0x002fc80008010823 */
[----:B------:R-:W1:Y:S02]  /*c540*/  MUFU.EX2 R228, R0 ;  /* 0x0000000000e47308 */ /* 0x000e640000000800 */
[----:B------:R-:W-:Y:S01]  /*c550*/  HMMA.16816.F32 R200, R8, R22, R200 ;  /* 0x0000001608c8723c */ /* 0x000fe200000018c8 */
[----:B------:R-:W-:Y:S02]  /*c560*/  F2FP.F16.F32.PACK_AB R8, R186, R115 ;  /* 0x00000073ba08723e */ /* 0x000fe400000000ff */
[----:B------:R-:W-:Y:S02]  /*c570*/  F2FP.F16.F32.PACK_AB R9, R185, R114 ;  /* 0x00000072b909723e */ /* 0x000fe400000000ff */
[----:B------:R-:W-:Y:S02]  /*c580*/  F2FP.F16.F32.PACK_AB R10, R103, R112 ;  /* 0x00000070670a723e */ /* 0x000fe400000000ff */
[----:B----4-:R-:W-:Y:S01]  /*c590*/  F2FP.F16.F32.PACK_AB R11, R102, R210 ;  /* 0x000000d2660b723e */ /* 0x010fe200000000ff */
[C---:B------:R-:W-:Y:S08]  /*c5a0*/  HMMA.16816.F32 R164, R4.reuse, R20, R164 ;  /* 0x0000001404a4723c */ /* 0x040ff000000018a4 */
[----:B------:R-:W-:Y:S01]  /*c5b0*/  HMMA.16816.F32 R196, R4, R22, R196 ;  /* 0x0000001604c4723c */ /* 0x000fe200000018c4 */
[----:B------:R-:W-:Y:S01]  /*c5c0*/  F2FP.F16.F32.PACK_AB R4, R184, R113 ;  /* 0x00000071b804723e */ /* 0x000fe200000000ff */
[----:B------:R-:W-:Y:S01]  /*c5d0*/  LDSM.16.MT88.4 R20, [R41+0xe800] ;  /* 0x00e800002914783b */ /* 0x000fe20000004200 */
[----:B------:R-:W-:-:S02]  /*c5e0*/  F2FP.F16.F32.PACK_AB R6, R215, R188 ;  /* 0x000000bcd706723e */ /* 0x000fc400000000ff */
[----:B---3--:R-:W-:Y:S02]  /*c5f0*/  F2FP.F16.F32.PACK_AB R5, R213, R187 ;  /* 0x000000bbd505723e */ /* 0x008fe400000000ff */
[----:B-1----:R-:W-:Y:S01]  /*c600*/  F2FP.F16.F32.PACK_AB R7, R228, R171 ;  /* 0x000000abe407723e */ /* 0x002fe200000000ff */
[-C--:B------:R-:W-:Y:S08]  /*c610*/  HMMA.16816.F32 R48, R8, R12.reuse, R56 ;  /* 0x0000000c0830723c */ /* 0x080ff00000001838 */
[----:B------:R-:W-:Y:S01]  /*c620*/  HMMA.16816.F32 R56, R4, R12, R204 ;  /* 0x0000000c0438723c */ /* 0x000fe200000018cc */
[----:B------:R-:W-:-:S02]  /*c630*/  MOV R207, R102 ;  /* 0x0000006600cf7202 */ /* 0x000fc40000000f00 */
[----:B------:R-:W-:Y:S02]  /*c640*/  MOV R206, R103 ;  /* 0x0000006700ce7202 */ /* 0x000fe40000000f00 */
[----:B------:R-:W-:-:S03]  /*c650*/  MOV R205, R96 ;  /* 0x0000006000cd7202 */ /* 0x000fc60000000f00 */
        /* <DEDUP_REMOVED lines=16> */
[----:B------:R-:W-:Y:S01]  /*c760*/  HMMA.16816.F32 R92, R8, R18, R92 ;  /* 0x00000012085c723c */ /* 0x000fe2000000185c */
[----:B------:R-:W3:Y:S01]  /*c770*/  LDSM.16.MT88.4 R16, [R37+0x2800] ;  /* 0x002800002510783b */ /* 0x000ee20000004200 */
[----:B------:R-:W-:-:S06]  /*c780*/  FFMA.FTZ R0, R242, UR4, -R32 ;  /* 0x00000004f2007c23 */ /* 0x000fcc0008010820 */
[-C--:B-1----:R-:W-:Y:S08]  /*c790*/  HMMA.16816.F32 R116, R8, R12.reuse, R116 ;  /* 0x0000000c0874723c */ /* 0x082ff00000001874 */
[C---:B------:R-:W-:Y:S08]  /*c7a0*/  HMMA.16816.F32 R120, R4.reuse, R12, R120 ;  /* 0x0000000c0478723c */ /* 0x040ff00000001878 */
[-C--:B------:R-:W-:Y:S08]  /*c7b0*/  HMMA.16816.F32 R124, R4, R14.reuse, R124 ;  /* 0x0000000e047c723c */ /* 0x080ff0000000187c */
[----:B------:R-:W-:Y:S01]  /*c7c0*/  HMMA.16816.F32 R128, R8, R14, R128 ;  /* 0x0000000e0880723c */ /* 0x000fe20000001880 */
[----:B------:R-:W1:Y:S01]  /*c7d0*/  LDSM.16.MT88.4 R12, [R40+0x2800] ;  /* 0x00280000280c783b */ /* 0x000e620000004200 */
[----:B------:R4:W2:Y:S01]  /*c7e0*/  MUFU.EX2 R229, R0 ;  /* 0x0000000000e57308 */ /* 0x0008a20000000800 */
[--C-:B------:R-:W-:Y:S01]  /*c7f0*/  FFMA.FTZ R2, R222, UR4, -R32.reuse ;  /* 0x00000004de027c23 */ /* 0x100fe20008010820 */
[----:B----4-:R-:W-:-:S04]  /*c800*/  FFMA.FTZ R0, R220, UR4, -R32 ;  /* 0x00000004dc007c23 */ /* 0x010fc80008010820 */
[----:B------:R4:W-:Y:S01]  /*c810*/  MUFU.EX2 R111, R0 ;  /* 0x00000000006f7308 */ /* 0x0009e20000000800 */
[----:B------:R-:W-:Y:S01]  /*c820*/  MOV R204, R108 ;  /* 0x0000006c00cc7202 */ /* 0x000fe20000000f00 */
[----:B------:R-:W-:Y:S01]  /*c830*/  HMMA.16816.F32 R136, R4, R20, R136 ;  /* 0x000000140488723c */ /* 0x000fe20000001888 */
[----:B----4-:R-:W-:-:S04]  /*c840*/  FFMA.FTZ R0, R243, UR4, -R33 ;  /* 0x00000004f3007c23 */ /* 0x010fc80008010821 */
[----:B------:R4:W-:Y:S03]  /*c850*/  MUFU.EX2 R173, R0 ;  /* 0x0000000000ad7308 */ /* 0x0009e60000000800 */
[----:B------:R-:W-:Y:S01]  /*c860*/  HMMA.16816.F32 R140, R4, R22, R140 ;  /* 0x00000016048c723c */ /* 0x000fe2000000188c */
[----:B------:R3:W-:Y:S07]  /*c870*/  MUFU.EX2 R174, R2 ;  /* 0x0000000200ae7308 */ /* 0x0007ee0000000800 */
[----:B------:R-:W-:Y:S01]  /*c880*/  HMMA.16816.F32 R132, R8, R20, R132 ;  /* 0x000000140884723c */ /* 0x000fe20000001884 */
[----:B----4-:R-:W-:-:S07]  /*c890*/  FFMA.FTZ R0, R221, UR4, -R33 ;  /* 0x00000004dd007c23 */ /* 0x010fce0008010821 */
[----:B------:R-:W-:Y:S01]  /*c8a0*/  HMMA.16816.F32 R144, R8, R22, R144 ;  /* 0x000000160890723c */ /* 0x000fe20000001890 */
[----:B------:R4:W-:Y:S01]  /*c8b0*/  MUFU.EX2 R108, R0 ;  /* 0x00000000006c7308 */ /* 0x0009e20000000800 */
[----:B------:R-:W2:Y:S01]  /*c8c0*/  LDSM.16.MT88.4 R20, [R41+0xd000] ;  /* 0x00d000002914783b */ /* 0x000ea20000004200 */
[----:B---3--:R-:W-:-:S05]  /*c8d0*/  FFMA.FTZ R2, R216, UR4, -R32 ;  /* 0x00000004d8027c23 */ /* 0x008fca0008010820 */
[----:B------:R-:W-:Y:S01]  /*c8e0*/  HMMA.16816.F32 R152, R4, R16, R152 ;  /* 0x000000100498723c */ /* 0x000fe20000001898 */
[----:B------:R3:W-:Y:S01]  /*c8f0*/  MUFU.EX2 R110, R2 ;  /* 0x00000002006e7308 */ /* 0x0007e20000000800 */
[----:B----4-:R-:W-:-:S06]  /*c900*/  FFMA.FTZ R0, R42, UR4, -R34 ;  /* 0x000000042a007c23 */ /* 0x010fcc0008010822 */
[----:B------:R-:W-:Y:S01]  /*c910*/  HMMA.16816.F32 R156, R4, R18, R156 ;  /* 0x00000012049c723c */ /* 0x000fe2000000189c */
[----:B------:R-:W4:Y:S07]  /*c920*/  LDL.LU R42, [R1+0x18] ;  /* 0x00001800012a7983 */ /* 0x000f2e0000300800 */
[----:B------:R-:W-:Y:S01]  /*c930*/  HMMA.16816.F32 R148, R8, R16, R148 ;  /* 0x000000100894723c */ /* 0x000fe20000001894 */
[----:B---3--:R-:W-:-:S07]  /*c940*/  FFMA.FTZ R2, R241, UR4, -R33 ;  /* 0x00000004f1027c23 */ /* 0x008fce0008010821 */
[----:B------:R-:W-:Y:S01]  /*c950*/  HMMA.16816.F32 R160, R8, R18, R160 ;  /* 0x0000001208a0723c */ /* 0x000fe200000018a0 */
[----:B------:R-:W3:Y:S01]  /*c960*/  LDSM.16.MT88.4 R16, [R37+0x1000] ;  /* 0x001000002510783b */ /* 0x000ee20000004200 */
[----:B------:R2:W-:Y:S06]  /*c970*/  MUFU.EX2 R172, R2 ;  /* 0x0000000200ac7308 */ /* 0x0005ec0000000800 */
[----:B-1----:R-:W-:Y:S01]  /*c980*/  HMMA.16816.F32 R164, R4, R12, R164 ;  /* 0x0000000c04a4723c */ /* 0x002fe200000018a4 */
[----:B--2---:R-:W-:-:S07]  /*c990*/  FFMA.FTZ R2, R217, UR4, -R33 ;  /* 0x00000004d9027c23 */ /* 0x004fce0008010821 */
[----:B------:R-:W-:Y:S01]  /*c9a0*/  HMMA.16816.F32 R196, R4, R14, R196 ;  /* 0x0000000e04c4723c */ /* 0x000fe200000018c4 */
[----:B------:R1:W2:Y:S01]  /*c9b0*/  MUFU.EX2 R4, R2 ;  /* 0x0000000200047308 */ /* 0x0002a20000000800 */
[----:B------:R-:W-:Y:S01]  /*c9c0*/  FFMA.FTZ R43, R43, R24, R26 ;  /* 0x000000182b2b7223 */ /* 0x000fe2000001001a */
[----:B------:R-:W-:-:S05]  /*c9d0*/  MOV R26, R229 ;  /* 0x000000e5001a7202 */ /* 0x000fca0000000f00 */
[----:B------:R-:W-:Y:S01]  /*c9e0*/  HMMA.16816.F32 R192, R8, R12, R192 ;  /* 0x0000000c08c0723c */ /* 0x000fe200000018c0 */
[----:B-1----:R-:W-:Y:S01]  /*c9f0*/  FFMA.FTZ R2, R252, UR4, -R34 ;  /* 0x00000004fc027c23 */ /* 0x002fe20008010822 */
[----:B--2---:R-:W-:-:S06]  /*ca00*/  MOV R252, R4 ;  /* 0x0000000400fc7202 */ /* 0x004fcc0000000f00 */
[----:B------:R-:W-:Y:S01]  /*ca10*/  HMMA.16816.F32 R200, R8, R14, R200 ;  /* 0x0000000e08c8723c */ /* 0x000fe200000018c8 */
[----:B------:R-:W-:Y:S01]  /*ca20*/  F2FP.F16.F32.PACK_AB R8, R174, R26 ;  /* 0x0000001aae08723e */ /* 0x000fe200000000ff */
[----:B------:R-:W1:Y:S01]  /*ca30*/  LDSM.16.MT88.4 R12, [R36+0xd000] ;  /* 0x00d00000240c783b */ /* 0x000e620000004200 */
[----:B------:R-:W-:Y:S02]  /*ca40*/  F2FP.F16.F32.PACK_AB R9, R172, R173 ;  /* 0x000000adac09723e */ /* 0x000fe400000000ff */
[----:B------:R-:W-:Y:S02]  /*ca50*/  F2FP.F16.F32.PACK_AB R10, R110, R111 ;  /* 0x0000006f6e0a723e */ /* 0x000fe400000000ff */
[----:B------:R-:W-:-:S07]  /*ca60*/  F2FP.F16.F32.PACK_AB R11, R252, R108 ;  /* 0x0000006cfc0b723e */ /* 0x000fce00000000ff */
[C---:B------:R-:W-:Y:S08]  /*ca70*/  HMMA.16816.F32 R180, R8.reuse, R22, R100 ;  /* 0x0000001608b4723c */ /* 0x040ff00000001864 */
[----:B---3--:R-:W-:Y:S01]  /*ca80*/  HMMA.16816.F32 R100, R8, R18, R80 ;  /* 0x000000120864723c */ /* 0x008fe20000001850 */
[----:B------:R-:W2:Y:S01]  /*ca90*/  LDL.LU R80, [R1+0x1c] ;  /* 0x00001c0001507983 */ /* 0x000ea20000300800 */
[----:B------:R3:W-:Y:S04]  /*caa0*/  MUFU.EX2 R229, R0 ;  /* 0x0000000000e57308 */ /* 0x0007e80000000800 */
[----:B------:R1:W1:Y:S01]  /*cab0*/  MUFU.EX2 R241, R2 ;  /* 0x0000000200f17308 */ /* 0x0002620000000800 */
[----:B---3--:R-:W-:-:S04]  /*cac0*/  FFMA.FTZ R0, R224, UR4, -R34 ;  /* 0x00000004e0007c23 */ /* 0x008fc80008010822 */
[----:B------:R3:W-:Y:S01]  /*cad0*/  MUFU.EX2 R242, R0 ;  /* 0x0000000000f27308 */ /* 0x0007e20000000800 */
[----:B-1----:R-:W-:Y:S01]  /*cae0*/  FFMA.FTZ R2, R223, UR4, -R34 ;  /* 0x00000004df027c23 */ /* 0x002fe20008010822 */
[----:B------:R-:W-:-:S03]  /*caf0*/  FFMA.FTZ R3, R3, UR4, -R35 ;  /* 0x0000000403037c23 */ /* 0x000fc60008010823 */
[----:B------:R1:W1:Y:S01]  /*cb00*/  MUFU.EX2 R243, R2 ;  /* 0x0000000200f37308 */ /* 0x0002620000000800 */
[----:B------:R-:W-:Y:S01]  /*cb10*/  MOV R24, R228 ;  /* 0x000000e400187202 */ /* 0x000fe20000000f00 */
[----:B---3--:R-:W-:-:S04]  /*cb20*/  FFMA.FTZ R0, R204, UR4, -R35 ;  /* 0x00000004cc007c23 */ /* 0x008fc80008010823 */
[----:B------:R3:W-:Y:S01]  /*cb30*/  MUFU.EX2 R223, R0 ;  /* 0x0000000000df7308 */ /* 0x0007e20000000800 */
[----:B-1----:R-:W-:-:S03]  /*cb40*/  FFMA.FTZ R2, R225, UR4, -R35 ;  /* 0x00000004e1027c23 */ /* 0x002fc60008010823 */
[----:B------:R-:W1:Y:S04]  /*cb50*/  MUFU.EX2 R224, R3 ;  /* 0x0000000300e07308 */ /* 0x000e680000000800 */
[----:B------:R-:W-:Y:S01]  /*cb60*/  MUFU.EX2 R225, R2 ;  /* 0x0000000200e17308 */ /* 0x000fe20000000800 */
[----:B---3--:R-:W-:-:S04]  /*cb70*/  FFMA.FTZ R0, R218, UR4, -R35 ;  /* 0x00000004da007c23 */ /* 0x008fc80008010823 */
[----:B------:R-:W3:Y:S01]  /*cb80*/  MUFU.EX2 R228, R0 ;  /* 0x0000000000e47308 */ /* 0x000ee20000000800 */
[----:B------:R-:W-:Y:S02]  /*cb90*/  F2FP.F16.F32.PACK_AB R4, R241, R229 ;  /* 0x000000e5f104723e */ /* 0x000fe400000000ff */
[----:B------:R-:W-:Y:S02]  /*cba0*/  F2FP.F16.F32.PACK_AB R6, R243, R242 ;  /* 0x000000f2f306723e */ /* 0x000fe400000000ff */
[----:B-1----:R-:W-:Y:S02]  /*cbb0*/  F2FP.F16.F32.PACK_AB R5, R224, R223 ;  /* 0x000000dfe005723e */ /* 0x002fe400000000ff */
[----:B------:R-:W-:Y:S02]  /*cbc0*/  MOV R177, R188 ;  /* 0x000000bc00b17202 */ /* 0x000fe40000000f00 */
[----:B---3--:R-:W-:Y:S02]  /*cbd0*/  F2FP.F16.F32.PACK_AB R7, R228, R225 ;  /* 0x000000e1e407723e */ /* 0x008fe400000000ff */
[----:B------:R-:W-:-:S02]  /*cbe0*/  MOV R221, R215 ;  /* 0x000000d700dd7202 */ /* 0x000fc40000000f00 */
[----:B------:R-:W-:Y:S02]  /*cbf0*/  MOV R179, R213 ;  /* 0x000000d500b37202 */ /* 0x000fe40000000f00 */
[----:B------:R-:W-:Y:S01]  /*cc00*/  MOV R178, R214 ;  /* 0x000000d600b27202 */ /* 0x000fe20000000f00 */
[----:B------:R-:W-:Y:S01]  /*cc10*/  HMMA.16816.F32 R56, R4, R12, R56 ;  /* 0x0000000c0438723c */ /* 0x000fe20000001838 */
[----:B------:R-:W-:Y:S02]  /*cc20*/  MOV R175, R212 ;  /* 0x000000d400af7202 */ /* 0x000fe40000000f00 */
[----:B------:R-:W-:-:S05]  /*cc30*/  MOV R188, R219 ;  /* 0x000000db00bc7202 */ /* 0x000fca0000000f00 */
[----:B------:R-:W-:Y:S08]  /*cc40*/  HMMA.16816.F32 R216, R8, R12, R48 ;  /* 0x0000000c08d8723c */ /* 0x000ff00000001830 */
[-C--:B------:R-:W-:Y:S08]  /*cc50*/  HMMA.16816.F32 R52, R4, R14.reuse, R52 ;  /* 0x0000000e0434723c */ /* 0x080ff00000001834 */
[----:B------:R-:W-:Y:S01]  /*cc60*/  HMMA.16816.F32 R212, R8, R14, R44 ;  /* 0x0000000e08d4723c */ /* 0x000fe2000000182c */
[----:B------:R-:W1:Y:S01]  /*cc70*/  LDSM.16.MT88.4 R12, [R40+0x1000] ;  /* 0x00100000280c783b */ /* 0x000e620000004200 */
[----:B------:R-:W-:-:S02]  /*cc80*/  MOV R222, R205 ;  /* 0x000000cd00de7202 */ /* 0x000fc40000000f00 */
[----:B------:R-:W-:Y:S02]  /*cc90*/  MOV R176, R206 ;  /* 0x000000ce00b07202 */ /* 0x000fe40000000f00 */
[----:B------:R-:W-:Y:S02]  /*cca0*/  MOV R220, R207 ;  /* 0x000000cf00dc7202 */ /* 0x000fe40000000f00 */
[C---:B------:R-:W-:Y:S01]  /*ccb0*/  HMMA.16816.F32 R204, R8.reuse, R16, R96 ;  /* 0x0000001008cc723c */ /* 0x040fe20000001860 */
[----:B------:R-:W-:Y:S02]  /*ccc0*/  MOV R82, R178 ;  /* 0x000000b200527202 */ /* 0x000fe40000000f00 */
[----:B------:R-:W-:Y:S02]  /*ccd0*/  MOV R97, R173 ;  /* 0x000000ad00617202 */ /* 0x000fe40000000f00 */
[----:B------:R-:W-:Y:S02]  /*cce0*/  MOV R96, R174 ;  /* 0x000000ae00607202 */ /* 0x000fe40000000f00 */
[----:B------:R-:W-:Y:S01]  /*ccf0*/  MOV R83, R172 ;  /* 0x000000ac00537202 */ /* 0x000fe20000000f00 */
        /* <DEDUP_REMOVED lines=8> */
[----:B------:R-:W-:-:S03]  /*cd80*/  MOV R98, R26 ;  /* 0x0000001a00627202 */ /* 0x000fc60000000f00 */
[C---:B------:R-:W-:Y:S01]  /*cd90*/  HMMA.16816.F32 R104, R4.reuse, R22, R104 ;  /* 0x000000160468723c */ /* 0x040fe20000001868 */
[----:B------:R-:W3:Y:S07]  /*cda0*/  LDSM.16.MT88.4 R20, [R36+0xf000] ;  /* 0x00f000002414783b */ /* 0x000eee0000004200 */
[C---:B------:R-:W-:Y:S08]  /*cdb0*/  HMMA.16816.F32 R88, R4.reuse, R16, R88 ;  /* 0x000000100458723c */ /* 0x040ff00000001858 */
[----:B------:R-:W-:Y:S01]  /*cdc0*/  HMMA.16816.F32 R84, R4, R18, R84 ;  /* 0x000000120454723c */ /* 0x000fe20000001854 */
[----:B------:R-:W3:Y:S07]  /*cdd0*/  LDSM.16.MT88.4 R16, [R41+0xf000] ;  /* 0x00f000002910783b */ /* 0x000eee0000004200 */
[-C--:B-1----:R-:W-:Y:S08]  /*cde0*/  HMMA.16816.F32 R208, R8, R12.reuse, R76 ;  /* 0x0000000c08d0723c */ /* 0x082ff0000000184c */
[C---:B------:R-:W-:Y:S08]  /*cdf0*/  HMMA.16816.F32 R64, R4.reuse, R12, R64 ;  /* 0x0000000c0440723c */ /* 0x040ff00000001840 */
[-C--:B------:R-:W-:Y:S08]  /*ce00*/  HMMA.16816.F32 R60, R4, R14.reuse, R60 ;  /* 0x0000000e043c723c */ /* 0x080ff0000000183c */
[----:B------:R-:W-:Y:S01]  /*ce10*/  HMMA.16816.F32 R172, R8, R14, R92 ;  /* 0x0000000e08ac723c */ /* 0x000fe2000000185c */
[----:B------:R-:W1:Y:S01]  /*ce20*/  LDSM.16.MT88.4 R12, [R37+0x3000] ;  /* 0x00300000250c783b */ /* 0x000e620000004200 */
[----:B----4-:R-:W-:-:S03]  /*ce30*/  FFMA.FTZ R42, R42, R25, R27 ;  /* 0x000000192a2a7223 */ /* 0x010fc6000001001b */
[----:B------:R-:W4:Y:S03]  /*ce40*/  LDSM.16.MT88.4 R24, [R40+0x3000] ;  /* 0x003000002818783b */ /* 0x000f260000004200 */
[C---:B---3--:R-:W-:Y:S08]  /*ce50*/  HMMA.16816.F32 R120, R4.reuse, R20, R120 ;  /* 0x000000140478723c */ /* 0x048ff00000001878 */
[C---:B------:R-:W-:Y:S08]  /*ce60*/  HMMA.16816.F32 R124, R4.reuse, R22, R124 ;  /* 0x00000016047c723c */ /* 0x040ff0000000187c */
[C---:B------:R-:W-:Y:S08]  /*ce70*/  HMMA.16816.F32 R136, R4.reuse, R16, R136 ;  /* 0x000000100488723c */ /* 0x040ff00000001888 */
[C---:B------:R-:W-:Y:S08]  /*ce80*/  HMMA.16816.F32 R140, R4.reuse, R18, R140 ;  /* 0x00000012048c723c */ /* 0x040ff0000000188c */
[C---:B-1----:R-:W-:Y:S08]  /*ce90*/  HMMA.16816.F32 R152, R4.reuse, R12, R152 ;  /* 0x0000000c0498723c */ /* 0x042ff00000001898 */
[C---:B------:R-:W-:Y:S08]  /*cea0*/  HMMA.16816.F32 R156, R4.reuse, R14, R156 ;  /* 0x0000000e049c723c */ /* 0x040ff0000000189c */
[C---:B----4-:R-:W-:Y:S08]  /*ceb0*/  HMMA.16816.F32 R164, R4.reuse, R24, R164 ;  /* 0x0000001804a4723c */ /* 0x050ff000000018a4 */
[----:B------:R-:W-:Y:S01]  /*cec0*/  HMMA.16816.F32 R44, R4, R26, R196 ;  /* 0x0000001a042c723c */ /* 0x000fe200000018c4 */
[----:B--2---:R-:W-:-:S02]  /*ced0*/  FFMA.FTZ R6, R80, R38, R233 ;  /* 0x0000002650067223 */ /* 0x004fc400000100e9 */
[----:B------:R1:W5:Y:S04]  /*cee0*/  LDL.LU R233, [R1+0x50] ;  /* 0x0000500001e97983 */ /* 0x0003680000300800 */
[----:B------:R-:W2:Y:S01]  /*cef0*/  LDL.LU R93, [R1+0x20] ;  /* 0x00002000015d7983 */ /* 0x000ea20000300800 */
[----:B------:R-:W-:Y:S01]  /*cf00*/  FFMA.FTZ R0, R0, UR4, -R32 ;  /* 0x0000000400007c23 */ /* 0x000fe20008010820 */
[----:B------:R-:W-:Y:S02]  /*cf10*/  MOV R77, R96 ;  /* 0x00000060004d7202 */ /* 0x000fe40000000f00 */
[----:B------:R-:W-:Y:S02]  /*cf20*/  MOV R96, R99 ;  /* 0x0000006300607202 */ /* 0x000fe40000000f00 */
[----:B------:R-:W-:-:S02]  /*cf30*/  MOV R99, R176 ;  /* 0x000000b000637202 */ /* 0x000fc40000000f00 */
[----:B------:R-:W-:Y:S02]  /*cf40*/  MOV R176, R171 ;  /* 0x000000ab00b07202 */ /* 0x000fe40000000f00 */
[----:B------:R3:W-:Y:S01]  /*cf50*/  MUFU.EX2 R171, R0 ;  /* 0x0000000000ab7308 */ /* 0x0007e20000000800 */
[----:B------:R-:W-:Y:S02]  /*cf60*/  MOV R78, R97 ;  /* 0x00000061004e7202 */ /* 0x000fe40000000f00 */
[----:B------:R-:W-:Y:S01]  /*cf70*/  MOV R97, R221 ;  /* 0x000000dd00617202 */ /* 0x000fe20000000f00 */
[--C-:B------:R-:W-:Y:S01]  /*cf80*/  FFMA.FTZ R2, R2, UR4, -R32.reuse ;  /* 0x0000000402027c23 */ /* 0x100fe20008010820 */
[----:B------:R-:W-:Y:S01]  /*cf90*/  MOV R92, R169 ;  /* 0x000000a9005c7202 */ /* 0x000fe20000000f00 */
[----:B---3--:R-:W-:-:S04]  /*cfa0*/  FFMA.FTZ R0, R249, UR4, -R32 ;  /* 0x00000004f9007c23 */ /* 0x008fc80008010820 */
[----:B------:R3:W-:Y:S01]  /*cfb0*/  MUFU.EX2 R221, R0 ;  /* 0x0000000000dd7308 */ /* 0x0007e20000000800 */
[----:B------:R-:W-:Y:S02]  /*cfc0*/  MOV R94, R82 ;  /* 0x00000052005e7202 */ /* 0x000fe40000000f00 */
[----:B------:R-:W-:Y:S02]  /*cfd0*/  MOV R79, R98 ;  /* 0x00000062004f7202 */ /* 0x000fe40000000f00 */
[----:B------:R-:W-:Y:S02]  /*cfe0*/  MOV R98, R220 ;  /* 0x000000dc00627202 */ /* 0x000fe40000000f00 */
[----:B------:R4:W-:Y:S01]  /*cff0*/  MUFU.EX2 R220, R2 ;  /* 0x0000000200dc7308 */ /* 0x0009e20000000800 */
[----:B---3--:R-:W-:-:S04]  /*d000*/  FFMA.FTZ R0, R222, UR4, -R33 ;  /* 0x00000004de007c23 */ /* 0x008fc80008010821 */
[----:B------:R3:W-:Y:S01]  /*d010*/  MUFU.EX2 R169, R0 ;  /* 0x0000000000a97308 */ /* 0x0007e20000000800 */
[----:B------:R-:W-:Y:S01]  /*d020*/  MOV R95, R81 ;  /* 0x00000051005f7202 */ /* 0x000fe20000000f00 */
[----:B----4-:R-:W-:Y:S01]  /*d030*/  FFMA.FTZ R2, R248, UR4, -R32 ;  /* 0x00000004f8027c23 */ /* 0x010fe20008010820 */
[----:B------:R-:W-:-:S03]  /*d040*/  FFMA.FTZ R3, R3, UR4, -R33 ;  /* 0x0000000403037c23 */ /* 0x000fc60008010821 */
[----:B------:R4:W-:Y:S01]  /*d050*/  MUFU.EX2 R222, R2 ;  /* 0x0000000200de7308 */ /* 0x0009e20000000800 */
[----:B---3--:R-:W-:-:S04]  /*d060*/  FFMA.FTZ R0, R251, UR4, -R33 ;  /* 0x00000004fb007c23 */ /* 0x008fc80008010821 */
[----:B------:R3:W-:Y:S01]  /*d070*/  MUFU.EX2 R38, R0 ;  /* 0x0000000000267308 */ /* 0x0007e20000000800 */
[----:B------:R-:W-:Y:S01]  /*d080*/  MOV R76, R83 ;  /* 0x00000053004c7202 */ /* 0x000fe20000000f00 */
[----:B----4-:R-:W-:Y:S01]  /*d090*/  FFMA.FTZ R2, R250, UR4, -R33 ;  /* 0x00000004fa027c23 */ /* 0x010fe20008010821 */
[----:B------:R-:W-:Y:S01]  /*d0a0*/  HMMA.16816.F32 R116, R8, R20, R116 ;  /* 0x000000140874723c */ /* 0x000fe20000001874 */
[----:B------:R4:W-:Y:S01]  /*d0b0*/  MUFU.EX2 R33, R3 ;  /* 0x0000000300217308 */ /* 0x0009e20000000800 */
[----:B---3--:R-:W-:Y:S01]  /*d0c0*/  FFMA.FTZ R0, R94, UR4, -R34 ;  /* 0x000000045e007c23 */ /* 0x008fe20008010822 */
[----:B------:R-:W-:-:S05]  /*d0d0*/  MOV R94, R95 ;  /* 0x0000005f005e7202 */ /* 0x000fca0000000f00 */
[C---:B------:R-:W-:Y:S01]  /*d0e0*/  HMMA.16816.F32 R48, R8.reuse, R22, R128 ;  /* 0x000000160830723c */ /* 0x040fe20000001880 */
[----:B------:R-:W-:Y:S01]  /*d0f0*/  MOV R95, R109 ;  /* 0x0000006d005f7202 */ /* 0x000fe20000000f00 */
[----:B------:R3:W-:Y:S01]  /*d100*/  MUFU.EX2 R32, R0 ;  /* 0x0000000000207308 */ /* 0x0007e20000000800 */
[----:B------:R-:W-:Y:S01]  /*d110*/  MOV R109, R170 ;  /* 0x000000aa006d7202 */ /* 0x000fe20000000f00 */
[--C-:B----4-:R-:W-:Y:S01]  /*d120*/  FFMA.FTZ R3, R244, UR4, -R34.reuse ;  /* 0x00000004f4037c23 */ /* 0x110fe20008010822 */
[----:B------:R-:W-:Y:S01]  /*d130*/  MOV R250, R76 ;  /* 0x0000004c00fa7202 */ /* 0x000fe20000000f00 */
[----:B------:R4:W-:Y:S01]  /*d140*/  MUFU.EX2 R170, R2 ;  /* 0x0000000200aa7308 */ /* 0x0009e20000000800 */
[----:B------:R-:W-:Y:S01]  /*d150*/  LDSM.16.MT88.4 R80, [R41+0xd800] ;  /* 0x00d800002950783b */ /* 0x000fe20000004200 */
[----:B------:R-:W-:Y:S01]  /*d160*/  HMMA.16816.F32 R20, R8, R14, R160 ;  /* 0x0000000e0814723c */ /* 0x000fe200000018a0 */
[----:B------:R-:W-:Y:S01]  /*d170*/  MOV R76, R109 ;  /* 0x0000006d004c7202 */ /* 0x000fe20000000f00 */
[----:B------:R-:W-:Y:S01]  /*d180*/  FADD.FTZ R5, R94, R43 ;  /* 0x0000002b5e057221 */ /* 0x000fe20000010000 */
[----:B------:R-:W-:Y:S01]  /*d190*/  LDSM.16.MT88.4 R128, [R36+0xf800] ;  /* 0x00f800002480783b */ /* 0x000fe20000004200 */
[--C-:B---3--:R-:W-:Y:S01]  /*d1a0*/  FFMA.FTZ R0, R246, UR4, -R34.reuse ;  /* 0x00000004f6007c23 */ /* 0x108fe20008010822 */
[----:B------:R-:W-:Y:S01]  /*d1b0*/  MOV R246, R78 ;  /* 0x0000004e00f67202 */ /* 0x000fe20000000f00 */
[----:B----4-:R-:W-:-:S02]  /*d1c0*/  FFMA.FTZ R2, R247, UR4, -R34 ;  /* 0x00000004f7027c23 */ /* 0x010fc40008010822 */
[----:B------:R3:W-:Y:S01]  /*d1d0*/  MUFU.EX2 R14, R0 ;  /* 0x00000000000e7308 */ /* 0x0007e20000000800 */
[----:B------:R-:W-:Y:S01]  /*d1e0*/  MOV R247, R77 ;  /* 0x0000004d00f77202 */ /* 0x000fe20000000f00 */
[----:B------:R-:W-:Y:S01]  /*d1f0*/  HMMA.16816.F32 R132, R8, R16, R132 ;  /* 0x000000100884723c */ /* 0x000fe20000001884 */
[----:B------:R-:W-:Y:S01]  /*d200*/  MOV R34, R79 ;  /* 0x0000004f00227202 */ /* 0x000fe20000000f00 */
[----:B------:R-:W-:Y:S01]  /*d210*/  FADD.FTZ R4, R95, R42 ;  /* 0x0000002a5f047221 */ /* 0x000fe20000010000 */
[----:B------:R-:W-:-:S05]  /*d220*/  MOV R77, R110 ;  /* 0x0000006e004d7202 */ /* 0x000fca0000000f00 */
[----:B------:R-:W-:Y:S01]  /*d230*/  HMMA.16816.F32 R148, R8, R12, R148 ;  /* 0x0000000c0894723c */ /* 0x000fe20000001894 */
[----:B------:R-:W-:-:S07]  /*d240*/  MOV R78, R108 ;  /* 0x0000006c004e7202 */ /* 0x000fce0000000f00 */
[----:B------:R-:W-:Y:S01]  /*d250*/  HMMA.16816.F32 R192, R8, R24, R192 ;  /* 0x0000001808c0723c */ /* 0x000fe200000018c0 */
[----:B---3--:R-:W-:Y:S01]  /*d260*/  FFMA.FTZ R0, R245, UR4, -R35 ;  /* 0x00000004f5007c23 */ /* 0x008fe20008010823 */
[----:B------:R-:W-:Y:S01]  /*d270*/  MOV R79, R111 ;  /* 0x0000006f004f7202 */ /* 0x000fe20000000f00 */
[----:B------:R3:W4:Y:S01]  /*d280*/  MUFU.EX2 R15, R3 ;  /* 0x00000003000f7308 */ /* 0x0007220000000800 */
[----:B------:R-:W-:Y:S01]  /*d290*/  MOV R108, R188 ;  /* 0x000000bc006c7202 */ /* 0x000fe20000000f00 */
[----:B------:R-:W-:Y:S01]  /*d2a0*/  LDSM.16.MT88.4 R160, [R37+0x3800] ;  /* 0x0038000025a0783b */ /* 0x000fe20000004200 */
[----:B------:R-:W-:Y:S02]  /*d2b0*/  MOV R109, R189 ;  /* 0x000000bd006d7202 */ /* 0x000fe40000000f00 */
[----:B------:R-:W-:Y:S02]  /*d2c0*/  MOV R111, R190 ;  /* 0x000000be006f7202 */ /* 0x000fe40000000f00 */
[----:B------:R-:W-:-:S02]  /*d2d0*/  MOV R110, R191 ;  /* 0x000000bf006e7202 */ /* 0x000fc40000000f00 */
[----:B------:R-:W1:Y:S01]  /*d2e0*/  LDSM.16.MT88.4 R188, [R36+0xd800] ;  /* 0x00d8000024bc783b */ /* 0x000e620000004200 */
[C---:B------:R-:W-:Y:S01]  /*d2f0*/  HMMA.16816.F32 R16, R8.reuse, R18, R144 ;  /* 0x000000120810723c */ /* 0x040fe20000001890 */
[----:B------:R-:W-:Y:S01]  /*d300*/  MUFU.EX2 R12, R0 ;  /* 0x00000000000c7308 */ /* 0x000fe20000000800 */
[----:B------:R-:W-:Y:S02]  /*d310*/  MOV R94, R114 ;  /* 0x00000072005e7202 */ /* 0x000fe40000000f00 */
[----:B------:R-:W-:Y:S02]  /*d320*/  MOV R244, R96 ;  /* 0x0000006000f47202 */ /* 0x000fe40000000f00 */
[----:B------:R-:W-:Y:S01]  /*d330*/  MOV R95, R115 ;  /* 0x00000073005f7202 */ /* 0x000fe20000000f00 */
[----:B------:R4:W1:Y:S01]  /*d340*/  MUFU.EX2 R13, R2 ;  /* 0x00000002000d7308 */ /* 0x0008620000000800 */
[----:B------:R-:W-:Y:S01]  /*d350*/  HMMA.16816.F32 R8, R8, R26, R200 ;  /* 0x0000001a0808723c */ /* 0x000fe200000018c8 */
[----:B------:R-:W-:Y:S01]  /*d360*/  MOV R26, R112 ;  /* 0x00000070001a7202 */ /* 0x000fe20000000f00 */
[----:B---3--:R-:W-:Y:S01]  /*d370*/  FFMA.FTZ R3, R227, UR4, -R35 ;  /* 0x00000004e3037c23 */ /* 0x008fe20008010823 */
[----:B----4-:R-:W-:Y:S01]  /*d380*/  F2FP.F16.F32.PACK_AB R198, R15, R14 ;  /* 0x0000000e0fc6723e */ /* 0x010fe200000000ff */
[----:B------:R-:W-:Y:S01]  /*d390*/  FADD.FTZ R5, R29, R5 ;  /* 0x000000051d057221 */ /* 0x000fe20000010000 */
[----:B------:R-:W-:Y:S01]  /*d3a0*/  MOV R245, R97 ;  /* 0x0000006100f57202 */ /* 0x000fe20000000f00 */
[----:B------:R3:W-:Y:S01]  /*d3b0*/  MUFU.EX2 R7, R3 ;  /* 0x0000000300077308 */ /* 0x0007e20000000800 */
[----:B------:R-:W-:Y:S01]  /*d3c0*/  MOV R249, R77 ;  /* 0x0000004d00f97202 */ /* 0x000fe20000000f00 */
[----:B------:R-:W-:Y:S01]  /*d3d0*/  LDSM.16.MT88.4 R144, [R41+0xf800] ;  /* 0x00f800002990783b */ /* 0x000fe20000004200 */
[----:B------:R-:W-:-:S04]  /*d3e0*/  FFMA.FTZ R2, R92, UR4, -R35 ;  /* 0x000000045c027c23 */ /* 0x000fc80008010823 */
[----:B------:R4:W1:Y:S01]  /*d3f0*/  MUFU.EX2 R25, R2 ;  /* 0x0000000200197308 */ /* 0x0008620000000800 */
[----:B---3--:R-:W-:Y:S01]  /*d400*/  FADD.FTZ R3, R230, R6 ;  /* 0x00000006e6037221 */ /* 0x008fe20000010000 */
[----:B----4-:R-:W-:-:S04]  /*d410*/  FFMA.FTZ R2, R226, UR4, -R35 ;  /* 0x00000004e2027c23 */ /* 0x010fc80008010823 */
[----:B------:R-:W3:Y:S01]  /*d420*/  MUFU.EX2 R6, R2 ;  /* 0x0000000200067308 */ /* 0x000ee20000000800 */
[----:B-1----:R-:W-:Y:S02]  /*d430*/  F2FP.F16.F32.PACK_AB R196, R13, R32 ;  /* 0x000000200dc4723e */ /* 0x002fe400000000ff */
[----:B------:R-:W-:Y:S02]  /*d440*/  F2FP.F16.F32.PACK_AB R197, R12, R25 ;  /* 0x000000190cc5723e */ /* 0x000fe400000000ff */
[----:B------:R-:W-:Y:S02]  /*d450*/  MOV R227, R98 ;  /* 0x0000006200e37202 */ /* 0x000fe40000000f00 */
[----:B------:R-:W-:Y:S02]  /*d460*/  MOV R35, R99 ;  /* 0x0000006300237202 */ /* 0x000fe40000000f00 */
[----:B------:R1:W-:Y:S01]  /*d470*/  LDSM.16.MT88.4 R96, [R37+0x1800] ;  /* 0x001800002560783b */ /* 0x0003e20000004200 */
[----:B---3--:R-:W-:-:S02]  /*d480*/  F2FP.F16.F32.PACK_AB R199, R6, R7 ;  /* 0x0000000706c7723e */ /* 0x008fc400000000ff */
[----:B------:R-:W-:Y:S02]  /*d490*/  MOV R226, R176 ;  /* 0x000000b000e27202 */ /* 0x000fe40000000f00 */
[----:B------:R-:W-:Y:S01]  /*d4a0*/  MOV R27, R178 ;  /* 0x000000b2001b7202 */ /* 0x000fe20000000f00 */
[----:B------:R-:W-:Y:S01]  /*d4b0*/  FADD.FTZ R2, R28, R4 ;  /* 0x000000041c027221 */ /* 0x000fe20000010000 */
[----:B------:R-:W-:Y:S02]  /*d4c0*/  MOV R248, R78 ;  /* 0x0000004e00f87202 */ /* 0x000fe40000000f00 */
[----:B------:R-:W-:Y:S02]  /*d4d0*/  MOV R251, R79 ;  /* 0x0000004f00fb7202 */ /* 0x000fe40000000f00 */
[----:B------:R-:W-:Y:S02]  /*d4e0*/  MOV R4, R108 ;  /* 0x0000006c00047202 */ /* 0x000fe40000000f00 */
[----:B-1----:R-:W-:Y:S01]  /*d4f0*/  MOV R37, R179 ;  /* 0x000000b300257202 */ /* 0x002fe20000000f00 */
[----:B--2---:R-:W-:Y:S01]  /*d500*/  FFMA.FTZ R0, R93, R39, R232 ;  /* 0x000000275d007223 */ /* 0x004fe200000100e8 */
[----:B------:R-:W-:Y:S01]  /*d510*/  MOV R93, R113 ;  /* 0x00000071005d7202 */ /* 0x000fe20000000f00 */
[----:B------:R1:W5:Y:S04]  /*d520*/  LDL.LU R232, [R1+0x4c] ;  /* 0x00004c0001e87983 */ /* 0x0003680000300800 */
[----:B------:R-:W2:Y:S01]  /*d530*/  LDSM.16.MT88.4 R112, [R40+0x1800] ;  /* 0x001800002870783b */ /* 0x000ea20000004200 */
[----:B------:R-:W-:-:S02]  /*d540*/  MOV R39, R177 ;  /* 0x000000b100277202 */ /* 0x000fc40000000f00 */
[C---:B------:R-:W-:Y:S01]  /*d550*/  HMMA.16816.F32 R176, R196.reuse, R188, R56 ;  /* 0x000000bcc4b0723c */ /* 0x040fe20000001838 */
[----:B------:R-:W-:Y:S01]  /*d560*/  MOV R59, R184 ;  /* 0x000000b8003b7202 */ /* 0x000fe20000000f00 */
[----:B------:R-:W-:Y:S01]  /*d570*/  FADD.FTZ R24, R168, R0 ;  /* 0x00000000a8187221 */ /* 0x000fe20000010000 */
[----:B------:R-:W-:Y:S01]  /*d580*/  MOV R58, R185 ;  /* 0x000000b9003a7202 */ /* 0x000fe20000000f00 */
[----:B------:R-:W3:Y:S01]  /*d590*/  LDSM.16.MT88.4 R40, [R40+0x3800] ;  /* 0x003800002828783b */ /* 0x000ee20000004200 */
[----:B------:R-:W-:Y:S02]  /*d5a0*/  MOV R57, R186 ;  /* 0x000000ba00397202 */ /* 0x000fe40000000f00 */
[----:B------:R-:W-:Y:S01]  /*d5b0*/  MOV R56, R187 ;  /* 0x000000bb00387202 */ /* 0x000fe20000000f00 */
[----:B------:R1:W5:Y:S01]  /*d5c0*/  LDL.LU R230, [R1+0x48] ;  /* 0x0000480001e67983 */ /* 0x0003620000300800 */
[C---:B------:R-:W-:Y:S01]  /*d5d0*/  HMMA.16816.F32 R184, R196.reuse, R190, R52 ;  /* 0x000000bec4b8723c */ /* 0x040fe20000001834 */
[----:B------:R-:W-:Y:S01]  /*d5e0*/  MOV R52, R76 ;  /* 0x0000004c00347202 */ /* 0x000fe20000000f00 */
[----:B------:R-:W-:Y:S01]  /*d5f0*/  FADD.FTZ R0, R234, R3 ;  /* 0x00000003ea007221 */ /* 0x000fe20000010000 */
[----:B------:R-:W-:Y:S01]  /*d600*/  MOV R3, R109 ;  /* 0x0000006d00037202 */ /* 0x000fe20000000f00 */
[----:B------:R-:W-:Y:S01]  /*d610*/  FADD.FTZ R4, R4, R24 ;  /* 0x0000001804047221 */ /* 0x000fe20000010000 */
[----:B------:R-:W-:Y:S01]  /*d620*/  F2FP.F16.F32.PACK_AB R200, R220, R171 ;  /* 0x000000abdcc8723e */ /* 0x000fe200000000ff */
[----:B------:R1:W5:Y:S02]  /*d630*/  LDL.LU R168, [R1+0x44] ;  /* 0x0000440001a87983 */ /* 0x0003640000300800 */
[----:B------:R-:W-:Y:S01]  /*d640*/  HMMA.16816.F32 R76, R196, R82, R104 ;  /* 0x00000052c44c723c */ /* 0x000fe20000001868 */
[----:B------:R-:W-:Y:S01]  /*d650*/  MOV R53, R95 ;  /* 0x0000005f00357202 */ /* 0x000fe20000000f00 */
[----:B------:R-:W-:Y:S01]  /*d660*/  FADD.FTZ R3, R3, R5 ;  /* 0x0000000503037221 */ /* 0x000fe20000010000 */
[----:B------:R-:W-:-:S02]  /*d670*/  MOV R54, R94 ;  /* 0x0000005e00367202 */ /* 0x000fc40000000f00 */
[----:B------:R-:W-:Y:S01]  /*d680*/  MOV R55, R93 ;  /* 0x0000005d00377202 */ /* 0x000fe20000000f00 */
[----:B------:R-:W-:Y:S01]  /*d690*/  FADD.FTZ R4, R52, R4 ;  /* 0x0000000434047221 */ /* 0x000fe20000010000 */
[----:B------:R-:W-:Y:S01]  /*d6a0*/  FADD.FTZ R3, R53, R3 ;  /* 0x0000000335037221 */ /* 0x000fe20000010000 */
[----:B------:R-:W-:Y:S01]  /*d6b0*/  F2FP.F16.F32.PACK_AB R201, R33, R169 ;  /* 0x000000a921c9723e */ /* 0x000fe200000000ff */
[----:B------:R1:W5:Y:S01]  /*d6c0*/  LDL.LU R29, [R1+0x40] ;  /* 0x00004000011d7983 */ /* 0x0003620000300800 */
[----:B--2---:R-:W-:Y:S01]  /*d6d0*/  HMMA.16816.F32 R104, R196, R112, R64 ;  /* 0x00000070c468723c */ /* 0x004fe20000001840 */
[----:B------:R-:W-:Y:S01]  /*d6e0*/  MOV R66, R110 ;  /* 0x0000006e00427202 */ /* 0x000fe20000000f00 */
[----:B------:R-:W-:Y:S01]  /*d6f0*/  FADD.FTZ R4, R56, R4 ;  /* 0x0000000438047221 */ /* 0x000fe20000010000 */
[----:B------:R-:W-:Y:S01]  /*d700*/  MOV R67, R111 ;  /* 0x0000006f00437202 */ /* 0x000fe20000000f00 */
[----:B------:R-:W-:Y:S01]  /*d710*/  FADD.FTZ R3, R57, R3 ;  /* 0x0000000339037221 */ /* 0x000fe20000010000 */
[----:B------:R-:W-:Y:S01]  /*d720*/  F2FP.F16.F32.PACK_AB R202, R222, R221 ;  /* 0x000000dddeca723e */ /* 0x000fe200000000ff */
[----:B------:R-:W-:Y:S01]  /*d730*/  FADD.FTZ R2, R66, R2 ;  /* 0x0000000242027221 */ /* 0x000fe20000010000 */
[----:B------:R-:W-:Y:S01]  /*d740*/  F2FP.F16.F32.PACK_AB R203, R170, R38 ;  /* 0x00000026aacb723e */ /* 0x000fe200000000ff */
[----:B------:R-:W-:Y:S01]  /*d750*/  FADD.FTZ R0, R67, R0 ;  /* 0x0000000043007221 */ /* 0x000fe20000010000 */
[----:B------:R1:W5:Y:S01]  /*d760*/  LDL.LU R28, [R1+0x38] ;  /* 0x00003800011c7983 */ /* 0x0003620000300800 */
[----:B------:R-:W-:-:S02]  /*d770*/  FADD.FTZ R2, R54, R2 ;  /* 0x0000000236027221 */ /* 0x000fc40000010000 */
[----:B------:R-:W-:Y:S02]  /*d780*/  FADD.FTZ R0, R55, R0 ;  /* 0x0000000037007221 */ /* 0x000fe40000010000 */
[----:B------:R-:W-:Y:S01]  /*d790*/  FADD.FTZ R2, R58, R2 ;  /* 0x000000023a027221 */ /* 0x000fe20000010000 */
[----:B------:R-:W-:Y:S01]  /*d7a0*/  FADD.FTZ R4, R37, R4 ;  /* 0x0000000425047221 */ /* 0x000fe20000010000 */
        /* <DEDUP_REMOVED lines=42> */
[----:B------:R1:W-:Y:S04]  /*da50*/  STL [R1+0x14], R4 ;  /* 0x0000140401007387 */ /* 0x0003e80000100800 */
[----:B------:R1:W-:Y:S03]  /*da60*/  STL [R1+0x18], R3 ;  /* 0x0000180301007387 */ /* 0x0003e60000100800 */
[-C--:B------:R-:W-:Y:S01]  /*da70*/  HMMA.16816.F32 R68, R200, R80.reuse, R68 ;  /* 0x00000050c844723c */ /* 0x080fe20000001844 */
[----:B------:R1:W-:Y:S01]  /*da80*/  STL [R1+0x1c], R2 ;  /* 0x00001c0201007387 */ /* 0x0003e20000100800 */
[----:B------:R-:W2:Y:S06]  /*da90*/  S2R R234, SR_TID.X ;  /* 0x0000000000ea7919 */ /* 0x000eac0000002100 */
[C---:B------:R-:W-:Y:S01]  /*daa0*/  HMMA.16816.F32 R72, R196.reuse, R80, R72 ;  /* 0x00000050c448723c */ /* 0x040fe20000001848 */
[----:B------:R1:W-:Y:S07]  /*dab0*/  STL [R1+0x20], R0 ;  /* 0x0000200001007387 */ /* 0x0003ee0000100800 */
[-C--:B------:R-:W-:Y:S08]  /*dac0*/  HMMA.16816.F32 R88, R196, R96.reuse, R88 ;  /* 0x00000060c458723c */ /* 0x080ff00000001858 */
        /* <DEDUP_REMOVED lines=14> */
[----:B------:R-:W-:Y:S08]  /*dbb0*/  HMMA.16816.F32 R116, R200, R128, R116 ;  /* 0x00000080c874723c */ /* 0x000ff00000001874 */
[----:B---3--:R-:W-:Y:S08]  /*dbc0*/  HMMA.16816.F32 R164, R196, R40, R164 ;  /* 0x00000028c4a4723c */ /* 0x008ff000000018a4 */
        /* <DEDUP_REMOVED lines=8> */
[----:B------:R-:W-:-:S02]  /*dc50*/  MOV R169, R231 ;  /* 0x000000e700a97202 */ /* 0x000fc40000000f00 */
[----:B------:R-:W-:Y:S02]  /*dc60*/  MOV R170, R235 ;  /* 0x000000eb00aa7202 */ /* 0x000fe40000000f00 */
[----:B------:R-:W-:Y:S02]  /*dc70*/  MOV R171, R236 ;  /* 0x000000ec00ab7202 */ /* 0x000fe40000000f00 */
[----:B------:R-:W-:Y:S01]  /*dc80*/  MOV R172, R237 ;  /* 0x000000ed00ac7202 */ /* 0x000fe20000000f00 */
[----:B-12---:R-:W-:-:S12]  /*dc90*/  BRA.U !UP1, `(.L_x_251) ;  /* 0x0000005d09d87547 */ /* 0x006fd8000b800000 */
[----:B------:R-:W2:Y:S04]  /*dca0*/  LDL R248, [R1+0x4] ;  /* 0x0000040001f87983 */ /* 0x000ea80000100800 */
[----:B------:R-:W3:Y:S04]  /*dcb0*/  LDL R252, [R1] ;  /* 0x0000000001fc7983 */ /* 0x000ee80000100800 */
[----:B------:R-:W4:Y:S01]  /*dcc0*/  LDL R249, [R1+0x34] ;  /* 0x0000340001f97983 */ /* 0x000f220000100800 */
[----:B------:R-:W-:Y:S01]  /*dcd0*/  UIADD3 UR13, UPT, UPT, UR20, -0x3, URZ ;  /* 0xfffffffd140d7890 */ /* 0x000fe2000fffe0ff */
[----:B------:R-:W-:-:S04]  /*dce0*/  DEPBAR.LE SB0, 0x0 ;  /* 0x000080000000791a */ /* 0x000fc80000000000 */
[----:B------:R-:W4:Y:S01]  /*dcf0*/  LDL.LU R17, [R1+0x24] ;  /* 0x0000240001117983 */ /* 0x000f220000300800 */
[----:B------:R-:W-:Y:S02]  /*dd00*/  UIMAD.WIDE.U32 UR14, UR13, UR8, URZ ;  /* 0x000000080d0e72a5 */ /* 0x000fe4000f8e00ff */
[----:B------:R-:W-:Y:S02]  /*dd10*/  UIMAD UR13, UR13, UR9, URZ ;  /* 0x000000090d0d72a4 */ /* 0x000fe4000f8e02ff */
[----:B------:R-:W-:Y:S02]  /*dd20*/  ULEA UR6, UP0, UR14, UR12, 0x6 ;  /* 0x0000000c0e067291 */ /* 0x000fe4000f8030ff */
[----:B------:R-:W-:Y:S01]  /*dd30*/  UIADD3 UR4, UPT, UPT, UR13, UR15, URZ ;  /* 0x0000000f0d047290 */ /* 0x000fe2000fffe0ff */
[----:B------:R-:W-:Y:S01]  /*dd40*/  IMAD.U32 R2, RZ, RZ, UR14 ;  /* 0x0000000eff027e24 */ /* 0x000fe2000f8e00ff */
[----:B------:R-:W-:Y:S02]  /*dd50*/  UIADD3 UR13, UPT, UPT, UR15, UR13, URZ ;  /* 0x0000000d0f0d7290 */ /* 0x000fe4000fffe0ff */
[----:B------:R-:W-:-:S02]  /*dd60*/  ULEA.HI.X UR4, UR14, UR7, UR4, 0x6, UP0 ;  /* 0x000000070e047291 */ /* 0x000fc400080f3404 */
[----:B------:R-:W-:Y:S01]  /*dd70*/  ULEA UR14, UP0, UR8, UR6, 0x5 ;  /* 0x00000006080e7291 */ /* 0x000fe2000f8028ff */
[----:B------:R-:W-:-:S03]  /*dd80*/  IMAD.U32 R11, RZ, RZ, UR6 ;  /* 0x00000006ff0b7e24 */ /* 0x000fc6000f8e00ff */
[----:B------:R-:W-:Y:S01]  /*dd90*/  ULEA.HI.X UR8, UR8, UR4, UR9, 0x5, UP0 ;  /* 0x0000000408087291 */ /* 0x000fe200080f2c09 */
[----:B------:R-:W-:Y:S01]  /*dda0*/  IMAD.U32 R0, RZ, RZ, UR13 ;  /* 0x0000000dff007e24 */ /* 0x000fe2000f8e00ff */
[----:B------:R-:W-:Y:S01]  /*ddb0*/  UIADD3 UR12, UP0, UPT, UR6, UR12, URZ ;  /* 0x0000000c060c7290 */ /* 0x000fe2000ff1e0ff */
[----:B------:R-:W-:-:S03]  /*ddc0*/  IMAD.U32 R3, RZ, RZ, UR15 ;  /* 0x0000000fff037e24 */ /* 0x000fc6000f8e00ff */
[----:B------:R-:W-:Y:S01]  /*ddd0*/  UIADD3.X UR7, UPT, UPT, UR4, UR7, URZ, UP0, !UPT ;  /* 0x0000000704077290 */ /* 0x000fe200087fe4ff */
[----:B------:R-:W-:Y:S01]  /*dde0*/  IMAD.U32 R3, RZ, RZ, UR4 ;  /* 0x00000004ff037e24 */ /* 0x000fe2000f8e00ff */
[C---:B-----5:R-:W-:Y:S02]  /*ddf0*/  SHF.L.U32 R233, R234.reuse, 0x5, RZ ;  /* 0x00000005eae97819 */ /* 0x060fe400000006ff */
[----:B------:R-:W-:Y:S01]  /*de00*/  MOV R9, UR12 ;  /* 0x0000000c00097c02 */ /* 0x000fe20008000f00 */
[----:B------:R-:W-:Y:S01]  /*de10*/  IMAD.SHL.U32 R251, R234, 0x40, RZ ;  /* 0x00000040eafb7824 */ /* 0x000fe200078e00ff */
[----:B------:R-:W-:Y:S01]  /*de20*/  SHF.R.U32.HI R232, RZ, 0x1, R234 ;  /* 0x00000001ffe87819 */ /* 0x000fe200000116ea */
[----:B------:R-:W-:Y:S01]  /*de30*/  IMAD.U32 R10, RZ, RZ, UR14 ;  /* 0x0000000eff0a7e24 */ /* 0x000fe2000f8e00ff */
[----:B------:R-:W-:Y:S01]  /*de40*/  LOP3.LUT R233, R233, 0x7c00, RZ, 0xc0, !PT ;  /* 0x00007c00e9e97812 */ /* 0x000fe200078ec0ff */
[----:B------:R-:W-:Y:S01]  /*de50*/  IMAD.U32 R7, RZ, RZ, UR7 ;  /* 0x00000007ff077e24 */ /* 0x000fe2000f8e00ff */
[----:B------:R-:W-:Y:S01]  /*de60*/  LOP3.LUT R16, R232, 0x8, RZ, 0xc0, !PT ;  /* 0x00000008e8107812 */ /* 0x000fe200078ec0ff */
[----:B------:R-:W-:Y:S01]  /*de70*/  IMAD.U32 R12, RZ, RZ, UR8 ;  /* 0x00000008ff0c7e24 */ /* 0x000fe2000f8e00ff */
[----:B------:R-:W-:Y:S01]  /*de80*/  BAR.SYNC.DEFER_BLOCKING 0x0 ;  /* 0x0000000000007b1d */ /* 0x000fe20000010000 */
[----:B--2---:R-:W-:-:S04]  /*de90*/  LEA R4, P1, R2, R248, 0x7 ;  /* 0x000000f802047211 */ /* 0x004fc800078238ff */
[----:B---3--:R-:W-:Y:S02]  /*dea0*/  LEA.HI.X R5, R2, R252, R0, 0x7, P1 ;  /* 0x000000fc02057211 */ /* 0x008fe400008f3c00 */
[-C--:B------:R-:W-:Y:S02]  /*deb0*/  LEA R2, P5, R11, R248.reuse, 0x1 ;  /* 0x000000f80b027211 */ /* 0x080fe400078a08ff */
[----:B------:R-:W-:Y:S01]  /*dec0*/  LEA R8, P4, R9, R248, 0x1 ;  /* 0x000000f809087211 */ /* 0x000fe200078808ff */
[----:B------:R-:W-:Y:S01]  /*ded0*/  @!PT LDS RZ, [RZ] ;  /* 0x00000000fffff984 */ /* 0x000fe20000000800 */
[----:B------:R-:W-:Y:S01]  /*dee0*/  @!PT LDS RZ, [RZ] ;  /* 0x00000000fffff984 */ /* 0x000fe20000000800 */
[----:B------:R-:W-:Y:S01]  /*def0*/  @!PT LDS RZ, [RZ] ;  /* 0x00000000fffff984 */ /* 0x000fe20000000800 */
[----:B------:R-:W-:Y:S01]  /*df00*/  @!P3 LDGSTS.E.BYPASS.LTC128B.128 [R238+0xc000], desc[UR22][R4.64] ;  /* 0x0c00000004eebfae */ /* 0x000fe2000b981a16 */
[----:B------:R-:W-:-:S03]  /*df10*/  LEA.HI.X R3, R11, R252, R3, 0x1, P5 ;  /* 0x000000fc0b037211 */ /* 0x000fc600028f0c03 */
[----:B------:R-:W-:Y:S01]  /*df20*/  @P3 STS.128 [R238+0xc000], RZ ;  /* 0x00c000ffee003388 */ /* 0x000fe20000000c00 */
[----:B------:R-:W-:Y:S02]  /*df30*/  LOP3.LUT R0, R233, 0x200, R251, 0xf8, !PT ;  /* 0x00000200e9007812 */ /* 0x000fe400078ef8fb */
[----:B------:R-:W-:Y:S01]  /*df40*/  LEA R6, P1, R10, R248, 0x1 ;  /* 0x000000f80a067211 */ /* 0x000fe200078208ff */
[----:B------:R-:W-:Y:S01]  /*df50*/  @!PT LDS RZ, [RZ] ;  /* 0x00000000fffff984 */ /* 0x000fe20000000800 */
[----:B------:R-:W-:Y:S01]  /*df60*/  @!PT LDS RZ, [RZ] ;  /* 0x00000000fffff984 */ /* 0x000fe20000000800 */
[----:B------:R-:W-:Y:S01]  /*df70*/  @!PT LDS RZ, [RZ] ;  /* 0x00000000fffff984 */ /* 0x000fe20000000800 */
[----:B------:R-:W-:Y:S01]  /*df80*/  @!P2 LDGSTS.E.BYPASS.LTC128B.128 [R238+0xe000], desc[UR22][R4.64+0x80] ;  /* 0x0e00008004eeafae */ /* 0x000fe2000b981a16 */
[----:B------:R-:W-:-:S03]  /*df90*/  LEA.HI.X R9, R9, R252, R7, 0x1, P4 ;  /* 0x000000fc09097211 */ /* 0x000fc600020f0c07 */
[----:B------:R-:W-:Y:S01]  /*dfa0*/  @P2 STS.128 [R238+0xe000], RZ ;  /* 0x00e000ffee002388 */ /* 0x000fe20000000c00 */
[----:B----4-:R-:W-:-:S03]  /*dfb0*/  LOP3.LUT R16, R0, R249, R16, 0xf6, !PT ;  /* 0x000000f900107212 */ /* 0x010fc600078ef610 */
[----:B------:R-:W-:Y:S01]  /*dfc0*/  @!PT LDS RZ, [RZ] ;  /* 0x00000000fffff984 */ /* 0x000fe20000000800 */
[----:B------:R-:W-:Y:S01]  /*dfd0*/  @!PT LDS RZ, [RZ] ;  /* 0x00000000fffff984 */ /* 0x000fe20000000800 */
[----:B------:R-:W-:Y:S01]  /*dfe0*/  @!PT LDS RZ, [RZ] ;  /* 0x00000000fffff984 */ /* 0x000fe20000000800 */
[----:B------:R-:W-:Y:S01]  /*dff0*/  @!P3 LDGSTS.E.BYPASS.LTC128B.128 [R238+0xc800], desc[UR22][R2.64] ;  /* 0x0c80000002eebfae */ /* 0x000fe2000b981a16 */
[----:B------:R-:W-:-:S03]  /*e000*/  LEA.HI.X R7, R10, R252, R12, 0x1, P1 ;  /* 0x000000fc0a077211 */ /* 0x000fc600008f0c0c */
        /* <DEDUP_REMOVED lines=28> */
[----:B-1----:R-:W1:Y:S01]  /*e1d0*/  LDSM.16.M88.4 R8, [R16+0x2000] ;  /* 0x002000001008783b */ /* 0x002e620000000200 */
[----:B------:R-:W-:Y:S01]  /*e1e0*/  MOV R2, 0x20 ;  /* 0x0000002000027802 */ /* 0x000fe20000000f00 */
[----:B------:R-:W-:-:S02]  /*e1f0*/  VIADD R0, R168, UR5 ;  /* 0x00000005a8007c36 */ /* 0x000fc40008000000 */
[----:B------:R-:W3:Y:S01]  /*e200*/  LDSM.16.M88.4 R32, [R168+UR5+0x9000] ;  /* 0x00900005a820783b */ /* 0x000ee20008000200 */
[----:B------:R-:W-:-:S03]  /*e210*/  SEL R2, R2, 0xffffffe0, !P6 ;  /* 0xffffffe002027807 */ /* 0x000fc60007000000 */
[----:B------:R-:W-:Y:S02]  /*e220*/  LDSM.16.M88.4 R44, [R168+UR5+0x8000] ;  /* 0x00800005a82c783b */ /* 0x000fe40008000200 */
[----:B------:R-:W-:Y:S02]  /*e230*/  IMAD.IADD R3, R0, 0x1, R2 ;  /* 0x0000000100037824 */ /* 0x000fe400078e0202 */
[----:B------:R-:W-:Y:S01]  /*e240*/  IMAD.IADD R19, R2, 0x1, R16 ;  /* 0x0000000102137824 */ /* 0x000fe200078e0210 */
[----:B------:R-:W-:Y:S04]  /*e250*/  LDSM.16.M88.4 R24, [R168+UR5+0x9800] ;  /* 0x00980005a818783b */ /* 0x000fe80008000200 */
[----:B--2---:R-:W-:Y:S04]  /*e260*/  LDSM.16.M88.4 R4, [R19+0x2000] ;  /* 0x002000001304783b */ /* 0x004fe80000000200 */
[----:B------:R-:W2:Y:S04]  /*e270*/  LDSM.16.M88.4 R56, [R3+0x8800] ;  /* 0x008800000338783b */ /* 0x000ea80000000200 */
[----:B------:R-:W4:Y:S04]  /*e280*/  LDSM.16.M88.4 R52, [R3+0x9000] ;  /* 0x009000000334783b */ /* 0x000f280000000200 */
[----:B------:R-:W4:Y:S04]  /*e290*/  LDSM.16.M88.4 R20, [R3+0x8000] ;  /* 0x008000000314783b */ /* 0x000f280000000200 */
[----:B------:R-:W4:Y:S04]  /*e2a0*/  LDSM.16.M88.4 R48, [R3+0x9800] ;  /* 0x009800000330783b */ /* 0x000f280000000200 */
[----:B------:R-:W4:Y:S01]  /*e2b0*/  LDSM.16.M88.4 R12, [R16] ;  /* 0x00000000100c783b */ /* 0x000f220000000200 */
[C---:B-1----:R-:W-:Y:S03]  /*e2c0*/  HMMA.16816.F32 R172, R8.reuse, R40, RZ ;  /* 0x0000002808ac723c */ /* 0x042fe600000018ff */
[----:B------:R-:W0:Y:S05]  /*e2d0*/  LDGDEPBAR ;  /* 0x00000000000079af */ /* 0x000e2a0000000000 */
[C---:B---3--:R-:W-:Y:S08]  /*e2e0*/  HMMA.16816.F32 R64, R8.reuse, R32, RZ ;  /* 0x000000200840723c */ /* 0x048ff000000018ff */
[----:B------:R-:W-:Y:S08]  /*e2f0*/  HMMA.16816.F32 R216, R8, R42, RZ ;  /* 0x0000002a08d8723c */ /* 0x000ff000000018ff */
[----:B--2---:R-:W-:Y:S08]  /*e300*/  HMMA.16816.F32 R244, R4, R56, R172 ;  /* 0x0000003804f4723c */ /* 0x004ff000000018ac */
[C---:B------:R-:W-:Y:S08]  /*e310*/  HMMA.16816.F32 R204, R8.reuse, R44, RZ ;  /* 0x0000002c08cc723c */ /* 0x040ff000000018ff */
[----:B------:R-:W-:Y:S03]  /*e320*/  HMMA.16816.F32 R220, R8, R46, RZ ;  /* 0x0000002e08dc723c */ /* 0x000fe600000018ff */
[----:B------:R-:W-:Y:S01]  /*e330*/  MOV R175, R244 ;  /* 0x000000f400af7202 */ /* 0x000fe20000000f00 */
[----:B------:R-:W-:-:S02]  /*e340*/  IMAD.MOV.U32 R174, RZ, RZ, R245 ;  /* 0x000000ffffae7224 */ /* 0x000fc400078e00f5 */
[----:B------:R-:W-:Y:S02]  /*e350*/  IMAD.MOV.U32 R173, RZ, RZ, R246 ;  /* 0x000000ffffad7224 */ /* 0x000fe400078e00f6 */
[----:B------:R-:W-:Y:S01]  /*e360*/  IMAD.MOV.U32 R172, RZ, RZ, R247 ;  /* 0x000000ffffac7224 */ /* 0x000fe200078e00f7 */
[----:B------:R-:W-:Y:S08]  /*e370*/  HMMA.16816.F32 R212, R8, R34, RZ ;  /* 0x0000002208d4723c */ /* 0x000ff000000018ff */
[C---:B----4-:R-:W-:Y:S08]  /*e380*/  HMMA.16816.F32 R244, R4.reuse, R52, R64 ;  /* 0x0000003404f4723c */ /* 0x050ff00000001840 */
[----:B------:R-:W-:Y:S08]  /*e390*/  HMMA.16816.F32 R64, R4, R58, R216 ;  /* 0x0000003a0440723c */ /* 0x000ff000000018d8 */
[C---:B------:R-:W-:Y:S08]  /*e3a0*/  HMMA.16816.F32 R208, R8.reuse, R24, RZ ;  /* 0x0000001808d0723c */ /* 0x040ff000000018ff */
[----:B------:R-:W-:Y:S01]  /*e3b0*/  HMMA.16816.F32 R60, R8, R26, RZ ;  /* 0x0000001a083c723c */ /* 0x000fe200000018ff */
[----:B------:R-:W1:Y:S02]  /*e3c0*/  LDSM.16.M88.4 R8, [R19] ;  /* 0x000000001308783b */ /* 0x000e640000000200 */
[----:B------:R-:W-:Y:S01]  /*e3d0*/  MOV R228, R64 ;  /* 0x0000004000e47202 */ /* 0x000fe20000000f00 */
[----:B------:R-:W-:-:S02]  /*e3e0*/  IMAD.MOV.U32 R171, RZ, RZ, R65 ;  /* 0x000000ffffab7224 */ /* 0x000fc400078e0041 */
[----:B------:R-:W-:Y:S02]  /*e3f0*/  IMAD.MOV.U32 R170, RZ, RZ, R66 ;  /* 0x000000ffffaa7224 */ /* 0x000fe400078e0042 */
[----:B------:R-:W-:Y:S01]  /*e400*/  HMMA.16816.F32 R224, R4, R20, R204 ;  /* 0x0000001404e0723c */ /* 0x000fe200000018cc */
[----:B------:R-:W-:-:S07]  /*e410*/  IMAD.MOV.U32 R18, RZ, RZ, R67 ;  /* 0x000000ffff127224 */ /* 0x000fce00078e0043 */
[C---:B------:R-:W-:Y:S08]  /*e420*/  HMMA.16816.F32 R204, R4.reuse, R22, R220 ;  /* 0x0000001604cc723c */ /* 0x040ff000000018dc */
[C---:B------:R-:W-:Y:S08]  /*e430*/  HMMA.16816.F32 R64, R4.reuse, R54, R212 ;  /* 0x000000360440723c */ /* 0x040ff000000018d4 */
[C---:B------:R-:W-:Y:S08]  /*e440*/  HMMA.16816.F32 R248, R4.reuse, R48, R208 ;  /* 0x0000003004f8723c */ /* 0x040ff000000018d0 */
[----:B------:R-:W-:Y:S08]  /*e450*/  HMMA.16816.F32 R220, R4, R50, R60 ;  /* 0x0000003204dc723c */ /* 0x000ff0000000183c */
[----:B------:R-:W-:Y:S01]  /*e460*/  HMMA.16816.F32 R4, R12, R24, RZ ;  /* 0x000000180c04723c */ /* 0x000fe200000018ff */
[----:B------:R-:W-:Y:S01]  /*e470*/  MOV R169, R64 ;  /* 0x0000004000a97202 */ /* 0x000fe20000000f00 */
[----:B------:R-:W-:-:S02]  /*e480*/  IMAD.MOV.U32 R39, RZ, RZ, R65 ;  /* 0x000000ffff277224 */ /* 0x000fc400078e0041 */
[----:B------:R-:W-:Y:S02]  /*e490*/  IMAD.MOV.U32 R38, RZ, RZ, R66 ;  /* 0x000000ffff267224 */ /* 0x000fe400078e0042 */
[----:B------:R-:W-:Y:S02]  /*e4a0*/  IMAD.MOV.U32 R37, RZ, RZ, R67 ;  /* 0x000000ffff257224 */ /* 0x000fe400078e0043 */
[C---:B------:R-:W-:Y:S08]  /*e4b0*/  HMMA.16816.F32 R64, R12.reuse, R40, RZ ;  /* 0x000000280c40723c */ /* 0x040ff000000018ff */
[----:B------:R-:W-:Y:S08]  /*e4c0*/  HMMA.16816.F32 R40, R12, R42, RZ ;  /* 0x0000002a0c28723c */ /* 0x000ff000000018ff */
[----:B-1----:R-:W-:Y:S01]  /*e4d0*/  HMMA.16816.F32 R4, R8, R48, R4 ;  /* 0x000000300804723c */ /* 0x002fe20000001804 */
[----:B------:R-:W-:Y:S01]  /*e4e0*/  MOV R216, R175 ;  /* 0x000000af00d87202 */ /* 0x000fe20000000f00 */
[----:B------:R-:W-:Y:S01]  /*e4f0*/  IMAD.MOV.U32 R217, RZ, RZ, R174 ;  /* 0x000000ffffd97224 */ /* 0x000fe200078e00ae */
[----:B------:R-:W-:Y:S01]  /*e500*/  MOV R219, R172 ;  /* 0x000000ac00db7202 */ /* 0x000fe20000000f00 */
[----:B------:R-:W-:Y:S01]  /*e510*/  IMAD.MOV.U32 R218, RZ, RZ, R173 ;  /* 0x000000ffffda7224 */ /* 0x000fe200078e00ad */
[----:B------:R-:W-:Y:S01]  /*e520*/  IADD3 R0, PT, PT, R0, R17, RZ ;  /* 0x0000001100007210 */ /* 0x000fe20007ffe0ff */
[----:B------:R-:W-:-:S02]  /*e530*/  IMAD.IADD R17, R17, 0x1, R16 ;  /* 0x0000000111117824 */ /* 0x000fc400078e0210 */
[C---:B------:R-:W-:Y:S08]  /*e540*/  HMMA.16816.F32 R172, R12.reuse, R44, RZ ;  /* 0x0000002c0cac723c */ /* 0x040ff000000018ff */
[----:B------:R-:W-:Y:S03]  /*e550*/  HMMA.16816.F32 R44, R12, R46, RZ ;  /* 0x0000002e0c2c723c */ /* 0x000fe600000018ff */
[----:B------:R-:W-:Y:S01]  /*e560*/  IMAD.MOV.U32 R252, RZ, RZ, R4 ;  /* 0x000000fffffc7224 */ /* 0x000fe200078e0004 */
[----:B------:R-:W-:Y:S01]  /*e570*/  MOV R243, R5 ;  /* 0x0000000500f37202 */ /* 0x000fe20000000f00 */
[----:B------:R-:W-:-:S02]  /*e580*/  IMAD.MOV.U32 R49, RZ, RZ, R6 ;  /* 0x000000ffff317224 */ /* 0x000fc400078e0006 */
[----:B------:R-:W-:Y:S01]  /*e590*/  IMAD.MOV.U32 R48, RZ, RZ, R7 ;  /* 0x000000ffff307224 */ /* 0x000fe200078e0007 */
[----:B------:R-:W-:Y:S01]  /*e5a0*/  HMMA.16816.F32 R212, R8, R56, R64 ;  /* 0x0000003808d4723c */ /* 0x000fe20000001840 */
[----:B------:R-:W-:Y:S01]  /*e5b0*/  LDSM.16.M88.4 R4, [R17+0x2000] ;  /* 0x002000001104783b */ /* 0x000fe20000000200 */
[----:B------:R-:W-:-:S06]  /*e5c0*/  MOV R208, R204 ;  /* 0x000000cc00d07202 */ /* 0x000fcc0000000f00 */
[----:B------:R-:W-:Y:S01]  /*e5d0*/  HMMA.16816.F32 R56, R8, R58, R40 ;  /* 0x0000003a0838723c */ /* 0x000fe20000001828 */
[----:B------:R-:W1:Y:S01]  /*e5e0*/  LDSM.16.M88.4 R40, [R0+0x9800] ;  /* 0x009800000028783b */ /* 0x000e620000000200 */
[----:B------:R-:W-:Y:S02]  /*e5f0*/  IMAD.MOV.U32 R242, RZ, RZ, R205 ;  /* 0x000000fffff27224 */ /* 0x000fe400078e00cd */
[----:B------:R-:W-:Y:S02]  /*e600*/  IMAD.MOV.U32 R241, RZ, RZ, R206 ;  /* 0x000000fffff17224 */ /* 0x000fe400078e00ce */
[----:B------:R-:W-:Y:S02]  /*e610*/  IMAD.MOV.U32 R229, RZ, RZ, R207 ;  /* 0x000000ffffe57224 */ /* 0x000fe400078e00cf */
[C---:B------:R-:W-:Y:S08]  /*e620*/  HMMA.16816.F32 R60, R12.reuse, R32, RZ ;  /* 0x000000200c3c723c */ /* 0x040ff000000018ff */
[C---:B------:R-:W-:Y:S08]  /*e630*/  HMMA.16816.F32 R204, R12.reuse, R34, RZ ;  /* 0x000000220ccc723c */ /* 0x040ff000000018ff */
[----:B------:R-:W-:Y:S01]  /*e640*/  HMMA.16816.F32 R24, R12, R26, RZ ;  /* 0x0000001a0c18723c */ /* 0x000fe200000018ff */
[----:B------:R-:W-:Y:S07]  /*e650*/  LDSM.16.M88.4 R12, [R17] ;  /* 0x00000000110c783b */ /* 0x000fee0000000200 */
[C---:B------:R-:W-:Y:S08]  /*e660*/  HMMA.16816.F32 R32, R8.reuse, R20, R172 ;  /* 0x000000140820723c */ /* 0x040ff000000018ac */
[----:B------:R-:W-:Y:S01]  /*e670*/  HMMA.16816.F32 R44, R8, R22, R44 ;  /* 0x00000016082c723c */ /* 0x000fe2000000182c */
[----:B------:R-:W2:Y:S01]  /*e680*/  LDSM.16.M88.4 R20, [R0+0x8000] ;  /* 0x008000000014783b */ /* 0x000ea20000000200 */
[----:B------:R-:W-:-:S06]  /*e690*/  IMAD.MOV.U32 R175, RZ, RZ, R208 ;  /* 0x000000ffffaf7224 */ /* 0x000fcc00078e00d0 */
[C---:B------:R-:W-:Y:S08]  /*e6a0*/  HMMA.16816.F32 R208, R8.reuse, R52, R60 ;  /* 0x0000003408d0723c */ /* 0x040ff0000000183c */
[C---:B------:R-:W-:Y:S08]  /*e6b0*/  HMMA.16816.F32 R52, R8.reuse, R54, R204 ;  /* 0x000000360834723c */ /* 0x040ff000000018cc */
[----:B------:R-:W-:Y:S01]  /*e6c0*/  HMMA.16816.F32 R60, R8, R50, R24 ;  /* 0x00000032083c723c */ /* 0x000fe20000001818 */
[----:B------:R-:W3:Y:S04]  /*e6d0*/  LDSM.16.M88.4 R8, [R0+0x8800] ;  /* 0x008800000008783b */ /* 0x000ee80000000200 */
[----:B------:R-:W4:Y:S03]  /*e6e0*/  LDSM.16.M88.4 R24, [R0+0x9000] ;  /* 0x009000000018783b */ /* 0x000f260000000200 */
[----:B-1----:R-:W-:Y:S01]  /*e6f0*/  HMMA.16816.F32 R248, R4, R40, R248 ;  /* 0x0000002804f8723c */ /* 0x002fe200000018f8 */
[----:B------:R-:W-:Y:S01]  /*e700*/  IMAD.MOV.U32 R204, RZ, RZ, R175 ;  /* 0x000000ffffcc7224 */ /* 0x000fe200078e00af */
[----:B------:R-:W-:Y:S01]  /*e710*/  MOV R205, R242 ;  /* 0x000000f200cd7202 */ /* 0x000fe20000000f00 */
[----:B------:R-:W-:-:S02]  /*e720*/  IMAD.MOV.U32 R206, RZ, RZ, R241 ;  /* 0x000000ffffce7224 */ /* 0x000fc400078e00f1 */
[----:B------:R-:W-:-:S03]  /*e730*/  IMAD.MOV.U32 R207, RZ, RZ, R229 ;  /* 0x000000ffffcf7224 */ /* 0x000fc600078e00e5 */
[----:B--2---:R-:W-:Y:S01]  /*e740*/  HMMA.16816.F32 R172, R4, R20, R224 ;  /* 0x0000001404ac723c */ /* 0x004fe200000018e0 */
[----:B------:R-:W-:Y:S01]  /*e750*/  MOV R227, R18 ;  /* 0x0000001200e37202 */ /* 0x000fe20000000f00 */
[----:B------:R-:W-:Y:S01]  /*e760*/  IMAD.MOV.U32 R225, RZ, RZ, R171 ;  /* 0x000000ffffe17224 */ /* 0x000fe200078e00ab */
[----:B------:R-:W-:Y:S01]  /*e770*/  MOV R224, R228 ;  /* 0x000000e400e07202 */ /* 0x000fe20000000f00 */
[----:B------:R-:W-:-:S04]  /*e780*/  IMAD.MOV.U32 R226, RZ, RZ, R170 ;  /* 0x000000ffffe27224 */ /* 0x000fc800078e00aa */
[----:B------:R-:W-:Y:S03]  /*e790*/  HMMA.16816.F32 R64, R12, R20, R32 ;  /* 0x000000140c40723c */ /* 0x000fe60000001820 */
[----:B------:R-:W-:Y:S01]  /*e7a0*/  IMAD.MOV.U32 R34, RZ, RZ, R248 ;  /* 0x000000ffff227224 */ /* 0x000fe200078e00f8 */
[----:B------:R-:W-:Y:S01]  /*e7b0*/  MOV R32, R250 ;  /* 0x000000fa00207202 */ /* 0x000fe20000000f00 */
[----:B------:R-:W-:Y:S01]  /*e7c0*/  IMAD.MOV.U32 R33, RZ, RZ, R249 ;  /* 0x000000ffff217224 */ /* 0x000fe200078e00f9 */
[----:B------:R-:W-:Y:S01]  /*e7d0*/  MOV R249, R39 ;  /* 0x0000002700f97202 */ /* 0x000fe20000000f00 */
[----:B------:R-:W-:Y:S02]  /*e7e0*/  IMAD.MOV.U32 R18, RZ, RZ, R251 ;  /* 0x000000ffff127224 */ /* 0x000fe400078e00fb */
[----:B------:R-:W-:Y:S02]  /*e7f0*/  IMAD.MOV.U32 R248, RZ, RZ, R169 ;  /* 0x000000fffff87224 */ /* 0x000fe400078e00a9 */
[----:B------:R-:W-:-:S02]  /*e800*/  IMAD.MOV.U32 R250, RZ, RZ, R38 ;  /* 0x000000fffffa7224 */ /* 0x000fc400078e0026 */
[----:B------:R-:W-:Y:S01]  /*e810*/  IMAD.MOV.U32 R251, RZ, RZ, R37 ;  /* 0x000000fffffb7224 */ /* 0x000fe200078e0025 */
[C---:B------:R-:W-:Y:S08]  /*e820*/  HMMA.16816.F32 R204, R4.reuse, R22, R204 ;  /* 0x0000001604cc723c */ /* 0x040ff000000018cc */
[C---:B---3--:R-:W-:Y:S08]  /*e830*/  HMMA.16816.F32 R216, R4.reuse, R8, R216 ;  /* 0x0000000804d8723c */ /* 0x048ff000000018d8 */
[C---:B----4-:R-:W-:Y:S08]  /*e840*/  HMMA.16816.F32 R244, R4.reuse, R24, R244 ;  /* 0x0000001804f4723c */ /* 0x050ff000000018f4 */
[C---:B------:R-:W-:Y:S08]  /*e850*/  HMMA.16816.F32 R224, R4.reuse, R10, R224 ;  /* 0x0000000a04e0723c */ /* 0x040ff000000018e0 */
[C---:B------:R-:W-:Y:S08]  /*e860*/  HMMA.16816.F32 R248, R4.reuse, R26, R248 ;  /* 0x0000001a04f8723c */ /* 0x040ff000000018f8 */
[----:B------:R-:W-:-:S15]  /*e870*/  HMMA.16816.F32 R4, R4, R42, R220 ;  /* 0x0000002a0404723c */ /* 0x000fde00000018dc */
[----:B------:R-:W-:-:S04]  /*e880*/  NOP ;  /* 0x0000000000007918 */ /* 0x000fc80000000000 */
[----:B------:R-:W-:Y:S01]  /*e890*/  IMAD.MOV.U32 R171, RZ, RZ, R4 ;  /* 0x000000ffffab7224 */ /* 0x000fe200078e0004 */
[----:B------:R-:W-:Y:S01]  /*e8a0*/  MOV R169, R6 ;  /* 0x0000000600a97202 */ /* 0x000fe20000000f00 */
[----:B------:R-:W-:Y:S02]  /*e8b0*/  IMAD.MOV.U32 R170, RZ, RZ, R5 ;  /* 0x000000ffffaa7224 */ /* 0x000fe400078e0005 */
[----:B------:R-:W-:Y:S02]  /*e8c0*/  IMAD.MOV.U32 R39, RZ, RZ, R7 ;  /* 0x000000ffff277224 */ /* 0x000fe400078e0007 */
[C---:B------:R-:W-:Y:S08]  /*e8d0*/  HMMA.16816.F32 R4, R12.reuse, R22, R44 ;  /* 0x000000160c04723c */ /* 0x040ff0000000182c */
[----:B------:R-:W-:Y:S01]  /*e8e0*/  HMMA.16816.F32 R220, R12, R10, R56 ;  /* 0x0000000a0cdc723c */ /* 0x000fe20000001838 */
[----:B------:R-:W-:-:S02]  /*e8f0*/  IMAD.MOV.U32 R59, RZ, RZ, R18 ;  /* 0x000000ffff3b7224 */ /* 0x000fc400078e0012 */
[C---:B------:R-:W-:Y:S01]  /*e900*/  IMAD.IADD R18, R2.reuse, 0x1, R17 ;  /* 0x0000000102127824 */ /* 0x040fe200078e0211 */
[----:B------:R-:W-:Y:S01]  /*e910*/  IADD3 R2, PT, PT, R2, R0, RZ ;  /* 0x0000000002027210 */ /* 0x000fe20007ffe0ff */
[----:B------:R-:W-:Y:S01]  /*e920*/  IMAD.MOV.U32 R56, RZ, RZ, R34 ;  /* 0x000000ffff387224 */ /* 0x000fe200078e0022 */
[----:B------:R-:W-:Y:S01]  /*e930*/  MOV R58, R32 ;  /* 0x00000020003a7202 */ /* 0x000fe20000000f00 */
[----:B------:R-:W-:Y:S02]  /*e940*/  IMAD.MOV.U32 R57, RZ, RZ, R33 ;  /* 0x000000ffff397224 */ /* 0x000fe400078e0021 */
[----:B------:R-:W-:Y:S02]  /*e950*/  LDSM.16.M88.4 R32, [R2+0x8000] ;  /* 0x008000000220783b */ /* 0x000fe40000000200 */
[----:B------:R-:W-:Y:S01]  /*e960*/  IMAD.MOV.U32 R242, RZ, RZ, R4 ;  /* 0x000000fffff27224 */ /* 0x000fe200078e0004 */
[----:B------:R-:W-:Y:S01]  /*e970*/  MOV R241, R5 ;  /* 0x0000000500f17202 */ /* 0x000fe20000000f00 */
[----:B------:R-:W-:-:S02]  /*e980*/  IMAD.MOV.U32 R229, RZ, RZ, R6 ;  /* 0x000000ffffe57224 */ /* 0x000fc400078e0006 */
[----:B------:R-:W-:Y:S02]  /*e990*/  IMAD.MOV.U32 R228, RZ, RZ, R7 ;  /* 0x000000ffffe47224 */ /* 0x000fe400078e0007 */
[----:B------:R-:W1:Y:S01]  /*e9a0*/  LDSM.16.M88.4 R4, [R18+0x2000] ;  /* 0x002000001204783b */ /* 0x000e620000000200 */
[----:B------:R-:W-:Y:S01]  /*e9b0*/  MOV R38, R248 ;  /* 0x000000f800267202 */ /* 0x000fe20000000f00 */
[----:B------:R-:W-:Y:S01]  /*e9c0*/  IMAD.MOV.U32 R37, RZ, RZ, R249 ;  /* 0x000000ffff257224 */ /* 0x000fe200078e00f9 */
[----:B------:R-:W-:Y:S01]  /*e9d0*/  MOV R20, R251 ;  /* 0x000000fb00147202 */ /* 0x000fe20000000f00 */
[----:B------:R-:W-:Y:S02]  /*e9e0*/  IMAD.MOV.U32 R21, RZ, RZ, R250 ;  /* 0x000000ffff157224 */ /* 0x000fe400078e00fa */
[----:B------:R-:W-:Y:S01]  /*e9f0*/  HMMA.16816.F32 R248, R12, R8, R212 ;  /* 0x000000080cf8723c */ /* 0x000fe200000018d4 */
[----:B------:R-:W2:Y:S01]  /*ea00*/  LDSM.16.M88.4 R8, [R18] ;  /* 0x000000001208783b */ /* 0x000ea20000000200 */
[----:B------:R-:W-:Y:S01]  /*ea10*/  MOV R44, R252 ;  /* 0x000000fc002c7202 */ /* 0x000fe20000000f00 */
[----:B------:R-:W-:Y:S01]  /*ea20*/  IMAD.MOV.U32 R45, RZ, RZ, R243 ;  /* 0x000000ffff2d7224 */ /* 0x000fe200078e00f3 */
[----:B------:R-:W-:Y:S01]  /*ea30*/  MOV R47, R48 ;  /* 0x00000030002f7202 */ /* 0x000fe20000000f00 */
[----:B------:R-:W-:-:S03]  /*ea40*/  IMAD.MOV.U32 R46, RZ, RZ, R49 ;  /* 0x000000ffff2e7224 */ /* 0x000fc600078e0031 */
[C---:B------:R-:W-:Y:S08]  /*ea50*/  HMMA.16816.F32 R212, R12.reuse, R24, R208 ;  /* 0x000000180cd4723c */ /* 0x040ff000000018d0 */
[C---:B------:R-:W-:Y:S08]  /*ea60*/  HMMA.16816.F32 R44, R12.reuse, R40, R44 ;  /* 0x000000280c2c723c */ /* 0x040ff0000000182c */
[C---:B------:R-:W-:Y:S01]  /*ea70*/  HMMA.16816.F32 R48, R12.reuse, R26, R52 ;  /* 0x0000001a0c30723c */ /* 0x040fe20000001834 */
[----:B------:R-:W3:Y:S07]  /*ea80*/  LDSM.16.M88.4 R24, [R2+0x8800] ;  /* 0x008800000218783b */ /* 0x000eee0000000200 */
[----:B------:R-:W-:Y:S08]  /*ea90*/  HMMA.16816.F32 R40, R12, R42, R60 ;  /* 0x0000002a0c28723c */ /* 0x000ff0000000183c */
[----:B-1----:R-:W-:Y:S01]  /*eaa0*/  HMMA.16816.F32 R12, R4, R32, R172 ;  /* 0x00000020040c723c */ /* 0x002fe200000018ac */
[----:B------:R-:W-:Y:S01]  /*eab0*/  IMAD.MOV.U32 R52, RZ, RZ, R171 ;  /* 0x000000ffff347224 */ /* 0x000fe200078e00ab */
[----:B------:R-:W-:Y:S01]  /*eac0*/  MOV R54, R169 ;  /* 0x000000a900367202 */ /* 0x000fe20000000f00 */
[----:B------:R-:W-:-:S02]  /*ead0*/  IMAD.MOV.U32 R53, RZ, RZ, R170 ;  /* 0x000000ffff357224 */ /* 0x000fc400078e00aa */
[----:B------:R-:W-:-:S14]  /*eae0*/  IMAD.MOV.U32 R55, RZ, RZ, R39 ;  /* 0x000000ffff377224 */ /* 0x000fdc00078e0027 */
[----:B------:R-:W-:Y:S01]  /*eaf0*/  MOV R171, R12 ;  /* 0x0000000c00ab7202 */ /* 0x000fe20000000f00 */
[----:B------:R-:W-:Y:S01]  /*eb00*/  IMAD.MOV.U32 R170, RZ, RZ, R13 ;  /* 0x000000ffffaa7224 */ /* 0x000fe200078e000d */
[----:B------:R-:W-:Y:S01]  /*eb10*/  MOV R39, R15 ;  /* 0x0000000f00277202 */ /* 0x000fe20000000f00 */
[----:B------:R-:W-:Y:S02]  /*eb20*/  IMAD.MOV.U32 R169, RZ, RZ, R14 ;  /* 0x000000ffffa97224 */ /* 0x000fe400078e000e */
[----:B--2---:R-:W-:Y:S01]  /*eb30*/  HMMA.16816.F32 R12, R8, R32, R64 ;  /* 0x00000020080c723c */ /* 0x004fe20000001840 */
[----:B------:R-:W-:Y:S01]  /*eb40*/  IMAD.MOV.U32 R60, RZ, RZ, R38 ;  /* 0x000000ffff3c7224 */ /* 0x000fe200078e0026 */
[----:B------:R-:W-:Y:S01]  /*eb50*/  MOV R61, R37 ;  /* 0x00000025003d7202 */ /* 0x000fe20000000f00 */
[----:B------:R-:W-:Y:S02]  /*eb60*/  IMAD.MOV.U32 R62, RZ, RZ, R21 ;  /* 0x000000ffff3e7224 */ /* 0x000fe400078e0015 */
[----:B------:R-:W-:-:S02]  /*eb70*/  IMAD.MOV.U32 R63, RZ, RZ, R20 ;  /* 0x000000ffff3f7224 */ /* 0x000fc400078e0014 */
[----:B------:R-:W1:-:S12]  /*eb80*/  LDSM.16.M88.4 R20, [R2+0x9000] ;  /* 0x009000000214783b */ /* 0x000e580000000200 */
[----:B------:R-:W-:Y:S01]  /*eb90*/  IMAD.MOV.U32 R38, RZ, RZ, R12 ;  /* 0x000000ffff267224 */ /* 0x000fe200078e000c */
[----:B------:R-:W-:Y:S01]  /*eba0*/  MOV R33, R14 ;  /* 0x0000000e00217202 */ /* 0x000fe20000000f00 */
[----:B------:R-:W-:Y:S02]  /*ebb0*/  IMAD.MOV.U32 R37, RZ, RZ, R13 ;  /* 0x000000ffff257224 */ /* 0x000fe400078e000d */
[----:B------:R-:W-:Y:S02]  /*ebc0*/  IMAD.MOV.U32 R32, RZ, RZ, R15 ;  /* 0x000000ffff207224 */ /* 0x000fe400078e000f */
[----:B------:R-:W2:Y:S01]  /*ebd0*/  LDSM.16.M88.4 R12, [R2+0x9800] ;  /* 0x00980000020c783b */ /* 0x000ea20000000200 */
[C---:B------:R-:W-:Y:S08]  /*ebe0*/  HMMA.16816.F32 R208, R4.reuse, R34, R204 ;  /* 0x0000002204d0723c */ /* 0x040ff000000018cc */
[----:B---3--:R-:W-:Y:S01]  /*ebf0*/  HMMA.16816.F32 R204, R4, R24, R216 ;  /* 0x0000001804cc723c */ /* 0x008fe200000018d8 */
[----:B------:R-:W-:Y:S01]  /*ec00*/  IMAD.MOV.U32 R216, RZ, RZ, R242 ;  /* 0x000000ffffd87224 */ /* 0x000fe200078e00f2 */
[----:B------:R-:W-:Y:S01]  /*ec10*/  MOV R217, R241 ;  /* 0x000000f100d97202 */ /* 0x000fe20000000f00 */
[----:B------:R-:W-:-:S02]  /*ec20*/  IMAD.MOV.U32 R218, RZ, RZ, R229 ;  /* 0x000000ffffda7224 */ /* 0x000fc400078e00e5 */
[----:B------:R-:W-:-:S07]  /*ec30*/  IMAD.MOV.U32 R219, RZ, RZ, R228 ;  /* 0x000000ffffdb7224 */ /* 0x000fce00078e00e4 */
[----:B------:R-:W-:Y:S08]  /*ec40*/  HMMA.16816.F32 R216, R8, R34, R216 ;  /* 0x0000002208d8723c */ /* 0x000ff000000018d8 */
[C---:B------:R-:W-:Y:S08]  /*ec50*/  HMMA.16816.F32 R172, R4.reuse, R26, R224 ;  /* 0x0000001a04ac723c */ /* 0x040ff000000018e0 */
[C---:B-1----:R-:W-:Y:S08]  /*ec60*/  HMMA.16816.F32 R64, R4.reuse, R20, R244 ;  /* 0x000000140440723c */ /* 0x042ff000000018f4 */
[C---:B------:R-:W-:Y:S08]  /*ec70*/  HMMA.16816.F32 R60, R4.reuse, R22, R60 ;  /* 0x00000016043c723c */ /* 0x040ff0000000183c */
[C---:B--2---:R-:W-:Y:S08]  /*ec80*/  HMMA.16816.F32 R56, R4.reuse, R12, R56 ;  /* 0x0000000c0438723c */ /* 0x044ff00000001838 */
[----:B------:R-:W-:Y:S01]  /*ec90*/  HMMA.16816.F32 R52, R4, R14, R52 ;  /* 0x0000000e0434723c */ /* 0x000fe20000001834 */
[----:B------:R-:W-:Y:S01]  /*eca0*/  IMAD.MOV.U32 R7, RZ, RZ, R216 ;  /* 0x000000ffff077224 */ /* 0x000fe200078e00d8 */
[----:B------:R-:W-:Y:S01]  /*ecb0*/  MOV R5, R218 ;  /* 0x000000da00057202 */ /* 0x000fe20000000f00 */
[----:B------:R-:W-:-:S02]  /*ecc0*/  IMAD.MOV.U32 R6, RZ, RZ, R217 ;  /* 0x000000ffff067224 */ /* 0x000fc400078e00d9 */
[----:B------:R-:W-:-:S03]  /*ecd0*/  IMAD.MOV.U32 R4, RZ, RZ, R219 ;  /* 0x000000ffff047224 */ /* 0x000fc600078e00db */
[C---:B------:R-:W-:Y:S01]  /*ece0*/  HMMA.16816.F32 R216, R8.reuse, R22, R48 ;  /* 0x0000001608d8723c */ /* 0x040fe20000001830 */
[----:B------:R-:W-:Y:S01]  /*ecf0*/  IMAD.MOV.U32 R48, RZ, RZ, R7 ;  /* 0x000000ffff307224 */ /* 0x000fe200078e0007 */
[----:B------:R-:W-:Y:S01]  /*ed00*/  MOV R49, R6 ;  /* 0x0000000600317202 */ /* 0x000fe20000000f00 */
[----:B------:R-:W-:Y:S02]  /*ed10*/  IMAD.MOV.U32 R50, RZ, RZ, R5 ;  /* 0x000000ffff327224 */ /* 0x000fe400078e0005 */
[----:B------:R-:W-:Y:S02]  /*ed20*/  IMAD.MOV.U32 R51, RZ, RZ, R4 ;  /* 0x000000ffff337224 */ /* 0x000fe400078e0004 */
[----:B------:R-:W-:Y:S01]  /*ed30*/  LDSM.16.M88.4 R4, [R16+0x6000] ;  /* 0x006000001004783b */ /* 0x000fe20000000200 */
[C---:B------:R-:W-:Y:S08]  /*ed40*/  HMMA.16816.F32 R248, R8.reuse, R24, R248 ;  /* 0x0000001808f8723c */ /* 0x040ff000000018f8 */
[----:B------:R-:W-:Y:S01]  /*ed50*/  HMMA.16816.F32 R224, R8, R26, R220 ;  /* 0x0000001a08e0723c */ /* 0x000fe200000018dc */
[----:B------:R-:W1:Y:S01]  /*ed60*/  LDSM.16.M88.4 R24, [R168+UR5+0xa000] ;  /* 0x00a00005a818783b */ /* 0x000e620008000200 */
[----:B------:R-:W-:Y:S01]  /*ed70*/  MOV R244, R171 ;  /* 0x000000ab00f47202 */ /* 0x000fe20000000f00 */
[----:B------:R-:W-:-:S05]  /*ed80*/  IMAD.MOV.U32 R245, RZ, RZ, R170 ;  /* 0x000000fffff57224 */ /* 0x000fca00078e00aa */
[----:B------:R-:W-:Y:S01]  /*ed90*/  HMMA.16816.F32 R220, R8, R20, R212 ;  /* 0x0000001408dc723c */ /* 0x000fe200000018d4 */
[----:B------:R-:W2:Y:S01]  /*eda0*/  LDSM.16.M88.4 R20, [R168+UR5+0xa800] ;  /* 0x00a80005a814783b */ /* 0x000ea20008000200 */
[----:B------:R-:W-:-:S06]  /*edb0*/  IMAD.MOV.U32 R246, RZ, RZ, R169 ;  /* 0x000000fffff67224 */ /* 0x000fcc00078e00a9 */
[----:B------:R-:W-:Y:S01]  /*edc0*/  HMMA.16816.F32 R212, R8, R12, R44 ;  /* 0x0000000c08d4723c */ /* 0x000fe2000000182c */
[----:B------:R-:W-:Y:S01]  /*edd0*/  IMAD.MOV.U32 R46, RZ, RZ, R33 ;  /* 0x000000ffff2e7224 */ /* 0x000fe200078e0021 */
[----:B------:R-:W-:-:S06]  /*ede0*/  MOV R47, R32 ;  /* 0x00000020002f7202 */ /* 0x000fcc0000000f00 */
[----:B------:R-:W-:Y:S01]  /*edf0*/  HMMA.16816.F32 R32, R8, R14, R40 ;  /* 0x0000000e0820723c */ /* 0x000fe20000001828 */
[----:B------:R-:W3:Y:S04]  /*ee00*/  LDSM.16.M88.4 R12, [R168+UR5+0xb000] ;  /* 0x00b00005a80c783b */ /* 0x000ee80008000200 */
[----:B------:R-:W4:Y:S04]  /*ee10*/  LDSM.16.M88.4 R168, [R168+UR5+0xb800] ;  /* 0x00b80005a8a8783b */ /* 0x000f280008000200 */
[----:B------:R2:W4:Y:S01]  /*ee20*/  LDSM.16.M88.4 R8, [R16+0x4000] ;  /* 0x004000001008783b */ /* 0x0005220000000200 */
[----:B------:R-:W-:-:S07]  /*ee30*/  MOV R247, R39 ;  /* 0x0000002700f77202 */ /* 0x000fce0000000f00 */
[----:B-1----:R-:W-:Y:S01]  /*ee40*/  HMMA.16816.F32 R244, R4, R24, R244 ;  /* 0x0000001804f4723c */ /* 0x002fe200000018f4 */
[----:B------:R-:W-:Y:S01]  /*ee50*/  MOV R44, R38 ;  /* 0x00000026002c7202 */ /* 0x000fe20000000f00 */
[----:B------:R-:W-:-:S06]  /*ee60*/  IMAD.MOV.U32 R45, RZ, RZ, R37 ;  /* 0x000000ffff2d7224 */ /* 0x000fcc00078e0025 */
[C---:B------:R-:W-:Y:S08]  /*ee70*/  HMMA.16816.F32 R40, R4.reuse, R26, R208 ;  /* 0x0000001a0428723c */ /* 0x040ff000000018d0 */
[----:B--2---:R-:W-:Y:S03]  /*ee80*/  HMMA.16816.F32 R204, R4, R20, R204 ;  /* 0x0000001404cc723c */ /* 0x004fe600000018cc */
[----:B------:R-:W-:Y:S01]  /*ee90*/  IMAD.MOV.U32 R39, RZ, RZ, R244 ;  /* 0x000000ffff277224 */ /* 0x000fe200078e00f4 */
[----:B------:R-:W-:Y:S01]  /*eea0*/  MOV R37, R246 ;  /* 0x000000f600257202 */ /* 0x000fe20000000f00 */
[----:B------:R-:W-:-:S02]  /*eeb0*/  IMAD.MOV.U32 R38, RZ, RZ, R245 ;  /* 0x000000ffff267224 */ /* 0x000fc400078e00f5 */
[----:B------:R-:W-:Y:S02]  /*eec0*/  IMAD.MOV.U32 R16, RZ, RZ, R247 ;  /* 0x000000ffff107224 */ /* 0x000fe400078e00f7 */
[C---:B------:R-:W-:Y:S08]  /*eed0*/  HMMA.16816.F32 R244, R4.reuse, R22, R172 ;  /* 0x0000001604f4723c */ /* 0x040ff000000018ac */
[C---:B---3--:R-:W-:Y:S08]  /*eee0*/  HMMA.16816.F32 R172, R4.reuse, R14, R60 ;  /* 0x0000000e04ac723c */ /* 0x048ff0000000183c */
[C---:B----4-:R-:W-:Y:S08]  /*eef0*/  HMMA.16816.F32 R60, R4.reuse, R168, R56 ;  /* 0x000000a8043c723c */ /* 0x050ff00000001838 */
[----:B------:R-:W-:Y:S08]  /*ef00*/  HMMA.16816.F32 R56, R4, R170, R52 ;  /* 0x000000aa0438723c */ /* 0x000ff00000001834 */
[----:B------:R-:W-:Y:S08]  /*ef10*/  HMMA.16816.F32 R212, R8, R168, R212 ;  /* 0x000000a808d4723c */ /* 0x000ff000000018d4 */
[----:B------:R-:W-:Y:S01]  /*ef20*/  HMMA.16816.F32 R208, R4, R12, R64 ;  /* 0x0000000c04d0723c */ /* 0x000fe20000001840 */
[----:B------:R-:W-:Y:S07]  /*ef30*/  LDSM.16.M88.4 R4, [R19+0x6000] ;  /* 0x006000001304783b */ /* 0x000fee0000000200 */
[----:B------:R-:W-:Y:S01]  /*ef40*/  HMMA.16816.F32 R168, R8, R170, R32 ;  /* 0x000000aa08a8723c */ /* 0x000fe20000001820 */
[----:B------:R-:W1:Y:S01]  /*ef50*/  LDSM.16.M88.4 R32, [R3+0xa000] ;  /* 0x00a000000320783b */ /* 0x000e620000000200 */
[----:B------:R-:W-:Y:S01]  /*ef60*/  IMAD.MOV.U32 R242, RZ, RZ, R40 ;  /* 0x000000fffff27224 */ /* 0x000fe200078e0028 */
[----:B------:R-:W-:Y:S01]  /*ef70*/  MOV R241, R41 ;  /* 0x0000002900f17202 */ /* 0x000fe20000000f00 */
[----:B------:R-:W-:Y:S01]  /*ef80*/  IMAD.MOV.U32 R228, RZ, RZ, R43 ;  /* 0x000000ffffe47224 */ /* 0x000fe200078e002b */
[----:B------:R-:W-:Y:S01]  /*ef90*/  MOV R43, R204 ;  /* 0x000000cc002b7202 */ /* 0x000fe20000000f00 */
[----:B------:R-:W-:Y:S01]  /*efa0*/  IMAD.MOV.U32 R229, RZ, RZ, R42 ;  /* 0x000000ffffe57224 */ /* 0x000fe200078e002a */
[----:B------:R-:W-:Y:S01]  /*efb0*/  MOV R40, R207 ;  /* 0x000000cf00287202 */ /* 0x000fe20000000f00 */
[----:B------:R-:W-:-:S02]  /*efc0*/  IMAD.MOV.U32 R41, RZ, RZ, R206 ;  /* 0x000000ffff297224 */ /* 0x000fc400078e00ce */
[----:B------:R-:W-:Y:S01]  /*efd0*/  IMAD.MOV.U32 R42, RZ, RZ, R205 ;  /* 0x000000ffff2a7224 */ /* 0x000fe200078e00cd */
[C---:B------:R-:W-:Y:S08]  /*efe0*/  HMMA.16816.F32 R52, R8.reuse, R24, R44 ;  /* 0x000000180834723c */ /* 0x040ff0000000182c */
[----:B------:R-:W-:Y:S01]  /*eff0*/  HMMA.16816.F32 R44, R8, R20, R248 ;  /* 0x00000014082c723c */ /* 0x000fe200000018f8 */
[----:B------:R-:W-:Y:S01]  /*f000*/  IMAD.MOV.U32 R248, RZ, RZ, R43 ;  /* 0x000000fffff87224 */ /* 0x000fe200078e002b */
[----:B------:R-:W-:Y:S01]  /*f010*/  MOV R250, R41 ;  /* 0x0000002900fa7202 */ /* 0x000fe20000000f00 */
[----:B------:R-:W-:-:S02]  /*f020*/  IMAD.MOV.U32 R249, RZ, RZ, R42 ;  /* 0x000000fffff97224 */ /* 0x000fc400078e002a */
[----:B------:R-:W-:-:S03]  /*f030*/  IMAD.MOV.U32 R251, RZ, RZ, R40 ;  /* 0x000000fffffb7224 */ /* 0x000fc600078e0028 */
[C---:B------:R-:W-:Y:S01]  /*f040*/  HMMA.16816.F32 R40, R8.reuse, R22, R224 ;  /* 0x000000160828723c */ /* 0x040fe200000018e0 */
[----:B------:R-:W2:Y:S07]  /*f050*/  LDSM.16.M88.4 R20, [R3+0xb000] ;  /* 0x00b000000314783b */ /* 0x000eae0000000200 */
[C---:B------:R-:W-:Y:S01]  /*f060*/  HMMA.16816.F32 R48, R8.reuse, R26, R48 ;  /* 0x0000001a0830723c */ /* 0x040fe20000001830 */
[----:B------:R-:W-:Y:S07]  /*f070*/  LDSM.16.M88.4 R24, [R3+0xa800] ;  /* 0x00a800000318783b */ /* 0x000fee0000000200 */
[C---:B------:R-:W-:Y:S08]  /*f080*/  HMMA.16816.F32 R64, R8.reuse, R12, R220 ;  /* 0x0000000c0840723c */ /* 0x040ff000000018dc */
[----:B------:R-:W-:Y:S01]  /*f090*/  HMMA.16816.F32 R204, R8, R14, R216 ;  /* 0x0000000e08cc723c */ /* 0x000fe200000018d8 */
[----:B------:R-:W3:Y:S04]  /*f0a0*/  LDSM.16.M88.4 R12, [R3+0xb800] ;  /* 0x00b80000030c783b */ /* 0x000ee80000000200 */
[----:B------:R4:W3:Y:S01]  /*f0b0*/  LDSM.16.M88.4 R8, [R19+0x4000] ;  /* 0x004000001308783b */ /* 0x0008e20000000200 */
[----:B------:R-:W-:Y:S01]  /*f0c0*/  MOV R220, R39 ;  /* 0x0000002700dc7202 */ /* 0x000fe20000000f00 */
[----:B------:R-:W-:Y:S01]  /*f0d0*/  IMAD.MOV.U32 R221, RZ, RZ, R38 ;  /* 0x000000ffffdd7224 */ /* 0x000fe200078e0026 */
[----:B------:R-:W-:Y:S01]  /*f0e0*/  MOV R223, R16 ;  /* 0x0000001000df7202 */ /* 0x000fe20000000f00 */
[----:B------:R-:W-:Y:S01]  /*f0f0*/  IMAD.MOV.U32 R222, RZ, RZ, R37 ;  /* 0x000000ffffde7224 */ /* 0x000fe200078e0025 */
[----:B------:R-:W-:Y:S01]  /*f100*/  MOV R225, R241 ;  /* 0x000000f100e17202 */ /* 0x000fe20000000f00 */
[----:B------:R-:W-:-:S02]  /*f110*/  IMAD.MOV.U32 R224, RZ, RZ, R242 ;  /* 0x000000ffffe07224 */ /* 0x000fc400078e00f2 */
[----:B------:R-:W-:Y:S02]  /*f120*/  IMAD.MOV.U32 R226, RZ, RZ, R229 ;  /* 0x000000ffffe27224 */ /* 0x000fe400078e00e5 */
[----:B------:R-:W-:Y:S01]  /*f130*/  IMAD.MOV.U32 R227, RZ, RZ, R228 ;  /* 0x000000ffffe37224 */ /* 0x000fe200078e00e4 */
[C---:B-1----:R-:W-:Y:S08]  /*f140*/  HMMA.16816.F32 R220, R4.reuse, R32, R220 ;  /* 0x0000002004dc723c */ /* 0x042ff000000018dc */
[C---:B------:R-:W-:Y:S08]  /*f150*/  HMMA.16816.F32 R216, R4.reuse, R34, R224 ;  /* 0x0000002204d8723c */ /* 0x040ff000000018e0 */
[----:B--2---:R-:W-:Y:S03]  /*f160*/  HMMA.16816.F32 R224, R4, R20, R208 ;  /* 0x0000001404e0723c */ /* 0x004fe600000018d0 */
[----:B------:R-:W-:Y:S01]  /*f170*/  IMAD.MOV.U32 R37, RZ, RZ, R220 ;  /* 0x000000ffff257224 */ /* 0x000fe200078e00dc */
[----:B------:R-:W-:Y:S01]  /*f180*/  MOV R16, R222 ;  /* 0x000000de00107202 */ /* 0x000fe20000000f00 */
[----:B----4-:R-:W-:-:S02]  /*f190*/  IMAD.MOV.U32 R19, RZ, RZ, R221 ;  /* 0x000000ffff137224 */ /* 0x010fc400078e00dd */
[----:B------:R-:W-:Y:S02]  /*f1a0*/  IMAD.MOV.U32 R3, RZ, RZ, R223 ;  /* 0x000000ffff037224 */ /* 0x000fe400078e00df */
[C---:B------:R-:W-:Y:S02]  /*f1b0*/  HMMA.16816.F32 R220, R4.reuse, R22, R172 ;  /* 0x0000001604dc723c */ /* 0x040fe400000018ac */
[----:B------:R-:W-:Y:S01]  /*f1c0*/  IMAD.MOV.U32 R229, RZ, RZ, R216 ;  /* 0x000000ffffe57224 */ /* 0x000fe200078e00d8 */
[----:B------:R-:W-:Y:S01]  /*f1d0*/  MOV R228, R217 ;  /* 0x000000d900e47202 */ /* 0x000fe20000000f00 */
[----:B------:R-:W-:Y:S02]  /*f1e0*/  IMAD.MOV.U32 R39, RZ, RZ, R218 ;  /* 0x000000ffff277224 */ /* 0x000fe400078e00da */
[----:B------:R-:W-:Y:S02]  /*f1f0*/  IMAD.MOV.U32 R38, RZ, RZ, R219 ;  /* 0x000000ffff267224 */ /* 0x000fe400078e00db */
[----:B---3--:R-:W-:Y:S08]  /*f200*/  HMMA.16816.F32 R208, R4, R14, R56 ;  /* 0x0000000e04d0723c */ /* 0x008ff00000001838 */
[----:B------:R-:W-:Y:S08]  /*f210*/  HMMA.16816.F32 R172, R8, R32, R52 ;  /* 0x0000002008ac723c */ /* 0x000ff00000001834 */
[C---:B------:R-:W-:Y:S08]  /*f220*/  HMMA.16816.F32 R248, R4.reuse, R24, R248 ;  /* 0x0000001804f8723c */ /* 0x040ff000000018f8 */
[C---:B------:R-:W-:Y:S08]  /*f230*/  HMMA.16816.F32 R244, R4.reuse, R26, R244 ;  /* 0x0000001a04f4723c */ /* 0x040ff000000018f4 */
[----:B------:R-:W-:Y:S01]  /*f240*/  HMMA.16816.F32 R216, R4, R12, R60 ;  /* 0x0000000c04d8723c */ /* 0x000fe2000000183c */
[----:B------:R-:W-:Y:S07]  /*f250*/  LDSM.16.M88.4 R4, [R17+0x6000] ;  /* 0x006000001104783b */ /* 0x000fee0000000200 */
[C---:B------:R-:W-:Y:S01]  /*f260*/  HMMA.16816.F32 R56, R8.reuse, R24, R44 ;  /* 0x000000180838723c */ /* 0x040fe2000000182c */
[----:B------:R-:W-:Y:S07]  /*f270*/  LDSM.16.M88.4 R44, [R0+0xb800] ;  /* 0x00b80000002c783b */ /* 0x000fee0000000200 */
[C---:B------:R-:W-:Y:S01]  /*f280*/  HMMA.16816.F32 R52, R8.reuse, R26, R40 ;  /* 0x0000001a0834723c */ /* 0x040fe20000001828 */
[----:B------:R-:W1:Y:S07]  /*f290*/  LDSM.16.M88.4 R24, [R0+0xa000] ;  /* 0x00a000000018783b */ /* 0x000e6e0000000200 */
[C---:B------:R-:W-:Y:S08]  /*f2a0*/  HMMA.16816.F32 R60, R8.reuse, R34, R48 ;  /* 0x00000022083c723c */ /* 0x040ff00000001830 */
[C---:B------:R-:W-:Y:S08]  /*f2b0*/  HMMA.16816.F32 R40, R8.reuse, R22, R204 ;  /* 0x000000160828723c */ /* 0x040ff000000018cc */
[C---:B------:R-:W-:Y:S08]  /*f2c0*/  HMMA.16816.F32 R32, R8.reuse, R12, R212 ;  /* 0x0000000c0820723c */ /* 0x040ff000000018d4 */
[C---:B------:R-:W-:Y:S01]  /*f2d0*/  HMMA.16816.F32 R204, R8.reuse, R14, R168 ;  /* 0x0000000e08cc723c */ /* 0x040fe200000018a8 */
[----:B------:R-:W2:Y:S07]  /*f2e0*/  LDSM.16.M88.4 R12, [R17+0x4000] ;  /* 0x00400000110c783b */ /* 0x000eae0000000200 */
        /* <DEDUP_REMOVED lines=12> */
[----:B------:R-:W-:Y:S08]  /*f3b0*/  HMMA.16816.F32 R212, R4, R24, R212 ;  /* 0x0000001804d4723c */ /* 0x000ff000000018d4 */
[----:B--2---:R-:W-:Y:S03]  /*f3c0*/  HMMA.16816.F32 R168, R12, R26, R60 ;  /* 0x0000001a0ca8723c */ /* 0x004fe6000000183c */
[----:B------:R-:W-:Y:S01]  /*f3d0*/  MOV R16, R64 ;  /* 0x0000004000107202 */ /* 0x000fe20000000f00 */
[----:B------:R-:W-:Y:S01]  /*f3e0*/  IMAD.MOV.U32 R17, RZ, RZ, R65 ;  /* 0x000000ffff117224 */ /* 0x000fe200078e0041 */
[----:B----4-:R-:W-:Y:S01]  /*f3f0*/  MOV R0, R67 ;  /* 0x0000004300007202 */ /* 0x010fe20000000f00 */
[----:B------:R-:W-:-:S02]  /*f400*/  IMAD.MOV.U32 R3, RZ, RZ, R66 ;  /* 0x000000ffff037224 */ /* 0x000fc400078e0042 */
[C---:B---3--:R-:W-:Y:S03]  /*f410*/  HMMA.16816.F32 R60, R12.reuse, R22, R52 ;  /* 0x000000160c3c723c */ /* 0x048fe60000001834 */
[----:B------:R-:W-:Y:S01]  /*f420*/  IMAD.MOV.U32 R39, RZ, RZ, R212 ;  /* 0x000000ffff277224 */ /* 0x000fe200078e00d4 */
[----:B------:R-:W-:Y:S01]  /*f430*/  MOV R38, R213 ;  /* 0x000000d500267202 */ /* 0x000fe20000000f00 */
[----:B------:R-:W-:Y:S02]  /*f440*/  IMAD.MOV.U32 R37, RZ, RZ, R214 ;  /* 0x000000ffff257224 */ /* 0x000fe400078e00d6 */
[----:B------:R-:W-:Y:S01]  /*f450*/  IMAD.MOV.U32 R19, RZ, RZ, R215 ;  /* 0x000000ffff137224 */ /* 0x000fe200078e00d7 */
[C---:B------:R-:W-:Y:S08]  /*f460*/  HMMA.16816.F32 R64, R12.reuse, R20, R56 ;  /* 0x000000140c40723c */ /* 0x040ff00000001838 */
[----:B------:R-:W-:Y:S08]  /*f470*/  HMMA.16816.F32 R52, R12, R8, R48 ;  /* 0x000000080c34723c */ /* 0x000ff00000001830 */
[C---:B------:R-:W-:Y:S08]  /*f480*/  HMMA.16816.F32 R248, R4.reuse, R20, R248 ;  /* 0x0000001404f8723c */ /* 0x040ff000000018f8 */
[C---:B------:R-:W-:Y:S01]  /*f490*/  HMMA.16816.F32 R244, R4.reuse, R22, R244 ;  /* 0x0000001604f4723c */ /* 0x040fe200000018f4 */
[----:B------:R-:W-:Y:S07]  /*f4a0*/  LDSM.16.M88.4 R20, [R2+0xb000] ;  /* 0x00b000000214783b */ /* 0x000fee0000000200 */
[C---:B------:R-:W-:Y:S08]  /*f4b0*/  HMMA.16816.F32 R224, R4.reuse, R8, R224 ;  /* 0x0000000804e0723c */ /* 0x040ff000000018e0 */
[C---:B------:R-:W-:Y:S08]  /*f4c0*/  HMMA.16816.F32 R220, R4.reuse, R10, R220 ;  /* 0x0000000a04dc723c */ /* 0x040ff000000018dc */
[C---:B------:R-:W-:Y:S08]  /*f4d0*/  HMMA.16816.F32 R212, R4.reuse, R44, R216 ;  /* 0x0000002c04d4723c */ /* 0x040ff000000018d8 */
[----:B------:R-:W-:Y:S01]  /*f4e0*/  HMMA.16816.F32 R208, R4, R46, R208 ;  /* 0x0000002e04d0723c */ /* 0x000fe200000018d0 */
[----:B------:R-:W1:Y:S07]  /*f4f0*/  LDSM.16.M88.4 R4, [R18+0x6000] ;  /* 0x006000001204783b */ /* 0x000e6e0000000200 */
[C---:B------:R-:W-:Y:S01]  /*f500*/  HMMA.16816.F32 R172, R12.reuse, R24, R172 ;  /* 0x000000180cac723c */ /* 0x040fe200000018ac */
[----:B------:R-:W2:Y:S07]  /*f510*/  LDSM.16.M88.4 R24, [R2+0xa800] ;  /* 0x00a800000218783b */ /* 0x000eae0000000200 */
[C---:B------:R-:W-:Y:S01]  /*f520*/  HMMA.16816.F32 R56, R12.reuse, R10, R40 ;  /* 0x0000000a0c38723c */ /* 0x040fe20000001828 */
[----:B------:R-:W-:Y:S04]  /*f530*/  LDSM.16.M88.4 R40, [R2+0xb800] ;  /* 0x00b800000228783b */ /* 0x000fe80000000200 */
[----:B------:R3:W-:Y:S03]  /*f540*/  LDSM.16.M88.4 R8, [R18+0x4000] ;  /* 0x004000001208783b */ /* 0x0007e60000000200 */
[----:B------:R-:W-:Y:S01]  /*f550*/  HMMA.16816.F32 R48, R12, R44, R32 ;  /* 0x0000002c0c30723c */ /* 0x000fe20000001820 */
[----:B------:R4:W2:Y:S01]  /*f560*/  LDSM.16.M88.4 R32, [R2+0xa000] ;  /* 0x00a000000220783b */ /* 0x0008a20000000200 */
[----:B------:R-:W-:Y:S01]  /*f570*/  IMAD.MOV.U32 R219, RZ, RZ, R19 ;  /* 0x000000ffffdb7224 */ /* 0x000fe200078e0013 */
[----:B------:R-:W-:Y:S01]  /*f580*/  MOV R218, R37 ;  /* 0x0000002500da7202 */ /* 0x000fe20000000f00 */
[----:B------:R-:W-:Y:S01]  /*f590*/  IMAD.MOV.U32 R216, RZ, RZ, R39 ;  /* 0x000000ffffd87224 */ /* 0x000fe200078e0027 */
[----:B------:R-:W-:Y:S01]  /*f5a0*/  MOV R19, R0 ;  /* 0x0000000000137202 */ /* 0x000fe20000000f00 */
[----:B------:R-:W-:Y:S01]  /*f5b0*/  IMAD.MOV.U32 R217, RZ, RZ, R38 ;  /* 0x000000ffffd97224 */ /* 0x000fe200078e0026 */
[----:B------:R-:W-:-:S04]  /*f5c0*/  DEPBAR.LE SB0, 0x0 ;  /* 0x000080000000791a */ /* 0x000fc80000000000 */
[----:B------:R-:W-:Y:S01]  /*f5d0*/  HMMA.16816.F32 R44, R12, R46, R204 ;  /* 0x0000002e0c2c723c */ /* 0x000fe200000018cc */
[----:B------:R-:W-:Y:S02]  /*f5e0*/  IMAD.U32 R0, RZ, RZ, UR20 ;  /* 0x00000014ff007e24 */ /* 0x000fe4000f8e00ff */
[----:B---3--:R-:W-:-:S05]  /*f5f0*/  IMAD.MOV.U32 R18, RZ, RZ, R3 ;  /* 0x000000ffff127224 */ /* 0x008fca00078e0003 */
[----:B-1----:R-:W-:Y:S01]  /*f600*/  HMMA.16816.F32 R224, R4, R20, R224 ;  /* 0x0000001404e0723c */ /* 0x002fe200000018e0 */
[----:B----4-:R-:W-:-:S07]  /*f610*/  IMAD.SHL.U32 R2, R234, 0x2, RZ ;  /* 0x00000002ea027824 */ /* 0x010fce00078e00ff */
[----:B--2---:R-:W-:Y:S01]  /*f620*/  HMMA.16816.F32 R248, R4, R24, R248 ;  /* 0x0000001804f8723c */ /* 0x004fe200000018f8 */
[----:B------:R-:W-:-:S07]  /*f630*/  LOP3.LUT R2, R2, 0x6, RZ, 0xc0, !PT ;  /* 0x0000000602027812 */ /* 0x000fce00078ec0ff */
[----:B------:R-:W-:Y:S01]  /*f640*/  HMMA.16816.F32 R244, R4, R26, R244 ;  /* 0x0000001a04f4723c */ /* 0x000fe200000018f4 */
[----:B------:R-:W-:-:S07]  /*f650*/  LEA R0, R0, R2, 0x6 ;  /* 0x0000000200007211 */ /* 0x000fce00078e30ff */
[C---:B------:R-:W-:Y:S08]  /*f660*/  HMMA.16816.F32 R216, R4.reuse, R32, R216 ;  /* 0x0000002004d8723c */ /* 0x040ff000000018d8 */
[C---:B------:R-:W-:Y:S08]  /*f670*/  HMMA.16816.F32 R204, R4.reuse, R34, R16 ;  /* 0x0000002204cc723c */ /* 0x040ff00000001810 */
[C---:B------:R-:W-:Y:S08]  /*f680*/  HMMA.16816.F32 R220, R4.reuse, R22, R220 ;  /* 0x0000001604dc723c */ /* 0x040ff000000018dc */
[C---:B------:R-:W-:Y:S08]  /*f690*/  HMMA.16816.F32 R212, R4.reuse, R40, R212 ;  /* 0x0000002804d4723c */ /* 0x040ff000000018d4 */
[----:B------:R-:W-:Y:S08]  /*f6a0*/  HMMA.16816.F32 R208, R4, R42, R208 ;  /* 0x0000002a04d0723c */ /* 0x000ff000000018d0 */
[----:B------:R-:W-:Y:S01]  /*f6b0*/  HMMA.16816.F32 R4, R8, R32, R172 ;  /* 0x000000200804723c */ /* 0x000fe200000018ac */
[----:B------:R-:W-:-:S02]  /*f6c0*/  VIADD R15, R0, 0xffffff40 ;  /* 0xffffff40000f7836 */ /* 0x000fc40000000000 */
[----:B------:R-:W-:-:S05]  /*f6d0*/  VIADD R14, R0, 0xffffff41 ;  /* 0xffffff41000e7836 */ /* 0x000fca0000000000 */
[----:B------:R-:W-:Y:S01]  /*f6e0*/  HMMA.16816.F32 R32, R8, R34, R168 ;  /* 0x000000220820723c */ /* 0x000fe200000018a8 */
[----:B------:R-:W-:-:S07]  /*f6f0*/  ISETP.GE.AND P1, PT, R15, R28, PT ;  /* 0x0000001c0f00720c */ /* 0x000fce0003f26270 */
[----:B------:R-:W-:Y:S03]  /*f700*/  HMMA.16816.F32 R16, R8, R24, R64 ;  /* 0x000000180810723c */ /* 0x000fe60000001840 */
[----:B------:R-:W-:-:S05]  /*f710*/  FSEL R37, R4, -INF , !P1 ;  /* 0xff80000004257808 */ /* 0x000fca0004800000 */
[----:B------:R-:W-:Y:S01]  /*f720*/  HMMA.16816.F32 R24, R8, R26, R60 ;  /* 0x0000001a0818723c */ /* 0x000fe2000000183c */
[----:B------:R-:W-:-:S07]  /*f730*/  ISETP.GE.AND P1, PT, R14, R29, PT ;  /* 0x0000001d0e00720c */ /* 0x000fce0003f26270 */
[----:B------:R-:W-:Y:S01]  /*f740*/  HMMA.16816.F32 R60, R8, R22, R56 ;  /* 0x00000016083c723c */ /* 0x000fe20000001838 */
[----:B------:R-:W-:-:S07]  /*f750*/  ISETP.GE.AND P4, PT, R15, R29, PT ;  /* 0x0000001d0f00720c */ /* 0x000fce0003f86270 */
[----:B------:R-:W-:Y:S01]  /*f760*/  HMMA.16816.F32 R56, R8, R40, R48 ;  /* 0x000000280838723c */ /* 0x000fe20000001830 */
[----:B------:R-:W-:-:S07]  /*f770*/  FSEL R39, R7, -INF , !P1 ;  /* 0xff80000007277808 */ /* 0x000fce0004800000 */
[----:B------:R-:W-:Y:S01]  /*f780*/  HMMA.16816.F32 R52, R8, R20, R52 ;  /* 0x000000140834723c */ /* 0x000fe20000001834 */
[----:B------:R-:W-:-:S07]  /*f790*/  IADD3 R7, PT, PT, R0, -0xaf, RZ ;  /* 0xffffff5100077810 */ /* 0x000fce0007ffe0ff */
[----:B------:R-:W-:Y:S01]  /*f7a0*/  HMMA.16816.F32 R48, R8, R42, R44 ;  /* 0x0000002a0830723c */ /* 0x000fe2000000182c */
[C---:B------:R-:W-:Y:S01]  /*f7b0*/  VIADD R9, R0.reuse, 0xffffff49 ;  /* 0xffffff4900097836 */ /* 0x040fe20000000000 */
[----:B------:R-:W-:-:S04]  /*f7c0*/  IADD3 R10, PT, PT, R0, -0xb8, RZ ;  /* 0xffffff48000a7810 */ /* 0x000fc80007ffe0ff */
[-C--:B------:R-:W-:Y:S01]  /*f7d0*/  ISETP.GE.AND P1, PT, R9, R28.reuse, PT ;  /* 0x0000001c0900720c */ /* 0x080fe20003f26270 */
[----:B------:R-:W-:Y:S01]  /*f7e0*/  VIADD R8, R0, 0xffffff50 ;  /* 0xffffff5000087836 */ /* 0x000fe20000000000 */
[----:B------:R-:W-:Y:S01]  /*f7f0*/  FSEL R40, R6, -INF , !P4 ;  /* 0xff80000006287808 */ /* 0x000fe20006000000 */
[----:B------:R-:W-:Y:S01]  /*f800*/  VIADD R6, R0, 0xffffff58 ;  /* 0xffffff5800067836 */ /* 0x000fe20000000000 */
[-C--:B------:R-:W-:Y:S02]  /*f810*/  ISETP.GE.AND P4, PT, R10, R28.reuse, PT ;  /* 0x0000001c0a00720c */ /* 0x080fe40003f86270 */
[----:B------:R-:W-:Y:S02]  /*f820*/  FSEL R42, R33, -INF , !P1 ;  /* 0xff800000212a7808 */ /* 0x000fe40004800000 */
[-C--:B------:R-:W-:Y:S02]  /*f830*/  ISETP.GE.AND P5, PT, R14, R28.reuse, PT ;  /* 0x0000001c0e00720c */ /* 0x080fe40003fa6270 */
[----:B------:R-:W-:-:S02]  /*f840*/  ISETP.GE.AND P1, PT, R7, R28, PT ;  /* 0x0000001c0700720c */ /* 0x000fc40003f26270 */
[----:B------:R-:W-:Y:S02]  /*f850*/  FSEL R41, R32, -INF , !P4 ;  /* 0xff80000020297808 */ /* 0x000fe40006000000 */
[----:B------:R-:W-:Y:S02]  /*f860*/  FSEL R38, R5, -INF , !P5 ;  /* 0xff80000005267808 */ /* 0x000fe40006800000 */
[-C--:B------:R-:W-:Y:S02]  /*f870*/  ISETP.GE.AND P4, PT, R8, R28.reuse, PT ;  /* 0x0000001c0800720c */ /* 0x080fe40003f86270 */
[----:B------:R-:W-:Y:S02]  /*f880*/  FSEL R65, R17, -INF , !P1 ;  /* 0xff80000011417808 */ /* 0x000fe40004800000 */
[----:B------:R-:W-:Y:S02]  /*f890*/  ISETP.GE.AND P1, PT, R9, R29, PT ;  /* 0x0000001d0900720c */ /* 0x000fe40003f26270 */
[----:B------:R-:W-:Y:S01]  /*f8a0*/  ISETP.GE.AND P5, PT, R6, R28, PT ;  /* 0x0000001c0600720c */ /* 0x000fe20003fa6270 */
[----:B------:R-:W-:Y:S01]  /*f8b0*/  VIADD R5, R0, 0xffffff59 ;  /* 0xffffff5900057836 */ /* 0x000fe20000000000 */
[----:B------:R-:W-:-:S02]  /*f8c0*/  FSEL R66, R16, -INF , !P4 ;  /* 0xff80000010427808 */ /* 0x000fc40006000000 */
[-C--:B------:R-:W-:Y:S02]  /*f8d0*/  ISETP.GE.AND P4, PT, R10, R29.reuse, PT ;  /* 0x0000001d0a00720c */ /* 0x080fe40003f86270 */
[----:B------:R-:W-:Y:S02]  /*f8e0*/  FSEL R44, R35, -INF , !P1 ;  /* 0xff800000232c7808 */ /* 0x000fe40004800000 */
[----:B------:R-:W-:Y:S02]  /*f8f0*/  FSEL R64, R24, -INF , !P5 ;  /* 0xff80000018407808 */ /* 0x000fe40006800000 */
[-C--:B------:R-:W-:Y:S02]  /*f900*/  ISETP.GE.AND P1, PT, R8, R29.reuse, PT ;  /* 0x0000001d0800720c */ /* 0x080fe40003f26270 */
[----:B------:R-:W-:Y:S02]  /*f910*/  ISETP.GE.AND P5, PT, R7, R29, PT ;  /* 0x0000001d0700720c */ /* 0x000fe40003fa6270 */
[----:B------:R-:W-:-:S02]  /*f920*/  IADD3 R16, PT, PT, R0, -0x88, RZ ;  /* 0xffffff7800107810 */ /* 0x000fc40007ffe0ff */
[----:B------:R-:W-:Y:S02]  /*f930*/  FSEL R43, R34, -INF , !P4 ;  /* 0xff800000222b7808 */ /* 0x000fe40006000000 */
[-C--:B------:R-:W-:Y:S02]  /*f940*/  ISETP.GE.AND P4, PT, R5, R28.reuse, PT ;  /* 0x0000001c0500720c */ /* 0x080fe40003f86270 */
[----:B------:R-:W-:Y:S02]  /*f950*/  FSEL R67, R18, -INF , !P1 ;  /* 0xff80000012437808 */ /* 0x000fe40004800000 */
[----:B------:R-:W-:Y:S02]  /*f960*/  FSEL R173, R19, -INF , !P5 ;  /* 0xff80000013ad7808 */ /* 0x000fe40006800000 */
[----:B------:R-:W-:Y:S02]  /*f970*/  ISETP.GE.AND P1, PT, R5, R29, PT ;  /* 0x0000001d0500720c */ /* 0x000fe40003f26270 */
[----:B------:R-:W-:-:S02]  /*f980*/  ISETP.GE.AND P5, PT, R16, R28, PT ;  /* 0x0000001c1000720c */ /* 0x000fc40003fa6270 */
[C---:B------:R-:W-:Y:S01]  /*f990*/  IADD3 R4, PT, PT, R0.reuse, -0xa0, RZ ;  /* 0xffffff6000047810 */ /* 0x040fe20007ffe0ff */
[C---:B------:R-:W-:Y:S01]  /*f9a0*/  VIADD R3, R0.reuse, 0xffffff61 ;  /* 0xffffff6100037836 */ /* 0x040fe20000000000 */
[----:B------:R-:W-:Y:S01]  /*f9b0*/  FSEL R168, R25, -INF , !P4 ;  /* 0xff80000019a87808 */ /* 0x000fe20006000000 */
[----:B------:R-:W-:Y:S01]  /*f9c0*/  VIADD R13, R0, 0xffffff68 ;  /* 0xffffff68000d7836 */ /* 0x000fe20000000000 */
[----:B------:R-:W-:Y:S02]  /*f9d0*/  ISETP.GE.AND P4, PT, R6, R29, PT ;  /* 0x0000001d0600720c */ /* 0x000fe40003f86270 */
[----:B------:R-:W-:Y:S02]  /*f9e0*/  FSEL R174, R27, -INF , !P1 ;  /* 0xff8000001bae7808 */ /* 0x000fe40004800000 */
[----:B------:R-:W-:Y:S02]  /*f9f0*/  FSEL R228, R48, -INF , !P5 ;  /* 0xff80000030e47808 */ /* 0x000fe40006800000 */
[----:B------:R-:W-:-:S02]  /*fa00*/  ISETP.GE.AND P1, PT, R4, R28, PT ;  /* 0x0000001c0400720c */ /* 0x000fc40003f26270 */
[----:B------:R-:W-:Y:S01]  /*fa10*/  FSEL R175, R26, -INF , !P4 ;  /* 0xff8000001aaf7808 */ /* 0x000fe20006000000 */
[----:B------:R1:W-:Y:S01]  /*fa20*/  STL [R1+0x30], R228 ;  /* 0x000030e401007387 */ /* 0x0003e20000100800 */
[----:B------:R-:W-:Y:S01]  /*fa30*/  BAR.SYNC.DEFER_BLOCKING 0x0 ;  /* 0x0000000000007b1d */ /* 0x000fe20000010000 */
[-C--:B------:R-:W-:Y:S01]  /*fa40*/  ISETP.GE.AND P4, PT, R3, R28.reuse, PT ;  /* 0x0000001c0300720c */ /* 0x080fe20003f86270 */
[----:B------:R-:W-:Y:S01]  /*fa50*/  VIADD R11, R0, 0xffffff70 ;  /* 0xffffff70000b7836 */ /* 0x000fe20000000000 */
[----:B------:R-:W-:Y:S02]  /*fa60*/  FSEL R171, R52, -INF , !P1 ;  /* 0xff80000034ab7808 */ /* 0x000fe40004800000 */
[C---:B------:R-:W-:Y:S02]  /*fa70*/  IADD3 R12, PT, PT, R0.reuse, -0x97, RZ ;  /* 0xffffff69000c7810 */ /* 0x040fe40007ffe0ff */
[----:B------:R-:W-:Y:S01]  /*fa80*/  ISETP.GE.AND P1, PT, R13, R28, PT ;  /* 0x0000001c0d00720c */ /* 0x000fe20003f26270 */
[----:B------:R-:W-:Y:S01]  /*fa90*/  VIADD R2, R0, 0xffffff71 ;  /* 0xffffff7100027836 */ /* 0x000fe20000000000 */
[----:B------:R-:W-:-:S02]  /*faa0*/  FSEL R172, R53, -INF , !P4 ;  /* 0xff80000035ac7808 */ /* 0x000fc40006000000 */
[-C--:B------:R-:W-:Y:S02]  /*fab0*/  ISETP.GE.AND P4, PT, R12, R28.reuse, PT ;  /* 0x0000001c0c00720c */ /* 0x080fe40003f86270 */
[----:B------:R-:W-:Y:S02]  /*fac0*/  FSEL R241, R60, -INF , !P1 ;  /* 0xff8000003cf17808 */ /* 0x000fe40004800000 */
[-C--:B------:R-:W-:Y:S01]  /*fad0*/  ISETP.GE.AND P1, PT, R11, R28.reuse, PT ;  /* 0x0000001c0b00720c */ /* 0x080fe20003f26270 */
[----:B------:R-:W-:Y:S01]  /*fae0*/  UISETP.NE.AND UP0, UPT, UR20, 0x3, UPT ;  /* 0x000000031400788c */ /* 0x000fe2000bf05270 */
[----:B------:R-:W-:Y:S01]  /*faf0*/  FSEL R61, R61, -INF , !P4 ;  /* 0xff8000003d3d7808 */ /* 0x000fe20006000000 */
[----:B------:R-:W-:Y:S01]  /*fb00*/  VIADD R0, R0, 0xffffff79 ;  /* 0xffffff7900007836 */ /* 0x000fe20000000000 */
[----:B------:R-:W-:Y:S02]  /*fb10*/  ISETP.GE.AND P4, PT, R2, R28, PT ;  /* 0x0000001c0200720c */ /* 0x000fe40003f86270 */
[----:B------:R-:W-:-:S02]  /*fb20*/  FSEL R56, R56, -INF , !P1 ;  /* 0xff80000038387808 */ /* 0x000fc40004800000 */
[-C--:B------:R-:W-:Y:S02]  /*fb30*/  ISETP.GE.AND P1, PT, R4, R29.reuse, PT ;  /* 0x0000001d0400720c */ /* 0x080fe40003f26270 */
[----:B------:R-:W-:Y:S02]  /*fb40*/  FSEL R229, R57, -INF , !P4 ;  /* 0xff80000039e57808 */ /* 0x000fe40006000000 */
[----:B------:R-:W-:Y:S02]  /*fb50*/  ISETP.GE.AND P4, PT, R3, R29, PT ;  /* 0x0000001d0300720c */ /* 0x000fe40003f86270 */
[----:B------:R-:W-:Y:S02]  /*fb60*/  FSEL R60, R54, -INF , !P1 ;  /* 0xff800000363c7808 */ /* 0x000fe40004800000 */
[----:B------:R-:W-:Y:S02]  /*fb70*/  ISETP.GE.AND P1, PT, R0, R28, PT ;  /* 0x0000001c0000720c */ /* 0x000fe40003f26270 */
[----:B------:R-:W-:-:S02]  /*fb80*/  FSEL R242, R55, -INF , !P4 ;  /* 0xff80000037f27808 */ /* 0x000fc40006000000 */
[-C--:B------:R-:W-:Y:S02]  /*fb90*/  ISETP.GE.AND P6, PT, R13, R29.reuse, PT ;  /* 0x0000001d0d00720c */ /* 0x080fe40003fc6270 */
[----:B------:R-:W-:Y:S02]  /*fba0*/  FSEL R170, R49, -INF , !P1 ;  /* 0xff80000031aa7808 */ /* 0x000fe40004800000 */
[-C--:B------:R-:W-:Y:S02]  /*fbb0*/  ISETP.GE.AND P5, PT, R12, R29.reuse, PT ;  /* 0x0000001d0c00720c */ /* 0x080fe40003fa6270 */
[----:B------:R-:W-:Y:S01]  /*fbc0*/  ISETP.GE.AND P4, PT, R11, R29, PT ;  /* 0x0000001d0b00720c */ /* 0x000fe20003f86270 */
[----:B-1----:R-:W-:-:S12]  /*fbd0*/  BRA.U !UP0, `(.L_x_253) ;  /* 0x0000000508947547 */ /* 0x002fd8000b800000 */
[----:B------:R-:W-:Y:S01]  /*fbe0*/  UIADD3 UR8, UPT, UPT, UR20, -0x4, URZ ;  /* 0xfffffffc14087890 */ /* 0x000fe2000fffe0ff */
[----:B------:R-:W-:-:S03]  /*fbf0*/  IMAD.U32 R22, RZ, RZ, UR10 ;  /* 0x0000000aff167e24 */ /* 0x000fc6000f8e00ff */
[----:B------:R-:W-:-:S04]  /*fc00*/  UIMAD.WIDE.U32 UR6, UR8, UR10, URZ ;  /* 0x0000000a080672a5 */ /* 0x000fc8000f8e00ff */
[----:B------:R-:W-:Y:S02]  /*fc10*/  UIMAD UR8, UR8, UR11, UR7 ;  /* 0x0000000b080872a4 */ /* 0x000fe4000f8e0207 */
[----:B------:R-:W-:Y:S02]  /*fc20*/  USHF.L.U32 UR7, UR6, 0x6, URZ ;  /* 0x0000000606077899 */ /* 0x000fe400080006ff */
[----:B------:R-:W-:Y:S02]  /*fc30*/  USHF.L.U64.HI UR8, UR6, 0x6, UR8 ;  /* 0x0000000606087899 */ /* 0x000fe40008010208 */
[----:B------:R-:W-:Y:S02]  /*fc40*/  ULEA UR6, UP0, UR10, UR7, 0x4 ;  /* 0x000000070a067291 */ /* 0x000fe4000f8020ff */
[----:B------:R-:W-:Y:S02]  /*fc50*/  IMAD.U32 R18, RZ, RZ, UR7 ;  /* 0x00000007ff127e24 */ /* 0x000fe4000f8e00ff */
[----:B------:R-:W-:Y:S01]  /*fc60*/  IMAD.U32 R19, RZ, RZ, UR7 ;  /* 0x00000007ff137e24 */ /* 0x000fe2000f8e00ff */
[----:B------:R-:W-:Y:S01]  /*fc70*/  ULEA.HI.X UR4, UR10, UR8, UR11, 0x4, UP0 ;  /* 0x000000080a047291 */ /* 0x000fe200080f240b */
[----:B------:R-:W-:Y:S01]  /*fc80*/  IMAD.U32 R17, RZ, RZ, UR8 ;  /* 0x00000008ff117e24 */ /* 0x000fe2000f8e00ff */
[----:B------:R-:W-:Y:S01]  /*fc90*/  @!P3 LEA R18, P1, R18, R240, 0x1 ;  /* 0x000000f01212b211 */ /* 0x000fe200078208ff */
[----:B------:R-:W-:-:S02]  /*fca0*/  IMAD.U32 R21, RZ, RZ, UR7 ;  /* 0x00000007ff157e24 */ /* 0x000fc4000f8e00ff */
[----:B------:R-:W-:Y:S01]  /*fcb0*/  IMAD.U32 R20, RZ, RZ, UR8 ;  /* 0x00000008ff147e24 */ /* 0x000fe2000f8e00ff */
[-C--:B------:R-:W-:Y:S01]  /*fcc0*/  @!P3 LEA.HI.X R19, R19, R239.reuse, R17, 0x1, P1 ;  /* 0x000000ef1313b211 */ /* 0x080fe200008f0c11 */
[----:B------:R-:W-:Y:S02]  /*fcd0*/  IMAD.U32 R17, RZ, RZ, UR7 ;  /* 0x00000007ff117e24 */ /* 0x000fe4000f8e00ff */
[----:B------:R-:W-:Y:S02]  /*fce0*/  IMAD.U32 R23, RZ, RZ, UR6 ;  /* 0x00000006ff177e24 */ /* 0x000fe4000f8e00ff */
[----:B------:R-:W-:Y:S01]  /*fcf0*/  @!PT LDS RZ, [RZ] ;  /* 0x00000000fffff984 */ /* 0x000fe20000000800 */
[----:B------:R-:W-:Y:S01]  /*fd00*/  @!PT LDS RZ, [RZ] ;  /* 0x00000000fffff984 */ /* 0x000fe20000000800 */
[----:B------:R-:W-:Y:S01]  /*fd10*/  @!PT LDS RZ, [RZ] ;  /* 0x00000000fffff984 */ /* 0x000fe20000000800 */
[----:B------:R1:W-:Y:S01]  /*fd20*/  @!P3 LDGSTS.E.BYPASS.LTC128B.128 [R238+0x8000], desc[UR22][R18.64] ;  /* 0x0800000012eebfae */ /* 0x0003e2000b981a16 */
[----:B------:R-:W-:Y:S01]  /*fd30*/  @!P2 LEA R24, P1, R17, R240, 0x1 ;  /* 0x000000f01118a211 */ /* 0x000fe200078208ff */
[----:B------:R-:W-:Y:S02]  /*fd40*/  IMAD.U32 R17, RZ, RZ, UR10 ;  /* 0x0000000aff117e24 */ /* 0x000fe4000f8e00ff */
[----:B------:R2:W-:Y:S01]  /*fd50*/  @P3 STS.128 [R238+0x8000], RZ ;  /* 0x008000ffee003388 */ /* 0x0005e20000000c00 */
[----:B------:R-:W-:Y:S01]  /*fd60*/  @!P2 LEA.HI.X R25, R21, R239, R20, 0x1, P1 ;  /* 0x000000ef1519a211 */ /* 0x000fe200008f0c14 */
[----:B------:R-:W-:Y:S01]  /*fd70*/  IMAD.U32 R21, RZ, RZ, UR10 ;  /* 0x0000000aff157e24 */ /* 0x000fe2000f8e00ff */
[----:B------:R-:W-:Y:S01]  /*fd80*/  @!P3 LEA R17, P1, R17, UR6, 0x4 ;  /* 0x000000061111bc11 */ /* 0x000fe2000f8220ff */
[----:B------:R-:W-:-:S02]  /*fd90*/  IMAD.U32 R20, RZ, RZ, UR11 ;  /* 0x0000000bff147e24 */ /* 0x000fc4000f8e00ff */
[----:B------:R-:W-:Y:S01]  /*fda0*/  @!PT LDS RZ, [RZ] ;  /* 0x00000000fffff984 */ /* 0x000fe20000000800 */
[----:B------:R-:W-:Y:S01]  /*fdb0*/  @!PT LDS RZ, [RZ] ;  /* 0x00000000fffff984 */ /* 0x000fe20000000800 */
[----:B------:R-:W-:Y:S01]  /*fdc0*/  @!PT LDS RZ, [RZ] ;  /* 0x00000000fffff984 */ /* 0x000fe20000000800 */
[----:B------:R2:W-:Y:S03]  /*fdd0*/  @!P2 LDGSTS.E.BYPASS.LTC128B.128 [R238+0xa000], desc[UR22][R24.64+0x80] ;  /* 0x0a00008018eeafae */ /* 0x0005e6000b981a16 */
[C---:B------:R-:W-:Y:S01]  /*fde0*/  @!P3 LEA.HI.X R27, R21.reuse, UR4, R20, 0x4, P1 ;  /* 0x00000004151bbc11 */ /* 0x040fe200088f2414 */
[----:B------:R2:W-:Y:S01]  /*fdf0*/  @P2 STS.128 [R238+0xa000], RZ ;  /* 0x00a000ffee002388 */ /* 0x0005e20000000c00 */
[----:B------:R-:W-:-:S04]  /*fe00*/  @!P2 LEA R21, P1, R21, UR6, 0x4 ;  /* 0x000000061515ac11 */ /* 0x000fc8000f8220ff */
[----:B------:R-:W-:Y:S01]  /*fe10*/  @!P2 LEA.HI.X R26, R22, UR4, R20, 0x4, P1 ;  /* 0x00000004161aac11 */ /* 0x000fe200088f2414 */
[----:B------:R-:W-:Y:S02]  /*fe20*/  IMAD.U32 R22, RZ, RZ, UR6 ;  /* 0x00000006ff167e24 */ /* 0x000fe4000f8e00ff */
[----:B------:R-:W-:-:S03]  /*fe30*/  IMAD.U32 R20, RZ, RZ, UR4 ;  /* 0x00000004ff147e24 */ /* 0x000fc6000f8e00ff */
[----:B------:R-:W-:Y:S01]  /*fe40*/  @!P3 LEA R34, P1, R22, R240, 0x1 ;  /* 0x000000f01622b211 */ /* 0x000fe200078208ff */
[----:B-1----:R-:W-:-:S03]  /*fe50*/  IMAD.U32 R19, RZ, RZ, UR10 ;  /* 0x0000000aff137e24 */ /* 0x002fc6000f8e00ff */
[----:B------:R-:W-:Y:S01]  /*fe60*/  @!P3 LEA.HI.X R35, R23, R239, R20, 0x1, P1 ;  /* 0x000000ef1723b211 */ /* 0x000fe200008f0c14 */
[----:B------:R-:W-:Y:S01]  /*fe70*/  IMAD.U32 R18, RZ, RZ, UR10 ;  /* 0x0000000aff127e24 */ /* 0x000fe2000f8e00ff */
[----:B------:R-:W-:-:S03]  /*fe80*/  @!P2 LEA R22, P1, R22, R240, 0x1 ;  /* 0x000000f01616a211 */ /* 0x000fc600078208ff */
[----:B------:R-:W-:Y:S01]  /*fe90*/  @!PT LDS RZ, [RZ] ;  /* 0x00000000fffff984 */ /* 0x000fe20000000800 */
[----:B------:R-:W-:Y:S01]  /*fea0*/  @!PT LDS RZ, [RZ] ;  /* 0x00000000fffff984 */ /* 0x000fe20000000800 */
[----:B------:R-:W-:Y:S01]  /*feb0*/  @!PT LDS RZ, [RZ] ;  /* 0x00000000fffff984 */ /* 0x000fe20000000800 */
[----:B------:R2:W-:Y:S01]  /*fec0*/  @!P3 LDGSTS.E.BYPASS.LTC128B.128 [R238+0x8800], desc[UR22][R34.64] ;  /* 0x0880000022eebfae */ /* 0x0005e2000b981a16 */
[-C--:B------:R-:W-:Y:S02]  /*fed0*/  @!P2 LEA.HI.X R23, R23, R239.reuse, R20, 0x1, P1 ;  /* 0x000000ef1717a211 */ /* 0x080fe400008f0c14 */
[CC--:B------:R-:W-:Y:S01]  /*fee0*/  @!P3 LEA R32, P1, R17.reuse, R240.reuse, 0x1 ;  /* 0x000000f01120b211 */ /* 0x0c0fe200078208ff */
[----:B------:R2:W-:Y:S03]  /*fef0*/  @P3 STS.128 [R238+0x8800], RZ ;  /* 0x008800ffee003388 */ /* 0x0005e60000000c00 */
[-C--:B------:R-:W-:Y:S01]  /*ff00*/  @!P3 LEA.HI.X R33, R17, R239.reuse, R27, 0x1, P1 ;  /* 0x000000ef1121b211 */ /* 0x080fe200008f0c1b */
[----:B------:R-:W-:Y:S01]  /*ff10*/  IMAD.U32 R27, RZ, RZ, UR10 ;  /* 0x0000000aff1b7e24 */ /* 0x000fe2000f8e00ff */
[C---:B------:R-:W-:Y:S01]  /*ff20*/  @!P2 LEA R20, P1, R21.reuse, R240, 0x1 ;  /* 0x000000f01514a211 */ /* 0x040fe200078208ff */
[----:B------:R-:W-:Y:S01]  /*ff30*/  IMAD.U32 R17, RZ, RZ, UR11 ;  /* 0x0000000bff117e24 */ /* 0x000fe2000f8e00ff */
[----:B------:R-:W-:Y:S01]  /*ff40*/  @!PT LDS RZ, [RZ] ;  /* 0x00000000fffff984 */ /* 0x000fe20000000800 */
[----:B------:R-:W-:Y:S01]  /*ff50*/  @!PT LDS RZ, [RZ] ;  /* 0x00000000fffff984 */ /* 0x000fe20000000800 */
[----:B------:R-:W-:Y:S01]  /*ff60*/  @!PT LDS RZ, [RZ] ;  /* 0x00000000fffff984 */ /* 0x000fe20000000800 */
[----:B------:R2:W-:Y:S02]  /*ff70*/  @!P2 LDGSTS.E.BYPASS.LTC128B.128 [R238+0xa800], desc[UR22][R22.64+0x80] ;  /* 0x0a80008016eeafae */ /* 0x0005e4000b981a16 */
[----:B------:R-:W-:Y:S01]  /*ff80*/  @!P2 LEA.HI.X R21, R21, R239, R26, 0x1, P1 ;  /* 0x000000ef1515a211 */ /* 0x000fe200008f0c1a */
[----:B------:R-:W-:Y:S01]  /*ff90*/  IMAD.U32 R26, RZ, RZ, UR10 ;  /* 0x0000000aff1a7e24 */ /* 0x000fe2000f8e00ff */
[----:B------:R-:W-:Y:S01]  /*ffa0*/  @!P3 LEA R27, P1, R27, UR7, 0x4 ;  /* 0x000000071b1bbc11 */ /* 0x000fe2000f8220ff */
[----:B------:R2:W-:Y:S03]  /*ffb0*/  @P2 STS.128 [R238+0xa800], RZ ;  /* 0x00a800ffee002388 */ /* 0x0005e60000000c00 */
[----:B------:R-:W-:Y:S01]  /*ffc0*/  @!P3 LEA.HI.X R28, R26, UR8, R17, 0x4, P1 ;  /* 0x000000081a1cbc11 */ /* 0x000fe200088f2411 */
[----:B------:R-:W-:Y:S01]  /*ffd0*/  IMAD.U32 R17, RZ, RZ, UR10 ;  /* 0x0000000aff117e24 */ /* 0x000fe2000f8e00ff */
[----:B------:R-:W-:Y:S01]  /*ffe0*/  @!PT LDS RZ, [RZ] ;  /* 0x00000000fffff984 */ /* 0x000fe20000000800 */
[----:B------:R-:W-:Y:S01]  /*fff0*/  @!PT LDS RZ, [RZ] ;  /* 0x00000000fffff984 */ /* 0x000fe20000000800 */
[----:B------:R-:W-:Y:S01]  /*10000*/  @!PT LDS RZ, [RZ] ;  /* 0x00000000fffff984 */ /* 0x000fe20000000800 */
[----:B------:R2:W-:Y:S01]  /*10010*/  @!P3 LDGSTS.E.BYPASS.LTC128B.128 [R238+0x9000], desc[UR22][R32.64] ;  /* 0x0900000020eebfae */ /* 0x0005e2000b981a16 */
[----:B------:R-:W-:-:S03]  /*10020*/  IMAD.U32 R26, RZ, RZ, UR11 ;  /* 0x0000000bff1a7e24 */ /* 0x000fc6000f8e00ff */
[----:B------:R-:W-:Y:S01]  /*10030*/  @!P3 LEA R17, P1, R17, R27, 0x5 ;  /* 0x0000001b1111b211 */ /* 0x000fe200078228ff */
[----:B------:R-:W-:Y:S01]  /*10040*/  IMAD.U32 R27, RZ, RZ, UR10 ;  /* 0x0000000aff1b7e24 */ /* 0x000fe2000f8e00ff */
[----:B------:R2:W-:Y:S04]  /*10050*/  @P3 STS.128 [R238+0x9000], RZ ;  /* 0x009000ffee003388 */ /* 0x0005e80000000c00 */
[----:B------:R-:W-:Y:S01]  /*10060*/  @!P3 LEA.HI.X R27, R27, R28, R26, 0x5, P1 ;  /* 0x0000001c1b1bb211 */ /* 0x000fe200008f2c1a */
[----:B------:R-:W-:Y:S01]  /*10070*/  @!PT LDS RZ, [RZ] ;  /* 0x00000000fffff984 */ /* 0x000fe20000000800 */
[----:B------:R-:W-:Y:S01]  /*10080*/  @!PT LDS RZ, [RZ] ;  /* 0x00000000fffff984 */ /* 0x000fe20000000800 */
[----:B------:R-:W-:Y:S01]  /*10090*/  @!PT LDS RZ, [RZ] ;  /* 0x00000000fffff984 */ /* 0x000fe20000000800 */
[----:B------:R2:W-:Y:S01]  /*100a0*/  @!P2 LDGSTS.E.BYPASS.LTC128B.128 [R238+0xb000], desc[UR22][R20.64+0x80] ;  /* 0x0b00008014eeafae */ /* 0x0005e2000b981a16 */
[----:B------:R-:W-:-:S03]  /*100b0*/  @!P3 LEA R26, P1, R17, R240, 0x1 ;  /* 0x000000f0111ab211 */ /* 0x000fc600078208ff */
[----:B------:R2:W-:Y:S01]  /*100c0*/  @P2 STS.128 [R238+0xb000], RZ ;  /* 0x00b000ffee002388 */ /* 0x0005e20000000c00 */
[----:B------:R-:W-:Y:S01]  /*100d0*/  @!P3 LEA.HI.X R27, R17, R239, R27, 0x1, P1 ;  /* 0x000000ef111bb211 */ /* 0x000fe200008f0c1b */
[----:B------:R-:W-:Y:S01]  /*100e0*/  IMAD.U32 R17, RZ, RZ, UR11 ;  /* 0x0000000bff117e24 */ /* 0x000fe2000f8e00ff */
[----:B------:R-:W-:-:S03]  /*100f0*/  @!P2 LEA R19, P1, R19, UR7, 0x4 ;  /* 0x000000071313ac11 */ /* 0x000fc6000f8220ff */
[----:B------:R-:W-:Y:S01]  /*10100*/  @!PT LDS RZ, [RZ] ;  /* 0x00000000fffff984 */ /* 0x000fe20000000800 */
[----:B------:R-:W-:Y:S01]  /*10110*/  @!PT LDS RZ, [RZ] ;  /* 0x00000000fffff984 */ /* 0x000fe20000000800 */
[----:B------:R-:W-:Y:S01]  /*10120*/  @!PT LDS RZ, [RZ] ;  /* 0x00000000fffff984 */ /* 0x000fe20000000800 */
[----:B------:R2:W-:Y:S01]  /*10130*/  @!P3 LDGSTS.E.BYPASS.LTC128B.128 [R238+0x9800], desc[UR22][R26.64] ;  /* 0x098000001aeebfae */ /* 0x0005e2000b981a16 */
[----:B------:R-:W-:Y:S01]  /*10140*/  @!P2 LEA.HI.X R28, R18, UR8, R17, 0x4, P1 ;  /* 0x00000008121cac11 */ /* 0x000fe200088f2411 */
[----:B------:R-:W-:Y:S02]  /*10150*/  IMAD.U32 R17, RZ, RZ, UR10 ;  /* 0x0000000aff117e24 */ /* 0x000fe4000f8e00ff */
[----:B------:R-:W-:Y:S01]  /*10160*/  IMAD.U32 R18, RZ, RZ, UR11 ;  /* 0x0000000bff127e24 */ /* 0x000fe2000f8e00ff */
[----:B------:R2:W-:Y:S02]  /*10170*/  @P3 STS.128 [R238+0x9800], RZ ;  /* 0x009800ffee003388 */ /* 0x0005e40000000c00 */
[----:B------:R-:W-:Y:S01]  /*10180*/  @!P2 LEA R17, P1, R17, R19, 0x5 ;  /* 0x000000131111a211 */ /* 0x000fe200078228ff */
[----:B------:R-:W-:-:S05]  /*10190*/  IMAD.U32 R19, RZ, RZ, UR10 ;  /* 0x0000000aff137e24 */ /* 0x000fca000f8e00ff */
[----:B------:R-:W-:Y:S02]  /*101a0*/  @!P2 LEA.HI.X R19, R19, R28, R18, 0x5, P1 ;  /* 0x0000001c1313a211 */ /* 0x000fe400008f2c12 */
        /* <DEDUP_REMOVED lines=8> */
.L_x_253:
[-C--:B------:R-:W-:Y:S01]  /*10230*/  ISETP.GE.AND P2, PT, R2, R29.reuse, PT ;  /* 0x0000001d0200720c */ /* 0x080fe20003f46270 */
[----:B------:R-:W-:Y:S01]  /*10240*/  IMAD.MOV.U32 R53, RZ, RZ, R171 ;  /* 0x000000ffff357224 */ /* 0x000fe200078e00ab */
[-C--:B------:R-:W-:Y:S01]  /*10250*/  ISETP.GE.AND P1, PT, R16, R29.reuse, PT ;  /* 0x0000001d1000720c */ /* 0x080fe20003f26270 */
[----:B------:R-:W1:Y:S01]  /*10260*/  LDCU UR4, c[0x0][0x45c] ;  /* 0x00008b80ff0477ac */ /* 0x000e620008000800 */
[----:B------:R-:W-:Y:S01]  /*10270*/  ISETP.GE.AND P3, PT, R0, R29, PT ;  /* 0x0000001d0000720c */ /* 0x000fe20003f66270 */
[----:B------:R-:W-:Y:S01]  /*10280*/  STL [R1+0x50], R240 ;  /* 0x000050f001007387 */ /* 0x000fe20000100800 */
[----:B------:R-:W-:Y:S01]  /*10290*/  FSEL R243, R63, -INF , !P5 ;  /* 0xff8000003ff37808 */ /* 0x000fe20006800000 */
[----:B--2---:R-:W-:Y:S01]  /*102a0*/  IMAD.MOV.U32 R23, RZ, RZ, 0x20 ;  /* 0x00000020ff177424 */ /* 0x004fe200078e00ff */
[----:B------:R-:W-:Y:S01]  /*102b0*/  ISETP.GE.AND P5, PT, R15, R30, PT ;  /* 0x0000001e0f00720c */ /* 0x000fe20003fa6270 */
[----:B------:R-:W-:Y:S01]  /*102c0*/  STL [R1+0x4c], R239 ;  /* 0x00004cef01007387 */ /* 0x000fe20000100800 */
[----:B------:R-:W-:-:S02]  /*102d0*/  FSEL R20, R58, -INF , !P4 ;  /* 0xff8000003a147808 */ /* 0x000fc40006000000 */
[----:B------:R-:W-:Y:S01]  /*102e0*/  FSEL R21, R59, -INF , !P2 ;  /* 0xff8000003b157808 */ /* 0x000fe20005000000 */
[----:B------:R-:W-:Y:S01]  /*102f0*/  STL [R1+0x48], R238 ;  /* 0x000048ee01007387 */ /* 0x000fe20000100800 */
[-C--:B------:R-:W-:Y:S02]  /*10300*/  ISETP.GE.AND P4, PT, R15, R31.reuse, PT ;  /* 0x0000001f0f00720c */ /* 0x080fe40003f86270 */
[----:B------:R-:W-:Y:S01]  /*10310*/  ISETP.GE.AND P2, PT, R14, R30, PT ;  /* 0x0000001e0e00720c */ /* 0x000fe20003f46270 */
[----:B------:R-:W-:Y:S01]  /*10320*/  STL [R1+0x44], R233 ;  /* 0x000044e901007387 */ /* 0x000fe20000100800 */
[----:B------:R-:W-:Y:S02]  /*10330*/  FSEL R55, R50, -INF , !P1 ;  /* 0xff80000032377808 */ /* 0x000fe40004800000 */
[----:B------:R-:W-:Y:S01]  /*10340*/  FSEL R19, R51, -INF , !P3 ;  /* 0xff80000033137808 */ /* 0x000fe20005800000 */
[----:B------:R-:W-:Y:S01]  /*10350*/  STL [R1+0x40], R232 ;  /* 0x000040e801007387 */ /* 0x000fe20000100800 */
[----:B------:R-:W-:-:S02]  /*10360*/  ISETP.GE.AND P1, PT, R14, R31, PT ;  /* 0x0000001f0e00720c */ /* 0x000fc40003f26270 */
[-C--:B------:R-:W-:Y:S01]  /*10370*/  ISETP.GE.AND P3, PT, R10, R30.reuse, PT ;  /* 0x0000001e0a00720c */ /* 0x080fe20003f66270 */
[----:B------:R-:W-:Y:S01]  /*10380*/  STL [R1+0x38], R230 ;  /* 0x000038e601007387 */ /* 0x000fe20000100800 */
[----:B------:R-:W-:Y:S02]  /*10390*/  FSEL R15, R216, -INF , !P5 ;  /* 0xff800000d80f7808 */ /* 0x000fe40006800000 */
[----:B------:R-:W-:Y:S01]  /*103a0*/  ISETP.GE.AND P5, PT, R10, R31, PT ;  /* 0x0000001f0a00720c */ /* 0x000fe20003fa6270 */
[----:B------:R-:W-:Y:S01]  /*103b0*/  STL [R1+0x2c], R20 ;  /* 0x00002c1401007387 */ /* 0x000fe20000100800 */
[----:B------:R-:W-:Y:S02]  /*103c0*/  FSEL R14, R218, -INF , !P4 ;  /* 0xff800000da0e7808 */ /* 0x000fe40006000000 */
[----:B------:R-:W-:Y:S02]  /*103d0*/  FSEL R10, R217, -INF , !P2 ;  /* 0xff800000d90a7808 */ /* 0x000fe40005000000 */
[----:B------:R-:W-:-:S02]  /*103e0*/  ISETP.GE.AND P4, PT, R9, R30, PT ;  /* 0x0000001e0900720c */ /* 0x000fc40003f86270 */
[-C--:B------:R-:W-:Y:S02]  /*103f0*/  ISETP.GE.AND P2, PT, R9, R31.reuse, PT ;  /* 0x0000001f0900720c */ /* 0x080fe40003f46270 */
[----:B------:R-:W-:Y:S02]  /*10400*/  FSEL R17, R219, -INF , !P1 ;  /* 0xff800000db117808 */ /* 0x000fe40004800000 */
[----:B------:R-:W-:Y:S02]  /*10410*/  FSEL R9, R204, -INF , !P3 ;  /* 0xff800000cc097808 */ /* 0x000fe40005800000 */
[C---:B------:R-:W-:Y:S02]  /*10420*/  ISETP.GE.AND P1, PT, R8.reuse, R30, PT ;  /* 0x0000001e0800720c */ /* 0x040fe40003f26270 */
[----:B------:R-:W-:Y:S02]  /*10430*/  ISETP.GE.AND P3, PT, R8, R31, PT ;  /* 0x0000001f0800720c */ /* 0x000fe40003f66270 */
[----:B------:R-:W-:-:S02]  /*10440*/  FSEL R45, R248, -INF , !P1 ;  /* 0xff800000f82d7808 */ /* 0x000fc40004800000 */
[----:B------:R-:W-:Y:S02]  /*10450*/  FSEL R50, R250, -INF , !P3 ;  /* 0xff800000fa327808 */ /* 0x000fe40005800000 */
[----:B------:R-:W-:Y:S02]  /*10460*/  ISETP.GE.AND P1, PT, R6, R31, PT ;  /* 0x0000001f0600720c */ /* 0x000fe40003f26270 */
[----:B------:R-:W-:Y:S02]  /*10470*/  ISETP.GE.AND P3, PT, R5, R30, PT ;  /* 0x0000001e0500720c */ /* 0x000fe40003f66270 */
[----:B------:R-:W-:Y:S02]  /*10480*/  FSEL R51, R246, -INF , !P1 ;  /* 0xff800000f6337808 */ /* 0x000fe40004800000 */
[----:B------:R-:W-:Y:S02]  /*10490*/  FSEL R46, R245, -INF , !P3 ;  /* 0xff800000f52e7808 */ /* 0x000fe40005800000 */
[----:B------:R-:W-:-:S02]  /*104a0*/  FSEL R18, R206, -INF , !P5 ;  /* 0xff800000ce127808 */ /* 0x000fc40006800000 */
[----:B------:R-:W-:Y:S02]  /*104b0*/  FSEL R8, R205, -INF , !P4 ;  /* 0xff800000cd087808 */ /* 0x000fe40006000000 */
[CC--:B------:R-:W-:Y:S02]  /*104c0*/  ISETP.GE.AND P1, PT, R3.reuse, R30.reuse, PT ;  /* 0x0000001e0300720c */ /* 0x0c0fe40003f26270 */
[-C--:B------:R-:W-:Y:S02]  /*104d0*/  ISETP.GE.AND P3, PT, R3, R31.reuse, PT ;  /* 0x0000001f0300720c */ /* 0x080fe40003f66270 */
[C---:B------:R-:W-:Y:S02]  /*104e0*/  ISETP.GE.AND P5, PT, R7.reuse, R30, PT ;  /* 0x0000001e0700720c */ /* 0x040fe40003fa6270 */
[----:B------:R-:W-:Y:S02]  /*104f0*/  ISETP.GE.AND P4, PT, R7, R31, PT ;  /* 0x0000001f0700720c */ /* 0x000fe40003f86270 */
[----:B------:R-:W-:-:S02]  /*10500*/  FMNMX3.FTZ R3, R237, R37, R38, !PT ;  /* 0x00000025ed037276 */ /* 0x000fc40007810026 */
[----:B------:R-:W-:Y:S02]  /*10510*/  FSEL R7, R207, -INF , !P2 ;  /* 0xff800000cf077808 */ /* 0x000fe40005000000 */
[-C--:B------:R-:W-:Y:S02]  /*10520*/  ISETP.GE.AND P2, PT, R6, R30.reuse, PT ;  /* 0x0000001e0600720c */ /* 0x080fe40003f46270 */
[----:B------:R-:W-:Y:S02]  /*10530*/  FMNMX3.FTZ R3, R3, R41, R42, !PT ;  /* 0x0000002903037276 */ /* 0x000fe4000781002a */
[----:B------:R-:W-:Y:S02]  /*10540*/  FSEL R49, R251, -INF , !P4 ;  /* 0xff800000fb317808 */ /* 0x000fe40006000000 */
[----:B------:R-:W-:Y:S02]  /*10550*/  FSEL R47, R244, -INF , !P2 ;  /* 0xff800000f42f7808 */ /* 0x000fe40005000000 */
[----:B------:R-:W-:-:S02]  /*10560*/  ISETP.GE.AND P4, PT, R4, R30, PT ;  /* 0x0000001e0400720c */ /* 0x000fc40003f86270 */
[-C--:B------:R-:W-:Y:S02]  /*10570*/  ISETP.GE.AND P2, PT, R4, R31.reuse, PT ;  /* 0x0000001f0400720c */ /* 0x080fe40003f46270 */
[----:B------:R-:W-:Y:S02]  /*10580*/  FMNMX3.FTZ R4, R3, R66, R65, !PT ;  /* 0x0000004203047276 */ /* 0x000fe40007810041 */
[----:B------:R-:W-:Y:S02]  /*10590*/  FMNMX3.FTZ R3, R236, R40, R39, !PT ;  /* 0x00000028ec037276 */ /* 0x000fe40007810027 */
[----:B------:R-:W-:Y:S02]  /*105a0*/  FSEL R48, R249, -INF , !P5 ;  /* 0xff800000f9307808 */ /* 0x000fe40006800000 */
[----:B------:R-:W-:Y:S02]  /*105b0*/  ISETP.GE.AND P5, PT, R5, R31, PT ;  /* 0x0000001f0500720c */ /* 0x000fe40003fa6270 */
[----:B------:R-:W-:-:S02]  /*105c0*/  MOV R54, R172 ;  /* 0x000000ac00367202 */ /* 0x000fc40000000f00 */
[----:B------:R-:W-:Y:S02]  /*105d0*/  FMNMX3.FTZ R5, R4, R64, R168, !PT ;  /* 0x0000004004057276 */ /* 0x000fe400078100a8 */
[----:B------:R-:W-:Y:S02]  /*105e0*/  FMNMX3.FTZ R4, R3, R43, R44, !PT ;  /* 0x0000002b03047276 */ /* 0x000fe4000781002c */
[----:B------:R-:W-:Y:S02]  /*105f0*/  FMNMX3.FTZ R3, R235, R15, R10, !PT ;  /* 0x0000000feb037276 */ /* 0x000fe4000781000a */
[----:B------:R-:W-:Y:S02]  /*10600*/  FMNMX3.FTZ R5, R5, R53, R54, !PT ;  /* 0x0000003505057276 */ /* 0x000fe40007810036 */
[----:B------:R-:W-:Y:S02]  /*10610*/  FSEL R52, R247, -INF , !P5 ;  /* 0xff800000f7347808 */ /* 0x000fe40006800000 */
[----:B------:R-:W-:-:S02]  /*10620*/  FMNMX3.FTZ R4, R4, R67, R173, !PT ;  /* 0x0000004304047276 */ /* 0x000fc400078100ad */
[----:B------:R-:W-:Y:S02]  /*10630*/  ISETP.GE.AND P5, PT, R13, R30, PT ;  /* 0x0000001e0d00720c */ /* 0x000fe40003fa6270 */
[----:B------:R-:W-:Y:S02]  /*10640*/  FMNMX3.FTZ R3, R3, R9, R8, !PT ;  /* 0x0000000903037276 */ /* 0x000fe40007810008 */
[----:B------:R-:W-:Y:S02]  /*10650*/  FMNMX3.FTZ R6, R5, R241, R61, !PT ;  /* 0x000000f105067276 */ /* 0x000fe4000781003d */
[----:B------:R-:W-:Y:S02]  /*10660*/  FMNMX3.FTZ R5, R4, R175, R174, !PT ;  /* 0x000000af04057276 */ /* 0x000fe400078100ae */
[----:B------:R-:W-:Y:S02]  /*10670*/  FSEL R227, R227, -INF , !P3 ;  /* 0xff800000e3e37808 */ /* 0x000fe40005800000 */
[----:B------:R-:W-:-:S02]  /*10680*/  FSEL R220, R220, -INF , !P5 ;  /* 0xff800000dcdc7808 */ /* 0x000fc40006800000 */
[----:B------:R-:W-:Y:S02]  /*10690*/  FMNMX3.FTZ R4, R3, R45, R48, !PT ;  /* 0x0000002d03047276 */ /* 0x000fe40007810030 */
[C---:B------:R-:W-:Y:S02]  /*106a0*/  ISETP.GE.AND P3, PT, R11.reuse, R30, PT ;  /* 0x0000001e0b00720c */ /* 0x040fe40003f66270 */
[----:B------:R-:W-:Y:S02]  /*106b0*/  ISETP.GE.AND P5, PT, R11, R31, PT ;  /* 0x0000001f0b00720c */ /* 0x000fe40003fa6270 */
[----:B------:R-:W-:Y:S02]  /*106c0*/  FMNMX3.FTZ R11, R6, R56, R229, !PT ;  /* 0x00000038060b7276 */ /* 0x000fe400078100e5 */
[----:B------:R-:W-:Y:S02]  /*106d0*/  FMNMX3.FTZ R6, R5, R60, R242, !PT ;  /* 0x0000003c05067276 */ /* 0x000fe400078100f2 */
[----:B------:R-:W-:-:S02]  /*106e0*/  MOV R218, R170 ;  /* 0x000000aa00da7202 */ /* 0x000fc40000000f00 */
[----:B------:R-:W-:Y:S02]  /*106f0*/  FSEL R226, R226, -INF , !P2 ;  /* 0xff800000e2e27808 */ /* 0x000fe40005000000 */
[----:B------:R-:W-:Y:S02]  /*10700*/  FMNMX3.FTZ R5, R4, R47, R46, !PT ;  /* 0x0000002f04057276 */ /* 0x000fe4000781002e */
[----:B------:R-:W-:Y:S02]  /*10710*/  ISETP.GE.AND P2, PT, R12, R30, PT ;  /* 0x0000001e0c00720c */ /* 0x000fe40003f46270 */
[----:B------:R-:W-:Y:S02]  /*10720*/  FMNMX3.FTZ R4, R231, R14, R17, !PT ;  /* 0x0000000ee7047276 */ /* 0x000fe40007810011 */
[----:B------:R-:W-:Y:S02]  /*10730*/  FMNMX3.FTZ R3, R11, R228, R218, !PT ;  /* 0x000000e40b037276 */ /* 0x000fe400078100da */
[----:B------:R-:W-:-:S02]  /*10740*/  FSEL R221, R221, -INF , !P2 ;  /* 0xff800000dddd7808 */ /* 0x000fc40005000000 */
[----:B------:R-:W-:Y:S01]  /*10750*/  FMNMX3.FTZ R4, R4, R18, R7, !PT ;  /* 0x0000001204047276 */ /* 0x000fe20007810007 */
[----:B------:R-:W2:Y:S01]  /*10760*/  SHFL.BFLY PT, R11, R3, 0x2, 0x1f ;  /* 0x0c401f00030b7f89 */ /* 0x000ea200000e0000 */
[----:B------:R-:W-:Y:S02]  /*10770*/  ISETP.GE.AND P2, PT, R2, R30, PT ;  /* 0x0000001e0200720c */ /* 0x000fe40003f46270 */
[----:B------:R-:W-:Y:S02]  /*10780*/  FSEL R252, R62, -INF , !P6 ;  /* 0xff8000003efc7808 */ /* 0x000fe40007000000 */
[----:B------:R-:W-:Y:S02]  /*10790*/  FSEL R224, R224, -INF , !P4 ;  /* 0xff800000e0e07808 */ /* 0x000fe40006000000 */
[----:B------:R-:W-:Y:S02]  /*107a0*/  FSEL R225, R225, -INF , !P1 ;  /* 0xff800000e1e17808 */ /* 0x000fe40004800000 */
[----:B------:R-:W-:-:S02]  /*107b0*/  ISETP.GE.AND P1, PT, R12, R31, PT ;  /* 0x0000001f0c00720c */ /* 0x000fc40003f26270 */
[----:B------:R-:W-:Y:S02]  /*107c0*/  FMNMX3.FTZ R4, R4, R50, R49, !PT ;  /* 0x0000003204047276 */ /* 0x000fe40007810031 */
[----:B------:R-:W-:Y:S02]  /*107d0*/  FSEL R12, R213, -INF , !P2 ;  /* 0xff800000d50c7808 */ /* 0x000fe40005000000 */
[----:B------:R-:W-:Y:S02]  /*107e0*/  FSEL R216, R212, -INF , !P3 ;  /* 0xff800000d4d87808 */ /* 0x000fe40005800000 */
[-C--:B------:R-:W-:Y:S01]  /*107f0*/  ISETP.GE.AND P2, PT, R0, R30.reuse, PT ;  /* 0x0000001e0000720c */ /* 0x080fe20003f46270 */
[----:B------:R-:W-:Y:S01]  /*10800*/  STL [R1+0x8], R12 ;  /* 0x0000080c01007387 */ /* 0x000fe20000100800 */
[----:B------:R-:W-:Y:S02]  /*10810*/  MOV R248, R21 ;  /* 0x0000001500f87202 */ /* 0x000fe40000000f00 */
[----:B------:R-:W-:-:S02]  /*10820*/  ISETP.GE.AND P3, PT, R16, R30, PT ;  /* 0x0000001e1000720c */ /* 0x000fc40003f66270 */
[----:B------:R-:W-:Y:S02]  /*10830*/  FMNMX3.FTZ R6, R6, R252, R243, !PT ;  /* 0x000000fc06067276 */ /* 0x000fe400078100f3 */
[----:B------:R-:W-:Y:S02]  /*10840*/  FMNMX3.FTZ R5, R5, R224, R225, !PT ;  /* 0x000000e005057276 */ /* 0x000fe400078100e1 */
[----:B------:R-:W-:Y:S02]  /*10850*/  ISETP.GE.AND P4, PT, R13, R31, PT ;  /* 0x0000001f0d00720c */ /* 0x000fe40003f86270 */
[----:B------:R-:W-:Y:S02]  /*10860*/  FMNMX3.FTZ R4, R4, R51, R52, !PT ;  /* 0x0000003304047276 */ /* 0x000fe40007810034 */
[----:B------:R-:W-:Y:S02]  /*10870*/  FSEL R244, R209, -INF , !P2 ;  /* 0xff800000d1f47808 */ /* 0x000fe40005000000 */
[----:B------:R-:W-:-:S02]  /*10880*/  FMNMX3.FTZ R6, R6, R20, R248, !PT ;  /* 0x0000001406067276 */ /* 0x000fc400078100f8 */
[----:B------:R-:W-:Y:S02]  /*10890*/  FSEL R217, R208, -INF , !P3 ;  /* 0xff800000d0d97808 */ /* 0x000fe40005800000 */
[----:B------:R-:W-:Y:S02]  /*108a0*/  FMNMX3.FTZ R5, R5, R220, R221, !PT ;  /* 0x000000dc05057276 */ /* 0x000fe400078100dd */
[-C--:B------:R-:W-:Y:S02]  /*108b0*/  ISETP.GE.AND P2, PT, R0, R31.reuse, PT ;  /* 0x0000001f0000720c */ /* 0x080fe40003f46270 */
[----:B------:R-:W-:Y:S02]  /*108c0*/  ISETP.GE.AND P3, PT, R2, R31, PT ;  /* 0x0000001f0200720c */ /* 0x000fe40003f66270 */
[----:B------:R-:W-:Y:S02]  /*108d0*/  FSEL R222, R222, -INF , !P4 ;  /* 0xff800000dede7808 */ /* 0x000fe40006000000 */
[----:B------:R-:W-:-:S02]  /*108e0*/  FSEL R223, R223, -INF , !P1 ;  /* 0xff800000dfdf7808 */ /* 0x000fc40004800000 */
[----:B------:R-:W-:Y:S02]  /*108f0*/  FMNMX3.FTZ R0, R4, R226, R227, !PT ;  /* 0x000000e204007276 */ /* 0x000fe400078100e3 */
[----:B------:R-:W-:Y:S02]  /*10900*/  FMNMX3.FTZ R171, R6, R55, R19, !PT ;  /* 0x0000003706ab7276 */ /* 0x000fe40007810013 */
[----:B------:R-:W-:Y:S02]  /*10910*/  FMNMX3.FTZ R2, R5, R216, R12, !PT ;  /* 0x000000d805027276 */ /* 0x000fe4000781000c */
[----:B------:R-:W-:Y:S01]  /*10920*/  ISETP.GE.AND P4, PT, R16, R31, PT ;  /* 0x0000001f1000720c */ /* 0x000fe20003f86270 */
[----:B------:R-:W3:Y:S01]  /*10930*/  SHFL.BFLY PT, R6, R171, 0x2, 0x1f ;  /* 0x0c401f00ab067f89 */ /* 0x000ee200000e0000 */
[----:B------:R-:W-:Y:S02]  /*10940*/  FSEL R246, R214, -INF , !P5 ;  /* 0xff800000d6f67808 */ /* 0x000fe40006800000 */
[----:B------:R-:W-:-:S02]  /*10950*/  FSEL R249, R215, -INF , !P3 ;  /* 0xff800000d7f97808 */ /* 0x000fc40005800000 */
[----:B------:R-:W-:Y:S02]  /*10960*/  FMNMX3.FTZ R0, R0, R222, R223, !PT ;  /* 0x000000de00007276 */ /* 0x000fe400078100df */
[----:B------:R-:W-:Y:S02]  /*10970*/  FMNMX3.FTZ R2, R2, R217, R244, !PT ;  /* 0x000000d902027276 */ /* 0x000fe400078100f4 */
[----:B------:R-:W-:Y:S02]  /*10980*/  FSEL R251, R210, -INF , !P4 ;  /* 0xff800000d2fb7808 */ /* 0x000fe40006000000 */
[----:B------:R-:W-:Y:S01]  /*10990*/  FSEL R228, R211, -INF , !P2 ;  /* 0xff800000d3e47808 */ /* 0x000fe20005000000 */
[----:B------:R-:W4:Y:S01]  /*109a0*/  SHFL.BFLY PT, R5, R2, 0x2, 0x1f ;  /* 0x0c401f0002057f89 */ /* 0x000f2200000e0000 */
[----:B------:R-:W-:Y:S02]  /*109b0*/  FMNMX3.FTZ R0, R0, R246, R249, !PT ;  /* 0x000000f600007276 */ /* 0x000fe400078100f9 */
[----:B--2---:R-:W-:-:S02]  /*109c0*/  FMNMX.FTZ R172, R3, R11, !PT ;  /* 0x0000000b03ac7209 */ /* 0x004fc40007810000 */
[----:B------:R-:W-:Y:S02]  /*109d0*/  FMNMX3.FTZ R0, R0, R251, R228, !PT ;  /* 0x000000fb00007276 */ /* 0x000fe400078100e4 */
[----:B------:R-:W-:Y:S01]  /*109e0*/  LOP3.LUT P6, RZ, R234, 0x2, RZ, 0xc0, !PT ;  /* 0x00000002eaff7812 */ /* 0x000fe200078cc0ff */
[----:B------:R-:W2:Y:S01]  /*109f0*/  SHFL.BFLY PT, R4, R172, 0x1, 0x1f ;  /* 0x0c201f00ac047f89 */ /* 0x000ea200000e0000 */
[----:B------:R-:W-:-:S03]  /*10a00*/  IMAD.MOV.U32 R234, RZ, RZ, R19 ;  /* 0x000000ffffea7224 */ /* 0x000fc600078e0013 */
[----:B------:R-:W1:Y:S01]  /*10a10*/  SHFL.BFLY PT, R3, R0, 0x2, 0x1f ;  /* 0x0c401f0000037f89 */ /* 0x000e6200000e0000 */
[----:B---3--:R-:W-:-:S05]  /*10a20*/  FMNMX.FTZ R171, R171, R6, !PT ;  /* 0x00000006abab7209 */ /* 0x008fca0007810000 */
[----:B------:R-:W3:Y:S01]  /*10a30*/  SHFL.BFLY PT, R6, R171, 0x1, 0x1f ;  /* 0x0c201f00ab067f89 */ /* 0x000ee200000e0000 */
[----:B----4-:R-:W-:-:S05]  /*10a40*/  FMNMX.FTZ R2, R2, R5, !PT ;  /* 0x0000000502027209 */ /* 0x010fca0007810000 */
[----:B------:R-:W4:Y:S01]  /*10a50*/  SHFL.BFLY PT, R170, R2, 0x1, 0x1f ;  /* 0x0c201f0002aa7f89 */ /* 0x000f2200000e0000 */
[----:B--2---:R-:W-:Y:S02]  /*10a60*/  FMNMX.FTZ R172, R172, R4, !PT ;  /* 0x00000004acac7209 */ /* 0x004fe40007810000 */
[----:B-1----:R-:W-:-:S03]  /*10a70*/  FMNMX.FTZ R0, R0, R3, !PT ;  /* 0x0000000300007209 */ /* 0x002fc60007810000 */
[C---:B------:R-:W-:Y:S01]  /*10a80*/  FMUL.FTZ R35, R172.reuse, UR4 ;  /* 0x00000004ac237c20 */ /* 0x040fe20008410000 */
[----:B------:R-:W-:Y:S01]  /*10a90*/  FSETP.NEU.FTZ.AND P4, PT, R172, -INF , PT ;  /* 0xff800000ac00780b */ /* 0x000fe20003f9d000 */
[----:B------:R-:W1:Y:S01]  /*10aa0*/  SHFL.BFLY PT, R169, R0, 0x1, 0x1f ;  /* 0x0c201f0000a97f89 */ /* 0x000e6200000e0000 */
[----:B---3--:R-:W-:Y:S02]  /*10ab0*/  FMNMX.FTZ R171, R171, R6, !PT ;  /* 0x00000006abab7209 */ /* 0x008fe40007810000 */
[----:B------:R-:W-:Y:S02]  /*10ac0*/  FSEL R35, R35, RZ, P4 ;  /* 0x000000ff23237208 */ /* 0x000fe40002000000 */
[C---:B------:R-:W-:Y:S01]  /*10ad0*/  FSETP.NEU.FTZ.AND P3, PT, R171.reuse, -INF , PT ;  /* 0xff800000ab00780b */ /* 0x040fe20003f7d000 */
[----:B------:R-:W-:Y:S02]  /*10ae0*/  FMUL.FTZ R34, R171, UR4 ;  /* 0x00000004ab227c20 */ /* 0x000fe40008410000 */
[--C-:B------:R-:W-:Y:S01]  /*10af0*/  FFMA.FTZ R3, R37, UR4, -R35.reuse ;  /* 0x0000000425037c23 */ /* 0x100fe20008010823 */
[--C-:B------:R-:W-:Y:S01]  /*10b00*/  FFMA.FTZ R4, R38, UR4, -R35.reuse ;  /* 0x0000000426047c23 */ /* 0x100fe20008010823 */
[----:B------:R-:W-:Y:S01]  /*10b10*/  VIADD R37, R36, 0xc040 ;  /* 0x0000c04024257836 */ /* 0x000fe20000000000 */
[----:B------:R-:W-:Y:S01]  /*10b20*/  FSEL R34, R34, RZ, P3 ;  /* 0x000000ff22227208 */ /* 0x000fe20001800000 */
[----:B------:R2:W-:Y:S01]  /*10b30*/  MUFU.EX2 R238, R3 ;  /* 0x0000000300ee7308 */ /* 0x0005e20000000800 */
[----:B----4-:R-:W-:Y:S01]  /*10b40*/  FMNMX.FTZ R170, R2, R170, !PT ;  /* 0x000000aa02aa7209 */ /* 0x010fe20007810000 */
[----:B------:R-:W-:-:S02]  /*10b50*/  FFMA.FTZ R2, R41, UR4, -R35 ;  /* 0x0000000429027c23 */ /* 0x000fc40008010823 */
[----:B------:R3:W4:Y:S01]  /*10b60*/  MUFU.EX2 R20, R4 ;  /* 0x0000000400147308 */ /* 0x0007220000000800 */
[C---:B------:R-:W-:Y:S01]  /*10b70*/  FSETP.NEU.FTZ.AND P2, PT, R170.reuse, -INF , PT ;  /* 0xff800000aa00780b */ /* 0x040fe20003f5d000 */
[----:B------:R-:W-:Y:S02]  /*10b80*/  FMUL.FTZ R32, R170, UR4 ;  /* 0x00000004aa207c20 */ /* 0x000fe40008410000 */
[----:B------:R4:W-:Y:S03]  /*10b90*/  MUFU.EX2 R245, R2 ;  /* 0x0000000200f57308 */ /* 0x0009e60000000800 */
[----:B------:R-:W-:Y:S02]  /*10ba0*/  FSEL R32, R32, RZ, P2 ;  /* 0x000000ff20207208 */ /* 0x000fe40001000000 */
[----:B-1----:R-:W-:Y:S01]  /*10bb0*/  FMNMX.FTZ R169, R0, R169, !PT ;  /* 0x000000a900a97209 */ /* 0x002fe20007810000 */
[----:B------:R-:W-:Y:S01]  /*10bc0*/  FFMA.FTZ R0, R44, UR4, -R34 ;  /* 0x000000042c007c23 */ /* 0x000fe20008010822 */
[----:B--2---:R-:W-:Y:S01]  /*10bd0*/  FFMA.FTZ R3, R42, UR4, -R35 ;  /* 0x000000042a037c23 */ /* 0x004fe20008010823 */
[--C-:B------:R-:W-:Y:S01]  /*10be0*/  FFMA.FTZ R15, R15, UR4, -R32.reuse ;  /* 0x000000040f0f7c23 */ /* 0x100fe20008010820 */
[C---:B------:R-:W-:Y:S01]  /*10bf0*/  FSETP.NEU.FTZ.AND P1, PT, R169.reuse, -INF , PT ;  /* 0xff800000a900780b */ /* 0x040fe20003f3d000 */
[----:B------:R-:W-:Y:S01]  /*10c00*/  FMUL.FTZ R33, R169, UR4 ;  /* 0x00000004a9217c20 */ /* 0x000fe20008410000 */
[----:B------:R1:W-:Y:S01]  /*10c10*/  MUFU.EX2 R22, R0 ;  /* 0x0000000000167308 */ /* 0x0003e20000000800 */
[----:B---3--:R-:W-:Y:S01]  /*10c20*/  FSEL R4, R172, RZ, P4 ;  /* 0x000000ffac047208 */ /* 0x008fe20002000000 */
[----:B------:R-:W-:Y:S01]  /*10c30*/  FFMA.FTZ R10, R10, UR4, -R32 ;  /* 0x000000040a0a7c23 */ /* 0x000fe20008010820 */
[----:B----4-:R-:W-:Y:S01]  /*10c40*/  FFMA.FTZ R2, R40, UR4, -R34 ;  /* 0x0000000428027c23 */ /* 0x010fe20008010822 */
[----:B------:R-:W-:Y:S01]  /*10c50*/  FSEL R33, R33, RZ, P1 ;  /* 0x000000ff21217208 */ /* 0x000fe20000800000 */
[----:B------:R2:W-:Y:S01]  /*10c60*/  MUFU.EX2 R232, R15 ;  /* 0x0000000f00e87308 */ /* 0x0005e20000000800 */
[----:B------:R-:W-:Y:S01]  /*10c70*/  FADD.FTZ R4, R237, -R4 ;  /* 0x80000004ed047221 */ /* 0x000fe20000010000 */
[--C-:B------:R-:W-:Y:S01]  /*10c80*/  FFMA.FTZ R9, R9, UR4, -R32.reuse ;  /* 0x0000000409097c23 */ /* 0x100fe20008010820 */
[----:B------:R-:W-:Y:S01]  /*10c90*/  FFMA.FTZ R8, R8, UR4, -R32 ;  /* 0x0000000408087c23 */ /* 0x000fe20008010820 */
[----:B------:R3:W-:Y:S01]  /*10ca0*/  MUFU.EX2 R233, R2 ;  /* 0x0000000200e97308 */ /* 0x0007e20000000800 */
[--C-:B------:R-:W-:Y:S01]  /*10cb0*/  FFMA.FTZ R17, R17, UR4, -R33.reuse ;  /* 0x0000000411117c23 */ /* 0x100fe20008010821 */
[--C-:B------:R-:W-:Y:S01]  /*10cc0*/  FFMA.FTZ R18, R18, UR4, -R33.reuse ;  /* 0x0000000412127c23 */ /* 0x100fe20008010821 */
[----:B------:R-:W-:Y:S01]  /*10cd0*/  FMUL.FTZ R4, R4, UR4 ;  /* 0x0000000404047c20 */ /* 0x000fe20008410000 */
[----:B------:R4:W4:Y:S01]  /*10ce0*/  MUFU.EX2 R21, R3 ;  /* 0x0000000300157308 */ /* 0x0009220000000800 */
[--C-:B-1----:R-:W-:Y:S01]  /*10cf0*/  FFMA.FTZ R0, R14, UR4, -R33.reuse ;  /* 0x000000040e007c23 */ /* 0x102fe20008010821 */
[----:B------:R-:W-:Y:S01]  /*10d00*/  FFMA.FTZ R7, R7, UR4, -R33 ;  /* 0x0000000407077c23 */ /* 0x000fe20008010821 */
[----:B------:R-:W-:Y:S01]  /*10d10*/  MOV R237, R20 ;  /* 0x0000001400ed7202 */ /* 0x000fe20000000f00 */
[----:B------:R1:W-:Y:S01]  /*10d20*/  MUFU.EX2 R239, R10 ;  /* 0x0000000a00ef7308 */ /* 0x0003e20000000800 */
[----:B--2---:R-:W2:Y:S03]  /*10d30*/  LDSM.16.MT88.4 R12, [R36+0xc000] ;  /* 0x00c00000240c783b */ /* 0x004ea60000004200 */
[----:B------:R-:W-:Y:S01]  /*10d40*/  MUFU.EX2 R230, R0 ;  /* 0x0000000000e67308 */ /* 0x000fe20000000800 */
[----:B---3--:R-:W-:-:S03]  /*10d50*/  FFMA.FTZ R2, R43, UR4, -R34 ;  /* 0x000000042b027c23 */ /* 0x008fc60008010822 */
[----:B------:R-:W-:Y:S01]  /*10d60*/  MUFU.EX2 R44, R9 ;  /* 0x00000009002c7308 */ /* 0x000fe20000000800 */
[----:B----4-:R-:W-:-:S03]  /*10d70*/  FFMA.FTZ R3, R39, UR4, -R34 ;  /* 0x0000000427037c23 */ /* 0x010fc60008010822 */
[----:B------:R3:W4:Y:S01]  /*10d80*/  MUFU.EX2 R219, R2 ;  /* 0x0000000200db7308 */ /* 0x0007220000000800 */
[----:B-1----:R-:W-:-:S03]  /*10d90*/  F2FP.F16.F32.PACK_AB R10, R21, R245 ;  /* 0x000000f5150a723e */ /* 0x002fc600000000ff */
[----:B------:R1:W1:Y:S04]  /*10da0*/  MUFU.EX2 R250, R3 ;  /* 0x0000000300fa7308 */ /* 0x0002680000000800 */
[----:B------:R1:W-:Y:S04]  /*10db0*/  MUFU.EX2 R240, R8 ;  /* 0x0000000800f07308 */ /* 0x0003e80000000800 */
[----:B------:R-:W2:Y:S01]  /*10dc0*/  MUFU.EX2 R247, R17 ;  /* 0x0000001100f77308 */ /* 0x000ea20000000800 */
[----:B---3--:R-:W-:-:S03]  /*10dd0*/  FSEL R2, R171, RZ, P3 ;  /* 0x000000ffab027208 */ /* 0x008fc60001800000 */
[----:B------:R-:W-:Y:S01]  /*10de0*/  MUFU.EX2 R20, R18 ;  /* 0x0000001200147308 */ /* 0x000fe20000000800 */
[----:B----4-:R-:W-:Y:S01]  /*10df0*/  F2FP.F16.F32.PACK_AB R11, R22, R219 ;  /* 0x000000db160b723e */ /* 0x010fe200000000ff */
[----:B------:R-:W-:Y:S01]  /*10e00*/  FADD.FTZ R0, R236, -R2 ;  /* 0x80000002ec007221 */ /* 0x000fe20000010000 */
[----:B-1----:R-:W-:Y:S01]  /*10e10*/  FSEL R3, R170, RZ, P2 ;  /* 0x000000ffaa037208 */ /* 0x002fe20001000000 */
[----:B------:R-:W1:Y:S01]  /*10e20*/  MUFU.EX2 R41, R4 ;  /* 0x0000000400297308 */ /* 0x000e620000000800 */
[----:B------:R-:W-:Y:S01]  /*10e30*/  FSEL R2, R169, RZ, P1 ;  /* 0x000000ffa9027208 */ /* 0x000fe20000800000 */
[----:B------:R-:W-:Y:S01]  /*10e40*/  FMUL.FTZ R40, R0, UR4 ;  /* 0x0000000400287c20 */ /* 0x000fe20008410000 */
[----:B------:R-:W-:Y:S01]  /*10e50*/  F2FP.F16.F32.PACK_AB R8, R237, R238 ;  /* 0x000000eeed08723e */ /* 0x000fe200000000ff */
[----:B------:R-:W-:Y:S01]  /*10e60*/  FADD.FTZ R3, R235, -R3 ;  /* 0x80000003eb037221 */ /* 0x000fe20000010000 */
[----:B------:R-:W-:Y:S01]  /*10e70*/  F2FP.F16.F32.PACK_AB R9, R250, R233 ;  /* 0x000000e9fa09723e */ /* 0x000fe200000000ff */
[----:B------:R-:W-:Y:S01]  /*10e80*/  FADD.FTZ R0, R231, -R2 ;  /* 0x80000002e7007221 */ /* 0x000fe20000010000 */
[----:B------:R-:W-:Y:S01]  /*10e90*/  IADD3 R2, PT, PT, R36, 0xc000, RZ ;  /* 0x0000c00024027810 */ /* 0x000fe20007ffe0ff */
[----:B------:R-:W-:Y:S01]  /*10ea0*/  FMUL.FTZ R3, R3, UR4 ;  /* 0x0000000403037c20 */ /* 0x000fe20008410000 */
[----:B------:R-:W3:Y:S01]  /*10eb0*/  MUFU.EX2 R40, R40 ;  /* 0x0000002800287308 */ /* 0x000ee20000000800 */
[----:B------:R-:W-:Y:S01]  /*10ec0*/  FMUL.FTZ R0, R0, UR4 ;  /* 0x0000000400007c20 */ /* 0x000fe20008410000 */
[----:B--2---:R-:W-:-:S02]  /*10ed0*/  F2FP.F16.F32.PACK_AB R5, R247, R230 ;  /* 0x000000e6f705723e */ /* 0x004fc400000000ff */
[----:B------:R-:W2:Y:S01]  /*10ee0*/  MUFU.EX2 R39, R3 ;  /* 0x0000000300277308 */ /* 0x000ea20000000800 */
[-C--:B-1----:R-:W-:Y:S01]  /*10ef0*/  FMUL.FTZ R180, R180, R41.reuse ;  /* 0x00000029b4b47220 */ /* 0x082fe20000410000 */
[-C--:B------:R-:W-:Y:S01]  /*10f00*/  FMUL.FTZ R181, R181, R41.reuse ;  /* 0x00000029b5b57220 */ /* 0x080fe20000410000 */
[----:B------:R-:W-:Y:S01]  /*10f10*/  F2FP.F16.F32.PACK_AB R4, R239, R232 ;  /* 0x000000e8ef04723e */ /* 0x000fe200000000ff */
[----:B------:R1:W4:Y:S01]  /*10f20*/  MUFU.EX2 R38, R0 ;  /* 0x0000000000267308 */ /* 0x0003220000000800 */
[----:B------:R-:W-:Y:S01]  /*10f30*/  F2FP.F16.F32.PACK_AB R6, R240, R44 ;  /* 0x0000002cf006723e */ /* 0x000fe200000000ff */
[-C--:B------:R-:W-:Y:S01]  /*10f40*/  FMUL.FTZ R188, R188, R41.reuse ;  /* 0x00000029bcbc7220 */ /* 0x080fe20000410000 */
[----:B------:R-:W-:Y:S01]  /*10f50*/  FMUL.FTZ R189, R189, R41 ;  /* 0x00000029bdbd7220 */ /* 0x000fe20000410000 */
[----:B------:R-:W4:Y:S01]  /*10f60*/  MUFU.EX2 R231, R7 ;  /* 0x0000000700e77308 */ /* 0x000f220000000800 */
[----:B------:R-:W-:Y:S01]  /*10f70*/  @P0 IADD3 R37, PT, PT, R2, -0x40, RZ ;  /* 0xffffffc002250810 */ /* 0x000fe20007ffe0ff */
[-C--:B---3--:R-:W-:Y:S01]  /*10f80*/  FMUL.FTZ R182, R182, R40.reuse ;  /* 0x00000028b6b67220 */ /* 0x088fe20000410000 */
[-C--:B------:R-:W-:Y:S01]  /*10f90*/  FMUL.FTZ R183, R183, R40.reuse ;  /* 0x00000028b7b77220 */ /* 0x080fe20000410000 */
[-C--:B------:R-:W-:Y:S01]  /*10fa0*/  FMUL.FTZ R190, R190, R40.reuse ;  /* 0x00000028bebe7220 */ /* 0x080fe20000410000 */
[----:B------:R-:W-:Y:S01]  /*10fb0*/  FMUL.FTZ R191, R191, R40 ;  /* 0x00000028bfbf7220 */ /* 0x000fe20000410000 */
[-C--:B--2---:R-:W-:Y:S01]  /*10fc0*/  FMUL.FTZ R176, R176, R39.reuse ;  /* 0x00000027b0b07220 */ /* 0x084fe20000410000 */
[-C--:B------:R-:W-:Y:S01]  /*10fd0*/  FMUL.FTZ R177, R177, R39.reuse ;  /* 0x00000027b1b17220 */ /* 0x080fe20000410000 */
[-C--:B------:R-:W-:Y:S01]  /*10fe0*/  FMUL.FTZ R184, R184, R39.reuse ;  /* 0x00000027b8b87220 */ /* 0x080fe20000410000 */
[----:B------:R-:W-:Y:S01]  /*10ff0*/  FMUL.FTZ R185, R185, R39 ;  /* 0x00000027b9b97220 */ /* 0x000fe20000410000 */
[----:B-1----:R-:W-:Y:S01]  /*11000*/  SEL R0, R23, 0xffffffe0, !P6 ;  /* 0xffffffe017007807 */ /* 0x002fe20007000000 */
[-C--:B----4-:R-:W-:Y:S01]  /*11010*/  FMUL.FTZ R178, R178, R38.reuse ;  /* 0x00000026b2b27220 */ /* 0x090fe20000410000 */
[-C--:B------:R-:W-:Y:S01]  /*11020*/  FMUL.FTZ R179, R179, R38.reuse ;  /* 0x00000026b3b37220 */ /* 0x080fe20000410000 */
[----:B------:R-:W-:Y:S01]  /*11030*/  FMUL.FTZ R186, R186, R38 ;  /* 0x00000026baba7220 */ /* 0x000fe20000410000 */
[----:B------:R-:W-:Y:S01]  /*11040*/  IADD3 R43, PT, PT, R0, R36, RZ ;  /* 0x00000024002b7210 */ /* 0x000fe20007ffe0ff */
[----:B------:R-:W-:Y:S01]  /*11050*/  FMUL.FTZ R187, R187, R38 ;  /* 0x00000026bbbb7220 */ /* 0x000fe20000410000 */
[----:B------:R-:W-:Y:S01]  /*11060*/  F2FP.F16.F32.PACK_AB R7, R231, R20 ;  /* 0x00000014e707723e */ /* 0x000fe200000000ff */
[-C--:B------:R-:W-:Y:S01]  /*11070*/  HMMA.16816.F32 R208, R8, R12.reuse, R180 ;  /* 0x0000000c08d0723c */ /* 0x080fe200000018b4 */
[----:B------:R-:W-:Y:S01]  /*11080*/  LDSM.16.MT88.4 R28, [R37+0x2000] ;  /* 0x00200000251c783b */ /* 0x000fe20000004200 */
[-C--:B------:R-:W-:Y:S01]  /*11090*/  FMUL.FTZ R68, R68, R41.reuse ;  /* 0x0000002944447220 */ /* 0x080fe20000410000 */
[----:B------:R-:W-:Y:S01]  /*110a0*/  FMUL.FTZ R69, R69, R41 ;  /* 0x0000002945457220 */ /* 0x000fe20000410000 */
[-C--:B------:R-:W-:Y:S01]  /*110b0*/  FMUL.FTZ R70, R70, R40.reuse ;  /* 0x0000002846467220 */ /* 0x080fe20000410000 */
[----:B------:R-:W1:Y:S01]  /*110c0*/  LDSM.16.MT88.4 R16, [R43+0xc000] ;  /* 0x00c000002b10783b */ /* 0x000e620000004200 */
[----:B------:R-:W-:Y:S01]  /*110d0*/  FMUL.FTZ R71, R71, R40 ;  /* 0x0000002847477220 */ /* 0x000fe20000410000 */
[-C--:B------:R-:W-:Y:S01]  /*110e0*/  FMUL.FTZ R72, R72, R39.reuse ;  /* 0x0000002748487220 */ /* 0x080fe20000410000 */
[C---:B------:R-:W-:Y:S01]  /*110f0*/  HMMA.16816.F32 R212, R4.reuse, R12, R176 ;  /* 0x0000000c04d4723c */ /* 0x040fe200000018b0 */
[-C--:B------:R-:W-:Y:S01]  /*11100*/  FMUL.FTZ R73, R73, R39.reuse ;  /* 0x0000002749497220 */ /* 0x080fe20000410000 */
[-C--:B------:R-:W-:Y:S01]  /*11110*/  FMUL.FTZ R74, R74, R38.reuse ;  /* 0x000000264a4a7220 */ /* 0x080fe20000410000 */
[-C--:B------:R-:W-:Y:S01]  /*11120*/  FMUL.FTZ R75, R75, R38.reuse ;  /* 0x000000264b4b7220 */ /* 0x080fe20000410000 */
[-C--:B------:R-:W-:Y:S01]  /*11130*/  FMUL.FTZ R76, R76, R39.reuse ;  /* 0x000000274c4c7220 */ /* 0x080fe20000410000 */
[----:B------:R-:W-:Y:S01]  /*11140*/  FMUL.FTZ R77, R77, R39 ;  /* 0x000000274d4d7220 */ /* 0x000fe20000410000 */
[-C--:B------:R-:W-:Y:S01]  /*11150*/  FMUL.FTZ R78, R78, R38.reuse ;  /* 0x000000264e4e7220 */ /* 0x080fe20000410000 */
[----:B------:R-:W-:Y:S01]  /*11160*/  FMUL.FTZ R79, R79, R38 ;  /* 0x000000264f4f7220 */ /* 0x000fe20000410000 */
[-C--:B------:R-:W-:Y:S01]  /*11170*/  HMMA.16816.F32 R204, R4, R14.reuse, R184 ;  /* 0x0000000e04cc723c */ /* 0x080fe200000018b8 */
[-C--:B------:R-:W-:Y:S01]  /*11180*/  FMUL.FTZ R80, R80, R41.reuse ;  /* 0x0000002950507220 */ /* 0x080fe20000410000 */
[----:B------:R-:W-:Y:S01]  /*11190*/  FMUL.FTZ R81, R81, R41 ;  /* 0x0000002951517220 */ /* 0x000fe20000410000 */
[-C--:B------:R-:W-:Y:S01]  /*111a0*/  FMUL.FTZ R82, R82, R40.reuse ;  /* 0x0000002852527220 */ /* 0x080fe20000410000 */
[-C--:B------:R-:W-:Y:S01]  /*111b0*/  FMUL.FTZ R83, R83, R40.reuse ;  /* 0x0000002853537220 */ /* 0x080fe20000410000 */
[----:B------:R-:W-:Y:S01]  /*111c0*/  IMAD.IADD R42, R0, 0x1, R37 ;  /* 0x00000001002a7824 */ /* 0x000fe200078e0225 */
[----:B------:R-:W-:Y:S01]  /*111d0*/  MOV R235, R61 ;  /* 0x0000003d00eb7202 */ /* 0x000fe20000000f00 */
[-C--:B------:R-:W-:Y:S01]  /*111e0*/  FMUL.FTZ R84, R84, R41.reuse ;  /* 0x0000002954547220 */ /* 0x080fe20000410000 */
[C---:B------:R-:W-:Y:S01]  /*111f0*/  HMMA.16816.F32 R188, R8.reuse, R14, R188 ;  /* 0x0000000e08bc723c */ /* 0x040fe200000018bc */
[----:B------:R-:W2:Y:S01]  /*11200*/  LDSM.16.MT88.4 R12, [R37] ;  /* 0x00000000250c783b */ /* 0x000ea20000004200 */
        /* <DEDUP_REMOVED lines=15> */
[----:B------:R-:W-:Y:S01]  /*11300*/  MOV R236, R56 ;  /* 0x0000003800ec7202 */ /* 0x000fe20000000f00 */
[--C-:B------:R-:W-:Y:S01]  /*11310*/  FFMA.FTZ R2, R66, UR4, -R35.reuse ;  /* 0x0000000442027c23 */ /* 0x100fe20008010823 */
[-C--:B------:R-:W-:Y:S01]  /*11320*/  FMUL.FTZ R152, R152, R39.reuse ;  /* 0x0000002798987220 */ /* 0x080fe20000410000 */
[----:B------:R-:W-:Y:S01]  /*11330*/  FMUL.FTZ R153, R153, R39 ;  /* 0x0000002799997220 */ /* 0x000fe20000410000 */
[-C--:B-1----:R-:W-:Y:S01]  /*11340*/  HMMA.16816.F32 R184, R8, R16.reuse, R68 ;  /* 0x0000001008b8723c */ /* 0x082fe20000001844 */
[-C--:B------:R-:W-:Y:S01]  /*11350*/  FMUL.FTZ R154, R154, R38.reuse ;  /* 0x000000269a9a7220 */ /* 0x080fe20000410000 */
[----:B------:R-:W-:Y:S01]  /*11360*/  FMUL.FTZ R155, R155, R38 ;  /* 0x000000269b9b7220 */ /* 0x000fe20000410000 */
[-C--:B------:R-:W-:Y:S01]  /*11370*/  FMUL.FTZ R148, R148, R41.reuse ;  /* 0x0000002994947220 */ /* 0x080fe20000410000 */
[----:B------:R-:W-:Y:S01]  /*11380*/  FMUL.FTZ R149, R149, R41 ;  /* 0x0000002995957220 */ /* 0x000fe20000410000 */
[-C--:B------:R-:W-:Y:S01]  /*11390*/  FMUL.FTZ R150, R150, R40.reuse ;  /* 0x0000002896967220 */ /* 0x080fe20000410000 */
[----:B------:R-:W-:Y:S01]  /*113a0*/  FMUL.FTZ R151, R151, R40 ;  /* 0x0000002897977220 */ /* 0x000fe20000410000 */
[----:B------:R-:W-:Y:S01]  /*113b0*/  FFMA.FTZ R0, R65, UR4, -R35 ;  /* 0x0000000441007c23 */ /* 0x000fe20008010823 */
[C---:B------:R-:W-:Y:S01]  /*113c0*/  HMMA.16816.F32 R68, R4.reuse, R16, R72 ;  /* 0x000000100444723c */ /* 0x040fe20000001848 */
[----:B------:R-:W-:Y:S01]  /*113d0*/  MOV R74, R22 ;  /* 0x00000016004a7202 */ /* 0x000fe20000000f00 */
[----:B------:R-:W-:Y:S01]  /*113e0*/  IMAD.MOV.U32 R73, RZ, RZ, R21 ;  /* 0x000000ffff497224 */ /* 0x000fe200078e0015 */
[----:B------:R-:W-:Y:S01]  /*113f0*/  MOV R72, R20 ;  /* 0x0000001400487202 */ /* 0x000fe20000000f00 */
[-C--:B------:R-:W-:Y:S01]  /*11400*/  FMUL.FTZ R156, R156, R39.reuse ;  /* 0x000000279c9c7220 */ /* 0x080fe20000410000 */
[----:B------:R-:W-:Y:S01]  /*11410*/  MOV R75, R60 ;  /* 0x0000003c004b7202 */ /* 0x000fe20000000f00 */
[----:B------:R-:W1:Y:S01]  /*11420*/  LDSM.16.MT88.4 R20, [R36+0xe000] ;  /* 0x00e000002414783b */ /* 0x000e620000004200 */
[----:B------:R-:W-:Y:S01]  /*11430*/  FMUL.FTZ R157, R157, R39 ;  /* 0x000000279d9d7220 */ /* 0x000fe20000410000 */
[-C--:B------:R-:W-:Y:S01]  /*11440*/  HMMA.16816.F32 R180, R4, R18.reuse, R76 ;  /* 0x0000001204b4723c */ /* 0x080fe2000000184c */
[-C--:B------:R-:W-:Y:S01]  /*11450*/  FMUL.FTZ R158, R158, R38.reuse ;  /* 0x000000269e9e7220 */ /* 0x080fe20000410000 */
[----:B------:R-:W-:Y:S01]  /*11460*/  FMUL.FTZ R159, R159, R38 ;  /* 0x000000269f9f7220 */ /* 0x000fe20000410000 */
[-C--:B------:R-:W-:Y:S01]  /*11470*/  FMUL.FTZ R160, R160, R41.reuse ;  /* 0x00000029a0a07220 */ /* 0x080fe20000410000 */
[----:B------:R-:W-:Y:S01]  /*11480*/  FMUL.FTZ R161, R161, R41 ;  /* 0x00000029a1a17220 */ /* 0x000fe20000410000 */
[-C--:B------:R-:W-:Y:S01]  /*11490*/  FMUL.FTZ R162, R162, R40.reuse ;  /* 0x00000028a2a27220 */ /* 0x080fe20000410000 */
[----:B------:R-:W-:Y:S01]  /*114a0*/  FMUL.FTZ R163, R163, R40 ;  /* 0x00000028a3a37220 */ /* 0x000fe20000410000 */
[-C--:B------:R-:W-:Y:S01]  /*114b0*/  FMUL.FTZ R120, R120, R39.reuse ;  /* 0x0000002778787220 */ /* 0x080fe20000410000 */
[C---:B------:R-:W-:Y:S01]  /*114c0*/  HMMA.16816.F32 R60, R8.reuse, R18, R80 ;  /* 0x00000012083c723c */ /* 0x040fe20000001850 */
[----:B------:R-:W3:Y:S01]  /*114d0*/  LDSM.16.MT88.4 R16, [R42] ;  /* 0x000000002a10783b */ /* 0x000ee20000004200 */
[----:B------:R4:W-:Y:S01]  /*114e0*/  MUFU.EX2 R83, R2 ;  /* 0x0000000200537308 */ /* 0x0009e20000000800 */
[-C--:B------:R-:W-:Y:S01]  /*114f0*/  FMUL.FTZ R121, R121, R39.reuse ;  /* 0x0000002779797220 */ /* 0x080fe20000410000 */
[-C--:B------:R-:W-:Y:S01]  /*11500*/  FMUL.FTZ R124, R124, R39.reuse ;  /* 0x000000277c7c7220 */ /* 0x080fe20000410000 */
[----:B------:R-:W-:Y:S01]  /*11510*/  LDSM.16.MT88.4 R24, [R43+0xe000] ;  /* 0x00e000002b18783b */ /* 0x000fe20000004200 */
[----:B------:R-:W-:Y:S01]  /*11520*/  FMUL.FTZ R125, R125, R39 ;  /* 0x000000277d7d7220 */ /* 0x000fe20000410000 */
[-C--:B------:R-:W-:Y:S01]  /*11530*/  FMUL.FTZ R122, R122, R38.reuse ;  /* 0x000000267a7a7220 */ /* 0x080fe20000410000 */
[-C--:B--2---:R-:W-:Y:S01]  /*11540*/  HMMA.16816.F32 R56, R8, R12.reuse, R84 ;  /* 0x0000000c0838723c */ /* 0x084fe20000001854 */
[-C--:B------:R-:W-:Y:S01]  /*11550*/  FMUL.FTZ R123, R123, R38.reuse ;  /* 0x000000267b7b7220 */ /* 0x080fe20000410000 */
[-C--:B------:R-:W-:Y:S01]  /*11560*/  FMUL.FTZ R126, R126, R38.reuse ;  /* 0x000000267e7e7220 */ /* 0x080fe20000410000 */
[----:B------:R-:W-:Y:S01]  /*11570*/  FMUL.FTZ R127, R127, R38 ;  /* 0x000000267f7f7220 */ /* 0x000fe20000410000 */
[-C--:B------:R-:W-:Y:S01]  /*11580*/  FMUL.FTZ R116, R116, R41.reuse ;  /* 0x0000002974747220 */ /* 0x080fe20000410000 */
[-C--:B------:R-:W-:Y:S01]  /*11590*/  FMUL.FTZ R117, R117, R41.reuse ;  /* 0x0000002975757220 */ /* 0x080fe20000410000 */
[-C--:B------:R-:W-:Y:S01]  /*115a0*/  FMUL.FTZ R118, R118, R40.reuse ;  /* 0x0000002876767220 */ /* 0x080fe20000410000 */
[-C--:B------:R-:W-:Y:S01]  /*115b0*/  FMUL.FTZ R119, R119, R40.reuse ;  /* 0x0000002877777220 */ /* 0x080fe20000410000 */
[C---:B------:R-:W-:Y:S01]  /*115c0*/  HMMA.16816.F32 R176, R4.reuse, R12, R88 ;  /* 0x0000000c04b0723c */ /* 0x040fe20000001858 */
[--C-:B----4-:R-:W-:Y:S01]  /*115d0*/  FFMA.FTZ R2, R168, UR4, -R35.reuse ;  /* 0x00000004a8027c23 */ /* 0x110fe20008010823 */
[-C--:B------:R-:W-:Y:S01]  /*115e0*/  FMUL.FTZ R128, R128, R41.reuse ;  /* 0x0000002980807220 */ /* 0x080fe20000410000 */
[----:B------:R-:W-:Y:S01]  /*115f0*/  FMUL.FTZ R129, R129, R41 ;  /* 0x0000002981817220 */ /* 0x000fe20000410000 */
[-C--:B------:R-:W-:Y:S01]  /*11600*/  FMUL.FTZ R130, R130, R40.reuse ;  /* 0x0000002882827220 */ /* 0x080fe20000410000 */
[----:B------:R2:W4:Y:S01]  /*11610*/  MUFU.EX2 R79, R2 ;  /* 0x00000002004f7308 */ /* 0x0005220000000800 */
[----:B------:R-:W-:Y:S01]  /*11620*/  FMUL.FTZ R131, R131, R40 ;  /* 0x0000002883837220 */ /* 0x000fe20000410000 */
[-C--:B------:R-:W-:Y:S01]  /*11630*/  FMUL.FTZ R104, R104, R39.reuse ;  /* 0x0000002768687220 */ /* 0x080fe20000410000 */
[-C--:B------:R-:W-:Y:S01]  /*11640*/  HMMA.16816.F32 R92, R4, R14.reuse, R92 ;  /* 0x0000000e045c723c */ /* 0x080fe2000000185c */
[-C--:B------:R-:W-:Y:S01]  /*11650*/  FMUL.FTZ R105, R105, R39.reuse ;  /* 0x0000002769697220 */ /* 0x080fe20000410000 */
[-C--:B------:R-:W-:Y:S01]  /*11660*/  FMUL.FTZ R106, R106, R38.reuse ;  /* 0x000000266a6a7220 */ /* 0x080fe20000410000 */
[-C--:B------:R-:W-:Y:S01]  /*11670*/  FMUL.FTZ R107, R107, R38.reuse ;  /* 0x000000266b6b7220 */ /* 0x080fe20000410000 */
[-C--:B------:R-:W-:Y:S01]  /*11680*/  FMUL.FTZ R108, R108, R39.reuse ;  /* 0x000000276c6c7220 */ /* 0x080fe20000410000 */
[----:B------:R-:W-:Y:S01]  /*11690*/  FMUL.FTZ R109, R109, R39 ;  /* 0x000000276d6d7220 */ /* 0x000fe20000410000 */
[-C--:B------:R-:W-:Y:S01]  /*116a0*/  FMUL.FTZ R110, R110, R38.reuse ;  /* 0x000000266e6e7220 */ /* 0x080fe20000410000 */
[----:B------:R-:W-:Y:S01]  /*116b0*/  FMUL.FTZ R111, R111, R38 ;  /* 0x000000266f6f7220 */ /* 0x000fe20000410000 */
[----:B------:R-:W-:Y:S01]  /*116c0*/  HMMA.16816.F32 R96, R8, R14, R96 ;  /* 0x0000000e0860723c */ /* 0x000fe20000001860 */
[----:B------:R-:W3:Y:S01]  /*116d0*/  LDSM.16.MT88.4 R12, [R42+0x2000] ;  /* 0x002000002a0c783b */ /* 0x000ee20000004200 */
[-C--:B------:R-:W-:Y:S01]  /*116e0*/  FMUL.FTZ R100, R100, R41.reuse ;  /* 0x0000002964647220 */ /* 0x080fe20000410000 */
[-C--:B------:R-:W-:Y:S01]  /*116f0*/  FMUL.FTZ R101, R101, R41.reuse ;  /* 0x0000002965657220 */ /* 0x080fe20000410000 */
[-C--:B------:R-:W-:Y:S01]  /*11700*/  FMUL.FTZ R102, R102, R40.reuse ;  /* 0x0000002866667220 */ /* 0x080fe20000410000 */
[-C--:B------:R-:W-:Y:S01]  /*11710*/  FMUL.FTZ R103, R103, R40.reuse ;  /* 0x0000002867677220 */ /* 0x080fe20000410000 */
[-C--:B------:R-:W-:Y:S01]  /*11720*/  FMUL.FTZ R112, R112, R41.reuse ;  /* 0x0000002970707220 */ /* 0x080fe20000410000 */
[----:B------:R-:W-:Y:S01]  /*11730*/  FMUL.FTZ R113, R113, R41 ;  /* 0x0000002971717220 */ /* 0x000fe20000410000 */
[-C--:B------:R-:W-:Y:S01]  /*11740*/  HMMA.16816.F32 R152, R4, R28.reuse, R152 ;  /* 0x0000001c0498723c */ /* 0x080fe20000001898 */
[-C--:B------:R-:W-:Y:S01]  /*11750*/  FMUL.FTZ R114, R114, R40.reuse ;  /* 0x0000002872727220 */ /* 0x080fe20000410000 */
[----:B------:R-:W-:Y:S01]  /*11760*/  FMUL.FTZ R115, R115, R40 ;  /* 0x0000002873737220 */ /* 0x000fe20000410000 */
[--C-:B--2---:R-:W-:Y:S01]  /*11770*/  FFMA.FTZ R2, R173, UR4, -R34.reuse ;  /* 0x00000004ad027c23 */ /* 0x104fe20008010822 */
[-C--:B------:R-:W-:Y:S01]  /*11780*/  FMUL.FTZ R164, R164, R39.reuse ;  /* 0x00000027a4a47220 */ /* 0x080fe20000410000 */
[-C--:B------:R-:W-:Y:S01]  /*11790*/  FMUL.FTZ R165, R165, R39.reuse ;  /* 0x00000027a5a57220 */ /* 0x080fe20000410000 */
[-C--:B------:R-:W-:Y:S01]  /*117a0*/  FMUL.FTZ R196, R196, R39.reuse ;  /* 0x00000027c4c47220 */ /* 0x080fe20000410000 */
[----:B------:R-:W-:Y:S01]  /*117b0*/  FMUL.FTZ R197, R197, R39 ;  /* 0x00000027c5c57220 */ /* 0x000fe20000410000 */
[----:B------:R-:W-:Y:S01]  /*117c0*/  HMMA.16816.F32 R148, R8, R28, R148 ;  /* 0x0000001c0894723c */ /* 0x000fe20000001894 */
[----:B------:R2:W-:Y:S01]  /*117d0*/  MUFU.EX2 R29, R0 ;  /* 0x00000000001d7308 */ /* 0x0005e20000000800 */
[-C--:B------:R-:W-:Y:S01]  /*117e0*/  FMUL.FTZ R166, R166, R38.reuse ;  /* 0x00000026a6a67220 */ /* 0x080fe20000410000 */
[-C--:B------:R-:W-:Y:S01]  /*117f0*/  FMUL.FTZ R167, R167, R38.reuse ;  /* 0x00000026a7a77220 */ /* 0x080fe20000410000 */
[-C--:B------:R-:W-:Y:S01]  /*11800*/  FMUL.FTZ R198, R198, R38.reuse ;  /* 0x00000026c6c67220 */ /* 0x080fe20000410000 */
[----:B------:R1:W-:Y:S01]  /*11810*/  MUFU.EX2 R28, R2 ;  /* 0x00000002001c7308 */ /* 0x0003e20000000800 */
[----:B------:R-:W-:Y:S01]  /*11820*/  FMUL.FTZ R199, R199, R38 ;  /* 0x00000026c7c77220 */ /* 0x000fe20000410000 */
[-C--:B------:R-:W-:Y:S01]  /*11830*/  FMUL.FTZ R192, R192, R41.reuse ;  /* 0x00000029c0c07220 */ /* 0x080fe20000410000 */
[-C--:B------:R-:W-:Y:S01]  /*11840*/  HMMA.16816.F32 R156, R4, R30.reuse, R156 ;  /* 0x0000001e049c723c */ /* 0x080fe2000000189c */
[----:B------:R-:W-:Y:S01]  /*11850*/  FMUL.FTZ R193, R193, R41 ;  /* 0x00000029c1c17220 */ /* 0x000fe20000410000 */
[-C--:B------:R-:W-:Y:S01]  /*11860*/  FMUL.FTZ R194, R194, R40.reuse ;  /* 0x00000028c2c27220 */ /* 0x080fe20000410000 */
[-C--:B------:R-:W-:Y:S01]  /*11870*/  FMUL.FTZ R195, R195, R40.reuse ;  /* 0x00000028c3c37220 */ /* 0x080fe20000410000 */
[----:B----4-:R-:W-:Y:S01]  /*11880*/  MOV R173, R79 ;  /* 0x0000004f00ad7202 */ /* 0x010fe20000000f00 */
[-C--:B------:R-:W-:Y:S01]  /*11890*/  FMUL.FTZ R200, R200, R41.reuse ;  /* 0x00000029c8c87220 */ /* 0x080fe20000410000 */
[----:B------:R-:W-:Y:S01]  /*118a0*/  FMUL.FTZ R201, R201, R41 ;  /* 0x00000029c9c97220 */ /* 0x000fe20000410000 */
[--C-:B--2---:R-:W-:Y:S01]  /*118b0*/  FFMA.FTZ R0, R67, UR4, -R34.reuse ;  /* 0x0000000443007c23 */ /* 0x104fe20008010822 */
[----:B------:R-:W-:Y:S01]  /*118c0*/  HMMA.16816.F32 R160, R8, R30, R160 ;  /* 0x0000001e08a0723c */ /* 0x000fe200000018a0 */
[-C--:B------:R-:W-:Y:S01]  /*118d0*/  FMUL.FTZ R202, R202, R40.reuse ;  /* 0x00000028caca7220 */ /* 0x080fe20000410000 */
[----:B------:R-:W-:Y:S01]  /*118e0*/  FMUL.FTZ R203, R203, R40 ;  /* 0x00000028cbcb7220 */ /* 0x000fe20000410000 */
[----:B------:R2:W-:Y:S01]  /*118f0*/  MUFU.EX2 R67, R0 ;  /* 0x0000000000437308 */ /* 0x0005e20000000800 */
[----:B-1----:R-:W-:Y:S01]  /*11900*/  FFMA.FTZ R2, R174, UR4, -R34 ;  /* 0x00000004ae027c23 */ /* 0x002fe20008010822 */
[----:B------:R-:W-:Y:S01]  /*11910*/  MOV R79, R234 ;  /* 0x000000ea004f7202 */ /* 0x000fe20000000f00 */
[----:B------:R-:W-:Y:S01]  /*11920*/  FFMA.FTZ R3, R64, UR4, -R35 ;  /* 0x0000000440037c23 */ /* 0x000fe20008010823 */
[----:B------:R-:W-:Y:S01]  /*11930*/  MOV R234, R236 ;  /* 0x000000ec00ea7202 */ /* 0x000fe20000000f00 */
[C---:B------:R-:W-:Y:S01]  /*11940*/  HMMA.16816.F32 R120, R4.reuse, R20, R120 ;  /* 0x000000140478723c */ /* 0x040fe20000001878 */
[----:B------:R1:W-:Y:S01]  /*11950*/  MUFU.EX2 R64, R2 ;  /* 0x0000000200407308 */ /* 0x0003e20000000800 */
[----:B------:R-:W-:Y:S01]  /*11960*/  MOV R76, R72 ;  /* 0x00000048004c7202 */ /* 0x000fe20000000f00 */
[----:B------:R-:W-:Y:S01]  /*11970*/  IMAD.MOV.U32 R77, RZ, RZ, R73 ;  /* 0x000000ffff4d7224 */ /* 0x000fe200078e0049 */
[----:B------:R-:W-:Y:S01]  /*11980*/  MOV R73, R237 ;  /* 0x000000ed00497202 */ /* 0x000fe20000000f00 */
[----:B------:R-:W-:Y:S01]  /*11990*/  IMAD.MOV.U32 R72, RZ, RZ, R235 ;  /* 0x000000ffff487224 */ /* 0x000fe200078e00eb */
[----:B------:R-:W-:Y:S01]  /*119a0*/  MOV R235, R241 ;  /* 0x000000f100eb7202 */ /* 0x000fe20000000f00 */
[----:B------:R-:W-:Y:S01]  /*119b0*/  IMAD.MOV.U32 R65, RZ, RZ, R228 ;  /* 0x000000ffff417224 */ /* 0x000fe200078e00e4 */
[----:B------:R-:W-:Y:S01]  /*119c0*/  HMMA.16816.F32 R124, R4, R22, R124 ;  /* 0x00000016047c723c */ /* 0x000fe2000000187c */
[----:B--2---:R-:W-:Y:S01]  /*119d0*/  FFMA.FTZ R0, R175, UR4, -R34 ;  /* 0x00000004af007c23 */ /* 0x004fe20008010822 */
[----:B------:R-:W-:Y:S01]  /*119e0*/  MOV R66, R229 ;  /* 0x000000e500427202 */ /* 0x000fe20000000f00 */
[----:B------:R2:W-:Y:S01]  /*119f0*/  MUFU.EX2 R31, R3 ;  /* 0x00000003001f7308 */ /* 0x0005e20000000800 */
[----:B------:R-:W-:Y:S01]  /*11a00*/  MOV R78, R74 ;  /* 0x0000004a004e7202 */ /* 0x000fe20000000f00 */
[----:B------:R-:W-:Y:S01]  /*11a10*/  IMAD.MOV.U32 R74, RZ, RZ, R242 ;  /* 0x000000ffff4a7224 */ /* 0x000fe200078e00f2 */
[----:B------:R-:W-:Y:S01]  /*11a20*/  MOV R174, R235 ;  /* 0x000000eb00ae7202 */ /* 0x000fe20000000f00 */
[----:B------:R4:W-:Y:S01]  /*11a30*/  MUFU.EX2 R30, R0 ;  /* 0x00000000001e7308 */ /* 0x0009e20000000800 */
[----:B------:R-:W-:Y:S01]  /*11a40*/  HMMA.16816.F32 R116, R8, R20, R116 ;  /* 0x000000140874723c */ /* 0x000fe20000001874 */
[----:B-1----:R-:W-:Y:S01]  /*11a50*/  FFMA.FTZ R2, R48, UR4, -R32 ;  /* 0x0000000430027c23 */ /* 0x002fe20008010820 */
[----:B------:R-:W-:-:S02]  /*11a60*/  IMAD.MOV.U32 R175, RZ, RZ, R231 ;  /* 0x000000ffffaf7224 */ /* 0x000fc400078e00e7 */
[-C--:B------:R-:W-:Y:S01]  /*11a70*/  FMUL.FTZ R136, R136, R39.reuse ;  /* 0x0000002788887220 */ /* 0x080fe20000410000 */
[-C--:B------:R-:W-:Y:S01]  /*11a80*/  FMUL.FTZ R137, R137, R39.reuse ;  /* 0x0000002789897220 */ /* 0x080fe20000410000 */
[----:B------:R1:W-:Y:S01]  /*11a90*/  MUFU.EX2 R237, R2 ;  /* 0x0000000200ed7308 */ /* 0x0003e20000000800 */
[-C--:B------:R-:W-:Y:S01]  /*11aa0*/  FMUL.FTZ R138, R138, R38.reuse ;  /* 0x000000268a8a7220 */ /* 0x080fe20000410000 */
[-C--:B------:R-:W-:Y:S01]  /*11ab0*/  FMUL.FTZ R139, R139, R38.reuse ;  /* 0x000000268b8b7220 */ /* 0x080fe20000410000 */
[----:B------:R-:W-:Y:S01]  /*11ac0*/  HMMA.16816.F32 R128, R8, R22, R128 ;  /* 0x000000160880723c */ /* 0x000fe20000001880 */
[----:B------:R-:W1:Y:S01]  /*11ad0*/  LDSM.16.MT88.4 R20, [R36+0xc800] ;  /* 0x00c800002414783b */ /* 0x000e620000004200 */
[--C-:B--2---:R-:W-:Y:S01]  /*11ae0*/  FFMA.FTZ R3, R46, UR4, -R32.reuse ;  /* 0x000000042e037c23 */ /* 0x104fe20008010820 */
[-C--:B------:R-:W-:Y:S01]  /*11af0*/  FMUL.FTZ R140, R140, R39.reuse ;  /* 0x000000278c8c7220 */ /* 0x080fe20000410000 */
[----:B------:R-:W-:Y:S01]  /*11b00*/  FMUL.FTZ R141, R141, R39 ;  /* 0x000000278d8d7220 */ /* 0x000fe20000410000 */
[----:B----4-:R-:W-:Y:S01]  /*11b10*/  FFMA.FTZ R0, R45, UR4, -R32 ;  /* 0x000000042d007c23 */ /* 0x010fe20008010820 */
[----:B------:R2:W-:Y:S01]  /*11b20*/  MUFU.EX2 R242, R3 ;  /* 0x0000000300f27308 */ /* 0x0005e20000000800 */
[-C--:B------:R-:W-:Y:S01]  /*11b30*/  FMUL.FTZ R142, R142, R38.reuse ;  /* 0x000000268e8e7220 */ /* 0x080fe20000410000 */
[C---:B---3--:R-:W-:Y:S01]  /*11b40*/  HMMA.16816.F32 R104, R4.reuse, R16, R104 ;  /* 0x000000100468723c */ /* 0x048fe20000001868 */
[----:B------:R-:W-:Y:S01]  /*11b50*/  FMUL.FTZ R143, R143, R38 ;  /* 0x000000268f8f7220 */ /* 0x000fe20000410000 */
[----:B------:R3:W4:Y:S01]  /*11b60*/  MUFU.EX2 R236, R0 ;  /* 0x0000000000ec7308 */ /* 0x0007220000000800 */
[----:B-1----:R-:W-:Y:S01]  /*11b70*/  FFMA.FTZ R2, R50, UR4, -R33 ;  /* 0x0000000432027c23 */ /* 0x002fe20008010821 */
[-C--:B------:R-:W-:Y:S01]  /*11b80*/  FMUL.FTZ R132, R132, R41.reuse ;  /* 0x0000002984847220 */ /* 0x080fe20000410000 */
[-C--:B------:R-:W-:Y:S01]  /*11b90*/  FMUL.FTZ R133, R133, R41.reuse ;  /* 0x0000002985857220 */ /* 0x080fe20000410000 */
[-C--:B------:R-:W-:Y:S01]  /*11ba0*/  FMUL.FTZ R134, R134, R40.reuse ;  /* 0x0000002886867220 */ /* 0x080fe20000410000 */
[----:B------:R1:W-:Y:S01]  /*11bb0*/  MUFU.EX2 R228, R2 ;  /* 0x0000000200e47308 */ /* 0x0003e20000000800 */
[----:B------:R-:W-:Y:S01]  /*11bc0*/  HMMA.16816.F32 R108, R4, R18, R108 ;  /* 0x00000012046c723c */ /* 0x000fe2000000186c */
[-C--:B------:R-:W-:Y:S01]  /*11bd0*/  FMUL.FTZ R135, R135, R40.reuse ;  /* 0x0000002887877220 */ /* 0x080fe20000410000 */
[-C--:B------:R-:W-:Y:S01]  /*11be0*/  FMUL.FTZ R144, R144, R41.reuse ;  /* 0x0000002990907220 */ /* 0x080fe20000410000 */
[----:B------:R-:W-:Y:S01]  /*11bf0*/  FMUL.FTZ R145, R145, R41 ;  /* 0x0000002991917220 */ /* 0x000fe20000410000 */
[-C--:B------:R-:W-:Y:S01]  /*11c00*/  FMUL.FTZ R146, R146, R40.reuse ;  /* 0x0000002892927220 */ /* 0x080fe20000410000 */
[----:B------:R-:W-:Y:S01]  /*11c10*/  FMUL.FTZ R147, R147, R40 ;  /* 0x0000002893937220 */ /* 0x000fe20000410000 */
[----:B--2---:R-:W-:-:S02]  /*11c20*/  MOV R3, R83 ;  /* 0x0000005300037202 */ /* 0x004fc40000000f00 */
[C---:B------:R-:W-:Y:S01]  /*11c30*/  HMMA.16816.F32 R100, R8.reuse, R16, R100 ;  /* 0x000000100864723c */ /* 0x040fe20000001864 */
[----:B---3--:R-:W-:Y:S01]  /*11c40*/  FFMA.FTZ R0, R47, UR4, -R32 ;  /* 0x000000042f007c23 */ /* 0x008fe20008010820 */
[----:B------:R-:W-:Y:S02]  /*11c50*/  MOV R45, R72 ;  /* 0x00000048002d7202 */ /* 0x000fe40000000f00 */
[----:B------:R-:W-:Y:S01]  /*11c60*/  MOV R168, R73 ;  /* 0x0000004900a87202 */ /* 0x000fe20000000f00 */
[----:B------:R2:W-:Y:S01]  /*11c70*/  MUFU.EX2 R241, R0 ;  /* 0x0000000000f17308 */ /* 0x0005e20000000800 */
[--C-:B-1----:R-:W-:Y:S02]  /*11c80*/  FFMA.FTZ R2, R51, UR4, -R33.reuse ;  /* 0x0000000433027c23 */ /* 0x102fe40008010821 */
[----:B------:R-:W-:Y:S01]  /*11c90*/  HMMA.16816.F32 R112, R8, R18, R112 ;  /* 0x000000120870723c */ /* 0x000fe20000001870 */
[----:B------:R-:W1:Y:S01]  /*11ca0*/  LDSM.16.MT88.4 R16, [R43+0xc800] ;  /* 0x00c800002b10783b */ /* 0x000e620000004200 */
[----:B------:R3:W-:Y:S06]  /*11cb0*/  MUFU.EX2 R231, R2 ;  /* 0x0000000200e77308 */ /* 0x0007ec0000000800 */
[----:B------:R-:W-:Y:S01]  /*11cc0*/  HMMA.16816.F32 R164, R4, R12, R164 ;  /* 0x0000000c04a4723c */ /* 0x000fe200000018a4 */
[----:B--2---:R-:W-:-:S04]  /*11cd0*/  FFMA.FTZ R0, R49, UR4, -R33 ;  /* 0x0000000431007c23 */ /* 0x004fc80008010821 */
[----:B------:R2:W4:Y:S03]  /*11ce0*/  MUFU.EX2 R229, R0 ;  /* 0x0000000000e57308 */ /* 0x0005260000000800 */
[----:B------:R-:W-:Y:S01]  /*11cf0*/  HMMA.16816.F32 R196, R4, R14, R196 ;  /* 0x0000000e04c4723c */ /* 0x000fe200000018c4 */
[----:B---3--:R-:W-:-:S05]  /*11d00*/  MOV R2, R54 ;  /* 0x0000003600027202 */ /* 0x008fca0000000f00 */
[----:B------:R-:W-:Y:S02]  /*11d10*/  FFMA.FTZ R2, R2, UR4, -R35 ;  /* 0x0000000402027c23 */ /* 0x000fe40008010823 */
[----:B------:R-:W-:Y:S01]  /*11d20*/  HMMA.16816.F32 R192, R8, R12, R192 ;  /* 0x0000000c08c0723c */ /* 0x000fe200000018c0 */
[----:B--2---:R-:W-:-:S07]  /*11d30*/  FFMA.FTZ R0, R52, UR4, -R33 ;  /* 0x0000000434007c23 */ /* 0x004fce0008010821 */
[----:B------:R-:W-:Y:S01]  /*11d40*/  HMMA.16816.F32 R200, R8, R14, R200 ;  /* 0x0000000e08c8723c */ /* 0x000fe200000018c8 */
[----:B------:R-:W2:Y:S01]  /*11d50*/  LDSM.16.MT88.4 R12, [R37+0x800] ;  /* 0x00080000250c783b */ /* 0x000ea20000004200 */
[----:B------:R3:W1:Y:S06]  /*11d60*/  MUFU.EX2 R235, R0 ;  /* 0x0000000000eb7308 */ /* 0x00066c0000000800 */
[C---:B------:R-:W-:Y:S08]  /*11d70*/  HMMA.16816.F32 R136, R4.reuse, R24, R136 ;  /* 0x000000180488723c */ /* 0x040ff00000001888 */
[----:B------:R-:W-:Y:S01]  /*11d80*/  HMMA.16816.F32 R140, R4, R26, R140 ;  /* 0x0000001a048c723c */ /* 0x000fe2000000188c */
[----:B----4-:R-:W-:Y:S01]  /*11d90*/  F2FP.F16.F32.PACK_AB R4, R237, R236 ;  /* 0x000000eced04723e */ /* 0x010fe200000000ff */
[----:B---3--:R-:W-:Y:S01]  /*11da0*/  IMAD.MOV.U32 R0, RZ, RZ, R53 ;  /* 0x000000ffff007224 */ /* 0x008fe200078e0035 */
[----:B------:R-:W-:-:S02]  /*11db0*/  F2FP.F16.F32.PACK_AB R5, R229, R228 ;  /* 0x000000e4e505723e */ /* 0x000fc400000000ff */
[----:B------:R-:W-:Y:S01]  /*11dc0*/  F2FP.F16.F32.PACK_AB R6, R242, R241 ;  /* 0x000000f1f206723e */ /* 0x000fe200000000ff */
[----:B------:R-:W-:Y:S01]  /*11dd0*/  FFMA.FTZ R0, R0, UR4, -R35 ;  /* 0x0000000400007c23 */ /* 0x000fe20008010823 */
[----:B-1----:R-:W-:Y:S01]  /*11de0*/  F2FP.F16.F32.PACK_AB R7, R235, R231 ;  /* 0x000000e7eb07723e */ /* 0x002fe200000000ff */
[----:B------:R-:W-:Y:S01]  /*11df0*/  HMMA.16816.F32 R132, R8, R24, R132 ;  /* 0x000000180884723c */ /* 0x000fe20000001884 */
[----:B------:R-:W-:Y:S01]  /*11e00*/  IMAD.MOV.U32 R25, RZ, RZ, R76 ;  /* 0x000000ffff197224 */ /* 0x000fe200078e004c */
[----:B------:R-:W-:-:S06]  /*11e10*/  MOV R24, R77 ;  /* 0x0000004d00187202 */ /* 0x000fcc0000000f00 */
[----:B------:R-:W-:Y:S01]  /*11e20*/  HMMA.16816.F32 R144, R8, R26, R144 ;  /* 0x0000001a0890723c */ /* 0x000fe20000001890 */
[----:B------:R-:W-:Y:S01]  /*11e30*/  F2FP.F16.F32.PACK_AB R8, R29, R3 ;  /* 0x000000031d08723e */ /* 0x000fe200000000ff */
[----:B------:R-:W-:Y:S01]  /*11e40*/  IMAD.MOV.U32 R26, RZ, RZ, R79 ;  /* 0x000000ffff1a7224 */ /* 0x000fe200078e004f */
[----:B------:R-:W-:Y:S02]  /*11e50*/  F2FP.F16.F32.PACK_AB R9, R28, R67 ;  /* 0x000000431c09723e */ /* 0x000fe400000000ff */
[----:B------:R-:W-:Y:S02]  /*11e60*/  F2FP.F16.F32.PACK_AB R10, R173, R31 ;  /* 0x0000001fad0a723e */ /* 0x000fe400000000ff */
        /* <DEDUP_REMOVED lines=10> */
[----:B------:R-:W-:Y:S02]  /*11f10*/  MOV R208, R67 ;  /* 0x0000004300d07202 */ /* 0x000fe40000000f00 */
[----:B------:R-:W-:Y:S01]  /*11f20*/  MOV R209, R55 ;  /* 0x0000003700d17202 */ /* 0x000fe20000000f00 */
[----:B------:R-:W-:Y:S01]  /*11f30*/  HMMA.16816.F32 R84, R4, R22, R204 ;  /* 0x000000160454723c */ /* 0x000fe200000018cc */
[----:B------:R-:W-:Y:S01]  /*11f40*/  IMAD.MOV.U32 R207, RZ, RZ, R31 ;  /* 0x000000ffffcf7224 */ /* 0x000fe200078e001f */
[----:B------:R-:W-:Y:S01]  /*11f50*/  MOV R206, R28 ;  /* 0x0000001c00ce7202 */ /* 0x000fe20000000f00 */
[----:B------:R-:W-:Y:S01]  /*11f60*/  IMAD.MOV.U32 R204, RZ, RZ, R26 ;  /* 0x000000ffffcc7224 */ /* 0x000fe200078e001a */
[----:B------:R-:W-:-:S02]  /*11f70*/  MOV R205, R29 ;  /* 0x0000001d00cd7202 */ /* 0x000fc40000000f00 */
[----:B------:R-:W-:Y:S02]  /*11f80*/  LDSM.16.MT88.4 R28, [R42+0x2800] ;  /* 0x002800002a1c783b */ /* 0x000fe40000004200 */
[C---:B------:R-:W-:Y:S01]  /*11f90*/  HMMA.16816.F32 R76, R8.reuse, R22, R188 ;  /* 0x00000016084c723c */ /* 0x040fe200000018bc */
[----:B------:R-:W-:Y:S01]  /*11fa0*/  MOV R188, R44 ;  /* 0x0000002c00bc7202 */ /* 0x000fe20000000f00 */
[----:B------:R-:W1:Y:S01]  /*11fb0*/  LDSM.16.MT88.4 R20, [R36+0xe800] ;  /* 0x00e800002414783b */ /* 0x000e620000004200 */
[----:B------:R-:W-:Y:S01]  /*11fc0*/  MOV R191, R27 ;  /* 0x0000001b00bf7202 */ /* 0x000fe20000000f00 */
[----:B------:R-:W-:Y:S01]  /*11fd0*/  IMAD.MOV.U32 R189, RZ, RZ, R25 ;  /* 0x000000ffffbd7224 */ /* 0x000fe200078e0019 */
[----:B------:R-:W-:Y:S02]  /*11fe0*/  MOV R190, R24 ;  /* 0x0000001800be7202 */ /* 0x000fe40000000f00 */
[----:B------:R-:W-:Y:S01]  /*11ff0*/  LDSM.16.MT88.4 R24, [R42+0x800] ;  /* 0x000800002a18783b */ /* 0x000fe20000004200 */
[----:B------:R-:W-:Y:S01]  /*12000*/  HMMA.16816.F32 R72, R8, R16, R184 ;  /* 0x000000100848723c */ /* 0x000fe200000018b8 */
[----:B------:R-:W-:Y:S01]  /*12010*/  IMAD.MOV.U32 R187, RZ, RZ, R45 ;  /* 0x000000ffffbb7224 */ /* 0x000fe200078e002d */
[----:B------:R-:W-:Y:S01]  /*12020*/  MOV R186, R190 ;  /* 0x000000be00ba7202 */ /* 0x000fe20000000f00 */
[----:B------:R-:W-:Y:S01]  /*12030*/  IMAD.MOV.U32 R185, RZ, RZ, R191 ;  /* 0x000000ffffb97224 */ /* 0x000fe200078e00bf */
[----:B------:R-:W-:Y:S01]  /*12040*/  MOV R184, R204 ;  /* 0x000000cc00b87202 */ /* 0x000fe20000000f00 */
[----:B------:R-:W-:Y:S01]  /*12050*/  IMAD.MOV.U32 R191, RZ, RZ, R215 ;  /* 0x000000ffffbf7224 */ /* 0x000fe200078e00d7 */
[----:B------:R-:W-:-:S02]  /*12060*/  MOV R190, R214 ;  /* 0x000000d600be7202 */ /* 0x000fc40000000f00 */
[C---:B------:R-:W-:Y:S08]  /*12070*/  HMMA.16816.F32 R68, R4.reuse, R16, R68 ;  /* 0x000000100444723c */ /* 0x040ff00000001844 */
[-C--:B------:R-:W-:Y:S08]  /*12080*/  HMMA.16816.F32 R64, R4, R18.reuse, R180 ;  /* 0x000000120440723c */ /* 0x080ff000000018b4 */
[C---:B------:R-:W-:Y:S01]  /*12090*/  HMMA.16816.F32 R60, R8.reuse, R18, R60 ;  /* 0x00000012083c723c */ /* 0x040fe2000000183c */
[----:B------:R-:W3:Y:S07]  /*120a0*/  LDSM.16.MT88.4 R16, [R43+0xe800] ;  /* 0x00e800002b10783b */ /* 0x000eee0000004200 */
[-C--:B--2---:R-:W-:Y:S08]  /*120b0*/  HMMA.16816.F32 R56, R8, R12.reuse, R56 ;  /* 0x0000000c0838723c */ /* 0x084ff00000001838 */
        /* <DEDUP_REMOVED lines=8> */
[----:B------:R-:W-:-:S05]  /*12140*/  MOV R95, R173 ;  /* 0x000000ad005f7202 */ /* 0x000fca0000000f00 */
[----:B------:R-:W-:Y:S01]  /*12150*/  HMMA.16816.F32 R44, R8, R14, R96 ;  /* 0x0000000e082c723c */ /* 0x000fe20000001860 */
[----:B------:R-:W2:Y:S01]  /*12160*/  LDSM.16.MT88.4 R12, [R37+0x2800] ;  /* 0x00280000250c783b */ /* 0x000ea20000004200 */
[----:B------:R4:W-:Y:S01]  /*12170*/  MUFU.EX2 R96, R0 ;  /* 0x0000000000607308 */ /* 0x0009e20000000800 */
[----:B------:R-:W-:Y:S01]  /*12180*/  IMAD.MOV.U32 R99, RZ, RZ, R250 ;  /* 0x000000ffff637224 */ /* 0x000fe200078e00fa */
[----:B------:R-:W-:Y:S02]  /*12190*/  MOV R98, R248 ;  /* 0x000000f800627202 */ /* 0x000fe40000000f00 */
[----:B------:R-:W-:Y:S02]  /*121a0*/  MOV R97, R247 ;  /* 0x000000f700617202 */ /* 0x000fe40000000f00 */
[C---:B-1----:R-:W-:Y:S08]  /*121b0*/  HMMA.16816.F32 R120, R4.reuse, R20, R120 ;  /* 0x000000140478723c */ /* 0x042ff00000001878 */
[----:B------:R-:W-:Y:S01]  /*121c0*/  HMMA.16816.F32 R124, R4, R22, R124 ;  /* 0x00000016047c723c */ /* 0x000fe2000000187c */
[----:B----4-:R-:W-:Y:S01]  /*121d0*/  FFMA.FTZ R0, R174, UR4, -R35 ;  /* 0x00000004ae007c23 */ /* 0x010fe20008010823 */
[----:B------:R-:W-:-:S02]  /*121e0*/  MOV R174, R175 ;  /* 0x000000af00ae7202 */ /* 0x000fc40000000f00 */
[----:B------:R-:W-:Y:S02]  /*121f0*/  MOV R175, R168 ;  /* 0x000000a800af7202 */ /* 0x000fe40000000f00 */
[----:B------:R-:W-:Y:S01]  /*12200*/  MOV R168, R234 ;  /* 0x000000ea00a87202 */ /* 0x000fe20000000f00 */
[----:B------:R-:W-:Y:S01]  /*12210*/  IMAD.MOV.U32 R214, RZ, RZ, R174 ;  /* 0x000000ffffd67224 */ /* 0x000fe200078e00ae */
[----:B------:R-:W-:Y:S01]  /*12220*/  HMMA.16816.F32 R116, R8, R20, R116 ;  /* 0x000000140874723c */ /* 0x000fe20000001874 */
[----:B------:R1:W-:Y:S01]  /*12230*/  MUFU.EX2 R234, R2 ;  /* 0x0000000200ea7308 */ /* 0x0003e20000000800 */
[----:B------:R-:W-:Y:S02]  /*12240*/  MOV R94, R168 ;  /* 0x000000a8005e7202 */ /* 0x000fe40000000f00 */
[----:B------:R-:W-:Y:S02]  /*12250*/  MOV R215, R175 ;  /* 0x000000af00d77202 */ /* 0x000fe40000000f00 */
[----:B------:R-:W-:-:S02]  /*12260*/  MOV R93, R214 ;  /* 0x000000d6005d7202 */ /* 0x000fc40000000f00 */
[----:B------:R-:W-:Y:S01]  /*12270*/  HMMA.16816.F32 R128, R8, R22, R128 ;  /* 0x000000160880723c */ /* 0x000fe20000001880 */
[----:B------:R-:W4:Y:S01]  /*12280*/  LDSM.16.MT88.4 R20, [R36+0xd000] ;  /* 0x00d000002414783b */ /* 0x000f220000004200 */
[----:B------:R-:W-:Y:S01]  /*12290*/  MOV R92, R215 ;  /* 0x000000d7005c7202 */ /* 0x000fe20000000f00 */
[----:B-1----:R-:W-:-:S05]  /*122a0*/  FFMA.FTZ R2, R187, UR4, -R35 ;  /* 0x00000004bb027c23 */ /* 0x002fca0008010823 */
[C---:B---3--:R-:W-:Y:S01]  /*122b0*/  HMMA.16816.F32 R136, R4.reuse, R16, R136 ;  /* 0x000000100488723c */ /* 0x048fe20000001888 */
[----:B------:R-:W-:Y:S02]  /*122c0*/  MOV R187, R189 ;  /* 0x000000bd00bb7202 */ /* 0x000fe40000000f00 */
[----:B------:R-:W-:Y:S02]  /*122d0*/  MOV R189, R213 ;  /* 0x000000d500bd7202 */ /* 0x000fe40000000f00 */
[----:B------:R-:W-:Y:S01]  /*122e0*/  MOV R213, R3 ;  /* 0x0000000300d57202 */ /* 0x000fe20000000f00 */
[----:B------:R-:W-:Y:S02]  /*122f0*/  FFMA.FTZ R3, R221, UR4, -R32 ;  /* 0x00000004dd037c23 */ /* 0x000fe40008010820 */
[----:B------:R-:W-:Y:S02]  /*12300*/  HMMA.16816.F32 R140, R4, R18, R140 ;  /* 0x00000012048c723c */ /* 0x000fe4000000188c */
[----:B------:R1:W-:Y:S06]  /*12310*/  MUFU.EX2 R207, R3 ;  /* 0x0000000300cf7308 */ /* 0x0003ec0000000800 */
[C---:B------:R-:W-:Y:S08]  /*12320*/  HMMA.16816.F32 R132, R8.reuse, R16, R132 ;  /* 0x000000100884723c */ /* 0x040ff00000001884 */
[----:B------:R-:W-:Y:S01]  /*12330*/  HMMA.16816.F32 R144, R8, R18, R144 ;  /* 0x000000120890723c */ /* 0x000fe20000001890 */
[----:B------:R-:W-:Y:S01]  /*12340*/  LDSM.16.MT88.4 R16, [R43+0xd000] ;  /* 0x00d000002b10783b */ /* 0x000fe20000004200 */
[----:B-1----:R-:W-:-:S06]  /*12350*/  MOV R3, R249 ;  /* 0x000000f900037202 */ /* 0x002fcc0000000f00 */
[C---:B------:R-:W-:Y:S08]  /*12360*/  HMMA.16816.F32 R104, R4.reuse, R24, R104 ;  /* 0x000000180468723c */ /* 0x040ff00000001868 */
[C---:B------:R-:W-:Y:S08]  /*12370*/  HMMA.16816.F32 R108, R4.reuse, R26, R108 ;  /* 0x0000001a046c723c */ /* 0x040ff0000000186c */
[C---:B--2---:R-:W-:Y:S08]  /*12380*/  HMMA.16816.F32 R152, R4.reuse, R12, R152 ;  /* 0x0000000c0498723c */ /* 0x044ff00000001898 */
[C---:B------:R-:W-:Y:S08]  /*12390*/  HMMA.16816.F32 R156, R4.reuse, R14, R156 ;  /* 0x0000000e049c723c */ /* 0x040ff0000000189c */
[C---:B------:R-:W-:Y:S08]  /*123a0*/  HMMA.16816.F32 R164, R4.reuse, R28, R164 ;  /* 0x0000001c04a4723c */ /* 0x040ff000000018a4 */
[----:B------:R-:W-:Y:S01]  /*123b0*/  HMMA.16816.F32 R196, R4, R30, R196 ;  /* 0x0000001e04c4723c */ /* 0x000fe200000018c4 */
[----:B------:R1:W-:Y:S04]  /*123c0*/  MUFU.EX2 R4, R0 ;  /* 0x0000000000047308 */ /* 0x0003e80000000800 */
[----:B------:R2:W3:Y:S03]  /*123d0*/  MUFU.EX2 R5, R2 ;  /* 0x0000000200057308 */ /* 0x0004e60000000800 */
[----:B------:R-:W-:Y:S01]  /*123e0*/  HMMA.16816.F32 R100, R8, R24, R100 ;  /* 0x000000180864723c */ /* 0x000fe20000001864 */
[----:B-1----:R-:W-:-:S07]  /*123f0*/  FFMA.FTZ R0, R210, UR4, -R34 ;  /* 0x00000004d2007c23 */ /* 0x002fce0008010822 */
[C---:B------:R-:W-:Y:S01]  /*12400*/  HMMA.16816.F32 R112, R8.reuse, R26, R112 ;  /* 0x0000001a0870723c */ /* 0x040fe20000001870 */
[----:B------:R-:W1:Y:S01]  /*12410*/  LDSM.16.MT88.4 R24, [R42+0x1000] ;  /* 0x001000002a18783b */ /* 0x000e620000004200 */
[--C-:B--2---:R-:W-:Y:S01]  /*12420*/  FFMA.FTZ R2, R211, UR4, -R34.reuse ;  /* 0x00000004d3027c23 */ /* 0x104fe20008010822 */
[----:B------:R2:W-:Y:S04]  /*12430*/  MUFU.EX2 R210, R0 ;  /* 0x0000000000d27308 */ /* 0x0005e80000000800 */
[----:B------:R4:W4:Y:S01]  /*12440*/  MUFU.EX2 R211, R2 ;  /* 0x0000000200d37308 */ /* 0x0009220000000800 */
[C---:B------:R-:W-:Y:S08]  /*12450*/  HMMA.16816.F32 R148, R8.reuse, R12, R148 ;  /* 0x0000000c0894723c */ /* 0x040ff00000001894 */
[----:B------:R-:W-:Y:S01]  /*12460*/  HMMA.16816.F32 R160, R8, R14, R160 ;  /* 0x0000000e08a0723c */ /* 0x000fe200000018a0 */
[--C-:B--2---:R-:W-:Y:S01]  /*12470*/  FFMA.FTZ R0, R252, UR4, -R34.reuse ;  /* 0x00000004fc007c23 */ /* 0x104fe20008010822 */
[----:B---3--:R-:W-:Y:S01]  /*12480*/  IMAD.MOV.U32 R252, RZ, RZ, R5 ;  /* 0x000000fffffc7224 */ /* 0x008fe200078e0005 */
[----:B------:R-:W2:Y:S01]  /*12490*/  LDSM.16.MT88.4 R12, [R37+0x1000] ;  /* 0x00100000250c783b */ /* 0x000ea20000004200 */
[----:B----4-:R-:W-:Y:S01]  /*124a0*/  FFMA.FTZ R2, R243, UR4, -R34 ;  /* 0x00000004f3027c23 */ /* 0x010fe20008010822 */
[----:B------:R3:W-:Y:S01]  /*124b0*/  MUFU.EX2 R209, R0 ;  /* 0x0000000000d17308 */ /* 0x0007e20000000800 */
[----:B------:R-:W-:-:S02]  /*124c0*/  MOV R243, R4 ;  /* 0x0000000400f37202 */ /* 0x000fc40000000f00 */
[C---:B------:R-:W-:Y:S01]  /*124d0*/  HMMA.16816.F32 R192, R8.reuse, R28, R192 ;  /* 0x0000001c08c0723c */ /* 0x040fe200000018c0 */
[----:B------:R4:W1:Y:S07]  /*124e0*/  MUFU.EX2 R208, R2 ;  /* 0x0000000200d07308 */ /* 0x00086e0000000800 */
[----:B------:R-:W-:Y:S01]  /*124f0*/  HMMA.16816.F32 R200, R8, R30, R200 ;  /* 0x0000001e08c8723c */ /* 0x000fe200000018c8 */
[----:B------:R-:W-:Y:S01]  /*12500*/  F2FP.F16.F32.PACK_AB R8, R234, R96 ;  /* 0x00000060ea08723e */ /* 0x000fe200000000ff */
[----:B------:R-:W2:Y:S01]  /*12510*/  LDSM.16.MT88.4 R28, [R42+0x3000] ;  /* 0x003000002a1c783b */ /* 0x000ea20000004200 */
[----:B------:R-:W-:Y:S01]  /*12520*/  F2FP.F16.F32.PACK_AB R9, R211, R210 ;  /* 0x000000d2d309723e */ /* 0x000fe200000000ff */
[--C-:B---3--:R-:W-:Y:S01]  /*12530*/  FFMA.FTZ R0, R224, UR4, -R32.reuse ;  /* 0x00000004e0007c23 */ /* 0x108fe20008010820 */
[----:B------:R-:W-:Y:S01]  /*12540*/  F2FP.F16.F32.PACK_AB R10, R252, R243 ;  /* 0x000000f3fc0a723e */ /* 0x000fe200000000ff */
[----:B----4-:R-:W-:-:S02]  /*12550*/  FFMA.FTZ R2, R225, UR4, -R32 ;  /* 0x00000004e1027c23 */ /* 0x010fc40008010820 */
[----:B------:R3:W-:Y:S01]  /*12560*/  MUFU.EX2 R174, R0 ;  /* 0x0000000000ae7308 */ /* 0x0007e20000000800 */
[----:B-1----:R-:W-:-:S03]  /*12570*/  F2FP.F16.F32.PACK_AB R11, R208, R209 ;  /* 0x000000d1d00b723e */ /* 0x002fc600000000ff */
[----:B------:R1:W4:Y:S04]  /*12580*/  MUFU.EX2 R204, R2 ;  /* 0x0000000200cc7308 */ /* 0x0003280000000800 */
[C---:B------:R-:W-:Y:S01]  /*12590*/  HMMA.16816.F32 R180, R8.reuse, R20, R80 ;  /* 0x0000001408b4723c */ /* 0x040fe20000001850 */
[----:B------:R-:W-:Y:S01]  /*125a0*/  MOV R80, R94 ;  /* 0x0000005e00507202 */ /* 0x000fe20000000f00 */
[----:B------:R-:W-:Y:S01]  /*125b0*/  IMAD.MOV.U32 R94, RZ, RZ, R95 ;  /* 0x000000ffff5e7224 */ /* 0x000fe200078e005f */
[----:B------:R-:W-:Y:S02]  /*125c0*/  MOV R81, R218 ;  /* 0x000000da00517202 */ /* 0x000fe40000000f00 */
[----:B------:R-:W-:Y:S01]  /*125d0*/  MOV R83, R245 ;  /* 0x000000f500537202 */ /* 0x000fe20000000f00 */
[----:B---3--:R-:W-:Y:S01]  /*125e0*/  FFMA.FTZ R0, R220, UR4, -R32 ;  /* 0x00000004dc007c23 */ /* 0x008fe20008010820 */
[----:B------:R-:W-:Y:S01]  /*125f0*/  MOV R82, R219 ;  /* 0x000000db00527202 */ /* 0x000fe20000000f00 */
[--C-:B------:R-:W-:Y:S01]  /*12600*/  FFMA.FTZ R3, R3, UR4, -R33.reuse ;  /* 0x0000000403037c23 */ /* 0x100fe20008010821 */
[----:B------:R-:W-:Y:S01]  /*12610*/  MOV R95, R176 ;  /* 0x000000b0005f7202 */ /* 0x000fe20000000f00 */
[----:B-1----:R-:W-:Y:S01]  /*12620*/  FFMA.FTZ R2, R226, UR4, -R33 ;  /* 0x00000004e2027c23 */ /* 0x002fe20008010821 */
[----:B------:R1:W3:Y:S01]  /*12630*/  MUFU.EX2 R206, R0 ;  /* 0x0000000000ce7308 */ /* 0x0002e20000000800 */
[----:B----4-:R-:W-:Y:S01]  /*12640*/  F2FP.F16.F32.PACK_AB R4, R204, R174 ;  /* 0x000000aecc04723e */ /* 0x010fe200000000ff */
[----:B------:R-:W-:Y:S01]  /*12650*/  HMMA.16816.F32 R100, R8, R24, R100 ;  /* 0x000000180864723c */ /* 0x000fe20000001864 */
[----:B------:R-:W-:Y:S01]  /*12660*/  MOV R176, R177 ;  /* 0x000000b100b07202 */ /* 0x000fe20000000f00 */
[----:B------:R4:W-:Y:S01]  /*12670*/  MUFU.EX2 R168, R2 ;  /* 0x0000000200a87308 */ /* 0x0009e20000000800 */
[----:B------:R-:W-:Y:S01]  /*12680*/  MOV R177, R178 ;  /* 0x000000b200b17202 */ /* 0x000fe20000000f00 */
[----:B------:R-:W-:Y:S01]  /*12690*/  IMAD.MOV.U32 R178, RZ, RZ, R179 ;  /* 0x000000ffffb27224 */ /* 0x000fe200078e00b3 */
[----:B------:R-:W-:-:S02]  /*126a0*/  MOV R179, R184 ;  /* 0x000000b800b37202 */ /* 0x000fc40000000f00 */
[----:B------:R-:W-:Y:S02]  /*126b0*/  MOV R184, R185 ;  /* 0x000000b900b87202 */ /* 0x000fe40000000f00 */
[----:B------:R-:W-:Y:S01]  /*126c0*/  MOV R185, R186 ;  /* 0x000000ba00b97202 */ /* 0x000fe20000000f00 */
[----:B------:R-:W-:Y:S01]  /*126d0*/  IMAD.MOV.U32 R186, RZ, RZ, R187 ;  /* 0x000000ffffba7224 */ /* 0x000fe200078e00bb */
[----:B------:R-:W-:Y:S01]  /*126e0*/  MOV R187, R188 ;  /* 0x000000bc00bb7202 */ /* 0x000fe20000000f00 */
[--C-:B-1----:R-:W-:Y:S01]  /*126f0*/  FFMA.FTZ R0, R227, UR4, -R33.reuse ;  /* 0x00000004e3007c23 */ /* 0x102fe20008010821 */
[----:B---3--:R-:W-:Y:S01]  /*12700*/  F2FP.F16.F32.PACK_AB R6, R207, R206 ;  /* 0x000000cecf06723e */ /* 0x008fe200000000ff */
[----:B------:R-:W-:Y:S01]  /*12710*/  HMMA.16816.F32 R224, R8, R22, R76 ;  /* 0x0000001608e0723c */ /* 0x000fe2000000184c */
[----:B------:R-:W-:Y:S01]  /*12720*/  MOV R78, R251 ;  /* 0x000000fb004e7202 */ /* 0x000fe20000000f00 */
[----:B----4-:R-:W-:Y:S01]  /*12730*/  FFMA.FTZ R2, R222, UR4, -R33 ;  /* 0x00000004de027c23 */ /* 0x010fe20008010821 */
[----:B------:R-:W-:Y:S01]  /*12740*/  MOV R76, R244 ;  /* 0x000000f4004c7202 */ /* 0x000fe20000000f00 */
[----:B------:R-:W-:Y:S01]  /*12750*/  IMAD.MOV.U32 R77, RZ, RZ, R246 ;  /* 0x000000ffff4d7224 */ /* 0x000fe200078e00f6 */
[----:B------:R1:W3:Y:S01]  /*12760*/  MUFU.EX2 R173, R0 ;  /* 0x0000000000ad7308 */ /* 0x0002e20000000800 */
[----:B------:R-:W-:-:S02]  /*12770*/  IMAD.MOV.U32 R188, RZ, RZ, R213 ;  /* 0x000000ffffbc7224 */ /* 0x000fc400078e00d5 */
[----:B------:R-:W-:Y:S01]  /*12780*/  HMMA.16816.F32 R248, R8, R16, R72 ;  /* 0x0000001008f8723c */ /* 0x000fe20000001848 */
[----:B------:R4:W-:Y:S01]  /*12790*/  MUFU.EX2 R175, R2 ;  /* 0x0000000200af7308 */ /* 0x0009e20000000800 */
[----:B------:R-:W-:-:S05]  /*127a0*/  IMAD.MOV.U32 R75, RZ, RZ, R217 ;  /* 0x000000ffff4b7224 */ /* 0x000fca00078e00d9 */
[----:B------:R-:W-:Y:S01]  /*127b0*/  MOV R74, R75 ;  /* 0x0000004b004a7202 */ /* 0x000fe20000000f00 */
[----:B------:R-:W-:Y:S01]  /*127c0*/  IMAD.MOV.U32 R75, RZ, RZ, R76 ;  /* 0x000000ffff4b7224 */ /* 0x000fe200078e004c */
[----:B------:R-:W-:Y:S01]  /*127d0*/  MOV R76, R77 ;  /* 0x0000004d004c7202 */ /* 0x000fe20000000f00 */
[C---:B--2---:R-:W-:Y:S01]  /*127e0*/  HMMA.16816.F32 R244, R8.reuse, R12, R56 ;  /* 0x0000000c08f4723c */ /* 0x044fe20000001838 */
[----:B------:R-:W-:Y:S01]  /*127f0*/  MOV R77, R78 ;  /* 0x0000004e004d7202 */ /* 0x000fe20000000f00 */
[----:B-1----:R-:W-:Y:S01]  /*12800*/  FFMA.FTZ R0, R223, UR4, -R33 ;  /* 0x00000004df007c23 */ /* 0x002fe20008010821 */
[----:B---3--:R-:W-:Y:S01]  /*12810*/  F2FP.F16.F32.PACK_AB R5, R173, R168 ;  /* 0x000000a8ad05723e */ /* 0x008fe200000000ff */
[----:B----4-:R-:W-:Y:S01]  /*12820*/  IMAD.MOV.U32 R2, RZ, RZ, R189 ;  /* 0x000000ffff027224 */ /* 0x010fe200078e00bd */
[----:B------:R-:W-:Y:S02]  /*12830*/  MOV R189, R190 ;  /* 0x000000be00bd7202 */ /* 0x000fe40000000f00 */
[----:B------:R-:W-:Y:S01]  /*12840*/  MOV R73, R74 ;  /* 0x0000004a00497202 */ /* 0x000fe20000000f00 */
[----:B------:R-:W-:Y:S01]  /*12850*/  HMMA.16816.F32 R220, R8, R18, R60 ;  /* 0x0000001208dc723c */ /* 0x000fe2000000183c */
[----:B------:R-:W-:-:S02]  /*12860*/  MOV R79, R189 ;  /* 0x000000bd004f7202 */ /* 0x000fc40000000f00 */
[----:B------:R-:W-:Y:S02]  /*12870*/  MOV R74, R75 ;  /* 0x0000004b004a7202 */ /* 0x000fe40000000f00 */
[----:B------:R-:W-:Y:S01]  /*12880*/  MOV R78, R79 ;  /* 0x0000004f004e7202 */ /* 0x000fe20000000f00 */
[----:B------:R-:W-:Y:S01]  /*12890*/  IMAD.MOV.U32 R79, RZ, RZ, R80 ;  /* 0x000000ffff4f7224 */ /* 0x000fe200078e0050 */
[----:B------:R-:W-:Y:S01]  /*128a0*/  MOV R80, R2 ;  /* 0x0000000200507202 */ /* 0x000fe20000000f00 */
[----:B------:R-:W-:Y:S01]  /*128b0*/  IMAD.MOV.U32 R75, RZ, RZ, R76 ;  /* 0x000000ffff4b7224 */ /* 0x000fe200078e004c */
[----:B------:R-:W-:Y:S01]  /*128c0*/  MOV R76, R77 ;  /* 0x0000004d004c7202 */ /* 0x000fe20000000f00 */
[----:B------:R-:W2:Y:S01]  /*128d0*/  LDL.LU R2, [R1+0x8] ;  /* 0x0000080001027983 */ /* 0x000ea20000300800 */
[----:B------:R-:W-:Y:S02]  /*128e0*/  MOV R77, R78 ;  /* 0x0000004e004d7202 */ /* 0x000fe40000000f00 */
[----:B------:R-:W-:Y:S01]  /*128f0*/  MOV R78, R79 ;  /* 0x0000004f004e7202 */ /* 0x000fe20000000f00 */
[----:B------:R-:W-:Y:S01]  /*12900*/  IMAD.MOV.U32 R79, RZ, RZ, R80 ;  /* 0x000000ffff4f7224 */ /* 0x000fe200078e0050 */
[----:B------:R-:W-:Y:S01]  /*12910*/  MOV R190, R205 ;  /* 0x000000cd00be7202 */ /* 0x000fe20000000f00 */
[----:B------:R-:W3:Y:S01]  /*12920*/  LDL.LU R80, [R1+0x30] ;  /* 0x0000300001507983 */ /* 0x000ee20000300800 */
[----:B------:R-:W1:Y:S01]  /*12930*/  MUFU.EX2 R205, R0 ;  /* 0x0000000000cd7308 */ /* 0x000e620000000800 */
[----:B------:R-:W-:Y:S01]  /*12940*/  MOV R189, R212 ;  /* 0x000000d400bd7202 */ /* 0x000fe20000000f00 */
[C---:B------:R-:W-:Y:S08]  /*12950*/  HMMA.16816.F32 R192, R8.reuse, R28, R192 ;  /* 0x0000001c08c0723c */ /* 0x040ff000000018c0 */
[----:B------:R-:W-:Y:S01]  /*12960*/  HMMA.16816.F32 R212, R8, R26, R112 ;  /* 0x0000001a08d4723c */ /* 0x000fe20000001870 */
[----:B------:R-:W-:Y:S01]  /*12970*/  LDSM.16.MT88.4 R112, [R42+0x1800] ;  /* 0x001800002a70783b */ /* 0x000fe20000004200 */
[----:B-1----:R-:W-:-:S02]  /*12980*/  F2FP.F16.F32.PACK_AB R7, R205, R175 ;  /* 0x000000afcd07723e */ /* 0x002fc400000000ff */
[----:B------:R-:W-:-:S04]  /*12990*/  MOV R0, R216 ;  /* 0x000000d800007202 */ /* 0x000fc80000000f00 */
[----:B------:R-:W-:Y:S01]  /*129a0*/  HMMA.16816.F32 R216, R8, R14, R44 ;  /* 0x0000000e08d8723c */ /* 0x000fe2000000182c */
[----:B------:R-:W-:-:S07]  /*129b0*/  FFMA.FTZ R0, R0, UR4, -R32 ;  /* 0x0000000400007c23 */ /* 0x000fce0008010820 */
[C---:B------:R-:W-:Y:S08]  /*129c0*/  HMMA.16816.F32 R68, R4.reuse, R16, R68 ;  /* 0x000000100444723c */ /* 0x040ff00000001844 */
[C---:B------:R-:W-:Y:S01]  /*129d0*/  HMMA.16816.F32 R64, R4.reuse, R18, R64 ;  /* 0x000000120440723c */ /* 0x040fe20000001840 */
[----:B------:R-:W1:Y:S07]  /*129e0*/  LDSM.16.MT88.4 R16, [R43+0xf000] ;  /* 0x00f000002b10783b */ /* 0x000e6e0000004200 */
[C---:B------:R-:W-:Y:S08]  /*129f0*/  HMMA.16816.F32 R88, R4.reuse, R20, R88 ;  /* 0x000000140458723c */ /* 0x040ff00000001858 */
[C---:B------:R-:W-:Y:S01]  /*12a00*/  HMMA.16816.F32 R84, R4.reuse, R22, R84 ;  /* 0x000000160454723c */ /* 0x040fe20000001854 */
[----:B------:R-:W4:Y:S07]  /*12a10*/  LDSM.16.MT88.4 R20, [R36+0xf000] ;  /* 0x00f000002414783b */ /* 0x000f2e0000004200 */
[C---:B------:R-:W-:Y:S08]  /*12a20*/  HMMA.16816.F32 R52, R4.reuse, R12, R52 ;  /* 0x0000000c0434723c */ /* 0x040ff00000001834 */
[C---:B------:R-:W-:Y:S01]  /*12a30*/  HMMA.16816.F32 R48, R4.reuse, R14, R48 ;  /* 0x0000000e0430723c */ /* 0x040fe20000001830 */
[----:B------:R-:W4:Y:S07]  /*12a40*/  LDSM.16.MT88.4 R12, [R37+0x3000] ;  /* 0x00300000250c783b */ /* 0x000f2e0000004200 */
[C---:B------:R-:W-:Y:S08]  /*12a50*/  HMMA.16816.F32 R104, R4.reuse, R24, R104 ;  /* 0x000000180468723c */ /* 0x040ff00000001868 */
[-C--:B-1----:R-:W-:Y:S08]  /*12a60*/  HMMA.16816.F32 R136, R4, R16.reuse, R136 ;  /* 0x000000100488723c */ /* 0x082ff00000001888 */
[----:B------:R-:W-:Y:S01]  /*12a70*/  HMMA.16816.F32 R132, R8, R16, R132 ;  /* 0x000000100884723c */ /* 0x000fe20000001884 */
[----:B------:R1:W-:Y:S07]  /*12a80*/  MUFU.EX2 R17, R0 ;  /* 0x0000000000117308 */ /* 0x0003ee0000000800 */
[----:B------:R-:W-:Y:S01]  /*12a90*/  HMMA.16816.F32 R140, R4, R18, R140 ;  /* 0x00000012048c723c */ /* 0x000fe2000000188c */
[----:B-1----:R-:W-:Y:S01]  /*12aa0*/  FFMA.FTZ R0, R73, UR4, -R32 ;  /* 0x0000000449007c23 */ /* 0x002fe20008010820 */
[----:B------:R-:W-:-:S06]  /*12ab0*/  MOV R73, R74 ;  /* 0x0000004a00497202 */ /* 0x000fcc0000000f00 */
[----:B------:R-:W-:Y:S01]  /*12ac0*/  HMMA.16816.F32 R56, R8, R18, R144 ;  /* 0x000000120838723c */ /* 0x000fe20000001890 */
[----:B------:R-:W-:Y:S01]  /*12ad0*/  MOV R74, R75 ;  /* 0x0000004b004a7202 */ /* 0x000fe20000000f00 */
[----:B------:R-:W-:Y:S01]  /*12ae0*/  MUFU.EX2 R19, R0 ;  /* 0x0000000000137308 */ /* 0x000fe20000000800 */
[----:B------:R-:W-:Y:S01]  /*12af0*/  MOV R75, R76 ;  /* 0x0000004c004b7202 */ /* 0x000fe20000000f00 */
[----:B------:R-:W-:Y:S01]  /*12b00*/  IMAD.MOV.U32 R76, RZ, RZ, R77 ;  /* 0x000000ffff4c7224 */ /* 0x000fe200078e004d */
[----:B------:R-:W-:-:S03]  /*12b10*/  MOV R77, R78 ;  /* 0x0000004e004d7202 */ /* 0x000fc60000000f00 */
[----:B------:R-:W-:Y:S01]  /*12b20*/  HMMA.16816.F32 R108, R4, R26, R108 ;  /* 0x0000001a046c723c */ /* 0x000fe2000000186c */
[----:B------:R-:W-:-:S07]  /*12b30*/  MOV R78, R79 ;  /* 0x0000004f004e7202 */ /* 0x000fce0000000f00 */
[C---:B----4-:R-:W-:Y:S08]  /*12b40*/  HMMA.16816.F32 R120, R4.reuse, R20, R120 ;  /* 0x000000140478723c */ /* 0x050ff00000001878 */
[C---:B------:R-:W-:Y:S08]  /*12b50*/  HMMA.16816.F32 R124, R4.reuse, R22, R124 ;  /* 0x00000016047c723c */ /* 0x040ff0000000187c */
[C---:B------:R-:W-:Y:S08]  /*12b60*/  HMMA.16816.F32 R152, R4.reuse, R12, R152 ;  /* 0x0000000c0498723c */ /* 0x040ff00000001898 */
[C---:B------:R-:W-:Y:S08]  /*12b70*/  HMMA.16816.F32 R156, R4.reuse, R14, R156 ;  /* 0x0000000e049c723c */ /* 0x040ff0000000189c */
[C---:B------:R-:W-:Y:S08]  /*12b80*/  HMMA.16816.F32 R164, R4.reuse, R28, R164 ;  /* 0x0000001c04a4723c */ /* 0x040ff000000018a4 */
[----:B------:R-:W-:Y:S01]  /*12b90*/  HMMA.16816.F32 R44, R4, R30, R196 ;  /* 0x0000001e042c723c */ /* 0x000fe200000018c4 */
[----:B------:R-:W-:Y:S01]  /*12ba0*/  MUFU.EX2 R16, R3 ;  /* 0x0000000300107308 */ /* 0x000fe20000000800 */
[----:B------:R-:W-:Y:S06]  /*12bb0*/  LDSM.16.MT88.4 R144, [R43+0xf800] ;  /* 0x00f800002b90783b */ /* 0x000fec0000004200 */
[C---:B------:R-:W-:Y:S08]  /*12bc0*/  HMMA.16816.F32 R116, R8.reuse, R20, R116 ;  /* 0x000000140874723c */ /* 0x040ff00000001874 */
[C---:B------:R-:W-:Y:S08]  /*12bd0*/  HMMA.16816.F32 R60, R8.reuse, R14, R160 ;  /* 0x0000000e083c723c */ /* 0x040ff000000018a0 */
[C---:B------:R-:W-:Y:S08]  /*12be0*/  HMMA.16816.F32 R148, R8.reuse, R12, R148 ;  /* 0x0000000c0894723c */ /* 0x040ff00000001894 */
[----:B------:R-:W-:Y:S01]  /*12bf0*/  HMMA.16816.F32 R24, R8, R22, R128 ;  /* 0x000000160818723c */ /* 0x000fe20000001880 */
[----:B---3--:R-:W-:Y:S01]  /*12c00*/  MOV R79, R80 ;  /* 0x00000050004f7202 */ /* 0x008fe20000000f00 */
[----:B------:R-:W-:-:S02]  /*12c10*/  IMAD.MOV.U32 R80, RZ, RZ, R81 ;  /* 0x000000ffff507224 */ /* 0x000fc400078e0051 */
[--C-:B--2---:R-:W-:Y:S01]  /*12c20*/  FFMA.FTZ R2, R2, UR4, -R32.reuse ;  /* 0x0000000402027c23 */ /* 0x104fe20008010820 */
[----:B------:R-:W2:Y:S03]  /*12c30*/  LDL.LU R81, [R1+0x2c] ;  /* 0x00002c0001517983 */ /* 0x000ea60000300800 */
[----:B------:R1:W-:Y:S01]  /*12c40*/  MUFU.EX2 R18, R2 ;  /* 0x0000000200127308 */ /* 0x0003e20000000800 */
[----:B------:R-:W-:Y:S01]  /*12c50*/  MOV R199, R189 ;  /* 0x000000bd00c77202 */ /* 0x000fe20000000f00 */
[----:B------:R-:W-:Y:S01]  /*12c60*/  IMAD.MOV.U32 R198, RZ, RZ, R99 ;  /* 0x000000ffffc67224 */ /* 0x000fe200078e0063 */
[----:B------:R-:W-:Y:S01]  /*12c70*/  HMMA.16816.F32 R28, R8, R30, R200 ;  /* 0x0000001e081c723c */ /* 0x000fe200000018c8 */
[----:B------:R-:W-:Y:S04]  /*12c80*/  LDSM.16.MT88.4 R128, [R36+0xf800] ;  /* 0x00f800002480783b */ /* 0x000fe80000004200 */
[----:B------:R-:W-:Y:S01]  /*12c90*/  LDSM.16.MT88.4 R160, [R37+0x3800] ;  /* 0x0038000025a0783b */ /* 0x000fe20000004200 */
[----:B-1----:R-:W-:Y:S01]  /*12ca0*/  FFMA.FTZ R2, R73, UR4, -R32 ;  /* 0x0000000449027c23 */ /* 0x002fe20008010820 */
[----:B------:R-:W-:-:S02]  /*12cb0*/  MOV R73, R74 ;  /* 0x0000004a00497202 */ /* 0x000fc40000000f00 */
[----:B------:R-:W-:Y:S02]  /*12cc0*/  MOV R74, R75 ;  /* 0x0000004b004a7202 */ /* 0x000fe40000000f00 */
[----:B------:R-:W-:Y:S01]  /*12cd0*/  MOV R75, R76 ;  /* 0x0000004c004b7202 */ /* 0x000fe20000000f00 */
[----:B------:R-:W-:Y:S01]  /*12ce0*/  IMAD.MOV.U32 R76, RZ, RZ, R77 ;  /* 0x000000ffff4c7224 */ /* 0x000fe200078e004d */
[----:B------:R-:W-:Y:S01]  /*12cf0*/  MOV R77, R78 ;  /* 0x0000004e004d7202 */ /* 0x000fe20000000f00 */
[----:B------:R-:W-:Y:S01]  /*12d00*/  FFMA.FTZ R0, R73, UR4, -R33 ;  /* 0x0000000449007c23 */ /* 0x000fe20008010821 */
[----:B------:R-:W-:Y:S02]  /*12d10*/  MOV R78, R79 ;  /* 0x0000004f004e7202 */ /* 0x000fe40000000f00 */
        /* <DEDUP_REMOVED lines=8> */
[----:B------:R-:W-:Y:S01]  /*12da0*/  MOV R73, R74 ;  /* 0x0000004a00497202 */ /* 0x000fe20000000f00 */
[----:B------:R-:W-:Y:S01]  /*12db0*/  IMAD.MOV.U32 R74, RZ, RZ, R75 ;  /* 0x000000ffff4a7224 */ /* 0x000fe200078e004b */
[----:B------:R-:W-:Y:S02]  /*12dc0*/  MOV R75, R76 ;  /* 0x0000004c004b7202 */ /* 0x000fe40000000f00 */
[----:B------:R-:W-:-:S02]  /*12dd0*/  MOV R76, R77 ;  /* 0x0000004d004c7202 */ /* 0x000fc40000000f00 */
[----:B------:R-:W-:Y:S02]  /*12de0*/  MOV R77, R78 ;  /* 0x0000004e004d7202 */ /* 0x000fe40000000f00 */
[----:B------:R-:W-:Y:S02]  /*12df0*/  MOV R4, R76 ;  /* 0x0000004c00047202 */ /* 0x000fe40000000f00 */
[----:B------:R-:W-:Y:S02]  /*12e00*/  MOV R5, R77 ;  /* 0x0000004d00057202 */ /* 0x000fe40000000f00 */
[----:B------:R-:W-:Y:S02]  /*12e10*/  MOV R77, R92 ;  /* 0x0000005c004d7202 */ /* 0x000fe40000000f00 */
[----:B------:R-:W-:Y:S02]  /*12e20*/  MOV R92, R190 ;  /* 0x000000be005c7202 */ /* 0x000fe40000000f00 */
[----:B------:R-:W-:Y:S01]  /*12e30*/  MOV R76, R96 ;  /* 0x00000060004c7202 */ /* 0x000fe20000000f00 */
[----:B------:R1:W3:Y:S04]  /*12e40*/  MUFU.EX2 R20, R2 ;  /* 0x0000000200147308 */ /* 0x0002e80000000800 */
[----:B------:R4:W-:Y:S01]  /*12e50*/  MUFU.EX2 R15, R0 ;  /* 0x00000000000f7308 */ /* 0x0009e20000000800 */
[--C-:B-1----:R-:W-:Y:S01]  /*12e60*/  FFMA.FTZ R2, R72, UR4, -R33.reuse ;  /* 0x0000000448027c23 */ /* 0x102fe20008010821 */
[----:B----4-:R-:W-:-:S03]  /*12e70*/  FFMA.FTZ R0, R73, UR4, -R33 ;  /* 0x0000000449007c23 */ /* 0x010fc60008010821 */
[----:B------:R-:W-:Y:S04]  /*12e80*/  MUFU.EX2 R14, R2 ;  /* 0x00000002000e7308 */ /* 0x000fe80000000800 */
[----:B------:R-:W1:Y:S01]  /*12e90*/  MUFU.EX2 R13, R0 ;  /* 0x00000000000d7308 */ /* 0x000e620000000800 */
[----:B------:R-:W-:Y:S01]  /*12ea0*/  MOV R21, R75 ;  /* 0x0000004b00157202 */ /* 0x000fe20000000f00 */
[--C-:B------:R-:W-:Y:S01]  /*12eb0*/  FFMA.FTZ R10, R4, UR4, -R35.reuse ;  /* 0x00000004040a7c23 */ /* 0x100fe20008010823 */
[----:B------:R-:W-:Y:S01]  /*12ec0*/  IMAD.MOV.U32 R23, RZ, RZ, R74 ;  /* 0x000000ffff177224 */ /* 0x000fe200078e004a */
[----:B------:R-:W-:Y:S01]  /*12ed0*/  MOV R4, R198 ;  /* 0x000000c600047202 */ /* 0x000fe20000000f00 */
[----:B------:R-:W-:Y:S01]  /*12ee0*/  FFMA.FTZ R8, R199, UR4, -R34 ;  /* 0x00000004c7087c23 */ /* 0x000fe20008010822 */
[--C-:B------:R-:W-:Y:S01]  /*12ef0*/  FFMA.FTZ R11, R21, UR4, -R35.reuse ;  /* 0x00000004150b7c23 */ /* 0x100fe20008010823 */
[----:B---3--:R-:W-:Y:S01]  /*12f00*/  F2FP.F16.F32.PACK_AB R198, R20, R19 ;  /* 0x0000001314c6723e */ /* 0x008fe200000000ff */
[--C-:B------:R-:W-:Y:S01]  /*12f10*/  FFMA.FTZ R12, R23, UR4, -R35.reuse ;  /* 0x00000004170c7c23 */ /* 0x100fe20008010823 */
[----:B------:R-:W-:Y:S01]  /*12f20*/  FFMA.FTZ R3, R5, UR4, -R35 ;  /* 0x0000000405037c23 */ /* 0x000fe20008010823 */
[----:B------:R-:W-:-:S02]  /*12f30*/  MOV R5, R92 ;  /* 0x0000005c00057202 */ /* 0x000fc40000000f00 */
[----:B-1----:R-:W-:Y:S01]  /*12f40*/  F2FP.F16.F32.PACK_AB R199, R13, R14 ;  /* 0x0000000e0dc7723e */ /* 0x002fe200000000ff */
[----:B------:R-:W-:Y:S01]  /*12f50*/  FFMA.FTZ R0, R179, UR4, -R34 ;  /* 0x00000004b3007c23 */ /* 0x000fe20008010822 */
[----:B------:R-:W-:Y:S02]  /*12f60*/  MOV R92, R95 ;  /* 0x0000005f005c7202 */ /* 0x000fe40000000f00 */
[----:B------:R-:W-:Y:S01]  /*12f70*/  MOV R95, R178 ;  /* 0x000000b2005f7202 */ /* 0x000fe20000000f00 */
[----:B--2---:R-:W-:Y:S01]  /*12f80*/  IMAD.MOV.U32 R80, RZ, RZ, R81 ;  /* 0x000000ffff507224 */ /* 0x004fe200078e0051 */
[----:B------:R-:W-:Y:S02]  /*12f90*/  MOV R81, R82 ;  /* 0x0000005200517202 */ /* 0x000fe40000000f00 */
[----:B------:R-:W-:Y:S02]  /*12fa0*/  MOV R82, R240 ;  /* 0x000000f000527202 */ /* 0x000fe40000000f00 */
[----:B------:R-:W-:Y:S01]  /*12fb0*/  MOV R79, R80 ;  /* 0x00000050004f7202 */ /* 0x000fe20000000f00 */
[----:B------:R1:W5:Y:S01]  /*12fc0*/  LDL.LU R240, [R1+0x50] ;  /* 0x0000500001f07983 */ /* 0x0003620000300800 */
        /* <DEDUP_REMOVED lines=17> */
[----:B------:R-:W-:Y:S02]  /*130e0*/  MOV R93, R191 ;  /* 0x000000bf005d7202 */ /* 0x000fe40000000f00 */
[----:B------:R-:W-:Y:S01]  /*130f0*/  MOV R196, R97 ;  /* 0x0000006100c47202 */ /* 0x000fe20000000f00 */
[----:B------:R-:W2:Y:S01]  /*13100*/  LDSM.16.MT88.4 R188, [R36+0xd800] ;  /* 0x00d8000024bc783b */ /* 0x000ea20000004200 */
[----:B------:R-:W-:-:S03]  /*13110*/  MOV R197, R98 ;  /* 0x0000006200c57202 */ /* 0x000fc60000000f00 */
[----:B------:R-:W3:Y:S01]  /*13120*/  LDSM.16.MT88.4 R96, [R37+0x1800] ;  /* 0x001800002560783b */ /* 0x000ee20000004200 */
[--C-:B------:R-:W-:Y:S01]  /*13130*/  FFMA.FTZ R9, R196, UR4, -R34.reuse ;  /* 0x00000004c4097c23 */ /* 0x100fe20008010822 */
[----:B------:R-:W-:Y:S02]  /*13140*/  MOV R21, R197 ;  /* 0x000000c500157202 */ /* 0x000fe40000000f00 */
[----:B------:R-:W-:Y:S02]  /*13150*/  F2FP.F16.F32.PACK_AB R196, R18, R17 ;  /* 0x0000001112c4723e */ /* 0x000fe400000000ff */
[----:B------:R-:W-:Y:S01]  /*13160*/  F2FP.F16.F32.PACK_AB R197, R16, R15 ;  /* 0x0000000f10c5723e */ /* 0x000fe200000000ff */
[----:B------:R-:W-:Y:S01]  /*13170*/  FFMA.FTZ R2, R6, UR4, -R34 ;  /* 0x0000000406027c23 */ /* 0x000fe20008010822 */
[----:B------:R-:W-:Y:S01]  /*13180*/  IMAD.MOV.U32 R23, RZ, RZ, R7 ;  /* 0x000000ffff177224 */ /* 0x000fe200078e0007 */
[----:B------:R-:W-:Y:S01]  /*13190*/  MOV R7, R94 ;  /* 0x0000005e00077202 */ /* 0x000fe20000000f00 */
[----:B------:R-:W-:Y:S01]  /*131a0*/  IMAD.MOV.U32 R6, RZ, RZ, R93 ;  /* 0x000000ffff067224 */ /* 0x000fe200078e005d */
[----:B------:R-:W-:Y:S01]  /*131b0*/  MOV R93, R176 ;  /* 0x000000b0005d7202 */ /* 0x000fe20000000f00 */
[----:B------:R-:W-:-:S02]  /*131c0*/  IMAD.MOV.U32 R94, RZ, RZ, R177 ;  /* 0x000000ffff5e7224 */ /* 0x000fc400078e00b1 */
[C---:B--2---:R-:W-:Y:S08]  /*131d0*/  HMMA.16816.F32 R176, R196.reuse, R188, R88 ;  /* 0x000000bcc4b0723c */ /* 0x044ff00000001858 */
[----:B---3--:R-:W-:Y:S01]  /*131e0*/  HMMA.16816.F32 R88, R196, R96, R52 ;  /* 0x00000060c458723c */ /* 0x008fe20000001834 */
[----:B------:R-:W2:Y:S04]  /*131f0*/  LDL.LU R52, [R1+0x14] ;  /* 0x0000140001347983 */ /* 0x000ea80000300800 */
[----:B------:R-:W3:Y:S04]  /*13200*/  LDL.LU R53, [R1+0x18] ;  /* 0x0000180001357983 */ /* 0x000ee80000300800 */
[----:B------:R-:W4:Y:S04]  /*13210*/  LDL.LU R54, [R1+0x1c] ;  /* 0x00001c0001367983 */ /* 0x000f280000300800 */
[----:B------:R-:W4:Y:S01]  /*13220*/  LDL.LU R55, [R1+0x20] ;  /* 0x0000200001377983 */ /* 0x000f220000300800 */
[----:B------:R-:W-:Y:S01]  /*13230*/  MOV R72, R80 ;  /* 0x0000005000487202 */ /* 0x000fe20000000f00 */
[----:B------:R-:W-:Y:S01]  /*13240*/  IMAD.MOV.U32 R74, RZ, RZ, R82 ;  /* 0x000000ffff4a7224 */ /* 0x000fe200078e0052 */
[----:B------:R-:W-:-:S02]  /*13250*/  MOV R73, R81 ;  /* 0x0000005100497202 */ /* 0x000fc40000000f00 */
[----:B------:R-:W-:Y:S02]  /*13260*/  MOV R75, R83 ;  /* 0x00000053004b7202 */ /* 0x000fe40000000f00 */
[----:B------:R1:W1:Y:S01]  /*13270*/  LDSM.16.MT88.4 R80, [R43+0xd800] ;  /* 0x00d800002b50783b */ /* 0x0002620000004200 */
[----:B------:R-:W-:Y:S01]  /*13280*/  MOV R203, R184 ;  /* 0x000000b800cb7202 */ /* 0x000fe20000000f00 */
[----:B------:R-:W-:Y:S01]  /*13290*/  IMAD.MOV.U32 R201, RZ, RZ, R186 ;  /* 0x000000ffffc97224 */ /* 0x000fe200078e00ba */
[----:B------:R-:W-:Y:S02]  /*132a0*/  MOV R202, R185 ;  /* 0x000000b900ca7202 */ /* 0x000fe40000000f00 */
[----:B------:R-:W-:Y:S02]  /*132b0*/  MOV R200, R187 ;  /* 0x000000bb00c87202 */ /* 0x000fe40000000f00 */
[----:B------:R-:W-:Y:S01]  /*132c0*/  HMMA.16816.F32 R184, R196, R190, R84 ;  /* 0x000000bec4b8723c */ /* 0x000fe20000001854 */
[----:B------:R-:W-:Y:S01]  /*132d0*/  MOV R86, R72 ;  /* 0x0000004800567202 */ /* 0x000fe20000000f00 */
[----:B------:R-:W-:Y:S01]  /*132e0*/  IMAD.MOV.U32 R85, RZ, RZ, R73 ;  /* 0x000000ffff557224 */ /* 0x000fe200078e0049 */
[----:B------:R-:W-:-:S02]  /*132f0*/  MOV R36, R74 ;  /* 0x0000004a00247202 */ /* 0x000fc40000000f00 */
[----:B------:R-:W-:Y:S02]  /*13300*/  MOV R84, R75 ;  /* 0x0000004b00547202 */ /* 0x000fe40000000f00 */
[----:B------:R-:W-:Y:S02]  /*13310*/  MOV R37, R6 ;  /* 0x0000000600257202 */ /* 0x000fe40000000f00 */
[----:B------:R-:W-:Y:S02]  /*13320*/  MOV R35, R7 ;  /* 0x0000000700237202 */ /* 0x000fe40000000f00 */
[----:B-1----:R-:W-:Y:S01]  /*13330*/  MOV R43, R76 ;  /* 0x0000004c002b7202 */ /* 0x002fe20000000f00 */
[----:B------:R-:W-:Y:S01]  /*13340*/  HMMA.16816.F32 R72, R196, R80, R68 ;  /* 0x00000050c448723c */ /* 0x000fe20000001844 */
[----:B------:R-:W-:Y:S01]  /*13350*/  MOV R70, R77 ;  /* 0x0000004d00467202 */ /* 0x000fe20000000f00 */
[----:B------:R-:W-:Y:S01]  /*13360*/  IMAD.MOV.U32 R68, RZ, RZ, R79 ;  /* 0x000000ffff447224 */ /* 0x000fe200078e004f */
[----:B------:R-:W-:-:S02]  /*13370*/  MOV R69, R78 ;  /* 0x0000004e00457202 */ /* 0x000fc40000000f00 */
[----:B------:R-:W-:Y:S01]  /*13380*/  MOV R71, R21 ;  /* 0x0000001500477202 */ /* 0x000fe20000000f00 */
[----:B------:R-:W-:Y:S02]  /*13390*/  IMAD.MOV.U32 R21, RZ, RZ, R4 ;  /* 0x000000ffff157224 */ /* 0x000fe400078e0004 */
[C---:B------:R-:W-:Y:S01]  /*133a0*/  HMMA.16816.F32 R76, R196.reuse, R82, R64 ;  /* 0x00000052c44c723c */ /* 0x040fe20000001840 */
[----:B------:R-:W-:Y:S02]  /*133b0*/  MOV R64, R5 ;  /* 0x0000000500407202 */ /* 0x000fe40000000f00 */
[----:B------:R1:W1:Y:S01]  /*133c0*/  LDSM.16.MT88.4 R4, [R42+0x3800] ;  /* 0x003800002a04783b */ /* 0x0002620000004200 */
[----:B------:R-:W-:Y:S01]  /*133d0*/  MOV R87, R23 ;  /* 0x0000001700577202 */ /* 0x000fe20000000f00 */
[----:B------:R-:W-:Y:S04]  /*133e0*/  MUFU.EX2 R32, R10 ;  /* 0x0000000a00207308 */ /* 0x000fe80000000800 */
[----:B------:R-:W-:Y:S04]  /*133f0*/  MUFU.EX2 R22, R12 ;  /* 0x0000000c00167308 */ /* 0x000fe80000000800 */
[----:B------:R-:W1:Y:S04]  /*13400*/  MUFU.EX2 R23, R11 ;  /* 0x0000000b00177308 */ /* 0x000e680000000800 */
[----:B------:R-:W-:Y:S04]  /*13410*/  MUFU.EX2 R33, R3 ;  /* 0x0000000300217308 */ /* 0x000fe80000000800 */
[----:B------:R-:W-:Y:S04]  /*13420*/  MUFU.EX2 R2, R2 ;  /* 0x0000000200027308 */ /* 0x000fe80000000800 */
[----:B------:R-:W1:Y:S04]  /*13430*/  MUFU.EX2 R9, R9 ;  /* 0x0000000900097308 */ /* 0x000e680000000800 */
[----:B------:R-:W-:Y:S04]  /*13440*/  MUFU.EX2 R8, R8 ;  /* 0x0000000800087308 */ /* 0x000fe80000000800 */
[----:B------:R-:W2:Y:S01]  /*13450*/  MUFU.EX2 R10, R0 ;  /* 0x00000000000a7308 */ /* 0x000ea20000000800 */
[----:B------:R-:W-:Y:S01]  /*13460*/  IMAD.MOV.U32 R34, RZ, RZ, R92 ;  /* 0x000000ffff227224 */ /* 0x000fe200078e005c */
[----:B------:R-:W-:Y:S01]  /*13470*/  MOV R67, R93 ;  /* 0x0000005d00437202 */ /* 0x000fe20000000f00 */
[----:B------:R-:W-:Y:S01]  /*13480*/  HMMA.16816.F32 R104, R196, R112, R104 ;  /* 0x00000070c468723c */ /* 0x000fe20000001868 */
[----:B------:R-:W-:-:S02]  /*13490*/  MOV R66, R94 ;  /* 0x0000005e00427202 */ /* 0x000fc40000000f00 */
[----:B------:R-:W-:-:S05]  /*134a0*/  MOV R65, R95 ;  /* 0x0000005f00417202 */ /* 0x000fca0000000f00 */
[----:B------:R-:W-:Y:S01]  /*134b0*/  HMMA.16816.F32 R92, R196, R98, R48 ;  /* 0x00000062c45c723c */ /* 0x000fe20000001830 */
[----:B------:R-:W-:Y:S01]  /*134c0*/  IMAD.MOV.U32 R49, RZ, RZ, R200 ;  /* 0x000000ffff317224 */ /* 0x000fe200078e00c8 */
[----:B------:R-:W-:Y:S02]  /*134d0*/  MOV R50, R201 ;  /* 0x000000c900327202 */ /* 0x000fe40000000f00 */
[----:B------:R-:W-:-:S04]  /*134e0*/  MOV R51, R202 ;  /* 0x000000ca00337202 */ /* 0x000fc80000000f00 */
[----:B------:R-:W-:Y:S01]  /*134f0*/  HMMA.16816.F32 R108, R196, R114, R108 ;  /* 0x00000072c46c723c */ /* 0x000fe2000000186c */
[----:B-1----:R-:W-:Y:S02]  /*13500*/  F2FP.F16.F32.PACK_AB R200, R23, R22 ;  /* 0x0000001617c8723e */ /* 0x002fe400000000ff */
[----:B------:R-:W-:-:S05]  /*13510*/  F2FP.F16.F32.PACK_AB R201, R9, R2 ;  /* 0x0000000209c9723e */ /* 0x000fca00000000ff */
[----:B------:R-:W-:Y:S01]  /*13520*/  HMMA.16816.F32 R120, R196, R128, R120 ;  /* 0x00000080c478723c */ /* 0x000fe20000001878 */
[----:B------:R-:W-:-:S07]  /*13530*/  F2FP.F16.F32.PACK_AB R202, R33, R32 ;  /* 0x0000002021ca723e */ /* 0x000fce00000000ff */
        /* <DEDUP_REMOVED lines=8> */
[----:B------:R-:W-:Y:S01]  /*135c0*/  HMMA.16816.F32 R196, R196, R6, R44 ;  /* 0x00000006c4c4723c */ /* 0x000fe2000000182c */
[----:B------:R-:W-:Y:S01]  /*135d0*/  MOV R45, R70 ;  /* 0x00000046002d7202 */ /* 0x000fe20000000f00 */
[----:B------:R-:W-:Y:S01]  /*135e0*/  IMAD.MOV.U32 R47, RZ, RZ, R84 ;  /* 0x000000ffff2f7224 */ /* 0x000fe200078e0054 */
[----:B------:R-:W-:Y:S01]  /*135f0*/  MOV R46, R71 ;  /* 0x00000047002e7202 */ /* 0x000fe20000000f00 */
[----:B------:R-:W1:Y:S01]  /*13600*/  S2R R234, SR_TID.X ;  /* 0x0000000000ea7919 */ /* 0x000e620000002100 */
[----:B------:R-:W-:Y:S01]  /*13610*/  UIADD3 UR6, UPT, UPT, UR20, -0x4, URZ ;  /* 0xfffffffc14067890 */ /* 0x000fe2000fffe0ff */
[----:B--2---:R-:W-:Y:S01]  /*13620*/  FFMA.FTZ R12, R52, R41, R238 ;  /* 0x00000029340c7223 */ /* 0x004fe200000100ee */
[----:B------:R-:W-:Y:S01]  /*13630*/  MOV R52, R203 ;  /* 0x000000cb00347202 */ /* 0x000fe20000000f00 */
[----:B------:R2:W5:Y:S01]  /*13640*/  LDL.LU R238, [R1+0x48] ;  /* 0x0000480001ee7983 */ /* 0x0005620000300800 */
[----:B------:R-:W-:Y:S01]  /*13650*/  F2FP.F16.F32.PACK_AB R203, R10, R8 ;  /* 0x000000080acb723e */ /* 0x000fe200000000ff */
[----:B---3--:R-:W-:Y:S01]  /*13660*/  FFMA.FTZ R11, R53, R40, R233 ;  /* 0x00000028350b7223 */ /* 0x008fe200000100e9 */
[----:B------:R-:W-:Y:S01]  /*13670*/  FADD.FTZ R12, R45, R12 ;  /* 0x0000000c2d0c7221 */ /* 0x000fe20000010000 */
[----:B----4-:R-:W-:-:S02]  /*13680*/  FFMA.FTZ R3, R54, R39, R232 ;  /* 0x0000002736037223 */ /* 0x010fc400000100e8 */
[----:B------:R-:W-:Y:S01]  /*13690*/  FADD.FTZ R21, R21, R11 ;  /* 0x0000000b15157221 */ /* 0x000fe20000010000 */
[----:B------:R-:W-:Y:S01]  /*136a0*/  FFMA.FTZ R0, R55, R38, R230 ;  /* 0x0000002637007223 */ /* 0x000fe200000100e6 */
[----:B------:R-:W-:Y:S01]  /*136b0*/  FADD.FTZ R3, R46, R3 ;  /* 0x000000032e037221 */ /* 0x000fe20000010000 */
[----:B------:R-:W-:Y:S01]  /*136c0*/  FADD.FTZ R11, R42, R12 ;  /* 0x0000000c2a0b7221 */ /* 0x000fe20000010000 */
[----:B------:R-:W-:Y:S01]  /*136d0*/  HMMA.16816.F32 R192, R200, R4, R192 ;  /* 0x00000004c8c0723c */ /* 0x000fe200000018c0 */
        /* <DEDUP_REMOVED lines=60> */
[----:B------:R2:W5:Y:S04]  /*13aa0*/  LDL.LU R232, [R1+0x40] ;  /* 0x0000400001e87983 */ /* 0x0005680000300800 */
[----:B------:R2:W5:Y:S01]  /*13ab0*/  LDL.LU R230, [R1+0x38] ;  /* 0x0000380001e67983 */ /* 0x0005620000300800 */
[C---:B------:R-:W-:Y:S03]  /*13ac0*/  HMMA.16816.F32 R180, R200.reuse, R188, R180 ;  /* 0x000000bcc8b4723c */ /* 0x040fe600000018b4 */
        /* <DEDUP_REMOVED lines=17> */
[----:B-12---:R-:W-:-:S15]  /*13be0*/  HMMA.16816.F32 R200, R200, R6, R28 ;  /* 0x00000006c8c8723c */ /* 0x006fde000000181c */
[----:B------:R-:W-:-:S05]  /*13bf0*/  NOP ;  /* 0x0000000000007918 */ /* 0x000fca0000000000 */
.L_x_251:
[----:B------:R-:W-:-:S09]  /*13c00*/  UISETP.GE.AND UP0, UPT, UR6, URZ, UPT ;  /* 0x000000ff0600728c */ /* 0x000fd2000bf06270 */
[----:B------:R-:W-:Y:S05]  /*13c10*/  BRA.U !UP0, `(.L_x_254) ;  /* 0x0000003d08ec7547 */ /* 0x000fea000b800000 */
[----:B------:R-:W2:Y:S01]  /*13c20*/  LDL.LU R2, [R1+0x34] ;  /* 0x0000340001027983 */ /* 0x000ea20000300800 */
[----:B------:R-:W-:Y:S01]  /*13c30*/  SHF.R.U32.HI R228, RZ, 0x1, R234 ;  /* 0x00000001ffe47819 */ /* 0x000fe200000116ea */
[----:B------:R-:W1:Y:S01]  /*13c40*/  LDC.64 R242, c[0x0][0x3c0] ;  /* 0x0000f000fff27b82 */ /* 0x000e620000000a00 */
[----:B------:R-:W3:Y:S01]  /*13c50*/  LDCU UR4, c[0x0][0x440] ;  /* 0x00008800ff0477ac */ /* 0x000ee20008000800 */
[----:B------:R-:W4:Y:S01]  /*13c60*/  S2R R234, SR_TID.X ;  /* 0x0000000000ea7919 */ /* 0x000f220000002100 */
[----:B------:R-:W-:Y:S01]  /*13c70*/  IMAD.MOV.U32 R229, RZ, RZ, 0x20 ;  /* 0x00000020ffe57424 */ /* 0x000fe200078e00ff */
[----:B------:R-:W-:Y:S01]  /*13c80*/  MOV R231, 0x20 ;  /* 0x0000002000e77802 */ /* 0x000fe20000000f00 */
[----:B------:R-:W-:Y:S01]  /*13c90*/  IMAD.MOV.U32 R174, RZ, RZ, R169 ;  /* 0x000000ffffae7224 */ /* 0x000fe200078e00a9 */
[----:B------:R-:W-:Y:S01]  /*13ca0*/  UMOV UR8, 0x400 ;  /* 0x0000040000087882 */ /* 0x000fe20000000000 */
[----:B------:R-:W-:Y:S01]  /*13cb0*/  IMAD.MOV.U32 R173, RZ, RZ, R170 ;  /* 0x000000ffffad7224 */ /* 0x000fe200078e00aa */
[----:B------:R-:W4:Y:S01]  /*13cc0*/  S2UR UR7, SR_CgaCtaId ;  /* 0x00000000000779c3 */ /* 0x000f220000008800 */
[----:B-----5:R-:W-:Y:S01]  /*13cd0*/  IMAD.MOV.U32 R168, RZ, RZ, R171 ;  /* 0x000000ffffa87224 */ /* 0x020fe200078e00ab */
[----:B------:R-:W1:Y:S01]  /*13ce0*/  LDCU UR9, c[0x0][0x440] ;  /* 0x00008800ff0977ac */ /* 0x000e620008000800 */
[----:B------:R-:W-:-:S02]  /*13cf0*/  IMAD.MOV.U32 R3, RZ, RZ, R172 ;  /* 0x000000ffff037224 */ /* 0x000fc400078e00ac */
[----:B------:R-:W-:Y:S01]  /*13d00*/  IMAD.MOV.U32 R237, RZ, RZ, 0x40 ;  /* 0x00000040ffed7424 */ /* 0x000fe200078e00ff */
[----:B---3--:R-:W-:Y:S01]  /*13d10*/  ISETP.GE.AND P1, PT, R230, UR4, PT ;  /* 0x00000004e6007c0c */ /* 0x008fe2000bf26270 */
[----:B------:R-:W3:Y:S01]  /*13d20*/  LDCU UR4, c[0x0][0x45c] ;  /* 0x00008b80ff0477ac */ /* 0x000ee20008000800 */
[----:B----4-:R-:W-:Y:S01]  /*13d30*/  ULEA UR7, UR7, UR8, 0x18 ;  /* 0x0000000807077291 */ /* 0x010fe2000f8ec0ff */
[C---:B------:R-:W-:Y:S01]  /*13d40*/  IMAD.SHL.U32 R0, R234.reuse, 0x40, RZ ;  /* 0x00000040ea007824 */ /* 0x040fe200078e00ff */
[C---:B------:R-:W-:Y:S01]  /*13d50*/  LOP3.LUT P2, RZ, R234.reuse, 0x2, RZ, 0xc0, !PT ;  /* 0x00000002eaff7812 */ /* 0x040fe2000784c0ff */
[C---:B------:R-:W-:Y:S01]  /*13d60*/  IMAD.SHL.U32 R235, R234.reuse, 0x40, RZ ;  /* 0x00000040eaeb7824 */ /* 0x040fe200078e00ff */
[----:B------:R-:W-:Y:S02]  /*13d70*/  LOP3.LUT P0, RZ, R234, 0x2, RZ, 0xc0, !PT ;  /* 0x00000002eaff7812 */ /* 0x000fe4000780c0ff */
[----:B------:R-:W-:Y:S02]  /*13d80*/  SEL R229, R229, 0xffffffe0, !P2 ;  /* 0xffffffe0e5e57807 */ /* 0x000fe40005000000 */
[----:B------:R-:W-:-:S02]  /*13d90*/  SEL R231, R231, 0xffffffe0, !P0 ;  /* 0xffffffe0e7e77807 */ /* 0x000fc40004000000 */
[----:B------:R-:W-:Y:S02]  /*13da0*/  LOP3.LUT R236, R235, 0x400, RZ, 0xc0, !PT ;  /* 0x00000400ebec7812 */ /* 0x000fe400078ec0ff */
[----:B--2---:R-:W-:Y:S02]  /*13db0*/  LOP3.LUT R228, R2, 0x8, R228, 0x78, !PT ;  /* 0x0000000802e47812 */ /* 0x004fe400078e78e4 */
[----:B-1----:R-:W-:Y:S02]  /*13dc0*/  SHF.L.U64.HI R2, R242, 0x4, R243 ;  /* 0x00000004f2027819 */ /* 0x002fe400000102f3 */
[----:B------:R-:W-:Y:S01]  /*13dd0*/  LOP3.LUT R228, R228, 0x200, R0, 0xf8, !PT ;  /* 0x00000200e4e47812 */ /* 0x000fe200078ef800 */
[----:B------:R-:W-:-:S03]  /*13de0*/  IMAD.SHL.U32 R0, R242, 0x10, RZ ;  /* 0x00000010f2007824 */ /* 0x000fc600078e00ff */
[----:B------:R-:W-:-:S04]  /*13df0*/  LEA R228, R228, UR5, 0x1 ;  /* 0x00000005e4e47c11 */ /* 0x000fc8000f8e08ff */
[----:B------:R-:W-:Y:S01]  /*13e00*/  IADD3 R229, PT, PT, R229, R228, RZ ;  /* 0x000000e4e5e57210 */ /* 0x000fe20007ffe0ff */
[C---:B------:R-:W-:Y:S02]  /*13e10*/  VIADD R0, R228.reuse, 0xc040 ;  /* 0x0000c040e4007836 */ /* 0x040fe40000000000 */
[----:B------:R-:W-:-:S03]  /*13e20*/  VIADD R2, R228, 0xc000 ;  /* 0x0000c000e4027836 */ /* 0x000fc60000000000 */
[----:B------:R1:W-:Y:S04]  /*13e30*/  STL [R1+0x24], R0 ;  /* 0x0000240001007387 */ /* 0x0003e80000100800 */
[----:B------:R1:W-:Y:S01]  /*13e40*/  STL [R1+0x28], R2 ;  /* 0x0000280201007387 */ /* 0x0003e20000100800 */
[----:B---3--:R-:W-:Y:S05]  /*13e50*/  BRA `(.L_x_255) ;  /* 0x0000000400387947 */ /* 0x008fea0003800000 */
.L_x_257:
[----:B------:R-:W1:Y:S01]  /*13e60*/  LDC.64 R170, c[0x0][0x3b8] ;  /* 0x0000ee00ffaa7b82 */ /* 0x000e620000000a00 */
[----:B------:R-:W-:Y:S01]  /*13e70*/  UIADD3 UR8, UPT, UPT, UR6, -0x1, URZ ;  /* 0xffffffff06087890 */ /* 0x000fe2000fffe0ff */
[----:B------:R-:W-:Y:S04]  /*13e80*/  LOP3.LUT R2, R241, 0x1f8, RZ, 0xc0, !PT ;  /* 0x000001f8f1027812 */ /* 0x000fe800078ec0ff */
[----:B------:R-:W-:Y:S04]  /*13e90*/  LOP3.LUT R172, R2, 0x38, R234, 0x78, !PT ;  /* 0x0000003802ac7812 */ /* 0x000fe800078e78ea */
[----:B------:R-:W-:Y:S04]  /*13ea0*/  LOP3.LUT R238, R172, 0x1e00, R241, 0xf8, !PT ;  /* 0x00001e00acee7812 */ /* 0x000fe800078ef8f1 */
[----:B------:R-:W-:Y:S01]  /*13eb0*/  LEA R238, R238, UR5, 0x1 ;  /* 0x00000005eeee7c11 */ /* 0x000fe2000f8e08ff */
[----:B-1----:R-:W-:Y:S04]  /*13ec0*/  IMAD.WIDE.U32 R204, R170, UR8, RZ ;  /* 0x00000008aacc7c25 */ /* 0x002fe8000f8e00ff */
[C---:B------:R-:W-:Y:S02]  /*13ed0*/  IMAD.SHL.U32 R169, R204.reuse, 0x40, RZ ;  /* 0x00000040cca97824 */ /* 0x040fe400078e00ff */
[----:B------:R-:W-:Y:S03]  /*13ee0*/  IMAD R205, R171, UR8, R205 ;  /* 0x00000008abcd7c24 */ /* 0x000fe6000f8e02cd */
[CC--:B------:R-:W-:Y:S02]  /*13ef0*/  @!P1 LEA R214, P5, R169.reuse, R240.reuse, 0x1 ;  /* 0x000000f0a9d69211 */ /* 0x0c0fe400078a08ff */
[----:B------:R-:W-:Y:S02]  /*13f00*/  SHF.L.U64.HI R205, R204, 0x6, R205 ;  /* 0x00000006cccd7819 */ /* 0x000fe400000102cd */
[CC--:B------:R-:W-:Y:S02]  /*13f10*/  @!P4 LEA R208, P2, R169.reuse, R240.reuse, 0x1 ;  /* 0x000000f0a9d0c211 */ /* 0x0c0fe400078408ff */
[CCC-:B------:R-:W-:Y:S02]  /*13f20*/  @!P1 LEA.HI.X R215, R169.reuse, R239.reuse, R205.reuse, 0x1, P5 ;  /* 0x000000efa9d79211 */ /* 0x1c0fe400028f0ccd */
[----:B------:R-:W-:Y:S02]  /*13f30*/  @!P4 LEA.HI.X R209, R169, R239, R205, 0x1, P2 ;  /* 0x000000efa9d1c211 */ /* 0x000fe400010f0ccd */
[C---:B------:R-:W-:Y:S01]  /*13f40*/  LEA R2, P3, R170.reuse, R169, 0x4 ;  /* 0x000000a9aa027211 */ /* 0x040fe200078620ff */
[----:B------:R-:W-:Y:S01]  /*13f50*/  @!PT LDS RZ, [RZ] ;  /* 0x00000000fffff984 */ /* 0x000fe20000000800 */
[----:B------:R-:W-:Y:S01]  /*13f60*/  @!PT LDS RZ, [RZ] ;  /* 0x00000000fffff984 */ /* 0x000fe20000000800 */
[----:B------:R-:W-:Y:S01]  /*13f70*/  @!PT LDS RZ, [RZ] ;  /* 0x00000000fffff984 */ /* 0x000fe20000000800 */
[----:B------:R-:W-:Y:S03]  /*13f80*/  @!P1 LDGSTS.E.BYPASS.LTC128B.128 [R238+0x8000], desc[UR22][R214.64] ;  /* 0x08000000d6ee9fae */ /* 0x000fe6000b981a16 */
[----:B------:R-:W-:Y:S01]  /*13f90*/  LEA.HI.X R169, R170, R205, R171, 0x4, P3 ;  /* 0x000000cdaaa97211 */ /* 0x000fe200018f24ab */
[----:B------:R1:W-:Y:S01]  /*13fa0*/  @P1 STS.128 [R238+0x8000], RZ ;  /* 0x008000ffee001388 */ /* 0x0003e20000000c00 */
[----:B------:R-:W-:Y:S02]  /*13fb0*/  @!P1 LEA R218, P6, R2, R240, 0x1 ;  /* 0x000000f002da9211 */ /* 0x000fe400078c08ff */
[----:B------:R-:W-:Y:S01]  /*13fc0*/  @!P1 LEA R175, P3, R170, R2, 0x4 ;  /* 0x00000002aaaf9211 */ /* 0x000fe200078620ff */
[----:B------:R-:W-:Y:S01]  /*13fd0*/  @!PT LDS RZ, [RZ] ;  /* 0x00000000fffff984 */ /* 0x000fe20000000800 */
[----:B------:R-:W-:Y:S01]  /*13fe0*/  @!PT LDS RZ, [RZ] ;  /* 0x00000000fffff984 */ /* 0x000fe20000000800 */
[----:B------:R-:W-:Y:S01]  /*13ff0*/  @!PT LDS RZ, [RZ] ;  /* 0x00000000fffff984 */ /* 0x000fe20000000800 */
[----:B------:R2:W-:Y:S01]  /*14000*/  @!P4 LDGSTS.E.BYPASS.LTC128B.128 [R238+0xa000], desc[UR22][R208.64+0x80] ;  /* 0x0a000080d0eecfae */ /* 0x0005e2000b981a16 */
[----:B------:R-:W-:Y:S02]  /*14010*/  @!P1 LEA.HI.X R216, R2, R239, R169, 0x1, P6 ;  /* 0x000000ef02d89211 */ /* 0x000fe400030f0ca9 */
[----:B------:R-:W-:Y:S01]  /*14020*/  @!P1 LEA.HI.X R205, R170, R169, R171, 0x4, P3 ;  /* 0x000000a9aacd9211 */ /* 0x000fe200018f24ab */
[----:B------:R1:W-:Y:S01]  /*14030*/  @P4 STS.128 [R238+0xa000], RZ ;  /* 0x00a000ffee004388 */ /* 0x0003e20000000c00 */
[----:B------:R-:W-:Y:S02]  /*14040*/  @!P4 LEA R206, P3, R2, R240, 0x1 ;  /* 0x000000f002cec211 */ /* 0x000fe400078608ff */
[-C--:B------:R-:W-:Y:S02]  /*14050*/  @!P4 LEA R172, P2, R170, R2.reuse, 0x4 ;  /* 0x00000002aaacc211 */ /* 0x080fe400078420ff */
[----:B------:R-:W-:Y:S02]  /*14060*/  @!P4 LEA.HI.X R207, R2, R239, R169, 0x1, P3 ;  /* 0x000000ef02cfc211 */ /* 0x000fe400018f0ca9 */
[C---:B------:R-:W-:Y:S02]  /*14070*/  LEA R210, P5, R170.reuse, R2, 0x5 ;  /* 0x00000002aad27211 */ /* 0x040fe400078a28ff */
[CCC-:B------:R-:W-:Y:S02]  /*14080*/  @!P4 LEA.HI.X R217, R170.reuse, R169.reuse, R171.reuse, 0x4, P2 ;  /* 0x000000a9aad9c211 */ /* 0x1c0fe400010f24ab */
[----:B------:R-:W-:Y:S02]  /*14090*/  LEA.HI.X R171, R170, R169, R171, 0x5, P5 ;  /* 0x000000a9aaab7211 */ /* 0x000fe400028f2cab */
[CC--:B------:R-:W-:Y:S02]  /*140a0*/  @!P1 LEA R2, P5, R175.reuse, R240.reuse, 0x1 ;  /* 0x000000f0af029211 */ /* 0x0c0fe400078a08ff */
[CC--:B------:R-:W-:Y:S02]  /*140b0*/  @!P4 LEA R204, P2, R172.reuse, R240.reuse, 0x1 ;  /* 0x000000f0acccc211 */ /* 0x0c0fe400078408ff */
[-C--:B------:R-:W-:Y:S02]  /*140c0*/  @!P1 LEA.HI.X R175, R175, R239.reuse, R205, 0x1, P5 ;  /* 0x000000efafaf9211 */ /* 0x080fe400028f0ccd */
[-C--:B------:R-:W-:Y:S02]  /*140d0*/  @!P4 LEA.HI.X R205, R172, R239.reuse, R217, 0x1, P2 ;  /* 0x000000efaccdc211 */ /* 0x080fe400010f0cd9 */
[C---:B------:R-:W-:Y:S01]  /*140e0*/  LEA R170, P3, R210.reuse, R240, 0x1 ;  /* 0x000000f0d2aa7211 */ /* 0x040fe200078608ff */
[----:B--2---:R-:W-:Y:S02]  /*140f0*/  @!P1 IMAD.MOV.U32 R208, RZ, RZ, R218 ;  /* 0x000000ffffd09224 */ /* 0x004fe400078e00da */
[----:B------:R-:W-:Y:S01]  /*14100*/  @!P1 IMAD.MOV.U32 R209, RZ, RZ, R216 ;  /* 0x000000ffffd19224 */ /* 0x000fe200078e00d8 */
[----:B------:R-:W-:Y:S04]  /*14110*/  LEA.HI.X R171, R210, R239, R171, 0x1, P3 ;  /* 0x000000efd2ab7211 */ /* 0x000fe800018f0cab */
[----:B------:R-:W-:Y:S01]  /*14120*/  @!PT LDS RZ, [RZ] ;  /* 0x00000000fffff984 */ /* 0x000fe20000000800 */
[----:B------:R-:W-:Y:S01]  /*14130*/  @!PT LDS RZ, [RZ] ;  /* 0x00000000fffff984 */ /* 0x000fe20000000800 */
[----:B------:R-:W-:Y:S01]  /*14140*/  @!PT LDS RZ, [RZ] ;  /* 0x00000000fffff984 */ /* 0x000fe20000000800 */
[----:B------:R-:W-:Y:S04]  /*14150*/  @!P1 LDGSTS.E.BYPASS.LTC128B.128 [R238+0x8800], desc[UR22][R208.64] ;  /* 0x08800000d0ee9fae */ /* 0x000fe8000b981a16 */
[----:B------:R1:W-:Y:S04]  /*14160*/  @P1 STS.128 [R238+0x8800], RZ ;  /* 0x008800ffee001388 */ /* 0x0003e80000000c00 */
[----:B------:R-:W-:Y:S01]  /*14170*/  @!PT LDS RZ, [RZ] ;  /* 0x00000000fffff984 */ /* 0x000fe20000000800 */
[----:B------:R-:W-:Y:S01]  /*14180*/  @!PT LDS RZ, [RZ] ;  /* 0x00000000fffff984 */ /* 0x000fe20000000800 */
[----:B------:R-:W-:Y:S01]  /*14190*/  @!PT LDS RZ, [RZ] ;  /* 0x00000000fffff984 */ /* 0x000fe20000000800 */
[----:B------:R2:W-:Y:S04]  /*141a0*/  @!P4 LDGSTS.E.BYPASS.LTC128B.128 [R238+0xa800], desc[UR22][R206.64+0x80] ;  /* 0x0a800080ceeecfae */ /* 0x0005e8000b981a16 */
[----:B------:R1:W-:Y:S01]  /*141b0*/  @P4 STS.128 [R238+0xa800], RZ ;  /* 0x00a800ffee004388 */ /* 0x0003e20000000c00 */
[----:B--2---:R-:W-:Y:S02]  /*141c0*/  @!P1 IMAD.MOV.U32 R206, RZ, RZ, R2 ;  /* 0x000000ffffce9224 */ /* 0x004fe400078e0002 */
[----:B------:R-:W-:Y:S05]  /*141d0*/  @!P1 IMAD.MOV.U32 R207, RZ, RZ, R175 ;  /* 0x000000ffffcf9224 */ /* 0x000fea00078e00af */
        /* <DEDUP_REMOVED lines=20> */
[----:B------:R-:W0:Y:S01]  /*14320*/  LDGDEPBAR ;  /* 0x00000000000079af */ /* 0x000e220000000000 */
[----:B------:R-:W-:Y:S05]  /*14330*/  BRA `(.L_x_256) ;  /* 0x0000001000b87947 */ /* 0x000fea0003800000 */
.L_x_255:
[----:B--2---:R-:W2:Y:S01]  /*14340*/  LDL R12, [R1+0x4] ;  /* 0x00000400010c7983 */ /* 0x004ea20000100800 */
[----:B------:R-:W-:Y:S05]  /*14350*/  DEPBAR.LE SB0, 0x0 ;  /* 0x000080000000791a */ /* 0x000fea0000000000 */
[----:B------:R-:W3:Y:S01]  /*14360*/  LDL R16, [R1] ;  /* 0x0000000001107983 */ /* 0x000ee20000100800 */
[----:B------:R-:W-:Y:S01]  /*14370*/  IMAD.SHL.U32 R241, R234, 0x8, RZ ;  /* 0x00000008eaf17824 */ /* 0x000fe200078e00ff */
[C---:B------:R-:W-:Y:S01]  /*14380*/  SHF.L.U64.HI R10, R242.reuse, 0x4, R243 ;  /* 0x00000004f20a7819 */ /* 0x040fe200000102f3 */
[----:B------:R-:W-:Y:S01]  /*14390*/  IMAD.WIDE.U32 R6, R242, UR6, RZ ;  /* 0x00000006f2067c25 */ /* 0x000fe2000f8e00ff */
[----:B------:R-:W-:Y:S01]  /*143a0*/  BAR.SYNC.DEFER_BLOCKING 0x0 ;  /* 0x0000000000007b1d */ /* 0x000fe20000010000 */
[----:B------:R-:W-:Y:S01]  /*143b0*/  UISETP.NE.AND UP0, UPT, UR6, URZ, UPT ;  /* 0x000000ff0600728c */ /* 0x000fe2000bf05270 */
[----:B------:R-:W-:Y:S01]  /*143c0*/  LOP3.LUT R230, R241, 0x38, RZ, 0xc0, !PT ;  /* 0x00000038f1e67812 */ /* 0x000fe200078ec0ff */
[----:B-1----:R-:W-:Y:S01]  /*143d0*/  IMAD.SHL.U32 R0, R234, 0x20, RZ ;  /* 0x00000020ea007824 */ /* 0x002fe200078e00ff */
[----:B------:R-:W-:Y:S01]  /*143e0*/  SHF.R.U32.HI R232, RZ, 0x1, R234 ;  /* 0x00000001ffe87819 */ /* 0x000fe200000116ea */
[----:B------:R-:W-:Y:S02]  /*143f0*/  IMAD R7, R243, UR6, R7 ;  /* 0x00000006f3077c24 */ /* 0x000fe4000f8e0207 */
[----:B------:R-:W-:Y:S01]  /*14400*/  IMAD.SHL.U32 R11, R242, 0x10, RZ ;  /* 0x00000010f20b7824 */ /* 0x000fe200078e00ff */
[----:B------:R-:W-:Y:S01]  /*14410*/  LOP3.LUT R233, R0, 0x7c00, RZ, 0xc0, !PT ;  /* 0x00007c0000e97812 */ /* 0x000fe200078ec0ff */
[----:B------:R-:W-:Y:S01]  /*14420*/  STL [R1+0xc], R241 ;  /* 0x00000cf101007387 */ /* 0x000fe20000100800 */
[----:B------:R-:W-:Y:S01]  /*14430*/  LOP3.LUT R0, R230, 0x40, RZ, 0xfc, !PT ;  /* 0x00000040e6007812 */ /* 0x000fe200078efcff */
[----:B------:R-:W-:Y:S01]  /*14440*/  UMOV UR5, UR7 ;  /* 0x0000000700057c82 */ /* 0x000fe20008000000 */
[-C--:B------:R-:W-:Y:S02]  /*14450*/  LEA R5, P0, R6, R11.reuse, 0x6 ;  /* 0x0000000b06057211 */ /* 0x080fe400078030ff */
[----:B------:R-:W-:Y:S01]  /*14460*/  ISETP.GE.AND P4, PT, R0, UR9, PT ;  /* 0x0000000900007c0c */ /* 0x000fe2000bf86270 */
[----:B------:R1:W-:Y:S01]  /*14470*/  STL [R1+0x10], R0 ;  /* 0x0000100001007387 */ /* 0x0003e20000100800 */
[--C-:B------:R-:W-:Y:S02]  /*14480*/  LOP3.LUT R4, R233, 0x200, R235.reuse, 0xf8, !PT ;  /* 0x00000200e9047812 */ /* 0x100fe400078ef8eb */
[----:B------:R-:W-:Y:S02]  /*14490*/  LOP3.LUT R2, R232, 0x8, RZ, 0xc0, !PT ;  /* 0x00000008e8027812 */ /* 0x000fe400078ec0ff */
[----:B-1----:R-:W-:Y:S04]  /*144a0*/  LOP3.LUT R0, R230, 0x1c0, R235, 0xf8, !PT ;  /* 0x000001c0e6007812 */ /* 0x002fe800078ef8eb */
[----:B------:R-:W-:Y:S02]  /*144b0*/  LOP3.LUT R2, R4, R0, R2, 0xf6, !PT ;  /* 0x0000000004027212 */ /* 0x000fe400078ef602 */
[----:B------:R-:W-:Y:S02]  /*144c0*/  LOP3.LUT R0, R0, 0x8, R234, 0x78, !PT ;  /* 0x0000000800007812 */ /* 0x000fe400078e78ea */
[----:B------:R-:W-:Y:S03]  /*144d0*/  LEA R171, R2, UR5, 0x1 ;  /* 0x0000000502ab7c11 */ /* 0x000fe6000f8e08ff */
[----:B------:R-:W-:Y:S02]  /*144e0*/  IMAD R0, R0, 0x2, R236 ;  /* 0x0000000200007824 */ /* 0x000fe400078e02ec */
[----:B------:R-:W-:Y:S02]  /*144f0*/  IMAD.IADD R175, R231, 0x1, R171 ;  /* 0x00000001e7af7824 */ /* 0x000fe400078e02ab */
[----:B------:R-:W-:Y:S04]  /*14500*/  VIADD R169, R0, UR5 ;  /* 0x0000000500a97c36 */ /* 0x000fe80008000000 */
[----:B------:R-:W-:Y:S01]  /*14510*/  IMAD.IADD R170, R169, 0x1, R231 ;  /* 0x00000001a9aa7824 */ /* 0x000fe200078e02e7 */
[C---:B--2---:R-:W-:Y:S04]  /*14520*/  LEA R8, P2, R6.reuse, R12, 0x7 ;  /* 0x0000000c06087211 */ /* 0x044fe800078438ff */
[C-C-:B---3--:R-:W-:Y:S02]  /*14530*/  LEA.HI.X R9, R6.reuse, R16, R7.reuse, 0x7, P2 ;  /* 0x0000001006097211 */ /* 0x148fe400010f3c07 */
[----:B------:R-:W-:Y:S02]  /*14540*/  LEA.HI.X R7, R6, R10, R7, 0x6, P0 ;  /* 0x0000000a06077211 */ /* 0x000fe400000f3407 */
[C---:B------:R-:W-:Y:S01]  /*14550*/  IADD3 R11, P2, PT, R5.reuse, R11, RZ ;  /* 0x0000000b050b7210 */ /* 0x040fe20007f5e0ff */
[----:B------:R-:W-:Y:S01]  /*14560*/  @!PT LDS RZ, [RZ] ;  /* 0x00000000fffff984 */ /* 0x000fe20000000800 */
[----:B------:R-:W-:Y:S01]  /*14570*/  @!PT LDS RZ, [RZ] ;  /* 0x00000000fffff984 */ /* 0x000fe20000000800 */
[----:B------:R-:W-:Y:S01]  /*14580*/  @!PT LDS RZ, [RZ] ;  /* 0x00000000fffff984 */ /* 0x000fe20000000800 */
[----:B------:R-:W-:Y:S01]  /*14590*/  @!P1 LDGSTS.E.BYPASS.LTC128B.128 [R238+0xc000], desc[UR22][R8.64] ;  /* 0x0c00000008ee9fae */ /* 0x000fe2000b981a16 */
[----:B------:R-:W-:Y:S02]  /*145a0*/  LEA R13, P0, R242, R5, 0x5 ;  /* 0x00000005f20d7211 */ /* 0x000fe400078028ff */
[----:B------:R-:W-:Y:S03]  /*145b0*/  LEA R6, P3, R5, R12, 0x1 ;  /* 0x0000000c05067211 */ /* 0x000fe600078608ff */
[----:B------:R-:W-:Y:S01]  /*145c0*/  @P1 STS.128 [R238+0xc000], RZ ;  /* 0x00c000ffee001388 */ /* 0x000fe20000000c00 */
[----:B------:R-:W-:Y:S01]  /*145d0*/  ISETP.GE.AND P1, PT, R230, UR9, PT ;  /* 0x00000009e6007c0c */ /* 0x000fe2000bf26270 */
[----:B------:R-:W-:Y:S01]  /*145e0*/  IMAD.X R14, R7, 0x1, R10, P2 ;  /* 0x00000001070e7824 */ /* 0x000fe200010e060a */
[----:B------:R-:W-:Y:S03]  /*145f0*/  LEA.HI.X R15, R242, R7, R243, 0x5, P0 ;  /* 0x00000007f20f7211 */ /* 0x000fe600000f2cf3 */
[----:B------:R-:W-:Y:S01]  /*14600*/  @!PT LDS RZ, [RZ] ;  /* 0x00000000fffff984 */ /* 0x000fe20000000800 */
[----:B------:R-:W-:Y:S01]  /*14610*/  @!PT LDS RZ, [RZ] ;  /* 0x00000000fffff984 */ /* 0x000fe20000000800 */
[----:B------:R-:W-:Y:S01]  /*14620*/  @!PT LDS RZ, [RZ] ;  /* 0x00000000fffff984 */ /* 0x000fe20000000800 */
[----:B------:R-:W-:Y:S01]  /*14630*/  @!P4 LDGSTS.E.BYPASS.LTC128B.128 [R238+0xe000], desc[UR22][R8.64+0x80] ;  /* 0x0e00008008eecfae */ /* 0x000fe2000b981a16 */
[----:B------:R-:W-:Y:S02]  /*14640*/  LEA.HI.X R7, R5, R16, R7, 0x1, P3 ;  /* 0x0000001005077211 */ /* 0x000fe400018f0c07 */
[-C--:B------:R-:W-:Y:S03]  /*14650*/  LEA R10, P2, R11, R12.reuse, 0x1 ;  /* 0x0000000c0b0a7211 */ /* 0x080fe600078408ff */
[----:B------:R-:W-:Y:S01]  /*14660*/  @P4 STS.128 [R238+0xe000], RZ ;  /* 0x00e000ffee004388 */ /* 0x000fe20000000c00 */
[----:B------:R-:W-:Y:S02]  /*14670*/  LEA R12, P0, R13, R12, 0x1 ;  /* 0x0000000c0d0c7211 */ /* 0x000fe400078008ff */
[-C--:B------:R-:W-:Y:S02]  /*14680*/  LEA.HI.X R11, R11, R16.reuse, R14, 0x1, P2 ;  /* 0x000000100b0b7211 */ /* 0x080fe400010f0c0e */
[----:B------:R-:W-:Y:S01]  /*14690*/  LEA.HI.X R13, R13, R16, R15, 0x1, P0 ;  /* 0x000000100d0d7211 */ /* 0x000fe200000f0c0f */
[----:B------:R-:W-:Y:S01]  /*146a0*/  @!PT LDS RZ, [RZ] ;  /* 0x00000000fffff984 */ /* 0x000fe20000000800 */
[----:B------:R-:W-:Y:S01]  /*146b0*/  @!PT LDS RZ, [RZ] ;  /* 0x00000000fffff984 */ /* 0x000fe20000000800 */
[----:B------:R-:W-:Y:S01]  /*146c0*/  @!PT LDS RZ, [RZ] ;  /* 0x00000000fffff984 */ /* 0x000fe20000000800 */
[----:B------:R-:W-:Y:S01]  /*146d0*/  @!P1 LDGSTS.E.BYPASS.LTC128B.128 [R238+0xc800], desc[UR22][R6.64] ;  /* 0x0c80000006ee9fae */ /* 0x000fe2000b981a16 */
[----:B------:R-:W-:Y:S05]  /*146e0*/  LOP3.LUT P0, RZ, R234, 0x4, RZ, 0xc0, !PT ;  /* 0x00000004eaff7812 */ /* 0x000fea000780c0ff */
[----:B------:R-:W-:Y:S01]  /*146f0*/  @P1 STS.128 [R238+0xc800], RZ ;  /* 0x00c800ffee001388 */ /* 0x000fe20000000c00 */
[----:B------:R-:W-:Y:S05]  /*14700*/  SEL R2, R237, 0xffffffc0, !P0 ;  /* 0xffffffc0ed027807 */ /* 0x000fea0004000000 */
[----:B------:R-:W-:Y:S01]  /*14710*/  @!PT LDS RZ, [RZ] ;  /* 0x00000000fffff984 */ /* 0x000fe20000000800 */
[----:B------:R-:W-:Y:S01]  /*14720*/  @!PT LDS RZ, [RZ] ;  /* 0x00000000fffff984 */ /* 0x000fe20000000800 */
[----:B------:R-:W-:Y:S01]  /*14730*/  @!PT LDS RZ, [RZ] ;  /* 0x00000000fffff984 */ /* 0x000fe20000000800 */
[----:B------:R1:W-:Y:S01]  /*14740*/  @!P4 LDGSTS.E.BYPASS.LTC128B.128 [R238+0xe800], desc[UR22][R6.64+0x80] ;  /* 0x0e80008006eecfae */ /* 0x0003e2000b981a16 */
[----:B------:R-:W-:Y:S05]  /*14750*/  IMAD.IADD R224, R2, 0x1, R171 ;  /* 0x0000000102e07824 */ /* 0x000fea00078e02ab */
[----:B------:R-:W-:Y:S01]  /*14760*/  @P4 STS.128 [R238+0xe800], RZ ;  /* 0x00e800ffee004388 */ /* 0x000fe20000000c00 */
[----:B------:R-:W-:Y:S02]  /*14770*/  IMAD.IADD R2, R169, 0x1, R2 ;  /* 0x00000001a9027824 */ /* 0x000fe400078e0202 */
[C---:B------:R-:W-:Y:S03]  /*14780*/  IMAD.IADD R172, R231.reuse, 0x1, R224 ;  /* 0x00000001e7ac7824 */ /* 0x040fe600078e02e0 */
[----:B------:R-:W-:Y:S01]  /*14790*/  @!PT LDS RZ, [RZ] ;  /* 0x00000000fffff984 */ /* 0x000fe20000000800 */
[----:B------:R-:W-:Y:S01]  /*147a0*/  @!PT LDS RZ, [RZ] ;  /* 0x00000000fffff984 */ /* 0x000fe20000000800 */
[----:B------:R-:W-:Y:S01]  /*147b0*/  @!PT LDS RZ, [RZ] ;  /* 0x00000000fffff984 */ /* 0x000fe20000000800 */
[----:B------:R-:W-:Y:S01]  /*147c0*/  @!P1 LDGSTS.E.BYPASS.LTC128B.128 [R238+0xd000], desc[UR22][R10.64] ;  /* 0x0d0000000aee9fae */ /* 0x000fe2000b981a16 */
[----:B------:R-:W-:Y:S05]  /*147d0*/  IMAD.IADD R169, R231, 0x1, R2 ;  /* 0x00000001e7a97824 */ /* 0x000fea00078e0202 */
[----:B------:R-:W-:Y:S06]  /*147e0*/  @P1 STS.128 [R238+0xd000], RZ ;  /* 0x00d000ffee001388 */ /* 0x000fec0000000c00 */
[----:B------:R-:W-:Y:S01]  /*147f0*/  @!PT LDS RZ, [RZ] ;  /* 0x00000000fffff984 */ /* 0x000fe20000000800 */
[----:B------:R-:W-:Y:S01]  /*14800*/  @!PT LDS RZ, [RZ] ;  /* 0x00000000fffff984 */ /* 0x000fe20000000800 */
[----:B------:R-:W-:Y:S01]  /*14810*/  @!PT LDS RZ, [RZ] ;  /* 0x00000000fffff984 */ /* 0x000fe20000000800 */
[----:B------:R2:W-:Y:S06]  /*14820*/  @!P4 LDGSTS.E.BYPASS.LTC128B.128 [R238+0xf000], desc[UR22][R10.64+0x80] ;  /* 0x0f0000800aeecfae */ /* 0x0005ec000b981a16 */
[----:B------:R-:W-:Y:S06]  /*14830*/  @P4 STS.128 [R238+0xf000], RZ ;  /* 0x00f000ffee004388 */ /* 0x000fec0000000c00 */
[----:B------:R-:W-:Y:S01]  /*14840*/  @!PT LDS RZ, [RZ] ;  /* 0x00000000fffff984 */ /* 0x000fe20000000800 */
[----:B------:R-:W-:Y:S01]  /*14850*/  @!PT LDS RZ, [RZ] ;  /* 0x00000000fffff984 */ /* 0x000fe20000000800 */
[----:B------:R-:W-:Y:S01]  /*14860*/  @!PT LDS RZ, [RZ] ;  /* 0x00000000fffff984 */ /* 0x000fe20000000800 */
[----:B------:R-:W-:Y:S06]  /*14870*/  @!P1 LDGSTS.E.BYPASS.LTC128B.128 [R238+0xd800], desc[UR22][R12.64] ;  /* 0x0d8000000cee9fae */ /* 0x000fec000b981a16 */
[----:B------:R-:W-:Y:S06]  /*14880*/  @P1 STS.128 [R238+0xd800], RZ ;  /* 0x00d800ffee001388 */ /* 0x000fec0000000c00 */
[----:B------:R-:W-:Y:S01]  /*14890*/  @!PT LDS RZ, [RZ] ;  /* 0x00000000fffff984 */ /* 0x000fe20000000800 */
[----:B------:R-:W-:Y:S01]  /*148a0*/  @!PT LDS RZ, [RZ] ;  /* 0x00000000fffff984 */ /* 0x000fe20000000800 */
[----:B------:R-:W-:Y:S01]  /*148b0*/  @!PT LDS RZ, [RZ] ;  /* 0x00000000fffff984 */ /* 0x000fe20000000800 */
[----:B------:R3:W-:Y:S06]  /*148c0*/  @!P4 LDGSTS.E.BYPASS.LTC128B.128 [R238+0xf800], desc[UR22][R12.64+0x80] ;  /* 0x0f8000800ceecfae */ /* 0x0007ec000b981a16 */
[----:B------:R-:W-:Y:S06]  /*148d0*/  @P4 STS.128 [R238+0xf800], RZ ;  /* 0x00f800ffee004388 */ /* 0x000fec0000000c00 */
[----:B------:R-:W-:Y:S06]  /*148e0*/  LDSM.16.M88.4 R64, [R171] ;  /* 0x00000000ab40783b */ /* 0x000fec0000000200 */
[----:B------:R-:W1:Y:S06]  /*148f0*/  LDSM.16.M88.4 R16, [R0+UR5+0x8000] ;  /* 0x008000050010783b */ /* 0x000e6c0008000200 */
[----:B------:R-:W2:Y:S06]  /*14900*/  LDSM.16.M88.4 R60, [R171+0x2000] ;  /* 0x00200000ab3c783b */ /* 0x000eac0000000200 */
[----:B------:R-:W4:Y:S06]  /*14910*/  LDSM.16.M88.4 R32, [R0+UR5+0x8800] ;  /* 0x008800050020783b */ /* 0x000f2c0008000200 */
[----:B------:R-:W0:Y:S06]  /*14920*/  LDGDEPBAR ;  /* 0x00000000000079af */ /* 0x000e2c0000000000 */
[----:B------:R-:W5:Y:S06]  /*14930*/  LDSM.16.M88.4 R48, [R0+UR5+0x9000] ;  /* 0x009000050030783b */ /* 0x000f6c0008000200 */
[----:B------:R-:W5:Y:S06]  /*14940*/  LDSM.16.M88.4 R204, [R0+UR5+0x9800] ;  /* 0x0098000500cc783b */ /* 0x000f6c0008000200 */
[----:B------:R-:W-:Y:S01]  /*14950*/  LDSM.16.M88.4 R208, [R175] ;  /* 0x00000000afd0783b */ /* 0x000fe20000000200 */
[-C--:B-1----:R-:W-:Y:S05]  /*14960*/  HMMA.16816.F32 R4, R64, R16.reuse, RZ ;  /* 0x000000104004723c */ /* 0x082fea00000018ff */
[----:B------:R-:W1:Y:S06]  /*14970*/  LDSM.16.M88.4 R212, [R170+0x8000] ;  /* 0x00800000aad4783b */ /* 0x000e6c0000000200 */
[----:B------:R-:W1:Y:S01]  /*14980*/  LDSM.16.M88.4 R216, [R175+0x2000] ;  /* 0x00200000afd8783b */ /* 0x000e620000000200 */
[C---:B--2---:R-:W-:Y:S05]  /*14990*/  HMMA.16816.F32 R8, R60.reuse, R16, RZ ;  /* 0x000000103c08723c */ /* 0x044fea00000018ff */
[----:B------:R-:W-:Y:S03]  /*149a0*/  LDSM.16.M88.4 R220, [R170+0x9000] ;  /* 0x00900000aadc783b */ /* 0x000fe60000000200 */
[-C--:B---3--:R-:W-:Y:S08]  /*149b0*/  HMMA.16816.F32 R12, R60, R18.reuse, RZ ;  /* 0x000000123c0c723c */ /* 0x088ff000000018ff */
        /* <DEDUP_REMOVED lines=8> */
[C---:B------:R-:W-:Y:S08]  /*14a40*/  HMMA.16816.F32 R48, R64.reuse, R50, RZ ;  /* 0x000000324030723c */ /* 0x040ff000000018ff */
[-C--:B------:R-:W-:Y:S08]  /*14a50*/  HMMA.16816.F32 R52, R64, R204.reuse, RZ ;  /* 0x000000cc4034723c */ /* 0x080ff000000018ff */
[C---:B------:R-:W-:Y:S08]  /*14a60*/  HMMA.16816.F32 R56, R60.reuse, R204, RZ ;  /* 0x000000cc3c38723c */ /* 0x040ff000000018ff */
[-C--:B------:R-:W-:Y:S08]  /*14a70*/  HMMA.16816.F32 R60, R60, R206.reuse, RZ ;  /* 0x000000ce3c3c723c */ /* 0x080ff000000018ff */
[----:B------:R-:W-:Y:S01]  /*14a80*/  HMMA.16816.F32 R64, R64, R206, RZ ;  /* 0x000000ce4040723c */ /* 0x000fe200000018ff */
[----:B------:R-:W2:Y:S07]  /*14a90*/  LDSM.16.M88.4 R204, [R170+0x8800] ;  /* 0x00880000aacc783b */ /* 0x000eae0000000200 */
[-C--:B-1----:R-:W-:Y:S08]  /*14aa0*/  HMMA.16816.F32 R4, R208, R212.reuse, R4 ;  /* 0x000000d4d004723c */ /* 0x082ff00000001804 */
        /* <DEDUP_REMOVED lines=8> */
[----:B------:R-:W-:Y:S07]  /*14b30*/  LDSM.16.M88.4 R204, [R224] ;  /* 0x00000000e0cc783b */ /* 0x000fee0000000200 */
[-C--:B------:R-:W-:Y:S08]  /*14b40*/  HMMA.16816.F32 R36, R208, R220.reuse, R36 ;  /* 0x000000dcd024723c */ /* 0x080ff00000001824 */
[C---:B------:R-:W-:Y:S08]  /*14b50*/  HMMA.16816.F32 R40, R216.reuse, R220, R40 ;  /* 0x000000dcd828723c */ /* 0x040ff00000001828 */
[-C--:B------:R-:W-:Y:S08]  /*14b60*/  HMMA.16816.F32 R44, R216, R222.reuse, R44 ;  /* 0x000000ded82c723c */ /* 0x080ff0000000182c */
[C---:B------:R-:W-:Y:S01]  /*14b70*/  HMMA.16816.F32 R48, R208.reuse, R222, R48 ;  /* 0x000000ded030723c */ /* 0x040fe20000001830 */
[----:B------:R-:W-:Y:S07]  /*14b80*/  LDSM.16.M88.4 R220, [R224+0x2000] ;  /* 0x00200000e0dc783b */ /* 0x000fee0000000200 */
[-C--:B-1----:R-:W-:Y:S08]  /*14b90*/  HMMA.16816.F32 R52, R208, R212.reuse, R52 ;  /* 0x000000d4d034723c */ /* 0x082ff00000001834 */
[C---:B------:R-:W-:Y:S08]  /*14ba0*/  HMMA.16816.F32 R56, R216.reuse, R212, R56 ;  /* 0x000000d4d838723c */ /* 0x040ff00000001838 */
[-C--:B------:R-:W-:Y:S01]  /*14bb0*/  HMMA.16816.F32 R60, R216, R214.reuse, R60 ;  /* 0x000000d6d83c723c */ /* 0x080fe2000000183c */
[----:B------:R-:W1:Y:S07]  /*14bc0*/  LDSM.16.M88.4 R216, [R2+0x8000] ;  /* 0x0080000002d8783b */ /* 0x000e6e0000000200 */
[----:B------:R-:W-:Y:S01]  /*14bd0*/  HMMA.16816.F32 R64, R208, R214, R64 ;  /* 0x000000d6d040723c */ /* 0x000fe20000001840 */
[----:B------:R-:W2:Y:S06]  /*14be0*/  LDSM.16.M88.4 R208, [R2+0x8800] ;  /* 0x0088000002d0783b */ /* 0x000eac0000000200 */
[----:B------:R-:W3:Y:S01]  /*14bf0*/  LDSM.16.M88.4 R212, [R2+0x9000] ;  /* 0x0090000002d4783b */ /* 0x000ee20000000200 */
        /* <DEDUP_REMOVED lines=20> */
[----:B------:R-:W1:Y:S06]  /*14d40*/  LDSM.16.M88.4 R204, [R172+0x2000] ;  /* 0x00200000accc783b */ /* 0x000e6c0000000200 */
[----:B------:R-:W3:Y:S01]  /*14d50*/  LDSM.16.M88.4 R216, [R169+0x8800] ;  /* 0x00880000a9d8783b */ /* 0x000ee20000000200 */
[-C--:B--2---:R-:W-:Y:S08]  /*14d60*/  HMMA.16816.F32 R4, R208, R212.reuse, R4 ;  /* 0x000000d4d004723c */ /* 0x084ff00000001804 */
[C---:B-1----:R-:W-:Y:S08]  /*14d70*/  HMMA.16816.F32 R8, R204.reuse, R212, R8 ;  /* 0x000000d4cc08723c */ /* 0x042ff00000001808 */
        /* <DEDUP_REMOVED lines=8> */
[-C--:B-1----:R-:W-:Y:S08]  /*14e00*/  HMMA.16816.F32 R36, R208, R212.reuse, R36 ;  /* 0x000000d4d024723c */ /* 0x082ff00000001824 */
[C---:B------:R-:W-:Y:S08]  /*14e10*/  HMMA.16816.F32 R40, R204.reuse, R212, R40 ;  /* 0x000000d4cc28723c */ /* 0x040ff00000001828 */
[-C--:B------:R-:W-:Y:S08]  /*14e20*/  HMMA.16816.F32 R44, R204, R214.reuse, R44 ;  /* 0x000000d6cc2c723c */ /* 0x080ff0000000182c */
[C---:B------:R-:W-:Y:S01]  /*14e30*/  HMMA.16816.F32 R48, R208.reuse, R214, R48 ;  /* 0x000000d6d030723c */ /* 0x040fe20000001830 */
[----:B------:R-:W-:Y:S07]  /*14e40*/  LDSM.16.M88.4 R212, [R0+UR5+0xa000] ;  /* 0x00a0000500d4783b */ /* 0x000fee0008000200 */
[-C--:B--2---:R-:W-:Y:S08]  /*14e50*/  HMMA.16816.F32 R52, R208, R216.reuse, R52 ;  /* 0x000000d8d034723c */ /* 0x084ff00000001834 */
[C---:B------:R-:W-:Y:S08]  /*14e60*/  HMMA.16816.F32 R56, R204.reuse, R216, R56 ;  /* 0x000000d8cc38723c */ /* 0x040ff00000001838 */
[-C--:B------:R-:W-:Y:S01]  /*14e70*/  HMMA.16816.F32 R60, R204, R218.reuse, R60 ;  /* 0x000000dacc3c723c */ /* 0x080fe2000000183c */
[----:B------:R-:W1:Y:S07]  /*14e80*/  LDSM.16.M88.4 R204, [R171+0x4000] ;  /* 0x00400000abcc783b */ /* 0x000e6e0000000200 */
[----:B------:R-:W-:Y:S01]  /*14e90*/  HMMA.16816.F32 R64, R208, R218, R64 ;  /* 0x000000dad040723c */ /* 0x000fe20000001840 */
[----:B------:R-:W2:Y:S06]  /*14ea0*/  LDSM.16.M88.4 R208, [R0+UR5+0xa800] ;  /* 0x00a8000500d0783b */ /* 0x000eac0008000200 */
[----:B------:R-:W-:Y:S01]  /*14eb0*/  LDSM.16.M88.4 R216, [R0+UR5+0xb800] ;  /* 0x00b8000500d8783b */ /* 0x000fe20008000200 */
[-C--:B-1----:R-:W-:Y:S08]  /*14ec0*/  HMMA.16816.F32 R4, R204, R212.reuse, R4 ;  /* 0x000000d4cc04723c */ /* 0x082ff00000001804 */
[C---:B------:R-:W-:Y:S08]  /*14ed0*/  HMMA.16816.F32 R8, R220.reuse, R212, R8 ;  /* 0x000000d4dc08723c */ /* 0x040ff00000001808 */
[-C--:B------:R-:W-:Y:S08]  /*14ee0*/  HMMA.16816.F32 R12, R220, R214.reuse, R12 ;  /* 0x000000d6dc0c723c */ /* 0x080ff0000000180c */
[C---:B------:R-:W-:Y:S01]  /*14ef0*/  HMMA.16816.F32 R16, R204.reuse, R214, R16 ;  /* 0x000000d6cc10723c */ /* 0x040fe20000001810 */
[----:B------:R-:W1:Y:S07]  /*14f00*/  LDSM.16.M88.4 R212, [R0+UR5+0xb000] ;  /* 0x00b0000500d4783b */ /* 0x000e6e0008000200 */
[-C--:B--2---:R-:W-:Y:S08]  /*14f10*/  HMMA.16816.F32 R20, R204, R208.reuse, R20 ;  /* 0x000000d0cc14723c */ /* 0x084ff00000001814 */
[C---:B------:R-:W-:Y:S08]  /*14f20*/  HMMA.16816.F32 R24, R220.reuse, R208, R24 ;  /* 0x000000d0dc18723c */ /* 0x040ff00000001818 */
[-C--:B------:R-:W-:Y:S08]  /*14f30*/  HMMA.16816.F32 R28, R220, R210.reuse, R28 ;  /* 0x000000d2dc1c723c */ /* 0x080ff0000000181c */
[C---:B------:R-:W-:Y:S01]  /*14f40*/  HMMA.16816.F32 R32, R204.reuse, R210, R32 ;  /* 0x000000d2cc20723c */ /* 0x040fe20000001820 */
[----:B------:R-:W-:Y:S07]  /*14f50*/  LDSM.16.M88.4 R208, [R175+0x4000] ;  /* 0x00400000afd0783b */ /* 0x000fee0000000200 */
[-C--:B-1----:R-:W-:Y:S08]  /*14f60*/  HMMA.16816.F32 R36, R204, R212.reuse, R36 ;  /* 0x000000d4cc24723c */ /* 0x082ff00000001824 */
[C---:B------:R-:W-:Y:S08]  /*14f70*/  HMMA.16816.F32 R40, R220.reuse, R212, R40 ;  /* 0x000000d4dc28723c */ /* 0x040ff00000001828 */
[-C--:B------:R-:W-:Y:S08]  /*14f80*/  HMMA.16816.F32 R44, R220, R214.reuse, R44 ;  /* 0x000000d6dc2c723c */ /* 0x080ff0000000182c */
[C---:B------:R-:W-:Y:S01]  /*14f90*/  HMMA.16816.F32 R48, R204.reuse, R214, R48 ;  /* 0x000000d6cc30723c */ /* 0x040fe20000001830 */
[----:B------:R-:W1:Y:S07]  /*14fa0*/  LDSM.16.M88.4 R212, [R170+0xa000] ;  /* 0x00a00000aad4783b */ /* 0x000e6e0000000200 */
[-C--:B------:R-:W-:Y:S08]  /*14fb0*/  HMMA.16816.F32 R52, R204, R216.reuse, R52 ;  /* 0x000000d8cc34723c */ /* 0x080ff00000001834 */
[C---:B------:R-:W-:Y:S08]  /*14fc0*/  HMMA.16816.F32 R56, R220.reuse, R216, R56 ;  /* 0x000000d8dc38723c */ /* 0x040ff00000001838 */
[-C--:B------:R-:W-:Y:S01]  /*14fd0*/  HMMA.16816.F32 R60, R220, R218.reuse, R60 ;  /* 0x000000dadc3c723c */ /* 0x080fe2000000183c */
[----:B------:R-:W2:Y:S07]  /*14fe0*/  LDSM.16.M88.4 R220, [R175+0x6000] ;  /* 0x00600000afdc783b */ /* 0x000eae0000000200 */
[----:B------:R-:W-:Y:S01]  /*14ff0*/  HMMA.16816.F32 R64, R204, R218, R64 ;  /* 0x000000dacc40723c */ /* 0x000fe20000001840 */
[----:B------:R-:W3:Y:S06]  /*15000*/  LDSM.16.M88.4 R204, [R170+0xa800] ;  /* 0x00a80000aacc783b */ /* 0x000eec0000000200 */
[----:B------:R-:W4:Y:S01]  /*15010*/  LDSM.16.M88.4 R216, [R170+0xb000] ;  /* 0x00b00000aad8783b */ /* 0x000f220000000200 */
[-C--:B-1----:R-:W-:Y:S08]  /*15020*/  HMMA.16816.F32 R4, R208, R212.reuse, R4 ;  /* 0x000000d4d004723c */ /* 0x082ff00000001804 */
        /* <DEDUP_REMOVED lines=8> */
[----:B------:R-:W-:Y:S06]  /*150b0*/  LDSM.16.M88.4 R204, [R224+0x4000] ;  /* 0x00400000e0cc783b */ /* 0x000fec0000000200 */
[----:B------:R-:W-:Y:S01]  /*150c0*/  LDSM.16.M88.4 R224, [R224+0x6000] ;  /* 0x00600000e0e0783b */ /* 0x000fe20000000200 */
[-C--:B----4-:R-:W-:Y:S08]  /*150d0*/  HMMA.16816.F32 R36, R208, R216.reuse, R36 ;  /* 0x000000d8d024723c */ /* 0x090ff00000001824 */
[C---:B------:R-:W-:Y:S08]  /*150e0*/  HMMA.16816.F32 R40, R220.reuse, R216, R40 ;  /* 0x000000d8dc28723c */ /* 0x040ff00000001828 */
[-C--:B------:R-:W-:Y:S08]  /*150f0*/  HMMA.16816.F32 R44, R220, R218.reuse, R44 ;  /* 0x000000dadc2c723c */ /* 0x080ff0000000182c */
[C---:B------:R-:W-:Y:S01]  /*15100*/  HMMA.16816.F32 R48, R208.reuse, R218, R48 ;  /* 0x000000dad030723c */ /* 0x040fe20000001830 */
[----:B------:R-:W2:Y:S07]  /*15110*/  LDSM.16.M88.4 R216, [R2+0xa000] ;  /* 0x00a0000002d8783b */ /* 0x000eae0000000200 */
[-C--:B-1----:R-:W-:Y:S08]  /*15120*/  HMMA.16816.F32 R52, R208, R212.reuse, R52 ;  /* 0x000000d4d034723c */ /* 0x082ff00000001834 */
[C---:B------:R-:W-:Y:S08]  /*15130*/  HMMA.16816.F32 R56, R220.reuse, R212, R56 ;  /* 0x000000d4dc38723c */ /* 0x040ff00000001838 */
[-C--:B------:R-:W-:Y:S01]  /*15140*/  HMMA.16816.F32 R60, R220, R214.reuse, R60 ;  /* 0x000000d6dc3c723c */ /* 0x080fe2000000183c */
[----:B------:R-:W1:Y:S07]  /*15150*/  LDSM.16.M88.4 R220, [R2+0xa800] ;  /* 0x00a8000002dc783b */ /* 0x000e6e0000000200 */
[----:B------:R-:W-:Y:S01]  /*15160*/  HMMA.16816.F32 R64, R208, R214, R64 ;  /* 0x000000d6d040723c */ /* 0x000fe20000001840 */
[----:B------:R-:W3:Y:S06]  /*15170*/  LDSM.16.M88.4 R208, [R2+0xb000] ;  /* 0x00b0000002d0783b */ /* 0x000eec0000000200 */
[----:B------:R-:W4:Y:S01]  /*15180*/  LDSM.16.M88.4 R212, [R2+0xb800] ;  /* 0x00b8000002d4783b */ /* 0x000f220000000200 */
        /* <DEDUP_REMOVED lines=14> */
[----:B------:R-:W1:Y:S07]  /*15270*/  LDSM.16.M88.4 R208, [R169+0xa000] ;  /* 0x00a00000a9d0783b */ /* 0x000e6e0000000200 */
[-C--:B----4-:R-:W-:Y:S08]  /*15280*/  HMMA.16816.F32 R52, R204, R212.reuse, R52 ;  /* 0x000000d4cc34723c */ /* 0x090ff00000001834 */
[C---:B------:R-:W-:Y:S08]  /*15290*/  HMMA.16816.F32 R56, R224.reuse, R212, R56 ;  /* 0x000000d4e038723c */ /* 0x040ff00000001838 */
[-C--:B------:R-:W-:Y:S01]  /*152a0*/  HMMA.16816.F32 R60, R224, R214.reuse, R60 ;  /* 0x000000d6e03c723c */ /* 0x080fe2000000183c */
[----:B------:R-:W2:Y:S07]  /*152b0*/  LDSM.16.M88.4 R224, [R169+0xa800] ;  /* 0x00a80000a9e0783b */ /* 0x000eae0000000200 */
[----:B------:R-:W-:Y:S01]  /*152c0*/  HMMA.16816.F32 R64, R204, R214, R64 ;  /* 0x000000d6cc40723c */ /* 0x000fe20000001840 */
[----:B------:R-:W3:Y:S06]  /*152d0*/  LDSM.16.M88.4 R204, [R169+0xb000] ;  /* 0x00b00000a9cc783b */ /* 0x000eec0000000200 */
[----:B------:R4:W5:Y:S01]  /*152e0*/  LDSM.16.M88.4 R212, [R169+0xb800] ;  /* 0x00b80000a9d4783b */ /* 0x0009620000000200 */
[----:B------:R-:W-:Y:S04]  /*152f0*/  DEPBAR.LE SB0, 0x0 ;  /* 0x000080000000791a */ /* 0x000fe80000000000 */
[-C--:B-1----:R-:W-:Y:S01]  /*15300*/  HMMA.16816.F32 R4, R216, R208.reuse, R4 ;  /* 0x000000d0d804723c */ /* 0x082fe20000001804 */
[----:B------:R-:W-:Y:S07]  /*15310*/  BAR.SYNC.DEFER_BLOCKING 0x0 ;  /* 0x0000000000007b1d */ /* 0x000fee0000010000 */
[C---:B------:R-:W-:Y:S08]  /*15320*/  HMMA.16816.F32 R8, R220.reuse, R208, R8 ;  /* 0x000000d0dc08723c */ /* 0x040ff00000001808 */
[-C--:B------:R-:W-:Y:S03]  /*15330*/  HMMA.16816.F32 R12, R220, R210.reuse, R12 ;  /* 0x000000d2dc0c723c */ /* 0x080fe6000000180c */
[----:B------:R-:W-:Y:S02]  /*15340*/  FMNMX3.FTZ R170, R3, R4, R5, !PT ;  /* 0x0000000403aa7276 */ /* 0x000fe40007810005 */
[----:B----4-:R-:W-:Y:S03]  /*15350*/  FMNMX3.FTZ R169, R168, R6, R7, !PT ;  /* 0x00000006a8a97276 */ /* 0x010fe60007810007 */
        /* <DEDUP_REMOVED lines=10> */
[----:B------:R-:W-:Y:S05]  /*15400*/  FMNMX3.FTZ R211, R170, R20, R21, !PT ;  /* 0x00000014aad37276 */ /* 0x000fea0007810015 */
[C---:B------:R-:W-:Y:S04]  /*15410*/  HMMA.16816.F32 R32, R216.reuse, R226, R32 ;  /* 0x000000e2d820723c */ /* 0x040fe80000001820 */
[----:B------:R-:W-:Y:S04]  /*15420*/  FMNMX3.FTZ R0, R0, R26, R27, !PT ;  /* 0x0000001a00007276 */ /* 0x000fe8000781001b */
[-C--:B---3--:R-:W-:Y:S03]  /*15430*/  HMMA.16816.F32 R36, R216, R204.reuse, R36 ;  /* 0x000000ccd824723c */ /* 0x088fe60000001824 */
[----:B------:R-:W-:Y:S05]  /*15440*/  FMNMX3.FTZ R0, R0, R30, R31, !PT ;  /* 0x0000001e00007276 */ /* 0x000fea000781001f */
[C---:B------:R-:W-:Y:S04]  /*15450*/  HMMA.16816.F32 R40, R220.reuse, R204, R40 ;  /* 0x000000ccdc28723c */ /* 0x040fe80000001828 */
[----:B------:R-:W-:Y:S04]  /*15460*/  FMNMX3.FTZ R211, R211, R32, R33, !PT ;  /* 0x00000020d3d37276 */ /* 0x000fe80007810021 */
[-C--:B------:R-:W-:Y:S03]  /*15470*/  HMMA.16816.F32 R44, R220, R206.reuse, R44 ;  /* 0x000000cedc2c723c */ /* 0x080fe6000000182c */
[----:B------:R-:W-:Y:S05]  /*15480*/  FMNMX3.FTZ R211, R211, R36, R37, !PT ;  /* 0x00000024d3d37276 */ /* 0x000fea0007810025 */
[C---:B------:R-:W-:Y:S04]  /*15490*/  HMMA.16816.F32 R48, R216.reuse, R206, R48 ;  /* 0x000000ced830723c */ /* 0x040fe80000001830 */
[----:B------:R-:W-:Y:S04]  /*154a0*/  FMNMX3.FTZ R0, R0, R42, R43, !PT ;  /* 0x0000002a00007276 */ /* 0x000fe8000781002b */
[-C--:B-----5:R-:W-:Y:S03]  /*154b0*/  HMMA.16816.F32 R52, R216, R212.reuse, R52 ;  /* 0x000000d4d834723c */ /* 0x0a0fe60000001834 */
[----:B------:R-:W-:Y:S05]  /*154c0*/  FMNMX3.FTZ R0, R0, R46, R47, !PT ;  /* 0x0000002e00007276 */ /* 0x000fea000781002f */
[C---:B------:R-:W-:Y:S04]  /*154d0*/  HMMA.16816.F32 R56, R220.reuse, R212, R56 ;  /* 0x000000d4dc38723c */ /* 0x040fe80000001838 */
[----:B------:R-:W-:Y:S02]  /*154e0*/  FMNMX3.FTZ R213, R2, R24, R25, !PT ;  /* 0x0000001802d57276 */ /* 0x000fe40007810019 */
[----:B------:R-:W-:Y:S02]  /*154f0*/  FMNMX3.FTZ R2, R169, R22, R23, !PT ;  /* 0x00000016a9027276 */ /* 0x000fe40007810017 */
[----:B------:R-:W-:Y:S01]  /*15500*/  FMNMX3.FTZ R213, R213, R28, R29, !PT ;  /* 0x0000001cd5d57276 */ /* 0x000fe2000781001d */
[-C--:B------:R-:W-:Y:S03]  /*15510*/  HMMA.16816.F32 R60, R220, R214.reuse, R60 ;  /* 0x000000d6dc3c723c */ /* 0x080fe6000000183c */
[----:B------:R-:W-:Y:S02]  /*15520*/  FMNMX3.FTZ R2, R2, R34, R35, !PT ;  /* 0x0000002202027276 */ /* 0x000fe40007810023 */
[----:B------:R-:W-:Y:S02]  /*15530*/  FMNMX3.FTZ R213, R213, R40, R41, !PT ;  /* 0x00000028d5d57276 */ /* 0x000fe40007810029 */
[----:B------:R-:W-:Y:S01]  /*15540*/  FMNMX3.FTZ R2, R2, R38, R39, !PT ;  /* 0x0000002602027276 */ /* 0x000fe20007810027 */
[----:B------:R-:W-:Y:S04]  /*15550*/  HMMA.16816.F32 R64, R216, R214, R64 ;  /* 0x000000d6d840723c */ /* 0x000fe80000001840 */
[----:B------:R-:W-:Y:S02]  /*15560*/  FMNMX3.FTZ R213, R213, R44, R45, !PT ;  /* 0x0000002cd5d57276 */ /* 0x000fe4000781002d */
        /* <DEDUP_REMOVED lines=9> */
[----:B------:R-:W-:Y:S01]  /*15600*/  FMNMX3.FTZ R212, R2, R66, R67, !PT ;  /* 0x0000004202d47276 */ /* 0x000fe20007810043 */
[----:B------:R-:W-:Y:S06]  /*15610*/  BRA.U.ANY UP0, `(.L_x_257) ;  /* 0xffffffe900107547 */ /* 0x000fec000b93ffff */
.L_x_256:
[----:B-1----:R-:W1:Y:S01]  /*15620*/  SHFL.BFLY PT, R170, R213, 0x2, 0x1f ;  /* 0x0c401f00d5aa7f89 */ /* 0x002e6200000e0000 */
[----:B------:R-:W-:Y:S02]  /*15630*/  UISETP.NE.AND UP0, UPT, UR6, URZ, UPT ;  /* 0x000000ff0600728c */ /* 0x000fe4000bf05270 */
[----:B------:R-:W-:Y:S05]  /*15640*/  UIADD3 UR6, UPT, UPT, UR6, -0x1, URZ ;  /* 0xffffffff06067890 */ /* 0x000fea000fffe0ff */
[----:B------:R-:W2:Y:S08]  /*15650*/  SHFL.BFLY PT, R172, R211, 0x2, 0x1f ;  /* 0x0c401f00d3ac7f89 */ /* 0x000eb000000e0000 */
[----:B------:R-:W3:Y:S08]  /*15660*/  SHFL.BFLY PT, R2, R0, 0x2, 0x1f ;  /* 0x0c401f0000027f89 */ /* 0x000ef000000e0000 */
[----:B------:R-:W4:Y:S04]  /*15670*/  LDL R246, [R1+0x28] ;  /* 0x0000280001f67983 */ /* 0x000f280000100800 */
[----:B------:R-:W5:Y:S01]  /*15680*/  SHFL.BFLY PT, R171, R212, 0x2, 0x1f ;  /* 0x0c401f00d4ab7f89 */ /* 0x000f6200000e0000 */
[----:B-1----:R-:W-:Y:S02]  /*15690*/  FMNMX.FTZ R170, R213, R170, !PT ;  /* 0x000000aad5aa7209 */ /* 0x002fe40007810000 */
[----:B--2---:R-:W-:Y:S05]  /*156a0*/  FMNMX.FTZ R172, R211, R172, !PT ;  /* 0x000000acd3ac7209 */ /* 0x004fea0007810000 */
[----:B------:R-:W1:Y:S01]  /*156b0*/  SHFL.BFLY PT, R204, R170, 0x1, 0x1f ;  /* 0x0c201f00aacc7f89 */ /* 0x000e6200000e0000 */
[----:B---3--:R-:W-:Y:S07]  /*156c0*/  FMNMX.FTZ R0, R0, R2, !PT ;  /* 0x0000000200007209 */ /* 0x008fee0007810000 */
[----:B------:R-:W2:Y:S08]  /*156d0*/  SHFL.BFLY PT, R169, R172, 0x1, 0x1f ;  /* 0x0c201f00aca97f89 */ /* 0x000eb000000e0000 */
[----:B------:R-:W3:Y:S01]  /*156e0*/  SHFL.BFLY PT, R2, R0, 0x1, 0x1f ;  /* 0x0c201f0000027f89 */ /* 0x000ee200000e0000 */
[----:B-----5:R-:W-:Y:S07]  /*156f0*/  FMNMX.FTZ R171, R212, R171, !PT ;  /* 0x000000abd4ab7209 */ /* 0x020fee0007810000 */
[----:B------:R-:W-:Y:S08]  /*15700*/  LDSM.16.MT88.4 R208, [R229+0xc000] ;  /* 0x00c00000e5d0783b */ /* 0x000ff00000004200 */
[----:B------:R-:W5:Y:S01]  /*15710*/  SHFL.BFLY PT, R175, R171, 0x1, 0x1f ;  /* 0x0c201f00abaf7f89 */ /* 0x000f6200000e0000 */
[----:B-1----:R-:W-:Y:S07]  /*15720*/  FMNMX.FTZ R170, R170, R204, !PT ;  /* 0x000000ccaaaa7209 */ /* 0x002fee0007810000 */
[----:B------:R-:W1:Y:S01]  /*15730*/  LDSM.16.MT88.4 R204, [R228+0xc000] ;  /* 0x00c00000e4cc783b */ /* 0x000e620000004200 */
[----:B--2---:R-:W-:Y:S01]  /*15740*/  FMNMX.FTZ R172, R172, R169, !PT ;  /* 0x000000a9acac7209 */ /* 0x004fe20007810000 */
[----:B------:R-:W-:Y:S01]  /*15750*/  FMUL.FTZ R213, R170, UR4 ;  /* 0x00000004aad57c20 */ /* 0x000fe20008410000 */
[----:B---3--:R-:W-:Y:S01]  /*15760*/  FMNMX.FTZ R169, R0, R2, !PT ;  /* 0x0000000200a97209 */ /* 0x008fe20007810000 */
[----:B------:R-:W-:Y:S01]  /*15770*/  FADD.FTZ R2, -R170, R173 ;  /* 0x000000adaa027221 */ /* 0x000fe20000010100 */
[C---:B------:R-:W-:Y:S03]  /*15780*/  FSETP.NEU.FTZ.AND P3, PT, R172.reuse, -INF , PT ;  /* 0xff800000ac00780b */ /* 0x040fe60003f7d000 */
[----:B------:R2:W4:Y:S01]  /*15790*/  LDL R173, [R1+0x24] ;  /* 0x0000240001ad7983 */ /* 0x0005220000100800 */
[----:B------:R-:W-:Y:S01]  /*157a0*/  FADD.FTZ R0, -R172, R3 ;  /* 0x00000003ac007221 */ /* 0x000fe20000010100 */
[----:B------:R-:W-:Y:S01]  /*157b0*/  FMUL.FTZ R214, R169, UR4 ;  /* 0x00000004a9d67c20 */ /* 0x000fe20008410000 */
[----:B------:R-:W-:Y:S01]  /*157c0*/  FMUL.FTZ R2, R2, UR4 ;  /* 0x0000000402027c20 */ /* 0x000fe20008410000 */
[----:B-----5:R-:W-:Y:S01]  /*157d0*/  FMNMX.FTZ R171, R171, R175, !PT ;  /* 0x000000afabab7209 */ /* 0x020fe20007810000 */
[----:B------:R-:W-:Y:S04]  /*157e0*/  FMUL.FTZ R175, R172, UR4 ;  /* 0x00000004acaf7c20 */ /* 0x000fe80008410000 */
[----:B------:R-:W3:Y:S01]  /*157f0*/  MUFU.EX2 R2, R2 ;  /* 0x0000000200027308 */ /* 0x000ee20000000800 */
[C---:B------:R-:W-:Y:S01]  /*15800*/  FSETP.NEU.FTZ.AND P2, PT, R171.reuse, -INF , PT ;  /* 0xff800000ab00780b */ /* 0x040fe20003f5d000 */
[C---:B------:R-:W-:Y:S01]  /*15810*/  FMUL.FTZ R212, R171.reuse, UR4 ;  /* 0x00000004abd47c20 */ /* 0x040fe20008410000 */
[----:B------:R-:W-:Y:S01]  /*15820*/  FADD.FTZ R3, -R171, R168 ;  /* 0x000000a8ab037221 */ /* 0x000fe20000010100 */
[----:B------:R-:W-:Y:S01]  /*15830*/  FSEL R175, R175, RZ, P3 ;  /* 0x000000ffafaf7208 */ /* 0x000fe20001800000 */
[----:B------:R-:W-:Y:S01]  /*15840*/  FMUL.FTZ R168, R0, UR4 ;  /* 0x0000000400a87c20 */ /* 0x000fe20008410000 */
[----:B------:R-:W-:Y:S01]  /*15850*/  FSETP.NEU.FTZ.AND P3, PT, R170, -INF , PT ;  /* 0xff800000aa00780b */ /* 0x000fe20003f7d000 */
[----:B------:R-:W-:Y:S01]  /*15860*/  FMUL.FTZ R3, R3, UR4 ;  /* 0x0000000403037c20 */ /* 0x000fe20008410000 */
[----:B------:R-:W-:Y:S01]  /*15870*/  FSEL R212, R212, RZ, P2 ;  /* 0x000000ffd4d47208 */ /* 0x000fe20001000000 */
[--C-:B------:R-:W-:Y:S01]  /*15880*/  FFMA.FTZ R4, R4, UR4, -R175.reuse ;  /* 0x0000000404047c23 */ /* 0x100fe200080108af */
[----:B------:R-:W-:Y:S01]  /*15890*/  FSETP.NEU.FTZ.AND P2, PT, R169, -INF , PT ;  /* 0xff800000a900780b */ /* 0x000fe20003f5d000 */
[--C-:B------:R-:W-:Y:S01]  /*158a0*/  FFMA.FTZ R5, R5, UR4, -R175.reuse ;  /* 0x0000000405057c23 */ /* 0x100fe200080108af */
[--C-:B------:R-:W-:Y:S01]  /*158b0*/  FFMA.FTZ R16, R16, UR4, -R175.reuse ;  /* 0x0000000410107c23 */ /* 0x100fe200080108af */
[--C-:B------:R-:W-:Y:S01]  /*158c0*/  FFMA.FTZ R6, R6, UR4, -R212.reuse ;  /* 0x0000000406067c23 */ /* 0x100fe200080108d4 */
[--C-:B------:R-:W-:Y:S01]  /*158d0*/  FFMA.FTZ R7, R7, UR4, -R212.reuse ;  /* 0x0000000407077c23 */ /* 0x100fe200080108d4 */
[----:B------:R-:W-:Y:S01]  /*158e0*/  FFMA.FTZ R17, R17, UR4, -R175 ;  /* 0x0000000411117c23 */ /* 0x000fe200080108af */
[--C-:B------:R-:W-:Y:S01]  /*158f0*/  FFMA.FTZ R18, R18, UR4, -R212.reuse ;  /* 0x0000000412127c23 */ /* 0x100fe200080108d4 */
[----:B------:R-:W-:Y:S01]  /*15900*/  FFMA.FTZ R19, R19, UR4, -R212 ;  /* 0x0000000413137c23 */ /* 0x000fe200080108d4 */
[----:B------:R-:W-:Y:S01]  /*15910*/  FADD.FTZ R0, -R169, R174 ;  /* 0x000000aea9007221 */ /* 0x000fe20000010100 */
[----:B------:R-:W-:Y:S01]  /*15920*/  FSEL R213, R213, RZ, P3 ;  /* 0x000000ffd5d57208 */ /* 0x000fe20001800000 */
[----:B------:R-:W-:Y:S01]  /*15930*/  MUFU.EX2 R223, R6 ;  /* 0x0000000600df7308 */ /* 0x000fe20000000800 */
[----:B------:R-:W-:Y:S01]  /*15940*/  FSEL R214, R214, RZ, P2 ;  /* 0x000000ffd6d67208 */ /* 0x000fe20001000000 */
[----:B------:R-:W-:Y:S01]  /*15950*/  FMUL.FTZ R0, R0, UR4 ;  /* 0x0000000400007c20 */ /* 0x000fe20008410000 */
[----:B---3--:R-:W-:Y:S07]  /*15960*/  FMUL.FTZ R72, R2, R72 ;  /* 0x0000004802487220 */ /* 0x008fee0000410000 */
[----:B------:R-:W3:Y:S01]  /*15970*/  MUFU.EX2 R168, R168 ;  /* 0x000000a800a87308 */ /* 0x000ee20000000800 */
[--C-:B------:R-:W-:Y:S01]  /*15980*/  FFMA.FTZ R9, R9, UR4, -R213.reuse ;  /* 0x0000000409097c23 */ /* 0x100fe200080108d5 */
[--C-:B------:R-:W-:Y:S01]  /*15990*/  FFMA.FTZ R10, R10, UR4, -R214.reuse ;  /* 0x000000040a0a7c23 */ /* 0x100fe200080108d6 */
[--C-:B------:R-:W-:Y:S07]  /*159a0*/  FFMA.FTZ R11, R11, UR4, -R214.reuse ;  /* 0x000000040b0b7c23 */ /* 0x100fee00080108d6 */
[----:B------:R-:W5:Y:S01]  /*159b0*/  MUFU.EX2 R3, R3 ;  /* 0x0000000300037308 */ /* 0x000f620000000800 */
[--C-:B------:R-:W-:Y:S01]  /*159c0*/  FFMA.FTZ R8, R8, UR4, -R213.reuse ;  /* 0x0000000408087c23 */ /* 0x100fe200080108d5 */
[--C-:B------:R-:W-:Y:S01]  /*159d0*/  FFMA.FTZ R12, R12, UR4, -R213.reuse ;  /* 0x000000040c0c7c23 */ /* 0x100fe200080108d5 */
[----:B------:R-:W-:Y:S07]  /*159e0*/  FFMA.FTZ R13, R13, UR4, -R213 ;  /* 0x000000040d0d7c23 */ /* 0x000fee00080108d5 */
[----:B------:R2:W-:Y:S01]  /*159f0*/  MUFU.EX2 R224, R4 ;  /* 0x0000000400e07308 */ /* 0x0005e20000000800 */
[--C-:B------:R-:W-:Y:S01]  /*15a00*/  FFMA.FTZ R14, R14, UR4, -R214.reuse ;  /* 0x000000040e0e7c23 */ /* 0x100fe200080108d6 */
[----:B------:R-:W-:Y:S01]  /*15a10*/  FFMA.FTZ R15, R15, UR4, -R214 ;  /* 0x000000040f0f7c23 */ /* 0x000fe200080108d6 */
[C---:B------:R-:W-:Y:S07]  /*15a20*/  FMUL.FTZ R73, R2.reuse, R73 ;  /* 0x0000004902497220 */ /* 0x040fee0000410000 */
[----:B------:R1:W1:Y:S01]  /*15a30*/  MUFU.EX2 R222, R5 ;  /* 0x0000000500de7308 */ /* 0x0002620000000800 */
[----:B------:R-:W-:Y:S01]  /*15a40*/  FMUL.FTZ R76, R2, R76 ;  /* 0x0000004c024c7220 */ /* 0x000fe20000410000 */
[C---:B---3--:R-:W-:Y:S01]  /*15a50*/  FMUL.FTZ R68, R168.reuse, R68 ;  /* 0x00000044a8447220 */ /* 0x048fe20000410000 */
[----:B------:R-:W-:Y:S07]  /*15a60*/  FMUL.FTZ R69, R168, R69 ;  /* 0x00000045a8457220 */ /* 0x000fee0000410000 */
[----:B------:R3:W3:Y:S01]  /*15a70*/  MUFU.EX2 R221, R7 ;  /* 0x0000000700dd7308 */ /* 0x0006e20000000800 */
[----:B------:R-:W-:Y:S01]  /*15a80*/  FMUL.FTZ R77, R2, R77 ;  /* 0x0000004d024d7220 */ /* 0x000fe20000410000 */
[C---:B-----5:R-:W-:Y:S01]  /*15a90*/  FMUL.FTZ R6, R3.reuse, R182 ;  /* 0x000000b603067220 */ /* 0x060fe20000410000 */
[C---:B------:R-:W-:Y:S07]  /*15aa0*/  FMUL.FTZ R70, R3.reuse, R70 ;  /* 0x0000004603467220 */ /* 0x040fee0000410000 */
[----:B------:R5:W-:Y:S01]  /*15ab0*/  MUFU.EX2 R218, R16 ;  /* 0x0000001000da7308 */ /* 0x000be20000000800 */
[C---:B------:R-:W-:Y:S01]  /*15ac0*/  FMUL.FTZ R71, R3.reuse, R71 ;  /* 0x0000004703477220 */ /* 0x040fe20000410000 */
[C---:B--2---:R-:W-:Y:S01]  /*15ad0*/  FMUL.FTZ R4, R168.reuse, R180 ;  /* 0x000000b4a8047220 */ /* 0x044fe20000410000 */
[C---:B------:R-:W-:Y:S07]  /*15ae0*/  FMUL.FTZ R80, R168.reuse, R80 ;  /* 0x00000050a8507220 */ /* 0x040fee0000410000 */
[----:B------:R-:W2:Y:S01]  /*15af0*/  MUFU.EX2 R244, R17 ;  /* 0x0000001100f47308 */ /* 0x000ea20000000800 */
[C---:B------:R-:W-:Y:S01]  /*15b00*/  FMUL.FTZ R81, R168.reuse, R81 ;  /* 0x00000051a8517220 */ /* 0x040fe20000410000 */
[----:B-1----:R-:W-:Y:S01]  /*15b10*/  FMUL.FTZ R5, R168, R181 ;  /* 0x000000b5a8057220 */ /* 0x002fe20000410000 */
[----:B------:R-:W-:Y:S07]  /*15b20*/  F2FP.F16.F32.PACK_AB R180, R222, R224 ;  /* 0x000000e0deb4723e */ /* 0x000fee00000000ff */
[----:B------:R1:W-:Y:S01]  /*15b30*/  MUFU.EX2 R217, R18 ;  /* 0x0000001200d97308 */ /* 0x0003e20000000800 */
[C---:B------:R-:W-:Y:S01]  /*15b40*/  FMUL.FTZ R82, R3.reuse, R82 ;  /* 0x0000005203527220 */ /* 0x040fe20000410000 */
[----:B---3--:R-:W-:Y:S01]  /*15b50*/  FMUL.FTZ R7, R3, R183 ;  /* 0x000000b703077220 */ /* 0x008fe20000410000 */
[----:B------:R-:W-:Y:S07]  /*15b60*/  F2FP.F16.F32.PACK_AB R181, R221, R223 ;  /* 0x000000dfddb5723e */ /* 0x000fee00000000ff */
[----:B------:R-:W3:Y:S01]  /*15b70*/  MUFU.EX2 R225, R19 ;  /* 0x0000001300e17308 */ /* 0x000ee20000000800 */
[C---:B------:R-:W-:Y:S01]  /*15b80*/  FMUL.FTZ R83, R3.reuse, R83 ;  /* 0x0000005303537220 */ /* 0x040fe20000410000 */
[C---:B-----5:R-:W-:Y:S01]  /*15b90*/  FMUL.FTZ R16, R168.reuse, R188 ;  /* 0x000000bca8107220 */ /* 0x060fe20000410000 */
[C---:B------:R-:W-:Y:S07]  /*15ba0*/  FMUL.FTZ R84, R168.reuse, R84 ;  /* 0x00000054a8547220 */ /* 0x040fee0000410000 */
[----:B------:R-:W5:Y:S01]  /*15bb0*/  MUFU.EX2 R0, R0 ;  /* 0x0000000000007308 */ /* 0x000f620000000800 */
[----:B------:R-:W-:Y:S01]  /*15bc0*/  FMUL.FTZ R85, R168, R85 ;  /* 0x00000055a8557220 */ /* 0x000fe20000410000 */
[----:B--2---:R-:W-:Y:S01]  /*15bd0*/  F2FP.F16.F32.PACK_AB R182, R244, R218 ;  /* 0x000000daf4b6723e */ /* 0x004fe200000000ff */
[----:B------:R-:W-:Y:S07]  /*15be0*/  FMUL.FTZ R17, R168, R189 ;  /* 0x000000bda8117220 */ /* 0x000fee0000410000 */
[----:B------:R2:W-:Y:S01]  /*15bf0*/  MUFU.EX2 R220, R9 ;  /* 0x0000000900dc7308 */ /* 0x0005e20000000800 */
[C---:B------:R-:W-:Y:S01]  /*15c00*/  FMUL.FTZ R86, R3.reuse, R86 ;  /* 0x0000005603567220 */ /* 0x040fe20000410000 */
[C---:B-1----:R-:W-:Y:S01]  /*15c10*/  FMUL.FTZ R18, R3.reuse, R190 ;  /* 0x000000be03127220 */ /* 0x042fe20000410000 */
[----:B------:R-:W-:Y:S07]  /*15c20*/  FMUL.FTZ R87, R3, R87 ;  /* 0x0000005703577220 */ /* 0x000fee0000410000 */
[----:B------:R5:W-:Y:S01]  /*15c30*/  MUFU.EX2 R241, R10 ;  /* 0x0000000a00f17308 */ /* 0x000be20000000800 */
[----:B------:R-:W-:Y:S01]  /*15c40*/  FMUL.FTZ R88, R2, R88 ;  /* 0x0000005802587220 */ /* 0x000fe20000410000 */
[----:B---3--:R-:W-:Y:S01]  /*15c50*/  F2FP.F16.F32.PACK_AB R183, R225, R217 ;  /* 0x000000d9e1b7723e */ /* 0x008fe200000000ff */
[----:B------:R-:W-:Y:S07]  /*15c60*/  FMUL.FTZ R19, R3, R191 ;  /* 0x000000bf03137220 */ /* 0x000fee0000410000 */
[----:B------:R1:W3:Y:S01]  /*15c70*/  MUFU.EX2 R219, R11 ;  /* 0x0000000b00db7308 */ /* 0x0002e20000000800 */
[--C-:B------:R-:W-:Y:S01]  /*15c80*/  FFMA.FTZ R36, R36, UR4, -R175.reuse ;  /* 0x0000000424247c23 */ /* 0x100fe200080108af */
[----:B------:R-:W-:Y:S01]  /*15c90*/  FFMA.FTZ R37, R37, UR4, -R175 ;  /* 0x0000000425257c23 */ /* 0x000fe200080108af */
[--C-:B------:R-:W-:Y:S07]  /*15ca0*/  FFMA.FTZ R38, R38, UR4, -R212.reuse ;  /* 0x0000000426267c23 */ /* 0x100fee00080108d4 */
[----:B------:R3:W3:Y:S01]  /*15cb0*/  MUFU.EX2 R245, R8 ;  /* 0x0000000800f57308 */ /* 0x0006e20000000800 */
[-C--:B------:R-:W-:Y:S09]  /*15cc0*/  HMMA.16816.F32 R4, R180, R204.reuse, R4 ;  /* 0x000000ccb404723c */ /* 0x080ff20000001804 */
[----:B------:R3:W-:Y:S01]  /*15cd0*/  MUFU.EX2 R216, R12 ;  /* 0x0000000c00d87308 */ /* 0x0007e20000000800 */
[----:B--2---:R-:W-:Y:S01]  /*15ce0*/  FMUL.FTZ R9, R2, R177 ;  /* 0x000000b102097220 */ /* 0x004fe20000410000 */
[C---:B-----5:R-:W-:Y:S08]  /*15cf0*/  FMUL.FTZ R10, R0.reuse, R178 ;  /* 0x000000b2000a7220 */ /* 0x060ff00000410000 */
[----:B------:R-:W2:Y:S01]  /*15d00*/  MUFU.EX2 R226, R13 ;  /* 0x0000000d00e27308 */ /* 0x000ea20000000800 */
[C---:B------:R-:W-:Y:S01]  /*15d10*/  FMUL.FTZ R74, R0.reuse, R74 ;  /* 0x0000004a004a7220 */ /* 0x040fe20000410000 */
[C---:B-1----:R-:W-:Y:S01]  /*15d20*/  FMUL.FTZ R11, R0.reuse, R179 ;  /* 0x000000b3000b7220 */ /* 0x042fe20000410000 */
[----:B---3--:R-:W-:Y:S07]  /*15d30*/  F2FP.F16.F32.PACK_AB R177, R219, R241 ;  /* 0x000000f1dbb1723e */ /* 0x008fee00000000ff */
[----:B------:R1:W-:Y:S01]  /*15d40*/  MUFU.EX2 R215, R14 ;  /* 0x0000000e00d77308 */ /* 0x0003e20000000800 */
[----:B------:R-:W-:Y:S01]  /*15d50*/  FMUL.FTZ R75, R0, R75 ;  /* 0x0000004b004b7220 */ /* 0x000fe20000410000 */
[----:B------:R-:W-:Y:S01]  /*15d60*/  FMUL.FTZ R8, R2, R176 ;  /* 0x000000b002087220 */ /* 0x000fe20000410000 */
[----:B------:R-:W-:Y:S07]  /*15d70*/  F2FP.F16.F32.PACK_AB R176, R220, R245 ;  /* 0x000000f5dcb0723e */ /* 0x000fee00000000ff */
[----:B------:R-:W3:Y:S01]  /*15d80*/  MUFU.EX2 R227, R15 ;  /* 0x0000000f00e37308 */ /* 0x000ee20000000800 */
[----:B------:R-:W-:Y:S01]  /*15d90*/  FMUL.FTZ R78, R0, R78 ;  /* 0x0000004e004e7220 */ /* 0x000fe20000410000 */
[----:B------:R-:W-:Y:S01]  /*15da0*/  FMUL.FTZ R12, R2, R184 ;  /* 0x000000b8020c7220 */ /* 0x000fe20000410000 */
[----:B------:R-:W-:Y:S01]  /*15db0*/  FMUL.FTZ R79, R0, R79 ;  /* 0x0000004f004f7220 */ /* 0x000fe20000410000 */
[----:B------:R-:W-:Y:S01]  /*15dc0*/  FMUL.FTZ R89, R2, R89 ;  /* 0x0000005902597220 */ /* 0x000fe20000410000 */
[----:B------:R-:W-:Y:S01]  /*15dd0*/  FMUL.FTZ R90, R0, R90 ;  /* 0x0000005a005a7220 */ /* 0x000fe20000410000 */
[----:B--2---:R-:W-:Y:S01]  /*15de0*/  F2FP.F16.F32.PACK_AB R178, R226, R216 ;  /* 0x000000d8e2b2723e */ /* 0x004fe200000000ff */
[----:B------:R-:W-:Y:S01]  /*15df0*/  FMUL.FTZ R13, R2, R185 ;  /* 0x000000b9020d7220 */ /* 0x000fe20000410000 */
[----:B------:R-:W-:Y:S01]  /*15e00*/  FMUL.FTZ R91, R0, R91 ;  /* 0x0000005b005b7220 */ /* 0x000fe20000410000 */
[----:B------:R-:W-:Y:S01]  /*15e10*/  FMUL.FTZ R92, R2, R92 ;  /* 0x0000005c025c7220 */ /* 0x000fe20000410000 */
[----:B-1----:R-:W-:Y:S01]  /*15e20*/  FMUL.FTZ R14, R0, R186 ;  /* 0x000000ba000e7220 */ /* 0x002fe20000410000 */
[----:B------:R-:W-:Y:S01]  /*15e30*/  FMUL.FTZ R93, R2, R93 ;  /* 0x0000005d025d7220 */ /* 0x000fe20000410000 */
[C---:B------:R-:W-:Y:S01]  /*15e40*/  FMUL.FTZ R94, R0.reuse, R94 ;  /* 0x0000005e005e7220 */ /* 0x040fe20000410000 */
[C---:B------:R-:W-:Y:S01]  /*15e50*/  FMUL.FTZ R95, R0.reuse, R95 ;  /* 0x0000005f005f7220 */ /* 0x040fe20000410000 */
[----:B---3--:R-:W-:Y:S01]  /*15e60*/  F2FP.F16.F32.PACK_AB R179, R227, R215 ;  /* 0x000000d7e3b3723e */ /* 0x008fe200000000ff */
[----:B------:R-:W-:Y:S01]  /*15e70*/  FMUL.FTZ R15, R0, R187 ;  /* 0x000000bb000f7220 */ /* 0x000fe20000410000 */
[----:B------:R-:W-:Y:S01]  /*15e80*/  FFMA.FTZ R39, R39, UR4, -R212 ;  /* 0x0000000427277c23 */ /* 0x000fe200080108d4 */
[--C-:B------:R-:W-:Y:S01]  /*15e90*/  FFMA.FTZ R44, R44, UR4, -R213.reuse ;  /* 0x000000042c2c7c23 */ /* 0x100fe200080108d5 */
[----:B------:R-:W-:Y:S01]  /*15ea0*/  FFMA.FTZ R45, R45, UR4, -R213 ;  /* 0x000000042d2d7c23 */ /* 0x000fe200080108d5 */
[----:B------:R-:W-:Y:S01]  /*15eb0*/  FFMA.FTZ R46, R46, UR4, -R214 ;  /* 0x000000042e2e7c23 */ /* 0x000fe200080108d6 */
[--C-:B------:R-:W-:Y:S01]  /*15ec0*/  FFMA.FTZ R48, R48, UR4, -R175.reuse ;  /* 0x0000000430307c23 */ /* 0x100fe200080108af */
[C---:B------:R-:W-:Y:S04]  /*15ed0*/  HMMA.16816.F32 R8, R176.reuse, R204, R8 ;  /* 0x000000ccb008723c */ /* 0x040fe80000001808 */
[--C-:B------:R-:W-:Y:S01]  /*15ee0*/  FFMA.FTZ R49, R49, UR4, -R175.reuse ;  /* 0x0000000431317c23 */ /* 0x100fe200080108af */
[--C-:B------:R-:W-:Y:S01]  /*15ef0*/  FFMA.FTZ R50, R50, UR4, -R212.reuse ;  /* 0x0000000432327c23 */ /* 0x100fe200080108d4 */
[--C-:B------:R-:W-:Y:S01]  /*15f00*/  FFMA.FTZ R51, R51, UR4, -R212.reuse ;  /* 0x0000000433337c23 */ /* 0x100fe200080108d4 */
[C---:B------:R-:W-:Y:S01]  /*15f10*/  FMUL.FTZ R96, R168.reuse, R96 ;  /* 0x00000060a8607220 */ /* 0x040fe20000410000 */
[-C--:B------:R-:W-:Y:S03]  /*15f20*/  HMMA.16816.F32 R12, R176, R206.reuse, R12 ;  /* 0x000000ceb00c723c */ /* 0x080fe6000000180c */
[C---:B------:R-:W-:Y:S01]  /*15f30*/  FMUL.FTZ R97, R168.reuse, R97 ;  /* 0x00000061a8617220 */ /* 0x040fe20000410000 */
[C---:B------:R-:W-:Y:S01]  /*15f40*/  FMUL.FTZ R98, R3.reuse, R98 ;  /* 0x0000006203627220 */ /* 0x040fe20000410000 */
[C---:B------:R-:W-:Y:S01]  /*15f50*/  FMUL.FTZ R99, R3.reuse, R99 ;  /* 0x0000006303637220 */ /* 0x040fe20000410000 */
[C---:B------:R-:W-:Y:S01]  /*15f60*/  FMUL.FTZ R100, R168.reuse, R100 ;  /* 0x00000064a8647220 */ /* 0x040fe20000410000 */
[----:B------:R-:W-:Y:S01]  /*15f70*/  FMUL.FTZ R101, R168, R101 ;  /* 0x00000065a8657220 */ /* 0x000fe20000410000 */
        /* <DEDUP_REMOVED lines=9> */
[----:B------:R-:W-:Y:S01]  /*16010*/  FMUL.FTZ R109, R2, R109 ;  /* 0x0000006d026d7220 */ /* 0x000fe20000410000 */
[C---:B------:R-:W-:Y:S01]  /*16020*/  FMUL.FTZ R110, R0.reuse, R110 ;  /* 0x0000006e006e7220 */ /* 0x040fe20000410000 */
[C---:B------:R-:W-:Y:S01]  /*16030*/  HMMA.16816.F32 R72, R176.reuse, R208, R72 ;  /* 0x000000d0b048723c */ /* 0x040fe20000001848 */
[----:B------:R-:W-:Y:S03]  /*16040*/  MUFU.EX2 R209, R46 ;  /* 0x0000002e00d17308 */ /* 0x000fe60000000800 */
[----:B------:R-:W-:Y:S01]  /*16050*/  FMUL.FTZ R111, R0, R111 ;  /* 0x0000006f006f7220 */ /* 0x000fe20000410000 */
[C---:B------:R-:W-:Y:S01]  /*16060*/  FMUL.FTZ R112, R168.reuse, R112 ;  /* 0x00000070a8707220 */ /* 0x040fe20000410000 */
[C---:B------:R-:W-:Y:S01]  /*16070*/  FMUL.FTZ R113, R168.reuse, R113 ;  /* 0x00000071a8717220 */ /* 0x040fe20000410000 */
[C---:B------:R-:W-:Y:S01]  /*16080*/  FMUL.FTZ R114, R3.reuse, R114 ;  /* 0x0000007203727220 */ /* 0x040fe20000410000 */
[-C--:B------:R-:W-:Y:S03]  /*16090*/  HMMA.16816.F32 R76, R176, R210.reuse, R76 ;  /* 0x000000d2b04c723c */ /* 0x080fe6000000184c */
[C---:B------:R-:W-:Y:S01]  /*160a0*/  FMUL.FTZ R115, R3.reuse, R115 ;  /* 0x0000007303737220 */ /* 0x040fe20000410000 */
[C---:B------:R-:W-:Y:S01]  /*160b0*/  FMUL.FTZ R116, R168.reuse, R116 ;  /* 0x00000074a8747220 */ /* 0x040fe20000410000 */
[----:B------:R-:W-:Y:S01]  /*160c0*/  FMUL.FTZ R117, R168, R117 ;  /* 0x00000075a8757220 */ /* 0x000fe20000410000 */
[C---:B------:R-:W-:Y:S01]  /*160d0*/  FMUL.FTZ R118, R3.reuse, R118 ;  /* 0x0000007603767220 */ /* 0x040fe20000410000 */
[C---:B------:R-:W-:Y:S01]  /*160e0*/  FMUL.FTZ R119, R3.reuse, R119 ;  /* 0x0000007703777220 */ /* 0x040fe20000410000 */
[C---:B------:R-:W-:Y:S01]  /*160f0*/  HMMA.16816.F32 R80, R180.reuse, R210, R80 ;  /* 0x000000d2b450723c */ /* 0x040fe20000001850 */
[----:B------:R-:W-:Y:S03]  /*16100*/  MUFU.EX2 R210, R44 ;  /* 0x0000002c00d27308 */ /* 0x000fe60000000800 */
[C---:B------:R-:W-:Y:S01]  /*16110*/  FMUL.FTZ R120, R2.reuse, R120 ;  /* 0x0000007802787220 */ /* 0x040fe20000410000 */
[----:B------:R-:W-:Y:S01]  /*16120*/  FMUL.FTZ R121, R2, R121 ;  /* 0x0000007902797220 */ /* 0x000fe20000410000 */
        /* <DEDUP_REMOVED lines=34> */
[--C-:B------:R-:W-:Y:S01]  /*16350*/  FFMA.FTZ R20, R20, UR4, -R175.reuse ;  /* 0x0000000414147c23 */ /* 0x100fe200080108af */
[C---:B------:R-:W-:Y:S01]  /*16360*/  FMUL.FTZ R156, R2.reuse, R156 ;  /* 0x0000009c029c7220 */ /* 0x040fe20000410000 */
[----:B------:R-:W-:Y:S01]  /*16370*/  FMUL.FTZ R157, R2, R157 ;  /* 0x0000009d029d7220 */ /* 0x000fe20000410000 */
[C---:B------:R-:W-:Y:S01]  /*16380*/  FMUL.FTZ R158, R0.reuse, R158 ;  /* 0x0000009e009e7220 */ /* 0x040fe20000410000 */
[----:B------:R-:W-:Y:S01]  /*16390*/  FMUL.FTZ R159, R0, R159 ;  /* 0x0000009f009f7220 */ /* 0x000fe20000410000 */
[----:B------:R1:W2:Y:S01]  /*163a0*/  MUFU.EX2 R205, R20 ;  /* 0x0000001400cd7308 */ /* 0x0002a20000000800 */
[C---:B------:R-:W-:Y:S01]  /*163b0*/  FMUL.FTZ R160, R168.reuse, R160 ;  /* 0x000000a0a8a07220 */ /* 0x040fe20000410000 */
[----:B------:R-:W-:Y:S01]  /*163c0*/  FMUL.FTZ R161, R168, R161 ;  /* 0x000000a1a8a17220 */ /* 0x000fe20000410000 */
[C---:B------:R-:W-:Y:S01]  /*163d0*/  FMUL.FTZ R162, R3.reuse, R162 ;  /* 0x000000a203a27220 */ /* 0x040fe20000410000 */
[----:B------:R-:W-:Y:S01]  /*163e0*/  FMUL.FTZ R163, R3, R163 ;  /* 0x000000a303a37220 */ /* 0x000fe20000410000 */
[--C-:B------:R-:W-:Y:S01]  /*163f0*/  FFMA.FTZ R204, R23, UR4, -R212.reuse ;  /* 0x0000000417cc7c23 */ /* 0x100fe200080108d4 */
[----:B------:R-:W-:Y:S01]  /*16400*/  FMUL.FTZ R23, R3, R195 ;  /* 0x000000c303177220 */ /* 0x000fe20000410000 */
[--C-:B------:R-:W-:Y:S01]  /*16410*/  FFMA.FTZ R35, R35, UR4, -R212.reuse ;  /* 0x0000000423237c23 */ /* 0x100fe200080108d4 */
[--C-:B------:R-:W-:Y:S02]  /*16420*/  FFMA.FTZ R32, R32, UR4, -R175.reuse ;  /* 0x0000000420207c23 */ /* 0x100fe400080108af */
[----:B------:R-:W-:Y:S01]  /*16430*/  MUFU.EX2 R250, R204 ;  /* 0x000000cc00fa7308 */ /* 0x000fe20000000800 */
[----:B------:R-:W-:Y:S01]  /*16440*/  FFMA.FTZ R33, R33, UR4, -R175 ;  /* 0x0000000421217c23 */ /* 0x000fe200080108af */
[----:B------:R-:W-:Y:S01]  /*16450*/  FFMA.FTZ R34, R34, UR4, -R212 ;  /* 0x0000000422227c23 */ /* 0x000fe200080108d4 */
[C---:B------:R-:W-:Y:S01]  /*16460*/  FMUL.FTZ R164, R2.reuse, R164 ;  /* 0x000000a402a47220 */ /* 0x040fe20000410000 */
[----:B------:R-:W-:Y:S01]  /*16470*/  FMUL.FTZ R165, R2, R165 ;  /* 0x000000a502a57220 */ /* 0x000fe20000410000 */
[----:B-1----:R-:W-:Y:S01]  /*16480*/  FMUL.FTZ R20, R168, R192 ;  /* 0x000000c0a8147220 */ /* 0x002fe20000410000 */
[C---:B------:R-:W-:Y:S01]  /*16490*/  FMUL.FTZ R166, R0.reuse, R166 ;  /* 0x000000a600a67220 */ /* 0x040fe20000410000 */
[----:B------:R-:W-:Y:S03]  /*164a0*/  FMUL.FTZ R167, R0, R167 ;  /* 0x000000a700a77220 */ /* 0x000fe60000410000 */
[----:B------:R1:W-:Y:S01]  /*164b0*/  MUFU.EX2 R248, R35 ;  /* 0x0000002300f87308 */ /* 0x0003e20000000800 */
[--C-:B------:R-:W-:Y:S01]  /*164c0*/  FFMA.FTZ R24, R24, UR4, -R213.reuse ;  /* 0x0000000418187c23 */ /* 0x100fe200080108d5 */
[--C-:B------:R-:W-:Y:S01]  /*164d0*/  FFMA.FTZ R25, R25, UR4, -R213.reuse ;  /* 0x0000000419197c23 */ /* 0x100fe200080108d5 */
[--C-:B------:R-:W-:Y:S07]  /*164e0*/  FFMA.FTZ R26, R26, UR4, -R214.reuse ;  /* 0x000000041a1a7c23 */ /* 0x100fee00080108d6 */
[----:B------:R3:W-:Y:S01]  /*164f0*/  MUFU.EX2 R252, R32 ;  /* 0x0000002000fc7308 */ /* 0x0007e20000000800 */
[--C-:B------:R-:W-:Y:S01]  /*16500*/  FFMA.FTZ R27, R27, UR4, -R214.reuse ;  /* 0x000000041b1b7c23 */ /* 0x100fe200080108d6 */
[----:B------:R-:W-:Y:S01]  /*16510*/  MOV R207, R244 ;  /* 0x000000f400cf7202 */ /* 0x000fe20000000f00 */
[--C-:B------:R-:W-:Y:S07]  /*16520*/  FFMA.FTZ R28, R28, UR4, -R213.reuse ;  /* 0x000000041c1c7c23 */ /* 0x100fee00080108d5 */
[----:B------:R5:W4:Y:S01]  /*16530*/  MUFU.EX2 R206, R33 ;  /* 0x0000002100ce7308 */ /* 0x000b220000000800 */
[--C-:B------:R-:W-:Y:S01]  /*16540*/  FFMA.FTZ R29, R29, UR4, -R213.reuse ;  /* 0x000000041d1d7c23 */ /* 0x100fe200080108d5 */
[--C-:B------:R-:W-:Y:S01]  /*16550*/  FFMA.FTZ R30, R30, UR4, -R214.reuse ;  /* 0x000000041e1e7c23 */ /* 0x100fe200080108d6 */
[--C-:B------:R-:W-:Y:S07]  /*16560*/  FFMA.FTZ R31, R31, UR4, -R214.reuse ;  /* 0x000000041f1f7c23 */ /* 0x100fee00080108d6 */
[----:B------:R4:W-:Y:S01]  /*16570*/  MUFU.EX2 R249, R34 ;  /* 0x0000002200f97308 */ /* 0x0009e20000000800 */
[--C-:B------:R-:W-:Y:S01]  /*16580*/  FFMA.FTZ R40, R40, UR4, -R213.reuse ;  /* 0x0000000428287c23 */ /* 0x100fe200080108d5 */
[----:B-1----:R-:W-:Y:S01]  /*16590*/  FMUL.FTZ R35, R0, R199 ;  /* 0x000000c700237220 */ /* 0x002fe20000410000 */
[----:B--2---:R-:W-:Y:S07]  /*165a0*/  MOV R199, R205 ;  /* 0x000000cd00c77202 */ /* 0x004fee0000000f00 */
[----:B------:R1:W-:Y:S01]  /*165b0*/  MUFU.EX2 R247, R25 ;  /* 0x0000001900f77308 */ /* 0x0003e20000000800 */
[----:B------:R-:W-:Y:S01]  /*165c0*/  MOV R205, R245 ;  /* 0x000000f500cd7202 */ /* 0x000fe20000000f00 */
[C---:B---3--:R-:W-:Y:S01]  /*165d0*/  FMUL.FTZ R32, R2.reuse, R196 ;  /* 0x000000c402207220 */ /* 0x048fe20000410000 */
[----:B------:R-:W-:Y:S07]  /*165e0*/  MOV R196, R225 ;  /* 0x000000e100c47202 */ /* 0x000fee0000000f00 */
[----:B------:R2:W-:Y:S01]  /*165f0*/  MUFU.EX2 R244, R26 ;  /* 0x0000001a00f47308 */ /* 0x0005e20000000800 */
[--C-:B------:R-:W-:Y:S01]  /*16600*/  FFMA.FTZ R41, R41, UR4, -R213.reuse ;  /* 0x0000000429297c23 */ /* 0x100fe200080108d5 */
[----:B-----5:R-:W-:Y:S01]  /*16610*/  FMUL.FTZ R33, R2, R197 ;  /* 0x000000c502217220 */ /* 0x020fe20000410000 */
[----:B------:R-:W-:Y:S07]  /*16620*/  MOV R197, R226 ;  /* 0x000000e200c57202 */ /* 0x000fee0000000f00 */
[----:B------:R-:W-:Y:S01]  /*16630*/  MUFU.EX2 R245, R29 ;  /* 0x0000001d00f57308 */ /* 0x000fe20000000800 */
[--C-:B------:R-:W-:Y:S01]  /*16640*/  FFMA.FTZ R42, R42, UR4, -R214.reuse ;  /* 0x000000042a2a7c23 */ /* 0x100fe200080108d6 */
[----:B----4-:R-:W-:Y:S01]  /*16650*/  FMUL.FTZ R34, R0, R198 ;  /* 0x000000c600227220 */ /* 0x010fe20000410000 */
[----:B------:R-:W-:Y:S07]  /*16660*/  MOV R198, R222 ;  /* 0x000000de00c67202 */ /* 0x000fee0000000f00 */
[----:B------:R-:W-:Y:S01]  /*16670*/  MUFU.EX2 R226, R28 ;  /* 0x0000001c00e27308 */ /* 0x000fe20000000800 */
[--C-:B------:R-:W-:Y:S01]  /*16680*/  FFMA.FTZ R43, R43, UR4, -R214.reuse ;  /* 0x000000042b2b7c23 */ /* 0x100fe200080108d6 */
[----:B-1----:R-:W-:Y:S01]  /*16690*/  FMUL.FTZ R25, R168, R201 ;  /* 0x000000c9a8197220 */ /* 0x002fe20000410000 */
[----:B------:R-:W-:Y:S07]  /*166a0*/  FFMA.FTZ R58, R58, UR4, -R214 ;  /* 0x000000043a3a7c23 */ /* 0x000fee00080108d6 */
[----:B------:R1:W-:Y:S01]  /*166b0*/  MUFU.EX2 R225, R30 ;  /* 0x0000001e00e17308 */ /* 0x0003e20000000800 */
[----:B------:R-:W-:Y:S01]  /*166c0*/  MOV R201, R216 ;  /* 0x000000d800c97202 */ /* 0x000fe20000000f00 */
[----:B--2---:R-:W-:Y:S01]  /*166d0*/  FMUL.FTZ R26, R3, R202 ;  /* 0x000000ca031a7220 */ /* 0x004fe20000410000 */
[----:B------:R-:W-:Y:S07]  /*166e0*/  MOV R202, R217 ;  /* 0x000000d900ca7202 */ /* 0x000fee0000000f00 */
[----:B------:R-:W-:Y:S01]  /*166f0*/  MUFU.EX2 R222, R36 ;  /* 0x0000002400de7308 */ /* 0x000fe20000000800 */
[--C-:B------:R-:W-:Y:S01]  /*16700*/  FFMA.FTZ R56, R56, UR4, -R213.reuse ;  /* 0x0000000438387c23 */ /* 0x100fe200080108d5 */
[----:B------:R-:W-:Y:S01]  /*16710*/  FFMA.FTZ R66, R66, UR4, -R212 ;  /* 0x0000000442427c23 */ /* 0x000fe200080108d4 */
[--C-:B------:R-:W-:Y:S07]  /*16720*/  FFMA.FTZ R57, R57, UR4, -R213.reuse ;  /* 0x0000000439397c23 */ /* 0x100fee00080108d5 */
[----:B------:R-:W-:Y:S01]  /*16730*/  MUFU.EX2 R195, R37 ;  /* 0x0000002500c37308 */ /* 0x000fe20000000800 */
[--C-:B------:R-:W-:Y:S01]  /*16740*/  FFMA.FTZ R60, R60, UR4, -R213.reuse ;  /* 0x000000043c3c7c23 */ /* 0x100fe200080108d5 */
[----:B------:R-:W-:Y:S01]  /*16750*/  FFMA.FTZ R213, R61, UR4, -R213 ;  /* 0x000000043dd57c23 */ /* 0x000fe200080108d5 */
[--C-:B------:R-:W-:Y:S07]  /*16760*/  FFMA.FTZ R59, R59, UR4, -R214.reuse ;  /* 0x000000043b3b7c23 */ /* 0x100fee00080108d6 */
[----:B------:R-:W2:Y:S01]  /*16770*/  MUFU.EX2 R211, R45 ;  /* 0x0000002d00d37308 */ /* 0x000ea20000000800 */
[----:B------:R-:W-:Y:S01]  /*16780*/  FFMA.FTZ R62, R62, UR4, -R214 ;  /* 0x000000043e3e7c23 */ /* 0x000fe200080108d6 */
[----:B-1----:R-:W-:Y:S08]  /*16790*/  F2FP.F16.F32.PACK_AB R30, R206, R252 ;  /* 0x000000fcce1e723e */ /* 0x002ff000000000ff */
[----:B------:R-:W-:Y:S10]  /*167a0*/  MUFU.EX2 R217, R51 ;  /* 0x0000003300d97308 */ /* 0x000ff40000000800 */
[----:B------:R-:W-:Y:S10]  /*167b0*/  MUFU.EX2 R216, R41 ;  /* 0x0000002900d87308 */ /* 0x000ff40000000800 */
[----:B------:R2:W-:Y:S10]  /*167c0*/  MUFU.EX2 R192, R42 ;  /* 0x0000002a00c07308 */ /* 0x0005f40000000800 */
[----:B------:R-:W-:Y:S10]  /*167d0*/  MUFU.EX2 R61, R58 ;  /* 0x0000003a003d7308 */ /* 0x000ff40000000800 */
[----:B------:R-:W-:Y:S01]  /*167e0*/  MUFU.EX2 R213, R213 ;  /* 0x000000d500d57308 */ /* 0x000fe20000000800 */
[----:B------:R-:W-:Y:S09]  /*167f0*/  @P0 IADD3 R173, PT, PT, R246, -0x40, RZ ;  /* 0xffffffc0f6ad0810 */ /* 0x000ff20007ffe0ff */
[----:B------:R-:W-:Y:S01]  /*16800*/  MUFU.EX2 R66, R66 ;  /* 0x0000004200427308 */ /* 0x000fe20000000800 */
[----:B------:R-:W-:Y:S01]  /*16810*/  IADD3 R174, PT, PT, R231, R173, RZ ;  /* 0x000000ade7ae7210 */ /* 0x000fe20007ffe0ff */
[----:B------:R-:W1:Y:S01]  /*16820*/  LDSM.16.MT88.4 R184, [R173] ;  /* 0x00000000adb8783b */ /* 0x000e620000004200 */
[----:B--2---:R-:W-:Y:S07]  /*16830*/  F2FP.F16.F32.PACK_AB R42, R211, R210 ;  /* 0x000000d2d32a723e */ /* 0x004fee00000000ff */
[----:B------:R-:W-:Y:S10]  /*16840*/  MUFU.EX2 R60, R60 ;  /* 0x0000003c003c7308 */ /* 0x000ff40000000800 */
[----:B------:R-:W-:Y:S01]  /*16850*/  MUFU.EX2 R62, R62 ;  /* 0x0000003e003e7308 */ /* 0x000fe20000000800 */
[----:B------:R-:W2:Y:S09]  /*16860*/  LDSM.16.MT88.4 R188, [R174] ;  /* 0x00000000aebc783b */ /* 0x000eb20000004200 */
[----:B------:R-:W-:Y:S01]  /*16870*/  MUFU.EX2 R59, R59 ;  /* 0x0000003b003b7308 */ /* 0x000fe20000000800 */
        /* <DEDUP_REMOVED lines=23> */
[----:B------:R-:W-:Y:S01]  /*169f0*/  FFMA.FTZ R185, R22, UR4, -R212 ;  /* 0x0000000416b97c23 */ /* 0x000fe200080108d4 */
[----:B------:R-:W-:Y:S01]  /*16a00*/  FMUL.FTZ R21, R168, R193 ;  /* 0x000000c1a8157220 */ /* 0x000fe20000410000 */
[----:B------:R-:W-:Y:S01]  /*16a10*/  FMUL.FTZ R22, R3, R194 ;  /* 0x000000c203167220 */ /* 0x000fe20000410000 */
[-C--:B------:R-:W-:Y:S01]  /*16a20*/  HMMA.16816.F32 R156, R176, R186.reuse, R156 ;  /* 0x000000bab09c723c */ /* 0x080fe2000000189c */
[----:B------:R-:W1:Y:S10]  /*16a30*/  MUFU.EX2 R246, R184 ;  /* 0x000000b800f67308 */ /* 0x000e740000000800 */
[----:B------:R3:W4:Y:S01]  /*16a40*/  MUFU.EX2 R251, R185 ;  /* 0x000000b900fb7308 */ /* 0x0007220000000800 */
[C---:B------:R-:W-:Y:S09]  /*16a50*/  HMMA.16816.F32 R160, R180.reuse, R186, R160 ;  /* 0x000000bab4a0723c */ /* 0x040ff200000018a0 */
[----:B------:R-:W-:Y:S10]  /*16a60*/  MUFU.EX2 R194, R38 ;  /* 0x0000002600c27308 */ /* 0x000ff40000000800 */
[----:B------:R5:W-:Y:S01]  /*16a70*/  MUFU.EX2 R193, R40 ;  /* 0x0000002800c17308 */ /* 0x000be20000000800 */
[----:B-1----:R-:W-:Y:S01]  /*16a80*/  MOV R204, R246 ;  /* 0x000000f600cc7202 */ /* 0x002fe20000000f00 */
[-C--:B--2---:R-:W-:Y:S08]  /*16a90*/  HMMA.16816.F32 R20, R180, R188.reuse, R20 ;  /* 0x000000bcb414723c */ /* 0x084ff00000001814 */
[----:B------:R1:W2:Y:S01]  /*16aa0*/  MUFU.EX2 R246, R24 ;  /* 0x0000001800f67308 */ /* 0x0002a20000000800 */
[----:B---3--:R-:W3:Y:S01]  /*16ab0*/  LDSM.16.MT88.4 R184, [R228+0xc800] ;  /* 0x00c80000e4b8783b */ /* 0x008ee20000004200 */
[----:B------:R-:W-:Y:S02]  /*16ac0*/  F2FP.F16.F32.PACK_AB R28, R204, R199 ;  /* 0x000000c7cc1c723e */ /* 0x000fe400000000ff */
[----:B----4-:R-:W-:Y:S01]  /*16ad0*/  F2FP.F16.F32.PACK_AB R29, R250, R251 ;  /* 0x000000fbfa1d723e */ /* 0x010fe200000000ff */
[C---:B------:R-:W-:Y:S04]  /*16ae0*/  HMMA.16816.F32 R164, R176.reuse, R188, R164 ;  /* 0x000000bcb0a4723c */ /* 0x040fe800000018a4 */
[----:B------:R-:W-:Y:S01]  /*16af0*/  MOV R188, R227 ;  /* 0x000000e300bc7202 */ /* 0x000fe20000000f00 */
[--C-:B-----5:R-:W-:Y:S01]  /*16b00*/  FFMA.FTZ R40, R47, UR4, -R214.reuse ;  /* 0x000000042f287c23 */ /* 0x120fe200080108d6 */
[----:B------:R4:W5:Y:S01]  /*16b10*/  MUFU.EX2 R227, R27 ;  /* 0x0000001b00e37308 */ /* 0x0009620000000800 */
[----:B------:R-:W-:Y:S01]  /*16b20*/  MOV R189, R241 ;  /* 0x000000f100bd7202 */ /* 0x000fe20000000f00 */
[-C--:B------:R-:W-:Y:S01]  /*16b30*/  HMMA.16816.F32 R32, R176, R190.reuse, R32 ;  /* 0x000000beb020723c */ /* 0x080fe20000001820 */
[----:B------:R-:W-:Y:S07]  /*16b40*/  LDSM.16.MT88.4 R44, [R229+0xd000] ;  /* 0x00d00000e52c783b */ /* 0x000fee0000004200 */
[----:B------:R3:W3:Y:S01]  /*16b50*/  MUFU.EX2 R241, R31 ;  /* 0x0000001f00f17308 */ /* 0x0006e20000000800 */
[----:B-1----:R-:W-:Y:S01]  /*16b60*/  FMUL.FTZ R24, R168, R200 ;  /* 0x000000c8a8187220 */ /* 0x002fe20000410000 */
[----:B--2---:R-:W-:Y:S01]  /*16b70*/  F2FP.F16.F32.PACK_AB R176, R247, R246 ;  /* 0x000000f6f7b0723e */ /* 0x004fe200000000ff */
[----:B------:R-:W-:Y:S01]  /*16b80*/  FFMA.FTZ R214, R63, UR4, -R214 ;  /* 0x000000043fd67c23 */ /* 0x000fe200080108d6 */
[----:B------:R-:W-:Y:S06]  /*16b90*/  F2FP.F16.F32.PACK_AB R178, R245, R226 ;  /* 0x000000e2f5b2723e */ /* 0x000fec00000000ff */
[----:B------:R1:W-:Y:S01]  /*16ba0*/  MUFU.EX2 R208, R40 ;  /* 0x0000002800d07308 */ /* 0x0003e20000000800 */
[----:B------:R-:W-:Y:S02]  /*16bb0*/  MOV R200, R215 ;  /* 0x000000d700c87202 */ /* 0x000fe40000000f00 */
[----:B------:R-:W-:Y:S07]  /*16bc0*/  MOV R63, R199 ;  /* 0x000000c7003f7202 */ /* 0x000fee0000000f00 */
[----:B------:R-:W2:Y:S01]  /*16bd0*/  MUFU.EX2 R215, R43 ;  /* 0x0000002b00d77308 */ /* 0x000ea20000000800 */
[----:B----4-:R-:W-:Y:S01]  /*16be0*/  FMUL.FTZ R27, R3, R203 ;  /* 0x000000cb031b7220 */ /* 0x010fe20000410000 */
[----:B-----5:R-:W-:Y:S02]  /*16bf0*/  F2FP.F16.F32.PACK_AB R177, R227, R244 ;  /* 0x000000f4e3b1723e */ /* 0x020fe400000000ff */
[----:B------:R-:W-:Y:S06]  /*16c00*/  MOV R203, R218 ;  /* 0x000000da00cb7202 */ /* 0x000fec0000000f00 */
[----:B------:R-:W4:Y:S01]  /*16c10*/  MUFU.EX2 R214, R214 ;  /* 0x000000d600d67308 */ /* 0x000f220000000800 */
[----:B---3--:R-:W-:Y:S01]  /*16c20*/  F2FP.F16.F32.PACK_AB R31, R248, R249 ;  /* 0x000000f9f81f723e */ /* 0x008fe200000000ff */
[----:B------:R-:W-:Y:S01]  /*16c30*/  HMMA.16816.F32 R24, R180, R190, R24 ;  /* 0x000000beb418723c */ /* 0x000fe20000001818 */
[----:B------:R-:W3:Y:S07]  /*16c40*/  LDSM.16.MT88.4 R180, [R229+0xc800] ;  /* 0x00c80000e5b4783b */ /* 0x000eee0000004200 */
[----:B------:R-:W-:Y:S01]  /*16c50*/  MUFU.EX2 R218, R50 ;  /* 0x0000003200da7308 */ /* 0x000fe20000000800 */
[----:B------:R-:W-:Y:S09]  /*16c60*/  MOV R190, R220 ;  /* 0x000000dc00be7202 */ /* 0x000ff20000000f00 */
[----:B------:R5:W3:Y:S01]  /*16c70*/  MUFU.EX2 R220, R39 ;  /* 0x0000002700dc7308 */ /* 0x000ae20000000800 */
[----:B------:R-:W-:Y:S01]  /*16c80*/  MOV R191, R221 ;  /* 0x000000dd00bf7202 */ /* 0x000fe20000000f00 */
[-C--:B------:R-:W-:Y:S08]  /*16c90*/  HMMA.16816.F32 R4, R28, R184.reuse, R4 ;  /* 0x000000b81c04723c */ /* 0x080ff00000001804 */
[----:B------:R-:W-:Y:S01]  /*16ca0*/  MUFU.EX2 R221, R49 ;  /* 0x0000003100dd7308 */ /* 0x000fe20000000800 */
[----:B------:R-:W-:Y:S02]  /*16cb0*/  F2FP.F16.F32.PACK_AB R179, R241, R225 ;  /* 0x000000e1f1b3723e */ /* 0x000fe400000000ff */
[----:B-1----:R-:W-:Y:S02]  /*16cc0*/  F2FP.F16.F32.PACK_AB R40, R216, R193 ;  /* 0x000000c1d828723e */ /* 0x002fe400000000ff */
[----:B--2---:R-:W-:Y:S02]  /*16cd0*/  F2FP.F16.F32.PACK_AB R41, R215, R192 ;  /* 0x000000c0d729723e */ /* 0x004fe400000000ff */
[----:B------:R-:W-:Y:S01]  /*16ce0*/  F2FP.F16.F32.PACK_AB R43, R208, R209 ;  /* 0x000000d1d02b723e */ /* 0x000fe200000000ff */
[C---:B------:R-:W-:Y:S01]  /*16cf0*/  HMMA.16816.F32 R8, R176.reuse, R184, R8 ;  /* 0x000000b8b008723c */ /* 0x040fe20000001808 */
[----:B-----5:R-:W-:Y:S03]  /*16d00*/  LDSM.16.MT88.4 R36, [R228+0xd000] ;  /* 0x00d00000e424783b */ /* 0x020fe60000004200 */
[----:B----4-:R-:W-:Y:S04]  /*16d10*/  F2FP.F16.F32.PACK_AB R199, R214, R62 ;  /* 0x0000003ed6c7723e */ /* 0x010fe800000000ff */
        /* <DEDUP_REMOVED lines=30> */
[----:B------:R-:W-:Y:S01]  /*16f00*/  MOV R185, R219 ;  /* 0x000000db00b97202 */ /* 0x000fe20000000f00 */
[--C-:B------:R-:W-:Y:S01]  /*16f10*/  FFMA.FTZ R184, R64, UR4, -R175.reuse ;  /* 0x0000000440b87c23 */ /* 0x100fe200080108af */
[----:B------:R1:W3:Y:S01]  /*16f20*/  MUFU.EX2 R219, R48 ;  /* 0x0000003000db7308 */ /* 0x0002e20000000800 */
[--C-:B------:R-:W-:Y:S01]  /*16f30*/  FFMA.FTZ R64, R55, UR4, -R212.reuse ;  /* 0x0000000437407c23 */ /* 0x100fe200080108d4 */
[-C--:B------:R-:W-:Y:S08]  /*16f40*/  HMMA.16816.F32 R156, R176, R186.reuse, R156 ;  /* 0x000000bab09c723c */ /* 0x080ff0000000189c */
[C---:B------:R-:W-:Y:S01]  /*16f50*/  HMMA.16816.F32 R160, R28.reuse, R186, R160 ;  /* 0x000000ba1ca0723c */ /* 0x040fe200000018a0 */
[----:B------:R-:W4:Y:S04]  /*16f60*/  LDL.LU R186, [R1+0x14] ;  /* 0x0000140001ba7983 */ /* 0x000f280000300800 */
[----:B------:R-:W5:Y:S03]  /*16f70*/  LDL.LU R187, [R1+0x18] ;  /* 0x0000180001bb7983 */ /* 0x000f660000300800 */
[-C--:B--2---:R-:W-:Y:S01]  /*16f80*/  HMMA.16816.F32 R20, R28, R180.reuse, R20 ;  /* 0x000000b41c14723c */ /* 0x084fe20000001814 */
[----:B-1----:R-:W1:Y:S07]  /*16f90*/  LDSM.16.MT88.4 R48, [R173+0x1000] ;  /* 0x00100000ad30783b */ /* 0x002e6e0000004200 */
[C---:B------:R-:W-:Y:S04]  /*16fa0*/  HMMA.16816.F32 R164, R176.reuse, R180, R164 ;  /* 0x000000b4b0a4723c */ /* 0x040fe800000018a4 */
[--C-:B------:R-:W-:Y:S01]  /*16fb0*/  FFMA.FTZ R181, R52, UR4, -R175.reuse ;  /* 0x0000000434b57c23 */ /* 0x100fe200080108af */
[--C-:B------:R-:W-:Y:S01]  /*16fc0*/  FFMA.FTZ R180, R53, UR4, -R175.reuse ;  /* 0x0000000435b47c23 */ /* 0x100fe200080108af */
[----:B------:R-:W-:Y:S01]  /*16fd0*/  FFMA.FTZ R175, R65, UR4, -R175 ;  /* 0x0000000441af7c23 */ /* 0x000fe200080108af */
[--C-:B------:R-:W-:Y:S01]  /*16fe0*/  FFMA.FTZ R65, R54, UR4, -R212.reuse ;  /* 0x0000000436417c23 */ /* 0x100fe200080108d4 */
[-C--:B------:R-:W-:Y:S01]  /*16ff0*/  HMMA.16816.F32 R32, R176, R182.reuse, R32 ;  /* 0x000000b6b020723c */ /* 0x080fe20000001820 */
[----:B------:R-:W2:Y:S02]  /*17000*/  LDSM.16.MT88.4 R52, [R174+0x1000] ;  /* 0x00100000ae34783b */ /* 0x000ea40000004200 */
[----:B------:R-:W-:Y:S01]  /*17010*/  MOV R178, R190 ;  /* 0x000000be00b27202 */ /* 0x000fe20000000f00 */
[----:B------:R-:W-:Y:S01]  /*17020*/  MUFU.EX2 R175, R175 ;  /* 0x000000af00af7308 */ /* 0x000fe20000000800 */
[----:B------:R-:W-:Y:S01]  /*17030*/  MOV R177, R191 ;  /* 0x000000bf00b17202 */ /* 0x000fe20000000f00 */
[----:B------:R-:W-:Y:S01]  /*17040*/  FFMA.FTZ R212, R67, UR4, -R212 ;  /* 0x0000000443d47c23 */ /* 0x000fe200080108d4 */
[----:B------:R-:W-:Y:S01]  /*17050*/  MOV R176, R198 ;  /* 0x000000c600b07202 */ /* 0x000fe20000000f00 */
[----:B------:R-:W-:Y:S06]  /*17060*/  HMMA.16816.F32 R24, R28, R182, R24 ;  /* 0x000000b61c18723c */ /* 0x000fec0000001818 */
[----:B------:R-:W-:Y:S01]  /*17070*/  MUFU.EX2 R67, R65 ;  /* 0x0000004100437308 */ /* 0x000fe20000000800 */
[----:B------:R-:W-:Y:S09]  /*17080*/  F2FP.F16.F32.PACK_AB R28, R195, R222 ;  /* 0x000000dec31c723e */ /* 0x000ff200000000ff */
[----:B------:R-:W-:Y:S01]  /*17090*/  MUFU.EX2 R212, R212 ;  /* 0x000000d400d47308 */ /* 0x000fe20000000800 */
[----:B------:R-:W-:Y:S02]  /*170a0*/  F2FP.F16.F32.PACK_AB R29, R220, R194 ;  /* 0x000000c2dc1d723e */ /* 0x000fe400000000ff */
[----:B---3--:R-:W-:Y:S07]  /*170b0*/  F2FP.F16.F32.PACK_AB R30, R221, R219 ;  /* 0x000000dbdd1e723e */ /* 0x008fee00000000ff */
[----:B------:R-:W-:Y:S01]  /*170c0*/  MUFU.EX2 R65, R57 ;  /* 0x0000003900417308 */ /* 0x000fe20000000800 */
[----:B------:R-:W-:Y:S02]  /*170d0*/  F2FP.F16.F32.PACK_AB R31, R217, R218 ;  /* 0x000000dad91f723e */ /* 0x000fe400000000ff */
[----:B------:R-:W-:Y:S02]  /*170e0*/  MOV R198, R188 ;  /* 0x000000bc00c67202 */ /* 0x000fe40000000f00 */
[----:B------:R-:W-:Y:S02]  /*170f0*/  MOV R183, R189 ;  /* 0x000000bd00b77202 */ /* 0x000fe40000000f00 */
[----:B------:R-:W-:Y:S01]  /*17100*/  LDSM.16.MT88.4 R188, [R228+0xd800] ;  /* 0x00d80000e4bc783b */ /* 0x000fe20000004200 */
[-C--:B------:R-:W-:Y:S03]  /*17110*/  HMMA.16816.F32 R4, R28, R36.reuse, R4 ;  /* 0x000000241c04723c */ /* 0x080fe60000001804 */
[----:B------:R-:W-:Y:S02]  /*17120*/  MOV R179, R185 ;  /* 0x000000b900b37202 */ /* 0x000fe40000000f00 */
[----:B------:R-:W-:Y:S02]  /*17130*/  MOV R185, R204 ;  /* 0x000000cc00b97202 */ /* 0x000fe40000000f00 */
[----:B------:R-:W-:Y:S01]  /*17140*/  MUFU.EX2 R204, R181 ;  /* 0x000000b500cc7308 */ /* 0x000fe20000000800 */
[C---:B------:R-:W-:Y:S08]  /*17150*/  HMMA.16816.F32 R8, R40.reuse, R36, R8 ;  /* 0x000000242808723c */ /* 0x040ff00000001808 */
[-C--:B------:R-:W-:Y:S08]  /*17160*/  HMMA.16816.F32 R12, R40, R38.reuse, R12 ;  /* 0x00000026280c723c */ /* 0x080ff0000000180c */
[C---:B------:R-:W-:Y:S01]  /*17170*/  HMMA.16816.F32 R16, R28.reuse, R38, R16 ;  /* 0x000000261c10723c */ /* 0x040fe20000001810 */
[----:B------:R-:W3:Y:S07]  /*17180*/  LDSM.16.MT88.4 R36, [R228+0xf000] ;  /* 0x00f00000e424783b */ /* 0x000eee0000004200 */
        /* <DEDUP_REMOVED lines=15> */
[-C--:B---3--:R-:W-:Y:S08]  /*17280*/  HMMA.16816.F32 R116, R28, R36.reuse, R116 ;  /* 0x000000241c74723c */ /* 0x088ff00000001874 */
        /* <DEDUP_REMOVED lines=16> */
[-C--:B------:R-:W-:Y:S01]  /*17390*/  HMMA.16816.F32 R32, R40, R54.reuse, R32 ;  /* 0x000000362820723c */ /* 0x080fe20000001820 */
[----:B------:R-:W2:Y:S07]  /*173a0*/  LDSM.16.MT88.4 R40, [R228+0xf800] ;  /* 0x00f80000e428783b */ /* 0x000eae0000004200 */
[----:B------:R-:W-:Y:S01]  /*173b0*/  HMMA.16816.F32 R24, R28, R54, R24 ;  /* 0x000000361c18723c */ /* 0x000fe20000001818 */
[----:B------:R-:W2:Y:S03]  /*173c0*/  LDSM.16.MT88.4 R28, [R229+0xf800] ;  /* 0x00f80000e51c783b */ /* 0x000ea60000004200 */
[----:B----4-:R-:W-:Y:S01]  /*173d0*/  FFMA.FTZ R168, R168, R186, R224 ;  /* 0x000000baa8a87223 */ /* 0x010fe200000100e0 */
[----:B------:R-:W-:Y:S02]  /*173e0*/  MOV R186, R207 ;  /* 0x000000cf00ba7202 */ /* 0x000fe40000000f00 */
[----:B------:R-:W-:Y:S01]  /*173f0*/  MOV R224, R205 ;  /* 0x000000cd00e07202 */ /* 0x000fe20000000f00 */
[----:B-----5:R-:W-:Y:S01]  /*17400*/  FFMA.FTZ R3, R3, R187, R223 ;  /* 0x000000bb03037223 */ /* 0x020fe200000100df */
[----:B------:R-:W-:Y:S01]  /*17410*/  MOV R187, R206 ;  /* 0x000000ce00bb7202 */ /* 0x000fe20000000f00 */
[----:B------:R-:W4:Y:S01]  /*17420*/  LDL.LU R223, [R1+0x1c] ;  /* 0x00001c0001df7983 */ /* 0x000f220000300800 */
[----:B------:R-:W-:Y:S01]  /*17430*/  MUFU.EX2 R206, R64 ;  /* 0x0000004000ce7308 */ /* 0x000fe20000000800 */
[----:B------:R-:W-:Y:S02]  /*17440*/  FADD.FTZ R52, R177, R3 ;  /* 0x00000003b1347221 */ /* 0x000fe40000010000 */
[----:B------:R-:W5:Y:S07]  /*17450*/  LDL.LU R182, [R1+0x20] ;  /* 0x0000200001b67983 */ /* 0x000f6e0000300800 */
[----:B------:R3:W-:Y:S01]  /*17460*/  MUFU.EX2 R64, R56 ;  /* 0x0000003800407308 */ /* 0x0007e20000000800 */
[----:B------:R-:W-:Y:S02]  /*17470*/  FADD.FTZ R58, R202, R52 ;  /* 0x00000034ca3a7221 */ /* 0x000fe40000010000 */
[----:B------:R1:W2:Y:S07]  /*17480*/  LDSM.16.MT88.4 R52, [R173+0x3800] ;  /* 0x00380000ad34783b */ /* 0x0002ae0000004200 */
[----:B------:R-:W-:Y:S10]  /*17490*/  MUFU.EX2 R207, R180 ;  /* 0x000000b400cf7308 */ /* 0x000ff40000000800 */
[----:B------:R-:W1:Y:S01]  /*174a0*/  MUFU.EX2 R205, R184 ;  /* 0x000000b800cd7308 */ /* 0x000e620000000800 */
[----:B---3--:R-:W-:Y:S01]  /*174b0*/  FADD.FTZ R56, R176, R168 ;  /* 0x000000a8b0387221 */ /* 0x008fe20000010000 */
[----:B------:R-:W-:Y:S02]  /*174c0*/  MOV R168, R198 ;  /* 0x000000c600a87202 */ /* 0x000fe40000000f00 */
[----:B------:R-:W-:Y:S02]  /*174d0*/  F2FP.F16.F32.PACK_AB R198, R213, R60 ;  /* 0x0000003cd5c6723e */ /* 0x000fe400000000ff */
[----:B-1----:R-:W-:Y:S02]  /*174e0*/  F2FP.F16.F32.PACK_AB R202, R175, R205 ;  /* 0x000000cdafca723e */ /* 0x002fe400000000ff */
[----:B------:R-:W-:Y:S01]  /*174f0*/  MOV R173, R170 ;  /* 0x000000aa00ad7202 */ /* 0x000fe20000000f00 */
[----:B----4-:R-:W-:Y:S01]  /*17500*/  FFMA.FTZ R2, R2, R223, R224 ;  /* 0x000000df02027223 */ /* 0x010fe200000100e0 */
[----:B------:R-:W-:Y:S02]  /*17510*/  MOV R224, R187 ;  /* 0x000000bb00e07202 */ /* 0x000fe40000000f00 */
[----:B------:R-:W-:Y:S01]  /*17520*/  MOV R223, R185 ;  /* 0x000000b900df7202 */ /* 0x000fe20000000f00 */
[----:B-----5:R-:W-:Y:S01]  /*17530*/  FFMA.FTZ R0, R0, R182, R183 ;  /* 0x000000b600007223 */ /* 0x020fe200000100b7 */
[----:B------:R-:W-:Y:S01]  /*17540*/  FADD.FTZ R3, R178, R2 ;  /* 0x00000002b2037221 */ /* 0x000fe20000010000 */
[----:B------:R-:W-:Y:S01]  /*17550*/  FADD.FTZ R2, R203, R56 ;  /* 0x00000038cb027221 */ /* 0x000fe20000010000 */
[----:B------:R-:W-:Y:S01]  /*17560*/  F2FP.F16.F32.PACK_AB R203, R212, R66 ;  /* 0x00000042d4cb723e */ /* 0x000fe200000000ff */
[----:B------:R-:W-:Y:S01]  /*17570*/  FADD.FTZ R0, R179, R0 ;  /* 0x00000000b3007221 */ /* 0x000fe20000010000 */
[----:B------:R-:W-:Y:S01]  /*17580*/  FADD.FTZ R57, R201, R3 ;  /* 0x00000003c9397221 */ /* 0x000fe20000010000 */
[----:B------:R-:W-:Y:S01]  /*17590*/  F2FP.F16.F32.PACK_AB R201, R206, R67 ;  /* 0x00000043cec9723e */ /* 0x000fe200000000ff */
[----:B------:R-:W-:Y:S01]  /*175a0*/  FADD.FTZ R56, R186, R2 ;  /* 0x00000002ba387221 */ /* 0x000fe20000010000 */
[----:B------:R-:W-:Y:S01]  /*175b0*/  FADD.FTZ R3, R200, R0 ;  /* 0x00000000c8037221 */ /* 0x000fe20000010000 */
[----:B------:R-:W-:Y:S02]  /*175c0*/  F2FP.F16.F32.PACK_AB R200, R207, R204 ;  /* 0x000000cccfc8723e */ /* 0x000fe400000000ff */
[----:B------:R-:W-:Y:S02]  /*175d0*/  MOV R0, R197 ;  /* 0x000000c500007202 */ /* 0x000fe40000000f00 */
[----:B------:R-:W-:Y:S02]  /*175e0*/  F2FP.F16.F32.PACK_AB R197, R59, R61 ;  /* 0x0000003d3bc5723e */ /* 0x000fe400000000ff */
[----:B------:R-:W-:Y:S01]  /*175f0*/  MOV R2, R196 ;  /* 0x000000c400027202 */ /* 0x000fe20000000f00 */
[-C--:B------:R-:W-:Y:S01]  /*17600*/  HMMA.16816.F32 R180, R200, R188.reuse, R4 ;  /* 0x000000bcc8b4723c */ /* 0x080fe20000001804 */
[----:B------:R1:W3:Y:S04]  /*17610*/  LDSM.16.MT88.4 R4, [R174+0x3800] ;  /* 0x00380000ae04783b */ /* 0x0002e80000004200 */
[----:B------:R-:W-:Y:S01]  /*17620*/  F2FP.F16.F32.PACK_AB R196, R65, R64 ;  /* 0x0000004041c4723e */ /* 0x000fe200000000ff */
[----:B------:R-:W-:Y:S01]  /*17630*/  FADD.FTZ R0, R0, R57 ;  /* 0x0000003900007221 */ /* 0x000fe20000010000 */
[----:B------:R-:W-:Y:S03]  /*17640*/  FADD.FTZ R2, R2, R58 ;  /* 0x0000003a02027221 */ /* 0x000fe60000010000 */
[----:B------:R-:W-:Y:S01]  /*17650*/  FADD.FTZ R0, R246, R0 ;  /* 0x00000000f6007221 */ /* 0x000fe20000010000 */
[----:B------:R-:W-:Y:S01]  /*17660*/  FADD.FTZ R2, R251, R2 ;  /* 0x00000002fb027221 */ /* 0x000fe20000010000 */
[C---:B------:R-:W-:Y:S04]  /*17670*/  HMMA.16816.F32 R176, R196.reuse, R188, R8 ;  /* 0x000000bcc4b0723c */ /* 0x040fe80000001808 */
[----:B------:R-:W-:Y:S01]  /*17680*/  FADD.FTZ R9, R247, R0 ;  /* 0x00000000f7097221 */ /* 0x000fe20000010000 */
[----:B------:R-:W-:Y:S01]  /*17690*/  FADD.FTZ R8, R168, R3 ;  /* 0x00000003a8087221 */ /* 0x000fe20000010000 */
[----:B------:R-:W-:Y:S01]  /*176a0*/  FADD.FTZ R2, R250, R2 ;  /* 0x00000002fa027221 */ /* 0x000fe20000010000 */
[----:B------:R-:W-:Y:S01]  /*176b0*/  FADD.FTZ R3, R63, R56 ;  /* 0x000000383f037221 */ /* 0x000fe20000010000 */
[-C--:B------:R-:W-:Y:S03]  /*176c0*/  HMMA.16816.F32 R184, R196, R190.reuse, R12 ;  /* 0x000000bec4b8723c */ /* 0x080fe6000000180c */
[----:B------:R-:W-:Y:S01]  /*176d0*/  FADD.FTZ R8, R244, R8 ;  /* 0x00000008f4087221 */ /* 0x000fe20000010000 */
[----:B------:R-:W-:Y:S01]  /*176e0*/  FADD.FTZ R2, R249, R2 ;  /* 0x00000002f9027221 */ /* 0x000fe20000010000 */
[----:B------:R-:W-:Y:S01]  /*176f0*/  FADD.FTZ R3, R223, R3 ;  /* 0x00000003df037221 */ /* 0x000fe20000010000 */
[----:B-1----:R-:W-:Y:S01]  /*17700*/  MOV R174, R169 ;  /* 0x000000a900ae7202 */ /* 0x002fe20000000f00 */
        /* <DEDUP_REMOVED lines=30> */
[----:B------:R-:W-:Y:S03]  /*178f0*/  FADD.FTZ R2, R217, R10 ;  /* 0x0000000ad9027221 */ /* 0x000fe60000010000 */
[----:B------:R-:W-:Y:S01]  /*17900*/  FADD.FTZ R3, R207, R3 ;  /* 0x00000003cf037221 */ /* 0x000fe20000010000 */
        /* <DEDUP_REMOVED lines=25> */
[-C--:B------:R-:W-:Y:S03]  /*17aa0*/  HMMA.16816.F32 R196, R196, R6.reuse, R32 ;  /* 0x00000006c4c4723c */ /* 0x080fe60000001820 */
        /* <DEDUP_REMOVED lines=11> */
[----:B------:R-:W-:Y:S03]  /*17b60*/  STL [R1+0x14], R4 ;  /* 0x0000140401007387 */ /* 0x000fe60000100800 */
[----:B------:R-:W-:Y:S01]  /*17b70*/  FADD.FTZ R0, R214, R0 ;  /* 0x00000000d6007221 */ /* 0x000fe20000010000 */
[----:B------:R1:W-:Y:S04]  /*17b80*/  STL [R1+0x18], R3 ;  /* 0x0000180301007387 */ /* 0x0003e80000100800 */
[----:B------:R2:W-:Y:S04]  /*17b90*/  STL [R1+0x1c], R2 ;  /* 0x00001c0201007387 */ /* 0x0005e80000100800 */
[----:B------:R2:W-:Y:S01]  /*17ba0*/  STL [R1+0x20], R0 ;  /* 0x0000200001007387 */ /* 0x0005e20000100800 */
[----:B-1----:R-:W-:Y:S01]  /*17bb0*/  MOV R3, R172 ;  /* 0x000000ac00037202 */ /* 0x002fe20000000f00 */
[----:B------:R-:W-:Y:S06]  /*17bc0*/  BRA.U UP0, `(.L_x_255) ;  /* 0xffffffc500dc7547 */ /* 0x000fec000b83ffff */
.L_x_254:
[----:B------:R-:W2:Y:S01]  /*17bd0*/  LDL.LU R4, [R1+0x14] ;  /* 0x0000140001047983 */ /* 0x000ea20000300800 */
[----:B------:R-:W-:Y:S01]  /*17be0*/  MOV R67, 0x10 ;  /* 0x0000001000437802 */ /* 0x000fe20000000f00 */
[----:B------:R-:W-:Y:S02]  /*17bf0*/  UISETP.NE.AND UP3, UPT, UR19, -0x1, UPT ;  /* 0xffffffff1300788c */ /* 0x000fe4000bf65270 */
[----:B------:R-:W3:Y:S01]  /*17c00*/  LDL.LU R8, [R1+0x18] ;  /* 0x0000180001087983 */ /* 0x000ee20000300800 */
[----:B------:R-:W1:Y:S01]  /*17c10*/  S2UR UR12, SR_CTAID.Y ;  /* 0x00000000000c79c3 */ /* 0x000e620000002600 */
[----:B------:R-:W4:Y:S02]  /*17c20*/  LDCU.U8 UR4, c[0x0][0x549] ;  /* 0x0000a920ff0477ac */ /* 0x000f240008000000 */
[----:B------:R-:W3:Y:S01]  /*17c30*/  LDL.LU R7, [R1+0x1c] ;  /* 0x00001c0001077983 */ /* 0x000ee20000300800 */
[----:B------:R-:W1:Y:S03]  /*17c40*/  LDCU UR10, c[0x0][0x434] ;  /* 0x00008680ff0a77ac */ /* 0x000e660008000800 */
[----:B------:R-:W3:Y:S01]  /*17c50*/  LDL.LU R6, [R1+0x20] ;  /* 0x0000200001067983 */ /* 0x000ee20000300800 */
[----:B------:R-:W-:Y:S01]  /*17c60*/  SEL R67, R67, 0xfffffff0, !P0 ;  /* 0xfffffff043437807 */ /* 0x000fe20004000000 */
[----:B------:R-:W1:Y:S02]  /*17c70*/  @!UP3 LDCU.64 UR8, c[0x0][0x400] ;  /* 0x00008000ff08b7ac */ /* 0x000e640008000a00 */
[----:B------:R-:W3:Y:S01]  /*17c80*/  LDL.LU R5, [R1+0xc] ;  /* 0x00000c0001057983 */ /* 0x000ee20000300800 */
[----:B------:R-:W-:Y:S01]  /*17c90*/  LOP3.LUT P0, RZ, R234, 0x8, RZ, 0xc0, !PT ;  /* 0x00000008eaff7812 */ /* 0x000fe2000780c0ff */
[----:B------:R-:W1:Y:S01]  /*17ca0*/  @UP3 LDCU.64 UR6, c[0x0][0x408] ;  /* 0x00008100ff0637ac */ /* 0x000e620008000a00 */
[----:B------:R-:W1:Y:S01]  /*17cb0*/  LDCU.U8 UR11, c[0x0][0x548] ;  /* 0x0000a900ff0b77ac */ /* 0x000e620008000000 */
[----:B----4-:R-:W-:-:S02]  /*17cc0*/  UISETP.NE.AND UP1, UPT, UR4, URZ, UPT ;  /* 0x000000ff0400728c */ /* 0x010fc4000bf25270 */
[----:B------:R-:W-:Y:S01]  /*17cd0*/  UISETP.NE.AND UP2, UPT, UR19, -0x1, UPT ;  /* 0xffffffff1300788c */ /* 0x000fe2000bf45270 */
[----:B------:R-:W4:Y:S01]  /*17ce0*/  LDCU UR13, c[0x0][0x434] ;  /* 0x00008680ff0d77ac */ /* 0x000f220008000800 */
[----:B-1----:R-:W-:Y:S01]  /*17cf0*/  @!UP3 UIMAD.WIDE.U32 UR14, UR12, UR8, URZ ;  /* 0x000000080c0eb2a5 */ /* 0x002fe2000f8e00ff */
[----:B------:R-:W1:Y:S01]  /*17d00*/  S2UR UR8, SR_CTAID.X ;  /* 0x00000000000879c3 */ /* 0x000e620000002500 */
[----:B------:R-:W-:-:S05]  /*17d10*/  @UP3 UIMAD.WIDE.U32 UR16, UR19, UR6, URZ ;  /* 0x00000006131032a5 */ /* 0x000fca000f8e00ff */
[----:B------:R-:W4:Y:S01]  /*17d20*/  @UP1 LDCU UR4, c[0x0][0x430] ;  /* 0x00008600ff0417ac */ /* 0x000f220008000800 */
[----:B------:R-:W-:Y:S01]  /*17d30*/  @!UP3 UIMAD UR9, UR12, UR9, UR15 ;  /* 0x000000090c09b2a4 */ /* 0x000fe2000f8e020f */
[----:B------:R-:W1:Y:S01]  /*17d40*/  S2UR UR6, SR_CTAID.Z ;  /* 0x00000000000679c3 */ /* 0x000e620000002700 */
[----:B------:R-:W-:Y:S02]  /*17d50*/  @UP3 UIMAD UR9, UR19, UR7, UR17 ;  /* 0x00000007130932a4 */ /* 0x000fe4000f8e0211 */
[----:B------:R-:W-:Y:S02]  /*17d60*/  @!UP2 UIMAD UR19, UR12, UR10, URZ ;  /* 0x0000000a0c13a2a4 */ /* 0x000fe4000f8e02ff */
[----:B------:R-:W-:Y:S01]  /*17d70*/  UISETP.NE.AND UP0, UPT, UR11, URZ, !UP1 ;  /* 0x000000ff0b00728c */ /* 0x000fe2000cf05270 */
[----:B------:R-:W1:Y:S01]  /*17d80*/  @UP1 LDCU UR15, c[0x0][0x430] ;  /* 0x00008600ff0f17ac */ /* 0x000e620008000800 */
[----:B------:R-:W-:Y:S01]  /*17d90*/  @UP1 UMOV UR7, 0x1 ;  /* 0x0000000100071882 */ /* 0x000fe20000000000 */
[----:B------:R-:W-:Y:S01]  /*17da0*/  @UP3 UMOV UR14, UR16 ;  /* 0x00000010000e3c82 */ /* 0x000fe20008000000 */
[----:B----4-:R-:W-:-:S02]  /*17db0*/  @UP1 UIMAD UR13, UR4, UR10, URZ ;  /* 0x0000000a040d12a4 */ /* 0x010fc4000f8e02ff */
[----:B------:R-:W-:Y:S01]  /*17dc0*/  USHF.R.S32.HI UR4, URZ, 0x1f, UR19 ;  /* 0x0000001fff047899 */ /* 0x000fe20008011413 */
[----:B--2---:R-:W2:Y:S04]  /*17dd0*/  SHFL.BFLY PT, R2, R4, 0x2, 0x1f ;  /* 0x0c401f0004027f89 */ /* 0x004ea800000e0000 */
[----:B---3--:R-:W3:Y:S04]  /*17de0*/  SHFL.BFLY PT, R0, R8, 0x2, 0x1f ;  /* 0x0c401f0008007f89 */ /* 0x008ee800000e0000 */
[----:B------:R-:W4:Y:S01]  /*17df0*/  SHFL.BFLY PT, R3, R6, 0x2, 0x1f ;  /* 0x0c401f0006037f89 */ /* 0x000f2200000e0000 */
[----:B------:R-:W-:-:S02]  /*17e00*/  MOV R204, R5 ;  /* 0x0000000500cc7202 */ /* 0x000fc40000000f00 */
[----:B------:R-:W-:-:S04]  /*17e10*/  SHF.L.U32 R5, R234, 0x1, RZ ;  /* 0x00000001ea057819 */ /* 0x000fc800000006ff */
[----:B-----5:R-:W-:Y:S01]  /*17e20*/  LOP3.LUT R233, R233, 0x6, R5, 0xf8, !PT ;  /* 0x00000006e9e97812 */ /* 0x020fe200078ef805 */
[----:B--2---:R-:W-:Y:S02]  /*17e30*/  FADD.FTZ R2, R2, R4 ;  /* 0x0000000402027221 */ /* 0x004fe40000010000 */
[----:B------:R-:W2:Y:S01]  /*17e40*/  SHFL.BFLY PT, R4, R7, 0x2, 0x1f ;  /* 0x0c401f0007047f89 */ /* 0x000ea200000e0000 */
[----:B---3--:R-:W-:-:S03]  /*17e50*/  FADD.FTZ R0, R0, R8 ;  /* 0x0000000800007221 */ /* 0x008fc60000010000 */
[----:B------:R-:W3:Y:S04]  /*17e60*/  SHFL.BFLY PT, R173, R2, 0x1, 0x1f ;  /* 0x0c201f0002ad7f89 */ /* 0x000ee800000e0000 */
[----:B------:R-:W1:Y:S01]  /*17e70*/  SHFL.BFLY PT, R174, R0, 0x1, 0x1f ;  /* 0x0c201f0000ae7f89 */ /* 0x000e6200000e0000 */
[----:B----4-:R-:W-:-:S05]  /*17e80*/  FADD.FTZ R3, R3, R6 ;  /* 0x0000000603037221 */ /* 0x010fca0000010000 */
[----:B------:R-:W4:Y:S01]  /*17e90*/  SHFL.BFLY PT, R175, R3, 0x1, 0x1f ;  /* 0x0c201f0003af7f89 */ /* 0x000f2200000e0000 */
[----:B--2---:R-:W-:Y:S01]  /*17ea0*/  FADD.FTZ R4, R4, R7 ;  /* 0x0000000704047221 */ /* 0x004fe20000010000 */
[----:B---3--:R-:W-:-:S04]  /*17eb0*/  FADD.FTZ R173, R2, R173 ;  /* 0x000000ad02ad7221 */ /* 0x008fc80000010000 */
[----:B------:R-:W2:Y:S01]  /*17ec0*/  SHFL.BFLY PT, R168, R4, 0x1, 0x1f ;  /* 0x0c201f0004a87f89 */ /* 0x000ea200000e0000 */
[----:B------:R-:W3:Y:S01]  /*17ed0*/  MUFU.RCP R2, R173 ;  /* 0x000000ad00027308 */ /* 0x000ee20000001000 */
[----:B-1----:R-:W-:Y:S01]  /*17ee0*/  FADD.FTZ R174, R0, R174 ;  /* 0x000000ae00ae7221 */ /* 0x002fe20000010000 */
[----:B------:R-:W-:Y:S02]  /*17ef0*/  SHF.L.U32 R0, R234, 0x4, RZ ;  /* 0x00000004ea007819 */ /* 0x000fe400000006ff */
[----:B------:R-:W-:Y:S02]  /*17f00*/  FSETP.NE.FTZ.AND P4, PT, R173, RZ, PT ;  /* 0x000000ffad00720b */ /* 0x000fe40003f95000 */
[----:B------:R-:W-:Y:S01]  /*17f10*/  LOP3.LUT R0, R0, 0x1c0, RZ, 0xc0, !PT ;  /* 0x000001c000007812 */ /* 0x000fe200078ec0ff */
[----:B----4-:R-:W-:Y:S01]  /*17f20*/  FADD.FTZ R175, R3, R175 ;  /* 0x000000af03af7221 */ /* 0x010fe20000010000 */
[----:B------:R-:W1:Y:S01]  /*17f30*/  MUFU.RCP R6, R174 ;  /* 0x000000ae00067308 */ /* 0x000e620000001000 */
[----:B------:R-:W-:-:S02]  /*17f40*/  FSETP.NE.FTZ.AND P3, PT, R174, RZ, PT ;  /* 0x000000ffae00720b */ /* 0x000fc40003f75000 */
[----:B------:R-:W-:Y:S02]  /*17f50*/  LOP3.LUT R5, R0, 0x38, R5, 0xf8, !PT ;  /* 0x0000003800057812 */ /* 0x000fe400078ef805 */
[----:B------:R-:W-:Y:S02]  /*17f60*/  FSETP.NE.FTZ.AND P1, PT, R175, RZ, PT ;  /* 0x000000ffaf00720b */ /* 0x000fe40003f35000 */
[----:B------:R-:W-:Y:S02]  /*17f70*/  LOP3.LUT R5, R233, R5, RZ, 0xfc, !PT ;  /* 0x00000005e9057212 */ /* 0x000fe400078efcff */
[----:B---3--:R-:W-:Y:S02]  /*17f80*/  FSEL R0, R2, 1, P4 ;  /* 0x3f80000002007808 */ /* 0x008fe40002000000 */
[----:B------:R-:W-:Y:S01]  /*17f90*/  LEA R5, R5, UR5, 0x1 ;  /* 0x0000000505057c11 */ /* 0x000fe2000f8e08ff */
[----:B--2---:R-:W-:Y:S02]  /*17fa0*/  FADD.FTZ R168, R4, R168 ;  /* 0x000000a804a87221 */ /* 0x004fe40000010000 */
[C---:B------:R-:W-:Y:S01]  /*17fb0*/  FMUL.FTZ R180, R0.reuse, R180 ;  /* 0x000000b400b47220 */ /* 0x040fe20000410000 */
[----:B------:R-:W-:Y:S01]  /*17fc0*/  FMUL.FTZ R188, R0, R188 ;  /* 0x000000bc00bc7220 */ /* 0x000fe20000410000 */
[----:B------:R-:W2:Y:S01]  /*17fd0*/  MUFU.RCP R2, R168 ;  /* 0x000000a800027308 */ /* 0x000ea20000001000 */
        /* <DEDUP_REMOVED lines=31> */
[----:B------:R-:W-:Y:S01]  /*181d0*/  FSETP.NE.FTZ.AND P2, PT, R168, RZ, PT ;  /* 0x000000ffa800720b */ /* 0x000fe20003f55000 */
[----:B------:R-:W1:Y:S01]  /*181e0*/  MUFU.RCP R0, R175 ;  /* 0x000000af00007308 */ /* 0x000e620000001000 */
[----:B------:R-:W-:Y:S01]  /*181f0*/  F2FP.F16.F32.PACK_AB R6, R6, R180 ;  /* 0x000000b40606723e */ /* 0x000fe200000000ff */
[----:B------:R-:W-:Y:S01]  /*18200*/  FMUL.FTZ R182, R3, R182 ;  /* 0x000000b603b67220 */ /* 0x000fe20000410000 */
[----:B------:R-:W-:Y:S01]  /*18210*/  F2FP.F16.F32.PACK_AB R15, R15, R68 ;  /* 0x000000440f0f723e */ /* 0x000fe200000000ff */
[C---:B------:R-:W-:Y:S01]  /*18220*/  FMUL.FTZ R183, R3.reuse, R183 ;  /* 0x000000b703b77220 */ /* 0x040fe20000410000 */
[----:B------:R-:W-:Y:S01]  /*18230*/  MOV R68, 0x20 ;  /* 0x0000002000447802 */ /* 0x000fe20000000f00 */
[----:B------:R3:W-:Y:S01]  /*18240*/  STS [R5], R6 ;  /* 0x0000000605007388 */ /* 0x0007e20000000800 */
        /* <DEDUP_REMOVED lines=24> */
[----:B---3--:R-:W-:Y:S01]  /*183d0*/  SEL R6, R68, 0xffffffe0, !P0 ;  /* 0xffffffe044067807 */ /* 0x008fe20004000000 */
[C---:B------:R-:W-:Y:S01]  /*183e0*/  FMUL.FTZ R150, R3.reuse, R150 ;  /* 0x0000009603967220 */ /* 0x040fe20000410000 */
[----:B------:R-:W-:Y:S01]  /*183f0*/  LOP3.LUT P0, RZ, R234, 0x10, RZ, 0xc0, !PT ;  /* 0x00000010eaff7812 */ /* 0x000fe2000780c0ff */
        /* <DEDUP_REMOVED lines=75> */
[----:B------:R-:W-:Y:S01]  /*188b0*/  STS [R5+0x400], R3 ;  /* 0x0004000305007388 */ /* 0x000fe20000000800 */
[----:B------:R-:W-:-:S02]  /*188c0*/  F2FP.F16.F32.PACK_AB R66, R66, R176 ;  /* 0x000000b04242723e */ /* 0x000fc400000000ff */
[----:B------:R-:W-:Y:S01]  /*188d0*/  F2FP.F16.F32.PACK_AB R8, R8, R178 ;  /* 0x000000b20808723e */ /* 0x000fe200000000ff */
[----:B------:R1:W-:Y:S01]  /*188e0*/  STS [R4], R2 ;  /* 0x0000000204007388 */ /* 0x0003e20000000800 */
        /* <DEDUP_REMOVED lines=8> */
[----:B------:R3:W-:Y:S01]  /*18970*/  STS [R5+0x2400], R8 ;  /* 0x0024000805007388 */ /* 0x0007e20000000800 */
[----:B------:R-:W-:Y:S02]  /*18980*/  F2FP.F16.F32.PACK_AB R12, R12, R74 ;  /* 0x0000004a0c0c723e */ /* 0x000fe400000000ff */
[----:B------:R-:W-:Y:S01]  /*18990*/  F2FP.F16.F32.PACK_AB R22, R22, R76 ;  /* 0x0000004c1616723e */ /* 0x000fe200000000ff */
[----:B------:R4:W-:Y:S01]  /*189a0*/  STS [R4+0x2000], R7 ;  /* 0x0020000704007388 */ /* 0x0009e20000000800 */
[----:B------:R-:W-:Y:S02]  /*189b0*/  F2FP.F16.F32.PACK_AB R21, R21, R78 ;  /* 0x0000004e1515723e */ /* 0x000fe400000000ff */
[----:B------:R-:W-:Y:S01]  /*189c0*/  F2FP.F16.F32.PACK_AB R20, R20, R84 ;  /* 0x000000541414723e */ /* 0x000fe200000000ff */
[----:B------:R4:W-:Y:S01]  /*189d0*/  STS [R4+0x2400], R9 ;  /* 0x0024000904007388 */ /* 0x0009e20000000800 */
[----:B------:R-:W-:-:S02]  /*189e0*/  F2FP.F16.F32.PACK_AB R19, R19, R86 ;  /* 0x000000561313723e */ /* 0x000fc400000000ff */
[----:B------:R-:W-:Y:S02]  /*189f0*/  F2FP.F16.F32.PACK_AB R17, R17, R96 ;  /* 0x000000601111723e */ /* 0x000fe400000000ff */
[C---:B-1----:R-:W-:Y:S02]  /*18a00*/  IADD3 R2, PT, PT, R5.reuse, R6, RZ ;  /* 0x0000000605027210 */ /* 0x042fe40007ffe0ff */
[----:B------:R-:W-:Y:S02]  /*18a10*/  F2FP.F16.F32.PACK_AB R16, R16, R98 ;  /* 0x000000621010723e */ /* 0x000fe400000000ff */
[----:B--2---:R-:W-:Y:S01]  /*18a20*/  IADD3 R0, PT, PT, R5, 0x40, RZ ;  /* 0x0000004005007810 */ /* 0x004fe20007ffe0ff */
[----:B------:R-:W-:Y:S01]  /*18a30*/  STS [R2], R15 ;  /* 0x0000000f02007388 */ /* 0x000fe20000000800 */
[----:B------:R-:W-:Y:S02]  /*18a40*/  IADD3 R3, PT, PT, R67, R2, RZ ;  /* 0x0000000243037210 */ /* 0x000fe40007ffe0ff */
[----:B------:R-:W-:Y:S01]  /*18a50*/  @P0 IADD3 R0, PT, PT, R5, -0x40, RZ ;  /* 0xffffffc005000810 */ /* 0x000fe20007ffe0ff */
[----:B------:R-:W-:Y:S01]  /*18a60*/  STS [R2+0x400], R14 ;  /* 0x0004000e02007388 */ /* 0x000fe20000000800 */
[----:B------:R-:W-:-:S02]  /*18a70*/  F2FP.F16.F32.PACK_AB R18, R18, R88 ;  /* 0x000000581212723e */ /* 0x000fc400000000ff */
[----:B---3--:R-:W-:Y:S01]  /*18a80*/  IADD3 R8, PT, PT, R6, R0, RZ ;  /* 0x0000000006087210 */ /* 0x008fe20007ffe0ff */
[----:B------:R-:W-:Y:S01]  /*18a90*/  STS [R3], R11 ;  /* 0x0000000b03007388 */ /* 0x000fe20000000800 */
[----:B------:R-:W-:Y:S02]  /*18aa0*/  F2FP.F16.F32.PACK_AB R24, R24, R90 ;  /* 0x0000005a1818723e */ /* 0x000fe400000000ff */
[----:B----4-:R-:W-:Y:S01]  /*18ab0*/  IADD3 R7, PT, PT, R67, R0, RZ ;  /* 0x0000000043077210 */ /* 0x010fe20007ffe0ff */
[----:B------:R-:W-:Y:S01]  /*18ac0*/  STS [R3+0x400], R10 ;  /* 0x0004000a03007388 */ /* 0x000fe20000000800 */
[----:B------:R-:W-:Y:S02]  /*18ad0*/  F2FP.F16.F32.PACK_AB R23, R23, R92 ;  /* 0x0000005c1717723e */ /* 0x000fe400000000ff */
[----:B------:R-:W-:Y:S01]  /*18ae0*/  F2FP.F16.F32.PACK_AB R65, R65, R94 ;  /* 0x0000005e4141723e */ /* 0x000fe200000000ff */
[----:B------:R-:W-:Y:S01]  /*18af0*/  STS [R2+0x2000], R13 ;  /* 0x0020000d02007388 */ /* 0x000fe20000000800 */
[----:B------:R-:W-:Y:S01]  /*18b00*/  F2FP.F16.F32.PACK_AB R64, R64, R100 ;  /* 0x000000644040723e */ /* 0x000fe200000000ff */
[----:B------:R1:W2:Y:S01]  /*18b10*/  @P3 MUFU.LG2 R9, R174 ;  /* 0x000000ae00093308 */ /* 0x0002a20000000c00 */
[----:B------:R-:W-:Y:S01]  /*18b20*/  F2FP.F16.F32.PACK_AB R63, R63, R102 ;  /* 0x000000663f3f723e */ /* 0x000fe200000000ff */
[----:B------:R-:W-:Y:S01]  /*18b30*/  STS [R2+0x2400], R12 ;  /* 0x0024000c02007388 */ /* 0x000fe20000000800 */
[----:B------:R-:W-:-:S02]  /*18b40*/  F2FP.F16.F32.PACK_AB R60, R60, R112 ;  /* 0x000000703c3c723e */ /* 0x000fc400000000ff */
[----:B------:R-:W-:Y:S01]  /*18b50*/  F2FP.F16.F32.PACK_AB R59, R59, R114 ;  /* 0x000000723b3b723e */ /* 0x000fe200000000ff */
[----:B------:R-:W-:Y:S01]  /*18b60*/  STS [R3+0x2000], R22 ;  /* 0x0020001603007388 */ /* 0x000fe20000000800 */
[----:B------:R-:W-:Y:S02]  /*18b70*/  IADD3 R6, PT, PT, R67, R8, RZ ;  /* 0x0000000843067210 */ /* 0x000fe40007ffe0ff */
        /* <DEDUP_REMOVED lines=76> */
[----:B------:R-:W-:Y:S04]  /*19040*/  STS [R7+0x6000], R34 ;  /* 0x0060002207007388 */ /* 0x000fe80000000800 */
[----:B------:R-:W-:Y:S04]  /*19050*/  STS [R7+0x6400], R33 ;  /* 0x0064002107007388 */ /* 0x000fe80000000800 */
[----:B------:R-:W-:Y:S04]  /*19060*/  STS [R8+0x4000], R32 ;  /* 0x0040002008007388 */ /* 0x000fe80000000800 */
[----:B------:R-:W-:Y:S04]  /*19070*/  STS [R8+0x4400], R31 ;  /* 0x0044001f08007388 */ /* 0x000fe80000000800 */
[----:B------:R-:W-:Y:S04]  /*19080*/  STS [R6+0x4000], R28 ;  /* 0x0040001c06007388 */ /* 0x000fe80000000800 */
[----:B------:R-:W-:Y:S01]  /*19090*/  STS [R6+0x4400], R27 ;  /* 0x0044001b06007388 */ /* 0x000fe20000000800 */
[----:B----4-:R-:W-:-:S03]  /*190a0*/  LOP3.LUT R0, R204, 0x1f8, RZ, 0xc0, !PT ;  /* 0x000001f8cc007812 */ /* 0x010fc600078ec0ff */
[----:B------:R-:W-:Y:S01]  /*190b0*/  STS [R8+0x6000], R30 ;  /* 0x0060001e08007388 */ /* 0x000fe20000000800 */
[----:B------:R-:W-:-:S03]  /*190c0*/  LOP3.LUT R0, R0, 0x38, R234, 0x78, !PT ;  /* 0x0000003800007812 */ /* 0x000fc600078e78ea */
[----:B------:R4:W-:Y:S01]  /*190d0*/  STS [R8+0x6400], R29 ;  /* 0x0064001d08007388 */ /* 0x0009e20000000800 */
[----:B------:R-:W-:-:S03]  /*190e0*/  LOP3.LUT R0, R0, 0x1e00, R204, 0xf8, !PT ;  /* 0x00001e0000007812 */ /* 0x000fc600078ef8cc */
[----:B------:R1:W-:Y:S01]  /*190f0*/  STS [R6+0x6000], R26 ;  /* 0x0060001a06007388 */ /* 0x0003e20000000800 */
[----:B------:R-:W-:-:S03]  /*19100*/  LEA R19, R0, UR5, 0x1 ;  /* 0x0000000500137c11 */ /* 0x000fc6000f8e08ff */
[----:B------:R1:W-:Y:S01]  /*19110*/  STS [R6+0x6400], R25 ;  /* 0x0064001906007388 */ /* 0x0003e20000000800 */
[----:B----4-:R-:W4:Y:S01]  /*19120*/  @P4 LDC R8, c[0x0][0x458] ;  /* 0x00011600ff084b82 */ /* 0x010f220000000800 */
[----:B--23--:R-:W-:Y:S05]  /*19130*/  BRA.U UP1, `(.L_x_258) ;  /* 0x0000000101207547 */ /* 0x00cfea000b800000 */
[----:B------:R-:W-:Y:S01]  /*19140*/  UISETP.NE.AND UP1, UPT, UR11, URZ, UPT ;  /* 0x000000ff0b00728c */ /* 0x000fe2000bf25270 */
[----:B------:R-:W2:Y:S10]  /*19150*/  LDCU UR5, c[0x0][0x3e0] ;  /* 0x00007c00ff0577ac */ /* 0x000eb40008000800 */
[----:B------:R-:W2:Y:S01]  /*19160*/  @UP1 LDCU UR7, c[0x0][0x454] ;  /* 0x00008a80ff0717ac */ /* 0x000ea20008000800 */
[----:B------:R-:W-:Y:S01]  /*19170*/  @UP1 UMOV UR15, 0x1 ;  /* 0x00000001000f1882 */ /* 0x000fe20000000000 */
[----:B------:R-:W3:Y:S01]  /*19180*/  @UP1 LDCU UR13, c[0x0][0x454] ;  /* 0x00008a80ff0d17ac */ /* 0x000ee20008000800 */
[----:B------:R-:W-:Y:S01]  /*19190*/  @!UP1 UMOV UR15, 0x1 ;  /* 0x00000001000f9882 */ /* 0x000fe20000000000 */
[----:B--2---:R-:W-:-:S02]  /*191a0*/  @UP1 UIMAD UR7, UR7, UR5, URZ ;  /* 0x00000005070712a4 */ /* 0x004fc4000f8e02ff */
[----:B---3--:R-:W-:-:S12]  /*191b0*/  @!UP1 UIMAD UR7, UR10, UR5, URZ ;  /* 0x000000050a0792a4 */ /* 0x008fd8000f8e02ff */
.L_x_258:
[----:B------:R-:W-:Y:S01]  /*191c0*/  BAR.SYNC.DEFER_BLOCKING 0x0 ;  /* 0x0000000000007b1d */ /* 0x000fe20000010000 */
[----:B------:R-:W-:Y:S01]  /*191d0*/  UIMAD UR13, UR6, UR13, URZ ;  /* 0x0000000d060d72a4 */ /* 0x000fe2000f8e02ff */
[----:B------:R-:W-:Y:S01]  /*191e0*/  LOP3.LUT P0, RZ, R234, 0x3, RZ, 0xc0, !PT ;  /* 0x00000003eaff7812 */ /* 0x000fe2000780c0ff */
[----:B------:R-:W-:Y:S01]  /*191f0*/  UIMAD UR10, UR8, UR15, URZ ;  /* 0x0000000f080a72a4 */ /* 0x000fe2000f8e02ff */
[----:B------:R-:W-:Y:S01]  /*19200*/  @P4 FMUL.FTZ R0, R3, 0.69314718246459960938 ;  /* 0x3f31721803004820 */ /* 0x000fe20000410000 */
[----:B------:R-:W-:-:S03]  /*19210*/  USEL UR19, UR19, URZ, UP0 ;  /* 0x000000ff13137287 */ /* 0x000fc60008000000 */
[----:B------:R-:W2:Y:S01]  /*19220*/  @P3 LDC R7, c[0x0][0x458] ;  /* 0x00011600ff073b82 */ /* 0x000ea20000000800 */
[----:B------:R-:W3:Y:S01]  /*19230*/  @P2 MUFU.LG2 R2, R168 ;  /* 0x000000a800022308 */ /* 0x000ee20000000c00 */
[----:B------:R-:W-:Y:S01]  /*19240*/  @!UP0 UIMAD UR13, UR12, UR7, UR13 ;  /* 0x000000070c0d82a4 */ /* 0x000fe2000f8e020d */
[----:B------:R-:W-:Y:S01]  /*19250*/  MOV R15, 0x7f800000 ;  /* 0x7f800000000f7802 */ /* 0x000fe20000000f00 */
[----:B------:R-:W-:Y:S01]  /*19260*/  USHF.L.U32 UR10, UR10, 0x7, URZ ;  /* 0x000000070a0a7899 */ /* 0x000fe200080006ff */
[----:B----4-:R-:W-:Y:S01]  /*19270*/  @P4 FFMA.FTZ R15, R172, R8, R0 ;  /* 0x00000008ac0f4223 */ /* 0x010fe20000010000 */
[----:B------:R-:W-:Y:S01]  /*19280*/  USEL UR4, UR4, URZ, UP0 ;  /* 0x000000ff04047287 */ /* 0x000fe20008000000 */
[----:B------:R-:W-:Y:S01]  /*19290*/  @P3 FMUL.FTZ R3, R9, 0.69314718246459960938 ;  /* 0x3f31721809033820 */ /* 0x000fe20000410000 */
[----:B-1----:R-:W1:Y:S01]  /*192a0*/  @P2 LDC R6, c[0x0][0x458] ;  /* 0x00011600ff062b82 */ /* 0x002e620000000800 */
[----:B------:R-:W4:Y:S01]  /*192b0*/  @P1 MUFU.LG2 R4, R175 ;  /* 0x000000af00041308 */ /* 0x000f220000000c00 */
[----:B------:R-:W-:Y:S01]  /*192c0*/  USHF.R.S32.HI UR7, URZ, 0x1f, UR13 ;  /* 0x0000001fff077899 */ /* 0x000fe2000801140d */
[----:B------:R-:W-:Y:S01]  /*192d0*/  BSSY.RECONVERGENT B0, `(.L_x_259) ;  /* 0x0000035000007945 */ /* 0x000fe20003800200 */
[----:B------:R-:W-:Y:S01]  /*192e0*/  USHF.R.S32.HI UR5, URZ, 0x1f, UR10 ;  /* 0x0000001fff057899 */ /* 0x000fe2000801140a */
[----:B------:R-:W-:Y:S01]  /*192f0*/  MOV R14, 0x7f800000 ;  /* 0x7f800000000e7802 */ /* 0x000fe20000000f00 */
[----:B------:R-:W-:Y:S01]  /*19300*/  UIADD3 UR19, UP1, UP0, UR10, UR19, UR13 ;  /* 0x000000130a137290 */ /* 0x000fe2000f83e00d */
[----:B------:R-:W-:Y:S01]  /*19310*/  MOV R13, 0x7f800000 ;  /* 0x7f800000000d7802 */ /* 0x000fe20000000f00 */
[----:B------:R-:W5:Y:S01]  /*19320*/  @P1 LDC R5, c[0x0][0x458] ;  /* 0x00011600ff051b82 */ /* 0x000f620000000800 */
[----:B------:R-:W-:Y:S01]  /*19330*/  MOV R12, 0x7f800000 ;  /* 0x7f800000000c7802 */ /* 0x000fe20000000f00 */
[----:B------:R1:W5:Y:S01]  /*19340*/  LDS.128 R24, [R19+0x3800] ;  /* 0x0038000013187984 */ /* 0x0003620000000c00 */
[----:B---3--:R-:W-:Y:S01]  /*19350*/  @P2 FMUL.FTZ R2, R2, 0.69314718246459960938 ;  /* 0x3f31721802022820 */ /* 0x008fe20000410000 */
[----:B------:R-:W-:Y:S01]  /*19360*/  UIADD3.X UR4, UPT, UPT, UR5, UR4, UR7, UP1, UP0 ;  /* 0x0000000405047290 */ /* 0x000fe20008fe0407 */
[----:B--2---:R-:W-:Y:S01]  /*19370*/  @P3 FFMA.FTZ R14, R171, R7, R3 ;  /* 0x00000007ab0e3223 */ /* 0x004fe20000010003 */
[----:B----4-:R-:W-:Y:S01]  /*19380*/  @P1 FMUL.FTZ R0, R4, 0.69314718246459960938 ;  /* 0x3f31721804001820 */ /* 0x010fe20000410000 */
[----:B-1----:R-:W-:-:S03]  /*19390*/  @P2 FFMA.FTZ R13, R170, R6, R2 ;  /* 0x00000006aa0d2223 */ /* 0x002fc60000010002 */
[----:B-----5:R-:W-:Y:S01]  /*193a0*/  @P1 FFMA.FTZ R12, R169, R5, R0 ;  /* 0x00000005a90c1223 */ /* 0x020fe20000010000 */
[----:B------:R-:W-:Y:S06]  /*193b0*/  @P0 BRA `(.L_x_260) ;  /* 0x0000000000980947 */ /* 0x000fec0003800000 */
[----:B------:R-:W-:Y:S02]  /*193c0*/  LOP3.LUT R0, R232, 0x30, RZ, 0xc0, !PT ;  /* 0x00000030e8007812 */ /* 0x000fe400078ec0ff */
[----:B------:R-:W-:-:S04]  /*193d0*/  SHF.R.U32.HI R2, RZ, 0x2, R234 ;  /* 0x00000002ff027819 */ /* 0x000fc800000116ea */
        /* <DEDUP_REMOVED lines=17> */
[----:B------:R-:W3:Y:S01]  /*194f0*/  @!P4 LDC.64 R16, c[0x0][0x420] ;  /* 0x00010800ff10cb82 */ /* 0x000ee20000000a00 */
[----:B------:R-:W-:-:S07]  /*19500*/  @!P5 LEA.HI.X.SX32 R2, R2, UR4, 0x1, P0 ;  /* 0x000000040202dc11 */ /* 0x000fce00080f0eff */
[----:B------:R-:W4:Y:S01]  /*19510*/  @!P3 LDC.64 R20, c[0x0][0x420] ;  /* 0x00010800ff14bb82 */ /* 0x000f220000000a00 */
[----:B-1----:R-:W-:-:S04]  /*19520*/  @!P6 LEA R8, P1, R0, R8, 0x2 ;  /* 0x000000080008e211 */ /* 0x002fc800078210ff */
[----:B------:R-:W-:Y:S02]  /*19530*/  @!P6 LEA.HI.X R9, R0, R9, R6, 0x2, P1 ;  /* 0x000000090009e211 */ /* 0x000fe400008f1406 */
[----:B------:R-:W-:Y:S02]  /*19540*/  @!P4 IADD3 R0, P1, PT, R5, UR19, RZ ;  /* 0x000000130500cc10 */ /* 0x000fe4000ff3e0ff */
[C---:B--2---:R-:W-:Y:S01]  /*19550*/  @!P5 LEA R6, P2, R3.reuse, R10, 0x2 ;  /* 0x0000000a0306d211 */ /* 0x044fe200078410ff */
[----:B------:R1:W-:Y:S01]  /*19560*/  @!P6 STG.E desc[UR22][R8.64], R15 ;  /* 0x0000000f0800e986 */ /* 0x0003e2000c101916 */
[----:B------:R-:W-:Y:S02]  /*19570*/  @!P3 IADD3 R10, P0, PT, R4, UR19, RZ ;  /* 0x00000013040abc10 */ /* 0x000fe4000ff1e0ff */
[----:B------:R-:W-:Y:S02]  /*19580*/  @!P5 LEA.HI.X R7, R3, R11, R2, 0x2, P2 ;  /* 0x0000000b0307d211 */ /* 0x000fe400010f1402 */
[----:B------:R-:W-:-:S02]  /*19590*/  @!P4 LEA.HI.X.SX32 R5, R5, UR4, 0x1, P1 ;  /* 0x000000040505cc11 */ /* 0x000fc400088f0eff */
[----:B------:R-:W-:Y:S01]  /*195a0*/  @!P3 LEA.HI.X.SX32 R3, R4, UR4, 0x1, P0 ;  /* 0x000000040403bc11 */ /* 0x000fe200080f0eff */
[----:B------:R1:W-:Y:S01]  /*195b0*/  @!P5 STG.E desc[UR22][R6.64], R14 ;  /* 0x0000000e0600d986 */ /* 0x0003e2000c101916 */
[----:B---3--:R-:W-:-:S04]  /*195c0*/  @!P4 LEA R4, P1, R0, R16, 0x2 ;  /* 0x000000100004c211 */ /* 0x008fc800078210ff */
[----:B------:R-:W-:Y:S02]  /*195d0*/  @!P4 LEA.HI.X R5, R0, R17, R5, 0x2, P1 ;  /* 0x000000110005c211 */ /* 0x000fe400008f1405 */
[----:B----4-:R-:W-:-:S03]  /*195e0*/  @!P3 LEA R2, P0, R10, R20, 0x2 ;  /* 0x000000140a02b211 */ /* 0x010fc600078010ff */
[----:B------:R1:W-:Y:S01]  /*195f0*/  @!P4 STG.E desc[UR22][R4.64], R13 ;  /* 0x0000000d0400c986 */ /* 0x0003e2000c101916 */
[----:B------:R-:W-:-:S05]  /*19600*/  @!P3 LEA.HI.X R3, R10, R21, R3, 0x2, P0 ;  /* 0x000000150a03b211 */ /* 0x000fca00000f1403 */
[----:B------:R1:W-:Y:S04]  /*19610*/  @!P3 STG.E desc[UR22][R2.64], R12 ;  /* 0x0000000c0200b986 */ /* 0x0003e8000c101916 */
.L_x_260:
[----:B------:R-:W-:Y:S05]  /*19620*/  BSYNC.RECONVERGENT B0 ;  /* 0x0000000000007941 */ /* 0x000fea0003800200 */
.L_x_259:
[----:B------:R2:W5:Y:S01]  /*19630*/  LDL R22, [R1+0x10] ;  /* 0x0000100001167983 */ /* 0x0005620000100800 */
[----:B------:R-:W-:Y:S01]  /*19640*/  SHF.R.U32.HI R18, RZ, 0x3, R234 ;  /* 0x00000003ff127819 */ /* 0x000fe200000116ea */
[----:B------:R-:W3:Y:S01]  /*19650*/  LDCU.64 UR4, c[0x0][0x410] ;  /* 0x00008200ff0477ac */ /* 0x000ee20008000a00 */
[----:B------:R-:W-:Y:S01]  /*19660*/  BSSY.RECONVERGENT B0, `(.L_x_261) ;  /* 0x0000027000007945 */ /* 0x000fe20003800200 */
[----:B-1----:R2:W1:Y:S01]  /*19670*/  LDS.128 R12, [R19] ;  /* 0x00000000130c7984 */ /* 0x0024620000000c00 */
[C---:B------:R-:W-:Y:S01]  /*19680*/  IADD3 R4, PT, PT, R18.reuse, 0x50, RZ ;  /* 0x0000005012047810 */ /* 0x040fe20007ffe0ff */
[C---:B------:R-:W-:Y:S02]  /*19690*/  VIADD R2, R18.reuse, 0x10 ;  /* 0x0000001012027836 */ /* 0x040fe40000000000 */
[----:B------:R2:W4:Y:S01]  /*196a0*/  LDS.128 R8, [R19+0x4000] ;  /* 0x0040000013087984 */ /* 0x0005220000000c00 */
[----:B------:R-:W-:Y:S01]  /*196b0*/  VIADD R0, R18, 0x20 ;  /* 0x0000002012007836 */ /* 0x000fe20000000000 */
[----:B------:R-:W-:Y:S01]  /*196c0*/  ISETP.GE.AND P2, PT, R4, UR18, PT ;  /* 0x0000001204007c0c */ /* 0x000fe2000bf46270 */
[----:B------:R-:W-:Y:S01]  /*196d0*/  VIADD R3, R18, 0x30 ;  /* 0x0000003012037836 */ /* 0x000fe20000000000 */
[----:B------:R-:W-:Y:S01]  /*196e0*/  ISETP.GE.AND P0, PT, R2, UR18, PT ;  /* 0x0000001202007c0c */ /* 0x000fe2000bf06270 */
[----:B------:R-:W-:Y:S01]  /*196f0*/  VIADD R21, R18, 0x60 ;  /* 0x0000006012157836 */ /* 0x000fe20000000000 */
[----:B------:R-:W-:-:S02]  /*19700*/  IADD3 R2, P1, PT, R230, UR14, RZ ;  /* 0x0000000ee6027c10 */ /* 0x000fc4000ff3e0ff */
[----:B------:R-:W-:Y:S01]  /*19710*/  ISETP.GE.AND P5, PT, R0, UR18, PT ;  /* 0x0000001200007c0c */ /* 0x000fe2000bfa6270 */
[C---:B------:R-:W-:Y:S01]  /*19720*/  VIADD R0, R18.reuse, 0x40 ;  /* 0x0000004012007836 */ /* 0x040fe20000000000 */
[----:B------:R-:W-:Y:S01]  /*19730*/  ISETP.GE.AND P4, PT, R3, UR18, PT ;  /* 0x0000001203007c0c */ /* 0x000fe2000bf86270 */
[----:B------:R-:W-:Y:S01]  /*19740*/  IMAD.X R3, RZ, RZ, UR9, P1 ;  /* 0x00000009ff037e24 */ /* 0x000fe200088e06ff */
[----:B------:R-:W-:Y:S01]  /*19750*/  ISETP.GE.AND P1, PT, R18, UR18, PT ;  /* 0x0000001212007c0c */ /* 0x000fe2000bf26270 */
[----:B------:R-:W-:Y:S01]  /*19760*/  UIMAD.WIDE.U32 UR8, UR8, 0x80, URZ ;  /* 0x00000080080878a5 */ /* 0x000fe2000f8e00ff */
[----:B------:R-:W-:Y:S01]  /*19770*/  ISETP.GE.AND P3, PT, R0, UR18, PT ;  /* 0x0000001200007c0c */ /* 0x000fe2000bf66270 */
[----:B---3--:R-:W-:-:S04]  /*19780*/  IMAD.U32 R0, RZ, RZ, UR4 ;  /* 0x00000004ff007e24 */ /* 0x008fc8000f8e00ff */
[----:B------:R-:W-:Y:S01]  /*19790*/  IMAD.WIDE.U32 R16, R0, UR6, R2 ;  /* 0x0000000600107c25 */ /* 0x000fe2000f8e0002 */
[----:B------:R-:W-:Y:S02]  /*197a0*/  MOV R0, UR5 ;  /* 0x0000000500007c02 */ /* 0x000fe40008000f00 */
[----:B------:R-:W-:-:S03]  /*197b0*/  LOP3.LUT R20, R18, UR8, RZ, 0xfc, !PT ;  /* 0x0000000812147c12 */ /* 0x000fc6000f8efcff */
[----:B------:R-:W-:Y:S01]  /*197c0*/  IMAD R7, R0, UR6, R17 ;  /* 0x0000000600077c24 */ /* 0x000fe2000f8e0211 */
[----:B--2---:R-:W-:Y:S06]  /*197d0*/  @P1 BRA `(.L_x_262) ;  /* 0x00000000003c1947 */ /* 0x004fec0003800000 */
[----:B------:R-:W2:Y:S01]  /*197e0*/  LDCU.64 UR6, c[0x0][0x408] ;  /* 0x00008100ff0677ac */ /* 0x000ea20008000a00 */
[----:B------:R-:W-:Y:S01]  /*197f0*/  MOV R6, R16 ;  /* 0x0000001000067202 */ /* 0x000fe20000000f00 */
[----:B------:R-:W3:Y:S01]  /*19800*/  LDCU.64 UR4, c[0x0][0x3f0] ;  /* 0x00007e00ff0477ac */ /* 0x000ee20008000a00 */
[----:B------:R-:W1:Y:S01]  /*19810*/  LDCU UR11, c[0x0][0x440] ;  /* 0x00008800ff0b77ac */ /* 0x000e620008000800 */
[----:B--2---:R-:W-:Y:S02]  /*19820*/  UIMAD UR10, UR9, UR6, URZ ;  /* 0x00000006090a72a4 */ /* 0x004fe4000f8e02ff */
[----:B------:R-:W-:-:S04]  /*19830*/  IMAD.WIDE.U32 R4, R20, UR6, R6 ;  /* 0x0000000614047c25 */ /* 0x000fc8000f8e0006 */
[----:B------:R-:W-:Y:S01]  /*19840*/  IMAD.U32 R0, RZ, RZ, UR10 ;  /* 0x0000000aff007e24 */ /* 0x000fe2000f8e00ff */
[----:B---3--:R-:W-:Y:S02]  /*19850*/  LEA R2, P1, R4, UR4, 0x1 ;  /* 0x0000000404027c11 */ /* 0x008fe4000f8208ff */
[----:B-1----:R-:W-:Y:S01]  /*19860*/  ISETP.GE.AND P6, PT, R230, UR11, PT ;  /* 0x0000000be6007c0c */ /* 0x002fe2000bfc6270 */
[----:B------:R-:W-:-:S04]  /*19870*/  IMAD R0, R20, UR7, R0 ;  /* 0x0000000714007c24 */ /* 0x000fc8000f8e0200 */
[----:B------:R-:W-:-:S05]  /*19880*/  IMAD.IADD R0, R0, 0x1, R5 ;  /* 0x0000000100007824 */ /* 0x000fca00078e0205 */
[----:B------:R-:W-:Y:S02]  /*19890*/  LEA.HI.X R3, R4, UR5, R0, 0x1, P1 ;  /* 0x0000000504037c11 */ /* 0x000fe400088f0c00 */
[----:B-----5:R-:W-:-:S03]  /*198a0*/  ISETP.GE.AND P1, PT, R22, UR11, PT ;  /* 0x0000000b16007c0c */ /* 0x020fc6000bf26270 */
[----:B------:R2:W-:Y:S10]  /*198b0*/  @!P6 STG.E.128 desc[UR22][R2.64], R12 ;  /* 0x0000000c0200e986 */ /* 0x0005f4000c101d16 */
[----:B----4-:R2:W-:Y:S02]  /*198c0*/  @!P1 STG.E.128 desc[UR22][R2.64+0x80], R8 ;  /* 0x0000800802009986 */ /* 0x0105e4000c101d16 */
.L_x_262:
[----:B------:R-:W-:Y:S05]  /*198d0*/  BSYNC.RECONVERGENT B0 ;  /* 0x0000000000007941 */ /* 0x000fea0003800200 */
.L_x_261:
[----:B-12---:R1:W2:Y:S01]  /*198e0*/  LDS.128 R12, [R19+0x800] ;  /* 0x00080000130c7984 */ /* 0x0062a20000000c00 */
[----:B------:R-:W-:Y:S01]  /*198f0*/  BSSY.RECONVERGENT B0, `(.L_x_263) ;  /* 0x0000016000007945 */ /* 0x000fe20003800200 */
[----:B------:R-:W-:Y:S02]  /*19900*/  ISETP.GE.AND P1, PT, R21, UR18, PT ;  /* 0x0000001215007c0c */ /* 0x000fe4000bf26270 */
[----:B----4-:R1:W3:Y:S01]  /*19910*/  LDS.128 R8, [R19+0x4800] ;  /* 0x0048000013087984 */ /* 0x0102e20000000c00 */
[----:B------:R-:W-:Y:S01]  /*19920*/  IADD3 R21, PT, PT, R18, 0x70, RZ ;  /* 0x0000007012157810 */ /* 0x000fe20007ffe0ff */
[----:B------:R-:W-:Y:S09]  /*19930*/  @P0 BRA `(.L_x_264) ;  /* 0x0000000000440947 */ /* 0x000ff20003800000 */
[----:B------:R-:W4:Y:S01]  /*19940*/  LDCU.64 UR6, c[0x0][0x408] ;  /* 0x00008100ff0677ac */ /* 0x000f220008000a00 */
[----:B------:R-:W-:Y:S02]  /*19950*/  IADD3 R0, P0, PT, R20, 0x10, RZ ;  /* 0x0000001014007810 */ /* 0x000fe40007f1e0ff */
[----:B------:R-:W-:Y:S01]  /*19960*/  MOV R3, R7 ;  /* 0x0000000700037202 */ /* 0x000fe20000000f00 */
[----:B------:R-:W1:Y:S02]  /*19970*/  LDCU.64 UR4, c[0x0][0x3f0] ;  /* 0x00007e00ff0477ac */ /* 0x000e640008000a00 */
[----:B------:R-:W-:Y:S01]  /*19980*/  IMAD.X R2, RZ, RZ, UR9, P0 ;  /* 0x00000009ff027e24 */ /* 0x000fe200080e06ff */
[----:B------:R-:W1:Y:S03]  /*19990*/  LDCU UR10, c[0x0][0x440] ;  /* 0x00008800ff0a77ac */ /* 0x000e660008000800 */
[----:B----4-:R-:W-:-:S02]  /*199a0*/  IMAD R18, R2, UR6, RZ ;  /* 0x0000000602127c24 */ /* 0x010fc4000f8e02ff */
[----:B------:R-:W-:-:S04]  /*199b0*/  IMAD.MOV.U32 R2, RZ, RZ, R16 ;  /* 0x000000ffff027224 */ /* 0x000fc800078e0010 */
[----:B------:R-:W-:Y:S01]  /*199c0*/  IMAD.WIDE.U32 R4, R0, UR6, R2 ;  /* 0x0000000600047c25 */ /* 0x000fe2000f8e0002 */
[----:B-1----:R-:W-:-:S03]  /*199d0*/  ISETP.GE.AND P6, PT, R230, UR10, PT ;  /* 0x0000000ae6007c0c */ /* 0x002fc6000bfc6270 */
[----:B------:R-:W-:Y:S01]  /*199e0*/  IMAD R0, R0, UR7, R18 ;  /* 0x0000000700007c24 */ /* 0x000fe2000f8e0212 */
[----:B------:R-:W-:-:S03]  /*199f0*/  LEA R2, P0, R4, UR4, 0x1 ;  /* 0x0000000404027c11 */ /* 0x000fc6000f8008ff */
[----:B------:R-:W-:-:S05]  /*19a00*/  IMAD.IADD R0, R0, 0x1, R5 ;  /* 0x0000000100007824 */ /* 0x000fca00078e0205 */
[----:B------:R-:W-:Y:S02]  /*19a10*/  LEA.HI.X R3, R4, UR5, R0, 0x1, P0 ;  /* 0x0000000504037c11 */ /* 0x000fe400080f0c00 */
[----:B-----5:R-:W-:-:S03]  /*19a20*/  ISETP.GE.AND P0, PT, R22, UR10, PT ;  /* 0x0000000a16007c0c */ /* 0x020fc6000bf06270 */
[----:B--2---:R4:W-:Y:S10]  /*19a30*/  @!P6 STG.E.128 desc[UR22][R2.64], R12 ;  /* 0x0000000c0200e986 */ /* 0x0049f4000c101d16 */
[----:B---3--:R4:W-:Y:S02]  /*19a40*/  @!P0 STG.E.128 desc[UR22][R2.64+0x80], R8 ;  /* 0x0000800802008986 */ /* 0x0089e4000c101d16 */
.L_x_264:
[----:B------:R-:W-:Y:S05]  /*19a50*/  BSYNC.RECONVERGENT B0 ;  /* 0x0000000000007941 */ /* 0x000fea0003800200 */
.L_x_263:
[----:B--2-4-:R2:W4:Y:S01]  /*19a60*/  LDS.128 R12, [R19+0x1000] ;  /* 0x00100000130c7984 */ /* 0x0145220000000c00 */
[----:B------:R-:W-:Y:S01]  /*19a70*/  BSSY.RECONVERGENT B0, `(.L_x_265) ;  /* 0x0000015000007945 */ /* 0x000fe20003800200 */
[----:B------:R-:W-:Y:S02]  /*19a80*/  ISETP.GE.AND P0, PT, R21, UR18, PT ;  /* 0x0000001215007c0c */ /* 0x000fe4000bf06270 */
[----:B---3--:R2:W3:Y:S01]  /*19a90*/  LDS.128 R8, [R19+0x5000] ;  /* 0x0050000013087984 */ /* 0x0084e20000000c00 */
[----:B------:R-:W-:Y:S05]  /*19aa0*/  @P5 BRA `(.L_x_266) ;  /* 0x0000000000445947 */ /* 0x000fea0003800000 */
[----:B------:R-:W1:Y:S01]  /*19ab0*/  LDCU.64 UR6, c[0x0][0x408] ;  /* 0x00008100ff0677ac */ /* 0x000e620008000a00 */
[----:B------:R-:W-:Y:S02]  /*19ac0*/  IADD3 R0, P5, PT, R20, 0x20, RZ ;  /* 0x0000002014007810 */ /* 0x000fe40007fbe0ff */
[----:B------:R-:W-:Y:S01]  /*19ad0*/  MOV R3, R7 ;  /* 0x0000000700037202 */ /* 0x000fe20000000f00 */
[----:B------:R-:W2:Y:S02]  /*19ae0*/  LDCU.64 UR4, c[0x0][0x3f0] ;  /* 0x00007e00ff0477ac */ /* 0x000ea40008000a00 */
[----:B------:R-:W-:Y:S01]  /*19af0*/  IMAD.X R2, RZ, RZ, UR9, P5 ;  /* 0x00000009ff027e24 */ /* 0x000fe2000a8e06ff */
[----:B------:R-:W2:Y:S03]  /*19b00*/  LDCU UR10, c[0x0][0x440] ;  /* 0x00008800ff0a77ac */ /* 0x000ea60008000800 */
[----:B-1----:R-:W-:-:S02]  /*19b10*/  IMAD R18, R2, UR6, RZ ;  /* 0x0000000602127c24 */ /* 0x002fc4000f8e02ff */
[----:B------:R-:W-:-:S04]  /*19b20*/  IMAD.MOV.U32 R2, RZ, RZ, R16 ;  /* 0x000000ffff027224 */ /* 0x000fc800078e0010 */
[----:B------:R-:W-:Y:S01]  /*19b30*/  IMAD.WIDE.U32 R4, R0, UR6, R2 ;  /* 0x0000000600047c25 */ /* 0x000fe2000f8e0002 */
[----:B--2---:R-:W-:-:S03]  /*19b40*/  ISETP.GE.AND P6, PT, R230, UR10, PT ;  /* 0x0000000ae6007c0c */ /* 0x004fc6000bfc6270 */
[----:B------:R-:W-:Y:S01]  /*19b50*/  IMAD R0, R0, UR7, R18 ;  /* 0x0000000700007c24 */ /* 0x000fe2000f8e0212 */
[----:B------:R-:W-:-:S03]  /*19b60*/  LEA R2, P5, R4, UR4, 0x1 ;  /* 0x0000000404027c11 */ /* 0x000fc6000f8a08ff */
[----:B------:R-:W-:-:S05]  /*19b70*/  IMAD.IADD R0, R0, 0x1, R5 ;  /* 0x0000000100007824 */ /* 0x000fca00078e0205 */
[----:B------:R-:W-:Y:S02]  /*19b80*/  LEA.HI.X R3, R4, UR5, R0, 0x1, P5 ;  /* 0x0000000504037c11 */ /* 0x000fe4000a8f0c00 */
[----:B-----5:R-:W-:-:S03]  /*19b90*/  ISETP.GE.AND P5, PT, R22, UR10, PT ;  /* 0x0000000a16007c0c */ /* 0x020fc6000bfa6270 */
[----:B----4-:R1:W-:Y:S10]  /*19ba0*/  @!P6 STG.E.128 desc[UR22][R2.64], R12 ;  /* 0x0000000c0200e986 */ /* 0x0103f4000c101d16 */
[----:B---3--:R1:W-:Y:S02]  /*19bb0*/  @!P5 STG.E.128 desc[UR22][R2.64+0x80], R8 ;  /* 0x000080080200d986 */ /* 0x0083e4000c101d16 */
.L_x_266:
[----:B------:R-:W-:Y:S05]  /*19bc0*/  BSYNC.RECONVERGENT B0 ;  /* 0x0000000000007941 */ /* 0x000fea0003800200 */
.L_x_265:
[----:B-1--4-:R1:W4:Y:S01]  /*19bd0*/  LDS.128 R12, [R19+0x1800] ;  /* 0x00180000130c7984 */ /* 0x0123220000000c00 */
[----:B------:R-:W-:Y:S03]  /*19be0*/  BSSY.RECONVERGENT B0, `(.L_x_267) ;  /* 0x0000014000007945 */ /* 0x000fe60003800200 */
[----:B---3--:R1:W3:Y:S01]  /*19bf0*/  LDS.128 R8, [R19+0x5800] ;  /* 0x0058000013087984 */ /* 0x0082e20000000c00 */
[----:B------:R-:W-:Y:S05]  /*19c00*/  @P4 BRA `(.L_x_268) ;  /* 0x0000000000444947 */ /* 0x000fea0003800000 */
[----:B------:R-:W2:Y:S01]  /*19c10*/  LDCU.64 UR6, c[0x0][0x408] ;  /* 0x00008100ff0677ac */ /* 0x000ea20008000a00 */
[----:B------:R-:W-:Y:S02]  /*19c20*/  IADD3 R0, P4, PT, R20, 0x30, RZ ;  /* 0x0000003014007810 */ /* 0x000fe40007f9e0ff */
[----:B------:R-:W-:Y:S01]  /*19c30*/  MOV R3, R7 ;  /* 0x0000000700037202 */ /* 0x000fe20000000f00 */
[----:B------:R-:W1:Y:S02]  /*19c40*/  LDCU UR10, c[0x0][0x440] ;  /* 0x00008800ff0a77ac */ /* 0x000e640008000800 */
[----:B------:R-:W-:Y:S01]  /*19c50*/  IMAD.X R2, RZ, RZ, UR9, P4 ;  /* 0x00000009ff027e24 */ /* 0x000fe2000a0e06ff */
[----:B------:R-:W4:Y:S03]  /*19c60*/  LDCU.64 UR4, c[0x0][0x3f0] ;  /* 0x00007e00ff0477ac */ /* 0x000f260008000a00 */
[----:B--2---:R-:W-:-:S02]  /*19c70*/  IMAD R18, R2, UR6, RZ ;  /* 0x0000000602127c24 */ /* 0x004fc4000f8e02ff */
[----:B------:R-:W-:Y:S01]  /*19c80*/  IMAD.MOV.U32 R2, RZ, RZ, R16 ;  /* 0x000000ffff027224 */ /* 0x000fe200078e0010 */
[----:B-1----:R-:W-:-:S03]  /*19c90*/  ISETP.GE.AND P5, PT, R230, UR10, PT ;  /* 0x0000000ae6007c0c */ /* 0x002fc6000bfa6270 */
[----:B------:R-:W-:Y:S01]  /*19ca0*/  IMAD.WIDE.U32 R4, R0, UR6, R2 ;  /* 0x0000000600047c25 */ /* 0x000fe2000f8e0002 */
[----:B-----5:R-:W-:-:S03]  /*19cb0*/  ISETP.GE.AND P4, PT, R22, UR10, PT ;  /* 0x0000000a16007c0c */ /* 0x020fc6000bf86270 */
[----:B------:R-:W-:Y:S01]  /*19cc0*/  IMAD R0, R0, UR7, R18 ;  /* 0x0000000700007c24 */ /* 0x000fe2000f8e0212 */
[----:B----4-:R-:W-:-:S03]  /*19cd0*/  LEA R2, P6, R4, UR4, 0x1 ;  /* 0x0000000404027c11 */ /* 0x010fc6000f8c08ff */
[----:B------:R-:W-:-:S05]  /*19ce0*/  IMAD.IADD R0, R0, 0x1, R5 ;  /* 0x0000000100007824 */ /* 0x000fca00078e0205 */
[----:B------:R-:W-:-:S05]  /*19cf0*/  LEA.HI.X R3, R4, UR5, R0, 0x1, P6 ;  /* 0x0000000504037c11 */ /* 0x000fca000b0f0c00 */
[----:B------:R1:W-:Y:S04]  /*19d00*/  @!P5 STG.E.128 desc[UR22][R2.64], R12 ;  /* 0x0000000c0200d986 */ /* 0x0003e8000c101d16 */
[----:B---3--:R1:W-:Y:S02]  /*19d10*/  @!P4 STG.E.128 desc[UR22][R2.64+0x80], R8 ;  /* 0x000080080200c986 */ /* 0x0083e4000c101d16 */
.L_x_268:
[----:B------:R-:W-:Y:S05]  /*19d20*/  BSYNC.RECONVERGENT B0 ;  /* 0x0000000000007941 */ /* 0x000fea0003800200 */
.L_x_267:
        /* <DEDUP_REMOVED lines=21> */
.L_x_270:
[----:B------:R-:W-:Y:S05]  /*19e80*/  BSYNC.RECONVERGENT B0 ;  /* 0x0000000000007941 */ /* 0x000fea0003800200 */
.L_x_269:
        /* <DEDUP_REMOVED lines=21> */
.L_x_272:
[----:B------:R-:W-:Y:S05]  /*19fe0*/  BSYNC.RECONVERGENT B0 ;  /* 0x0000000000007941 */ /* 0x000fea0003800200 */
.L_x_271:
        /* <DEDUP_REMOVED lines=21> */
.L_x_274:
[----:B------:R-:W-:Y:S05]  /*1a140*/  BSYNC.RECONVERGENT B0 ;  /* 0x0000000000007941 */ /* 0x000fea0003800200 */
.L_x_273:
[----:B------:R-:W-:Y:S05]  /*1a150*/  @P0 EXIT ;  /* 0x000000000000094d */ /* 0x000fea0003800000 */
[----:B------:R-:W2:Y:S01]  /*1a160*/  LDCU.64 UR6, c[0x0][0x408] ;  /* 0x00008100ff0677ac */ /* 0x000ea20008000a00 */
[----:B-1-3--:R1:W3:Y:S01]  /*1a170*/  LDS.128 R8, [R19+0x7800] ;  /* 0x0078000013087984 */ /* 0x00a2e20000000c00 */
[----:B------:R-:W-:Y:S01]  /*1a180*/  IADD3 R4, P0, PT, R20, 0x70, RZ ;  /* 0x0000007014047810 */ /* 0x000fe20007f1e0ff */
[----:B------:R-:W-:Y:S01]  /*1a190*/  IMAD.MOV.U32 R2, RZ, RZ, R16 ;  /* 0x000000ffff027224 */ /* 0x000fe200078e0010 */
[----:B------:R-:W4:Y:S01]  /*1a1a0*/  LDCU UR10, c[0x0][0x440] ;  /* 0x00008800ff0a77ac */ /* 0x000f220008000800 */
[----:B------:R-:W-:Y:S02]  /*1a1b0*/  MOV R3, R7 ;  /* 0x0000000700037202 */ /* 0x000fe40000000f00 */
[----:B------:R-:W-:Y:S01]  /*1a1c0*/  IMAD.X R0, RZ, RZ, UR9, P0 ;  /* 0x00000009ff007e24 */ /* 0x000fe200080e06ff */
[----:B------:R-:W1:Y:S03]  /*1a1d0*/  LDCU.64 UR4, c[0x0][0x3f0] ;  /* 0x00007e00ff0477ac */ /* 0x000e660008000a00 */
[----:B--2---:R-:W-:-:S02]  /*1a1e0*/  IMAD R0, R0, UR6, RZ ;  /* 0x0000000600007c24 */ /* 0x004fc4000f8e02ff */
[----:B------:R-:W-:Y:S01]  /*1a1f0*/  IMAD.WIDE.U32 R6, R4, UR6, R2 ;  /* 0x0000000604067c25 */ /* 0x000fe2000f8e0002 */
[----:B----4-:R-:W-:-:S03]  /*1a200*/  ISETP.GE.AND P1, PT, R230, UR10, PT ;  /* 0x0000000ae6007c0c */ /* 0x010fc6000bf26270 */
[----:B------:R-:W-:Y:S01]  /*1a210*/  IMAD R0, R4, UR7, R0 ;  /* 0x0000000704007c24 */ /* 0x000fe2000f8e0200 */
[----:B-----5:R-:W-:Y:S02]  /*1a220*/  ISETP.GE.AND P0, PT, R22, UR10, PT ;  /* 0x0000000a16007c0c */ /* 0x020fe4000bf06270 */
[----:B-1----:R-:W-:Y:S01]  /*1a230*/  LEA R2, P2, R6, UR4, 0x1 ;  /* 0x0000000406027c11 */ /* 0x002fe2000f8408ff */
[----:B------:R-:W-:-:S05]  /*1a240*/  IMAD.IADD R0, R0, 0x1, R7 ;  /* 0x0000000100007824 */ /* 0x000fca00078e0207 */
[----:B------:R-:W-:-:S05]  /*1a250*/  LEA.HI.X R3, R6, UR5, R0, 0x1, P2 ;  /* 0x0000000506037c11 */ /* 0x000fca00090f0c00 */
[----:B------:R1:W-:Y:S01]  /*1a260*/  @!P1 STG.E.128 desc[UR22][R2.64], R24 ;  /* 0x0000001802009986 */ /* 0x0003e2000c101d16 */
[----:B------:R-:W-:Y:S05]  /*1a270*/  @P0 EXIT ;  /* 0x000000000000094d */ /* 0x000fea0003800000 */
[----:B---3--:R-:W-:Y:S01]  /*1a280*/  STG.E.128 desc[UR22][R2.64+0x80], R8 ;  /* 0x0000800802007986 */ /* 0x008fe2000c101d16 */
[----:B------:R-:W-:Y:S05]  /*1a290*/  EXIT ;  /* 0x000000000000794d */ /* 0x000fea0003800000 */
.L_x_275:
        /* <DEDUP_REMOVED lines=14> */
.L_x_1658:


//--------------------- .text._ZN5flash16flash_fwd_kernelI23Flash_fwd_kernel_traitsILi128ELi128ELi64ELi4ELb0ELb0EN7cutlass6half_tE19Flash_kernel_traitsILi128ELi128ELi64ELi4ES3_EELb0ELb1ELb0ELb0ELb0ELb0ELb1ELb0EEEvNS_16Flash_fwd_paramsE --------------------------
	.section	.text._ZN5flash16flash_fwd_kernelI23Flash_fwd_kernel_traitsILi128ELi128ELi64ELi4ELb0ELb0EN7cutlass6half_tE19Flash_kernel_traitsILi128ELi128ELi64ELi4ES3_EELb0ELb1ELb0ELb0ELb0ELb0ELb1ELb0EEEvNS_16Flash_fwd_paramsE,"ax",@progbits
	.align	128
        .global         _ZN5flash16flash_fwd_kernelI23Flash_fwd_kernel_traitsILi128ELi128ELi64ELi4ELb0ELb0EN7cutlass6half_tE19Flash_kernel_traitsILi128ELi128ELi64ELi4ES3_EELb0ELb1ELb0ELb0ELb0ELb0ELb1ELb0EEEvNS_16Flash_fwd_paramsE
        .type           _ZN5flash16flash_fwd_kernelI23Flash_fwd_kernel_traitsILi128ELi128ELi64ELi4ELb0ELb0EN7cutlass6half_tE19Flash_kernel_traitsILi128ELi128ELi64ELi4ES3_EELb0ELb1ELb0ELb0ELb0ELb0ELb1ELb0EEEvNS_16Flash_fwd_paramsE,@function
        .size           _ZN5flash16flash_fwd_kernelI23Flash_fwd_kernel_traitsILi128ELi128ELi64ELi4ELb0ELb0EN7cutlass6half_tE19Flash_kernel_traitsILi128ELi128ELi64ELi4ES3_EELb0ELb1ELb0ELb0ELb0ELb0ELb1ELb0EEEvNS_16Flash_fwd_paramsE,(.L_x_1659 - _ZN5flash16flash_fwd_kernelI23Flash_fwd_kernel_traitsILi128ELi128ELi64ELi4ELb0ELb0EN7cutlass6half_tE19Flash_kernel_traitsILi128ELi128ELi64ELi4ES3_EELb0ELb1ELb0ELb0ELb0ELb0ELb1ELb0EEEvNS_16Flash_fwd_paramsE)
        .other          _ZN5flash16flash_fwd_kernelI23Flash_fwd_kernel_traitsILi128ELi128ELi64ELi4ELb0ELb0EN7cutlass6half_tE19Flash_kernel_traitsILi128ELi128ELi64ELi4ES3_EELb0ELb1ELb0ELb0ELb0ELb0ELb1ELb0EEEvNS_16Flash_fwd_paramsE,@"STO_CUDA_ENTRY STV_DEFAULT"
_ZN5flash16flash_fwd_kernelI23Flash_fwd_kernel_traitsILi128ELi128ELi64ELi4ELb0ELb0EN7cutlass6half_tE19Flash_kernel_traitsILi128ELi128ELi64ELi4ES3_EELb0ELb1ELb0ELb0ELb0ELb0ELb1ELb0EEEvNS_16Flash_fwd_paramsE:
.text._ZN5flash16flash_fwd_kernelI23Flash_fwd_kernel_traitsILi128ELi128ELi64ELi4ELb0ELb0EN7cutlass6half_tE19Flash_kernel_traitsILi128ELi128ELi64ELi4ES3_EELb0ELb1ELb0ELb0ELb0ELb0ELb1ELb0EEEvNS_16Flash_fwd_paramsE:
        /* <DEDUP_REMOVED lines=73> */
.L_x_276:
        /* <DEDUP_REMOVED lines=49> */
.L_x_278:
        /* <DEDUP_REMOVED lines=56> */
.L_x_280:
[----:B------:R-:W-:Y:S05]  /*0b20*/  BSYNC.RECONVERGENT B0 ;  /* 0x0000000000007941 */ /* 0x000fea0003800200 */
.L_x_279:
        /* <DEDUP_REMOVED lines=21> */
.L_x_282:
[----:B------:R-:W-:Y:S05]  /*0c80*/  BSYNC.RECONVERGENT B0 ;  /* 0x0000000000007941 */ /* 0x000fea0003800200 */
.L_x_281:
        /* <DEDUP_REMOVED lines=21> */
.L_x_284:
[----:B------:R-:W-:Y:S05]  /*0de0*/  BSYNC.RECONVERGENT B0 ;  /* 0x0000000000007941 */ /* 0x000fea0003800200 */
.L_x_283:
        /* <DEDUP_REMOVED lines=20> */
.L_x_286:
[----:B------:R-:W-:Y:S05]  /*0f30*/  BSYNC.RECONVERGENT B0 ;  /* 0x0000000000007941 */ /* 0x000fea0003800200 */
.L_x_285:
        /* <DEDUP_REMOVED lines=20> */
.L_x_288:
[----:B------:R-:W-:Y:S05]  /*1080*/  BSYNC.RECONVERGENT B0 ;  /* 0x0000000000007941 */ /* 0x000fea0003800200 */
.L_x_287:
        /* <DEDUP_REMOVED lines=20> */
.L_x_290:
[----:B------:R-:W-:Y:S05]  /*11d0*/  BSYNC.RECONVERGENT B0 ;  /* 0x0000000000007941 */ /* 0x000fea0003800200 */
.L_x_289:
        /* <DEDUP_REMOVED lines=20> */
.L_x_292:
[----:B------:R-:W-:Y:S05]  /*1320*/  BSYNC.RECONVERGENT B0 ;  /* 0x0000000000007941 */ /* 0x000fea0003800200 */
.L_x_291:
        /* <DEDUP_REMOVED lines=20> */
.L_x_294:
[----:B------:R-:W-:Y:S05]  /*1470*/  BSYNC.RECONVERGENT B0 ;  /* 0x0000000000007941 */ /* 0x000fea0003800200 */
.L_x_293:
        /* <DEDUP_REMOVED lines=10> */
.L_x_296:
[----:B------:R-:W-:Y:S05]  /*1520*/  BSYNC.RECONVERGENT B0 ;  /* 0x0000000000007941 */ /* 0x000fea0003800200 */
.L_x_295:
        /* <DEDUP_REMOVED lines=15> */
.L_x_298:
[----:B------:R-:W-:Y:S05]  /*1620*/  BSYNC.RECONVERGENT B0 ;  /* 0x0000000000007941 */ /* 0x000fea0003800200 */
.L_x_297:
        /* <DEDUP_REMOVED lines=10> */
.L_x_300:
[----:B------:R-:W-:Y:S05]  /*16d0*/  BSYNC.RECONVERGENT B0 ;  /* 0x0000000000007941 */ /* 0x000fea0003800200 */
.L_x_299:
        /* <DEDUP_REMOVED lines=10> */
.L_x_302:
[----:B------:R-:W-:Y:S05]  /*1780*/  BSYNC.RECONVERGENT B0 ;  /* 0x0000000000007941 */ /* 0x000fea0003800200 */
.L_x_301:
        /* <DEDUP_REMOVED lines=10> */
.L_x_304:
[----:B------:R-:W-:Y:S05]  /*1830*/  BSYNC.RECONVERGENT B0 ;  /* 0x0000000000007941 */ /* 0x000fea0003800200 */
.L_x_303:
        /* <DEDUP_REMOVED lines=10> */
.L_x_306:
[----:B------:R-:W-:Y:S05]  /*18e0*/  BSYNC.RECONVERGENT B0 ;  /* 0x0000000000007941 */ /* 0x000fea0003800200 */
.L_x_305:
        /* <DEDUP_REMOVED lines=10> */
.L_x_308:
[----:B------:R-:W-:Y:S05]  /*1990*/  BSYNC.RECONVERGENT B0 ;  /* 0x0000000000007941 */ /* 0x000fea0003800200 */
.L_x_307:
        /* <DEDUP_REMOVED lines=10> */
.L_x_277:
        /* <DEDUP_REMOVED lines=21> */
.L_x_309:
[----:B------:R-:W1:Y:S01]  /*1b90*/  LDCU.64 UR10, c[0x0][0x3b8] ;  /* 0x00007700ff0a77ac */ /* 0x000e620008000a00 */
[----:B------:R-:W-:-:S04]  /*1ba0*/  UIADD3 UR15, UPT, UPT, UR12, UR13, URZ ;  /* 0x0000000d0c0f7290 */ /* 0x000fc8000fffe0ff */
[----:B-1----:R-:W-:Y:S02]  /*1bb0*/  UIMAD.WIDE.U32 UR16, UR15, UR10, URZ ;  /* 0x0000000a0f1072a5 */ /* 0x002fe4000f8e00ff */
[----:B------:R-:W-:-:S04]  /*1bc0*/  UIMAD UR15, UR15, UR11, URZ ;  /* 0x0000000b0f0f72a4 */ /* 0x000fc8000f8e02ff */
[----:B------:R-:W-:Y:S02]  /*1bd0*/  UIADD3 UR15, UPT, UPT, UR17, UR15, URZ ;  /* 0x0000000f110f7290 */ /* 0x000fe4000fffe0ff */
.L_x_310:
        /* <DEDUP_REMOVED lines=39> */
.L_x_311:
[----:B------:R-:W1:Y:S01]  /*1e50*/  LDCU.64 UR8, c[0x0][0x3c0] ;  /* 0x00007800ff0877ac */ /* 0x000e620008000a00 */
[----:B------:R-:W-:-:S04]  /*1e60*/  UIADD3 UR12, UPT, UPT, UR12, UR13, URZ ;  /* 0x0000000d0c0c7290 */ /* 0x000fc8000fffe0ff */
[----:B-1----:R-:W-:Y:S02]  /*1e70*/  UIMAD.WIDE.U32 UR32, UR12, UR8, URZ ;  /* 0x000000080c2072a5 */ /* 0x002fe4000f8e00ff */
[----:B------:R-:W-:-:S04]  /*1e80*/  UIMAD UR12, UR12, UR9, URZ ;  /* 0x000000090c0c72a4 */ /* 0x000fc8000f8e02ff */
[----:B------:R-:W-:-:S12]  /*1e90*/  UIADD3 UR31, UPT, UPT, UR33, UR12, URZ ;  /* 0x0000000c211f7290 */ /* 0x000fd8000fffe0ff */
.L_x_312:
        /* <DEDUP_REMOVED lines=26> */
[----:B------:R-:W5:Y:S01]  /*2040*/  LDCU.64 UR14, c[0x0][0x390] ;  /* 0x00007200ff0e77ac */ /* 0x000f620008000a00 */
        /* <DEDUP_REMOVED lines=16> */
[C---:B------:R-:W-:Y:S01]  /*2150*/  IMAD R0, R6.reuse, UR5, R0 ;  /* 0x0000000506007c24 */ /* 0x040fe2000f8e0200 */
[----:B------:R-:W-:Y:S01]  /*2160*/  UMOV UR5, 0x400 ;  /* 0x0000040000057882 */ /* 0x000fe20000000000 */
[----:B------:R-:W-:Y:S01]  /*2170*/  IMAD.WIDE.U32 R4, R6, UR4, R4 ;  /* 0x0000000406047c25 */ /* 0x000fe2000f8e0004 */
[----:B----4-:R-:W-:-:S02]  /*2180*/  ULEA UR5, UR30, UR5, 0x18 ;  /* 0x000000051e057291 */ /* 0x010fc4000f8ec0ff */
[----:B------:R-:W-:Y:S01]  /*2190*/  USHF.L.U64.HI UR4, UR10, 0x6, UR11 ;  /* 0x000000060a047899 */ /* 0x000fe2000801020b */
[C---:B------:R-:W-:Y:S01]  /*21a0*/  IMAD R7, R6.reuse, UR7, R7 ;  /* 0x0000000706077c24 */ /* 0x040fe2000f8e0207 */
[----:B------:R-:W-:Y:S01]  /*21b0*/  IADD3 R0, PT, PT, R5, R0, RZ ;  /* 0x0000000005007210 */ /* 0x000fe20007ffe0ff */
[----:B------:R-:W-:Y:S01]  /*21c0*/  IMAD.WIDE.U32 R2, R6, UR6, R2 ;  /* 0x0000000606027c25 */ /* 0x000fe2000f8e0002 */
[----:B-----5:R-:W-:Y:S02]  /*21d0*/  LEA R163, P4, R4, UR16, 0x1 ;  /* 0x0000001004a37c11 */ /* 0x020fe4000f8808ff */
[----:B------:R-:W-:Y:S01]  /*21e0*/  LEA R238, R238, UR5, 0x1 ;  /* 0x00000005eeee7c11 */ /* 0x000fe2000f8e08ff */
[----:B------:R-:W-:Y:S01]  /*21f0*/  IMAD.IADD R3, R3, 0x1, R7 ;  /* 0x0000000103037824 */ /* 0x000fe200078e0207 */
[----:B------:R-:W-:Y:S01]  /*2200*/  LEA R17, P0, R2, UR14, 0x1 ;  /* 0x0000000e02117c11 */ /* 0x000fe2000f8008ff */
[----:B------:R1:W-:Y:S01]  /*2210*/  STL [R1+0x2c], R163 ;  /* 0x00002ca301007387 */ /* 0x0003e20000100800 */
[----:B------:R-:W-:Y:S01]  /*2220*/  LEA.HI.X R162, R4, UR17, R0, 0x1, P4 ;  /* 0x0000001104a27c11 */ /* 0x000fe2000a0f0c00 */
[----:B------:R-:W-:Y:S01]  /*2230*/  USHF.L.U32 UR14, UR10, 0x6, URZ ;  /* 0x000000060a0e7899 */ /* 0x000fe200080006ff */
[----:B------:R-:W-:Y:S01]  /*2240*/  LEA.HI.X R16, R2, UR15, R3, 0x1, P0 ;  /* 0x0000000f02107c11 */ /* 0x000fe200080f0c03 */
[----:B------:R1:W-:Y:S01]  /*2250*/  STL [R1+0x5c], R17 ;  /* 0x00005c1101007387 */ /* 0x0003e20000100800 */
[----:B------:R-:W-:-:S02]  /*2260*/  ISETP.GE.AND P0, PT, R12, UR18, PT ;  /* 0x000000120c007c0c */ /* 0x000fc4000bf06270 */
[----:B------:R-:W-:Y:S01]  /*2270*/  MOV R0, UR13 ;  /* 0x0000000d00007c02 */ /* 0x000fe20008000f00 */
[----:B------:R1:W-:Y:S01]  /*2280*/  STL [R1+0x28], R162 ;  /* 0x000028a201007387 */ /* 0x0003e20000100800 */
[----:B------:R-:W-:-:S03]  /*2290*/  ISETP.GE.AND P4, PT, R15, UR18, PT ;  /* 0x000000120f007c0c */ /* 0x000fc6000bf86270 */
[----:B------:R1:W-:Y:S01]  /*22a0*/  STL [R1+0x58], R16 ;  /* 0x0000581001007387 */ /* 0x0003e20000100800 */
[----:B------:R-:W-:-:S03]  /*22b0*/  IMAD R7, R0, UR27, R11 ;  /* 0x0000001b00077c24 */ /* 0x000fc6000f8e020b */
[----:B------:R1:W-:Y:S02]  /*22c0*/  STL [R1+0x74], R164 ;  /* 0x000074a401007387 */ /* 0x0003e40000100800 */
[----:B------:R-:W-:Y:S05]  /*22d0*/  @P0 BRA `(.L_x_314) ;  /* 0x00000000005c0947 */ /* 0x000fea0003800000 */
        /* <DEDUP_REMOVED lines=23> */
.L_x_314:
[----:B------:R-:W-:Y:S05]  /*2450*/  BSYNC.RECONVERGENT B0 ;  /* 0x0000000000007941 */ /* 0x000fea0003800200 */
.L_x_313:
        /* <DEDUP_REMOVED lines=30> */
.L_x_316:
[----:B------:R-:W-:Y:S05]  /*2640*/  BSYNC.RECONVERGENT B0 ;  /* 0x0000000000007941 */ /* 0x000fea0003800200 */
.L_x_315:
        /* <DEDUP_REMOVED lines=30> */
.L_x_318:
[----:B------:R-:W-:Y:S05]  /*2830*/  BSYNC.RECONVERGENT B0 ;  /* 0x0000000000007941 */ /* 0x000fea0003800200 */
.L_x_317:
        /* <DEDUP_REMOVED lines=29> */
.L_x_320:
[----:B------:R-:W-:Y:S05]  /*2a10*/  BSYNC.RECONVERGENT B0 ;  /* 0x0000000000007941 */ /* 0x000fea0003800200 */
.L_x_319:
        /* <DEDUP_REMOVED lines=29> */
.L_x_322:
[----:B------:R-:W-:Y:S05]  /*2bf0*/  BSYNC.RECONVERGENT B0 ;  /* 0x0000000000007941 */ /* 0x000fea0003800200 */
.L_x_321:
        /* <DEDUP_REMOVED lines=29> */
.L_x_324:
[----:B------:R-:W-:Y:S05]  /*2dd0*/  BSYNC.RECONVERGENT B0 ;  /* 0x0000000000007941 */ /* 0x000fea0003800200 */
.L_x_323:
        /* <DEDUP_REMOVED lines=29> */
.L_x_326:
[----:B------:R-:W-:Y:S05]  /*2fb0*/  BSYNC.RECONVERGENT B0 ;  /* 0x0000000000007941 */ /* 0x000fea0003800200 */
.L_x_325:
        /* <DEDUP_REMOVED lines=29> */
.L_x_328:
[----:B------:R-:W-:Y:S05]  /*3190*/  BSYNC.RECONVERGENT B0 ;  /* 0x0000000000007941 */ /* 0x000fea0003800200 */
.L_x_327:
        /* <DEDUP_REMOVED lines=22> */
.L_x_330:
[----:B------:R-:W-:Y:S05]  /*3300*/  BSYNC.RECONVERGENT B0 ;  /* 0x0000000000007941 */ /* 0x000fea0003800200 */
.L_x_329:
        /* <DEDUP_REMOVED lines=21> */
.L_x_332:
[----:B------:R-:W-:Y:S05]  /*3460*/  BSYNC.RECONVERGENT B0 ;  /* 0x0000000000007941 */ /* 0x000fea0003800200 */
.L_x_331:
        /* <DEDUP_REMOVED lines=23> */
.L_x_334:
[----:B------:R-:W-:Y:S05]  /*35e0*/  BSYNC.RECONVERGENT B0 ;  /* 0x0000000000007941 */ /* 0x000fea0003800200 */
.L_x_333:
        /* <DEDUP_REMOVED lines=25> */
.L_x_336:
[----:B------:R-:W-:Y:S05]  /*3780*/  BSYNC.RECONVERGENT B0 ;  /* 0x0000000000007941 */ /* 0x000fea0003800200 */
.L_x_335:
        /* <DEDUP_REMOVED lines=39> */
.L_x_338:
[----:B------:R4:W-:Y:S04]  /*3a00*/  STS.128 [R238+0xc000], RZ ;  /* 0x00c000ffee007388 */ /* 0x0009e80000000c00 */
[----:B------:R4:W-:Y:S02]  /*3a10*/  STS.128 [R238+0xe000], RZ ;  /* 0x00e000ffee007388 */ /* 0x0009e40000000c00 */
.L_x_339:
[----:B------:R-:W-:Y:S05]  /*3a20*/  BSYNC.RECONVERGENT B0 ;  /* 0x0000000000007941 */ /* 0x000fea0003800200 */
.L_x_337:
        /* <DEDUP_REMOVED lines=35> */
.L_x_341:
[----:B------:R-:W-:Y:S05]  /*3c60*/  BSYNC.RECONVERGENT B0 ;  /* 0x0000000000007941 */ /* 0x000fea0003800200 */
.L_x_340:
        /* <DEDUP_REMOVED lines=26> */
.L_x_343:
[----:B------:R-:W-:Y:S05]  /*3e10*/  BSYNC.RECONVERGENT B0 ;  /* 0x0000000000007941 */ /* 0x000fea0003800200 */
.L_x_342:
        /* <DEDUP_REMOVED lines=27> */
.L_x_345:
[----:B------:R-:W-:Y:S05]  /*3fd0*/  BSYNC.RECONVERGENT B0 ;  /* 0x0000000000007941 */ /* 0x000fea0003800200 */
.L_x_344:
[----:B------:R-:W-:Y:S01]  /*3fe0*/  LDSM.16.M88.4 R8, [R28] ;  /* 0x000000001c08783b */ /* 0x000fe20000000200 */
[----:B------:R-:W-:Y:S01]  /*3ff0*/  LOP3.LUT P6, RZ, R234, 0x2, RZ, 0xc0, !PT ;  /* 0x00000002eaff7812 */ /* 0x000fe200078cc0ff */
[----:B------:R-:W5:Y:S01]  /*4000*/  LDCU UR6, c[0x0][0x50c] ;  /* 0x0000a180ff0677ac */ /* 0x000f620008000800 */
[----:B------:R-:W-:Y:S01]  /*4010*/  MOV R133, 0x20 ;  /* 0x0000002000857802 */ /* 0x000fe20000000f00 */
[----:B------:R-:W3:Y:S01]  /*4020*/  LDSM.16.M88.4 R36, [R132+UR5+0x8000] ;  /* 0x008000058424783b */ /* 0x000ee20008000200 */
[----:B-1----:R-:W-:Y:S01]  /*4030*/  IADD3 R2, PT, PT, R132, UR5, RZ ;  /* 0x0000000584027c10 */ /* 0x002fe2000fffe0ff */
[----:B------:R-:W-:Y:S01]  /*4040*/  UISETP.NE.AND UP2, UPT, UR20, 0x1, UPT ;  /* 0x000000011400788c */ /* 0x000fe2000bf45270 */
[----:B------:R-:W-:Y:S01]  /*4050*/  SEL R133, R133, 0xffffffe0, !P6 ;  /* 0xffffffe085857807 */ /* 0x000fe20007000000 */
[----:B--2---:R-:W1:Y:S01]  /*4060*/  LDSM.16.M88.4 R4, [R28+0x2000] ;  /* 0x002000001c04783b */ /* 0x004e620000000200 */
[----:B------:R-:W-:Y:S02]  /*4070*/  LOP3.LUT P0, RZ, R234, 0x4, RZ, 0xc0, !PT ;  /* 0x00000004eaff7812 */ /* 0x000fe4000780c0ff */
[-C--:B------:R-:W-:Y:S01]  /*4080*/  IADD3 R112, PT, PT, R28, R133.reuse, RZ ;  /* 0x000000851c707210 */ /* 0x080fe20007ffe0ff */
[----:B------:R-:W2:Y:S01]  /*4090*/  LDSM.16.M88.4 R32, [R132+UR5+0x8800] ;  /* 0x008800058420783b */ /* 0x000ea20008000200 */
[----:B------:R-:W-:-:S02]  /*40a0*/  IADD3 R3, PT, PT, R2, R133, RZ ;  /* 0x0000008502037210 */ /* 0x000fc40007ffe0ff */
[----:B------:R-:W-:Y:S01]  /*40b0*/  MOV R0, 0x40 ;  /* 0x0000004000007802 */ /* 0x000fe20000000f00 */
[----:B------:R-:W4:Y:S03]  /*40c0*/  LDSM.16.M88.4 R24, [R132+UR5+0x9000] ;  /* 0x009000058418783b */ /* 0x000f260008000200 */
[----:B------:R-:W-:Y:S01]  /*40d0*/  SEL R29, R0, 0xffffffc0, !P0 ;  /* 0xffffffc0001d7807 */ /* 0x000fe20004000000 */
[----:B------:R-:W5:Y:S03]  /*40e0*/  LDSM.16.M88.4 R12, [R132+UR5+0x9800] ;  /* 0x00980005840c783b */ /* 0x000f660008000200 */
[-C--:B------:R-:W-:Y:S01]  /*40f0*/  IADD3 R2, PT, PT, R2, R29.reuse, RZ ;  /* 0x0000001d02027210 */ /* 0x080fe20007ffe0ff */
[----:B------:R-:W-:Y:S03]  /*4100*/  LDSM.16.M88.4 R20, [R112] ;  /* 0x000000007014783b */ /* 0x000fe60000000200 */
[----:B------:R-:W-:Y:S01]  /*4110*/  IADD3 R0, PT, PT, R133, R2, RZ ;  /* 0x0000000285007210 */ /* 0x000fe20007ffe0ff */
[----:B------:R-:W5:Y:S04]  /*4120*/  LDSM.16.M88.4 R40, [R3+0x8000] ;  /* 0x008000000328783b */ /* 0x000f680000000200 */
[----:B------:R-:W5:Y:S04]  /*4130*/  LDSM.16.M88.4 R16, [R112+0x2000] ;  /* 0x002000007010783b */ /* 0x000f680000000200 */
[----:B------:R-:W5:Y:S04]  /*4140*/  LDSM.16.M88.4 R48, [R3+0x8800] ;  /* 0x008800000330783b */ /* 0x000f680000000200 */
[----:B------:R-:W5:Y:S01]  /*4150*/  LDSM.16.M88.4 R44, [R3+0x9000] ;  /* 0x00900000032c783b */ /* 0x000f620000000200 */
[-C--:B---3--:R-:W-:Y:S03]  /*4160*/  HMMA.16816.F32 R64, R8, R36.reuse, RZ ;  /* 0x000000240840723c */ /* 0x088fe600000018ff */
[----:B------:R-:W-:Y:S04]  /*4170*/  STL [R1+0x50], R29 ;  /* 0x0000501d01007387 */ /* 0x000fe80000100800 */
[----:B------:R-:W0:Y:S01]  /*4180*/  LDGDEPBAR ;  /* 0x00000000000079af */ /* 0x000e220000000000 */
[C---:B-1----:R-:W-:Y:S08]  /*4190*/  HMMA.16816.F32 R52, R4.reuse, R36, RZ ;  /* 0x000000240434723c */ /* 0x042ff000000018ff */
[-C--:B------:R-:W-:Y:S08]  /*41a0*/  HMMA.16816.F32 R88, R4, R38.reuse, RZ ;  /* 0x000000260458723c */ /* 0x080ff000000018ff */
[----:B------:R-:W-:Y:S01]  /*41b0*/  HMMA.16816.F32 R116, R8, R38, RZ ;  /* 0x000000260874723c */ /* 0x000fe200000018ff */
[----:B------:R-:W1:Y:S07]  /*41c0*/  LDSM.16.M88.4 R36, [R3+0x9800] ;  /* 0x009800000324783b */ /* 0x000e6e0000000200 */
[C---:B--2---:R-:W-:Y:S08]  /*41d0*/  HMMA.16816.F32 R60, R4.reuse, R32, RZ ;  /* 0x00000020043c723c */ /* 0x044ff000000018ff */
[C---:B----4-:R-:W-:Y:S08]  /*41e0*/  HMMA.16816.F32 R56, R4.reuse, R24, RZ ;  /* 0x000000180438723c */ /* 0x050ff000000018ff */
[C---:B-----5:R-:W-:Y:S08]  /*41f0*/  HMMA.16816.F32 R68, R4.reuse, R12, RZ ;  /* 0x0000000c0444723c */ /* 0x060ff000000018ff */
[C---:B------:R-:W-:Y:S08]  /*4200*/  HMMA.16816.F32 R80, R4.reuse, R34, RZ ;  /* 0x000000220450723c */ /* 0x040ff000000018ff */
[C---:B------:R-:W-:Y:S08]  /*4210*/  HMMA.16816.F32 R96, R4.reuse, R26, RZ ;  /* 0x0000001a0460723c */ /* 0x040ff000000018ff */
[----:B------:R-:W-:Y:S08]  /*4220*/  HMMA.16816.F32 R92, R4, R14, RZ ;  /* 0x0000000e045c723c */ /* 0x000ff000000018ff */
[-C--:B------:R-:W-:Y:S01]  /*4230*/  HMMA.16816.F32 R4, R20, R40.reuse, R64 ;  /* 0x000000281404723c */ /* 0x080fe20000001840 */
[----:B------:R-:W-:Y:S07]  /*4240*/  LDSM.16.M88.4 R64, [R2+0x8800] ;  /* 0x008800000240783b */ /* 0x000fee0000000200 */
[----:B------:R-:W-:Y:S01]  /*4250*/  HMMA.16816.F32 R52, R16, R40, R52 ;  /* 0x000000281034723c */ /* 0x000fe20000001834 */
[----:B------:R-:W-:-:S04]  /*4260*/  IADD3 R41, PT, PT, R28, R29, RZ ;  /* 0x0000001d1c297210 */ /* 0x000fc80007ffe0ff */
[----:B------:R-:W-:-:S03]  /*4270*/  IADD3 R40, PT, PT, R133, R41, RZ ;  /* 0x0000002985287210 */ /* 0x000fc60007ffe0ff */
[C---:B------:R-:W-:Y:S08]  /*4280*/  HMMA.16816.F32 R84, R8.reuse, R24, RZ ;  /* 0x000000180854723c */ /* 0x040ff000000018ff */
[C---:B------:R-:W-:Y:S08]  /*4290*/  HMMA.16816.F32 R76, R8.reuse, R26, RZ ;  /* 0x0000001a084c723c */ /* 0x040ff000000018ff */
[C---:B------:R-:W-:Y:S08]  /*42a0*/  HMMA.16816.F32 R104, R8.reuse, R32, RZ ;  /* 0x000000200868723c */ /* 0x040ff000000018ff */
[C---:B------:R-:W-:Y:S01]  /*42b0*/  HMMA.16816.F32 R100, R8.reuse, R34, RZ ;  /* 0x000000220864723c */ /* 0x040fe200000018ff */
[----:B------:R-:W-:Y:S07]  /*42c0*/  LDSM.16.M88.4 R32, [R2+0x8000] ;  /* 0x008000000220783b */ /* 0x000fee0000000200 */
[C---:B------:R-:W-:Y:S08]  /*42d0*/  HMMA.16816.F32 R72, R8.reuse, R12, RZ ;  /* 0x0000000c0848723c */ /* 0x040ff000000018ff */
[----:B------:R-:W-:Y:S01]  /*42e0*/  HMMA.16816.F32 R24, R8, R14, RZ ;  /* 0x0000000e0818723c */ /* 0x000fe200000018ff */
[----:B------:R-:W-:Y:S04]  /*42f0*/  LDSM.16.M88.4 R8, [R41+0x2000] ;  /* 0x002000002908783b */ /* 0x000fe80000000200 */
[----:B------:R-:W2:Y:S03]  /*4300*/  LDSM.16.M88.4 R12, [R41] ;  /* 0x00000000290c783b */ /* 0x000ea60000000200 */
[C---:B------:R-:W-:Y:S01]  /*4310*/  HMMA.16816.F32 R124, R16.reuse, R48, R60 ;  /* 0x00000030107c723c */ /* 0x040fe2000000183c */
[----:B------:R-:W-:Y:S07]  /*4320*/  LDSM.16.M88.4 R60, [R2+0x9000] ;  /* 0x00900000023c783b */ /* 0x000fee0000000200 */
[C---:B------:R-:W-:Y:S01]  /*4330*/  HMMA.16816.F32 R136, R16.reuse, R44, R56 ;  /* 0x0000002c1088723c */ /* 0x040fe20000001838 */
[----:B------:R-:W-:Y:S07]  /*4340*/  LDSM.16.M88.4 R56, [R0+0x8800] ;  /* 0x008800000038783b */ /* 0x000fee0000000200 */
[C---:B-1----:R-:W-:Y:S08]  /*4350*/  HMMA.16816.F32 R68, R16.reuse, R36, R68 ;  /* 0x000000241044723c */ /* 0x042ff00000001844 */
        /* <DEDUP_REMOVED lines=8> */
[----:B------:R-:W-:Y:S07]  /*43e0*/  LDSM.16.M88.4 R44, [R0+0x8000] ;  /* 0x00800000002c783b */ /* 0x000fee0000000200 */
[C---:B------:R-:W-:Y:S01]  /*43f0*/  HMMA.16816.F32 R84, R20.reuse, R38, R24 ;  /* 0x000000261454723c */ /* 0x040fe20000001818 */
[----:B------:R-:W3:Y:S07]  /*4400*/  LDSM.16.M88.4 R24, [R40] ;  /* 0x000000002818783b */ /* 0x000eee0000000200 */
[C---:B------:R-:W-:Y:S01]  /*4410*/  HMMA.16816.F32 R120, R20.reuse, R36, R72 ;  /* 0x000000241478723c */ /* 0x040fe20000001848 */
[----:B------:R-:W-:Y:S07]  /*4420*/  LDSM.16.M88.4 R36, [R28+0x4000] ;  /* 0x004000001c24783b */ /* 0x000fee0000000200 */
[C---:B------:R-:W-:Y:S08]  /*4430*/  HMMA.16816.F32 R116, R20.reuse, R42, R116 ;  /* 0x0000002a1474723c */ /* 0x040ff00000001874 */
[----:B------:R-:W-:Y:S01]  /*4440*/  HMMA.16816.F32 R108, R20, R50, R100 ;  /* 0x00000032146c723c */ /* 0x000fe20000001864 */
[----:B------:R-:W-:Y:S07]  /*4450*/  LDSM.16.M88.4 R48, [R0+0x9800] ;  /* 0x009800000030783b */ /* 0x000fee0000000200 */
[----:B--2---:R-:W-:Y:S01]  /*4460*/  HMMA.16816.F32 R20, R12, R32, R4 ;  /* 0x000000200c14723c */ /* 0x004fe20000001804 */
[----:B------:R-:W2:Y:S07]  /*4470*/  LDSM.16.M88.4 R4, [R40+0x2000] ;  /* 0x002000002804783b */ /* 0x000eae0000000200 */
[C---:B------:R-:W-:Y:S01]  /*4480*/  HMMA.16816.F32 R76, R8.reuse, R34, R88 ;  /* 0x00000022084c723c */ /* 0x040fe20000001858 */
[----:B------:R-:W4:Y:S07]  /*4490*/  LDSM.16.M88.4 R88, [R132+UR5+0xa000] ;  /* 0x00a000058458783b */ /* 0x000f2e0008000200 */
[C---:B-1----:R-:W-:Y:S08]  /*44a0*/  HMMA.16816.F32 R96, R8.reuse, R16, R68 ;  /* 0x000000100860723c */ /* 0x042ff00000001844 */
[C---:B------:R-:W-:Y:S08]  /*44b0*/  HMMA.16816.F32 R68, R8.reuse, R66, R152 ;  /* 0x000000420844723c */ /* 0x040ff00000001898 */
[C---:B------:R-:W-:Y:S01]  /*44c0*/  HMMA.16816.F32 R80, R8.reuse, R32, R52 ;  /* 0x000000200850723c */ /* 0x040fe20000001834 */
[----:B------:R-:W1:Y:S07]  /*44d0*/  LDSM.16.M88.4 R52, [R0+0x9000] ;  /* 0x009000000034783b */ /* 0x000e6e0000000200 */
[C---:B------:R-:W-:Y:S08]  /*44e0*/  HMMA.16816.F32 R92, R8.reuse, R60, R136 ;  /* 0x0000003c085c723c */ /* 0x040ff00000001888 */
[----:B------:R-:W-:Y:S08]  /*44f0*/  HMMA.16816.F32 R100, R8, R62, R148 ;  /* 0x0000003e0864723c */ /* 0x000ff00000001894 */
[-C--:B------:R-:W-:Y:S08]  /*4500*/  HMMA.16816.F32 R152, R12, R64.reuse, R140 ;  /* 0x000000400c98723c */ /* 0x080ff0000000188c */
[C---:B------:R-:W-:Y:S08]  /*4510*/  HMMA.16816.F32 R72, R8.reuse, R64, R124 ;  /* 0x000000400848723c */ /* 0x040ff0000000187c */
[----:B------:R-:W-:Y:S08]  /*4520*/  HMMA.16816.F32 R148, R8, R18, R144 ;  /* 0x000000120894723c */ /* 0x000ff00000001890 */
[C---:B------:R-:W-:Y:S01]  /*4530*/  HMMA.16816.F32 R156, R12.reuse, R34, R116 ;  /* 0x000000220c9c723c */ /* 0x040fe20000001874 */
[----:B------:R-:W-:Y:S07]  /*4540*/  LDSM.16.M88.4 R32, [R112+0x4000] ;  /* 0x004000007020783b */ /* 0x000fee0000000200 */
[C---:B------:R-:W-:Y:S08]  /*4550*/  HMMA.16816.F32 R140, R12.reuse, R60, R128 ;  /* 0x0000003c0c8c723c */ /* 0x040ff00000001880 */
[----:B------:R-:W-:Y:S01]  /*4560*/  HMMA.16816.F32 R136, R12, R62, R104 ;  /* 0x0000003e0c88723c */ /* 0x000fe20000001868 */
[----:B------:R-:W5:Y:S07]  /*4570*/  LDSM.16.M88.4 R60, [R3+0xa000] ;  /* 0x00a00000033c783b */ /* 0x000f6e0000000200 */
[----:B---3--:R-:W-:Y:S01]  /*4580*/  HMMA.16816.F32 R8, R24, R44, R20 ;  /* 0x0000002c1808723c */ /* 0x008fe20000001814 */
[----:B------:R-:W3:Y:S04]  /*4590*/  LDSM.16.M88.4 R20, [R28+0x6000] ;  /* 0x006000001c14783b */ /* 0x000ee80000000200 */
[----:B------:R-:W-:Y:S03]  /*45a0*/  LDSM.16.M88.4 R28, [R41+0x4000] ;  /* 0x00400000291c783b */ /* 0x000fe60000000200 */
[----:B--2---:R-:W-:Y:S01]  /*45b0*/  HMMA.16816.F32 R116, R4, R58, R68 ;  /* 0x0000003a0474723c */ /* 0x004fe20000001844 */
[----:B------:R-:W2:Y:S07]  /*45c0*/  LDSM.16.M88.4 R68, [R2+0xa000] ;  /* 0x00a000000244783b */ /* 0x000eae0000000200 */
[----:B------:R-:W-:Y:S01]  /*45d0*/  HMMA.16816.F32 R144, R12, R66, R108 ;  /* 0x000000420c90723c */ /* 0x000fe2000000186c */
[----:B------:R-:W2:Y:S07]  /*45e0*/  LDSM.16.M88.4 R64, [R132+UR5+0xa800] ;  /* 0x00a800058440783b */ /* 0x000eae0008000200 */
[----:B----4-:R-:W-:Y:S08]  /*45f0*/  HMMA.16816.F32 R8, R36, R88, R8 ;  /* 0x000000582408723c */ /* 0x010ff00000001808 */
[----:B------:R-:W-:Y:S08]  /*4600*/  HMMA.16816.F32 R108, R12, R16, R120 ;  /* 0x000000100c6c723c */ /* 0x000ff00000001878 */
[C---:B------:R-:W-:Y:S01]  /*4610*/  HMMA.16816.F32 R124, R4.reuse, R46, R76 ;  /* 0x0000002e047c723c */ /* 0x040fe2000000184c */
[----:B------:R-:W4:Y:S07]  /*4620*/  LDSM.16.M88.4 R76, [R132+UR5+0xb000] ;  /* 0x00b00005844c783b */ /* 0x000f2e0008000200 */
[----:B------:R-:W-:Y:S01]  /*4630*/  HMMA.16816.F32 R120, R4, R56, R72 ;  /* 0x000000380478723c */ /* 0x000fe20000001848 */
[----:B------:R-:W4:Y:S07]  /*4640*/  LDSM.16.M88.4 R72, [R132+UR5+0xb800] ;  /* 0x00b800058448783b */ /* 0x000f2e0008000200 */
[----:B------:R-:W-:Y:S01]  /*4650*/  HMMA.16816.F32 R12, R12, R18, R84 ;  /* 0x000000120c0c723c */ /* 0x000fe20000001854 */
[----:B------:R3:W4:Y:S07]  /*4660*/  LDSM.16.M88.4 R16, [R112+0x6000] ;  /* 0x006000007010783b */ /* 0x00072e0000000200 */
[C---:B------:R-:W-:Y:S08]  /*4670*/  HMMA.16816.F32 R128, R4.reuse, R44, R80 ;  /* 0x0000002c0480723c */ /* 0x040ff00000001850 */
[C---:B-1----:R-:W-:Y:S08]  /*4680*/  HMMA.16816.F32 R104, R4.reuse, R52, R92 ;  /* 0x000000340468723c */ /* 0x042ff0000000185c */
[C---:B------:R-:W-:Y:S08]  /*4690*/  HMMA.16816.F32 R100, R4.reuse, R54, R100 ;  /* 0x000000360464723c */ /* 0x040ff00000001864 */
[C---:B------:R-:W-:Y:S08]  /*46a0*/  HMMA.16816.F32 R96, R4.reuse, R48, R96 ;  /* 0x000000300460723c */ /* 0x040ff00000001860 */
[----:B------:R-:W-:Y:S08]  /*46b0*/  HMMA.16816.F32 R84, R4, R50, R148 ;  /* 0x000000320454723c */ /* 0x000ff00000001894 */
[----:B------:R-:W-:Y:S01]  /*46c0*/  HMMA.16816.F32 R80, R24, R46, R156 ;  /* 0x0000002e1850723c */ /* 0x000fe2000000189c */
[----:B------:R-:W-:Y:S07]  /*46d0*/  LDSM.16.M88.4 R44, [R0+0xa000] ;  /* 0x00a00000002c783b */ /* 0x000fee0000000200 */
[----:B-----5:R-:W-:Y:S01]  /*46e0*/  HMMA.16816.F32 R4, R32, R60, R8 ;  /* 0x0000003c2004723c */ /* 0x020fe20000001808 */
[----:B------:R-:W1:Y:S07]  /*46f0*/  LDSM.16.M88.4 R8, [R40+0x4000] ;  /* 0x004000002808783b */ /* 0x000e6e0000000200 */
[C---:B---3--:R-:W-:Y:S08]  /*4700*/  HMMA.16816.F32 R112, R24.reuse, R48, R108 ;  /* 0x000000301870723c */ /* 0x048ff0000000186c */
[C---:B------:R-:W-:Y:S08]  /*4710*/  HMMA.16816.F32 R92, R24.reuse, R56, R152 ;  /* 0x00000038185c723c */ /* 0x040ff00000001898 */
[C---:B------:R-:W-:Y:S08]  /*4720*/  HMMA.16816.F32 R144, R24.reuse, R58, R144 ;  /* 0x0000003a1890723c */ /* 0x040ff00000001890 */
[C---:B------:R-:W-:Y:S08]  /*4730*/  HMMA.16816.F32 R140, R24.reuse, R52, R140 ;  /* 0x00000034188c723c */ /* 0x040ff0000000188c */
[C---:B------:R-:W-:Y:S08]  /*4740*/  HMMA.16816.F32 R136, R24.reuse, R54, R136 ;  /* 0x000000361888723c */ /* 0x040ff00000001888 */
[----:B------:R-:W-:Y:S01]  /*4750*/  HMMA.16816.F32 R108, R24, R50, R12 ;  /* 0x00000032186c723c */ /* 0x000fe2000000180c */
[----:B------:R-:W3:Y:S07]  /*4760*/  LDSM.16.M88.4 R12, [R41+0x6000] ;  /* 0x00600000290c783b */ /* 0x000eee0000000200 */
[----:B------:R-:W-:Y:S08]  /*4770*/  HMMA.16816.F32 R24, R20, R88, R128 ;  /* 0x000000581418723c */ /* 0x000ff00000001880 */
[----:B--2---:R-:W-:Y:S01]  /*4780*/  HMMA.16816.F32 R52, R28, R68, R4 ;  /* 0x000000441c34723c */ /* 0x004fe20000001804 */
[----:B------:R2:W5:Y:S07]  /*4790*/  LDSM.16.M88.4 R4, [R40+0x6000] ;  /* 0x006000002804783b */ /* 0x00056e0000000200 */
[C---:B------:R-:W-:Y:S08]  /*47a0*/  HMMA.16816.F32 R48, R20.reuse, R90, R124 ;  /* 0x0000005a1430723c */ /* 0x040ff0000000187c */
[C---:B------:R-:W-:Y:S08]  /*47b0*/  HMMA.16816.F32 R120, R20.reuse, R64, R120 ;  /* 0x000000401478723c */ /* 0x040ff00000001878 */
[C---:B------:R-:W-:Y:S08]  /*47c0*/  HMMA.16816.F32 R116, R20.reuse, R66, R116 ;  /* 0x000000421474723c */ /* 0x040ff00000001874 */
[C---:B----4-:R-:W-:Y:S08]  /*47d0*/  HMMA.16816.F32 R104, R20.reuse, R76, R104 ;  /* 0x0000004c1468723c */ /* 0x050ff00000001868 */
[C---:B------:R-:W-:Y:S08]  /*47e0*/  HMMA.16816.F32 R100, R20.reuse, R78, R100 ;  /* 0x0000004e1464723c */ /* 0x040ff00000001864 */
[C---:B------:R-:W-:Y:S08]  /*47f0*/  HMMA.16816.F32 R124, R20.reuse, R72, R96 ;  /* 0x00000048147c723c */ /* 0x040ff00000001860 */
[----:B------:R-:W-:Y:S08]  /*4800*/  HMMA.16816.F32 R128, R20, R74, R84 ;  /* 0x0000004a1480723c */ /* 0x000ff00000001854 */
[----:B------:R-:W-:Y:S08]  /*4810*/  HMMA.16816.F32 R56, R36, R90, R80 ;  /* 0x0000005a2438723c */ /* 0x000ff00000001850 */
[----:B------:R-:W-:Y:S01]  /*4820*/  HMMA.16816.F32 R20, R16, R60, R24 ;  /* 0x0000003c1014723c */ /* 0x000fe20000001818 */
[----:B------:R-:W4:Y:S07]  /*4830*/  LDSM.16.M88.4 R24, [R3+0xa800] ;  /* 0x00a800000318783b */ /* 0x000f2e0000000200 */
[----:B-1----:R-:W-:Y:S08]  /*4840*/  HMMA.16816.F32 R80, R8, R44, R52 ;  /* 0x0000002c0850723c */ /* 0x002ff00000001834 */
[-C--:B------:R-:W-:Y:S08]  /*4850*/  HMMA.16816.F32 R48, R16, R62.reuse, R48 ;  /* 0x0000003e1030723c */ /* 0x080ff00000001830 */
[----:B--2---:R-:W-:Y:S08]  /*4860*/  HMMA.16816.F32 R40, R32, R62, R56 ;  /* 0x0000003e2028723c */ /* 0x004ff00000001838 */
[----:B---3--:R-:W-:Y:S08]  /*4870*/  HMMA.16816.F32 R20, R12, R68, R20 ;  /* 0x000000440c14723c */ /* 0x008ff00000001814 */
[C---:B------:R-:W-:Y:S08]  /*4880*/  HMMA.16816.F32 R96, R36.reuse, R76, R140 ;  /* 0x0000004c2460723c */ /* 0x040ff0000000188c */
[C---:B------:R-:W-:Y:S08]  /*4890*/  HMMA.16816.F32 R92, R36.reuse, R64, R92 ;  /* 0x00000040245c723c */ /* 0x040ff0000000185c */
[C---:B------:R-:W-:Y:S08]  /*48a0*/  HMMA.16816.F32 R84, R36.reuse, R66, R144 ;  /* 0x000000422454723c */ /* 0x040ff00000001890 */
[C---:B------:R-:W-:Y:S08]  /*48b0*/  HMMA.16816.F32 R76, R36.reuse, R78, R136 ;  /* 0x0000004e244c723c */ /* 0x040ff00000001888 */
[C---:B------:R-:W-:Y:S08]  /*48c0*/  HMMA.16816.F32 R112, R36.reuse, R72, R112 ;  /* 0x000000482470723c */ /* 0x040ff00000001870 */
[----:B------:R-:W-:Y:S01]  /*48d0*/  HMMA.16816.F32 R108, R36, R74, R108 ;  /* 0x0000004a246c723c */ /* 0x000fe2000000186c */
[----:B------:R-:W-:-:S04]  /*48e0*/  FMUL.FTZ R36, R80, UR6 ;  /* 0x0000000650247c20 */ /* 0x000fc80008410000 */
[----:B------:R1:W2:Y:S03]  /*48f0*/  MUFU.TANH R138, R36 ;  /* 0x00000024008a7308 */ /* 0x0002a60000002400 */
[-C--:B------:R-:W-:Y:S01]  /*4900*/  HMMA.16816.F32 R60, R12, R70.reuse, R48 ;  /* 0x000000460c3c723c */ /* 0x080fe20000001830 */
[----:B------:R-:W-:Y:S07]  /*4910*/  LDSM.16.M88.4 R48, [R3+0xb800] ;  /* 0x00b800000330783b */ /* 0x000fee0000000200 */
[----:B------:R-:W-:Y:S01]  /*4920*/  HMMA.16816.F32 R40, R28, R70, R40 ;  /* 0x000000461c28723c */ /* 0x000fe20000001828 */
[----:B-1----:R-:W-:-:S07]  /*4930*/  FMUL.FTZ R36, R81, UR6 ;  /* 0x0000000651247c20 */ /* 0x002fce0008410000 */
[C---:B-----5:R-:W-:Y:S01]  /*4940*/  HMMA.16816.F32 R52, R4.reuse, R44, R20 ;  /* 0x0000002c0434723c */ /* 0x060fe20000001814 */
[----:B------:R1:W3:Y:S01]  /*4950*/  LDSM.16.M88.4 R20, [R3+0xb000] ;  /* 0x00b000000314783b */ /* 0x0002e20000000200 */
[----:B------:R5:W1:Y:S06]  /*4960*/  MUFU.TANH R135, R36 ;  /* 0x0000002400877308 */ /* 0x000a6c0000002400 */
[-C--:B------:R-:W-:Y:S08]  /*4970*/  HMMA.16816.F32 R60, R4, R46.reuse, R60 ;  /* 0x0000002e043c723c */ /* 0x080ff0000000183c */
[----:B------:R-:W-:Y:S01]  /*4980*/  HMMA.16816.F32 R44, R8, R46, R40 ;  /* 0x0000002e082c723c */ /* 0x000fe20000001828 */
[----:B------:R-:W-:Y:S01]  /*4990*/  LDSM.16.M88.4 R40, [R0+0xa800] ;  /* 0x00a800000028783b */ /* 0x000fe20000000200 */
[----:B-----5:R-:W-:Y:S01]  /*49a0*/  FMUL.FTZ R36, R82, UR6 ;  /* 0x0000000652247c20 */ /* 0x020fe20008410000 */
[----:B-1----:R-:W-:-:S03]  /*49b0*/  FMUL.FTZ R3, R83, UR6 ;  /* 0x0000000653037c20 */ /* 0x002fc60008410000 */
[----:B------:R1:W1:Y:S02]  /*49c0*/  MUFU.TANH R140, R36 ;  /* 0x00000024008c7308 */ /* 0x0002640000002400 */
[-C--:B----4-:R-:W-:Y:S06]  /*49d0*/  HMMA.16816.F32 R56, R32, R24.reuse, R92 ;  /* 0x000000182038723c */ /* 0x090fec000000185c */
[----:B------:R4:W2:Y:S02]  /*49e0*/  MUFU.TANH R137, R3 ;  /* 0x0000000300897308 */ /* 0x0008a40000002400 */
[C---:B------:R-:W-:Y:S08]  /*49f0*/  HMMA.16816.F32 R64, R16.reuse, R24, R120 ;  /* 0x000000181040723c */ /* 0x040ff00000001878 */
[C---:B------:R-:W-:Y:S01]  /*4a00*/  HMMA.16816.F32 R68, R16.reuse, R26, R116 ;  /* 0x0000001a1044723c */ /* 0x040fe20000001874 */
[----:B-1----:R-:W1:Y:S07]  /*4a10*/  LDSM.16.M88.4 R36, [R2+0xa800] ;  /* 0x00a800000224783b */ /* 0x002e6e0000000200 */
[----:B---3--:R-:W-:Y:S01]  /*4a20*/  HMMA.16816.F32 R92, R16, R22, R100 ;  /* 0x00000016105c723c */ /* 0x008fe20000001864 */
[----:B----4-:R-:W-:-:S04]  /*4a30*/  FMUL.FTZ R3, R52, UR6 ;  /* 0x0000000634037c20 */ /* 0x010fc80008410000 */
[----:B------:R3:W4:Y:S03]  /*4a40*/  MUFU.TANH R141, R3 ;  /* 0x00000003008d7308 */ /* 0x0007260000002400 */
[C---:B------:R-:W-:Y:S08]  /*4a50*/  HMMA.16816.F32 R80, R16.reuse, R20, R104 ;  /* 0x000000141050723c */ /* 0x040ff00000001868 */
[----:B------:R-:W-:Y:S01]  /*4a60*/  HMMA.16816.F32 R100, R16, R48, R124 ;  /* 0x000000301064723c */ /* 0x000fe2000000187c */
[----:B---3--:R-:W-:-:S07]  /*4a70*/  FMUL.FTZ R3, R53, UR6 ;  /* 0x0000000635037c20 */ /* 0x008fce0008410000 */
[----:B------:R-:W-:Y:S01]  /*4a80*/  HMMA.16816.F32 R88, R16, R50, R128 ;  /* 0x000000321058723c */ /* 0x000fe20000001880 */
[----:B------:R3:W2:Y:S07]  /*4a90*/  MUFU.TANH R139, R3 ;  /* 0x00000003008b7308 */ /* 0x0006ae0000002400 */
[----:B------:R-:W-:Y:S08]  /*4aa0*/  HMMA.16816.F32 R76, R32, R22, R76 ;  /* 0x00000016204c723c */ /* 0x000ff0000000184c */
[----:B-1----:R-:W-:Y:S01]  /*4ab0*/  HMMA.16816.F32 R16, R12, R36, R64 ;  /* 0x000000240c10723c */ /* 0x002fe20000001840 */
[----:B---3--:R-:W-:-:S07]  /*4ac0*/  FMUL.FTZ R3, R54, UR6 ;  /* 0x0000000636037c20 */ /* 0x008fce0008410000 */
[C---:B------:R-:W-:Y:S01]  /*4ad0*/  HMMA.16816.F32 R64, R32.reuse, R20, R96 ;  /* 0x000000142040723c */ /* 0x040fe20000001860 */
[----:B------:R1:W3:Y:S01]  /*4ae0*/  MUFU.TANH R136, R3 ;  /* 0x0000000300887308 */ /* 0x0002e20000002400 */
[----:B------:R-:W-:Y:S06]  /*4af0*/  LDSM.16.M88.4 R20, [R2+0xb800] ;  /* 0x00b800000214783b */ /* 0x000fec0000000200 */
[----:B------:R-:W-:Y:S01]  /*4b00*/  HMMA.16816.F32 R72, R32, R48, R112 ;  /* 0x000000302048723c */ /* 0x000fe20000001870 */
[----:B-1----:R-:W-:-:S07]  /*4b10*/  FMUL.FTZ R3, R55, UR6 ;  /* 0x0000000637037c20 */ /* 0x002fce0008410000 */
[----:B------:R-:W-:Y:S01]  /*4b20*/  HMMA.16816.F32 R52, R28, R36, R56 ;  /* 0x000000241c34723c */ /* 0x000fe20000001838 */
[----:B------:R1:W1:Y:S07]  /*4b30*/  MUFU.TANH R123, R3 ;  /* 0x00000003007b7308 */ /* 0x00026e0000002400 */
[----:B------:R-:W-:Y:S01]  /*4b40*/  HMMA.16816.F32 R56, R4, R40, R16 ;  /* 0x000000280438723c */ /* 0x000fe20000001810 */
[----:B-1----:R-:W-:-:S11]  /*4b50*/  FMUL.FTZ R3, R44, UR6 ;  /* 0x000000062c037c20 */ /* 0x002fd60008410000 */
[----:B------:R-:W-:Y:S01]  /*4b60*/  HMMA.16816.F32 R52, R8, R40, R52 ;  /* 0x000000280834723c */ /* 0x000fe20000001834 */
[----:B------:R1:W1:Y:S02]  /*4b70*/  MUFU.TANH R119, R3 ;  /* 0x0000000300777308 */ /* 0x0002640000002400 */
[----:B-1----:R-:W-:-:S06]  /*4b80*/  FMUL.FTZ R3, R45, UR6 ;  /* 0x000000062d037c20 */ /* 0x002fcc0008410000 */
[----:B------:R1:W1:Y:S02]  /*4b90*/  MUFU.TANH R116, R3 ;  /* 0x0000000300747308 */ /* 0x0002640000002400 */
[----:B-1----:R-:W-:-:S06]  /*4ba0*/  FMUL.FTZ R3, R46, UR6 ;  /* 0x000000062e037c20 */ /* 0x002fcc0008410000 */
[----:B------:R1:W1:Y:S02]  /*4bb0*/  MUFU.TANH R120, R3 ;  /* 0x0000000300787308 */ /* 0x0002640000002400 */
[----:B-1----:R-:W-:Y:S02]  /*4bc0*/  FMUL.FTZ R3, R47, UR6 ;  /* 0x000000062f037c20 */ /* 0x002fe40008410000 */
[----:B------:R-:W-:Y:S01]  /*4bd0*/  HMMA.16816.F32 R44, R32, R26, R84 ;  /* 0x0000001a202c723c */ /* 0x000fe20000001854 */
[----:B------:R1:W5:Y:S03]  /*4be0*/  LDSM.16.M88.4 R24, [R2+0xb000] ;  /* 0x00b000000218783b */ /* 0x0003660000000200 */
[----:B------:R4:W1:Y:S02]  /*4bf0*/  MUFU.TANH R117, R3 ;  /* 0x0000000300757308 */ /* 0x0008640000002400 */
[----:B----4-:R-:W-:-:S14]  /*4c00*/  FMUL.FTZ R3, R60, UR6 ;  /* 0x000000063c037c20 */ /* 0x010fdc0008410000 */
[----:B------:R-:W-:Y:S01]  /*4c10*/  HMMA.16816.F32 R16, R28, R38, R44 ;  /* 0x000000261c10723c */ /* 0x000fe2000000182c */
[----:B------:R4:W2:Y:S01]  /*4c20*/  MUFU.TANH R122, R3 ;  /* 0x00000003007a7308 */ /* 0x0008a20000002400 */
[----:B-1----:R-:W-:-:S06]  /*4c30*/  FMUL.FTZ R2, R57, UR6 ;  /* 0x0000000639027c20 */ /* 0x002fcc0008410000 */
[----:B------:R-:W-:Y:S01]  /*4c40*/  HMMA.16816.F32 R36, R12, R38, R68 ;  /* 0x000000260c24723c */ /* 0x000fe20000001844 */
[----:B------:R1:W1:Y:S07]  /*4c50*/  MUFU.TANH R104, R2 ;  /* 0x0000000200687308 */ /* 0x00026e0000002400 */
[----:B-----5:R-:W-:Y:S01]  /*4c60*/  HMMA.16816.F32 R44, R28, R24, R64 ;  /* 0x000000181c2c723c */ /* 0x020fe20000001840 */
[----:B----4-:R-:W-:-:S04]  /*4c70*/  FMUL.FTZ R3, R61, UR6 ;  /* 0x000000063d037c20 */ /* 0x010fc80008410000 */
[----:B------:R4:W2:Y:S07]  /*4c80*/  MUFU.TANH R121, R3 ;  /* 0x0000000300797308 */ /* 0x0008ae0000002400 */
[----:B------:R-:W-:Y:S01]  /*4c90*/  HMMA.16816.F32 R36, R4, R42, R36 ;  /* 0x0000002a0424723c */ /* 0x000fe20000001824 */
[----:B-1----:R-:W-:-:S04]  /*4ca0*/  FMUL.FTZ R2, R58, UR6 ;  /* 0x000000063a027c20 */ /* 0x002fc80008410000 */
[----:B------:R1:W1:Y:S03]  /*4cb0*/  MUFU.TANH R97, R2 ;  /* 0x0000000200617308 */ /* 0x0002660000002400 */
[----:B------:R-:W-:Y:S01]  /*4cc0*/  HMMA.16816.F32 R68, R12, R24, R80 ;  /* 0x000000180c44723c */ /* 0x000fe20000001850 */
[----:B----4-:R-:W-:-:S07]  /*4cd0*/  FMUL.FTZ R3, R62, UR6 ;  /* 0x000000063e037c20 */ /* 0x010fce0008410000 */
[----:B------:R-:W-:Y:S01]  /*4ce0*/  HMMA.16816.F32 R64, R12, R20, R100 ;  /* 0x000000140c40723c */ /* 0x000fe20000001864 */
[----:B------:R4:W2:Y:S01]  /*4cf0*/  MUFU.TANH R118, R3 ;  /* 0x0000000300767308 */ /* 0x0008a20000002400 */
[----:B-1----:R-:W-:-:S07]  /*4d00*/  FMUL.FTZ R2, R59, UR6 ;  /* 0x000000063b027c20 */ /* 0x002fce0008410000 */
[----:B------:R-:W1:Y:S01]  /*4d10*/  MUFU.TANH R87, R2 ;  /* 0x0000000200577308 */ /* 0x000e620000002400 */
[----:B----4-:R-:W-:Y:S02]  /*4d20*/  FMUL.FTZ R3, R63, UR6 ;  /* 0x000000063f037c20 */ /* 0x010fe40008410000 */
[----:B------:R-:W-:Y:S05]  /*4d30*/  HMMA.16816.F32 R60, R12, R22, R88 ;  /* 0x000000160c3c723c */ /* 0x000fea0000001858 */
[----:B------:R4:W1:Y:S02]  /*4d40*/  MUFU.TANH R107, R3 ;  /* 0x00000003006b7308 */ /* 0x0008640000002400 */
[----:B----4-:R-:W-:-:S06]  /*4d50*/  FMUL.FTZ R3, R52, UR6 ;  /* 0x0000000634037c20 */ /* 0x010fcc0008410000 */
[----:B------:R4:W1:Y:S02]  /*4d60*/  MUFU.TANH R99, R3 ;  /* 0x0000000300637308 */ /* 0x0008640000002400 */
[----:B----4-:R-:W-:-:S06]  /*4d70*/  FMUL.FTZ R3, R53, UR6 ;  /* 0x0000000635037c20 */ /* 0x010fcc0008410000 */
[----:B------:R4:W1:Y:S02]  /*4d80*/  MUFU.TANH R96, R3 ;  /* 0x0000000300607308 */ /* 0x0008640000002400 */
[----:B----4-:R-:W-:-:S06]  /*4d90*/  FMUL.FTZ R3, R54, UR6 ;  /* 0x0000000636037c20 */ /* 0x010fcc0008410000 */
[----:B------:R4:W1:Y:S02]  /*4da0*/  MUFU.TANH R105, R3 ;  /* 0x0000000300697308 */ /* 0x0008640000002400 */
[----:B----4-:R-:W-:Y:S02]  /*4db0*/  FMUL.FTZ R3, R55, UR6 ;  /* 0x0000000637037c20 */ /* 0x010fe40008410000 */
[----:B------:R-:W-:Y:S04]  /*4dc0*/  HMMA.16816.F32 R52, R32, R50, R108 ;  /* 0x000000322034723c */ /* 0x000fe8000000186c */
[----:B------:R4:W1:Y:S04]  /*4dd0*/  MUFU.TANH R98, R3 ;  /* 0x0000000300627308 */ /* 0x0008680000002400 */
[----:B------:R-:W-:Y:S01]  /*4de0*/  HMMA.16816.F32 R32, R8, R42, R16 ;  /* 0x0000002a0820723c */ /* 0x000fe20000001810 */
[----:B------:R-:W5:Y:S07]  /*4df0*/  LDSM.16.M88.4 R16, [R0+0xb000] ;  /* 0x00b000000010783b */ /* 0x000f6e0000000200 */
[----:B------:R-:W-:Y:S01]  /*4e00*/  HMMA.16816.F32 R48, R12, R26, R92 ;  /* 0x0000001a0c30723c */ /* 0x000fe2000000185c */
[----:B------:R3:W2:Y:S01]  /*4e10*/  LDSM.16.M88.4 R12, [R0+0xb800] ;  /* 0x00b80000000c783b */ /* 0x0006a20000000200 */
[----:B------:R-:W-:-:S04]  /*4e20*/  DEPBAR.LE SB0, 0x0 ;  /* 0x000080000000791a */ /* 0x000fc80000000000 */
[----:B----4-:R-:W-:Y:S02]  /*4e30*/  FMUL.FTZ R3, R56, UR6 ;  /* 0x0000000638037c20 */ /* 0x010fe40008410000 */
[----:B------:R-:W-:Y:S02]  /*4e40*/  HMMA.16816.F32 R56, R28, R20, R72 ;  /* 0x000000141c38723c */ /* 0x000fe40000001848 */
[----:B------:R-:W4:Y:S01]  /*4e50*/  MUFU.TANH R106, R3 ;  /* 0x00000003006a7308 */ /* 0x000f220000002400 */
[----:B------:R-:W-:-:S05]  /*4e60*/  FMUL.FTZ R2, R32, UR6 ;  /* 0x0000000620027c20 */ /* 0x000fca0008410000 */
[----:B------:R-:W-:Y:S02]  /*4e70*/  HMMA.16816.F32 R40, R28, R26, R76 ;  /* 0x0000001a1c28723c */ /* 0x000fe4000000184c */
[----:B------:R1:W1:Y:S01]  /*4e80*/  MUFU.TANH R83, R2 ;  /* 0x0000000200537308 */ /* 0x0002620000002400 */
[----:B---3--:R-:W-:-:S05]  /*4e90*/  FMUL.FTZ R0, R37, UR6 ;  /* 0x0000000625007c20 */ /* 0x008fca0008410000 */
[----:B------:R-:W-:Y:S02]  /*4ea0*/  HMMA.16816.F32 R52, R28, R22, R52 ;  /* 0x000000161c34723c */ /* 0x000fe40000001834 */
[----:B------:R3:W2:Y:S06]  /*4eb0*/  MUFU.TANH R85, R0 ;  /* 0x0000000000557308 */ /* 0x0006ac0000002400 */
[----:B-----5:R-:W-:Y:S01]  /*4ec0*/  HMMA.16816.F32 R20, R4, R16, R68 ;  /* 0x000000100414723c */ /* 0x020fe20000001844 */
[----:B-1----:R-:W-:-:S04]  /*4ed0*/  FMUL.FTZ R2, R33, UR6 ;  /* 0x0000000621027c20 */ /* 0x002fc80008410000 */
[----:B------:R1:W1:Y:S03]  /*4ee0*/  MUFU.TANH R80, R2 ;  /* 0x0000000200507308 */ /* 0x0002660000002400 */
[----:B------:R-:W-:Y:S01]  /*4ef0*/  HMMA.16816.F32 R28, R4, R18, R48 ;  /* 0x00000012041c723c */ /* 0x000fe20000001830 */
[----:B---3--:R-:W-:-:S07]  /*4f00*/  FMUL.FTZ R0, R38, UR6 ;  /* 0x0000000626007c20 */ /* 0x008fce0008410000 */
[----:B--2---:R-:W-:Y:S01]  /*4f10*/  HMMA.16816.F32 R24, R4, R14, R60 ;  /* 0x0000000e0418723c */ /* 0x004fe2000000183c */
[----:B------:R2:W3:Y:S02]  /*4f20*/  MUFU.TANH R76, R0 ;  /* 0x00000000004c7308 */ /* 0x0004e40000002400 */
[----:B------:R-:W-:Y:S01]  /*4f30*/  FMUL.FTZ R23, R23, UR6 ;  /* 0x0000000617177c20 */ /* 0x000fe20008410000 */
[----:B-1----:R-:W-:-:S05]  /*4f40*/  FMUL.FTZ R2, R34, UR6 ;  /* 0x0000000622027c20 */ /* 0x002fca0008410000 */
[----:B------:R-:W1:Y:S02]  /*4f50*/  MUFU.TANH R63, R23 ;  /* 0x00000017003f7308 */ /* 0x000e640000002400 */
[----:B------:R-:W-:Y:S01]  /*4f60*/  FMUL.FTZ R50, R28, UR6 ;  /* 0x000000061c327c20 */ /* 0x000fe20008410000 */
[----:B------:R-:W-:Y:S01]  /*4f70*/  VIMNMX R28, PT, PT, R134, UR25, PT ;  /* 0x00000019861c7c48 */ /* 0x000fe2000bfe0100 */
[----:B------:R-:W-:Y:S01]  /*4f80*/  FMUL.FTZ R49, R29, UR6 ;  /* 0x000000061d317c20 */ /* 0x000fe20008410000 */
[----:B------:R-:W-:-:S03]  /*4f90*/  FMUL.FTZ R48, R30, UR6 ;  /* 0x000000061e307c20 */ /* 0x000fc60008410000 */
[----:B------:R5:W1:Y:S01]  /*4fa0*/  MUFU.TANH R84, R2 ;  /* 0x0000000200547308 */ /* 0x000a620000002400 */
[----:B--2---:R-:W-:Y:S01]  /*4fb0*/  FMUL.FTZ R0, R39, UR6 ;  /* 0x0000000627007c20 */ /* 0x004fe20008410000 */
[----:B------:R-:W-:Y:S01]  /*4fc0*/  FMUL.FTZ R61, R26, UR6 ;  /* 0x000000061a3d7c20 */ /* 0x000fe20008410000 */
[----:B------:R-:W-:Y:S01]  /*4fd0*/  FMUL.FTZ R62, R27, UR6 ;  /* 0x000000061b3e7c20 */ /* 0x000fe20008410000 */
[----:B------:R-:W-:-:S04]  /*4fe0*/  FMUL.FTZ R51, R24, UR6 ;  /* 0x0000000618337c20 */ /* 0x000fc80008410000 */
[----:B------:R2:W1:Y:S01]  /*4ff0*/  MUFU.TANH R81, R0 ;  /* 0x0000000000517308 */ /* 0x0004620000002400 */
[----:B-----5:R-:W-:Y:S02]  /*5000*/  FMUL.FTZ R2, R35, UR6 ;  /* 0x0000000623027c20 */ /* 0x020fe40008410000 */
[----:B------:R-:W-:Y:S05]  /*5010*/  HMMA.16816.F32 R32, R8, R16, R44 ;  /* 0x000000100820723c */ /* 0x000fea000000182c */
[----:B------:R5:W1:Y:S03]  /*5020*/  MUFU.TANH R82, R2 ;  /* 0x0000000200527308 */ /* 0x000a660000002400 */
[-C--:B------:R-:W-:Y:S08]  /*5030*/  HMMA.16816.F32 R44, R4, R12.reuse, R64 ;  /* 0x0000000c042c723c */ /* 0x080ff00000001840 */
[----:B------:R-:W-:Y:S01]  /*5040*/  HMMA.16816.F32 R4, R8, R12, R56 ;  /* 0x0000000c0804723c */ /* 0x000fe20000001838 */
[----:B------:R-:W-:-:S02]  /*5050*/  FMUL.FTZ R59, R25, UR6 ;  /* 0x00000006193b7c20 */ /* 0x000fc40008410000 */
[----:B--2---:R-:W-:Y:S01]  /*5060*/  FMUL.FTZ R0, R32, UR6 ;  /* 0x0000000620007c20 */ /* 0x004fe20008410000 */
[----:B-----5:R-:W-:Y:S01]  /*5070*/  FMUL.FTZ R2, R36, UR6 ;  /* 0x0000000624027c20 */ /* 0x020fe20008410000 */
[----:B------:R-:W-:Y:S01]  /*5080*/  SHF.L.U32 R36, R234, 0x1, RZ ;  /* 0x00000001ea247819 */ /* 0x000fe200000006ff */
[----:B------:R-:W-:Y:S01]  /*5090*/  FMUL.FTZ R35, R35, UR6 ;  /* 0x0000000623237c20 */ /* 0x000fe20008410000 */
[----:B------:R2:W1:Y:S01]  /*50a0*/  MUFU.TANH R72, R0 ;  /* 0x0000000000487308 */ /* 0x0004620000002400 */
[C---:B------:R-:W-:Y:S01]  /*50b0*/  HMMA.16816.F32 R16, R8.reuse, R18, R40 ;  /* 0x000000120810723c */ /* 0x040fe20000001828 */
[----:B------:R-:W-:Y:S02]  /*50c0*/  LOP3.LUT R36, R36, 0x6, RZ, 0xc0, !PT ;  /* 0x0000000624247812 */ /* 0x000fe400078ec0ff */
[----:B------:R-:W-:Y:S01]  /*50d0*/  FMUL.FTZ R44, R44, UR6 ;  /* 0x000000062c2c7c20 */ /* 0x000fe20008410000 */
[----:B------:R-:W-:Y:S01]  /*50e0*/  FMUL.FTZ R45, R45, UR6 ;  /* 0x000000062d2d7c20 */ /* 0x000fe20008410000 */
[----:B------:R-:W-:Y:S01]  /*50f0*/  FMUL.FTZ R46, R46, UR6 ;  /* 0x000000062e2e7c20 */ /* 0x000fe20008410000 */
[----:B------:R-:W-:Y:S01]  /*5100*/  FMUL.FTZ R47, R47, UR6 ;  /* 0x000000062f2f7c20 */ /* 0x000fe20008410000 */
[----:B------:R5:W1:Y:S01]  /*5110*/  MUFU.TANH R86, R2 ;  /* 0x0000000200567308 */ /* 0x000a620000002400 */
[----:B------:R-:W-:Y:S01]  /*5120*/  HMMA.16816.F32 R8, R8, R14, R52 ;  /* 0x0000000e0808723c */ /* 0x000fe20000001834 */
[----:B------:R-:W-:-:S02]  /*5130*/  FMUL.FTZ R52, R31, UR6 ;  /* 0x000000061f347c20 */ /* 0x000fc40008410000 */
[----:B------:R-:W-:Y:S01]  /*5140*/  FMUL.FTZ R14, R5, UR6 ;  /* 0x00000006050e7c20 */ /* 0x000fe20008410000 */
[----:B------:R-:W-:Y:S01]  /*5150*/  FMUL.FTZ R4, R4, UR6 ;  /* 0x0000000604047c20 */ /* 0x000fe20008410000 */
[----:B------:R-:W-:Y:S01]  /*5160*/  FMUL.FTZ R40, R6, UR6 ;  /* 0x0000000606287c20 */ /* 0x000fe20008410000 */
[----:B------:R-:W-:Y:S01]  /*5170*/  FMUL.FTZ R39, R7, UR6 ;  /* 0x0000000607277c20 */ /* 0x000fe20008410000 */
[----:B------:R-:W1:Y:S01]  /*5180*/  MUFU.TANH R25, R14 ;  /* 0x0000000e00197308 */ /* 0x000e620000002400 */
[----:B--2---:R-:W-:-:S03]  /*5190*/  FMUL.FTZ R0, R33, UR6 ;  /* 0x0000000621007c20 */ /* 0x004fc60008410000 */
[----:B------:R-:W-:-:S04]  /*51a0*/  FMUL.FTZ R3, R16, UR6 ;  /* 0x0000000610037c20 */ /* 0x000fc80008410000 */
[----:B------:R2:W1:Y:S01]  /*51b0*/  MUFU.TANH R68, R0 ;  /* 0x0000000000447308 */ /* 0x0004620000002400 */
[----:B-----5:R-:W-:-:S03]  /*51c0*/  FMUL.FTZ R2, R18, UR6 ;  /* 0x0000000612027c20 */ /* 0x020fc60008410000 */
[----:B------:R-:W-:Y:S01]  /*51d0*/  FMUL.FTZ R32, R8, UR6 ;  /* 0x0000000608207c20 */ /* 0x000fe20008410000 */
[----:B------:R-:W-:Y:S01]  /*51e0*/  FMUL.FTZ R27, R9, UR6 ;  /* 0x00000006091b7c20 */ /* 0x000fe20008410000 */
[----:B------:R-:W-:Y:S02]  /*51f0*/  FMUL.FTZ R33, R11, UR6 ;  /* 0x000000060b217c20 */ /* 0x000fe40008410000 */
[----:B------:R5:W1:Y:S08]  /*5200*/  MUFU.TANH R42, R3 ;  /* 0x00000003002a7308 */ /* 0x000a700000002400 */
[----:B------:R-:W1:Y:S01]  /*5210*/  MUFU.TANH R65, R35 ;  /* 0x0000002300417308 */ /* 0x000e620000002400 */
[----:B--2---:R-:W-:Y:S01]  /*5220*/  FMUL.FTZ R0, R34, UR6 ;  /* 0x0000000622007c20 */ /* 0x004fe20008410000 */
[----:B------:R-:W-:-:S06]  /*5230*/  FMUL.FTZ R34, R10, UR6 ;  /* 0x000000060a227c20 */ /* 0x000fcc0008410000 */
[----:B------:R2:W1:Y:S01]  /*5240*/  MUFU.TANH R69, R0 ;  /* 0x0000000000457308 */ /* 0x0004620000002400 */
[----:B-----5:R-:W-:-:S07]  /*5250*/  FMUL.FTZ R3, R19, UR6 ;  /* 0x0000000613037c20 */ /* 0x020fce0008410000 */
[----:B------:R-:W1:Y:S08]  /*5260*/  MUFU.TANH R37, R2 ;  /* 0x0000000200257308 */ /* 0x000e700000002400 */
[----:B------:R-:W1:Y:S01]  /*5270*/  MUFU.TANH R35, R3 ;  /* 0x0000000300237308 */ /* 0x000e620000002400 */
[----:B--2---:R-:W-:-:S07]  /*5280*/  FMUL.FTZ R0, R20, UR6 ;  /* 0x0000000614007c20 */ /* 0x004fce0008410000 */
[----:B------:R2:W1:Y:S08]  /*5290*/  MUFU.TANH R67, R0 ;  /* 0x0000000000437308 */ /* 0x0004700000002400 */
[----:B------:R-:W1:Y:S01]  /*52a0*/  MUFU.TANH R26, R4 ;  /* 0x00000004001a7308 */ /* 0x000e620000002400 */
[----:B--2---:R-:W-:-:S07]  /*52b0*/  FMUL.FTZ R0, R21, UR6 ;  /* 0x0000000615007c20 */ /* 0x004fce0008410000 */
[----:B------:R2:W1:Y:S02]  /*52c0*/  MUFU.TANH R66, R0 ;  /* 0x0000000000427308 */ /* 0x0004640000002400 */
[----:B--2---:R-:W-:-:S06]  /*52d0*/  FMUL.FTZ R0, R22, UR6 ;  /* 0x0000000616007c20 */ /* 0x004fcc0008410000 */
[----:B------:R2:W1:Y:S02]  /*52e0*/  MUFU.TANH R64, R0 ;  /* 0x0000000000407308 */ /* 0x0004640000002400 */
[----:B--2---:R-:W-:-:S04]  /*52f0*/  MOV R0, UR20 ;  /* 0x0000001400007c02 */ /* 0x004fc80008000f00 */
[----:B------:R-:W-:Y:S01]  /*5300*/  LEA R36, R0, R36, 0x6 ;  /* 0x0000002400247211 */ /* 0x000fe200078e30ff */
[----:B------:R-:W-:-:S03]  /*5310*/  FMUL.FTZ R0, R17, UR6 ;  /* 0x0000000611007c20 */ /* 0x000fc60008410000 */
[C---:B------:R-:W-:Y:S01]  /*5320*/  IADD3 R13, PT, PT, R36.reuse, -0x40, RZ ;  /* 0xffffffc0240d7810 */ /* 0x040fe20007ffe0ff */
[----:B------:R2:W1:Y:S01]  /*5330*/  MUFU.TANH R38, R0 ;  /* 0x0000000000267308 */ /* 0x0004620000002400 */
[C---:B------:R-:W-:Y:S02]  /*5340*/  IADD3 R12, PT, PT, R36.reuse, -0x3f, RZ ;  /* 0xffffffc1240c7810 */ /* 0x040fe40007ffe0ff */
[C---:B------:R-:W-:Y:S02]  /*5350*/  IADD3 R11, PT, PT, R36.reuse, -0x38, RZ ;  /* 0xffffffc8240b7810 */ /* 0x040fe40007ffe0ff */
[C---:B------:R-:W-:Y:S02]  /*5360*/  IADD3 R10, PT, PT, R36.reuse, -0x37, RZ ;  /* 0xffffffc9240a7810 */ /* 0x040fe40007ffe0ff */
[C---:B------:R-:W-:Y:S02]  /*5370*/  IADD3 R9, PT, PT, R36.reuse, -0x30, RZ ;  /* 0xffffffd024097810 */ /* 0x040fe40007ffe0ff */
[----:B------:R-:W-:-:S02]  /*5380*/  IADD3 R8, PT, PT, R36, -0x2f, RZ ;  /* 0xffffffd124087810 */ /* 0x000fc40007ffe0ff */
[C---:B------:R-:W-:Y:S02]  /*5390*/  IADD3 R7, PT, PT, R36.reuse, -0x28, RZ ;  /* 0xffffffd824077810 */ /* 0x040fe40007ffe0ff */
[C---:B------:R-:W-:Y:S02]  /*53a0*/  IADD3 R6, PT, PT, R36.reuse, -0x27, RZ ;  /* 0xffffffd924067810 */ /* 0x040fe40007ffe0ff */
[C---:B------:R-:W-:Y:S02]  /*53b0*/  IADD3 R5, PT, PT, R36.reuse, -0x20, RZ ;  /* 0xffffffe024057810 */ /* 0x040fe40007ffe0ff */
[C---:B------:R-:W-:Y:S02]  /*53c0*/  IADD3 R4, PT, PT, R36.reuse, -0x1f, RZ ;  /* 0xffffffe124047810 */ /* 0x040fe40007ffe0ff */
[----:B--2---:R-:W-:Y:S02]  /*53d0*/  MOV R0, UR25 ;  /* 0x0000001900007c02 */ /* 0x004fe40008000f00 */
[----:B------:R-:W-:-:S02]  /*53e0*/  IADD3 R3, PT, PT, R36, -0x18, RZ ;  /* 0xffffffe824037810 */ /* 0x000fc40007ffe0ff */
[C-C-:B------:R-:W-:Y:S02]  /*53f0*/  VIADDMNMX R29, R134.reuse, 0x8, R0.reuse, PT ;  /* 0x00000008861d7846 */ /* 0x140fe40003800100 */
[C-C-:B------:R-:W-:Y:S02]  /*5400*/  VIADDMNMX R30, R134.reuse, 0x40, R0.reuse, PT ;  /* 0x00000040861e7846 */ /* 0x140fe40003800100 */
[----:B------:R-:W-:Y:S02]  /*5410*/  VIADDMNMX R31, R134, 0x48, R0, PT ;  /* 0x00000048861f7846 */ /* 0x000fe40003800100 */
[C---:B------:R-:W-:Y:S02]  /*5420*/  IADD3 R2, PT, PT, R36.reuse, -0x17, RZ ;  /* 0xffffffe924027810 */ /* 0x040fe40007ffe0ff */
[C---:B------:R-:W-:Y:S02]  /*5430*/  IADD3 R0, PT, PT, R36.reuse, -0x10, RZ ;  /* 0xfffffff024007810 */ /* 0x040fe40007ffe0ff */
[----:B------:R-:W-:-:S02]  /*5440*/  IADD3 R22, PT, PT, R36, -0xf, RZ ;  /* 0xfffffff124167810 */ /* 0x000fc40007ffe0ff */
[----:B------:R-:W-:Y:S01]  /*5450*/  IADD3 R23, PT, PT, R36, -0x8, RZ ;  /* 0xfffffff824177810 */ /* 0x000fe20007ffe0ff */
[----:B------:R-:W-:Y:S01]  /*5460*/  BAR.SYNC.DEFER_BLOCKING 0x0 ;  /* 0x0000000000007b1d */ /* 0x000fe20000010000 */
[-C--:B------:R-:W-:Y:S02]  /*5470*/  ISETP.GE.AND P5, PT, R13, R28.reuse, PT ;  /* 0x0000001c0d00720c */ /* 0x080fe40003fa6270 */
[----:B------:R-:W-:Y:S02]  /*5480*/  ISETP.GE.AND P4, PT, R12, R28, PT ;  /* 0x0000001c0c00720c */ /* 0x000fe40003f86270 */
[----:B------:R-:W-:Y:S01]  /*5490*/  IADD3 R24, PT, PT, R36, -0x7, RZ ;  /* 0xfffffff924187810 */ /* 0x000fe20007ffe0ff */
[----:B-1-34-:R-:W-:Y:S10]  /*54a0*/  BRA.U !UP2, `(.L_x_346) ;  /* 0x000000050a1c7547 */ /* 0x01aff4000b800000 */
        /* <DEDUP_REMOVED lines=71> */
.L_x_346:
[----:B-1----:R1:W2:Y:S01]  /*5920*/  MUFU.TANH R15, R32 ;  /* 0x00000020000f7308 */ /* 0x0022a20000002400 */
[----:B------:R-:W-:Y:S01]  /*5930*/  FSEL R21, R138, -INF , !P5 ;  /* 0xff8000008a157808 */ /* 0x000fe20006800000 */
[----:B------:R-:W3:Y:S01]  /*5940*/  LDCU UR4, c[0x0][0x45c] ;  /* 0x00008b80ff0477ac */ /* 0x000ee20008000800 */
[-C--:B------:R-:W-:Y:S01]  /*5950*/  ISETP.GE.AND P1, PT, R9, R28.reuse, PT ;  /* 0x0000001c0900720c */ /* 0x080fe20003f26270 */
[----:B------:R-:W-:Y:S01]  /*5960*/  STL [R1+0xa0], R36 ;  /* 0x0000a02401007387 */ /* 0x000fe20000100800 */
[-C--:B------:R-:W-:Y:S02]  /*5970*/  ISETP.GE.AND P5, PT, R8, R28.reuse, PT ;  /* 0x0000001c0800720c */ /* 0x080fe40003fa6270 */
[----:B------:R-:W-:Y:S01]  /*5980*/  ISETP.GE.AND P2, PT, R10, R28, PT ;  /* 0x0000001c0a00720c */ /* 0x000fe20003f46270 */
[----:B------:R-:W4:Y:S01]  /*5990*/  MUFU.TANH R14, R27 ;  /* 0x0000001b000e7308 */ /* 0x000f220000002400 */
[----:B------:R-:W-:Y:S02]  /*59a0*/  FSEL R53, R99, -INF , !P1 ;  /* 0xff80000063357808 */ /* 0x000fe40004800000 */
[----:B------:R-:W-:-:S02]  /*59b0*/  FSEL R54, R96, -INF , !P5 ;  /* 0xff80000060367808 */ /* 0x000fc40006800000 */
[-C--:B------:R-:W-:Y:S02]  /*59c0*/  ISETP.GE.AND P1, PT, R4, R28.reuse, PT ;  /* 0x0000001c0400720c */ /* 0x080fe40003f26270 */
[-C--:B------:R-:W-:Y:S01]  /*59d0*/  ISETP.GE.AND P5, PT, R3, R28.reuse, PT ;  /* 0x0000001c0300720c */ /* 0x080fe20003fa6270 */
[----:B------:R-:W3:Y:S01]  /*59e0*/  MUFU.TANH R17, R40 ;  /* 0x0000002800117308 */ /* 0x000ee20000002400 */
[----:B------:R-:W-:Y:S02]  /*59f0*/  FSEL R43, R116, -INF , !P2 ;  /* 0xff800000742b7808 */ /* 0x000fe40005000000 */
[----:B-1----:R-:W-:Y:S02]  /*5a00*/  FSEL R32, R135, -INF , !P4 ;  /* 0xff80000087207808 */ /* 0x002fe40006000000 */
[-C--:B------:R-:W-:Y:S02]  /*5a10*/  ISETP.GE.AND P4, PT, R7, R28.reuse, PT ;  /* 0x0000001c0700720c */ /* 0x080fe40003f86270 */
[----:B------:R-:W-:Y:S01]  /*5a20*/  ISETP.GE.AND P3, PT, R11, R28, PT ;  /* 0x0000001c0b00720c */ /* 0x000fe20003f66270 */
[----:B------:R-:W1:Y:S01]  /*5a30*/  MUFU.TANH R16, R39 ;  /* 0x0000002700107308 */ /* 0x000e620000002400 */
[----:B------:R-:W-:-:S02]  /*5a40*/  FSEL R56, R83, -INF , !P4 ;  /* 0xff80000053387808 */ /* 0x000fc40006000000 */
[-C--:B------:R-:W-:Y:S02]  /*5a50*/  ISETP.GE.AND P2, PT, R5, R28.reuse, PT ;  /* 0x0000001c0500720c */ /* 0x080fe40003f46270 */
[-C--:B------:R-:W-:Y:S02]  /*5a60*/  ISETP.GE.AND P4, PT, R2, R28.reuse, PT ;  /* 0x0000001c0200720c */ /* 0x080fe40003f86270 */
[----:B------:R-:W-:Y:S01]  /*5a70*/  FSEL R92, R68, -INF , !P1 ;  /* 0xff800000445c7808 */ /* 0x000fe20004800000 */
[----:B------:R-:W-:Y:S01]  /*5a80*/  MUFU.TANH R18, R49 ;  /* 0x0000003100127308 */ /* 0x000fe20000002400 */
[----:B------:R-:W-:Y:S02]  /*5a90*/  FSEL R91, R42, -INF , !P5 ;  /* 0xff8000002a5b7808 */ /* 0x000fe40006800000 */
[-C--:B------:R-:W-:Y:S02]  /*5aa0*/  ISETP.GE.AND P1, PT, R23, R28.reuse, PT ;  /* 0x0000001c1700720c */ /* 0x080fe40003f26270 */
[----:B------:R-:W-:-:S02]  /*5ab0*/  ISETP.GE.AND P5, PT, R24, R28, PT ;  /* 0x0000001c1800720c */ /* 0x000fc40003fa6270 */
[----:B------:R-:W-:Y:S02]  /*5ac0*/  FSEL R41, R119, -INF , !P3 ;  /* 0xff80000077297808 */ /* 0x000fe40005800000 */
[----:B------:R-:W-:Y:S02]  /*5ad0*/  FSEL R93, R72, -INF , !P2 ;  /* 0xff800000485d7808 */ /* 0x000fe40005000000 */
[----:B------:R-:W-:Y:S02]  /*5ae0*/  FSEL R96, R38, -INF , !P4 ;  /* 0xff80000026607808 */ /* 0x000fe40006000000 */
[-C--:B------:R-:W-:Y:S02]  /*5af0*/  ISETP.GE.AND P3, PT, R6, R28.reuse, PT ;  /* 0x0000001c0600720c */ /* 0x080fe40003f66270 */
[----:B------:R-:W-:Y:S02]  /*5b00*/  ISETP.GE.AND P2, PT, R22, R28, PT ;  /* 0x0000001c1600720c */ /* 0x000fe40003f46270 */
[----:B------:R-:W-:-:S02]  /*5b10*/  ISETP.GE.AND P4, PT, R13, R29, PT ;  /* 0x0000001d0d00720c */ /* 0x000fc40003f86270 */
[----:B--2---:R-:W-:Y:S02]  /*5b20*/  FSEL R128, R15, -INF , !P1 ;  /* 0xff8000000f807808 */ /* 0x004fe40004800000 */
[----:B----4-:R-:W-:Y:S01]  /*5b30*/  FSEL R127, R14, -INF , !P5 ;  /* 0xff8000000e7f7808 */ /* 0x010fe20006800000 */
[----:B------:R-:W-:Y:S01]  /*5b40*/  MUFU.TANH R15, R50 ;  /* 0x00000032000f7308 */ /* 0x000fe20000002400 */
[-C--:B------:R-:W-:Y:S02]  /*5b50*/  ISETP.GE.AND P1, PT, R12, R29.reuse, PT ;  /* 0x0000001d0c00720c */ /* 0x080fe40003f26270 */
[----:B------:R-:W-:Y:S02]  /*5b60*/  ISETP.GE.AND P5, PT, R11, R29, PT ;  /* 0x0000001d0b00720c */ /* 0x000fe40003fa6270 */
[----:B------:R-:W-:Y:S02]  /*5b70*/  FSEL R60, R80, -INF , !P3 ;  /* 0xff800000503c7808 */ /* 0x000fe40005800000 */
[----:B------:R-:W-:Y:S01]  /*5b80*/  FSEL R129, R25, -INF , !P2 ;  /* 0xff80000019817808 */ /* 0x000fe20005000000 */
[----:B------:R-:W2:Y:S01]  /*5b90*/  MUFU.TANH R14, R34 ;  /* 0x00000022000e7308 */ /* 0x000ea20000002400 */
[----:B------:R-:W-:-:S02]  /*5ba0*/  FSEL R19, R140, -INF , !P4 ;  /* 0xff8000008c137808 */ /* 0x000fc40006000000 */
[----:B------:R-:W-:Y:S02]  /*5bb0*/  ISETP.GE.AND P3, PT, R0, R28, PT ;  /* 0x0000001c0000720c */ /* 0x000fe40003f66270 */
[-C--:B------:R-:W-:Y:S02]  /*5bc0*/  ISETP.GE.AND P4, PT, R10, R29.reuse, PT ;  /* 0x0000001d0a00720c */ /* 0x080fe40003f86270 */
[----:B------:R-:W-:Y:S02]  /*5bd0*/  FSEL R20, R137, -INF , !P1 ;  /* 0xff80000089147808 */ /* 0x000fe40004800000 */
[----:B------:R-:W-:Y:S02]  /*5be0*/  FSEL R25, R120, -INF , !P5 ;  /* 0xff80000078197808 */ /* 0x000fe40006800000 */
[-C--:B------:R-:W-:Y:S02]  /*5bf0*/  ISETP.GE.AND P1, PT, R9, R29.reuse, PT ;  /* 0x0000001d0900720c */ /* 0x080fe40003f26270 */
[----:B------:R-:W-:-:S02]  /*5c00*/  ISETP.GE.AND P5, PT, R8, R29, PT ;  /* 0x0000001d0800720c */ /* 0x000fc40003fa6270 */
[----:B------:R-:W-:Y:S02]  /*5c10*/  FSEL R126, R26, -INF , !P3 ;  /* 0xff8000001a7e7808 */ /* 0x000fe40005800000 */
[----:B------:R-:W-:Y:S02]  /*5c20*/  FSEL R38, R117, -INF , !P4 ;  /* 0xff80000075267808 */ /* 0x000fe40006000000 */
[C---:B------:R-:W-:Y:S02]  /*5c30*/  ISETP.GE.AND P3, PT, R13.reuse, R30, PT ;  /* 0x0000001e0d00720c */ /* 0x040fe40003f66270 */
[----:B------:R-:W-:Y:S02]  /*5c40*/  ISETP.GE.AND P2, PT, R13, R31, PT ;  /* 0x0000001f0d00720c */ /* 0x000fe40003f46270 */
[----:B------:R-:W-:Y:S01]  /*5c50*/  ISETP.GE.AND P4, PT, R7, R29, PT ;  /* 0x0000001d0700720c */ /* 0x000fe20003f86270 */
[----:B------:R-:W4:Y:S01]  /*5c60*/  MUFU.TANH R13, R33 ;  /* 0x00000021000d7308 */ /* 0x000f220000002400 */
[----:B------:R-:W-:-:S02]  /*5c70*/  FSEL R42, R105, -INF , !P1 ;  /* 0xff800000692a7808 */ /* 0x000fc40004800000 */
[----:B------:R-:W-:Y:S02]  /*5c80*/  FSEL R55, R98, -INF , !P5 ;  /* 0xff80000062377808 */ /* 0x000fe40006800000 */
[-C--:B------:R-:W-:Y:S02]  /*5c90*/  ISETP.GE.AND P1, PT, R6, R29.reuse, PT ;  /* 0x0000001d0600720c */ /* 0x080fe40003f26270 */
[-C--:B------:R-:W-:Y:S02]  /*5ca0*/  ISETP.GE.AND P5, PT, R5, R29.reuse, PT ;  /* 0x0000001d0500720c */ /* 0x080fe40003fa6270 */
[----:B------:R-:W-:Y:S02]  /*5cb0*/  FSEL R57, R84, -INF , !P4 ;  /* 0xff80000054397808 */ /* 0x000fe40006000000 */
[----:B------:R-:W-:Y:S02]  /*5cc0*/  ISETP.GE.AND P4, PT, R4, R29, PT ;  /* 0x0000001d0400720c */ /* 0x000fe40003f86270 */
        /* <DEDUP_REMOVED lines=10> */
[----:B---3--:R-:W-:Y:S02]  /*5d70*/  FSEL R124, R17, -INF , !P4 ;  /* 0xff800000117c7808 */ /* 0x008fe40006000000 */
[----:B------:R-:W-:Y:S02]  /*5d80*/  ISETP.GE.AND P4, PT, R24, R29, PT ;  /* 0x0000001d1800720c */ /* 0x000fe40003f86270 */
[----:B-1----:R-:W-:-:S02]  /*5d90*/  FSEL R99, R16, -INF , !P1 ;  /* 0xff80000010637808 */ /* 0x002fc40004800000 */
[----:B--2---:R-:W-:Y:S02]  /*5da0*/  FSEL R98, R14, -INF , !P5 ;  /* 0xff8000000e627808 */ /* 0x004fe40006800000 */
[C---:B------:R-:W-:Y:S02]  /*5db0*/  ISETP.GE.AND P1, PT, R12.reuse, R30, PT ;  /* 0x0000001e0c00720c */ /* 0x040fe40003f26270 */
[-C--:B------:R-:W-:Y:S02]  /*5dc0*/  ISETP.GE.AND P5, PT, R12, R31.reuse, PT ;  /* 0x0000001f0c00720c */ /* 0x080fe40003fa6270 */
[----:B------:R-:W-:Y:S01]  /*5dd0*/  FSEL R17, R141, -INF , !P3 ;  /* 0xff8000008d117808 */ /* 0x000fe20005800000 */
[----:B------:R-:W-:Y:S01]  /*5de0*/  MUFU.TANH R12, R48 ;  /* 0x00000030000c7308 */ /* 0x000fe20000002400 */
[----:B------:R-:W-:Y:S02]  /*5df0*/  FSEL R37, R136, -INF , !P2 ;  /* 0xff80000088257808 */ /* 0x000fe40005000000 */
[----:B------:R-:W-:-:S02]  /*5e00*/  ISETP.GE.AND P3, PT, R11, R31, PT ;  /* 0x0000001f0b00720c */ /* 0x000fc40003f66270 */
[CC--:B------:R-:W-:Y:S02]  /*5e10*/  ISETP.GE.AND P2, PT, R10.reuse, R30.reuse, PT ;  /* 0x0000001e0a00720c */ /* 0x0c0fe40003f46270 */
[----:B----4-:R-:W-:Y:S02]  /*5e20*/  FSEL R125, R13, -INF , !P4 ;  /* 0xff8000000d7d7808 */ /* 0x010fe40006000000 */
[----:B------:R-:W-:Y:S02]  /*5e30*/  ISETP.GE.AND P4, PT, R11, R30, PT ;  /* 0x0000001e0b00720c */ /* 0x000fe40003f86270 */
[----:B------:R-:W-:Y:S01]  /*5e40*/  FSEL R16, R139, -INF , !P1 ;  /* 0xff8000008b107808 */ /* 0x000fe20004800000 */
[----:B------:R-:W-:Y:S01]  /*5e50*/  MUFU.TANH R11, R52 ;  /* 0x00000034000b7308 */ /* 0x000fe20000002400 */
[----:B------:R-:W-:Y:S02]  /*5e60*/  FSEL R35, R123, -INF , !P5 ;  /* 0xff8000007b237808 */ /* 0x000fe40006800000 */
[----:B------:R-:W-:-:S02]  /*5e70*/  ISETP.GE.AND P1, PT, R10, R31, PT ;  /* 0x0000001f0a00720c */ /* 0x000fc40003f26270 */
[-C--:B------:R-:W-:Y:S02]  /*5e80*/  ISETP.GE.AND P5, PT, R9, R30.reuse, PT ;  /* 0x0000001e0900720c */ /* 0x080fe40003fa6270 */
[----:B------:R-:W-:Y:S01]  /*5e90*/  FSEL R34, R118, -INF , !P3 ;  /* 0xff80000076227808 */ /* 0x000fe20005800000 */
[----:B------:R-:W-:Y:S01]  /*5ea0*/  MUFU.TANH R10, R46 ;  /* 0x0000002e000a7308 */ /* 0x000fe20000002400 */
[----:B------:R-:W-:Y:S02]  /*5eb0*/  FSEL R26, R121, -INF , !P2 ;  /* 0xff800000791a7808 */ /* 0x000fe40005000000 */
[C---:B------:R-:W-:Y:S02]  /*5ec0*/  ISETP.GE.AND P3, PT, R8.reuse, R30, PT ;  /* 0x0000001e0800720c */ /* 0x040fe40003f66270 */
[-C--:B------:R-:W-:Y:S02]  /*5ed0*/  ISETP.GE.AND P2, PT, R8, R31.reuse, PT ;  /* 0x0000001f0800720c */ /* 0x080fe40003f46270 */
[----:B------:R-:W-:Y:S01]  /*5ee0*/  FSEL R27, R122, -INF , !P4 ;  /* 0xff8000007a1b7808 */ /* 0x000fe20006000000 */
[----:B------:R1:W2:Y:S01]  /*5ef0*/  MUFU.TANH R8, R44 ;  /* 0x0000002c00087308 */ /* 0x0002a20000002400 */
[----:B------:R-:W-:-:S02]  /*5f00*/  ISETP.GE.AND P4, PT, R9, R31, PT ;  /* 0x0000001f0900720c */ /* 0x000fc40003f86270 */
[----:B------:R-:W-:Y:S02]  /*5f10*/  FSEL R33, R107, -INF , !P1 ;  /* 0xff8000006b217808 */ /* 0x000fe40004800000 */
[----:B------:R-:W-:Y:S02]  /*5f20*/  FSEL R40, R106, -INF , !P5 ;  /* 0xff8000006a287808 */ /* 0x000fe40006800000 */
[CC--:B------:R-:W-:Y:S01]  /*5f30*/  ISETP.GE.AND P1, PT, R7.reuse, R30.reuse, PT ;  /* 0x0000001e0700720c */ /* 0x0c0fe20003f26270 */
[----:B------:R-:W-:Y:S01]  /*5f40*/  MUFU.TANH R9, R47 ;  /* 0x0000002f00097308 */ /* 0x000fe20000002400 */
[----:B------:R-:W-:Y:S02]  /*5f50*/  ISETP.GE.AND P5, PT, R7, R31, PT ;  /* 0x0000001f0700720c */ /* 0x000fe40003fa6270 */
[----:B------:R-:W-:Y:S02]  /*5f60*/  FSEL R49, R87, -INF , !P2 ;  /* 0xff80000057317808 */ /* 0x000fe40005000000 */
[----:B------:R-:W-:-:S02]  /*5f70*/  ISETP.GE.AND P2, PT, R5, R30, PT ;  /* 0x0000001e0500720c */ /* 0x000fc40003f46270 */
[----:B------:R-:W-:Y:S01]  /*5f80*/  FSEL R50, R97, -INF , !P4 ;  /* 0xff80000061327808 */ /* 0x000fe20006000000 */
[----:B------:R3:W4:Y:S01]  /*5f90*/  MUFU.TANH R7, R45 ;  /* 0x0000002d00077308 */ /* 0x0007220000002400 */
[-C--:B------:R-:W-:Y:S02]  /*5fa0*/  ISETP.GE.AND P4, PT, R6, R30.reuse, PT ;  /* 0x0000001e0600720c */ /* 0x080fe40003f86270 */
[----:B-1----:R-:W-:Y:S02]  /*5fb0*/  FSEL R44, R104, -INF , !P3 ;  /* 0xff800000682c7808 */ /* 0x002fe40005800000 */
[----:B------:R-:W-:Y:S02]  /*5fc0*/  ISETP.GE.AND P3, PT, R6, R31, PT ;  /* 0x0000001f0600720c */ /* 0x000fe40003f66270 */
[----:B------:R-:W-:Y:S01]  /*5fd0*/  FSEL R80, R76, -INF , !P5 ;  /* 0xff8000004c507808 */ /* 0x000fe20006800000 */
[----:B------:R-:W-:Y:S01]  /*5fe0*/  MUFU.TANH R6, R59 ;  /* 0x0000003b00067308 */ /* 0x000fe20000002400 */
[----:B------:R-:W-:-:S02]  /*5ff0*/  ISETP.GE.AND P5, PT, R4, R30, PT ;  /* 0x0000001e0400720c */ /* 0x000fc40003fa6270 */
[----:B------:R-:W-:Y:S02]  /*6000*/  FSEL R81, R81, -INF , !P3 ;  /* 0xff80000051517808 */ /* 0x000fe40005800000 */
[----:B------:R-:W-:Y:S02]  /*6010*/  ISETP.GE.AND P3, PT, R3, R30, PT ;  /* 0x0000001e0300720c */ /* 0x000fe40003f66270 */
[----:B------:R-:W-:Y:S02]  /*6020*/  FSEL R48, R85, -INF , !P4 ;  /* 0xff80000055307808 */ /* 0x000fe40006000000 */
[----:B------:R-:W-:Y:S02]  /*6030*/  FSEL R85, R66, -INF , !P5 ;  /* 0xff80000042557808 */ /* 0x000fe40006800000 */
[----:B---3--:R-:W-:Y:S02]  /*6040*/  FSEL R45, R86, -INF , !P1 ;  /* 0xff800000562d7808 */ /* 0x008fe40004800000 */
[----:B------:R-:W-:-:S02]  /*6050*/  ISETP.GE.AND P1, PT, R5, R31, PT ;  /* 0x0000001f0500720c */ /* 0x000fc40003f26270 */
[----:B------:R-:W-:Y:S01]  /*6060*/  FSEL R86, R67, -INF , !P2 ;  /* 0xff80000043567808 */ /* 0x000fe20005000000 */
[----:B------:R-:W1:Y:S01]  /*6070*/  MUFU.TANH R5, R51 ;  /* 0x0000003300057308 */ /* 0x000e620000002400 */
[-C--:B------:R-:W-:Y:S02]  /*6080*/  ISETP.GE.AND P2, PT, R3, R31.reuse, PT ;  /* 0x0000001f0300720c */ /* 0x080fe40003f46270 */
[----:B------:R-:W-:Y:S02]  /*6090*/  FMNMX3.FTZ R3, R21, R32, R41, !PT ;  /* 0x0000002015037276 */ /* 0x000fe40007810029 */
[----:B------:R-:W-:Y:S02]  /*60a0*/  FSEL R87, R64, -INF , !P1 ;  /* 0xff80000040577808 */ /* 0x000fe40004800000 */
[C---:B------:R-:W-:Y:S02]  /*60b0*/  ISETP.GE.AND P1, PT, R2.reuse, R30, PT ;  /* 0x0000001e0200720c */ /* 0x040fe40003f26270 */
[----:B------:R-:W-:-:S02]  /*60c0*/  ISETP.GE.AND P5, PT, R2, R31, PT ;  /* 0x0000001f0200720c */ /* 0x000fc40003fa6270 */
[----:B------:R-:W-:Y:S02]  /*60d0*/  FMNMX3.FTZ R2, R3, R43, R53, !PT ;  /* 0x0000002b03027276 */ /* 0x000fe40007810035 */
[----:B------:R-:W-:Y:S02]  /*60e0*/  ISETP.GE.AND P4, PT, R4, R31, PT ;  /* 0x0000001f0400720c */ /* 0x000fe40003f86270 */
[----:B------:R-:W-:Y:S02]  /*60f0*/  FMNMX3.FTZ R2, R2, R54, R56, !PT ;  /* 0x0000003602027276 */ /* 0x000fe40007810038 */
[----:B------:R-:W-:Y:S02]  /*6100*/  FSEL R84, R63, -INF , !P4 ;  /* 0xff8000003f547808 */ /* 0x000fe40006000000 */
[----:B------:R-:W-:Y:S02]  /*6110*/  FSEL R138, R15, -INF , !P3 ;  /* 0xff8000000f8a7808 */ /* 0x000fe40005800000 */
[----:B------:R-:W-:-:S02]  /*6120*/  ISETP.GE.AND P4, PT, R0, R30, PT ;  /* 0x0000001e0000720c */ /* 0x000fc40003f86270 */
[----:B------:R-:W-:Y:S02]  /*6130*/  ISETP.GE.AND P3, PT, R0, R31, PT ;  /* 0x0000001f0000720c */ /* 0x000fe40003f66270 */
[----:B------:R-:W-:Y:S02]  /*6140*/  FMNMX3.FTZ R2, R2, R60, R93, !PT ;  /* 0x0000003c02027276 */ /* 0x000fe4000781005d */
[----:B------:R-:W-:Y:S02]  /*6150*/  FMNMX3.FTZ R0, R19, R20, R25, !PT ;  /* 0x0000001413007276 */ /* 0x000fe40007810019 */
[----:B------:R-:W-:Y:S02]  /*6160*/  FMNMX3.FTZ R2, R2, R92, R91, !PT ;  /* 0x0000005c02027276 */ /* 0x000fe4000781005b */
[----:B------:R-:W-:Y:S02]  /*6170*/  FMNMX3.FTZ R0, R0, R38, R42, !PT ;  /* 0x0000002600007276 */ /* 0x000fe4000781002a */
[----:B------:R-:W-:-:S02]  /*6180*/  FMNMX3.FTZ R3, R2, R96, R126, !PT ;  /* 0x0000006002037276 */ /* 0x000fc4000781007e */
[----:B------:R-:W-:Y:S02]  /*6190*/  FMNMX3.FTZ R2, R0, R55, R57, !PT ;  /* 0x0000003700027276 */ /* 0x000fe40007810039 */
[----:B------:R-:W-:Y:S02]  /*61a0*/  FMNMX3.FTZ R4, R17, R16, R27, !PT ;  /* 0x0000001011047276 */ /* 0x000fe4000781001b */
[----:B------:R-:W-:Y:S02]  /*61b0*/  FMNMX3.FTZ R2, R2, R58, R89, !PT ;  /* 0x0000003a02027276 */ /* 0x000fe40007810059 */
[----:B------:R-:W-:Y:S02]  /*61c0*/  FMNMX3.FTZ R4, R4, R26, R40, !PT ;  /* 0x0000001a04047276 */ /* 0x000fe40007810028 */
[----:B------:R-:W-:Y:S02]  /*61d0*/  FMNMX3.FTZ R3, R3, R129, R128, !PT ;  /* 0x0000008103037276 */ /* 0x000fe40007810080 */
[----:B------:R-:W-:-:S02]  /*61e0*/  FMNMX3.FTZ R2, R2, R88, R90, !PT ;  /* 0x0000005802027276 */ /* 0x000fc4000781005a */
[----:B------:R-:W-:Y:S02]  /*61f0*/  FSEL R139, R18, -INF , !P1 ;  /* 0xff800000128b7808 */ /* 0x000fe40004800000 */
[----:B------:R-:W-:Y:S02]  /*6200*/  FMNMX3.FTZ R0, R4, R44, R45, !PT ;  /* 0x0000002c04007276 */ /* 0x000fe4000781002d */
[----:B------:R-:W-:Y:S01]  /*6210*/  ISETP.GE.AND P1, PT, R22, R30, PT ;  /* 0x0000001e1600720c */ /* 0x000fe20003f26270 */
[----:B------:R-:W-:Y:S01]  /*6220*/  MUFU.TANH R4, R62 ;  /* 0x0000003e00047308 */ /* 0x000fe20000002400 */
[----:B------:R-:W-:Y:S02]  /*6230*/  FMNMX.FTZ R136, R127, R3, !PT ;  /* 0x000000037f887209 */ /* 0x000fe40007810000 */
[----:B------:R-:W-:Y:S02]  /*6240*/  FMNMX3.FTZ R2, R2, R95, R124, !PT ;  /* 0x0000005f02027276 */ /* 0x000fe4000781007c */
[----:B------:R-:W-:-:S02]  /*6250*/  FMNMX3.FTZ R3, R37, R35, R34, !PT ;  /* 0x0000002325037276 */ /* 0x000fc40007810022 */
[----:B--2---:R-:W-:Y:S02]  /*6260*/  FSEL R144, R8, -INF , !P4 ;  /* 0xff80000008907808 */ /* 0x004fe40006000000 */
[----:B------:R-:W-:Y:S01]  /*6270*/  FMNMX3.FTZ R0, R0, R48, R86, !PT ;  /* 0x0000003000007276 */ /* 0x000fe20007810056 */
[----:B------:R-:W2:Y:S01]  /*6280*/  MUFU.TANH R8, R61 ;  /* 0x0000003d00087308 */ /* 0x000ea20000002400 */
[----:B----4-:R-:W-:Y:S02]  /*6290*/  FSEL R150, R7, -INF , !P1 ;  /* 0xff80000007967808 */ /* 0x010fe40004800000 */
[----:B------:R-:W-:Y:S01]  /*62a0*/  ISETP.GE.AND P1, PT, R23, R30, PT ;  /* 0x0000001e1700720c */ /* 0x000fe20003f26270 */
[----:B------:R-:W3:Y:S01]  /*62b0*/  SHFL.BFLY PT, R7, R136, 0x2, 0x1f ;  /* 0x0c401f0088077f89 */ /* 0x000ee200000e0000 */
[----:B------:R-:W-:Y:S02]  /*62c0*/  FMNMX3.FTZ R2, R2, R99, R98, !PT ;  /* 0x0000006302027276 */ /* 0x000fe40007810062 */
[----:B------:R-:W-:-:S02]  /*62d0*/  FMNMX3.FTZ R3, R3, R33, R50, !PT ;  /* 0x0000002103037276 */ /* 0x000fc40007810032 */
[----:B------:R-:W-:Y:S02]  /*62e0*/  FMNMX3.FTZ R0, R0, R85, R138, !PT ;  /* 0x0000005500007276 */ /* 0x000fe4000781008a */
[----:B-1----:R-:W-:Y:S02]  /*62f0*/  FSEL R97, R5, -INF , !P1 ;  /* 0xff80000005617808 */ /* 0x002fe40004800000 */
[----:B------:R-:W-:Y:S02]  /*6300*/  ISETP.GE.AND P1, PT, R24, R30, PT ;  /* 0x0000001e1800720c */ /* 0x000fe40003f26270 */
[----:B------:R-:W-:Y:S02]  /*6310*/  FMNMX.FTZ R2, R125, R2, !PT ;  /* 0x000000027d027209 */ /* 0x000fe40007810000 */
[----:B------:R-:W-:Y:S02]  /*6320*/  FMNMX3.FTZ R3, R3, R49, R80, !PT ;  /* 0x0000003103037276 */ /* 0x000fe40007810050 */
[----:B------:R-:W-:-:S02]  /*6330*/  FMNMX3.FTZ R0, R0, R139, R144, !PT ;  /* 0x0000008b00007276 */ /* 0x000fc40007810090 */
[----:B------:R-:W-:Y:S02]  /*6340*/  FSEL R94, R6, -INF , !P1 ;  /* 0xff800000065e7808 */ /* 0x000fe40004800000 */
[----:B------:R-:W-:Y:S01]  /*6350*/  FSEL R131, R12, -INF , !P2 ;  /* 0xff8000000c837808 */ /* 0x000fe20005000000 */
[----:B------:R-:W1:Y:S01]  /*6360*/  SHFL.BFLY PT, R6, R2, 0x2, 0x1f ;  /* 0x0c401f0002067f89 */ /* 0x000e6200000e0000 */
[----:B------:R-:W-:Y:S02]  /*6370*/  FMNMX3.FTZ R3, R3, R81, R87, !PT ;  /* 0x0000005103037276 */ /* 0x000fe40007810057 */
[----:B------:R-:W-:Y:S02]  /*6380*/  FMNMX3.FTZ R0, R0, R150, R97, !PT ;  /* 0x0000009600007276 */ /* 0x000fe40007810061 */
[-C--:B------:R-:W-:Y:S02]  /*6390*/  ISETP.GE.AND P4, PT, R22, R31.reuse, PT ;  /* 0x0000001f1600720c */ /* 0x080fe40003f86270 */
[----:B------:R-:W-:-:S02]  /*63a0*/  ISETP.GE.AND P1, PT, R23, R31, PT ;  /* 0x0000001f1700720c */ /* 0x000fc40003f26270 */
[----:B------:R-:W-:Y:S02]  /*63b0*/  FSEL R130, R11, -INF , !P5 ;  /* 0xff8000000b827808 */ /* 0x000fe40006800000 */
[----:B------:R-:W-:Y:S02]  /*63c0*/  FSEL R149, R10, -INF , !P3 ;  /* 0xff8000000a957808 */ /* 0x000fe40005800000 */
[----:B------:R-:W-:Y:S02]  /*63d0*/  FMNMX3.FTZ R3, R3, R84, R131, !PT ;  /* 0x0000005403037276 */ /* 0x000fe40007810083 */
[----:B------:R-:W-:Y:S02]  /*63e0*/  FMNMX.FTZ R0, R94, R0, !PT ;  /* 0x000000005e007209 */ /* 0x000fe40007810000 */
[----:B------:R-:W-:Y:S02]  /*63f0*/  ISETP.GE.AND P2, PT, R24, R31, PT ;  /* 0x0000001f1800720c */ /* 0x000fe40003f46270 */
[----:B------:R-:W-:Y:S01]  /*6400*/  FSEL R148, R9, -INF , !P4 ;  /* 0xff80000009947808 */ /* 0x000fe20006000000 */
[----:B------:R-:W4:Y:S01]  /*6410*/  SHFL.BFLY PT, R5, R0, 0x2, 0x1f ;  /* 0x0c401f0000057f89 */ /* 0x000f2200000e0000 */
[----:B--2---:R-:W-:-:S02]  /*6420*/  FSEL R156, R8, -INF , !P1 ;  /* 0xff800000089c7808 */ /* 0x004fc40004800000 */
[----:B------:R-:W-:Y:S02]  /*6430*/  FMNMX3.FTZ R3, R3, R130, R149, !PT ;  /* 0x0000008203037276 */ /* 0x000fe40007810095 */
[----:B------:R-:W-:Y:S02]  /*6440*/  FSEL R151, R4, -INF , !P2 ;  /* 0xff80000004977808 */ /* 0x000fe40005000000 */
[----:B------:R-:W-:Y:S02]  /*6450*/  FMNMX3.FTZ R3, R3, R148, R156, !PT ;  /* 0x0000009403037276 */ /* 0x000fe4000781009c */
[----:B---3--:R-:W-:Y:S02]  /*6460*/  FMNMX.FTZ R136, R136, R7, !PT ;  /* 0x0000000788887209 */ /* 0x008fe40007810000 */
[----:B------:R-:W-:Y:S02]  /*6470*/  FMNMX.FTZ R3, R151, R3, !PT ;  /* 0x0000000397037209 */ /* 0x000fe40007810000 */
[----:B-1----:R-:W-:Y:S01]  /*6480*/  FMNMX.FTZ R2, R2, R6, !PT ;  /* 0x0000000602027209 */ /* 0x002fe20007810000 */
[----:B------:R-:W1:Y:S01]  /*6490*/  SHFL.BFLY PT, R4, R136, 0x1, 0x1f ;  /* 0x0c201f0088047f89 */ /* 0x000e6200000e0000 */
[----:B------:R-:W-:-:S03]  /*64a0*/  LOP3.LUT R70, R160, 0x200, R161, 0xf8, !PT ;  /* 0x00000200a0467812 */ /* 0x000fc600078ef8a1 */
[----:B------:R-:W2:Y:S01]  /*64b0*/  SHFL.BFLY PT, R134, R3, 0x2, 0x1f ;  /* 0x0c401f0003867f89 */ /* 0x000ea200000e0000 */
[----:B------:R-:W-:-:S03]  /*64c0*/  LEA R228, R70, UR5, 0x1 ;  /* 0x0000000546e47c11 */ /* 0x000fc6000f8e08ff */
[----:B------:R-:W3:Y:S01]  /*64d0*/  SHFL.BFLY PT, R135, R2, 0x1, 0x1f ;  /* 0x0c201f0002877f89 */ /* 0x000ee200000e0000 */
[----:B----4-:R-:W-:Y:S01]  /*64e0*/  FMNMX.FTZ R0, R0, R5, !PT ;  /* 0x0000000500007209 */ /* 0x010fe20007810000 */
[----:B------:R-:W-:Y:S02]  /*64f0*/  IMAD.IADD R39, R133, 0x1, R228 ;  /* 0x0000000185277824 */ /* 0x000fe400078e02e4 */
[----:B------:R-:W-:Y:S04]  /*6500*/  LDSM.16.MT88.4 R120, [R228+0xc000] ;  /* 0x00c00000e478783b */ /* 0x000fe80000004200 */
[----:B------:R-:W4:Y:S04]  /*6510*/  SHFL.BFLY PT, R137, R0, 0x1, 0x1f ;  /* 0x0c201f0000897f89 */ /* 0x000f2800000e0000 */
[----:B------:R-:W-:Y:S01]  /*6520*/  LDSM.16.MT88.4 R8, [R39+0xe000] ;  /* 0x00e000002708783b */ /* 0x000fe20000004200 */
[----:B-1----:R-:W-:-:S03]  /*6530*/  FMNMX.FTZ R136, R136, R4, !PT ;  /* 0x0000000488887209 */ /* 0x002fc60007810000 */
[----:B------:R-:W-:Y:S01]  /*6540*/  LDSM.16.MT88.4 R12, [R39+0xc000] ;  /* 0x00c00000270c783b */ /* 0x000fe20000004200 */
[----:B--2---:R-:W-:Y:S01]  /*6550*/  FMNMX.FTZ R134, R3, R134, !PT ;  /* 0x0000008603867209 */ /* 0x004fe20007810000 */
[C---:B------:R-:W-:Y:S01]  /*6560*/  FMUL.FTZ R4, R136.reuse, UR4 ;  /* 0x0000000488047c20 */ /* 0x040fe20008410000 */
[----:B------:R-:W-:Y:S01]  /*6570*/  FSETP.NEU.FTZ.AND P1, PT, R136, -INF , PT ;  /* 0xff8000008800780b */ /* 0x000fe20003f3d000 */
[----:B------:R-:W-:Y:S01]  /*6580*/  STL [R1+0x54], R70 ;  /* 0x0000544601007387 */ /* 0x000fe20000100800 */
[----:B---3--:R-:W-:Y:S02]  /*6590*/  FMNMX.FTZ R135, R2, R135, !PT ;  /* 0x0000008702877209 */ /* 0x008fe40007810000 */
[----:B------:R-:W-:Y:S01]  /*65a0*/  FSEL R4, R4, RZ, P1 ;  /* 0x000000ff04047208 */ /* 0x000fe20000800000 */
[----:B------:R-:W1:Y:S01]  /*65b0*/  SHFL.BFLY PT, R6, R134, 0x1, 0x1f ;  /* 0x0c201f0086067f89 */ /* 0x000e6200000e0000 */
[C---:B------:R-:W-:Y:S01]  /*65c0*/  FSETP.NEU.FTZ.AND P1, PT, R135.reuse, -INF , PT ;  /* 0xff8000008700780b */ /* 0x040fe20003f3d000 */
[----:B------:R-:W-:-:S02]  /*65d0*/  FMUL.FTZ R3, R135, UR4 ;  /* 0x0000000487037c20 */ /* 0x000fc40008410000 */
[--C-:B------:R-:W-:Y:S01]  /*65e0*/  FFMA.FTZ R2, R21, UR4, -R4.reuse ;  /* 0x0000000415027c23 */ /* 0x100fe20008010804 */
[----:B----4-:R-:W-:Y:S01]  /*65f0*/  FMNMX.FTZ R137, R0, R137, !PT ;  /* 0x0000008900897209 */ /* 0x010fe20007810000 */
[--C-:B------:R-:W-:Y:S01]  /*6600*/  FFMA.FTZ R0, R32, UR4, -R4.reuse ;  /* 0x0000000420007c23 */ /* 0x100fe20008010804 */
[----:B------:R-:W-:Y:S01]  /*6610*/  FSEL R3, R3, RZ, P1 ;  /* 0x000000ff03037208 */ /* 0x000fe20000800000 */
[----:B------:R2:W-:Y:S01]  /*6620*/  MUFU.EX2 R219, R2 ;  /* 0x0000000200db7308 */ /* 0x0005e20000000800 */
[----:B------:R-:W-:Y:S01]  /*6630*/  FSETP.NEU.FTZ.AND P1, PT, R137, -INF , PT ;  /* 0xff8000008900780b */ /* 0x000fe20003f3d000 */
[----:B------:R-:W-:Y:S02]  /*6640*/  LDSM.16.MT88.4 R104, [R228+0xc800] ;  /* 0x00c80000e468783b */ /* 0x000fe40000004200 */
[----:B------:R3:W4:Y:S01]  /*6650*/  MUFU.EX2 R220, R0 ;  /* 0x0000000000dc7308 */ /* 0x0007220000000800 */
[--C-:B------:R-:W-:Y:S01]  /*6660*/  FFMA.FTZ R5, R19, UR4, -R3.reuse ;  /* 0x0000000413057c23 */ /* 0x100fe20008010803 */
[----:B------:R-:W-:Y:S03]  /*6670*/  LDSM.16.MT88.4 R172, [R39+0xd800] ;  /* 0x00d8000027ac783b */ /* 0x000fe60000004200 */
[----:B------:R4:W-:Y:S01]  /*6680*/  MUFU.EX2 R189, R5 ;  /* 0x0000000500bd7308 */ /* 0x0009e20000000800 */
[----:B--2---:R-:W-:Y:S01]  /*6690*/  FFMA.FTZ R2, R41, UR4, -R4 ;  /* 0x0000000429027c23 */ /* 0x004fe20008010804 */
[----:B-1----:R-:W-:Y:S01]  /*66a0*/  FMNMX.FTZ R134, R134, R6, !PT ;  /* 0x0000000686867209 */ /* 0x002fe20007810000 */
[----:B------:R-:W-:-:S02]  /*66b0*/  FFMA.FTZ R6, R38, UR4, -R3 ;  /* 0x0000000426067c23 */ /* 0x000fc40008010803 */
[----:B------:R1:W-:Y:S01]  /*66c0*/  MUFU.EX2 R204, R2 ;  /* 0x0000000200cc7308 */ /* 0x0003e20000000800 */
[----:B---3--:R-:W-:Y:S01]  /*66d0*/  FFMA.FTZ R0, R43, UR4, -R4 ;  /* 0x000000042b007c23 */ /* 0x008fe20008010804 */
[----:B----4-:R-:W-:Y:S02]  /*66e0*/  F2FP.F16.F32.PACK_AB R32, R220, R219 ;  /* 0x000000dbdc20723e */ /* 0x010fe400000000ff */
[----:B------:R-:W-:Y:S01]  /*66f0*/  MUFU.EX2 R213, R6 ;  /* 0x0000000600d57308 */ /* 0x000fe20000000800 */
[----:B------:R-:W-:-:S03]  /*6700*/  FFMA.FTZ R5, R25, UR4, -R3 ;  /* 0x0000000419057c23 */ /* 0x000fc60008010803 */
[----:B------:R2:W-:Y:S04]  /*6710*/  MUFU.EX2 R214, R0 ;  /* 0x0000000000d67308 */ /* 0x0005e80000000800 */
[----:B------:R3:W4:Y:S01]  /*6720*/  MUFU.EX2 R205, R5 ;  /* 0x0000000500cd7308 */ /* 0x0007220000000800 */
[----:B-1----:R-:W-:-:S05]  /*6730*/  FMUL.FTZ R2, R137, UR4 ;  /* 0x0000000489027c20 */ /* 0x002fca0008410000 */
[----:B------:R-:W-:Y:S02]  /*6740*/  FSEL R2, R2, RZ, P1 ;  /* 0x000000ff02027208 */ /* 0x000fe40000800000 */
[----:B------:R-:W-:Y:S01]  /*6750*/  FSETP.NEU.FTZ.AND P1, PT, R134, -INF , PT ;  /* 0xff8000008600780b */ /* 0x000fe20003f3d000 */
[----:B--2---:R-:W-:Y:S02]  /*6760*/  FFMA.FTZ R0, R20, UR4, -R3 ;  /* 0x0000000414007c23 */ /* 0x004fe40008010803 */
[--C-:B------:R-:W-:Y:S02]  /*6770*/  FFMA.FTZ R6, R16, UR4, -R2.reuse ;  /* 0x0000000410067c23 */ /* 0x100fe40008010802 */
[----:B------:R1:W-:Y:S01]  /*6780*/  MUFU.EX2 R209, R0 ;  /* 0x0000000000d17308 */ /* 0x0003e20000000800 */
[----:B---3--:R-:W-:-:S03]  /*6790*/  FFMA.FTZ R5, R17, UR4, -R2 ;  /* 0x0000000411057c23 */ /* 0x008fc60008010802 */
[----:B------:R2:W-:Y:S04]  /*67a0*/  MUFU.EX2 R176, R6 ;  /* 0x0000000600b07308 */ /* 0x0005e80000000800 */
[----:B------:R3:W4:Y:S01]  /*67b0*/  MUFU.EX2 R211, R5 ;  /* 0x0000000500d37308 */ /* 0x0007220000000800 */
[----:B-1----:R-:W-:Y:S01]  /*67c0*/  FMUL.FTZ R0, R134, UR4 ;  /* 0x0000000486007c20 */ /* 0x002fe20008410000 */
[----:B--2---:R-:W-:-:S04]  /*67d0*/  FFMA.FTZ R6, R26, UR4, -R2 ;  /* 0x000000041a067c23 */ /* 0x004fc80008010802 */
[----:B------:R-:W-:Y:S01]  /*67e0*/  FSEL R0, R0, RZ, P1 ;  /* 0x000000ff00007208 */ /* 0x000fe20000800000 */
[----:B---3--:R-:W-:Y:S01]  /*67f0*/  FFMA.FTZ R5, R27, UR4, -R2 ;  /* 0x000000041b057c23 */ /* 0x008fe20008010802 */
[----:B------:R1:W-:Y:S03]  /*6800*/  MUFU.EX2 R234, R6 ;  /* 0x0000000600ea7308 */ /* 0x0003e60000000800 */
[----:B------:R-:W-:Y:S01]  /*6810*/  FFMA.FTZ R7, R35, UR4, -R0 ;  /* 0x0000000423077c23 */ /* 0x000fe20008010800 */
[----:B----4-:R-:W-:Y:S01]  /*6820*/  F2FP.F16.F32.PACK_AB R35, R213, R205 ;  /* 0x000000cdd523723e */ /* 0x010fe200000000ff */
[----:B------:R2:W3:Y:S01]  /*6830*/  MUFU.EX2 R215, R5 ;  /* 0x0000000500d77308 */ /* 0x0004e20000000800 */
[----:B------:R-:W-:-:S03]  /*6840*/  F2FP.F16.F32.PACK_AB R24, R176, R211 ;  /* 0x000000d3b018723e */ /* 0x000fc600000000ff */
[----:B------:R4:W-:Y:S01]  /*6850*/  MUFU.EX2 R177, R7 ;  /* 0x0000000700b17308 */ /* 0x0009e20000000800 */
[--C-:B-1----:R-:W-:Y:S01]  /*6860*/  FFMA.FTZ R6, R34, UR4, -R0.reuse ;  /* 0x0000000422067c23 */ /* 0x102fe20008010800 */
[----:B------:R-:W-:Y:S01]  /*6870*/  F2FP.F16.F32.PACK_AB R34, R214, R204 ;  /* 0x000000ccd622723e */ /* 0x000fe200000000ff */
[----:B--2---:R-:W-:Y:S02]  /*6880*/  FFMA.FTZ R5, R37, UR4, -R0 ;  /* 0x0000000425057c23 */ /* 0x004fe40008010800 */
[----:B------:R1:W-:Y:S01]  /*6890*/  MUFU.EX2 R216, R6 ;  /* 0x0000000600d87308 */ /* 0x0003e20000000800 */
[----:B---3--:R-:W-:Y:S01]  /*68a0*/  F2FP.F16.F32.PACK_AB R26, R234, R215 ;  /* 0x000000d7ea1a723e */ /* 0x008fe200000000ff */
[--C-:B----4-:R-:W-:Y:S02]  /*68b0*/  FFMA.FTZ R7, R60, UR4, -R4.reuse ;  /* 0x000000043c077c23 */ /* 0x110fe40008010804 */
[----:B------:R2:W3:Y:S04]  /*68c0*/  MUFU.EX2 R212, R5 ;  /* 0x0000000500d47308 */ /* 0x0004e80000000800 */
[----:B------:R4:W-:Y:S01]  /*68d0*/  MUFU.EX2 R159, R7 ;  /* 0x00000007009f7308 */ /* 0x0009e20000000800 */
[----:B-1----:R-:W-:Y:S01]  /*68e0*/  FFMA.FTZ R6, R54, UR4, -R4 ;  /* 0x0000000436067c23 */ /* 0x002fe20008010804 */
[----:B--2---:R-:W-:Y:S01]  /*68f0*/  FFMA.FTZ R5, R33, UR4, -R0 ;  /* 0x0000000421057c23 */ /* 0x004fe20008010800 */
[----:B------:R-:W-:-:S02]  /*6900*/  F2FP.F16.F32.PACK_AB R33, R209, R189 ;  /* 0x000000bdd121723e */ /* 0x000fc400000000ff */
[----:B------:R1:W-:Y:S01]  /*6910*/  MUFU.EX2 R145, R6 ;  /* 0x0000000600917308 */ /* 0x0003e20000000800 */
[----:B---3--:R-:W-:Y:S01]  /*6920*/  F2FP.F16.F32.PACK_AB R25, R177, R212 ;  /* 0x000000d4b119723e */ /* 0x008fe200000000ff */
[----:B----4-:R-:W-:Y:S02]  /*6930*/  FFMA.FTZ R7, R40, UR4, -R2 ;  /* 0x0000000428077c23 */ /* 0x010fe40008010802 */
[----:B------:R2:W3:Y:S01]  /*6940*/  MUFU.EX2 R188, R5 ;  /* 0x0000000500bc7308 */ /* 0x0004e20000000800 */
[----:B------:R-:W-:Y:S03]  /*6950*/  HMMA.16816.F32 R60, R32, R8, RZ ;  /* 0x00000008203c723c */ /* 0x000fe600000018ff */
[----:B------:R4:W-:Y:S01]  /*6960*/  MUFU.EX2 R190, R7 ;  /* 0x0000000700be7308 */ /* 0x0009e20000000800 */
[----:B-1----:R-:W-:-:S04]  /*6970*/  FFMA.FTZ R6, R42, UR4, -R3 ;  /* 0x000000042a067c23 */ /* 0x002fc80008010803 */
[----:B------:R-:W-:Y:S01]  /*6980*/  HMMA.16816.F32 R76, R32, R12, RZ ;  /* 0x0000000c204c723c */ /* 0x000fe200000018ff */
[----:B------:R-:W1:Y:S01]  /*6990*/  LDSM.16.MT88.4 R40, [R39+0xc800] ;  /* 0x00c800002728783b */ /* 0x000e620000004200 */
[----:B--2---:R-:W-:Y:S01]  /*69a0*/  FFMA.FTZ R5, R53, UR4, -R4 ;  /* 0x0000000435057c23 */ /* 0x004fe20008010804 */
[----:B---3--:R-:W-:Y:S01]  /*69b0*/  F2FP.F16.F32.PACK_AB R27, R188, R216 ;  /* 0x000000d8bc1b723e */ /* 0x008fe200000000ff */
[----:B------:R2:W-:Y:S01]  /*69c0*/  MUFU.EX2 R179, R6 ;  /* 0x0000000600b37308 */ /* 0x0005e20000000800 */
[----:B----4-:R-:W-:-:S03]  /*69d0*/  FFMA.FTZ R7, R48, UR4, -R2 ;  /* 0x0000000430077c23 */ /* 0x010fc60008010802 */
[----:B------:R-:W-:Y:S01]  /*69e0*/  HMMA.16816.F32 R64, R32, R14, RZ ;  /* 0x0000000e2040723c */ /* 0x000fe200000018ff */
[----:B------:R3:W4:Y:S04]  /*69f0*/  MUFU.EX2 R178, R5 ;  /* 0x0000000500b27308 */ /* 0x0007280000000800 */
[----:B------:R4:W-:Y:S03]  /*6a00*/  MUFU.EX2 R207, R7 ;  /* 0x0000000700cf7308 */ /* 0x0009e60000000800 */
[----:B------:R-:W-:Y:S01]  /*6a10*/  HMMA.16816.F32 R72, R24, R12, RZ ;  /* 0x0000000c1848723c */ /* 0x000fe200000018ff */
[----:B--2---:R-:W-:Y:S01]  /*6a20*/  FFMA.FTZ R6, R57, UR4, -R3 ;  /* 0x0000000439067c23 */ /* 0x004fe20008010803 */
[----:B---3--:R-:W-:-:S03]  /*6a30*/  FFMA.FTZ R5, R56, UR4, -R4 ;  /* 0x0000000438057c23 */ /* 0x008fc60008010804 */
[----:B------:R2:W-:Y:S03]  /*6a40*/  MUFU.EX2 R158, R6 ;  /* 0x00000006009e7308 */ /* 0x0005e60000000800 */
[----:B------:R-:W-:Y:S01]  /*6a50*/  HMMA.16816.F32 R68, R24, R14, RZ ;  /* 0x0000000e1844723c */ /* 0x000fe200000018ff */
[----:B------:R-:W3:Y:S01]  /*6a60*/  LDSM.16.MT88.4 R12, [R39+0xe800] ;  /* 0x00e80000270c783b */ /* 0x000ee20000004200 */
[----:B----4-:R-:W-:Y:S01]  /*6a70*/  FFMA.FTZ R7, R80, UR4, -R0 ;  /* 0x0000000450077c23 */ /* 0x010fe20008010800 */
[----:B------:R4:W1:Y:S01]  /*6a80*/  MUFU.EX2 R217, R5 ;  /* 0x0000000500d97308 */ /* 0x0008620000000800 */
[----:B------:R-:W-:-:S03]  /*6a90*/  F2FP.F16.F32.PACK_AB R20, R145, R178 ;  /* 0x000000b29114723e */ /* 0x000fc600000000ff */
[----:B------:R1:W-:Y:S01]  /*6aa0*/  MUFU.EX2 R210, R7 ;  /* 0x0000000700d27308 */ /* 0x0003e20000000800 */
[----:B--2---:R-:W-:Y:S01]  /*6ab0*/  FFMA.FTZ R6, R44, UR4, -R2 ;  /* 0x000000042c067c23 */ /* 0x004fe20008010802 */
[----:B----4-:R-:W-:-:S03]  /*6ac0*/  FFMA.FTZ R5, R55, UR4, -R3 ;  /* 0x0000000437057c23 */ /* 0x010fc60008010803 */
[----:B------:R2:W4:Y:S01]  /*6ad0*/  MUFU.EX2 R147, R6 ;  /* 0x0000000600937308 */ /* 0x0005220000000800 */
[----:B-1----:R-:W-:Y:S01]  /*6ae0*/  F2FP.F16.F32.PACK_AB R22, R159, R217 ;  /* 0x000000d99f16723e */ /* 0x002fe200000000ff */
[----:B------:R-:W-:Y:S01]  /*6af0*/  HMMA.16816.F32 R52, R24, R10, RZ ;  /* 0x0000000a1834723c */ /* 0x000fe200000018ff */
[----:B------:R-:W-:Y:S01]  /*6b00*/  FFMA.FTZ R7, R92, UR4, -R4 ;  /* 0x000000045c077c23 */ /* 0x000fe20008010804 */
[----:B------:R1:W1:Y:S04]  /*6b10*/  MUFU.EX2 R146, R5 ;  /* 0x0000000500927308 */ /* 0x0002680000000800 */
[----:B------:R3:W-:Y:S01]  /*6b20*/  MUFU.EX2 R251, R7 ;  /* 0x0000000700fb7308 */ /* 0x0007e20000000800 */
[----:B--2---:R-:W-:Y:S01]  /*6b30*/  FFMA.FTZ R6, R50, UR4, -R0 ;  /* 0x0000000432067c23 */ /* 0x004fe20008010800 */
[----:B----4-:R-:W-:Y:S01]  /*6b40*/  F2FP.F16.F32.PACK_AB R16, R147, R190 ;  /* 0x000000be9310723e */ /* 0x010fe200000000ff */
[----:B-1----:R-:W-:-:S02]  /*6b50*/  FFMA.FTZ R5, R58, UR4, -R3 ;  /* 0x000000043a057c23 */ /* 0x002fc40008010803 */
[----:B------:R1:W-:Y:S01]  /*6b60*/  MUFU.EX2 R191, R6 ;  /* 0x0000000600bf7308 */ /* 0x0003e20000000800 */
[----:B------:R-:W-:Y:S01]  /*6b70*/  HMMA.16816.F32 R56, R24, R8, RZ ;  /* 0x000000081838723c */ /* 0x000fe200000018ff */
[----:B------:R-:W-:Y:S01]  /*6b80*/  VIADD R8, R228, 0xc000 ;  /* 0x0000c000e4087836 */ /* 0x000fe20000000000 */
[----:B------:R-:W-:Y:S01]  /*6b90*/  F2FP.F16.F32.PACK_AB R21, R146, R179 ;  /* 0x000000b39215723e */ /* 0x000fe200000000ff */
[----:B------:R2:W4:Y:S01]  /*6ba0*/  MUFU.EX2 R206, R5 ;  /* 0x0000000500ce7308 */ /* 0x0005220000000800 */
[----:B---3--:R-:W-:-:S04]  /*6bb0*/  FFMA.FTZ R7, R89, UR4, -R3 ;  /* 0x0000000459077c23 */ /* 0x008fc80008010803 */
[----:B------:R3:W-:Y:S01]  /*6bc0*/  MUFU.EX2 R248, R7 ;  /* 0x0000000700f87308 */ /* 0x0007e20000000800 */
[----:B-1----:R-:W-:Y:S01]  /*6bd0*/  FFMA.FTZ R6, R81, UR4, -R0 ;  /* 0x0000000451067c23 */ /* 0x002fe20008010800 */
[----:B--2---:R-:W-:-:S03]  /*6be0*/  FFMA.FTZ R5, R45, UR4, -R2 ;  /* 0x000000042d057c23 */ /* 0x004fc60008010802 */
[----:B------:R-:W1:Y:S01]  /*6bf0*/  MUFU.EX2 R208, R6 ;  /* 0x0000000600d07308 */ /* 0x000e620000000800 */
[----:B----4-:R-:W-:Y:S01]  /*6c00*/  F2FP.F16.F32.PACK_AB R23, R206, R158 ;  /* 0x0000009ece17723e */ /* 0x010fe200000000ff */
[----:B------:R-:W-:Y:S02]  /*6c10*/  HMMA.16816.F32 R44, R32, R120, RZ ;  /* 0x00000078202c723c */ /* 0x000fe400000018ff */
[----:B------:R2:W4:Y:S01]  /*6c20*/  MUFU.EX2 R157, R5 ;  /* 0x00000005009d7308 */ /* 0x0005220000000800 */
[----:B---3--:R-:W-:-:S04]  /*6c30*/  FFMA.FTZ R7, R90, UR4, -R3 ;  /* 0x000000045a077c23 */ /* 0x008fc80008010803 */
[----:B------:R3:W-:Y:S01]  /*6c40*/  MUFU.EX2 R249, R7 ;  /* 0x0000000700f97308 */ /* 0x0007e20000000800 */
[C---:B------:R-:W-:Y:S01]  /*6c50*/  HMMA.16816.F32 R76, R20.reuse, R40, R76 ;  /* 0x00000028144c723c */ /* 0x040fe2000000184c */
[----:B-1----:R-:W-:Y:S01]  /*6c60*/  F2FP.F16.F32.PACK_AB R19, R208, R210 ;  /* 0x000000d2d013723e */ /* 0x002fe200000000ff */
[----:B------:R-:W-:Y:S01]  /*6c70*/  FFMA.FTZ R6, R93, UR4, -R4 ;  /* 0x000000045d067c23 */ /* 0x000fe20008010804 */
[----:B--2---:R-:W-:Y:S01]  /*6c80*/  VIADD R5, R228, 0xc040 ;  /* 0x0000c040e4057836 */ /* 0x004fe20000000000 */
[----:B----4-:R-:W-:Y:S01]  /*6c90*/  F2FP.F16.F32.PACK_AB R18, R207, R157 ;  /* 0x0000009dcf12723e */ /* 0x010fe200000000ff */
[----:B------:R-:W-:Y:S02]  /*6ca0*/  @P0 VIADD R5, R8, 0xffffffc0 ;  /* 0xffffffc008050836 */ /* 0x000fe40000000000 */
[----:B------:R-:W-:Y:S01]  /*6cb0*/  FFMA.FTZ R8, R49, UR4, -R0 ;  /* 0x0000000431087c23 */ /* 0x000fe20008010800 */
[----:B------:R-:W-:Y:S01]  /*6cc0*/  HMMA.16816.F32 R80, R20, R42, R64 ;  /* 0x0000002a1450723c */ /* 0x000fe20000001840 */
[----:B------:R1:W-:Y:S01]  /*6cd0*/  MUFU.EX2 R250, R6 ;  /* 0x0000000600fa7308 */ /* 0x0003e20000000800 */
[----:B------:R-:W-:Y:S01]  /*6ce0*/  IMAD.IADD R37, R133, 0x1, R5 ;  /* 0x0000000185257824 */ /* 0x000fe200078e0205 */
[----:B------:R-:W2:Y:S01]  /*6cf0*/  LDSM.16.MT88.4 R108, [R5] ;  /* 0x00000000056c783b */ /* 0x000ea20000004200 */
[----:B---3--:R-:W-:Y:S01]  /*6d00*/  FFMA.FTZ R7, R86, UR4, -R2 ;  /* 0x0000000456077c23 */ /* 0x008fe20008010802 */
[----:B------:R-:W3:Y:S02]  /*6d10*/  MUFU.EX2 R218, R8 ;  /* 0x0000000800da7308 */ /* 0x000ee40000000800 */
[----:B------:R-:W4:Y:S01]  /*6d20*/  LDSM.16.MT88.4 R112, [R5+0x800] ;  /* 0x000800000570783b */ /* 0x000f220000004200 */
[----:B------:R-:W-:Y:S01]  /*6d30*/  HMMA.16816.F32 R48, R32, R10, RZ ;  /* 0x0000000a2030723c */ /* 0x000fe200000018ff */
[----:B------:R3:W-:Y:S02]  /*6d40*/  MUFU.EX2 R243, R7 ;  /* 0x0000000700f37308 */ /* 0x0007e40000000800 */
[----:B------:R-:W4:Y:S01]  /*6d50*/  LDSM.16.MT88.4 R116, [R37] ;  /* 0x000000002574783b */ /* 0x000f220000004200 */
[----:B-1----:R-:W-:-:S03]  /*6d60*/  FFMA.FTZ R6, R91, UR4, -R4 ;  /* 0x000000045b067c23 */ /* 0x002fc60008010804 */
[----:B------:R-:W1:Y:S01]  /*6d70*/  LDSM.16.MT88.4 R64, [R37+0x800] ;  /* 0x000800002540783b */ /* 0x000e620000004200 */
[----:B------:R-:W-:Y:S01]  /*6d80*/  HMMA.16816.F32 R60, R20, R12, R60 ;  /* 0x0000000c143c723c */ /* 0x000fe2000000183c */
[----:B---3--:R-:W-:Y:S01]  /*6d90*/  F2FP.F16.F32.PACK_AB R17, R218, R191 ;  /* 0x000000bfda11723e */ /* 0x008fe200000000ff */
[----:B------:R3:W-:Y:S01]  /*6da0*/  MUFU.EX2 R252, R6 ;  /* 0x0000000600fc7308 */ /* 0x0007e20000000800 */
[----:B------:R-:W-:-:S05]  /*6db0*/  FFMA.FTZ R7, R138, UR4, -R2 ;  /* 0x000000048a077c23 */ /* 0x000fca0008010802 */
[----:B------:R-:W-:Y:S01]  /*6dc0*/  HMMA.16816.F32 R8, R24, R120, RZ ;  /* 0x000000781808723c */ /* 0x000fe200000018ff */
[----:B------:R-:W-:Y:S01]  /*6dd0*/  MOV R120, R205 ;  /* 0x000000cd00787202 */ /* 0x000fe20000000f00 */
[----:B------:R2:W-:Y:S01]  /*6de0*/  MUFU.EX2 R242, R7 ;  /* 0x0000000700f27308 */ /* 0x0005e20000000800 */
[----:B------:R-:W-:-:S05]  /*6df0*/  IMAD.MOV.U32 R121, RZ, RZ, R204 ;  /* 0x000000ffff797224 */ /* 0x000fca00078e00cc */
[----:B------:R-:W-:Y:S01]  /*6e00*/  HMMA.16816.F32 R72, R16, R40, R72 ;  /* 0x000000281048723c */ /* 0x000fe20000001848 */
[----:B---3--:R-:W-:-:S04]  /*6e10*/  FFMA.FTZ R6, R88, UR4, -R3 ;  /* 0x0000000458067c23 */ /* 0x008fc80008010803 */
[----:B------:R3:W1:Y:S03]  /*6e20*/  MUFU.EX2 R247, R6 ;  /* 0x0000000600f77308 */ /* 0x0006660000000800 */
[----:B------:R-:W-:Y:S01]  /*6e30*/  HMMA.16816.F32 R68, R16, R42, R68 ;  /* 0x0000002a1044723c */ /* 0x000fe20000001844 */
[----:B--2---:R-:W-:-:S04]  /*6e40*/  FFMA.FTZ R7, R87, UR4, -R0 ;  /* 0x0000000457077c23 */ /* 0x004fc80008010800 */
[----:B------:R2:W-:Y:S03]  /*6e50*/  MUFU.EX2 R240, R7 ;  /* 0x0000000700f07308 */ /* 0x0005e60000000800 */
[----:B------:R-:W-:Y:S01]  /*6e60*/  HMMA.16816.F32 R40, R24, R108, RZ ;  /* 0x0000006c1828723c */ /* 0x000fe200000018ff */
[----:B---3--:R-:W-:-:S04]  /*6e70*/  FFMA.FTZ R6, R95, UR4, -R3 ;  /* 0x000000045f067c23 */ /* 0x008fc80008010803 */
[----:B------:R3:W-:Y:S03]  /*6e80*/  MUFU.EX2 R246, R6 ;  /* 0x0000000600f67308 */ /* 0x0007e60000000800 */
[----:B------:R-:W-:Y:S01]  /*6e90*/  HMMA.16816.F32 R152, R16, R104, R8 ;  /* 0x000000681098723c */ /* 0x000fe20000001808 */
[----:B------:R-:W-:Y:S01]  /*6ea0*/  FFMA.FTZ R8, R96, UR4, -R4 ;  /* 0x0000000460087c23 */ /* 0x000fe20008010804 */
[----:B--2---:R-:W-:-:S03]  /*6eb0*/  FFMA.FTZ R7, R131, UR4, -R0 ;  /* 0x0000000483077c23 */ /* 0x004fc60008010800 */
[----:B------:R-:W2:Y:S03]  /*6ec0*/  MUFU.EX2 R36, R8 ;  /* 0x0000000800247308 */ /* 0x000ea60000000800 */
[----:B------:R-:W-:Y:S01]  /*6ed0*/  HMMA.16816.F32 R56, R16, R12, R56 ;  /* 0x0000000c1038723c */ /* 0x000fe20000001838 */
[----:B------:R1:W-:Y:S01]  /*6ee0*/  MUFU.EX2 R239, R7 ;  /* 0x0000000700ef7308 */ /* 0x0003e20000000800 */
[----:B---3--:R-:W-:-:S06]  /*6ef0*/  FFMA.FTZ R6, R85, UR4, -R2 ;  /* 0x0000000455067c23 */ /* 0x008fcc0008010802 */
[----:B----4-:R-:W-:Y:S01]  /*6f00*/  HMMA.16816.F32 R180, R16, R112, R40 ;  /* 0x0000007010b4723c */ /* 0x010fe20000001828 */
[----:B------:R-:W3:Y:S01]  /*6f10*/  LDSM.16.MT88.4 R40, [R39+0xf000] ;  /* 0x00f000002728783b */ /* 0x000ee20000004200 */
[----:B------:R4:W2:Y:S01]  /*6f20*/  MUFU.EX2 R245, R6 ;  /* 0x0000000600f57308 */ /* 0x0008a20000000800 */
[----:B-1----:R-:W-:-:S05]  /*6f30*/  FFMA.FTZ R7, R126, UR4, -R4 ;  /* 0x000000047e077c23 */ /* 0x002fca0008010804 */
[----:B------:R-:W-:Y:S01]  /*6f40*/  HMMA.16816.F32 R140, R16, R14, R52 ;  /* 0x0000000e108c723c */ /* 0x000fe20000001834 */
[----:B------:R-:W-:Y:S01]  /*6f50*/  LDSM.16.MT88.4 R52, [R37+0x2000] ;  /* 0x002000002534783b */ /* 0x000fe20000004200 */
[----:B------:R1:W-:Y:S01]  /*6f60*/  MUFU.EX2 R229, R7 ;  /* 0x0000000700e57308 */ /* 0x0003e20000000800 */
[----:B----4-:R-:W-:-:S05]  /*6f70*/  FFMA.FTZ R6, R139, UR4, -R2 ;  /* 0x000000048b067c23 */ /* 0x010fca0008010802 */
[----:B------:R-:W-:Y:S01]  /*6f80*/  HMMA.16816.F32 R100, R20, R14, R48 ;  /* 0x0000000e1464723c */ /* 0x000fe20000001830 */
[----:B------:R4:W3:Y:S07]  /*6f90*/  MUFU.EX2 R244, R6 ;  /* 0x0000000600f47308 */ /* 0x0008ee0000000800 */
[----:B------:R-:W-:Y:S01]  /*6fa0*/  HMMA.16816.F32 R12, R32, R108, RZ ;  /* 0x0000006c200c723c */ /* 0x000fe200000018ff */
[----:B-1----:R-:W-:Y:S01]  /*6fb0*/  FFMA.FTZ R7, R128, UR4, -R4 ;  /* 0x0000000480077c23 */ /* 0x002fe20008010804 */
[----:B------:R-:W-:Y:S01]  /*6fc0*/  MOV R108, R179 ;  /* 0x000000b3006c7202 */ /* 0x000fe20000000f00 */
[----:B------:R-:W-:-:S02]  /*6fd0*/  IMAD.MOV.U32 R109, RZ, RZ, R178 ;  /* 0x000000ffff6d7224 */ /* 0x000fc400078e00b2 */
[----:B------:R1:W-:Y:S03]  /*6fe0*/  MUFU.EX2 R236, R7 ;  /* 0x0000000700ec7308 */ /* 0x0003e60000000800 */
[----:B------:R-:W-:Y:S01]  /*6ff0*/  HMMA.16816.F32 R8, R24, R116, RZ ;  /* 0x000000741808723c */ /* 0x000fe200000018ff */
[----:B----4-:R-:W-:-:S04]  /*7000*/  FFMA.FTZ R6, R84, UR4, -R0 ;  /* 0x0000000454067c23 */ /* 0x010fc80008010800 */
[----:B------:R4:W3:Y:S03]  /*7010*/  MUFU.EX2 R237, R6 ;  /* 0x0000000600ed7308 */ /* 0x0008e60000000800 */
[----:B------:R-:W-:Y:S01]  /*7020*/  HMMA.16816.F32 R200, R20, R104, R44 ;  /* 0x0000006814c8723c */ /* 0x000fe2000000182c */
[----:B------:R-:W3:Y:S01]  /*7030*/  LDSM.16.MT88.4 R44, [R39+0xd000] ;  /* 0x00d00000272c783b */ /* 0x000ee20000004200 */
[----:B------:R-:W-:Y:S02]  /*7040*/  IMAD.MOV.U32 R105, RZ, RZ, R210 ;  /* 0x000000ffff697224 */ /* 0x000fe400078e00d2 */
[----:B-1----:R-:W-:-:S04]  /*7050*/  FFMA.FTZ R7, R124, UR4, -R3 ;  /* 0x000000047c077c23 */ /* 0x002fc80008010803 */
[----:B------:R1:W-:Y:S01]  /*7060*/  MUFU.EX2 R226, R7 ;  /* 0x0000000700e27308 */ /* 0x0003e20000000800 */
[----:B------:R-:W-:Y:S01]  /*7070*/  HMMA.16816.F32 R184, R20, R112, R12 ;  /* 0x0000007014b8723c */ /* 0x000fe2000000180c */
[----:B------:R-:W-:Y:S01]  /*7080*/  F2FP.F16.F32.PACK_AB R12, R251, R250 ;  /* 0x000000fafb0c723e */ /* 0x000fe200000000ff */
[----:B------:R-:W-:Y:S02]  /*7090*/  IMAD.MOV.U32 R112, RZ, RZ, R146 ;  /* 0x000000ffff707224 */ /* 0x000fe400078e0092 */
[----:B----4-:R-:W-:Y:S01]  /*70a0*/  FFMA.FTZ R6, R130, UR4, -R0 ;  /* 0x0000000482067c23 */ /* 0x010fe20008010800 */
[----:B------:R-:W-:Y:S02]  /*70b0*/  F2FP.F16.F32.PACK_AB R13, R247, R248 ;  /* 0x000000f8f70d723e */ /* 0x000fe400000000ff */
[----:B--2---:R-:W-:Y:S01]  /*70c0*/  F2FP.F16.F32.PACK_AB R14, R36, R252 ;  /* 0x000000fc240e723e */ /* 0x004fe200000000ff */
[----:B------:R2:W4:Y:S01]  /*70d0*/  MUFU.EX2 R241, R6 ;  /* 0x0000000600f17308 */ /* 0x0005220000000800 */
[----:B------:R-:W-:Y:S01]  /*70e0*/  F2FP.F16.F32.PACK_AB R15, R246, R249 ;  /* 0x000000f9f60f723e */ /* 0x000fe200000000ff */
[----:B------:R-:W-:Y:S01]  /*70f0*/  HMMA.16816.F32 R196, R16, R64, R8 ;  /* 0x0000004010c4723c */ /* 0x000fe20000001808 */
[----:B------:R-:W-:-:S02]  /*7100*/  F2FP.F16.F32.PACK_AB R8, R245, R243 ;  /* 0x000000f3f508723e */ /* 0x000fc400000000ff */
[----:B---3--:R-:W-:Y:S01]  /*7110*/  F2FP.F16.F32.PACK_AB R10, R244, R242 ;  /* 0x000000f2f40a723e */ /* 0x008fe200000000ff */
[----:B-1----:R-:W-:Y:S01]  /*7120*/  IMAD.MOV.U32 R7, RZ, RZ, R145 ;  /* 0x000000ffff077224 */ /* 0x002fe200078e0091 */
[----:B------:R-:W-:Y:S02]  /*7130*/  F2FP.F16.F32.PACK_AB R9, R237, R240 ;  /* 0x000000f0ed09723e */ /* 0x000fe400000000ff */
[----:B------:R-:W-:Y:S01]  /*7140*/  MOV R113, R147 ;  /* 0x0000009300717202 */ /* 0x000fe20000000f00 */
[----:B------:R-:W-:Y:S01]  /*7150*/  HMMA.16816.F32 R48, R32, R116, RZ ;  /* 0x000000742030723c */ /* 0x000fe200000018ff */
[----:B------:R-:W-:Y:S02]  /*7160*/  IMAD.MOV.U32 R117, RZ, RZ, R214 ;  /* 0x000000ffff757224 */ /* 0x000fe400078e00d6 */
[----:B------:R-:W-:Y:S02]  /*7170*/  IMAD.MOV.U32 R116, RZ, RZ, R213 ;  /* 0x000000ffff747224 */ /* 0x000fe400078e00d5 */
[--C-:B--2---:R-:W-:Y:S01]  /*7180*/  FFMA.FTZ R6, R129, UR4, -R4.reuse ;  /* 0x0000000481067c23 */ /* 0x104fe20008010804 */
[----:B------:R-:W-:Y:S01]  /*7190*/  FFMA.FTZ R4, R127, UR4, -R4 ;  /* 0x000000047f047c23 */ /* 0x000fe20008010804 */
[----:B----4-:R-:W-:-:S02]  /*71a0*/  F2FP.F16.F32.PACK_AB R11, R241, R239 ;  /* 0x000000eff10b723e */ /* 0x010fc400000000ff */
[----:B------:R1:W2:Y:S01]  /*71b0*/  MUFU.EX2 R235, R6 ;  /* 0x0000000600eb7308 */ /* 0x0002a20000000800 */
[----:B------:R-:W-:Y:S03]  /*71c0*/  HMMA.16816.F32 R100, R12, R42, R100 ;  /* 0x0000002a0c64723c */ /* 0x000fe60000001864 */
[----:B------:R3:W4:Y:S05]  /*71d0*/  MUFU.EX2 R231, R4 ;  /* 0x0000000400e77308 */ /* 0x00072a0000000800 */
[----:B------:R-:W-:Y:S01]  /*71e0*/  HMMA.16816.F32 R168, R8, R46, R68 ;  /* 0x0000002e08a8723c */ /* 0x000fe20000001844 */
[----:B-1----:R-:W-:Y:S01]  /*71f0*/  FFMA.FTZ R6, R99, UR4, -R3 ;  /* 0x0000000463067c23 */ /* 0x002fe20008010803 */
[----:B--2---:R-:W-:-:S06]  /*7200*/  F2FP.F16.F32.PACK_AB R128, R235, R229 ;  /* 0x000000e5eb80723e */ /* 0x004fcc00000000ff */
[----:B------:R-:W-:Y:S01]  /*7210*/  HMMA.16816.F32 R192, R20, R64, R48 ;  /* 0x0000004014c0723c */ /* 0x000fe20000001830 */
[----:B------:R1:W2:Y:S01]  /*7220*/  MUFU.EX2 R227, R6 ;  /* 0x0000000600e37308 */ /* 0x0002a20000000800 */
[----:B---3--:R-:W-:Y:S01]  /*7230*/  FFMA.FTZ R4, R98, UR4, -R3 ;  /* 0x0000000462047c23 */ /* 0x008fe20008010803 */
[----:B------:R-:W-:Y:S01]  /*7240*/  LDSM.16.MT88.4 R48, [R228+0xe800] ;  /* 0x00e80000e430783b */ /* 0x000fe20000004200 */
[----:B----4-:R-:W-:Y:S01]  /*7250*/  F2FP.F16.F32.PACK_AB R130, R231, R236 ;  /* 0x000000ece782723e */ /* 0x010fe200000000ff */
[----:B------:R-:W-:Y:S01]  /*7260*/  IMAD.MOV.U32 R65, RZ, RZ, R216 ;  /* 0x000000ffff417224 */ /* 0x000fe200078e00d8 */
[----:B------:R3:W-:Y:S01]  /*7270*/  MUFU.EX2 R224, R4 ;  /* 0x0000000400e07308 */ /* 0x0007e20000000800 */
[----:B------:R-:W-:Y:S01]  /*7280*/  IMAD.MOV.U32 R64, RZ, RZ, R215 ;  /* 0x000000ffff407224 */ /* 0x000fe200078e00d7 */
[----:B------:R-:W-:Y:S01]  /*7290*/  HMMA.16816.F32 R160, R12, R44, R76 ;  /* 0x0000002c0ca0723c */ /* 0x000fe2000000184c */
[----:B-1----:R-:W-:Y:S01]  /*72a0*/  FFMA.FTZ R6, R125, UR4, -R3 ;  /* 0x000000047d067c23 */ /* 0x002fe20008010803 */
[----:B------:R-:W-:-:S06]  /*72b0*/  FFMA.FTZ R3, R144, UR4, -R2 ;  /* 0x0000000490037c23 */ /* 0x000fcc0008010802 */
[----:B------:R-:W-:Y:S01]  /*72c0*/  HMMA.16816.F32 R164, R8, R44, R72 ;  /* 0x0000002c08a4723c */ /* 0x000fe20000001848 */
[----:B--2---:R-:W-:Y:S01]  /*72d0*/  F2FP.F16.F32.PACK_AB R129, R227, R226 ;  /* 0x000000e2e381723e */ /* 0x004fe200000000ff */
[----:B------:R1:W2:Y:S01]  /*72e0*/  MUFU.EX2 R225, R6 ;  /* 0x0000000600e17308 */ /* 0x0002a20000000800 */
[--C-:B---3--:R-:W-:Y:S02]  /*72f0*/  FFMA.FTZ R4, R97, UR4, -R2.reuse ;  /* 0x0000000461047c23 */ /* 0x108fe40008010802 */
[----:B------:R3:W-:Y:S01]  /*7300*/  LDSM.16.MT88.4 R96, [R39+0xf800] ;  /* 0x00f800002760783b */ /* 0x0007e20000004200 */
[----:B------:R4:W-:Y:S02]  /*7310*/  MUFU.EX2 R223, R3 ;  /* 0x0000000300df7308 */ /* 0x0009e40000000800 */
[----:B------:R-:W-:Y:S01]  /*7320*/  HMMA.16816.F32 R144, R12, R40, R60 ;  /* 0x000000280c90723c */ /* 0x000fe2000000183c */
[----:B------:R-:W3:Y:S01]  /*7330*/  LDSM.16.MT88.4 R60, [R228+0xe000] ;  /* 0x00e00000e43c783b */ /* 0x000ee20000004200 */
[----:B-1----:R-:W-:-:S06]  /*7340*/  FFMA.FTZ R6, R150, UR4, -R2 ;  /* 0x0000000496067c23 */ /* 0x002fcc0008010802 */
[----:B------:R-:W-:Y:S01]  /*7350*/  HMMA.16816.F32 R68, R12, R46, R80 ;  /* 0x0000002e0c44723c */ /* 0x000fe20000001850 */
[----:B------:R-:W-:Y:S01]  /*7360*/  LDSM.16.MT88.4 R44, [R5+0x2800] ;  /* 0x00280000052c783b */ /* 0x000fe20000004200 */
[----:B--2---:R-:W-:Y:S01]  /*7370*/  F2FP.F16.F32.PACK_AB R131, R225, R224 ;  /* 0x000000e0e183723e */ /* 0x004fe200000000ff */
[----:B----4-:R-:W-:Y:S01]  /*7380*/  FFMA.FTZ R3, R94, UR4, -R2 ;  /* 0x000000045e037c23 */ /* 0x010fe20008010802 */
[----:B------:R-:W-:Y:S01]  /*7390*/  FFMA.FTZ R2, R149, UR4, -R0 ;  /* 0x0000000495027c23 */ /* 0x000fe20008010800 */
[----:B------:R1:W2:Y:S03]  /*73a0*/  MUFU.EX2 R222, R6 ;  /* 0x0000000600de7308 */ /* 0x0002a60000000800 */
[----:B------:R-:W-:Y:S01]  /*73b0*/  HMMA.16816.F32 R92, R8, R40, R56 ;  /* 0x00000028085c723c */ /* 0x000fe20000001838 */
[----:B------:R-:W4:Y:S01]  /*73c0*/  LDSM.16.MT88.4 R56, [R5+0x2000] ;  /* 0x002000000538783b */ /* 0x000f220000004200 */
[----:B------:R2:W-:Y:S01]  /*73d0*/  MUFU.EX2 R221, R3 ;  /* 0x0000000300dd7308 */ /* 0x0005e20000000800 */
[----:B---3--:R-:W-:-:S03]  /*73e0*/  MOV R39, R217 ;  /* 0x000000d900277202 */ /* 0x008fc60000000f00 */
[----:B------:R3:W-:Y:S02]  /*73f0*/  MUFU.EX2 R138, R2 ;  /* 0x00000002008a7308 */ /* 0x0007e40000000800 */
[----:B------:R-:W-:Y:S01]  /*7400*/  HMMA.16816.F32 R140, R8, R42, R140 ;  /* 0x0000002a088c723c */ /* 0x000fe2000000188c */
[----:B------:R-:W4:Y:S01]  /*7410*/  LDSM.16.MT88.4 R40, [R37+0x2800] ;  /* 0x002800002528783b */ /* 0x000f220000004200 */
[----:B-1----:R-:W-:Y:S01]  /*7420*/  IMAD.MOV.U32 R6, RZ, RZ, R220 ;  /* 0x000000ffff067224 */ /* 0x002fe200078e00dc */
[----:B--2---:R-:W-:Y:S01]  /*7430*/  F2FP.F16.F32.PACK_AB R124, R222, R223 ;  /* 0x000000dfde7c723e */ /* 0x004fe200000000ff */
[----:B------:R-:W1:Y:S01]  /*7440*/  MUFU.EX2 R220, R4 ;  /* 0x0000000400dc7308 */ /* 0x000e620000000800 */
[----:B------:R-:W-:-:S03]  /*7450*/  FFMA.FTZ R3, R148, UR4, -R0 ;  /* 0x0000000494037c23 */ /* 0x000fc60008010800 */
[----:B------:R-:W-:Y:S01]  /*7460*/  HMMA.16816.F32 R160, R128, R172, R160 ;  /* 0x000000ac80a0723c */ /* 0x000fe200000018a0 */
[--C-:B---3--:R-:W-:Y:S01]  /*7470*/  FFMA.FTZ R2, R156, UR4, -R0.reuse ;  /* 0x000000049c027c23 */ /* 0x108fe20008010800 */
[----:B------:R-:W-:Y:S01]  /*7480*/  FFMA.FTZ R0, R151, UR4, -R0 ;  /* 0x0000000497007c23 */ /* 0x000fe20008010800 */
[----:B------:R-:W2:Y:S05]  /*7490*/  MUFU.EX2 R133, R3 ;  /* 0x0000000300857308 */ /* 0x000eaa0000000800 */
[----:B------:R-:W-:Y:S01]  /*74a0*/  HMMA.16816.F32 R88, R32, R60, RZ ;  /* 0x0000003c2058723c */ /* 0x000fe200000018ff */
[----:B------:R3:W-:Y:S01]  /*74b0*/  MUFU.EX2 R139, R2 ;  /* 0x00000002008b7308 */ /* 0x0007e20000000800 */
[----:B-1----:R-:W-:Y:S01]  /*74c0*/  F2FP.F16.F32.PACK_AB R126, R221, R220 ;  /* 0x000000dcdd7e723e */ /* 0x002fe200000000ff */
[----:B------:R-:W-:-:S02]  /*74d0*/  IMAD.MOV.U32 R4, RZ, RZ, R219 ;  /* 0x000000ffff047224 */ /* 0x000fc400078e00db */
[----:B------:R-:W1:Y:S03]  /*74e0*/  MUFU.EX2 R38, R0 ;  /* 0x0000000000267308 */ /* 0x000e660000000800 */
[----:B------:R-:W-:Y:S01]  /*74f0*/  HMMA.16816.F32 R84, R24, R60, RZ ;  /* 0x0000003c1854723c */ /* 0x000fe200000018ff */
[----:B------:R-:W-:Y:S01]  /*7500*/  IMAD.MOV.U32 R61, RZ, RZ, R209 ;  /* 0x000000ffff3d7224 */ /* 0x000fe200078e00d1 */
[----:B--2---:R-:W-:Y:S01]  /*7510*/  F2FP.F16.F32.PACK_AB R125, R133, R138 ;  /* 0x0000008a857d723e */ /* 0x004fe200000000ff */
[----:B------:R-:W-:Y:S02]  /*7520*/  IMAD.MOV.U32 R3, RZ, RZ, R218 ;  /* 0x000000ffff037224 */ /* 0x000fe400078e00da */
[----:B------:R-:W-:Y:S01]  /*7530*/  IMAD.MOV.U32 R60, RZ, RZ, R208 ;  /* 0x000000ffff3c7224 */ /* 0x000fe200078e00d0 */
[----:B---3--:R-:W-:Y:S02]  /*7540*/  MOV R2, R211 ;  /* 0x000000d300027202 */ /* 0x008fe40000000f00 */
[----:B----4-:R-:W-:Y:S01]  /*7550*/  HMMA.16816.F32 R80, R32, R56, RZ ;  /* 0x000000382050723c */ /* 0x010fe200000018ff */
[----:B-1----:R-:W-:Y:S01]  /*7560*/  F2FP.F16.F32.PACK_AB R127, R38, R139 ;  /* 0x0000008b267f723e */ /* 0x002fe200000000ff */
[----:B------:R-:W-:-:S06]  /*7570*/  IMAD.MOV.U32 R0, RZ, RZ, R212 ;  /* 0x000000ffff007224 */ /* 0x000fcc00078e00d4 */
[----:B------:R-:W-:Y:S01]  /*7580*/  HMMA.16816.F32 R76, R24, R56, RZ ;  /* 0x00000038184c723c */ /* 0x000fe200000018ff */
[----:B------:R-:W-:Y:S02]  /*7590*/  IMAD.MOV.U32 R57, RZ, RZ, R207 ;  /* 0x000000ffff397224 */ /* 0x000fe400078e00cf */
[----:B------:R-:W-:-:S05]  /*75a0*/  IMAD.MOV.U32 R56, RZ, RZ, R206 ;  /* 0x000000ffff387224 */ /* 0x000fca00078e00ce */
[C---:B------:R-:W-:Y:S08]  /*75b0*/  HMMA.16816.F32 R164, R124.reuse, R172, R164 ;  /* 0x000000ac7ca4723c */ /* 0x040ff000000018a4 */
[-C--:B------:R-:W-:Y:S08]  /*75c0*/  HMMA.16816.F32 R168, R124, R174.reuse, R168 ;  /* 0x000000ae7ca8723c */ /* 0x080ff000000018a8 */
[----:B------:R-:W-:Y:S08]  /*75d0*/  HMMA.16816.F32 R172, R128, R174, R68 ;  /* 0x000000ae80ac723c */ /* 0x000ff00000001844 */
[-C--:B------:R-:W-:Y:S08]  /*75e0*/  HMMA.16816.F32 R72, R32, R52.reuse, RZ ;  /* 0x000000342048723c */ /* 0x080ff000000018ff */
[----:B------:R-:W-:Y:S01]  /*75f0*/  HMMA.16816.F32 R68, R24, R52, RZ ;  /* 0x000000341844723c */ /* 0x000fe200000018ff */
[----:B------:R-:W-:-:S02]  /*7600*/  IMAD.MOV.U32 R53, RZ, RZ, R189 ;  /* 0x000000ffff357224 */ /* 0x000fc400078e00bd */
[----:B------:R-:W-:-:S05]  /*7610*/  IMAD.MOV.U32 R52, RZ, RZ, R188 ;  /* 0x000000ffff347224 */ /* 0x000fca00078e00bc */
[-C--:B------:R-:W-:Y:S08]  /*7620*/  HMMA.16816.F32 R216, R20, R48.reuse, R88 ;  /* 0x0000003014d8723c */ /* 0x080ff00000001858 */
[----:B------:R-:W-:Y:S01]  /*7630*/  HMMA.16816.F32 R204, R16, R48, R84 ;  /* 0x0000003010cc723c */ /* 0x000fe20000001854 */
[----:B------:R-:W-:Y:S02]  /*7640*/  IMAD.MOV.U32 R49, RZ, RZ, R191 ;  /* 0x000000ffff317224 */ /* 0x000fe400078e00bf */
[----:B------:R-:W-:-:S05]  /*7650*/  IMAD.MOV.U32 R48, RZ, RZ, R190 ;  /* 0x000000ffff307224 */ /* 0x000fca00078e00be */
[-C--:B------:R-:W-:Y:S08]  /*7660*/  HMMA.16816.F32 R212, R20, R44.reuse, R80 ;  /* 0x0000002c14d4723c */ /* 0x080ff00000001850 */
[----:B------:R-:W-:Y:S01]  /*7670*/  HMMA.16816.F32 R188, R16, R44, R76 ;  /* 0x0000002c10bc723c */ /* 0x000fe2000000184c */
[----:B------:R-:W-:Y:S02]  /*7680*/  IMAD.MOV.U32 R44, RZ, RZ, R177 ;  /* 0x000000ffff2c7224 */ /* 0x000fe400078e00b1 */
[----:B------:R-:W-:-:S05]  /*7690*/  IMAD.MOV.U32 R45, RZ, RZ, R176 ;  /* 0x000000ffff2d7224 */ /* 0x000fca00078e00b0 */
[-C--:B------:R-:W-:Y:S08]  /*76a0*/  HMMA.16816.F32 R88, R124, R96.reuse, R92 ;  /* 0x000000607c58723c */ /* 0x080ff0000000185c */
[----:B------:R-:W-:Y:S01]  /*76b0*/  HMMA.16816.F32 R84, R128, R96, R144 ;  /* 0x000000608054723c */ /* 0x000fe20000001890 */
[----:B------:R-:W-:Y:S01]  /*76c0*/  MOV R146, R158 ;  /* 0x0000009e00927202 */ /* 0x000fe20000000f00 */
[----:B------:R-:W-:-:S06]  /*76d0*/  IMAD.MOV.U32 R147, RZ, RZ, R157 ;  /* 0x000000ffff937224 */ /* 0x000fcc00078e009d */
[----:B------:R-:W-:Y:S08]  /*76e0*/  HMMA.16816.F32 R92, R124, R98, R140 ;  /* 0x000000627c5c723c */ /* 0x000ff0000000188c */
[-C--:B------:R-:W-:Y:S08]  /*76f0*/  HMMA.16816.F32 R208, R20, R40.reuse, R72 ;  /* 0x0000002814d0723c */ /* 0x080ff00000001848 */
[----:B------:R-:W-:Y:S01]  /*7700*/  HMMA.16816.F32 R176, R16, R40, R68 ;  /* 0x0000002810b0723c */ /* 0x000fe20000001844 */
[----:B------:R-:W-:-:S02]  /*7710*/  IMAD.MOV.U32 R41, RZ, RZ, R159 ;  /* 0x000000ffff297224 */ /* 0x000fc400078e009f */
[----:B------:R-:W-:-:S05]  /*7720*/  IMAD.MOV.U32 R40, RZ, RZ, R105 ;  /* 0x000000ffff287224 */ /* 0x000fca00078e0069 */
[----:B------:R-:W-:Y:S08]  /*7730*/  HMMA.16816.F32 R96, R128, R98, R100 ;  /* 0x000000628060723c */ /* 0x000ff00000001864 */
[C---:B------:R-:W-:Y:S08]  /*7740*/  HMMA.16816.F32 R100, R24.reuse, R122, RZ ;  /* 0x0000007a1864723c */ /* 0x040ff000000018ff */
[C---:B------:R-:W-:Y:S08]  /*7750*/  HMMA.16816.F32 R80, R24.reuse, R110, RZ ;  /* 0x0000006e1850723c */ /* 0x040ff000000018ff */
[C---:B------:R-:W-:Y:S08]  /*7760*/  HMMA.16816.F32 R76, R24.reuse, R118, RZ ;  /* 0x00000076184c723c */ /* 0x040ff000000018ff */
[C---:B------:R-:W-:Y:S08]  /*7770*/  HMMA.16816.F32 R72, R24.reuse, R62, RZ ;  /* 0x0000003e1848723c */ /* 0x040ff000000018ff */
[C---:B------:R-:W-:Y:S08]  /*7780*/  HMMA.16816.F32 R68, R24.reuse, R58, RZ ;  /* 0x0000003a1844723c */ /* 0x040ff000000018ff */
[----:B------:R-:W-:Y:S08]  /*7790*/  HMMA.16816.F32 R24, R24, R54, RZ ;  /* 0x000000361818723c */ /* 0x000ff000000018ff */
[C---:B------:R-:W-:Y:S08]  /*77a0*/  HMMA.16816.F32 R100, R16.reuse, R106, R100 ;  /* 0x0000006a1064723c */ /* 0x040ff00000001864 */
[C---:B------:R-:W-:Y:S08]  /*77b0*/  HMMA.16816.F32 R80, R16.reuse, R114, R80 ;  /* 0x000000721050723c */ /* 0x040ff00000001850 */
[----:B------:R-:W-:Y:S08]  /*77c0*/  HMMA.16816.F32 R140, R16, R42, R24 ;  /* 0x0000002a108c723c */ /* 0x000ff00000001818 */
[----:B------:R-:W-:Y:S01]  /*77d0*/  HMMA.16816.F32 R24, R32, R110, RZ ;  /* 0x0000006e2018723c */ /* 0x000fe200000018ff */
[----:B------:R-:W-:-:S02]  /*77e0*/  IMAD.MOV.U32 R111, RZ, RZ, R48 ;  /* 0x000000ffff6f7224 */ /* 0x000fc400078e0030 */
[----:B------:R-:W-:-:S05]  /*77f0*/  IMAD.MOV.U32 R110, RZ, RZ, R49 ;  /* 0x000000ffff6e7224 */ /* 0x000fca00078e0031 */
[C---:B------:R-:W-:Y:S08]  /*7800*/  HMMA.16816.F32 R76, R16.reuse, R66, R76 ;  /* 0x00000042104c723c */ /* 0x040ff0000000184c */
[----:B------:R-:W-:Y:S01]  /*7810*/  HMMA.16816.F32 R156, R16, R50, R72 ;  /* 0x00000032109c723c */ /* 0x000fe20000001848 */
[----:B------:R-:W-:Y:S02]  /*7820*/  IMAD.MOV.U32 R74, RZ, RZ, R56 ;  /* 0x000000ffff4a7224 */ /* 0x000fe400078e0038 */
[----:B------:R-:W-:-:S05]  /*7830*/  IMAD.MOV.U32 R75, RZ, RZ, R57 ;  /* 0x000000ffff4b7224 */ /* 0x000fca00078e0039 */
[----:B------:R-:W-:Y:S08]  /*7840*/  HMMA.16816.F32 R148, R16, R46, R68 ;  /* 0x0000002e1094723c */ /* 0x000ff00000001844 */
[----:B------:R-:W-:Y:S01]  /*7850*/  HMMA.16816.F32 R16, R32, R122, RZ ;  /* 0x0000007a2010723c */ /* 0x000fe200000018ff */
[----:B------:R-:W-:Y:S02]  /*7860*/  IMAD.MOV.U32 R123, RZ, RZ, R64 ;  /* 0x000000ffff7b7224 */ /* 0x000fe400078e0040 */
[----:B------:R-:W-:-:S05]  /*7870*/  IMAD.MOV.U32 R122, RZ, RZ, R65 ;  /* 0x000000ffff7a7224 */ /* 0x000fca00078e0041 */
[----:B------:R-:W-:Y:S01]  /*7880*/  HMMA.16816.F32 R68, R20, R114, R24 ;  /* 0x000000721444723c */ /* 0x000fe20000001818 */
[----:B------:R-:W-:Y:S01]  /*7890*/  IMAD.MOV.U32 R115, RZ, RZ, R40 ;  /* 0x000000ffff737224 */ /* 0x000fe200078e0028 */
[----:B------:R-:W-:Y:S01]  /*78a0*/  MOV R40, R44 ;  /* 0x0000002c00287202 */ /* 0x000fe20000000f00 */
[----:B------:R-:W-:Y:S01]  /*78b0*/  IMAD.MOV.U32 R114, RZ, RZ, R41 ;  /* 0x000000ffff727224 */ /* 0x000fe200078e0029 */
[----:B------:R-:W-:Y:S01]  /*78c0*/  MOV R44, R60 ;  /* 0x0000003c002c7202 */ /* 0x000fe20000000f00 */
[----:B------:R-:W-:Y:S01]  /*78d0*/  IMAD.MOV.U32 R41, RZ, RZ, R45 ;  /* 0x000000ffff297224 */ /* 0x000fe200078e002d */
[----:B------:R-:W1:Y:S01]  /*78e0*/  LDSM.16.MT88.4 R24, [R228+0xd000] ;  /* 0x00d00000e418783b */ /* 0x000e620000004200 */
[----:B------:R-:W-:Y:S01]  /*78f0*/  IMAD.MOV.U32 R45, RZ, RZ, R61 ;  /* 0x000000ffff2d7224 */ /* 0x000fe200078e003d */
[----:B------:R-:W-:Y:S08]  /*7900*/  HMMA.16816.F32 R56, R32, R58, RZ ;  /* 0x0000003a2038723c */ /* 0x000ff000000018ff */
[----:B------:R-:W-:Y:S08]  /*7910*/  HMMA.16816.F32 R104, R20, R106, R16 ;  /* 0x0000006a1468723c */ /* 0x000ff00000001810 */
[----:B------:R-:W-:Y:S01]  /*7920*/  HMMA.16816.F32 R16, R32, R118, RZ ;  /* 0x000000762010723c */ /* 0x000fe200000018ff */
[----:B------:R-:W-:-:S02]  /*7930*/  IMAD.MOV.U32 R119, RZ, RZ, R146 ;  /* 0x000000ffff777224 */ /* 0x000fc400078e0092 */
[----:B------:R-:W-:-:S05]  /*7940*/  IMAD.MOV.U32 R118, RZ, RZ, R147 ;  /* 0x000000ffff767224 */ /* 0x000fca00078e0093 */
[C---:B------:R-:W-:Y:S08]  /*7950*/  HMMA.16816.F32 R60, R32.reuse, R62, RZ ;  /* 0x0000003e203c723c */ /* 0x040ff000000018ff */
[----:B------:R-:W-:Y:S08]  /*7960*/  HMMA.16816.F32 R32, R32, R54, RZ ;  /* 0x000000362020723c */ /* 0x000ff000000018ff */
[C---:B------:R-:W-:Y:S01]  /*7970*/  HMMA.16816.F32 R64, R20.reuse, R66, R16 ;  /* 0x000000421440723c */ /* 0x040fe20000001810 */
[----:B------:R-:W2:Y:S07]  /*7980*/  LDSM.16.MT88.4 R16, [R37+0x1000] ;  /* 0x001000002510783b */ /* 0x000eae0000004200 */
[C---:B------:R-:W-:Y:S08]  /*7990*/  HMMA.16816.F32 R60, R20.reuse, R50, R60 ;  /* 0x00000032143c723c */ /* 0x040ff0000000183c */
[C---:B------:R-:W-:Y:S08]  /*79a0*/  HMMA.16816.F32 R56, R20.reuse, R46, R56 ;  /* 0x0000002e1438723c */ /* 0x040ff00000001838 */
[----:B------:R-:W-:Y:S01]  /*79b0*/  HMMA.16816.F32 R32, R20, R42, R32 ;  /* 0x0000002a1420723c */ /* 0x000fe20000001820 */
[----:B------:R-:W3:Y:S07]  /*79c0*/  LDSM.16.MT88.4 R20, [R5+0x1000] ;  /* 0x001000000514783b */ /* 0x000eee0000004200 */
[C---:B-1----:R-:W-:Y:S08]  /*79d0*/  HMMA.16816.F32 R144, R8.reuse, R24, R152 ;  /* 0x000000180890723c */ /* 0x042ff00000001898 */
[----:B------:R-:W-:Y:S01]  /*79e0*/  HMMA.16816.F32 R152, R8, R26, R100 ;  /* 0x0000001a0898723c */ /* 0x000fe20000001864 */
[----:B------:R-:W-:Y:S01]  /*79f0*/  MOV R102, R52 ;  /* 0x0000003400667202 */ /* 0x000fe20000000f00 */
[----:B------:R-:W-:-:S02]  /*7a00*/  IMAD.MOV.U32 R103, RZ, RZ, R53 ;  /* 0x000000ffff677224 */ /* 0x000fc400078e0035 */
[----:B------:R-:W-:Y:S02]  /*7a10*/  IMAD.MOV.U32 R100, RZ, RZ, R40 ;  /* 0x000000ffff647224 */ /* 0x000fe400078e0028 */
[----:B------:R-:W-:Y:S02]  /*7a20*/  IMAD.MOV.U32 R101, RZ, RZ, R41 ;  /* 0x000000ffff657224 */ /* 0x000fe400078e0029 */
[C---:B------:R-:W-:Y:S08]  /*7a30*/  HMMA.16816.F32 R48, R12.reuse, R24, R200 ;  /* 0x000000180c30723c */ /* 0x040ff000000018c8 */
[-C--:B--2---:R-:W-:Y:S08]  /*7a40*/  HMMA.16816.F32 R192, R12, R16.reuse, R192 ;  /* 0x000000100cc0723c */ /* 0x084ff000000018c0 */
[----:B------:R-:W-:Y:S08]  /*7a50*/  HMMA.16816.F32 R196, R8, R16, R196 ;  /* 0x0000001008c4723c */ /* 0x000ff000000018c4 */
[----:B---3--:R-:W-:Y:S08]  /*7a60*/  HMMA.16816.F32 R52, R12, R20, R184 ;  /* 0x000000140c34723c */ /* 0x008ff000000018b8 */
[----:B------:R-:W-:Y:S01]  /*7a70*/  HMMA.16816.F32 R184, R8, R22, R80 ;  /* 0x0000001608b8723c */ /* 0x000fe20000001850 */
[----:B------:R-:W-:-:S02]  /*7a80*/  IMAD.MOV.U32 R81, RZ, RZ, R44 ;  /* 0x000000ffff517224 */ /* 0x000fc400078e002c */
[----:B------:R-:W-:Y:S02]  /*7a90*/  IMAD.MOV.U32 R80, RZ, RZ, R45 ;  /* 0x000000ffff507224 */ /* 0x000fe400078e002d */
[----:B------:R-:W-:Y:S02]  /*7aa0*/  IMAD.MOV.U32 R83, RZ, RZ, R74 ;  /* 0x000000ffff537224 */ /* 0x000fe400078e004a */
[----:B------:R-:W-:Y:S01]  /*7ab0*/  IMAD.MOV.U32 R82, RZ, RZ, R75 ;  /* 0x000000ffff527224 */ /* 0x000fe200078e004b */
[----:B------:R-:W-:Y:S08]  /*7ac0*/  HMMA.16816.F32 R180, R8, R20, R180 ;  /* 0x0000001408b4723c */ /* 0x000ff000000018b4 */
[----:B------:R-:W-:Y:S01]  /*7ad0*/  HMMA.16816.F32 R44, R12, R22, R68 ;  /* 0x000000160c2c723c */ /* 0x000fe20000001844 */
[----:B------:R-:W1:Y:S07]  /*7ae0*/  LDSM.16.MT88.4 R20, [R5+0x3000] ;  /* 0x003000000514783b */ /* 0x000e6e0000004200 */
[-C--:B------:R-:W-:Y:S08]  /*7af0*/  HMMA.16816.F32 R200, R8, R18.reuse, R76 ;  /* 0x0000001208c8723c */ /* 0x080ff0000000184c */
[C---:B------:R-:W-:Y:S01]  /*7b00*/  HMMA.16816.F32 R64, R12.reuse, R18, R64 ;  /* 0x000000120c40723c */ /* 0x040fe20000001840 */
[----:B------:R-:W2:Y:S07]  /*7b10*/  LDSM.16.MT88.4 R16, [R37+0x3000] ;  /* 0x003000002510783b */ /* 0x000eae0000004200 */
[----:B------:R-:W-:Y:S01]  /*7b20*/  HMMA.16816.F32 R40, R12, R26, R104 ;  /* 0x0000001a0c28723c */ /* 0x000fe20000001868 */
[----:B------:R-:W3:Y:S07]  /*7b30*/  LDSM.16.MT88.4 R24, [R228+0xf000] ;  /* 0x00f00000e418783b */ /* 0x000eee0000004200 */
[----:B-1----:R-:W-:Y:S01]  /*7b40*/  HMMA.16816.F32 R104, R8, R20, R188 ;  /* 0x000000140868723c */ /* 0x002fe200000018bc */
[----:B------:R-:W-:Y:S01]  /*7b50*/  IMAD.MOV.U32 R188, RZ, RZ, R122 ;  /* 0x000000ffffbc7224 */ /* 0x000fe200078e007a */
[----:B------:R-:W-:Y:S01]  /*7b60*/  MOV R190, R120 ;  /* 0x0000007800be7202 */ /* 0x000fe20000000f00 */
[----:B------:R-:W-:-:S02]  /*7b70*/  IMAD.MOV.U32 R189, RZ, RZ, R123 ;  /* 0x000000ffffbd7224 */ /* 0x000fc400078e007b */
[----:B------:R-:W-:-:S03]  /*7b80*/  IMAD.MOV.U32 R191, RZ, RZ, R121 ;  /* 0x000000ffffbf7224 */ /* 0x000fc600078e0079 */
[C---:B--2---:R-:W-:Y:S01]  /*7b90*/  HMMA.16816.F32 R120, R8.reuse, R16, R176 ;  /* 0x000000100878723c */ /* 0x044fe200000018b0 */
[----:B------:R-:W-:Y:S02]  /*7ba0*/  IMAD.MOV.U32 R178, RZ, RZ, R108 ;  /* 0x000000ffffb27224 */ /* 0x000fe400078e006c */
[----:B------:R-:W-:Y:S02]  /*7bb0*/  IMAD.MOV.U32 R179, RZ, RZ, R109 ;  /* 0x000000ffffb37224 */ /* 0x000fe400078e006d */
[----:B------:R-:W-:Y:S02]  /*7bc0*/  IMAD.MOV.U32 R176, RZ, RZ, R110 ;  /* 0x000000ffffb07224 */ /* 0x000fe400078e006e */
[----:B------:R-:W-:Y:S01]  /*7bd0*/  IMAD.MOV.U32 R177, RZ, RZ, R111 ;  /* 0x000000ffffb17224 */ /* 0x000fe200078e006f */
[----:B---3--:R-:W-:Y:S01]  /*7be0*/  HMMA.16816.F32 R72, R8, R24, R204 ;  /* 0x000000180848723c */ /* 0x008fe200000018cc */
[----:B------:R-:W-:Y:S01]  /*7bf0*/  MOV R204, R100 ;  /* 0x0000006400cc7202 */ /* 0x000fe20000000f00 */
[----:B------:R-:W-:-:S02]  /*7c00*/  IMAD.MOV.U32 R205, RZ, RZ, R101 ;  /* 0x000000ffffcd7224 */ /* 0x000fc400078e0065 */
[----:B------:R-:W-:Y:S02]  /*7c10*/  IMAD.MOV.U32 R206, RZ, RZ, R102 ;  /* 0x000000ffffce7224 */ /* 0x000fe400078e0066 */
[----:B------:R-:W-:Y:S02]  /*7c20*/  IMAD.MOV.U32 R207, RZ, RZ, R103 ;  /* 0x000000ffffcf7224 */ /* 0x000fe400078e0067 */
[----:B------:R-:W-:Y:S01]  /*7c30*/  HMMA.16816.F32 R100, R12, R20, R212 ;  /* 0x000000140c64723c */ /* 0x000fe200000018d4 */
[----:B------:R-:W-:Y:S01]  /*7c40*/  IMAD.MOV.U32 R213, RZ, RZ, R178 ;  /* 0x000000ffffd57224 */ /* 0x000fe200078e00b2 */
[----:B------:R-:W-:Y:S01]  /*7c50*/  MOV R215, R176 ;  /* 0x000000b000d77202 */ /* 0x000fe20000000f00 */
[----:B------:R-:W-:Y:S01]  /*7c60*/  IMAD.MOV.U32 R178, RZ, RZ, R188 ;  /* 0x000000ffffb27224 */ /* 0x000fe200078e00bc */
[----:B------:R-:W-:Y:S01]  /*7c70*/  MOV R188, R190 ;  /* 0x000000be00bc7202 */ /* 0x000fe20000000f00 */
[----:B------:R-:W-:Y:S02]  /*7c80*/  IMAD.MOV.U32 R212, RZ, RZ, R179 ;  /* 0x000000ffffd47224 */ /* 0x000fe400078e00b3 */
[----:B------:R-:W-:Y:S01]  /*7c90*/  IMAD.MOV.U32 R179, RZ, RZ, R189 ;  /* 0x000000ffffb37224 */ /* 0x000fe200078e00bd */
[----:B------:R-:W-:Y:S01]  /*7ca0*/  HMMA.16816.F32 R108, R8, R22, R148 ;  /* 0x00000016086c723c */ /* 0x000fe20000001894 */
[----:B------:R-:W-:-:S02]  /*7cb0*/  IMAD.MOV.U32 R190, RZ, RZ, R204 ;  /* 0x000000ffffbe7224 */ /* 0x000fc400078e00cc */
[----:B------:R-:W-:Y:S02]  /*7cc0*/  IMAD.MOV.U32 R189, RZ, RZ, R191 ;  /* 0x000000ffffbd7224 */ /* 0x000fe400078e00bf */
[----:B------:R-:W-:Y:S02]  /*7cd0*/  IMAD.MOV.U32 R21, RZ, RZ, R206 ;  /* 0x000000ffff157224 */ /* 0x000fe400078e00ce */
[----:B------:R-:W-:Y:S01]  /*7ce0*/  IMAD.MOV.U32 R204, RZ, RZ, R207 ;  /* 0x000000ffffcc7224 */ /* 0x000fe200078e00cf */
[----:B------:R-:W-:Y:S01]  /*7cf0*/  HMMA.16816.F32 R56, R12, R22, R56 ;  /* 0x000000160c38723c */ /* 0x000fe20000001838 */
[----:B------:R-:W-:Y:S01]  /*7d00*/  IMAD.MOV.U32 R191, RZ, RZ, R205 ;  /* 0x000000ffffbf7224 */ /* 0x000fe200078e00cd */
[----:B------:R-:W-:Y:S01]  /*7d10*/  MOV R205, R80 ;  /* 0x0000005000cd7202 */ /* 0x000fe20000000f00 */
[----:B------:R-:W-:Y:S02]  /*7d20*/  IMAD.MOV.U32 R206, RZ, RZ, R81 ;  /* 0x000000ffffce7224 */ /* 0x000fe400078e0051 */
[----:B------:R-:W-:-:S02]  /*7d30*/  IMAD.MOV.U32 R207, RZ, RZ, R82 ;  /* 0x000000ffffcf7224 */ /* 0x000fc400078e0052 */
[----:B------:R-:W-:Y:S01]  /*7d40*/  IMAD.MOV.U32 R81, RZ, RZ, R114 ;  /* 0x000000ffff517224 */ /* 0x000fe200078e0072 */
        /* <DEDUP_REMOVED lines=8> */
[----:B------:R-:W-:Y:S01]  /*7dd0*/  HMMA.16816.F32 R68, R12, R24, R216 ;  /* 0x000000180c44723c */ /* 0x000fe200000018d8 */
[----:B------:R-:W-:Y:S01]  /*7de0*/  IMAD.MOV.U32 R22, RZ, RZ, R117 ;  /* 0x000000ffff167224 */ /* 0x000fe200078e0075 */
[----:B------:R-:W-:Y:S01]  /*7df0*/  MOV R218, R83 ;  /* 0x0000005300da7202 */ /* 0x000fe20000000f00 */
[----:B------:R-:W-:-:S02]  /*7e00*/  IMAD.MOV.U32 R217, RZ, RZ, R114 ;  /* 0x000000ffffd97224 */ /* 0x000fc400078e0072 */
[----:B------:R-:W-:Y:S02]  /*7e10*/  IMAD.MOV.U32 R216, RZ, RZ, R115 ;  /* 0x000000ffffd87224 */ /* 0x000fe400078e0073 */
[----:B------:R-:W-:Y:S01]  /*7e20*/  IMAD.MOV.U32 R25, RZ, RZ, R3 ;  /* 0x000000ffff197224 */ /* 0x000fe200078e0003 */
[C---:B------:R-:W-:Y:S01]  /*7e30*/  HMMA.16816.F32 R60, R12.reuse, R26, R60 ;  /* 0x0000001a0c3c723c */ /* 0x040fe2000000183c */
[----:B------:R-:W-:Y:S02]  /*7e40*/  IMAD.MOV.U32 R27, RZ, RZ, R112 ;  /* 0x000000ffff1b7224 */ /* 0x000fe400078e0070 */
[----:B------:R-:W-:Y:S02]  /*7e50*/  IMAD.MOV.U32 R24, RZ, RZ, R113 ;  /* 0x000000ffff187224 */ /* 0x000fe400078e0071 */
[----:B------:R-:W-:Y:S01]  /*7e60*/  IMAD.MOV.U32 R219, RZ, RZ, R82 ;  /* 0x000000ffffdb7224 */ /* 0x000fe200078e0052 */
[----:B------:R-:W2:Y:S02]  /*7e70*/  LDSM.16.MT88.4 R112, [R5+0x3800] ;  /* 0x003800000570783b */ /* 0x000ea40000004200 */
        /* <DEDUP_REMOVED lines=8> */
[----:B------:R-:W-:Y:S01]  /*7f00*/  IMAD.MOV.U32 R17, RZ, RZ, R190 ;  /* 0x000000ffff117224 */ /* 0x000fe200078e00be */
[----:B------:R-:W-:Y:S01]  /*7f10*/  MOV R15, R6 ;  /* 0x00000006000f7202 */ /* 0x000fe20000000f00 */
[----:B------:R-:W-:-:S02]  /*7f20*/  IMAD.MOV.U32 R16, RZ, RZ, R191 ;  /* 0x000000ffff107224 */ /* 0x000fc400078e00bf */
[----:B------:R-:W3:Y:S01]  /*7f30*/  LDSM.16.MT88.4 R188, [R5+0x1800] ;  /* 0x0018000005bc783b */ /* 0x000ee20000004200 */
[----:B------:R-:W-:Y:S01]  /*7f40*/  HMMA.16816.F32 R8, R8, R18, R140 ;  /* 0x000000120808723c */ /* 0x000fe2000000188c */
[----:B------:R-:W-:Y:S01]  /*7f50*/  IMAD.MOV.U32 R19, RZ, RZ, R204 ;  /* 0x000000ffff137224 */ /* 0x000fe200078e00cc */
[----:B------:R-:W-:Y:S01]  /*7f60*/  MOV R143, R206 ;  /* 0x000000ce008f7202 */ /* 0x000fe20000000f00 */
[----:B------:R-:W-:Y:S01]  /*7f70*/  IMAD.MOV.U32 R18, RZ, RZ, R205 ;  /* 0x000000ffff127224 */ /* 0x000fe200078e00cd */
[----:B------:R-:W-:Y:S01]  /*7f80*/  LDSM.16.MT88.4 R4, [R37+0x3800] ;  /* 0x003800002504783b */ /* 0x000fe20000004200 */
[----:B------:R-:W-:Y:S02]  /*7f90*/  IMAD.MOV.U32 R142, RZ, RZ, R207 ;  /* 0x000000ffff8e7224 */ /* 0x000fe400078e00cf */
[----:B------:R-:W-:Y:S01]  /*7fa0*/  IMAD.MOV.U32 R141, RZ, RZ, R80 ;  /* 0x000000ffff8d7224 */ /* 0x000fe200078e0050 */
[----:B------:R-:W4:Y:S01]  /*7fb0*/  LDSM.16.MT88.4 R204, [R37+0x1800] ;  /* 0x0018000025cc783b */ /* 0x000f220000004200 */
[----:B------:R-:W-:Y:S01]  /*7fc0*/  IMAD.MOV.U32 R140, RZ, RZ, R81 ;  /* 0x000000ffff8c7224 */ /* 0x000fe200078e0051 */
[----:B-1----:R-:W-:Y:S01]  /*7fd0*/  HMMA.16816.F32 R144, R124, R156, R144 ;  /* 0x0000009c7c90723c */ /* 0x002fe20000001890 */
[----:B------:R-:W-:Y:S01]  /*7fe0*/  IMAD.MOV.U32 R39, RZ, RZ, R36 ;  /* 0x000000ffff277224 */ /* 0x000fe200078e0024 */
[----:B------:R-:W1:Y:S01]  /*7ff0*/  LDSM.16.MT88.4 R80, [R228+0xf800] ;  /* 0x00f80000e450783b */ /* 0x000e620000004200 */
[----:B------:R-:W-:Y:S01]  /*8000*/  FADD.FTZ R3, R3, R15 ;  /* 0x0000000f03037221 */ /* 0x000fe20000010000 */
[----:B------:R-:W-:-:S02]  /*8010*/  IMAD.MOV.U32 R210, RZ, RZ, R179 ;  /* 0x000000ffffd27224 */ /* 0x000fc400078e00b3 */
[----:B------:R-:W-:Y:S02]  /*8020*/  FADD.FTZ R2, R2, R16 ;  /* 0x0000001002027221 */ /* 0x000fe40000010000 */
[----:B------:R-:W-:Y:S01]  /*8030*/  HMMA.16816.F32 R152, R124, R158, R152 ;  /* 0x0000009e7c98723c */ /* 0x000fe20000001898 */
[----:B------:R-:W-:Y:S02]  /*8040*/  IMAD.MOV.U32 R211, RZ, RZ, R178 ;  /* 0x000000ffffd37224 */ /* 0x000fe400078e00b2 */
[----:B------:R-:W-:Y:S01]  /*8050*/  FADD.FTZ R0, R0, R17 ;  /* 0x0000001100007221 */ /* 0x000fe20000010000 */
[----:B------:R-:W-:-:S04]  /*8060*/  FADD.FTZ R3, R208, R3 ;  /* 0x00000003d0037221 */ /* 0x000fc80000010000 */
[----:B--2---:R-:W-:Y:S01]  /*8070*/  HMMA.16816.F32 R104, R124, R112, R104 ;  /* 0x000000707c68723c */ /* 0x004fe20000001868 */
[----:B------:R-:W-:-:S07]  /*8080*/  FADD.FTZ R2, R210, R2 ;  /* 0x00000002d2027221 */ /* 0x000fce0000010000 */
[C---:B------:R-:W-:Y:S08]  /*8090*/  HMMA.16816.F32 R108, R124.reuse, R114, R108 ;  /* 0x000000727c6c723c */ /* 0x040ff0000000186c */
[C---:B---3--:R-:W-:Y:S08]  /*80a0*/  HMMA.16816.F32 R180, R124.reuse, R188, R180 ;  /* 0x000000bc7cb4723c */ /* 0x048ff000000018b4 */
[----:B------:R-:W-:Y:S01]  /*80b0*/  HMMA.16816.F32 R184, R124, R190, R184 ;  /* 0x000000be7cb8723c */ /* 0x000fe200000018b8 */
[----:B------:R2:W5:Y:S01]  /*80c0*/  LDL.LU R36, [R1+0xa0] ;  /* 0x0000a00001247983 */ /* 0x0005620000300800 */
[----:B------:R-:W-:Y:S01]  /*80d0*/  FADD.FTZ R0, R211, R0 ;  /* 0x00000000d3007221 */ /* 0x000fe20000010000 */
[----:B------:R-:W-:Y:S01]  /*80e0*/  FADD.FTZ R2, R20, R2 ;  /* 0x0000000214027221 */ /* 0x000fe20000010000 */
[----:B------:R-:W-:Y:S01]  /*80f0*/  UMOV UR6, 0xffffffff ;  /* 0xffffffff00067882 */ /* 0x000fe20000000000 */
[----:B------:R-:W3:Y:S01]  /*8100*/  S2R R234, SR_TID.X ;  /* 0x0000000000ea7919 */ /* 0x000ee20000002100 */
[----:B------:R-:W-:-:S02]  /*8110*/  FADD.FTZ R0, R21, R0 ;  /* 0x0000000015007221 */ /* 0x000fc40000010000 */
[C---:B----4-:R-:W-:Y:S08]  /*8120*/  HMMA.16816.F32 R196, R124.reuse, R204, R196 ;  /* 0x000000cc7cc4723c */ /* 0x050ff000000018c4 */
[C---:B------:R-:W-:Y:S08]  /*8130*/  HMMA.16816.F32 R200, R124.reuse, R206, R200 ;  /* 0x000000ce7cc8723c */ /* 0x040ff000000018c8 */
[C---:B-1----:R-:W-:Y:S08]  /*8140*/  HMMA.16816.F32 R72, R124.reuse, R80, R72 ;  /* 0x000000507c48723c */ /* 0x042ff00000001848 */
[C---:B------:R-:W-:Y:S08]  /*8150*/  HMMA.16816.F32 R76, R124.reuse, R82, R76 ;  /* 0x000000527c4c723c */ /* 0x040ff0000000184c */
[C---:B------:R-:W-:Y:S08]  /*8160*/  HMMA.16816.F32 R120, R124.reuse, R4, R120 ;  /* 0x000000047c78723c */ /* 0x040ff00000001878 */
[----:B------:R-:W-:Y:S01]  /*8170*/  HMMA.16816.F32 R124, R124, R6, R8 ;  /* 0x000000067c7c723c */ /* 0x000fe20000001808 */
[----:B------:R-:W-:Y:S01]  /*8180*/  FADD.FTZ R8, R19, R18 ;  /* 0x0000001213087221 */ /* 0x000fe20000010000 */
[----:B------:R-:W-:-:S03]  /*8190*/  FADD.FTZ R9, R22, R3 ;  /* 0x0000000316097221 */ /* 0x000fc60000010000 */
[----:B------:R-:W-:Y:S01]  /*81a0*/  FADD.FTZ R8, R209, R8 ;  /* 0x00000008d1087221 */ /* 0x000fe20000010000 */
[----:B------:R-:W-:Y:S02]  /*81b0*/  FADD.FTZ R9, R212, R9 ;  /* 0x00000009d4097221 */ /* 0x000fe40000010000 */
        /* <DEDUP_REMOVED lines=10> */
[C---:B------:R-:W-:Y:S02]  /*8260*/  HMMA.16816.F32 R148, R128.reuse, R156, R48 ;  /* 0x0000009c8094723c */ /* 0x040fe40000001830 */
        /* <DEDUP_REMOVED lines=40> */
[----:B------:R2:W-:Y:S04]  /*84f0*/  STL [R1+0x80], R4 ;  /* 0x0000800401007387 */ /* 0x0005e80000100800 */
[----:B------:R2:W-:Y:S03]  /*8500*/  STL [R1+0x84], R3 ;  /* 0x0000840301007387 */ /* 0x0005e60000100800 */
[C---:B------:R-:W-:Y:S01]  /*8510*/  HMMA.16816.F32 R176, R128.reuse, R188, R52 ;  /* 0x000000bc80b0723c */ /* 0x040fe20000001834 */
[----:B------:R2:W-:Y:S04]  /*8520*/  STL [R1+0x78], R2 ;  /* 0x0000780201007387 */ /* 0x0005e80000100800 */
[----:B------:R2:W-:Y:S03]  /*8530*/  STL [R1+0x7c], R0 ;  /* 0x00007c0001007387 */ /* 0x0005e60000100800 */
        /* <DEDUP_REMOVED lines=9> */
[----:B--23--:R-:W-:-:S15]  /*85d0*/  BRA.U !UP2, `(.L_x_347) ;  /* 0x000000f50a747547 */ /* 0x00cfde000b800000 */
[----:B------:R-:W2:Y:S04]  /*85e0*/  LDL R140, [R1+0x74] ;  /* 0x00007400018c7983 */ /* 0x000ea80000100800 */
[----:B------:R-:W3:Y:S04]  /*85f0*/  LDL R141, [R1+0x5c] ;  /* 0x00005c00018d7983 */ /* 0x000ee80000100800 */
[----:B------:R-:W4:Y:S04]  /*8600*/  LDL R143, [R1+0x58] ;  /* 0x00005800018f7983 */ /* 0x000f280000100800 */
        /* <DEDUP_REMOVED lines=11> */
[----:B------:R-:W-:Y:S01]  /*86c0*/  MOV R0, UR7 ;  /* 0x0000000700007c02 */ /* 0x000fe20008000f00 */
[----:B------:R-:W-:Y:S02]  /*86d0*/  USHF.L.U64.HI UR7, UR8, 0x4, UR9 ;  /* 0x0000000408077899 */ /* 0x000fe40008010209 */
[----:B------:R-:W-:Y:S01]  /*86e0*/  ULEA UR13, UP0, UR16, UR12, 0x6 ;  /* 0x0000000c100d7291 */ /* 0x000fe2000f8030ff */
[----:B------:R-:W-:Y:S01]  /*86f0*/  IMAD.SHL.U32 R233, R234, 0x20, RZ ;  /* 0x00000020eae97824 */ /* 0x000fe200078e00ff */
[----:B-1----:R-:W-:-:S02]  /*8700*/  ISETP.GE.AND P3, PT, R230, UR4, PT ;  /* 0x00000004e6007c0c */ /* 0x002fc4000bf66270 */
[----:B------:R-:W-:Y:S02]  /*8710*/  SHF.R.U32.HI R232, RZ, 0x1, R234 ;  /* 0x00000001ffe87819 */ /* 0x000fe400000116ea */
[----:B------:R-:W-:Y:S02]  /*8720*/  LOP3.LUT R233, R233, 0x7c00, RZ, 0xc0, !PT ;  /* 0x00007c00e9e97812 */ /* 0x000fe400078ec0ff */
[----:B------:R-:W-:Y:S01]  /*8730*/  MOV R12, UR13 ;  /* 0x0000000d000c7c02 */ /* 0x000fe20008000f00 */
[----:B------:R-:W-:Y:S02]  /*8740*/  IMAD.U32 R3, RZ, RZ, UR17 ;  /* 0x00000011ff037e24 */ /* 0x000fe4000f8e00ff */
[----:B------:R-:W-:-:S05]  /*8750*/  IMAD.MOV.U32 R23, RZ, RZ, 0x20 ;  /* 0x00000020ff177424 */ /* 0x000fca00078e00ff */
[----:B------:R-:W-:Y:S01]  /*8760*/  SEL R23, R23, 0xffffffe0, !P6 ;  /* 0xffffffe017177807 */ /* 0x000fe20007000000 */
[----:B------:R-:W-:Y:S01]  /*8770*/  BAR.SYNC.DEFER_BLOCKING 0x0 ;  /* 0x0000000000007b1d */ /* 0x000fe20000010000 */
[----:B--2---:R-:W-:Y:S01]  /*8780*/  ISETP.GE.AND P2, PT, R140, UR4, PT ;  /* 0x000000048c007c0c */ /* 0x004fe2000bf46270 */
[----:B------:R-:W-:Y:S01]  /*8790*/  ULEA.HI.X UR4, UR16, UR7, UR14, 0x6, UP0 ;  /* 0x0000000710047291 */ /* 0x000fe200080f340e */
[----:B------:R-:W-:Y:S01]  /*87a0*/  IMAD.SHL.U32 R140, R234, 0x40, RZ ;  /* 0x00000040ea8c7824 */ /* 0x000fe200078e00ff */
[----:B------:R-:W-:Y:S01]  /*87b0*/  UIADD3 UR14, UP1, UPT, UR13, UR12, URZ ;  /* 0x0000000c0d0e7290 */ /* 0x000fe2000ff3e0ff */
[C---:B---3--:R-:W-:Y:S01]  /*87c0*/  LEA R4, P1, R2.reuse, R141, 0x7 ;  /* 0x0000008d02047211 */ /* 0x048fe200078238ff */
[----:B------:R-:W-:Y:S02]  /*87d0*/  ULEA UR16, UP0, UR8, UR13, 0x5 ;  /* 0x0000000d08107291 */ /* 0x000fe4000f8028ff */
[----:B------:R-:W-:Y:S01]  /*87e0*/  UIADD3.X UR13, UPT, UPT, UR4, UR7, URZ, UP1, !UPT ;  /* 0x00000007040d7290 */ /* 0x000fe20008ffe4ff */
[----:B----4-:R-:W-:Y:S01]  /*87f0*/  LEA.HI.X R5, R2, R143, R0, 0x7, P1 ;  /* 0x0000008f02057211 */ /* 0x010fe200008f3c00 */
[----:B------:R-:W-:Y:S01]  /*8800*/  IMAD.U32 R11, RZ, RZ, UR14 ;  /* 0x0000000eff0b7e24 */ /* 0x000fe2000f8e00ff */
[----:B------:R-:W-:-:S02]  /*8810*/  LOP3.LUT R0, R232, 0x8, RZ, 0xc0, !PT ;  /* 0x00000008e8007812 */ /* 0x000fc400078ec0ff */
[----:B------:R-:W-:Y:S01]  /*8820*/  LOP3.LUT R3, R233, 0x200, R140, 0xf8, !PT ;  /* 0x00000200e9037812 */ /* 0x000fe200078ef88c */
[----:B------:R-:W-:Y:S01]  /*8830*/  ULEA.HI.X UR15, UR8, UR4, UR9, 0x5, UP0 ;  /* 0x00000004080f7291 */ /* 0x000fe200080f2c09 */
[CC--:B------:R-:W-:Y:S02]  /*8840*/  LEA R2, P5, R12.reuse, R141.reuse, 0x1 ;  /* 0x0000008d0c027211 */ /* 0x0c0fe400078a08ff */
[----:B------:R-:W-:Y:S01]  /*8850*/  MOV R9, UR4 ;  /* 0x0000000400097c02 */ /* 0x000fe20008000f00 */
[----:B------:R-:W-:Y:S01]  /*8860*/  IMAD.U32 R10, RZ, RZ, UR16 ;  /* 0x00000010ff0a7e24 */ /* 0x000fe2000f8e00ff */
[----:B------:R-:W-:Y:S01]  /*8870*/  LOP3.LUT R0, R3, R142, R0, 0xf6, !PT ;  /* 0x0000008e03007212 */ /* 0x000fe200078ef600 */
[----:B------:R-:W-:Y:S01]  /*8880*/  IMAD.U32 R7, RZ, RZ, UR13 ;  /* 0x0000000dff077e24 */ /* 0x000fe2000f8e00ff */
[C---:B------:R-:W-:Y:S01]  /*8890*/  LEA R8, P4, R11.reuse, R141, 0x1 ;  /* 0x0000008d0b087211 */ /* 0x040fe200078808ff */
[----:B------:R-:W-:Y:S01]  /*88a0*/  @!PT LDS RZ, [RZ] ;  /* 0x00000000fffff984 */ /* 0x000fe20000000800 */
[----:B------:R-:W-:Y:S01]  /*88b0*/  @!PT LDS RZ, [RZ] ;  /* 0x00000000fffff984 */ /* 0x000fe20000000800 */
[----:B------:R-:W-:Y:S01]  /*88c0*/  @!PT LDS RZ, [RZ] ;  /* 0x00000000fffff984 */ /* 0x000fe20000000800 */
[----:B------:R-:W-:Y:S01]  /*88d0*/  @!P3 LDGSTS.E.BYPASS.LTC128B.128 [R238+0xc000], desc[UR22][R4.64] ;  /* 0x0c00000004eebfae */ /* 0x000fe2000b981a16 */
[----:B------:R-:W-:Y:S01]  /*88e0*/  LEA.HI.X R3, R12, R143, R9, 0x1, P5 ;  /* 0x0000008f0c037211 */ /* 0x000fe200028f0c09 */
[----:B------:R-:W-:Y:S01]  /*88f0*/  IMAD.U32 R13, RZ, RZ, UR15 ;  /* 0x0000000fff0d7e24 */ /* 0x000fe2000f8e00ff */
[----:B------:R-:W-:Y:S01]  /*8900*/  MOV R228, R39 ;  /* 0x0000002700e47202 */ /* 0x000fe20000000f00 */
[----:B------:R-:W-:Y:S01]  /*8910*/  @P3 STS.128 [R238+0xc000], RZ ;  /* 0x00c000ffee003388 */ /* 0x000fe20000000c00 */
[C---:B------:R-:W-:Y:S01]  /*8920*/  LEA R6, P1, R10.reuse, R141, 0x1 ;  /* 0x0000008d0a067211 */ /* 0x040fe200078208ff */
[----:B------:R-:W1:Y:S01]  /*8930*/  LDCU UR4, c[0x0][0x50c] ;  /* 0x0000a180ff0477ac */ /* 0x000e620008000800 */
[-C--:B------:R-:W-:Y:S01]  /*8940*/  LEA.HI.X R9, R11, R143.reuse, R7, 0x1, P4 ;  /* 0x0000008f0b097211 */ /* 0x080fe200020f0c07 */
[----:B------:R-:W-:Y:S01]  /*8950*/  @!PT LDS RZ, [RZ] ;  /* 0x00000000fffff984 */ /* 0x000fe20000000800 */
[----:B------:R-:W-:Y:S01]  /*8960*/  @!PT LDS RZ, [RZ] ;  /* 0x00000000fffff984 */ /* 0x000fe20000000800 */
[----:B------:R-:W-:Y:S01]  /*8970*/  @!PT LDS RZ, [RZ] ;  /* 0x00000000fffff984 */ /* 0x000fe20000000800 */
[----:B------:R-:W-:Y:S04]  /*8980*/  @!P2 LDGSTS.E.BYPASS.LTC128B.128 [R238+0xe000], desc[UR22][R4.64+0x80] ;  /* 0x0e00008004eeafae */ /* 0x000fe8000b981a16 */
        /* <DEDUP_REMOVED lines=34> */
[----:B--2---:R-:W2:Y:S04]  /*8bb0*/  LDSM.16.M88.4 R8, [R20+0x2000] ;  /* 0x002000001408783b */ /* 0x004ea80000000200 */
[----:B------:R-:W4:Y:S01]  /*8bc0*/  LDSM.16.M88.4 R52, [R132+UR5+0x9800] ;  /* 0x009800058434783b */ /* 0x000f220008000200 */
[----:B------:R-:W-:-:S02]  /*8bd0*/  VIADD R3, R132, UR5 ;  /* 0x0000000584037c36 */ /* 0x000fc40008000000 */
[----:B------:R-:W-:Y:S01]  /*8be0*/  IMAD.IADD R22, R23, 0x1, R20 ;  /* 0x0000000117167824 */ /* 0x000fe200078e0214 */
[----:B------:R-:W1:Y:S02]  /*8bf0*/  LDSM.16.M88.4 R24, [R132+UR5+0x8000] ;  /* 0x008000058418783b */ /* 0x000e640008000200 */
[----:B------:R-:W-:Y:S02]  /*8c00*/  IADD3 R2, PT, PT, R3, R23, RZ ;  /* 0x0000001703027210 */ /* 0x000fe40007ffe0ff */
[----:B------:R-:W1:Y:S04]  /*8c10*/  LDSM.16.M88.4 R40, [R132+UR5+0x8800] ;  /* 0x008800058428783b */ /* 0x000e680008000200 */
[----:B---3--:R-:W-:Y:S04]  /*8c20*/  LDSM.16.M88.4 R4, [R22+0x2000] ;  /* 0x002000001604783b */ /* 0x008fe80000000200 */
[----:B------:R-:W3:Y:S04]  /*8c30*/  LDSM.16.M88.4 R48, [R2+0x9000] ;  /* 0x009000000230783b */ /* 0x000ee80000000200 */
[----:B------:R-:W3:Y:S04]  /*8c40*/  LDSM.16.M88.4 R44, [R2+0x9800] ;  /* 0x00980000022c783b */ /* 0x000ee80000000200 */
[----:B------:R-:W3:Y:S04]  /*8c50*/  LDSM.16.M88.4 R32, [R2+0x8800] ;  /* 0x008800000220783b */ /* 0x000ee80000000200 */
[----:B------:R-:W3:Y:S04]  /*8c60*/  LDSM.16.M88.4 R16, [R2+0x8000] ;  /* 0x008000000210783b */ /* 0x000ee80000000200 */
[----:B------:R-:W3:Y:S01]  /*8c70*/  LDSM.16.M88.4 R12, [R20] ;  /* 0x00000000140c783b */ /* 0x000ee20000000200 */
[----:B--2---:R-:W-:Y:S01]  /*8c80*/  HMMA.16816.F32 R64, R8, R56, RZ ;  /* 0x000000380840723c */ /* 0x004fe200000018ff */
[----:B------:R-:W-:-:S02]  /*8c90*/  IADD3 R21, PT, PT, R228, R20, RZ ;  /* 0x00000014e4157210 */ /* 0x000fc40007ffe0ff */
[----:B------:R-:W0:Y:S05]  /*8ca0*/  LDGDEPBAR ;  /* 0x00000000000079af */ /* 0x000e2a0000000000 */
[C---:B----4-:R-:W-:Y:S08]  /*8cb0*/  HMMA.16816.F32 R212, R8.reuse, R52, RZ ;  /* 0x0000003408d4723c */ /* 0x050ff000000018ff */
[C---:B-1----:R-:W-:Y:S08]  /*8cc0*/  HMMA.16816.F32 R208, R8.reuse, R24, RZ ;  /* 0x0000001808d0723c */ /* 0x042ff000000018ff */
[C---:B------:R-:W-:Y:S08]  /*8cd0*/  HMMA.16816.F32 R140, R8.reuse, R40, RZ ;  /* 0x00000028088c723c */ /* 0x040ff000000018ff */
[C---:B------:R-:W-:Y:S08]  /*8ce0*/  HMMA.16816.F32 R224, R8.reuse, R26, RZ ;  /* 0x0000001a08e0723c */ /* 0x040ff000000018ff */
[C---:B------:R-:W-:Y:S08]  /*8cf0*/  HMMA.16816.F32 R220, R8.reuse, R42, RZ ;  /* 0x0000002a08dc723c */ /* 0x040ff000000018ff */
[C---:B------:R-:W-:Y:S08]  /*8d00*/  HMMA.16816.F32 R216, R8.reuse, R58, RZ ;  /* 0x0000003a08d8723c */ /* 0x040ff000000018ff */
[----:B------:R-:W-:Y:S08]  /*8d10*/  HMMA.16816.F32 R60, R8, R54, RZ ;  /* 0x00000036083c723c */ /* 0x000ff000000018ff */
[C---:B---3--:R-:W-:Y:S08]  /*8d20*/  HMMA.16816.F32 R8, R4.reuse, R48, R64 ;  /* 0x000000300408723c */ /* 0x048ff00000001840 */
[----:B------:R-:W-:Y:S11]  /*8d30*/  HMMA.16816.F32 R64, R4, R44, R212 ;  /* 0x0000002c0440723c */ /* 0x000ff600000018d4 */
[----:B------:R-:W-:Y:S01]  /*8d40*/  MOV R235, R8 ;  /* 0x0000000800eb7202 */ /* 0x000fe20000000f00 */
[----:B------:R-:W-:Y:S01]  /*8d50*/  IMAD.MOV.U32 R231, RZ, RZ, R9 ;  /* 0x000000ffffe77224 */ /* 0x000fe200078e0009 */
[----:B------:R-:W-:Y:S01]  /*8d60*/  MOV R133, R11 ;  /* 0x0000000b00857202 */ /* 0x000fe20000000f00 */
[----:B------:R-:W-:-:S02]  /*8d70*/  IMAD.MOV.U32 R229, RZ, RZ, R10 ;  /* 0x000000ffffe57224 */ /* 0x000fc400078e000a */
[----:B------:R-:W1:Y:S03]  /*8d80*/  LDSM.16.M88.4 R8, [R22] ;  /* 0x000000001608783b */ /* 0x000e660000000200 */
[----:B------:R-:W-:Y:S01]  /*8d90*/  IMAD.MOV.U32 R245, RZ, RZ, R64 ;  /* 0x000000fffff57224 */ /* 0x000fe200078e0040 */
[----:B------:R-:W-:Y:S01]  /*8da0*/  MOV R139, R66 ;  /* 0x00000042008b7202 */ /* 0x000fe20000000f00 */
[----:B------:R-:W-:Y:S02]  /*8db0*/  IMAD.MOV.U32 R244, RZ, RZ, R65 ;  /* 0x000000fffff47224 */ /* 0x000fe400078e0041 */
[----:B------:R-:W-:Y:S02]  /*8dc0*/  IMAD.MOV.U32 R138, RZ, RZ, R67 ;  /* 0x000000ffff8a7224 */ /* 0x000fe400078e0043 */
        /* <DEDUP_REMOVED lines=15> */
[----:B------:R-:W-:-:S07]  /*8ec0*/  IMAD.IADD R0, R3, 0x1, R228 ;  /* 0x0000000103007824 */ /* 0x000fce00078e02e4 */
        /* <DEDUP_REMOVED lines=12> */
[C---:B-1----:R-:W-:Y:S08]  /*8f90*/  HMMA.16816.F32 R240, R4.reuse, R24, R240 ;  /* 0x0000001804f0723c */ /* 0x042ff000000018f0 */
[----:B------:R-:W-:Y:S01]  /*8fa0*/  HMMA.16816.F32 R248, R4, R26, R224 ;  /* 0x0000001a04f8723c */ /* 0x000fe200000018e0 */
[----:B------:R-:W-:Y:S01]  /*8fb0*/  IMAD.MOV.U32 R224, RZ, RZ, R245 ;  /* 0x000000ffffe07224 */ /* 0x000fe200078e00f5 */
[----:B------:R-:W-:-:S06]  /*8fc0*/  MOV R225, R244 ;  /* 0x000000f400e17202 */ /* 0x000fcc0000000f00 */
[----:B--2---:R-:W-:Y:S03]  /*8fd0*/  HMMA.16816.F32 R140, R16, R24, R140 ;  /* 0x00000018108c723c */ /* 0x004fe6000000188c */
[----:B------:R-:W-:Y:S01]  /*8fe0*/  IMAD.MOV.U32 R56, RZ, RZ, R240 ;  /* 0x000000ffff387224 */ /* 0x000fe200078e00f0 */
[----:B------:R-:W-:-:S04]  /*8ff0*/  MOV R240, R246 ;  /* 0x000000f600f07202 */ /* 0x000fc80000000f00 */
[----:B------:R-:W-:Y:S01]  /*9000*/  HMMA.16816.F32 R244, R16, R26, R60 ;  /* 0x0000001a10f4723c */ /* 0x000fe2000000183c */
[----:B------:R-:W1:Y:S07]  /*9010*/  LDSM.16.M88.4 R24, [R0+0x8800] ;  /* 0x008800000018783b */ /* 0x000e6e0000000200 */
[----:B------:R-:W-:Y:S01]  /*9020*/  HMMA.16816.F32 R40, R12, R42, RZ ;  /* 0x0000002a0c28723c */ /* 0x000fe200000018ff */
[----:B------:R-:W-:Y:S01]  /*9030*/  MOV R49, R241 ;  /* 0x000000f100317202 */ /* 0x000fe20000000f00 */
[----:B------:R-:W-:-:S02]  /*9040*/  IMAD.MOV.U32 R48, RZ, RZ, R242 ;  /* 0x000000ffff307224 */ /* 0x000fc400078e00f2 */
[----:B------:R-:W-:Y:S01]  /*9050*/  IMAD.MOV.U32 R45, RZ, RZ, R243 ;  /* 0x000000ffff2d7224 */ /* 0x000fe200078e00f3 */
[----:B------:R-:W-:Y:S01]  /*9060*/  MOV R243, R37 ;  /* 0x0000002500f37202 */ /* 0x000fe20000000f00 */
[----:B------:R-:W-:Y:S02]  /*9070*/  IMAD.MOV.U32 R241, RZ, RZ, R39 ;  /* 0x000000fffff17224 */ /* 0x000fe400078e0027 */
[----:B------:R-:W-:Y:S01]  /*9080*/  IMAD.MOV.U32 R242, RZ, RZ, R38 ;  /* 0x000000fffff27224 */ /* 0x000fe200078e0026 */
[----:B------:R-:W-:Y:S01]  /*9090*/  MOV R38, R142 ;  /* 0x0000008e00267202 */ /* 0x000fe20000000f00 */
[----:B------:R-:W-:Y:S02]  /*90a0*/  IMAD.MOV.U32 R44, RZ, RZ, R140 ;  /* 0x000000ffff2c7224 */ /* 0x000fe400078e008c */
[----:B------:R-:W-:Y:S02]  /*90b0*/  IMAD.MOV.U32 R39, RZ, RZ, R141 ;  /* 0x000000ffff277224 */ /* 0x000fe400078e008d */
[----:B------:R-:W-:-:S06]  /*90c0*/  IMAD.MOV.U32 R37, RZ, RZ, R143 ;  /* 0x000000ffff257224 */ /* 0x000fcc00078e008f */
[----:B------:R-:W-:Y:S08]  /*90d0*/  HMMA.16816.F32 R32, R8, R34, R40 ;  /* 0x000000220820723c */ /* 0x000ff00000001828 */
[----:B-1----:R-:W-:Y:S01]  /*90e0*/  HMMA.16816.F32 R140, R16, R24, R208 ;  /* 0x00000018108c723c */ /* 0x002fe200000018d0 */
[----:B------:R-:W-:Y:S02]  /*90f0*/  IMAD.MOV.U32 R226, RZ, RZ, R139 ;  /* 0x000000ffffe27224 */ /* 0x000fe400078e008b */
[----:B------:R-:W-:-:S15]  /*9100*/  IMAD.MOV.U32 R227, RZ, RZ, R138 ;  /* 0x000000ffffe37224 */ /* 0x000fde00078e008a */
[----:B------:R-:W-:-:S01]  /*9110*/  NOP ;  /* 0x0000000000007918 */ /* 0x000fc20000000000 */
[----:B------:R-:W-:Y:S01]  /*9120*/  MOV R139, R140 ;  /* 0x0000008c008b7202 */ /* 0x000fe20000000f00 */
[----:B------:R-:W-:Y:S01]  /*9130*/  IMAD.MOV.U32 R138, RZ, RZ, R141 ;  /* 0x000000ffff8a7224 */ /* 0x000fe200078e008d */
[----:B------:R-:W-:Y:S01]  /*9140*/  MOV R52, R143 ;  /* 0x0000008f00347202 */ /* 0x000fe20000000f00 */
[----:B------:R-:W-:Y:S02]  /*9150*/  IMAD.MOV.U32 R53, RZ, RZ, R142 ;  /* 0x000000ffff357224 */ /* 0x000fe400078e008e */
[C---:B------:R-:W-:Y:S08]  /*9160*/  HMMA.16816.F32 R140, R4.reuse, R24, R240 ;  /* 0x00000018048c723c */ /* 0x040ff000000018f0 */
[-C--:B------:R-:W-:Y:S08]  /*9170*/  HMMA.16816.F32 R240, R4, R26.reuse, R220 ;  /* 0x0000001a04f0723c */ /* 0x080ff000000018dc */
[----:B------:R-:W-:Y:S01]  /*9180*/  HMMA.16816.F32 R24, R16, R26, R32 ;  /* 0x0000001a1018723c */ /* 0x000fe20000001820 */
        /* <DEDUP_REMOVED lines=8> */
[----:B------:R-:W1:Y:S01]  /*9210*/  LDSM.16.M88.4 R24, [R0+0x9800] ;  /* 0x009800000018783b */ /* 0x000e620000000200 */
[----:B------:R-:W-:Y:S01]  /*9220*/  IMAD.MOV.U32 R63, RZ, RZ, R133 ;  /* 0x000000ffff3f7224 */ /* 0x000fe200078e0085 */
[----:B------:R-:W-:Y:S01]  /*9230*/  MOV R41, R39 ;  /* 0x0000002700297202 */ /* 0x000fe20000000f00 */
[----:B------:R-:W-:Y:S02]  /*9240*/  IMAD.MOV.U32 R42, RZ, RZ, R38 ;  /* 0x000000ffff2a7224 */ /* 0x000fe400078e0026 */
[----:B------:R-:W-:Y:S01]  /*9250*/  IMAD.MOV.U32 R43, RZ, RZ, R37 ;  /* 0x000000ffff2b7224 */ /* 0x000fe200078e0025 */
[----:B-1----:R-:W-:-:S15]  /*9260*/  HMMA.16816.F32 R32, R16, R24, R64 ;  /* 0x000000181020723c */ /* 0x002fde0000001840 */
[----:B------:R-:W-:-:S04]  /*9270*/  NOP ;  /* 0x0000000000007918 */ /* 0x000fc80000000000 */
[----:B------:R-:W-:Y:S01]  /*9280*/  MOV R133, R32 ;  /* 0x0000002000857202 */ /* 0x000fe20000000f00 */
[----:B------:R-:W-:Y:S01]  /*9290*/  IMAD.MOV.U32 R39, RZ, RZ, R33 ;  /* 0x000000ffff277224 */ /* 0x000fe200078e0021 */
[----:B------:R-:W-:Y:S01]  /*92a0*/  MOV R37, R35 ;  /* 0x0000002300257202 */ /* 0x000fe20000000f00 */
[----:B------:R-:W-:Y:S02]  /*92b0*/  IMAD.MOV.U32 R38, RZ, RZ, R34 ;  /* 0x000000ffff267224 */ /* 0x000fe400078e0022 */
[----:B------:R-:W1:Y:S01]  /*92c0*/  LDSM.16.M88.4 R32, [R0+0x9000] ;  /* 0x009000000020783b */ /* 0x000e620000000200 */
[----:B------:R-:W-:Y:S02]  /*92d0*/  IMAD.MOV.U32 R208, RZ, RZ, R56 ;  /* 0x000000ffffd07224 */ /* 0x000fe400078e0038 */
[C---:B------:R-:W-:Y:S08]  /*92e0*/  HMMA.16816.F32 R56, R12.reuse, R58, RZ ;  /* 0x0000003a0c38723c */ /* 0x040ff000000018ff */
[----:B------:R-:W-:Y:S01]  /*92f0*/  HMMA.16816.F32 R12, R12, R54, RZ ;  /* 0x000000360c0c723c */ /* 0x000fe200000018ff */
[----:B------:R-:W-:Y:S01]  /*9300*/  IMAD.IADD R3, R3, 0x1, R228 ;  /* 0x0000000103037824 */ /* 0x000fe200078e02e4 */
[----:B------:R-:W-:Y:S01]  /*9310*/  MOV R222, R237 ;  /* 0x000000ed00de7202 */ /* 0x000fe20000000f00 */
[----:B------:R-:W-:-:S02]  /*9320*/  IMAD.MOV.U32 R221, RZ, RZ, R239 ;  /* 0x000000ffffdd7224 */ /* 0x000fc400078e00ef */
[----:B------:R-:W-:-:S03]  /*9330*/  IMAD.MOV.U32 R223, RZ, RZ, R236 ;  /* 0x000000ffffdf7224 */ /* 0x000fc600078e00ec */
[----:B------:R-:W-:Y:S01]  /*9340*/  HMMA.16816.F32 R224, R4, R24, R224 ;  /* 0x0000001804e0723c */ /* 0x000fe200000018e0 */
[----:B------:R-:W-:Y:S01]  /*9350*/  IMAD.IADD R24, R228, 0x1, R20 ;  /* 0x00000001e4187824 */ /* 0x000fe200078e0214 */
[----:B------:R-:W-:-:S03]  /*9360*/  IADD3 R3, PT, PT, R23, R3, RZ ;  /* 0x0000000317037210 */ /* 0x000fc60007ffe0ff */
[----:B------:R-:W-:Y:S02]  /*9370*/  IMAD.IADD R23, R23, 0x1, R24 ;  /* 0x0000000117177824 */ /* 0x000fe400078e0218 */
[----:B------:R-:W-:Y:S01]  /*9380*/  IMAD.MOV.U32 R211, RZ, RZ, R45 ;  /* 0x000000ffffd37224 */ /* 0x000fe200078e002d */
[----:B------:R-:W-:Y:S01]  /*9390*/  HMMA.16816.F32 R216, R4, R26, R216 ;  /* 0x0000001a04d8723c */ /* 0x000fe200000018d8 */
[----:B------:R-:W-:-:S07]  /*93a0*/  IMAD.MOV.U32 R40, RZ, RZ, R44 ;  /* 0x000000ffff287224 */ /* 0x000fce00078e002c */
[----:B------:R-:W-:Y:S08]  /*93b0*/  HMMA.16816.F32 R56, R8, R50, R56 ;  /* 0x000000320838723c */ /* 0x000ff00000001838 */
[C---:B-1----:R-:W-:Y:S08]  /*93c0*/  HMMA.16816.F32 R60, R4.reuse, R32, R60 ;  /* 0x00000020043c723c */ /* 0x042ff0000000183c */
[----:B------:R-:W-:Y:S01]  /*93d0*/  HMMA.16816.F32 R220, R4, R34, R220 ;  /* 0x0000002204dc723c */ /* 0x000fe200000018dc */
[----:B------:R-:W-:Y:S07]  /*93e0*/  LDSM.16.M88.4 R4, [R23+0x2000] ;  /* 0x002000001704783b */ /* 0x000fee0000000200 */
[----:B------:R-:W-:Y:S01]  /*93f0*/  HMMA.16816.F32 R44, R8, R46, R12 ;  /* 0x0000002e082c723c */ /* 0x000fe2000000180c */
[----:B------:R-:W1:Y:S04]  /*9400*/  LDSM.16.M88.4 R8, [R3+0x8000] ;  /* 0x008000000308783b */ /* 0x000e680000000200 */
[----:B------:R-:W2:Y:S03]  /*9410*/  LDSM.16.M88.4 R12, [R23] ;  /* 0x00000000170c783b */ /* 0x000ea60000000200 */
[----:B------:R-:W-:Y:S01]  /*9420*/  HMMA.16816.F32 R64, R16, R32, R212 ;  /* 0x000000201040723c */ /* 0x000fe200000018d4 */
[----:B------:R-:W-:Y:S01]  /*9430*/  IMAD.MOV.U32 R209, RZ, RZ, R49 ;  /* 0x000000ffffd17224 */ /* 0x000fe200078e0031 */
[----:B------:R-:W-:-:S06]  /*9440*/  MOV R210, R48 ;  /* 0x0000003000d27202 */ /* 0x000fcc0000000f00 */
[----:B------:R-:W-:Y:S11]  /*9450*/  HMMA.16816.F32 R212, R16, R34, R56 ;  /* 0x0000002210d4723c */ /* 0x000ff60000001838 */
[----:B------:R-:W-:Y:S01]  /*9460*/  IMAD.MOV.U32 R49, RZ, RZ, R64 ;  /* 0x000000ffff317224 */ /* 0x000fe200078e0040 */
[----:B------:R-:W-:Y:S01]  /*9470*/  MOV R48, R65 ;  /* 0x0000004100307202 */ /* 0x000fe20000000f00 */
[----:B------:R-:W-:-:S02]  /*9480*/  IMAD.MOV.U32 R25, RZ, RZ, R66 ;  /* 0x000000ffff197224 */ /* 0x000fc400078e0042 */
[----:B------:R-:W-:Y:S01]  /*9490*/  IMAD.MOV.U32 R24, RZ, RZ, R67 ;  /* 0x000000ffff187224 */ /* 0x000fe200078e0043 */
[----:B------:R-:W-:Y:S01]  /*94a0*/  MOV R32, R49 ;  /* 0x0000003100207202 */ /* 0x000fe20000000f00 */
[----:B------:R-:W-:Y:S02]  /*94b0*/  IMAD.MOV.U32 R33, RZ, RZ, R48 ;  /* 0x000000ffff217224 */ /* 0x000fe400078e0030 */
[----:B------:R-:W-:Y:S01]  /*94c0*/  HMMA.16816.F32 R48, R16, R26, R44 ;  /* 0x0000001a1030723c */ /* 0x000fe2000000182c */
[----:B------:R-:W-:Y:S01]  /*94d0*/  IMAD.MOV.U32 R34, RZ, RZ, R25 ;  /* 0x000000ffff227224 */ /* 0x000fe200078e0019 */
[----:B------:R-:W-:Y:S02]  /*94e0*/  MOV R35, R24 ;  /* 0x0000001800237202 */ /* 0x000fe40000000f00 */
[----:B------:R-:W-:Y:S04]  /*94f0*/  LDSM.16.M88.4 R24, [R3+0x9800] ;  /* 0x009800000318783b */ /* 0x000fe80000000200 */
[-C--:B-1----:R-:W-:Y:S08]  /*9500*/  HMMA.16816.F32 R44, R4, R8.reuse, R208 ;  /* 0x00000008042c723c */ /* 0x082ff000000018d0 */
[----:B--2---:R-:W-:Y:S08]  /*9510*/  HMMA.16816.F32 R40, R12, R8, R40 ;  /* 0x000000080c28723c */ /* 0x004ff00000001828 */
[-C--:B------:R-:W-:Y:S08]  /*9520*/  HMMA.16816.F32 R208, R4, R10.reuse, R248 ;  /* 0x0000000a04d0723c */ /* 0x080ff000000018f8 */
[----:B------:R-:W-:Y:S01]  /*9530*/  HMMA.16816.F32 R16, R12, R10, R244 ;  /* 0x0000000a0c10723c */ /* 0x000fe200000018f4 */
[----:B------:R-:W1:-:S15]  /*9540*/  LDSM.16.M88.4 R8, [R3+0x8800] ;  /* 0x008800000308783b */ /* 0x000e5e0000000200 */
[----:B------:R-:W-:-:S03]  /*9550*/  NOP ;  /* 0x0000000000007918 */ /* 0x000fc60000000000 */
[----:B------:R-:W-:Y:S01]  /*9560*/  IMAD.MOV.U32 R239, RZ, RZ, R16 ;  /* 0x000000ffffef7224 */ /* 0x000fe200078e0010 */
[----:B------:R-:W-:Y:S01]  /*9570*/  MOV R236, R18 ;  /* 0x0000001200ec7202 */ /* 0x000fe20000000f00 */
[----:B------:R-:W-:Y:S02]  /*9580*/  IMAD.MOV.U32 R237, RZ, RZ, R17 ;  /* 0x000000ffffed7224 */ /* 0x000fe400078e0011 */
[----:B------:R-:W-:Y:S02]  /*9590*/  IMAD.MOV.U32 R228, RZ, RZ, R19 ;  /* 0x000000ffffe47224 */ /* 0x000fe400078e0013 */
[----:B------:R-:W2:Y:S01]  /*95a0*/  LDSM.16.M88.4 R16, [R3+0x9000] ;  /* 0x009000000310783b */ /* 0x000ea20000000200 */
[----:B-1----:R-:W-:Y:S01]  /*95b0*/  HMMA.16816.F32 R64, R4, R10, R240 ;  /* 0x0000000a0440723c */ /* 0x002fe200000018f0 */
[----:B------:R-:W-:Y:S01]  /*95c0*/  IMAD.MOV.U32 R242, RZ, RZ, R53 ;  /* 0x000000fffff27224 */ /* 0x000fe200078e0035 */
[----:B------:R-:W-:-:S06]  /*95d0*/  MOV R243, R52 ;  /* 0x0000003400f37202 */ /* 0x000fcc0000000f00 */
[C---:B------:R-:W-:Y:S01]  /*95e0*/  HMMA.16816.F32 R52, R4.reuse, R24, R224 ;  /* 0x000000180434723c */ /* 0x040fe200000018e0 */
[----:B------:R-:W-:Y:S01]  /*95f0*/  IMAD.MOV.U32 R244, RZ, RZ, R252 ;  /* 0x000000fffff47224 */ /* 0x000fe200078e00fc */
[----:B------:R-:W-:Y:S01]  /*9600*/  MOV R245, R235 ;  /* 0x000000eb00f57202 */ /* 0x000fe20000000f00 */
[----:B------:R-:W-:Y:S01]  /*9610*/  IMAD.MOV.U32 R246, RZ, RZ, R231 ;  /* 0x000000fffff67224 */ /* 0x000fe200078e00e7 */
[----:B------:R-:W-:Y:S01]  /*9620*/  MOV R240, R139 ;  /* 0x0000008b00f07202 */ /* 0x000fe20000000f00 */
        /* <DEDUP_REMOVED lines=10> */
[C---:B------:R-:W-:Y:S08]  /*96d0*/  HMMA.16816.F32 R224, R12.reuse, R8, R240 ;  /* 0x000000080ce0723c */ /* 0x040ff000000018f0 */
[C---:B------:R-:W-:Y:S01]  /*96e0*/  HMMA.16816.F32 R244, R12.reuse, R10, R244 ;  /* 0x0000000a0cf4723c */ /* 0x040fe200000018f4 */
[----:B------:R-:W-:Y:S07]  /*96f0*/  LDSM.16.M88.4 R8, [R20+0x4000] ;  /* 0x004000001408783b */ /* 0x000fee0000000200 */
[----:B------:R-:W-:Y:S01]  /*9700*/  HMMA.16816.F32 R4, R12, R16, R32 ;  /* 0x000000100c04723c */ /* 0x000fe20000001820 */
[----:B------:R-:W1:Y:S01]  /*9710*/  LDSM.16.M88.4 R32, [R132+UR5+0xa000] ;  /* 0x00a000058420783b */ /* 0x000e620008000200 */
[----:B------:R-:W-:Y:S01]  /*9720*/  IMAD.MOV.U32 R216, RZ, RZ, R133 ;  /* 0x000000ffffd87224 */ /* 0x000fe200078e0085 */
[----:B------:R-:W-:Y:S01]  /*9730*/  MOV R217, R39 ;  /* 0x0000002700d97202 */ /* 0x000fe20000000f00 */
[----:B------:R-:W-:-:S02]  /*9740*/  IMAD.MOV.U32 R218, RZ, RZ, R38 ;  /* 0x000000ffffda7224 */ /* 0x000fc400078e0026 */
[----:B------:R-:W-:-:S07]  /*9750*/  IMAD.MOV.U32 R219, RZ, RZ, R37 ;  /* 0x000000ffffdb7224 */ /* 0x000fce00078e0025 */
[C---:B------:R-:W-:Y:S06]  /*9760*/  HMMA.16816.F32 R216, R12.reuse, R24, R216 ;  /* 0x000000180cd8723c */ /* 0x040fec00000018d8 */
[----:B------:R-:W-:Y:S01]  /*9770*/  MOV R222, R4 ;  /* 0x0000000400de7202 */ /* 0x000fe20000000f00 */
[----:B------:R-:W-:Y:S01]  /*9780*/  IMAD.MOV.U32 R221, RZ, RZ, R5 ;  /* 0x000000ffffdd7224 */ /* 0x000fe200078e0005 */
[----:B------:R-:W-:Y:S01]  /*9790*/  MOV R37, R7 ;  /* 0x0000000700257202 */ /* 0x000fe20000000f00 */
[----:B------:R-:W-:Y:S01]  /*97a0*/  IMAD.MOV.U32 R220, RZ, RZ, R6 ;  /* 0x000000ffffdc7224 */ /* 0x000fe200078e0006 */
[----:B------:R-:W-:Y:S01]  /*97b0*/  HMMA.16816.F32 R240, R12, R18, R212 ;  /* 0x000000120cf0723c */ /* 0x000fe200000018d4 */
[----:B------:R-:W2:Y:S08]  /*97c0*/  LDSM.16.M88.4 R4, [R20+0x6000] ;  /* 0x006000001404783b */ /* 0x000eb00000000200 */
[----:B------:R-:W-:Y:S01]  /*97d0*/  IMAD.MOV.U32 R19, RZ, RZ, R216 ;  /* 0x000000ffff137224 */ /* 0x000fe200078e00d8 */
[----:B------:R-:W-:Y:S01]  /*97e0*/  MOV R17, R218 ;  /* 0x000000da00117202 */ /* 0x000fe20000000f00 */
[----:B------:R-:W-:-:S02]  /*97f0*/  IMAD.MOV.U32 R18, RZ, RZ, R217 ;  /* 0x000000ffff127224 */ /* 0x000fc400078e00d9 */
[----:B------:R-:W-:Y:S02]  /*9800*/  IMAD.MOV.U32 R16, RZ, RZ, R219 ;  /* 0x000000ffff107224 */ /* 0x000fe400078e00db */
[----:B------:R-:W-:Y:S01]  /*9810*/  HMMA.16816.F32 R216, R12, R26, R48 ;  /* 0x0000001a0cd8723c */ /* 0x000fe20000001830 */
[----:B------:R-:W3:Y:S07]  /*9820*/  LDSM.16.M88.4 R24, [R132+UR5+0xa800] ;  /* 0x00a800058418783b */ /* 0x000eee0008000200 */
[----:B-1----:R-:W-:Y:S01]  /*9830*/  HMMA.16816.F32 R12, R8, R32, R40 ;  /* 0x00000020080c723c */ /* 0x002fe20000001828 */
[----:B------:R-:W-:Y:S01]  /*9840*/  MOV R51, R37 ;  /* 0x0000002500337202 */ /* 0x000fe20000000f00 */
[----:B------:R-:W-:Y:S01]  /*9850*/  IMAD.MOV.U32 R40, RZ, RZ, R19 ;  /* 0x000000ffff287224 */ /* 0x000fe200078e0013 */
[----:B------:R-:W-:Y:S01]  /*9860*/  MOV R41, R18 ;  /* 0x0000001200297202 */ /* 0x000fe20000000f00 */
[----:B------:R-:W-:-:S02]  /*9870*/  IMAD.MOV.U32 R42, RZ, RZ, R17 ;  /* 0x000000ffff2a7224 */ /* 0x000fc400078e0011 */
[----:B------:R-:W-:Y:S02]  /*9880*/  IMAD.MOV.U32 R43, RZ, RZ, R16 ;  /* 0x000000ffff2b7224 */ /* 0x000fe400078e0010 */
[----:B------:R-:W-:Y:S11]  /*9890*/  LDSM.16.M88.4 R16, [R132+UR5+0xb000] ;  /* 0x00b000058410783b */ /* 0x000ff60008000200 */
[----:B------:R-:W-:Y:S01]  /*98a0*/  IMAD.MOV.U32 R235, RZ, RZ, R12 ;  /* 0x000000ffffeb7224 */ /* 0x000fe200078e000c */
[----:B------:R-:W-:Y:S01]  /*98b0*/  MOV R229, R14 ;  /* 0x0000000e00e57202 */ /* 0x000fe20000000f00 */
[----:B------:R-:W-:-:S02]  /*98c0*/  IMAD.MOV.U32 R231, RZ, RZ, R13 ;  /* 0x000000ffffe77224 */ /* 0x000fc400078e000d */
[----:B------:R-:W-:Y:S02]  /*98d0*/  IMAD.MOV.U32 R37, RZ, RZ, R15 ;  /* 0x000000ffff257224 */ /* 0x000fe400078e000f */
[----:B------:R-:W1:Y:S01]  /*98e0*/  LDSM.16.M88.4 R12, [R132+UR5+0xb800] ;  /* 0x00b80005840c783b */ /* 0x000e620008000200 */
[C---:B--2---:R-:W-:Y:S08]  /*98f0*/  HMMA.16816.F32 R208, R4.reuse, R34, R208 ;  /* 0x0000002204d0723c */ /* 0x044ff000000018d0 */
[C---:B------:R-:W-:Y:S08]  /*9900*/  HMMA.16816.F32 R44, R4.reuse, R32, R44 ;  /* 0x00000020042c723c */ /* 0x040ff0000000182c */
[----:B---3--:R-:W-:Y:S03]  /*9910*/  HMMA.16816.F32 R140, R4, R24, R140 ;  /* 0x00000018048c723c */ /* 0x008fe6000000188c */
[----:B------:R-:W-:Y:S01]  /*9920*/  IMAD.MOV.U32 R33, RZ, RZ, R210 ;  /* 0x000000ffff217224 */ /* 0x000fe200078e00d2 */
[----:B------:R-:W-:Y:S01]  /*9930*/  MOV R32, R211 ;  /* 0x000000d300207202 */ /* 0x000fe20000000f00 */
[----:B------:R-:W-:Y:S01]  /*9940*/  IMAD.MOV.U32 R211, RZ, RZ, R138 ;  /* 0x000000ffffd37224 */ /* 0x000fe200078e008a */
[----:B------:R-:W-:-:S05]  /*9950*/  MOV R210, R139 ;  /* 0x0000008b00d27202 */ /* 0x000fca0000000f00 */
        /* <DEDUP_REMOVED lines=16> */
[----:B------:R-:W-:Y:S01]  /*9a60*/  HMMA.16816.F32 R248, R4, R26, R64 ;  /* 0x0000001a04f8723c */ /* 0x000fe20000001840 */
[----:B------:R-:W-:Y:S01]  /*9a70*/  MOV R48, R222 ;  /* 0x000000de00307202 */ /* 0x000fe20000000f00 */
[----:B------:R-:W-:Y:S02]  /*9a80*/  IMAD.MOV.U32 R49, RZ, RZ, R221 ;  /* 0x000000ffff317224 */ /* 0x000fe400078e00dd */
[----:B------:R-:W-:-:S04]  /*9a90*/  IMAD.MOV.U32 R50, RZ, RZ, R220 ;  /* 0x000000ffff327224 */ /* 0x000fc800078e00dc */
[C---:B-1----:R-:W-:Y:S08]  /*9aa0*/  HMMA.16816.F32 R64, R4.reuse, R14, R52 ;  /* 0x0000000e0440723c */ /* 0x042ff00000001834 */
[----:B------:R-:W-:Y:S08]  /*9ab0*/  HMMA.16816.F32 R220, R4, R16, R60 ;  /* 0x0000001004dc723c */ /* 0x000ff0000000183c */
[----:B------:R-:W-:Y:S01]  /*9ac0*/  HMMA.16816.F32 R52, R8, R26, R244 ;  /* 0x0000001a0834723c */ /* 0x000fe200000018f4 */
[----:B------:R-:W-:-:S02]  /*9ad0*/  IMAD.MOV.U32 R246, RZ, RZ, R33 ;  /* 0x000000fffff67224 */ /* 0x000fc400078e0021 */
[----:B------:R-:W-:-:S05]  /*9ae0*/  IMAD.MOV.U32 R247, RZ, RZ, R32 ;  /* 0x000000fffff77224 */ /* 0x000fca00078e0020 */
[C---:B------:R-:W-:Y:S08]  /*9af0*/  HMMA.16816.F32 R212, R4.reuse, R18, R56 ;  /* 0x0000001204d4723c */ /* 0x040ff00000001838 */
[----:B------:R-:W-:Y:S01]  /*9b00*/  HMMA.16816.F32 R208, R4, R12, R208 ;  /* 0x0000000c04d0723c */ /* 0x000fe200000018d0 */
[----:B------:R-:W-:Y:S07]  /*9b10*/  LDSM.16.M88.4 R4, [R22+0x6000] ;  /* 0x006000001604783b */ /* 0x000fee0000000200 */
[C---:B------:R-:W-:Y:S01]  /*9b20*/  HMMA.16816.F32 R60, R8.reuse, R34, R140 ;  /* 0x00000022083c723c */ /* 0x040fe2000000188c */
[----:B------:R-:W1:Y:S07]  /*9b30*/  LDSM.16.M88.4 R32, [R2+0xa000] ;  /* 0x00a000000220783b */ /* 0x000e6e0000000200 */
[----:B------:R-:W-:Y:S01]  /*9b40*/  HMMA.16816.F32 R56, R8, R24, R224 ;  /* 0x000000180838723c */ /* 0x000fe200000018e0 */
[----:B------:R-:W2:Y:S01]  /*9b50*/  LDSM.16.M88.4 R24, [R2+0xa800] ;  /* 0x00a800000218783b */ /* 0x000ea20000000200 */
[----:B------:R-:W-:Y:S01]  /*9b60*/  IMAD.MOV.U32 R244, RZ, RZ, R45 ;  /* 0x000000fffff47224 */ /* 0x000fe200078e002d */
[----:B------:R-:W-:Y:S01]  /*9b70*/  MOV R245, R44 ;  /* 0x0000002c00f57202 */ /* 0x000fe20000000f00 */
[----:B------:R-:W-:Y:S01]  /*9b80*/  IMAD.MOV.U32 R227, RZ, RZ, R46 ;  /* 0x000000ffffe37224 */ /* 0x000fe200078e002e */
[----:B------:R-:W-:-:S03]  /*9b90*/  MOV R226, R47 ;  /* 0x0000002f00e27202 */ /* 0x000fc60000000f00 */
[C---:B------:R-:W-:Y:S08]  /*9ba0*/  HMMA.16816.F32 R140, R8.reuse, R12, R40 ;  /* 0x0000000c088c723c */ /* 0x040ff00000001828 */
[C---:B------:R-:W-:Y:S08]  /*9bb0*/  HMMA.16816.F32 R48, R8.reuse, R16, R48 ;  /* 0x000000100830723c */ /* 0x040ff00000001830 */
[C---:B------:R-:W-:Y:S01]  /*9bc0*/  HMMA.16816.F32 R44, R8.reuse, R18, R240 ;  /* 0x00000012082c723c */ /* 0x040fe200000018f0 */
[----:B------:R-:W3:Y:S07]  /*9bd0*/  LDSM.16.M88.4 R16, [R2+0xb000] ;  /* 0x00b000000210783b */ /* 0x000eee0000000200 */
[----:B------:R-:W-:Y:S01]  /*9be0*/  HMMA.16816.F32 R40, R8, R14, R216 ;  /* 0x0000000e0828723c */ /* 0x000fe200000018d8 */
[----:B------:R-:W4:Y:S01]  /*9bf0*/  LDSM.16.M88.4 R12, [R2+0xb800] ;  /* 0x00b80000020c783b */ /* 0x000f220000000200 */
[----:B------:R-:W-:Y:S01]  /*9c00*/  MOV R240, R133 ;  /* 0x0000008500f07202 */ /* 0x000fe20000000f00 */
[----:B------:R-:W-:Y:S01]  /*9c10*/  IMAD.MOV.U32 R241, RZ, RZ, R39 ;  /* 0x000000fffff17224 */ /* 0x000fe200078e0027 */
[----:B------:R-:W-:Y:S01]  /*9c20*/  MOV R243, R20 ;  /* 0x0000001400f37202 */ /* 0x000fe20000000f00 */
[----:B------:R-:W-:Y:S01]  /*9c30*/  IMAD.MOV.U32 R242, RZ, RZ, R38 ;  /* 0x000000fffff27224 */ /* 0x000fe200078e0026 */
[----:B------:R2:W4:Y:S02]  /*9c40*/  LDSM.16.M88.4 R8, [R22+0x4000] ;  /* 0x004000001608783b */ /* 0x0005240000000200 */
[----:B-1----:R-:W-:Y:S01]  /*9c50*/  HMMA.16816.F32 R216, R4, R34, R244 ;  /* 0x0000002204d8723c */ /* 0x002fe200000018f4 */
[----:B------:R-:W-:-:S02]  /*9c60*/  IMAD.MOV.U32 R224, RZ, RZ, R139 ;  /* 0x000000ffffe07224 */ /* 0x000fc400078e008b */
[----:B------:R-:W-:-:S05]  /*9c70*/  IMAD.MOV.U32 R225, RZ, RZ, R138 ;  /* 0x000000ffffe17224 */ /* 0x000fca00078e008a */
[----:B------:R-:W-:Y:S11]  /*9c80*/  HMMA.16816.F32 R240, R4, R32, R240 ;  /* 0x0000002004f0723c */ /* 0x000ff600000018f0 */
[----:B------:R-:W-:Y:S01]  /*9c90*/  IMAD.MOV.U32 R228, RZ, RZ, R216 ;  /* 0x000000ffffe47224 */ /* 0x000fe200078e00d8 */
[----:B------:R-:W-:Y:S01]  /*9ca0*/  MOV R139, R217 ;  /* 0x000000d9008b7202 */ /* 0x000fe20000000f00 */
[----:B------:R-:W-:-:S02]  /*9cb0*/  IMAD.MOV.U32 R138, RZ, RZ, R218 ;  /* 0x000000ffff8a7224 */ /* 0x000fc400078e00da */
[----:B------:R-:W-:Y:S02]  /*9cc0*/  IMAD.MOV.U32 R133, RZ, RZ, R219 ;  /* 0x000000ffff857224 */ /* 0x000fe400078e00db */
[----:B--2---:R-:W-:Y:S02]  /*9cd0*/  HMMA.16816.F32 R216, R4, R24, R224 ;  /* 0x0000001804d8723c */ /* 0x004fe400000018e0 */
[----:B------:R-:W-:Y:S01]  /*9ce0*/  IMAD.MOV.U32 R39, RZ, RZ, R240 ;  /* 0x000000ffff277224 */ /* 0x000fe200078e00f0 */
[----:B------:R-:W-:Y:S01]  /*9cf0*/  MOV R22, R242 ;  /* 0x000000f200167202 */ /* 0x000fe20000000f00 */
[----:B------:R-:W-:-:S04]  /*9d00*/  IMAD.MOV.U32 R38, RZ, RZ, R241 ;  /* 0x000000ffff267224 */ /* 0x000fc800078e00f1 */
[C---:B---3--:R-:W-:Y:S08]  /*9d10*/  HMMA.16816.F32 R220, R4.reuse, R16, R220 ;  /* 0x0000001004dc723c */ /* 0x048ff000000018dc */
[----:B------:R-:W-:Y:S03]  /*9d20*/  HMMA.16816.F32 R212, R4, R18, R212 ;  /* 0x0000001204d4723c */ /* 0x000fe600000018d4 */
[----:B------:R-:W-:Y:S01]  /*9d30*/  IMAD.MOV.U32 R242, RZ, RZ, R216 ;  /* 0x000000fffff27224 */ /* 0x000fe200078e00d8 */
[----:B------:R-:W-:Y:S01]  /*9d40*/  MOV R240, R218 ;  /* 0x000000da00f07202 */ /* 0x000fe20000000f00 */
[----:B------:R-:W-:-:S02]  /*9d50*/  IMAD.MOV.U32 R241, RZ, RZ, R217 ;  /* 0x000000fffff17224 */ /* 0x000fc400078e00d9 */
[----:B------:R-:W-:Y:S01]  /*9d60*/  IMAD.MOV.U32 R239, RZ, RZ, R219 ;  /* 0x000000ffffef7224 */ /* 0x000fe200078e00db */
[C---:B----4-:R-:W-:Y:S08]  /*9d70*/  HMMA.16816.F32 R208, R4.reuse, R12, R208 ;  /* 0x0000000c04d0723c */ /* 0x050ff000000018d0 */
[C---:B------:R-:W-:Y:S08]  /*9d80*/  HMMA.16816.F32 R216, R4.reuse, R26, R248 ;  /* 0x0000001a04d8723c */ /* 0x040ff000000018f8 */
[----:B------:R-:W-:Y:S01]  /*9d90*/  HMMA.16816.F32 R4, R4, R14, R64 ;  /* 0x0000000e0404723c */ /* 0x000fe20000001840 */
[----:B------:R-:W-:Y:S01]  /*9da0*/  MOV R244, R235 ;  /* 0x000000eb00f47202 */ /* 0x000fe20000000f00 */
[----:B------:R-:W-:Y:S01]  /*9db0*/  IMAD.MOV.U32 R245, RZ, RZ, R231 ;  /* 0x000000fffff57224 */ /* 0x000fe200078e00e7 */
[----:B------:R-:W-:Y:S01]  /*9dc0*/  MOV R247, R37 ;  /* 0x0000002500f77202 */ /* 0x000fe20000000f00 */
[----:B------:R-:W-:Y:S01]  /*9dd0*/  IMAD.MOV.U32 R246, RZ, RZ, R229 ;  /* 0x000000fffff67224 */ /* 0x000fe200078e00e5 */
[----:B------:R-:W-:Y:S01]  /*9de0*/  MOV R226, R209 ;  /* 0x000000d100e27202 */ /* 0x000fe20000000f00 */
[----:B------:R-:W-:-:S02]  /*9df0*/  IMAD.MOV.U32 R227, RZ, RZ, R208 ;  /* 0x000000ffffe37224 */ /* 0x000fc400078e00d0 */
[C---:B------:R-:W-:Y:S01]  /*9e00*/  HMMA.16816.F32 R64, R8.reuse, R24, R56 ;  /* 0x000000180840723c */ /* 0x040fe20000001838 */
[----:B------:R-:W-:Y:S01]  /*9e10*/  IMAD.MOV.U32 R225, RZ, RZ, R210 ;  /* 0x000000ffffe17224 */ /* 0x000fe200078e00d2 */
[----:B------:R-:W-:Y:S01]  /*9e20*/  MOV R224, R211 ;  /* 0x000000d300e07202 */ /* 0x000fe20000000f00 */
[----:B------:R-:W-:Y:S01]  /*9e30*/  IMAD.MOV.U32 R237, RZ, RZ, R216 ;  /* 0x000000ffffed7224 */ /* 0x000fe200078e00d8 */
[----:B------:R-:W-:Y:S01]  /*9e40*/  MOV R236, R217 ;  /* 0x000000d900ec7202 */ /* 0x000fe20000000f00 */
[----:B------:R-:W-:Y:S01]  /*9e50*/  IMAD.MOV.U32 R231, RZ, RZ, R218 ;  /* 0x000000ffffe77224 */ /* 0x000fe200078e00da */
[----:B------:R-:W-:Y:S01]  /*9e60*/  MOV R229, R219 ;  /* 0x000000db00e57202 */ /* 0x000fe20000000f00 */
[----:B------:R-:W-:Y:S01]  /*9e70*/  IMAD.MOV.U32 R219, RZ, RZ, R220 ;  /* 0x000000ffffdb7224 */ /* 0x000fe200078e00dc */
        /* <DEDUP_REMOVED lines=9> */
[----:B------:R-:W-:Y:S01]  /*9f10*/  IMAD.MOV.U32 R223, RZ, RZ, R212 ;  /* 0x000000ffffdf7224 */ /* 0x000fe200078e00d4 */
[----:B------:R-:W-:Y:S01]  /*9f20*/  MOV R222, R213 ;  /* 0x000000d500de7202 */ /* 0x000fe20000000f00 */
[----:B------:R-:W-:Y:S01]  /*9f30*/  IMAD.MOV.U32 R221, RZ, RZ, R214 ;  /* 0x000000ffffdd7224 */ /* 0x000fe200078e00d6 */
[----:B------:R-:W-:Y:S01]  /*9f40*/  MOV R220, R215 ;  /* 0x000000d700dc7202 */ /* 0x000fe20000000f00 */
[----:B------:R-:W-:Y:S03]  /*9f50*/  LDSM.16.M88.4 R4, [R21+0x4000] ;  /* 0x004000001504783b */ /* 0x000fe60000000200 */
[C---:B------:R-:W-:Y:S01]  /*9f60*/  HMMA.16816.F32 R208, R8.reuse, R34, R60 ;  /* 0x0000002208d0723c */ /* 0x040fe2000000183c */
[----:B------:R-:W1:Y:S07]  /*9f70*/  LDSM.16.M88.4 R16, [R0+0xa800] ;  /* 0x00a800000010783b */ /* 0x000e6e0000000200 */
[C---:B------:R-:W-:Y:S08]  /*9f80*/  HMMA.16816.F32 R212, R8.reuse, R32, R244 ;  /* 0x0000002008d4723c */ /* 0x040ff000000018f4 */
[C---:B------:R-:W-:Y:S01]  /*9f90*/  HMMA.16816.F32 R60, R8.reuse, R26, R52 ;  /* 0x0000001a083c723c */ /* 0x040fe20000001834 */
[----:B------:R-:W2:Y:S07]  /*9fa0*/  LDSM.16.M88.4 R24, [R0+0xb000] ;  /* 0x00b000000018783b */ /* 0x000eae0000000200 */
[C---:B------:R-:W-:Y:S01]  /*9fb0*/  HMMA.16816.F32 R32, R8.reuse, R14, R40 ;  /* 0x0000000e0820723c */ /* 0x040fe20000001828 */
[----:B------:R-:W3:Y:S07]  /*9fc0*/  LDSM.16.M88.4 R40, [R0+0xb800] ;  /* 0x00b800000028783b */ /* 0x000eee0000000200 */
[----:B------:R-:W-:Y:S01]  /*9fd0*/  HMMA.16816.F32 R44, R8, R12, R140 ;  /* 0x0000000c082c723c */ /* 0x000fe2000000188c */
[----:B------:R-:W4:Y:S04]  /*9fe0*/  LDSM.16.M88.4 R8, [R0+0xa000] ;  /* 0x00a000000008783b */ /* 0x000f280000000200 */
[----:B------:R-:W4:Y:S01]  /*9ff0*/  LDSM.16.M88.4 R12, [R21+0x6000] ;  /* 0x00600000150c783b */ /* 0x000f220000000200 */
[----:B------:R-:W-:Y:S01]  /*a000*/  IMAD.MOV.U32 R20, RZ, RZ, R243 ;  /* 0x000000ffff147224 */ /* 0x000fe200078e00f3 */
[----:B------:R-:W-:Y:S01]  /*a010*/  MOV R141, R241 ;  /* 0x000000f1008d7202 */ /* 0x000fe20000000f00 */
[----:B------:R-:W-:Y:S01]  /*a020*/  IMAD.MOV.U32 R140, RZ, RZ, R242 ;  /* 0x000000ffff8c7224 */ /* 0x000fe200078e00f2 */
[----:B-1----:R-:W-:Y:S01]  /*a030*/  HMMA.16816.F32 R244, R4, R16, R64 ;  /* 0x0000001004f4723c */ /* 0x002fe20000001840 */
[----:B------:R-:W-:Y:S01]  /*a040*/  IMAD.MOV.U32 R142, RZ, RZ, R240 ;  /* 0x000000ffff8e7224 */ /* 0x000fe200078e00f0 */
[----:B------:R-:W-:Y:S01]  /*a050*/  MOV R65, R226 ;  /* 0x000000e200417202 */ /* 0x000fe20000000f00 */
[----:B------:R-:W-:Y:S01]  /*a060*/  IMAD.MOV.U32 R64, RZ, RZ, R227 ;  /* 0x000000ffff407224 */ /* 0x000fe200078e00e3 */
[----:B------:R-:W-:Y:S01]  /*a070*/  MOV R67, R224 ;  /* 0x000000e000437202 */ /* 0x000fe20000000f00 */
[----:B------:R-:W-:-:S03]  /*a080*/  IMAD.MOV.U32 R66, RZ, RZ, R225 ;  /* 0x000000ffff427224 */ /* 0x000fc600078e00e1 */
[----:B------:R-:W-:Y:S01]  /*a090*/  HMMA.16816.F32 R240, R4, R18, R60 ;  /* 0x0000001204f0723c */ /* 0x000fe2000000183c */
[----:B------:R-:W-:Y:S01]  /*a0a0*/  IMAD.MOV.U32 R60, RZ, RZ, R223 ;  /* 0x000000ffff3c7224 */ /* 0x000fe200078e00df */
[----:B------:R-:W-:Y:S01]  /*a0b0*/  MOV R61, R222 ;  /* 0x000000de003d7202 */ /* 0x000fe20000000f00 */
[----:B------:R-:W-:Y:S01]  /*a0c0*/  IMAD.MOV.U32 R62, RZ, RZ, R221 ;  /* 0x000000ffff3e7224 */ /* 0x000fe200078e00dd */
[----:B------:R-:W-:-:S04]  /*a0d0*/  MOV R63, R220 ;  /* 0x000000dc003f7202 */ /* 0x000fc80000000f00 */
[----:B--2---:R-:W-:Y:S01]  /*a0e0*/  HMMA.16816.F32 R224, R4, R24, R56 ;  /* 0x0000001804e0723c */ /* 0x004fe20000001838 */
[----:B------:R-:W-:Y:S01]  /*a0f0*/  IMAD.MOV.U32 R56, RZ, RZ, R219 ;  /* 0x000000ffff387224 */ /* 0x000fe200078e00db */
[----:B------:R-:W-:Y:S01]  /*a100*/  MOV R57, R218 ;  /* 0x000000da00397202 */ /* 0x000fe20000000f00 */
[----:B------:R-:W-:Y:S01]  /*a110*/  IMAD.MOV.U32 R58, RZ, RZ, R217 ;  /* 0x000000ffff3a7224 */ /* 0x000fe200078e00d9 */
[----:B------:R-:W-:-:S04]  /*a120*/  MOV R59, R216 ;  /* 0x000000d8003b7202 */ /* 0x000fc80000000f00 */
[C---:B---3--:R-:W-:Y:S01]  /*a130*/  HMMA.16816.F32 R220, R4.reuse, R40, R44 ;  /* 0x0000002804dc723c */ /* 0x048fe2000000182c */
[----:B------:R-:W-:Y:S01]  /*a140*/  IMAD.MOV.U32 R44, RZ, RZ, R39 ;  /* 0x000000ffff2c7224 */ /* 0x000fe200078e0027 */
[----:B------:R-:W-:Y:S01]  /*a150*/  MOV R45, R38 ;  /* 0x00000026002d7202 */ /* 0x000fe20000000f00 */
[----:B------:R-:W-:Y:S01]  /*a160*/  IMAD.MOV.U32 R46, RZ, RZ, R22 ;  /* 0x000000ffff2e7224 */ /* 0x000fe200078e0016 */
[----:B------:R-:W-:Y:S02]  /*a170*/  MOV R47, R20 ;  /* 0x00000014002f7202 */ /* 0x000fe40000000f00 */
[----:B------:R-:W-:Y:S02]  /*a180*/  MOV R143, R239 ;  /* 0x000000ef008f7202 */ /* 0x000fe40000000f00 */
[----:B------:R-:W-:Y:S01]  /*a190*/  HMMA.16816.F32 R216, R4, R26, R48 ;  /* 0x0000001a04d8723c */ /* 0x000fe20000001830 */
[----:B------:R-:W-:Y:S01]  /*a1a0*/  IMAD.MOV.U32 R48, RZ, RZ, R228 ;  /* 0x000000ffff307224 */ /* 0x000fe200078e00e4 */
[----:B------:R-:W-:Y:S01]  /*a1b0*/  MOV R49, R139 ;  /* 0x0000008b00317202 */ /* 0x000fe20000000f00 */
[----:B------:R-:W-:Y:S01]  /*a1c0*/  IMAD.MOV.U32 R50, RZ, RZ, R138 ;  /* 0x000000ffff327224 */ /* 0x000fe200078e008a */
[----:B------:R-:W-:-:S04]  /*a1d0*/  MOV R51, R133 ;  /* 0x0000008500337202 */ /* 0x000fc80000000f00 */
[----:B----4-:R-:W-:Y:S01]  /*a1e0*/  HMMA.16816.F32 R248, R4, R10, R208 ;  /* 0x0000000a04f8723c */ /* 0x010fe200000018d0 */
[----:B------:R-:W-:Y:S01]  /*a1f0*/  IMAD.MOV.U32 R208, RZ, RZ, R237 ;  /* 0x000000ffffd07224 */ /* 0x000fe200078e00ed */
[----:B------:R-:W-:Y:S01]  /*a200*/  MOV R209, R236 ;  /* 0x000000ec00d17202 */ /* 0x000fe20000000f00 */
[----:B------:R-:W-:Y:S01]  /*a210*/  IMAD.MOV.U32 R210, RZ, RZ, R231 ;  /* 0x000000ffffd27224 */ /* 0x000fe200078e00e7 */
[----:B------:R-:W-:-:S04]  /*a220*/  MOV R211, R229 ;  /* 0x000000e500d37202 */ /* 0x000fc80000000f00 */
[C---:B------:R-:W-:Y:S08]  /*a230*/  HMMA.16816.F32 R52, R4.reuse, R8, R212 ;  /* 0x000000080434723c */ /* 0x040ff000000018d4 */
[----:B------:R-:W-:Y:S01]  /*a240*/  HMMA.16816.F32 R212, R4, R42, R32 ;  /* 0x0000002a04d4723c */ /* 0x000fe20000001820 */
[----:B------:R-:W-:Y:S07]  /*a250*/  LDSM.16.M88.4 R4, [R23+0x6000] ;  /* 0x006000001704783b */ /* 0x000fee0000000200 */
[C---:B------:R-:W-:Y:S08]  /*a260*/  HMMA.16816.F32 R32, R12.reuse, R8, R44 ;  /* 0x000000080c20723c */ /* 0x040ff0000000182c */
[C---:B------:R-:W-:Y:S01]  /*a270*/  HMMA.16816.F32 R44, R12.reuse, R10, R48 ;  /* 0x0000000a0c2c723c */ /* 0x040fe20000001830 */
[----:B------:R-:W-:Y:S04]  /*a280*/  LDSM.16.M88.4 R8, [R23+0x4000] ;  /* 0x004000001708783b */ /* 0x000fe80000000200 */
[----:B------:R-:W1:Y:S03]  /*a290*/  LDSM.16.M88.4 R20, [R3+0xa000] ;  /* 0x00a000000314783b */ /* 0x000e660000000200 */
[C---:B------:R-:W-:Y:S08]  /*a2a0*/  HMMA.16816.F32 R140, R12.reuse, R16, R140 ;  /* 0x000000100c8c723c */ /* 0x040ff0000000188c */
[C---:B------:R-:W-:Y:S08]  /*a2b0*/  HMMA.16816.F32 R208, R12.reuse, R18, R208 ;  /* 0x000000120cd0723c */ /* 0x040ff000000018d0 */
[C---:B------:R-:W-:Y:S08]  /*a2c0*/  HMMA.16816.F32 R16, R12.reuse, R26, R60 ;  /* 0x0000001a0c10723c */ /* 0x040ff0000000183c */
[----:B------:R-:W-:Y:S01]  /*a2d0*/  HMMA.16816.F32 R56, R12, R24, R56 ;  /* 0x000000180c38723c */ /* 0x000fe20000001838 */
[----:B------:R-:W-:Y:S10]  /*a2e0*/  LDSM.16.M88.4 R24, [R3+0xb000] ;  /* 0x00b000000318783b */ /* 0x000ff40000000200 */
[----:B------:R-:W-:Y:S01]  /*a2f0*/  IMAD.MOV.U32 R139, RZ, RZ, R16 ;  /* 0x000000ffff8b7224 */ /* 0x000fe200078e0010 */
[----:B------:R-:W-:Y:S01]  /*a300*/  MOV R138, R17 ;  /* 0x00000011008a7202 */ /* 0x000fe20000000f00 */
[----:B------:R-:W-:Y:S01]  /*a310*/  IMAD.MOV.U32 R51, RZ, RZ, R18 ;  /* 0x000000ffff337224 */ /* 0x000fe200078e0012 */
[----:B------:R-:W-:-:S02]  /*a320*/  MOV R50, R19 ;  /* 0x0000001300327202 */ /* 0x000fc40000000f00 */
[----:B------:R-:W-:Y:S03]  /*a330*/  HMMA.16816.F32 R16, R12, R40, R64 ;  /* 0x000000280c10723c */ /* 0x000fe60000001840 */
[----:B------:R-:W-:Y:S01]  /*a340*/  IMAD.MOV.U32 R49, RZ, RZ, R56 ;  /* 0x000000ffff317224 */ /* 0x000fe200078e0038 */
[----:B------:R-:W-:Y:S01]  /*a350*/  MOV R48, R57 ;  /* 0x0000003900307202 */ /* 0x000fe20000000f00 */
[----:B------:R-:W-:Y:S01]  /*a360*/  IMAD.MOV.U32 R39, RZ, RZ, R58 ;  /* 0x000000ffff277224 */ /* 0x000fe200078e003a */
[----:B------:R-:W-:-:S13]  /*a370*/  MOV R0, R59 ;  /* 0x0000003b00007202 */ /* 0x000fda0000000f00 */
[----:B------:R-:W-:Y:S01]  /*a380*/  IMAD.MOV.U32 R59, RZ, RZ, R16 ;  /* 0x000000ffff3b7224 */ /* 0x000fe200078e0010 */
[----:B------:R-:W-:Y:S01]  /*a390*/  MOV R58, R17 ;  /* 0x00000011003a7202 */ /* 0x000fe20000000f00 */
[----:B------:R-:W-:Y:S01]  /*a3a0*/  IMAD.MOV.U32 R57, RZ, RZ, R18 ;  /* 0x000000ffff397224 */ /* 0x000fe200078e0012 */
[----:B------:R-:W-:Y:S02]  /*a3b0*/  MOV R56, R19 ;  /* 0x0000001300387202 */ /* 0x000fe40000000f00 */
[-C--:B-1----:R-:W-:Y:S01]  /*a3c0*/  HMMA.16816.F32 R16, R4, R20.reuse, R32 ;  /* 0x000000140410723c */ /* 0x082fe20000001820 */
[----:B------:R-:W1:Y:S07]  /*a3d0*/  LDSM.16.M88.4 R32, [R3+0xa800] ;  /* 0x00a800000320783b */ /* 0x000e6e0000000200 */
[----:B------:R-:W-:Y:S11]  /*a3e0*/  HMMA.16816.F32 R64, R8, R20, R52 ;  /* 0x000000140840723c */ /* 0x000ff60000001834 */
[----:B------:R-:W-:Y:S01]  /*a3f0*/  IMAD.MOV.U32 R133, RZ, RZ, R16 ;  /* 0x000000ffff857224 */ /* 0x000fe200078e0010 */
[----:B------:R-:W-:Y:S01]  /*a400*/  MOV R41, R17 ;  /* 0x0000001100297202 */ /* 0x000fe20000000f00 */
[----:B------:R-:W-:Y:S01]  /*a410*/  IMAD.MOV.U32 R40, RZ, RZ, R18 ;  /* 0x000000ffff287224 */ /* 0x000fe200078e0012 */
[----:B------:R-:W-:-:S02]  /*a420*/  MOV R38, R19 ;  /* 0x0000001300267202 */ /* 0x000fc40000000f00 */
[----:B------:R-:W2:Y:S01]  /*a430*/  LDSM.16.M88.4 R16, [R3+0xb800] ;  /* 0x00b800000310783b */ /* 0x000ea20000000200 */
[----:B------:R-:W-:Y:S01]  /*a440*/  HMMA.16816.F32 R60, R8, R22, R248 ;  /* 0x00000016083c723c */ /* 0x000fe200000018f8 */
[----:B------:R-:W-:Y:S01]  /*a450*/  IMAD.MOV.U32 R248, RZ, RZ, R59 ;  /* 0x000000fffff87224 */ /* 0x000fe200078e003b */
[----:B------:R-:W-:Y:S01]  /*a460*/  MOV R249, R58 ;  /* 0x0000003a00f97202 */ /* 0x000fe20000000f00 */
[----:B------:R-:W-:Y:S01]  /*a470*/  IMAD.MOV.U32 R250, RZ, RZ, R57 ;  /* 0x000000fffffa7224 */ /* 0x000fe200078e0039 */
[----:B------:R-:W-:Y:S01]  /*a480*/  MOV R251, R56 ;  /* 0x0000003800fb7202 */ /* 0x000fe20000000f00 */
[----:B------:R-:W-:-:S04]  /*a490*/  DEPBAR.LE SB0, 0x0 ;  /* 0x000080000000791a */ /* 0x000fc80000000000 */
[----:B-1----:R-:W-:Y:S01]  /*a4a0*/  HMMA.16816.F32 R52, R8, R34, R240 ;  /* 0x000000220834723c */ /* 0x002fe200000018f0 */
[----:B------:R-:W-:Y:S01]  /*a4b0*/  MOV R243, R0 ;  /* 0x0000000000f37202 */ /* 0x000fe20000000f00 */
[----:B------:R-:W-:Y:S01]  /*a4c0*/  FMUL.FTZ R0, R64, UR4 ;  /* 0x0000000440007c20 */ /* 0x000fe20008410000 */
[----:B------:R-:W-:Y:S01]  /*a4d0*/  IMAD.MOV.U32 R240, RZ, RZ, R49 ;  /* 0x000000fffff07224 */ /* 0x000fe200078e0031 */
[----:B------:R-:W-:-:S04]  /*a4e0*/  MOV R241, R48 ;  /* 0x0000003000f17202 */ /* 0x000fc80000000f00 */
[----:B------:R-:W-:Y:S01]  /*a4f0*/  HMMA.16816.F32 R56, R8, R32, R244 ;  /* 0x000000200838723c */ /* 0x000fe200000018f4 */
[----:B------:R-:W-:Y:S01]  /*a500*/  IMAD.MOV.U32 R246, RZ, RZ, R51 ;  /* 0x000000fffff67224 */ /* 0x000fe200078e0033 */
[----:B------:R-:W-:-:S06]  /*a510*/  MOV R247, R50 ;  /* 0x0000003200f77202 */ /* 0x000fcc0000000f00 */
[----:B------:R-:W-:Y:S01]  /*a520*/  HMMA.16816.F32 R48, R8, R24, R224 ;  /* 0x000000180830723c */ /* 0x000fe200000018e0 */
[----:B------:R1:W-:Y:S01]  /*a530*/  MUFU.TANH R226, R0 ;  /* 0x0000000000e27308 */ /* 0x0003e20000002400 */
[----:B------:R-:W-:Y:S02]  /*a540*/  IMAD.MOV.U32 R242, RZ, RZ, R39 ;  /* 0x000000fffff27224 */ /* 0x000fe400078e0027 */
[----:B-1----:R-:W-:-:S05]  /*a550*/  FMUL.FTZ R0, R65, UR4 ;  /* 0x0000000441007c20 */ /* 0x002fca0008410000 */
[----:B------:R1:W3:Y:S01]  /*a560*/  MUFU.TANH R224, R0 ;  /* 0x0000000000e07308 */ /* 0x0002e20000002400 */
[----:B------:R-:W-:Y:S01]  /*a570*/  HMMA.16816.F32 R216, R8, R26, R216 ;  /* 0x0000001a08d8723c */ /* 0x000fe200000018d8 */
[----:B-1----:R-:W-:-:S06]  /*a580*/  FMUL.FTZ R0, R66, UR4 ;  /* 0x0000000442007c20 */ /* 0x002fcc0008410000 */
[----:B------:R1:W-:Y:S01]  /*a590*/  MUFU.TANH R64, R0 ;  /* 0x0000000000407308 */ /* 0x0003e20000002400 */
[----:B--2---:R-:W-:Y:S01]  /*a5a0*/  HMMA.16816.F32 R220, R8, R16, R220 ;  /* 0x0000001008dc723c */ /* 0x004fe200000018dc */
[----:B-1----:R-:W-:-:S06]  /*a5b0*/  FMUL.FTZ R0, R67, UR4 ;  /* 0x0000000443007c20 */ /* 0x002fcc0008410000 */
[----:B------:R1:W2:Y:S01]  /*a5c0*/  MUFU.TANH R39, R0 ;  /* 0x0000000000277308 */ /* 0x0002a20000002400 */
[----:B------:R-:W-:Y:S08]  /*a5d0*/  HMMA.16816.F32 R212, R8, R18, R212 ;  /* 0x0000001208d4723c */ /* 0x000ff000000018d4 */
[----:B------:R-:W-:Y:S01]  /*a5e0*/  HMMA.16816.F32 R8, R4, R24, R240 ;  /* 0x000000180408723c */ /* 0x000fe200000018f0 */
[----:B-1----:R-:W-:-:S04]  /*a5f0*/  FMUL.FTZ R0, R133, UR4 ;  /* 0x0000000485007c20 */ /* 0x002fc80008410000 */
[----:B------:R1:W-:Y:S01]  /*a600*/  MUFU.TANH R65, R0 ;  /* 0x0000000000417308 */ /* 0x0003e20000002400 */
[----:B------:R-:W-:Y:S01]  /*a610*/  IMAD.MOV.U32 R244, RZ, RZ, R139 ;  /* 0x000000fffff47224 */ /* 0x000fe200078e008b */
[----:B------:R-:W-:Y:S01]  /*a620*/  MOV R245, R138 ;  /* 0x0000008a00f57202 */ /* 0x000fe20000000f00 */
[----:B-1----:R-:W-:-:S05]  /*a630*/  FMUL.FTZ R0, R41, UR4 ;  /* 0x0000000429007c20 */ /* 0x002fca0008410000 */
[----:B------:R1:W4:Y:S01]  /*a640*/  MUFU.TANH R25, R0 ;  /* 0x0000000000197308 */ /* 0x0003220000002400 */
[----:B------:R-:W-:Y:S01]  /*a650*/  HMMA.16816.F32 R44, R4, R22, R44 ;  /* 0x00000016042c723c */ /* 0x000fe2000000182c */
[----:B-1----:R-:W-:-:S06]  /*a660*/  FMUL.FTZ R0, R40, UR4 ;  /* 0x0000000428007c20 */ /* 0x002fcc0008410000 */
[----:B------:R1:W-:Y:S01]  /*a670*/  MUFU.TANH R66, R0 ;  /* 0x0000000000427308 */ /* 0x0003e20000002400 */
[C---:B------:R-:W-:Y:S08]  /*a680*/  HMMA.16816.F32 R20, R4.reuse, R32, R140 ;  /* 0x000000200414723c */ /* 0x040ff0000000188c */
[----:B------:R-:W-:Y:S01]  /*a690*/  HMMA.16816.F32 R140, R4, R26, R244 ;  /* 0x0000001a048c723c */ /* 0x000fe200000018f4 */
[----:B-1----:R-:W-:-:S04]  /*a6a0*/  FMUL.FTZ R0, R38, UR4 ;  /* 0x0000000426007c20 */ /* 0x002fc80008410000 */
[----:B------:R1:W4:Y:S02]  /*a6b0*/  MUFU.TANH R38, R0 ;  /* 0x0000000000267308 */ /* 0x0003240000002400 */
[----:B-1----:R-:W-:-:S06]  /*a6c0*/  FMUL.FTZ R0, R60, UR4 ;  /* 0x000000043c007c20 */ /* 0x002fcc0008410000 */
[----:B------:R1:W4:Y:S02]  /*a6d0*/  MUFU.TANH R26, R0 ;  /* 0x00000000001a7308 */ /* 0x0003240000002400 */
[----:B-1----:R-:W-:-:S06]  /*a6e0*/  FMUL.FTZ R0, R61, UR4 ;  /* 0x000000043d007c20 */ /* 0x002fcc0008410000 */
[----:B------:R1:W-:Y:S01]  /*a6f0*/  MUFU.TANH R139, R0 ;  /* 0x00000000008b7308 */ /* 0x0003e20000002400 */
[----:B------:R-:W-:Y:S01]  /*a700*/  HMMA.16816.F32 R32, R4, R34, R208 ;  /* 0x000000220420723c */ /* 0x000fe200000018d0 */
[----:B-1----:R-:W-:-:S06]  /*a710*/  FMUL.FTZ R0, R62, UR4 ;  /* 0x000000043e007c20 */ /* 0x002fcc0008410000 */
[----:B------:R1:W4:Y:S01]  /*a720*/  MUFU.TANH R24, R0 ;  /* 0x0000000000187308 */ /* 0x0003220000002400 */
[----:B------:R-:W-:Y:S01]  /*a730*/  HMMA.16816.F32 R208, R4, R16, R248 ;  /* 0x0000001004d0723c */ /* 0x000fe200000018f8 */
[----:B------:R-:W-:Y:S02]  /*a740*/  IMAD.MOV.U32 R251, RZ, RZ, R37 ;  /* 0x000000fffffb7224 */ /* 0x000fe400078e0025 */
[----:B-1----:R-:W-:-:S04]  /*a750*/  FMUL.FTZ R0, R63, UR4 ;  /* 0x000000043f007c20 */ /* 0x002fc80008410000 */
        /* <DEDUP_REMOVED lines=53> */
[----:B-1---5:R-:W-:Y:S01]  /*aab0*/  VIADD R0, R36, 0xffffff81 ;  /* 0xffffff8124007836 */ /* 0x022fe20000000000 */
[----:B------:R-:W-:Y:S04]  /*aac0*/  BAR.SYNC.DEFER_BLOCKING 0x0 ;  /* 0x0000000000007b1d */ /* 0x000fe80000010000 */
[C---:B------:R-:W-:Y:S02]  /*aad0*/  ISETP.GE.AND P4, PT, R0.reuse, R28, PT ;  /* 0x0000001c0000720c */ /* 0x040fe40003f86270 */
[----:B------:R-:W-:Y:S02]  /*aae0*/  ISETP.GE.AND P5, PT, R0, R29, PT ;  /* 0x0000001d0000720c */ /* 0x000fe40003fa6270 */
[----:B---3--:R-:W-:-:S02]  /*aaf0*/  FSEL R20, R224, -INF , !P4 ;  /* 0xff800000e0147808 */ /* 0x008fc40006000000 */
[C---:B------:R-:W-:Y:S02]  /*ab00*/  ISETP.GE.AND P1, PT, R0.reuse, R30, PT ;  /* 0x0000001e0000720c */ /* 0x040fe40003f26270 */
[----:B------:R-:W-:Y:S02]  /*ab10*/  ISETP.GE.AND P4, PT, R0, R31, PT ;  /* 0x0000001f0000720c */ /* 0x000fe40003f86270 */
[----:B------:R-:W-:Y:S02]  /*ab20*/  IADD3 R0, PT, PT, R36, -0x78, RZ ;  /* 0xffffff8824007810 */ /* 0x000fe40007ffe0ff */
[----:B--2---:R-:W-:Y:S02]  /*ab30*/  FSEL R21, R39, -INF , !P5 ;  /* 0xff80000027157808 */ /* 0x004fe40006800000 */
[----:B------:R-:W-:Y:S02]  /*ab40*/  ISETP.GE.AND P5, PT, R0, R28, PT ;  /* 0x0000001c0000720c */ /* 0x000fe40003fa6270 */
[----:B----4-:R-:W-:-:S02]  /*ab50*/  FSEL R25, R25, -INF , !P1 ;  /* 0xff80000019197808 */ /* 0x010fc40004800000 */
[----:B------:R-:W-:Y:S02]  /*ab60*/  FSEL R38, R38, -INF , !P4 ;  /* 0xff80000026267808 */ /* 0x000fe40006000000 */
[----:B------:R-:W-:Y:S02]  /*ab70*/  FSEL R23, R26, -INF , !P5 ;  /* 0xff8000001a177808 */ /* 0x000fe40006800000 */
[C---:B------:R-:W-:Y:S02]  /*ab80*/  ISETP.GE.AND P1, PT, R0.reuse, R29, PT ;  /* 0x0000001d0000720c */ /* 0x040fe40003f26270 */
[C---:B------:R-:W-:Y:S02]  /*ab90*/  ISETP.GE.AND P4, PT, R0.reuse, R30, PT ;  /* 0x0000001e0000720c */ /* 0x040fe40003f86270 */
[----:B------:R-:W-:Y:S01]  /*aba0*/  ISETP.GE.AND P5, PT, R0, R31, PT ;  /* 0x0000001f0000720c */ /* 0x000fe20003fa6270 */
[----:B------:R-:W-:Y:S01]  /*abb0*/  VIADD R0, R36, 0xffffff89 ;  /* 0xffffff8924007836 */ /* 0x000fe20000000000 */
[----:B------:R-:W-:-:S04]  /*abc0*/  FSEL R24, R24, -INF , !P1 ;  /* 0xff80000018187808 */ /* 0x000fc80004800000 */
[C---:B------:R-:W-:Y:S02]  /*abd0*/  ISETP.GE.AND P1, PT, R0.reuse, R28, PT ;  /* 0x0000001c0000720c */ /* 0x040fe40003f26270 */
[----:B------:R-:W-:Y:S02]  /*abe0*/  FSEL R27, R27, -INF , !P4 ;  /* 0xff8000001b1b7808 */ /* 0x000fe40006000000 */
[----:B------:R-:W-:Y:S02]  /*abf0*/  FSEL R39, R3, -INF , !P5 ;  /* 0xff80000003277808 */ /* 0x000fe40006800000 */
[----:B------:R-:W-:Y:S02]  /*ac00*/  FSEL R22, R139, -INF , !P1 ;  /* 0xff8000008b167808 */ /* 0x000fe40004800000 */
[C---:B------:R-:W-:Y:S02]  /*ac10*/  ISETP.GE.AND P4, PT, R0.reuse, R29, PT ;  /* 0x0000001d0000720c */ /* 0x040fe40003f86270 */
[----:B------:R-:W-:-:S02]  /*ac20*/  ISETP.GE.AND P5, PT, R0, R30, PT ;  /* 0x0000001e0000720c */ /* 0x000fc40003fa6270 */
[----:B------:R-:W-:Y:S02]  /*ac30*/  ISETP.GE.AND P1, PT, R0, R31, PT ;  /* 0x0000001f0000720c */ /* 0x000fe40003f26270 */
[----:B------:R-:W-:Y:S02]  /*ac40*/  IADD3 R0, PT, PT, R36, -0x70, RZ ;  /* 0xffffff9024007810 */ /* 0x000fe40007ffe0ff */
[----:B------:R-:W-:Y:S02]  /*ac50*/  FSEL R26, R225, -INF , !P4 ;  /* 0xff800000e11a7808 */ /* 0x000fe40006000000 */
[----:B------:R-:W-:Y:S02]  /*ac60*/  ISETP.GE.AND P4, PT, R0, R28, PT ;  /* 0x0000001c0000720c */ /* 0x000fe40003f86270 */
[----:B------:R-:W-:Y:S01]  /*ac70*/  MOV R243, R2 ;  /* 0x0000000200f37202 */ /* 0x000fe20000000f00 */
[----:B------:R-:W-:Y:S01]  /*ac80*/  FMUL.FTZ R2, R10, UR4 ;  /* 0x000000040a027c20 */ /* 0x000fe20008410000 */
[----:B------:R-:W-:-:S02]  /*ac90*/  FSEL R37, R37, -INF , !P5 ;  /* 0xff80000025257808 */ /* 0x000fc40006800000 */
[----:B------:R-:W-:Y:S02]  /*aca0*/  FSEL R40, R40, -INF , !P1 ;  /* 0xff80000028287808 */ /* 0x000fe40004800000 */
[----:B------:R-:W-:Y:S01]  /*acb0*/  FSEL R247, R44, -INF , !P4 ;  /* 0xff8000002cf77808 */ /* 0x000fe20006000000 */
[----:B------:R1:W2:Y:S01]  /*acc0*/  MUFU.TANH R16, R2 ;  /* 0x0000000200107308 */ /* 0x0002a20000002400 */
[C---:B------:R-:W-:Y:S02]  /*acd0*/  ISETP.GE.AND P5, PT, R0.reuse, R29, PT ;  /* 0x0000001d0000720c */ /* 0x040fe40003fa6270 */
[C---:B------:R-:W-:Y:S02]  /*ace0*/  ISETP.GE.AND P1, PT, R0.reuse, R30, PT ;  /* 0x0000001e0000720c */ /* 0x040fe40003f26270 */
[----:B------:R-:W-:Y:S01]  /*acf0*/  ISETP.GE.AND P4, PT, R0, R31, PT ;  /* 0x0000001f0000720c */ /* 0x000fe20003f86270 */
[----:B------:R-:W-:Y:S01]  /*ad00*/  VIADD R0, R36, 0xffffff91 ;  /* 0xffffff9124007836 */ /* 0x000fe20000000000 */
[----:B------:R-:W-:-:S04]  /*ad10*/  FSEL R246, R67, -INF , !P5 ;  /* 0xff80000043f67808 */ /* 0x000fc80006800000 */
[----:B------:R-:W-:Y:S01]  /*ad20*/  ISETP.GE.AND P5, PT, R0, R28, PT ;  /* 0x0000001c0000720c */ /* 0x000fe20003fa6270 */
[----:B-1----:R-:W-:-:S04]  /*ad30*/  FMUL.FTZ R2, R11, UR4 ;  /* 0x000000040b027c20 */ /* 0x002fc80008410000 */
[----:B------:R1:W3:Y:S01]  /*ad40*/  MUFU.TANH R35, R2 ;  /* 0x0000000200237308 */ /* 0x0002e20000002400 */
[----:B------:R-:W-:Y:S02]  /*ad50*/  FSEL R249, R62, -INF , !P1 ;  /* 0xff8000003ef97808 */ /* 0x000fe40004800000 */
[----:B------:R-:W-:Y:S02]  /*ad60*/  FSEL R250, R17, -INF , !P4 ;  /* 0xff80000011fa7808 */ /* 0x000fe40006000000 */
[----:B------:R-:W-:Y:S02]  /*ad70*/  FSEL R239, R138, -INF , !P5 ;  /* 0xff8000008aef7808 */ /* 0x000fe40006800000 */
[C---:B------:R-:W-:Y:S02]  /*ad80*/  ISETP.GE.AND P1, PT, R0.reuse, R29, PT ;  /* 0x0000001d0000720c */ /* 0x040fe40003f26270 */
[C---:B------:R-:W-:Y:S02]  /*ad90*/  ISETP.GE.AND P4, PT, R0.reuse, R30, PT ;  /* 0x0000001e0000720c */ /* 0x040fe40003f86270 */
[----:B------:R-:W-:-:S02]  /*ada0*/  ISETP.GE.AND P5, PT, R0, R31, PT ;  /* 0x0000001f0000720c */ /* 0x000fc40003fa6270 */
[----:B------:R-:W-:Y:S01]  /*adb0*/  IADD3 R0, PT, PT, R36, -0x68, RZ ;  /* 0xffffff9824007810 */ /* 0x000fe20007ffe0ff */
[----:B-1----:R-:W-:-:S04]  /*adc0*/  FMUL.FTZ R2, R216, UR4 ;  /* 0x00000004d8027c20 */ /* 0x002fc80008410000 */
[----:B------:R1:W4:Y:S01]  /*add0*/  MUFU.TANH R33, R2 ;  /* 0x0000000200217308 */ /* 0x0003220000002400 */
[----:B------:R-:W-:Y:S02]  /*ade0*/  FSEL R237, R133, -INF , !P1 ;  /* 0xff80000085ed7808 */ /* 0x000fe40004800000 */
[----:B------:R-:W-:Y:S02]  /*adf0*/  ISETP.GE.AND P1, PT, R0, R28, PT ;  /* 0x0000001c0000720c */ /* 0x000fe40003f26270 */
[----:B------:R-:W-:Y:S02]  /*ae00*/  FSEL R245, R63, -INF , !P4 ;  /* 0xff8000003ff57808 */ /* 0x000fe40006000000 */
[----:B------:R-:W-:Y:S02]  /*ae10*/  FSEL R248, R60, -INF , !P5 ;  /* 0xff8000003cf87808 */ /* 0x000fe40006800000 */
[----:B------:R-:W-:Y:S01]  /*ae20*/  FSEL R229, R58, -INF , !P1 ;  /* 0xff8000003ae57808 */ /* 0x000fe20004800000 */
[----:B-1----:R-:W-:-:S04]  /*ae30*/  FMUL.FTZ R2, R217, UR4 ;  /* 0x00000004d9027c20 */ /* 0x002fc80008410000 */
[----:B------:R1:W-:Y:S01]  /*ae40*/  MUFU.TANH R47, R2 ;  /* 0x00000002002f7308 */ /* 0x0003e20000002400 */
[C---:B------:R-:W-:Y:S02]  /*ae50*/  ISETP.GE.AND P4, PT, R0.reuse, R29, PT ;  /* 0x0000001d0000720c */ /* 0x040fe40003f86270 */
[C---:B------:R-:W-:Y:S02]  /*ae60*/  ISETP.GE.AND P5, PT, R0.reuse, R30, PT ;  /* 0x0000001e0000720c */ /* 0x040fe40003fa6270 */
[----:B------:R-:W-:Y:S01]  /*ae70*/  ISETP.GE.AND P1, PT, R0, R31, PT ;  /* 0x0000001f0000720c */ /* 0x000fe20003f26270 */
[----:B------:R-:W-:Y:S01]  /*ae80*/  VIADD R0, R36, 0xffffff99 ;  /* 0xffffff9924007836 */ /* 0x000fe20000000000 */
[----:B------:R-:W-:Y:S01]  /*ae90*/  FSEL R231, R57, -INF , !P4 ;  /* 0xff80000039e77808 */ /* 0x000fe20006000000 */
[----:B-1----:R-:W-:-:S04]  /*aea0*/  FMUL.FTZ R2, R218, UR4 ;  /* 0x00000004da027c20 */ /* 0x002fc80008410000 */
[----:B------:R1:W4:Y:S01]  /*aeb0*/  MUFU.TANH R34, R2 ;  /* 0x0000000200227308 */ /* 0x0003220000002400 */
[----:B------:R-:W-:Y:S02]  /*aec0*/  ISETP.GE.AND P4, PT, R0, R28, PT ;  /* 0x0000001c0000720c */ /* 0x000fe40003f86270 */
[----:B------:R-:W-:Y:S02]  /*aed0*/  FSEL R236, R55, -INF , !P5 ;  /* 0xff80000037ec7808 */ /* 0x000fe40006800000 */
[----:B------:R-:W-:Y:S02]  /*aee0*/  FSEL R244, R52, -INF , !P1 ;  /* 0xff80000034f47808 */ /* 0x000fe40004800000 */
[----:B------:R-:W-:Y:S01]  /*aef0*/  FSEL R51, R61, -INF , !P4 ;  /* 0xff8000003d337808 */ /* 0x000fe20006000000 */
[----:B-1----:R-:W-:-:S04]  /*af00*/  FMUL.FTZ R2, R140, UR4 ;  /* 0x000000048c027c20 */ /* 0x002fc80008410000 */
[----:B------:R1:W4:Y:S01]  /*af10*/  MUFU.TANH R32, R2 ;  /* 0x0000000200207308 */ /* 0x0003220000002400 */
[C---:B------:R-:W-:Y:S02]  /*af20*/  ISETP.GE.AND P5, PT, R0.reuse, R29, PT ;  /* 0x0000001d0000720c */ /* 0x040fe40003fa6270 */
[C---:B------:R-:W-:Y:S02]  /*af30*/  ISETP.GE.AND P1, PT, R0.reuse, R30, PT ;  /* 0x0000001e0000720c */ /* 0x040fe40003f26270 */
[----:B------:R-:W-:Y:S02]  /*af40*/  ISETP.GE.AND P4, PT, R0, R31, PT ;  /* 0x0000001f0000720c */ /* 0x000fe40003f86270 */
[----:B------:R-:W-:Y:S02]  /*af50*/  IADD3 R0, PT, PT, R36, -0x60, RZ ;  /* 0xffffffa024007810 */ /* 0x000fe40007ffe0ff */
[----:B------:R-:W-:Y:S01]  /*af60*/  FSEL R133, R59, -INF , !P5 ;  /* 0xff8000003b857808 */ /* 0x000fe20006800000 */
[----:B-1----:R-:W-:-:S04]  /*af70*/  FMUL.FTZ R2, R141, UR4 ;  /* 0x000000048d027c20 */ /* 0x002fc80008410000 */
[----:B------:R1:W-:Y:S01]  /*af80*/  MUFU.TANH R17, R2 ;  /* 0x0000000200117308 */ /* 0x0003e20000002400 */
[----:B------:R-:W-:Y:S02]  /*af90*/  ISETP.GE.AND P5, PT, R0, R28, PT ;  /* 0x0000001c0000720c */ /* 0x000fe40003fa6270 */
[----:B------:R-:W-:Y:S02]  /*afa0*/  MOV R59, R235 ;  /* 0x000000eb003b7202 */ /* 0x000fe40000000f00 */
[----:B------:R-:W-:Y:S02]  /*afb0*/  FSEL R228, R56, -INF , !P1 ;  /* 0xff80000038e47808 */ /* 0x000fe40004800000 */
[----:B------:R-:W-:Y:S02]  /*afc0*/  FSEL R235, R54, -INF , !P4 ;  /* 0xff80000036eb7808 */ /* 0x000fe40006000000 */
[----:B------:R-:W-:Y:S01]  /*afd0*/  FSEL R217, R41, -INF , !P5 ;  /* 0xff80000029d97808 */ /* 0x000fe20006800000 */
[----:B-1----:R-:W-:-:S04]  /*afe0*/  FMUL.FTZ R2, R142, UR4 ;  /* 0x000000048e027c20 */ /* 0x002fc80008410000 */
[----:B------:R1:W4:Y:S01]  /*aff0*/  MUFU.TANH R10, R2 ;  /* 0x00000002000a7308 */ /* 0x0003220000002400 */
[C---:B------:R-:W-:Y:S02]  /*b000*/  ISETP.GE.AND P1, PT, R0.reuse, R29, PT ;  /* 0x0000001d0000720c */ /* 0x040fe40003f26270 */
[C---:B------:R-:W-:Y:S02]  /*b010*/  ISETP.GE.AND P4, PT, R0.reuse, R30, PT ;  /* 0x0000001e0000720c */ /* 0x040fe40003f86270 */
[----:B------:R-:W-:Y:S01]  /*b020*/  ISETP.GE.AND P5, PT, R0, R31, PT ;  /* 0x0000001f0000720c */ /* 0x000fe20003fa6270 */
[----:B------:R-:W-:Y:S01]  /*b030*/  VIADD R0, R36, 0xffffffa1 ;  /* 0xffffffa124007836 */ /* 0x000fe20000000000 */
[----:B------:R-:W-:Y:S01]  /*b040*/  MOV R57, R251 ;  /* 0x000000fb00397202 */ /* 0x000fe20000000f00 */
[----:B------:R-:W-:Y:S02]  /*b050*/  IMAD.MOV.U32 R56, RZ, RZ, R243 ;  /* 0x000000ffff387224 */ /* 0x000fe400078e00f3 */
[----:B------:R-:W-:-:S02]  /*b060*/  IMAD.MOV.U32 R58, RZ, RZ, R252 ;  /* 0x000000ffff3a7224 */ /* 0x000fc400078e00fc */
[----:B-1----:R-:W-:-:S04]  /*b070*/  FMUL.FTZ R2, R143, UR4 ;  /* 0x000000048f027c20 */ /* 0x002fc80008410000 */
[----:B------:R1:W-:Y:S01]  /*b080*/  MUFU.TANH R9, R2 ;  /* 0x0000000200097308 */ /* 0x0003e20000002400 */
[----:B------:R-:W-:Y:S01]  /*b090*/  FSEL R141, R49, -INF , !P1 ;  /* 0xff800000318d7808 */ /* 0x000fe20004800000 */
[----:B------:R-:W-:Y:S01]  /*b0a0*/  FMUL.FTZ R3, R219, UR4 ;  /* 0x00000004db037c20 */ /* 0x000fe20008410000 */
[----:B------:R-:W-:Y:S01]  /*b0b0*/  ISETP.GE.AND P1, PT, R0, R28, PT ;  /* 0x0000001c0000720c */ /* 0x000fe20003f26270 */
[----:B------:R-:W-:Y:S01]  /*b0c0*/  HMMA.16816.F32 R12, R12, R42, R56 ;  /* 0x0000002a0c0c723c */ /* 0x000fe20000001838 */
[----:B------:R-:W-:Y:S02]  /*b0d0*/  FSEL R216, R45, -INF , !P4 ;  /* 0xff8000002dd87808 */ /* 0x000fe40006000000 */
[----:B--2---:R-:W-:Y:S01]  /*b0e0*/  FSEL R227, R16, -INF , !P5 ;  /* 0xff80000010e37808 */ /* 0x004fe20006800000 */
[----:B-1----:R-:W-:-:S04]  /*b0f0*/  FMUL.FTZ R2, R220, UR4 ;  /* 0x00000004dc027c20 */ /* 0x002fc80008410000 */
[----:B------:R1:W-:Y:S01]  /*b100*/  MUFU.TANH R8, R2 ;  /* 0x0000000200087308 */ /* 0x0003e20000002400 */
[----:B------:R-:W-:Y:S02]  /*b110*/  FSEL R240, R53, -INF , !P1 ;  /* 0xff80000035f07808 */ /* 0x000fe40004800000 */
[C---:B------:R-:W-:Y:S02]  /*b120*/  ISETP.GE.AND P4, PT, R0.reuse, R29, PT ;  /* 0x0000001d0000720c */ /* 0x040fe40003f86270 */
[C---:B------:R-:W-:Y:S02]  /*b130*/  ISETP.GE.AND P5, PT, R0.reuse, R30, PT ;  /* 0x0000001e0000720c */ /* 0x040fe40003fa6270 */
[----:B------:R-:W-:Y:S01]  /*b140*/  ISETP.GE.AND P1, PT, R0, R31, PT ;  /* 0x0000001f0000720c */ /* 0x000fe20003f26270 */
[----:B------:R2:W4:Y:S01]  /*b150*/  MUFU.TANH R44, R3 ;  /* 0x00000003002c7308 */ /* 0x0005220000002400 */
[----:B------:R-:W-:Y:S01]  /*b160*/  IADD3 R0, PT, PT, R36, -0x58, RZ ;  /* 0xffffffa824007810 */ /* 0x000fe20007ffe0ff */
[----:B-1----:R-:W-:-:S06]  /*b170*/  FMUL.FTZ R2, R221, UR4 ;  /* 0x00000004dd027c20 */ /* 0x002fcc0008410000 */
[----:B------:R1:W-:Y:S01]  /*b180*/  MUFU.TANH R48, R2 ;  /* 0x0000000200307308 */ /* 0x0003e20000002400 */
[----:B------:R-:W-:Y:S01]  /*b190*/  FSEL R62, R50, -INF , !P4 ;  /* 0xff800000323e7808 */ /* 0x000fe20006000000 */
[----:B--2---:R-:W-:Y:S01]  /*b1a0*/  FMUL.FTZ R3, R222, UR4 ;  /* 0x00000004de037c20 */ /* 0x004fe20008410000 */
[----:B------:R-:W-:-:S05]  /*b1b0*/  ISETP.GE.AND P4, PT, R0, R28, PT ;  /* 0x0000001c0000720c */ /* 0x000fca0003f86270 */
[----:B------:R-:W2:Y:S01]  /*b1c0*/  MUFU.TANH R41, R3 ;  /* 0x0000000300297308 */ /* 0x000ea20000002400 */
[----:B------:R-:W-:Y:S01]  /*b1d0*/  FSEL R218, R46, -INF , !P5 ;  /* 0xff8000002eda7808 */ /* 0x000fe20006800000 */
[----:B-1----:R-:W-:-:S06]  /*b1e0*/  FMUL.FTZ R2, R223, UR4 ;  /* 0x00000004df027c20 */ /* 0x002fcc0008410000 */
[----:B------:R1:W-:Y:S01]  /*b1f0*/  MUFU.TANH R16, R2 ;  /* 0x0000000200107308 */ /* 0x0003e20000002400 */
[----:B---3--:R-:W-:Y:S02]  /*b200*/  FSEL R224, R35, -INF , !P1 ;  /* 0xff80000023e07808 */ /* 0x008fe40004800000 */
[C---:B------:R-:W-:Y:S02]  /*b210*/  ISETP.GE.AND P5, PT, R0.reuse, R29, PT ;  /* 0x0000001d0000720c */ /* 0x040fe40003fa6270 */
[C---:B------:R-:W-:Y:S02]  /*b220*/  ISETP.GE.AND P1, PT, R0.reuse, R30, PT ;  /* 0x0000001e0000720c */ /* 0x040fe40003f26270 */
[----:B----4-:R-:W-:Y:S02]  /*b230*/  FSEL R63, R33, -INF , !P4 ;  /* 0xff800000213f7808 */ /* 0x010fe40006000000 */
[----:B------:R-:W-:Y:S01]  /*b240*/  ISETP.GE.AND P4, PT, R0, R31, PT ;  /* 0x0000001f0000720c */ /* 0x000fe20003f86270 */
[----:B-1----:R-:W-:-:S04]  /*b250*/  FMUL.FTZ R2, R208, UR4 ;  /* 0x00000004d0027c20 */ /* 0x002fc80008410000 */
[----:B------:R1:W-:Y:S01]  /*b260*/  MUFU.TANH R11, R2 ;  /* 0x00000002000b7308 */ /* 0x0003e20000002400 */
[----:B------:R-:W-:Y:S02]  /*b270*/  FSEL R50, R34, -INF , !P5 ;  /* 0xff80000022327808 */ /* 0x000fe40006800000 */
[----:B------:R-:W-:Y:S02]  /*b280*/  FSEL R52, R32, -INF , !P1 ;  /* 0xff80000020347808 */ /* 0x000fe40004800000 */
[----:B------:R-:W-:Y:S02]  /*b290*/  FSEL R61, R10, -INF , !P4 ;  /* 0xff8000000a3d7808 */ /* 0x000fe40006000000 */
[C---:B------:R-:W-:Y:S01]  /*b2a0*/  IADD3 R0, PT, PT, R36.reuse, -0x50, RZ ;  /* 0xffffffb024007810 */ /* 0x040fe20007ffe0ff */
[----:B-1----:R-:W-:-:S05]  /*b2b0*/  VIADD R2, R36, 0xffffffa9 ;  /* 0xffffffa924027836 */ /* 0x002fca0000000000 */
[C---:B------:R-:W-:Y:S02]  /*b2c0*/  ISETP.GE.AND P5, PT, R2.reuse, R28, PT ;  /* 0x0000001c0200720c */ /* 0x040fe40003fa6270 */
[CC--:B------:R-:W-:Y:S02]  /*b2d0*/  ISETP.GE.AND P1, PT, R2.reuse, R29.reuse, PT ;  /* 0x0000001d0200720c */ /* 0x0c0fe40003f26270 */
[----:B------:R-:W-:Y:S02]  /*b2e0*/  ISETP.GE.AND P4, PT, R2, R30, PT ;  /* 0x0000001e0200720c */ /* 0x000fe40003f86270 */
[----:B------:R-:W-:Y:S02]  /*b2f0*/  FSEL R43, R47, -INF , !P5 ;  /* 0xff8000002f2b7808 */ /* 0x000fe40006800000 */
[----:B------:R-:W-:Y:S01]  /*b300*/  FSEL R252, R44, -INF , !P1 ;  /* 0xff8000002cfc7808 */ /* 0x000fe20004800000 */
[----:B------:R-:W-:Y:S01]  /*b310*/  FMUL.FTZ R210, R210, UR4 ;  /* 0x00000004d2d27c20 */ /* 0x000fe20008410000 */
[----:B------:R-:W-:Y:S01]  /*b320*/  FSEL R55, R17, -INF , !P4 ;  /* 0xff80000011377808 */ /* 0x000fe20006000000 */
[----:B------:R-:W-:Y:S01]  /*b330*/  HMMA.16816.F32 R44, R4, R18, R12 ;  /* 0x00000012042c723c */ /* 0x000fe2000000180c */
[----:B------:R-:W-:Y:S01]  /*b340*/  ISETP.GE.AND P4, PT, R0, R29, PT ;  /* 0x0000001d0000720c */ /* 0x000fe20003f86270 */
[----:B------:R-:W-:Y:S01]  /*b350*/  VIADD R4, R36, 0xffffffb1 ;  /* 0xffffffb124047836 */ /* 0x000fe20000000000 */
[----:B------:R-:W-:Y:S01]  /*b360*/  ISETP.GE.AND P5, PT, R2, R31, PT ;  /* 0x0000001f0200720c */ /* 0x000fe20003fa6270 */
[----:B------:R-:W-:Y:S01]  /*b370*/  FMUL.FTZ R3, R209, UR4 ;  /* 0x00000004d1037c20 */ /* 0x000fe20008410000 */
[-C--:B------:R-:W-:Y:S01]  /*b380*/  ISETP.GE.AND P1, PT, R0, R28.reuse, PT ;  /* 0x0000001c0000720c */ /* 0x080fe20003f26270 */
[----:B------:R-:W-:Y:S01]  /*b390*/  FMUL.FTZ R212, R212, UR4 ;  /* 0x00000004d4d47c20 */ /* 0x000fe20008410000 */
[----:B--2---:R-:W-:Y:S01]  /*b3a0*/  FSEL R5, R41, -INF , !P4 ;  /* 0xff80000029057808 */ /* 0x004fe20006000000 */
[----:B------:R-:W1:Y:S01]  /*b3b0*/  MUFU.TANH R210, R210 ;  /* 0x000000d200d27308 */ /* 0x000e620000002400 */
[----:B------:R-:W-:-:S02]  /*b3c0*/  ISETP.GE.AND P4, PT, R4, R28, PT ;  /* 0x0000001c0400720c */ /* 0x000fc40003f86270 */
[----:B------:R-:W-:Y:S02]  /*b3d0*/  FSEL R53, R9, -INF , !P5 ;  /* 0xff80000009357808 */ /* 0x000fe40006800000 */
[----:B------:R-:W-:Y:S01]  /*b3e0*/  FSEL R143, R8, -INF , !P1 ;  /* 0xff800000088f7808 */ /* 0x000fe20004800000 */
[----:B------:R-:W-:Y:S01]  /*b3f0*/  VIADD R2, R36, 0xffffff80 ;  /* 0xffffff8024027836 */ /* 0x000fe20000000000 */
[C---:B------:R-:W-:Y:S01]  /*b400*/  ISETP.GE.AND P5, PT, R0.reuse, R30, PT ;  /* 0x0000001e0000720c */ /* 0x040fe20003fa6270 */
[----:B------:R2:W-:Y:S01]  /*b410*/  MUFU.TANH R35, R3 ;  /* 0x0000000300237308 */ /* 0x0005e20000002400 */
[----:B------:R-:W-:Y:S02]  /*b420*/  ISETP.GE.AND P1, PT, R0, R31, PT ;  /* 0x0000001f0000720c */ /* 0x000fe40003f26270 */
[C---:B------:R-:W-:Y:S01]  /*b430*/  IADD3 R0, PT, PT, R36.reuse, -0x47, RZ ;  /* 0xffffffb924007810 */ /* 0x040fe20007ffe0ff */
[----:B------:R3:W-:Y:S04]  /*b440*/  STL [R1], R240 ;  /* 0x000000f001007387 */ /* 0x0007e80000100800 */
[----:B------:R-:W4:Y:S01]  /*b450*/  MUFU.TANH R212, R212 ;  /* 0x000000d400d47308 */ /* 0x000f220000002400 */
[----:B------:R3:W-:Y:S01]  /*b460*/  STL [R1+0x38], R5 ;  /* 0x0000380501007387 */ /* 0x0007e20000100800 */
[----:B------:R-:W-:Y:S01]  /*b470*/  FMUL.FTZ R33, R213, UR4 ;  /* 0x00000004d5217c20 */ /* 0x000fe20008410000 */
[----:B--2---:R-:W-:-:S02]  /*b480*/  IADD3 R3, PT, PT, R36, -0x48, RZ ;  /* 0xffffffb824037810 */ /* 0x004fc40007ffe0ff */
[----:B------:R-:W-:Y:S01]  /*b490*/  FSEL R36, R48, -INF , !P4 ;  /* 0xff80000030247808 */ /* 0x000fe20006000000 */
[----:B------:R-:W-:Y:S01]  /*b4a0*/  FMUL.FTZ R32, R214, UR4 ;  /* 0x00000004d6207c20 */ /* 0x000fe20008410000 */
[----:B------:R-:W-:-:S03]  /*b4b0*/  FMUL.FTZ R34, R215, UR4 ;  /* 0x00000004d7227c20 */ /* 0x000fc60008410000 */
[----:B------:R3:W-:Y:S01]  /*b4c0*/  STL [R1+0x30], R36 ;  /* 0x0000302401007387 */ /* 0x0007e20000100800 */
[----:B------:R-:W2:Y:S01]  /*b4d0*/  MUFU.TANH R33, R33 ;  /* 0x0000002100217308 */ /* 0x000ea20000002400 */
[----:B------:R-:W-:Y:S01]  /*b4e0*/  UISETP.GE.U32.AND UP1, UPT, UR20, 0x3, UPT ;  /* 0x000000031400788c */ /* 0x000fe2000bf26070 */
[----:B-1----:R-:W-:Y:S02]  /*b4f0*/  FSEL R139, R210, -INF , !P1 ;  /* 0xff800000d28b7808 */ /* 0x002fe40004800000 */
[----:B------:R-:W-:-:S04]  /*b500*/  ISETP.GE.AND P1, PT, R3, R28, PT ;  /* 0x0000001c0300720c */ /* 0x000fc80003f26270 */
[----:B------:R-:W1:Y:S01]  /*b510*/  MUFU.TANH R32, R32 ;  /* 0x0000002000207308 */ /* 0x000e620000002400 */
[----:B------:R-:W-:-:S07]  /*b520*/  FSEL R140, R11, -INF , !P5 ;  /* 0xff8000000b8c7808 */ /* 0x000fce0006800000 */
[----:B------:R-:W1:Y:S01]  /*b530*/  MUFU.TANH R34, R34 ;  /* 0x0000002200227308 */ /* 0x000e620000002400 */
[-C--:B------:R-:W-:Y:S02]  /*b540*/  ISETP.GE.AND P5, PT, R4, R29.reuse, PT ;  /* 0x0000001d0400720c */ /* 0x080fe40003fa6270 */
[----:B----4-:R-:W-:Y:S02]  /*b550*/  FSEL R54, R212, -INF , !P1 ;  /* 0xff800000d4367808 */ /* 0x010fe40004800000 */
[----:B------:R-:W-:Y:S01]  /*b560*/  ISETP.GE.AND P1, PT, R2, R28, PT ;  /* 0x0000001c0200720c */ /* 0x000fe20003f26270 */
[----:B------:R-:W-:Y:S01]  /*b570*/  FMUL.FTZ R19, R211, UR4 ;  /* 0x00000004d3137c20 */ /* 0x000fe20008410000 */
[----:B------:R-:W-:Y:S02]  /*b580*/  FSEL R49, R16, -INF , !P5 ;  /* 0xff80000010317808 */ /* 0x000fe40006800000 */
[----:B------:R-:W-:Y:S02]  /*b590*/  ISETP.GE.AND P4, PT, R4, R30, PT ;  /* 0x0000001e0400720c */ /* 0x000fe40003f86270 */
[----:B------:R-:W-:-:S02]  /*b5a0*/  ISETP.GE.AND P5, PT, R3, R29, PT ;  /* 0x0000001d0300720c */ /* 0x000fc40003fa6270 */
[----:B------:R-:W-:Y:S01]  /*b5b0*/  FSEL R18, R226, -INF , !P1 ;  /* 0xff800000e2127808 */ /* 0x000fe20004800000 */
[----:B--23--:R-:W-:Y:S10]  /*b5c0*/  BRA.U !UP1, `(.L_x_348) ;  /* 0x00000005097c7547 */ /* 0x00cff4000b800000 */
[----:B------:R-:W2:Y:S04]  /*b5d0*/  LDL R243, [R1+0x2c] ;  /* 0x00002c0001f37983 */ /* 0x000ea80000100800 */
[----:B------:R-:W3:Y:S01]  /*b5e0*/  LDL R251, [R1+0x28] ;  /* 0x0000280001fb7983 */ /* 0x000ee20000100800 */
[----:B------:R-:W-:-:S04]  /*b5f0*/  UIADD3 UR14, UPT, UPT, UR20, -0x3, URZ ;  /* 0xfffffffd140e7890 */ /* 0x000fc8000fffe0ff */
[----:B------:R-:W-:-:S04]  /*b600*/  UIMAD.WIDE.U32 UR16, UR14, UR10, URZ ;  /* 0x0000000a0e1072a5 */ /* 0x000fc8000f8e00ff */
[----:B------:R-:W-:Y:S02]  /*b610*/  USHF.L.U32 UR5, UR16, 0x6, URZ ;  /* 0x0000000610057899 */ /* 0x000fe400080006ff */
[----:B------:R-:W-:Y:S01]  /*b620*/  UIMAD UR14, UR14, UR11, UR17 ;  /* 0x0000000b0e0e72a4 */ /* 0x000fe2000f8e0211 */
[----:B------:R-:W-:-:S03]  /*b630*/  IMAD.U32 R6, RZ, RZ, UR16 ;  /* 0x00000010ff067e24 */ /* 0x000fc6000f8e00ff */
[----:B------:R-:W-:Y:S01]  /*b640*/  USHF.L.U64.HI UR13, UR16, 0x6, UR14 ;  /* 0x00000006100d7899 */ /* 0x000fe2000801020e */
[----:B------:R-:W-:Y:S02]  /*b650*/  IMAD.U32 R5, RZ, RZ, UR5 ;  /* 0x00000005ff057e24 */ /* 0x000fe4000f8e00ff */
[----:B------:R-:W-:Y:S01]  /*b660*/  IMAD.U32 R7, RZ, RZ, UR5 ;  /* 0x00000005ff077e24 */ /* 0x000fe2000f8e00ff */
[----:B------:R-:W-:-:S06]  /*b670*/  ULEA UR5, UP0, UR10, UR5, 0x4 ;  /* 0x000000050a057291 */ /* 0x000fcc000f8020ff */
[----:B------:R-:W-:Y:S02]  /*b680*/  IMAD.U32 R10, RZ, RZ, UR5 ;  /* 0x00000005ff0a7e24 */ /* 0x000fe4000f8e00ff */
[----:B------:R-:W-:Y:S02]  /*b690*/  IMAD.U32 R11, RZ, RZ, UR5 ;  /* 0x00000005ff0b7e24 */ /* 0x000fe4000f8e00ff */
[----:B------:R-:W-:Y:S02]  /*b6a0*/  IMAD.U32 R14, RZ, RZ, UR5 ;  /* 0x00000005ff0e7e24 */ /* 0x000fe4000f8e00ff */
[----:B------:R-:W-:Y:S01]  /*b6b0*/  IMAD.U32 R12, RZ, RZ, UR5 ;  /* 0x00000005ff0c7e24 */ /* 0x000fe2000f8e00ff */
[----:B--2---:R-:W-:Y:S01]  /*b6c0*/  @!P3 LEA R8, P1, R5, R243, 0x1 ;  /* 0x000000f30508b211 */ /* 0x004fe200078208ff */
[----:B------:R-:W-:Y:S01]  /*b6d0*/  IMAD.U32 R5, RZ, RZ, UR13 ;  /* 0x0000000dff057e24 */ /* 0x000fe2000f8e00ff */
[----:B------:R-:W-:-:S04]  /*b6e0*/  ULEA.HI.X UR13, UR10, UR13, UR11, 0x4, UP0 ;  /* 0x0000000d0a0d7291 */ /* 0x000fc800080f240b */
[----:B---3--:R-:W-:Y:S01]  /*b6f0*/  @!P3 LEA.HI.X R9, R7, R251, R5, 0x1, P1 ;  /* 0x000000fb0709b211 */ /* 0x008fe200008f0c05 */
[----:B------:R-:W-:Y:S01]  /*b700*/  IMAD.U32 R7, RZ, RZ, UR16 ;  /* 0x00000010ff077e24 */ /* 0x000fe2000f8e00ff */
[----:B------:R-:W-:Y:S01]  /*b710*/  @!P2 LEA R6, P1, R6, R243, 0x7 ;  /* 0x000000f30606a211 */ /* 0x000fe200078238ff */
[----:B------:R-:W-:Y:S02]  /*b720*/  IMAD.U32 R5, RZ, RZ, UR14 ;  /* 0x0000000eff057e24 */ /* 0x000fe4000f8e00ff */
[----:B------:R-:W-:Y:S01]  /*b730*/  @!PT LDS RZ, [RZ] ;  /* 0x00000000fffff984 */ /* 0x000fe20000000800 */
[----:B------:R-:W-:Y:S01]  /*b740*/  @!PT LDS RZ, [RZ] ;  /* 0x00000000fffff984 */ /* 0x000fe20000000800 */
[----:B------:R-:W-:Y:S01]  /*b750*/  @!PT LDS RZ, [RZ] ;  /* 0x00000000fffff984 */ /* 0x000fe20000000800 */
[----:B------:R2:W-:Y:S03]  /*b760*/  @!P3 LDGSTS.E.BYPASS.LTC128B.128 [R238+0x8000], desc[UR22][R8.64] ;  /* 0x0800000008eebfae */ /* 0x0005e6000b981a16 */
[----:B------:R-:W-:Y:S01]  /*b770*/  @!P2 LEA.HI.X R7, R7, R251, R5, 0x7, P1 ;  /* 0x000000fb0707a211 */ /* 0x000fe200008f3c05 */
[----:B------:R-:W-:Y:S01]  /*b780*/  IMAD.U32 R5, RZ, RZ, UR13 ;  /* 0x0000000dff057e24 */ /* 0x000fe2000f8e00ff */
[----:B------:R-:W-:Y:S01]  /*b790*/  @!P3 LEA R10, P1, R10, R243, 0x1 ;  /* 0x000000f30a0ab211 */ /* 0x000fe200078208ff */
[----:B------:R3:W-:Y:S03]  /*b7a0*/  @P3 STS.128 [R238+0x8000], RZ ;  /* 0x008000ffee003388 */ /* 0x0007e60000000c00 */
        /* <DEDUP_REMOVED lines=8> */
[----:B------:R-:W-:Y:S02]  /*b830*/  IMAD.U32 R5, RZ, RZ, UR10 ;  /* 0x0000000aff057e24 */ /* 0x000fe4000f8e00ff */
[----:B------:R-:W-:Y:S01]  /*b840*/  @!PT LDS RZ, [RZ] ;  /* 0x00000000fffff984 */ /* 0x000fe20000000800 */
[----:B------:R-:W-:Y:S01]  /*b850*/  @!PT LDS RZ, [RZ] ;  /* 0x00000000fffff984 */ /* 0x000fe20000000800 */
[----:B------:R-:W-:Y:S01]  /*b860*/  @!PT LDS RZ, [RZ] ;  /* 0x00000000fffff984 */ /* 0x000fe20000000800 */
[----:B------:R3:W-:Y:S03]  /*b870*/  @!P3 LDGSTS.E.BYPASS.LTC128B.128 [R238+0x8800], desc[UR22][R10.64] ;  /* 0x088000000aeebfae */ /* 0x0007e6000b981a16 */
[----:B------:R-:W-:Y:S01]  /*b880*/  @!P3 LEA R5, P1, R5, UR5, 0x4 ;  /* 0x000000050505bc11 */ /* 0x000fe2000f8220ff */
[----:B------:R3:W-:Y:S04]  /*b890*/  @P3 STS.128 [R238+0x8800], RZ ;  /* 0x008800ffee003388 */ /* 0x0007e80000000c00 */
[----:B------:R-:W-:Y:S01]  /*b8a0*/  @!PT LDS RZ, [RZ] ;  /* 0x00000000fffff984 */ /* 0x000fe20000000800 */
[----:B------:R-:W-:Y:S01]  /*b8b0*/  @!PT LDS RZ, [RZ] ;  /* 0x00000000fffff984 */ /* 0x000fe20000000800 */
[----:B------:R-:W-:Y:S01]  /*b8c0*/  @!PT LDS RZ, [RZ] ;  /* 0x00000000fffff984 */ /* 0x000fe20000000800 */
[----:B------:R3:W-:Y:S01]  /*b8d0*/  @!P2 LDGSTS.E.BYPASS.LTC128B.128 [R238+0xa800], desc[UR22][R14.64+0x80] ;  /* 0x0a8000800eeeafae */ /* 0x0007e2000b981a16 */
[----:B--2---:R-:W-:-:S02]  /*b8e0*/  IMAD.U32 R9, RZ, RZ, UR10 ;  /* 0x0000000aff097e24 */ /* 0x004fc4000f8e00ff */
[----:B------:R-:W-:Y:S01]  /*b8f0*/  IMAD.U32 R8, RZ, RZ, UR11 ;  /* 0x0000000bff087e24 */ /* 0x000fe2000f8e00ff */
[----:B------:R3:W-:Y:S04]  /*b900*/  @P2 STS.128 [R238+0xa800], RZ ;  /* 0x00a800ffee002388 */ /* 0x0007e80000000c00 */
[----:B------:R-:W-:Y:S02]  /*b910*/  @!P3 LEA.HI.X R8, R9, UR13, R8, 0x4, P1 ;  /* 0x0000000d0908bc11 */ /* 0x000fe400088f2408 */
[C---:B------:R-:W-:Y:S01]  /*b920*/  @!P3 LEA R16, P1, R5.reuse, R243, 0x1 ;  /* 0x000000f30510b211 */ /* 0x040fe200078208ff */
[----:B----4-:R-:W-:Y:S02]  /*b930*/  IMAD.U32 R7, RZ, RZ, UR10 ;  /* 0x0000000aff077e24 */ /* 0x010fe4000f8e00ff */
[----:B------:R-:W-:Y:S01]  /*b940*/  IMAD.U32 R6, RZ, RZ, UR11 ;  /* 0x0000000bff067e24 */ /* 0x000fe2000f8e00ff */
[----:B------:R-:W-:Y:S01]  /*b950*/  @!P3 LEA.HI.X R17, R5, R251, R8, 0x1, P1 ;  /* 0x000000fb0511b211 */ /* 0x000fe200008f0c08 */
[----:B------:R-:W-:-:S04]  /*b960*/  IMAD.U32 R5, RZ, RZ, UR10 ;  /* 0x0000000aff057e24 */ /* 0x000fc8000f8e00ff */
[----:B------:R-:W-:Y:S01]  /*b970*/  @!PT LDS RZ, [RZ] ;  /* 0x00000000fffff984 */ /* 0x000fe20000000800 */
[----:B------:R-:W-:Y:S01]  /*b980*/  @!PT LDS RZ, [RZ] ;  /* 0x00000000fffff984 */ /* 0x000fe20000000800 */
[----:B------:R-:W-:Y:S01]  /*b990*/  @!PT LDS RZ, [RZ] ;  /* 0x00000000fffff984 */ /* 0x000fe20000000800 */
[----:B------:R3:W-:Y:S01]  /*b9a0*/  @!P3 LDGSTS.E.BYPASS.LTC128B.128 [R238+0x9000], desc[UR22][R16.64] ;  /* 0x0900000010eebfae */ /* 0x0007e2000b981a16 */
[----:B------:R-:W-:-:S03]  /*b9b0*/  @!P2 LEA R5, P1, R5, UR5, 0x4 ;  /* 0x000000050505ac11 */ /* 0x000fc6000f8220ff */
[----:B------:R3:W-:Y:S01]  /*b9c0*/  @P3 STS.128 [R238+0x9000], RZ ;  /* 0x009000ffee003388 */ /* 0x0007e20000000c00 */
[----:B------:R-:W-:Y:S02]  /*b9d0*/  @!P2 LEA.HI.X R6, R7, UR13, R6, 0x4, P1 ;  /* 0x0000000d0706ac11 */ /* 0x000fe400088f2406 */
[----:B------:R-:W-:-:S04]  /*b9e0*/  @!P2 LEA R12, P1, R5, R243, 0x1 ;  /* 0x000000f3050ca211 */ /* 0x000fc800078208ff */
[----:B------:R-:W-:Y:S01]  /*b9f0*/  @!P2 LEA.HI.X R13, R5, R251, R6, 0x1, P1 ;  /* 0x000000fb050da211 */ /* 0x000fe200008f0c06 */
[----:B------:R-:W-:Y:S02]  /*ba00*/  IMAD.U32 R5, RZ, RZ, UR10 ;  /* 0x0000000aff057e24 */ /* 0x000fe4000f8e00ff */
[----:B------:R-:W-:Y:S02]  /*ba10*/  IMAD.U32 R6, RZ, RZ, UR11 ;  /* 0x0000000bff067e24 */ /* 0x000fe4000f8e00ff */
        /* <DEDUP_REMOVED lines=26> */
.L_x_348:
[----:B------:R-:W-:Y:S01]  /*bbc0*/  FMNMX3.FTZ R5, R136, R18, R20, !PT ;  /* 0x0000001288057276 */ /* 0x000fe20007810014 */
[----:B------:R-:W-:Y:S01]  /*bbd0*/  STL [R1+0xb0], R238 ;  /* 0x0000b0ee01007387 */ /* 0x000fe20000100800 */
[----:B---3--:R-:W-:Y:S01]  /*bbe0*/  FMUL.FTZ R7, R45, UR4 ;  /* 0x000000042d077c20 */ /* 0x008fe20008410000 */
[----:B------:R-:W-:Y:S01]  /*bbf0*/  FMUL.FTZ R6, R44, UR4 ;  /* 0x000000042c067c20 */ /* 0x000fe20008410000 */
[----:B------:R-:W-:Y:S01]  /*bc00*/  FMNMX3.FTZ R5, R5, R23, R22, !PT ;  /* 0x0000001705057276 */ /* 0x000fe20007810016 */
[----:B------:R-:W-:Y:S01]  /*bc10*/  STL [R1+0xac], R233 ;  /* 0x0000ace901007387 */ /* 0x000fe20000100800 */
[----:B------:R2:W-:Y:S01]  /*bc20*/  MUFU.TANH R16, R7 ;  /* 0x0000000700107308 */ /* 0x0005e20000002400 */
[----:B------:R-:W-:Y:S02]  /*bc30*/  ISETP.GE.AND P1, PT, R0, R28, PT ;  /* 0x0000001c0000720c */ /* 0x000fe40003f26270 */
[----:B------:R-:W-:Y:S01]  /*bc40*/  FMNMX3.FTZ R5, R5, R247, R239, !PT ;  /* 0x000000f705057276 */ /* 0x000fe200078100ef */
[----:B------:R3:W-:Y:S01]  /*bc50*/  STL [R1+0xa8], R232 ;  /* 0x0000a8e801007387 */ /* 0x0007e20000100800 */
[----:B------:R-:W-:-:S02]  /*bc60*/  FSEL R48, R33, -INF , !P1 ;  /* 0xff80000021307808 */ /* 0x000fc40004800000 */
[----:B------:R-:W-:Y:S01]  /*bc70*/  FMNMX3.FTZ R5, R5, R229, R51, !PT ;  /* 0x000000e505057276 */ /* 0x000fe20007810033 */
[----:B------:R-:W-:Y:S01]  /*bc80*/  STL [R1+0xa4], R230 ;  /* 0x0000a4e601007387 */ /* 0x000fe20000100800 */
[----:B------:R4:W4:Y:S01]  /*bc90*/  MUFU.TANH R17, R6 ;  /* 0x0000000600117308 */ /* 0x0009220000002400 */
[----:B------:R-:W-:Y:S02]  /*bca0*/  ISETP.GE.AND P1, PT, R0, R29, PT ;  /* 0x0000001d0000720c */ /* 0x000fe40003f26270 */
[----:B------:R-:W-:Y:S01]  /*bcb0*/  FMNMX3.FTZ R5, R5, R217, R240, !PT ;  /* 0x000000d905057276 */ /* 0x000fe200078100f0 */
[----:B------:R-:W-:Y:S01]  /*bcc0*/  STL [R1+0xa0], R132 ;  /* 0x0000a08401007387 */ /* 0x000fe20000100800 */
[----:B-1----:R-:W-:Y:S02]  /*bcd0*/  FSEL R138, R34, -INF , !P1 ;  /* 0xff800000228a7808 */ /* 0x002fe40004800000 */
[----:B------:R-:W-:Y:S01]  /*bce0*/  ISETP.GE.AND P1, PT, R2, R30, PT ;  /* 0x0000001e0200720c */ /* 0x000fe20003f26270 */
[----:B------:R-:W-:Y:S01]  /*bcf0*/  STL [R1+0xb4], R28 ;  /* 0x0000b41c01007387 */ /* 0x000fe20000100800 */
[----:B--2---:R-:W-:Y:S01]  /*bd00*/  FMNMX3.FTZ R7, R5, R63, R43, !PT ;  /* 0x0000003f05077276 */ /* 0x004fe2000781002b */
[----:B------:R-:W1:Y:S02]  /*bd10*/  MUFU.TANH R13, R19 ;  /* 0x00000013000d7308 */ /* 0x000e640000002400 */
[----:B------:R-:W-:Y:S04]  /*bd20*/  STL [R1+0xb8], R29 ;  /* 0x0000b81d01007387 */ /* 0x000fe80000100800 */
[----:B------:R2:W-:Y:S01]  /*bd30*/  STL [R1+0xd4], R43 ;  /* 0x0000d42b01007387 */ /* 0x0005e20000100800 */
[----:B---3--:R-:W-:-:S02]  /*bd40*/  FSEL R232, R32, -INF , !P5 ;  /* 0xff80000020e87808 */ /* 0x008fc40006800000 */
[----:B------:R-:W-:-:S04]  /*bd50*/  ISETP.GE.AND P5, PT, R2, R29, PT ;  /* 0x0000001d0200720c */ /* 0x000fc80003fa6270 */
[----:B----4-:R-:W-:Y:S02]  /*bd60*/  FSEL R6, R64, -INF , !P5 ;  /* 0xff80000040067808 */ /* 0x010fe40006800000 */
[-C--:B------:R-:W-:Y:S02]  /*bd70*/  ISETP.GE.AND P5, PT, R4, R31.reuse, PT ;  /* 0x0000001f0400720c */ /* 0x080fe40003fa6270 */
[----:B------:R-:W-:Y:S02]  /*bd80*/  FMNMX3.FTZ R4, R135, R6, R21, !PT ;  /* 0x0000000687047276 */ /* 0x000fe40007810015 */
[----:B------:R-:W-:Y:S02]  /*bd90*/  FSEL R5, R65, -INF , !P1 ;  /* 0xff80000041057808 */ /* 0x000fe40004800000 */
[----:B------:R-:W-:Y:S01]  /*bda0*/  FMNMX3.FTZ R4, R4, R24, R26, !PT ;  /* 0x0000001804047276 */ /* 0x000fe2000781001a */
[----:B--2---:R-:W2:Y:S01]  /*bdb0*/  LDL.LU R43, [R1+0x38] ;  /* 0x00003800012b7983 */ /* 0x004ea20000300800 */
[----:B------:R-:W-:Y:S01]  /*bdc0*/  ISETP.GE.AND P1, PT, R2, R31, PT ;  /* 0x0000001f0200720c */ /* 0x000fe20003f26270 */
[----:B------:R-:W-:Y:S01]  /*bdd0*/  FMUL.FTZ R8, R46, UR4 ;  /* 0x000000042e087c20 */ /* 0x000fe20008410000 */
[----:B------:R-:W-:Y:S01]  /*bde0*/  FMNMX3.FTZ R2, R4, R246, R237, !PT ;  /* 0x000000f604027276 */ /* 0x000fe200078100ed */
[----:B------:R-:W-:Y:S01]  /*bdf0*/  FMUL.FTZ R10, R47, UR4 ;  /* 0x000000042f0a7c20 */ /* 0x000fe20008410000 */
[----:B------:R-:W-:Y:S01]  /*be00*/  FMNMX3.FTZ R4, R7, R143, R36, !PT ;  /* 0x0000008f07047276 */ /* 0x000fe20007810024 */
[----:B------:R3:W4:Y:S01]  /*be10*/  MUFU.TANH R15, R8 ;  /* 0x00000008000f7308 */ /* 0x0007220000002400 */
[----:B------:R-:W-:Y:S01]  /*be20*/  FMNMX3.FTZ R7, R2, R231, R133, !PT ;  /* 0x000000e702077276 */ /* 0x000fe20007810085 */
[----:B------:R-:W2:Y:S01]  /*be30*/  LDCU UR4, c[0x0][0x45c] ;  /* 0x00008b80ff0477ac */ /* 0x000ea20008000800 */
[----:B------:R-:W-:Y:S01]  /*be40*/  FMNMX3.FTZ R2, R4, R54, R48, !PT ;  /* 0x0000003604027276 */ /* 0x000fe20007810030 */
[----:B------:R-:W-:Y:S01]  /*be50*/  STL [R1+0xd0], R252 ;  /* 0x0000d0fc01007387 */ /* 0x000fe20000100800 */
[----:B------:R-:W-:Y:S01]  /*be60*/  FMNMX3.FTZ R4, R137, R5, R25, !PT ;  /* 0x0000000589047276 */ /* 0x000fe20007810019 */
[----:B------:R-:W2:Y:S01]  /*be70*/  S2UR UR13, SR_CgaCtaId ;  /* 0x00000000000d79c3 */ /* 0x000ea20000008800 */
[----:B------:R-:W-:Y:S01]  /*be80*/  FMNMX3.FTZ R9, R7, R141, R62, !PT ;  /* 0x0000008d07097276 */ /* 0x000fe2000781003e */
[----:B------:R-:W1:Y:S01]  /*be90*/  SHFL.BFLY PT, R12, R2, 0x2, 0x1f ;  /* 0x0c401f00020c7f89 */ /* 0x000e6200000e0000 */
[----:B------:R-:W-:Y:S01]  /*bea0*/  FSEL R7, R66, -INF , !P1 ;  /* 0xff80000042077808 */ /* 0x000fe20004800000 */
[----:B------:R4:W1:Y:S01]  /*beb0*/  MUFU.TANH R14, R10 ;  /* 0x0000000a000e7308 */ /* 0x0008620000002400 */
[----:B------:R-:W-:Y:S01]  /*bec0*/  FMNMX3.FTZ R4, R4, R27, R37, !PT ;  /* 0x0000001b04047276 */ /* 0x000fe20007810025 */
[----:B------:R-:W-:Y:S01]  /*bed0*/  STL [R1+0xbc], R30 ;  /* 0x0000bc1e01007387 */ /* 0x000fe20000100800 */
[----:B------:R-:W-:-:S02]  /*bee0*/  FMNMX3.FTZ R9, R9, R50, R252, !PT ;  /* 0x0000003209097276 */ /* 0x000fc400078100fc */
[----:B------:R-:W-:Y:S01]  /*bef0*/  FMNMX3.FTZ R4, R4, R249, R245, !PT ;  /* 0x000000f904047276 */ /* 0x000fe200078100f5 */
[----:B------:R-:W-:Y:S01]  /*bf00*/  STL [R1+0xc0], R31 ;  /* 0x0000c01f01007387 */ /* 0x000fe20000100800 */
[----:B------:R-:W-:Y:S02]  /*bf10*/  ISETP.GE.AND P1, PT, R3, R30, PT ;  /* 0x0000001e0300720c */ /* 0x000fe40003f26270 */
[----:B---3--:R-:W-:Y:S02]  /*bf20*/  FMNMX3.FTZ R8, R134, R7, R38, !PT ;  /* 0x0000000786087276 */ /* 0x008fe40007810026 */
[----:B------:R-:W-:Y:S02]  /*bf30*/  FSEL R60, R17, -INF , !P1 ;  /* 0xff800000113c7808 */ /* 0x000fe40004800000 */
[----:B------:R-:W-:Y:S02]  /*bf40*/  ISETP.GE.AND P1, PT, R3, R31, PT ;  /* 0x0000001f0300720c */ /* 0x000fe40003f26270 */
[----:B------:R-:W-:-:S02]  /*bf50*/  FSEL R41, R35, -INF , !P4 ;  /* 0xff80000023297808 */ /* 0x000fc40006000000 */
[----:B------:R-:W-:Y:S02]  /*bf60*/  ISETP.GE.AND P4, PT, R0, R30, PT ;  /* 0x0000001e0000720c */ /* 0x000fe40003f86270 */
[----:B----4-:R-:W-:Y:S02]  /*bf70*/  FMNMX3.FTZ R10, R8, R39, R40, !PT ;  /* 0x00000027080a7276 */ /* 0x010fe40007810028 */
[----:B------:R-:W-:Y:S02]  /*bf80*/  FMNMX3.FTZ R8, R4, R236, R228, !PT ;  /* 0x000000ec04087276 */ /* 0x000fe400078100e4 */
[----:B------:R-:W-:Y:S02]  /*bf90*/  FSEL R29, R16, -INF , !P4 ;  /* 0xff800000101d7808 */ /* 0x000fe40006000000 */
[----:B------:R-:W-:Y:S02]  /*bfa0*/  ISETP.GE.AND P4, PT, R0, R31, PT ;  /* 0x0000001f0000720c */ /* 0x000fe40003f86270 */
[----:B-1----:R-:W-:-:S02]  /*bfb0*/  FMNMX.FTZ R0, R2, R12, !PT ;  /* 0x0000000c02007209 */ /* 0x002fc40007810000 */
[----:B------:R-:W-:Y:S02]  /*bfc0*/  FSEL R28, R13, -INF , !P5 ;  /* 0xff8000000d1c7808 */ /* 0x000fe40006800000 */
[----:B------:R-:W-:Y:S02]  /*bfd0*/  FSEL R142, R15, -INF , !P1 ;  /* 0xff8000000f8e7808 */ /* 0x000fe40004800000 */
[----:B------:R-:W-:Y:S02]  /*bfe0*/  FSEL R44, R14, -INF , !P4 ;  /* 0xff8000000e2c7808 */ /* 0x000fe40006000000 */
[----:B--2---:R-:W-:-:S04]  /*bff0*/  FMNMX3.FTZ R9, R9, R43, R49, !PT ;  /* 0x0000002b09097276 */ /* 0x004fc80007810031 */
[----:B------:R-:W-:Y:S02]  /*c000*/  FMNMX3.FTZ R4, R9, R232, R138, !PT ;  /* 0x000000e809047276 */ /* 0x000fe4000781008a */
[----:B------:R-:W-:Y:S02]  /*c010*/  FMNMX3.FTZ R9, R8, R216, R218, !PT ;  /* 0x000000d808097276 */ /* 0x000fe400078100da */
[----:B------:R-:W-:Y:S01]  /*c020*/  FMNMX3.FTZ R8, R10, R250, R248, !PT ;  /* 0x000000fa0a087276 */ /* 0x000fe200078100f8 */
[----:B------:R-:W1:Y:S01]  /*c030*/  SHFL.BFLY PT, R11, R4, 0x2, 0x1f ;  /* 0x0c401f00040b7f89 */ /* 0x000e6200000e0000 */
[----:B------:R-:W-:Y:S02]  /*c040*/  FMNMX3.FTZ R9, R9, R52, R55, !PT ;  /* 0x0000003409097276 */ /* 0x000fe40007810037 */
[----:B------:R-:W-:Y:S02]  /*c050*/  FMNMX3.FTZ R3, R8, R244, R235, !PT ;  /* 0x000000f408037276 */ /* 0x000fe400078100eb */
[----:B------:R-:W-:-:S02]  /*c060*/  FMNMX3.FTZ R9, R9, R140, R41, !PT ;  /* 0x0000008c09097276 */ /* 0x000fc40007810029 */
[----:B------:R-:W-:Y:S02]  /*c070*/  FMNMX3.FTZ R8, R3, R227, R224, !PT ;  /* 0x000000e303087276 */ /* 0x000fe400078100e0 */
[----:B------:R-:W-:Y:S02]  /*c080*/  FMNMX3.FTZ R3, R9, R60, R29, !PT ;  /* 0x0000003c09037276 */ /* 0x000fe4000781001d */
[----:B------:R-:W-:Y:S01]  /*c090*/  FMNMX3.FTZ R2, R8, R61, R53, !PT ;  /* 0x0000003d08027276 */ /* 0x000fe20007810035 */
[----:B------:R-:W2:Y:S03]  /*c0a0*/  SHFL.BFLY PT, R9, R0, 0x1, 0x1f ;  /* 0x0c201f0000097f89 */ /* 0x000ea600000e0000 */
[----:B------:R-:W-:Y:S01]  /*c0b0*/  FMNMX3.FTZ R2, R2, R139, R28, !PT ;  /* 0x0000008b02027276 */ /* 0x000fe2000781001c */
[----:B------:R-:W3:Y:S03]  /*c0c0*/  SHFL.BFLY PT, R10, R3, 0x2, 0x1f ;  /* 0x0c401f00030a7f89 */ /* 0x000ee600000e0000 */
[----:B------:R-:W-:-:S05]  /*c0d0*/  FMNMX3.FTZ R2, R2, R142, R44, !PT ;  /* 0x0000008e02027276 */ /* 0x000fca000781002c */
[----:B------:R-:W4:Y:S01]  /*c0e0*/  SHFL.BFLY PT, R8, R2, 0x2, 0x1f ;  /* 0x0c401f0002087f89 */ /* 0x000f2200000e0000 */
[----:B-1----:R-:W-:-:S05]  /*c0f0*/  FMNMX.FTZ R4, R4, R11, !PT ;  /* 0x0000000b04047209 */ /* 0x002fca0007810000 */
[----:B------:R-:W1:Y:S01]  /*c100*/  SHFL.BFLY PT, R11, R4, 0x1, 0x1f ;  /* 0x0c201f00040b7f89 */ /* 0x000e6200000e0000 */
[----:B--2---:R-:W-:Y:S02]  /*c110*/  FMNMX.FTZ R19, R0, R9, !PT ;  /* 0x0000000900137209 */ /* 0x004fe40007810000 */
[----:B---3--:R-:W-:-:S03]  /*c120*/  FMNMX.FTZ R3, R3, R10, !PT ;  /* 0x0000000a03037209 */ /* 0x008fc60007810000 */
[C---:B------:R-:W-:Y:S01]  /*c130*/  FMUL.FTZ R32, R19.reuse, UR4 ;  /* 0x0000000413207c20 */ /* 0x040fe20008410000 */
[----:B------:R-:W-:Y:S01]  /*c140*/  FSETP.NEU.FTZ.AND P1, PT, R19, -INF , PT ;  /* 0xff8000001300780b */ /* 0x000fe20003f3d000 */
[----:B------:R-:W-:Y:S03]  /*c150*/  STL [R1+0x24], R19 ;  /* 0x0000241301007387 */ /* 0x000fe60000100800 */
[----:B------:R-:W-:Y:S01]  /*c160*/  FSEL R32, R32, RZ, P1 ;  /* 0x000000ff20207208 */ /* 0x000fe20000800000 */
[----:B------:R-:W2:Y:S01]  /*c170*/  SHFL.BFLY PT, R10, R3, 0x1, 0x1f ;  /* 0x0c201f00030a7f89 */ /* 0x000ea200000e0000 */
[----:B----4-:R-:W-:-:S03]  /*c180*/  FMNMX.FTZ R2, R2, R8, !PT ;  /* 0x0000000802027209 */ /* 0x010fc60007810000 */
[--C-:B------:R-:W-:Y:S01]  /*c190*/  FFMA.FTZ R0, R20, UR4, -R32.reuse ;  /* 0x0000000414007c23 */ /* 0x100fe20008010820 */
[--C-:B------:R-:W-:Y:S01]  /*c1a0*/  FFMA.FTZ R18, R18, UR4, -R32.reuse ;  /* 0x0000000412127c23 */ /* 0x100fe20008010820 */
[----:B------:R-:W3:Y:S01]  /*c1b0*/  SHFL.BFLY PT, R8, R2, 0x1, 0x1f ;  /* 0x0c201f0002087f89 */ /* 0x000ee200000e0000 */
[----:B-1----:R-:W-:Y:S02]  /*c1c0*/  FMNMX.FTZ R30, R4, R11, !PT ;  /* 0x0000000b041e7209 */ /* 0x002fe40007810000 */
[----:B------:R-:W-:Y:S02]  /*c1d0*/  MOV R20, R19 ;  /* 0x0000001300147202 */ /* 0x000fe40000000f00 */
[C---:B------:R-:W-:Y:S01]  /*c1e0*/  FSETP.NEU.FTZ.AND P5, PT, R30.reuse, -INF , PT ;  /* 0xff8000001e00780b */ /* 0x040fe20003fbd000 */
[----:B------:R-:W-:Y:S01]  /*c1f0*/  FMUL.FTZ R33, R30, UR4 ;  /* 0x000000041e217c20 */ /* 0x000fe20008410000 */
[----:B------:R-:W-:Y:S04]  /*c200*/  STL [R1+0x20], R30 ;  /* 0x0000201e01007387 */ /* 0x000fe80000100800 */
[----:B------:R-:W-:Y:S01]  /*c210*/  FSEL R33, R33, RZ, P5 ;  /* 0x000000ff21217208 */ /* 0x000fe20002800000 */
[----:B------:R-:W4:Y:S01]  /*c220*/  LDL.LU R36, [R1+0x54] ;  /* 0x0000540001247983 */ /* 0x000f220000300800 */
[----:B------:R1:W-:Y:S01]  /*c230*/  MUFU.EX2 R252, R0 ;  /* 0x0000000000fc7308 */ /* 0x0003e20000000800 */
[--C-:B------:R-:W-:Y:S01]  /*c240*/  FFMA.FTZ R4, R23, UR4, -R32.reuse ;  /* 0x0000000417047c23 */ /* 0x100fe20008010820 */
[----:B------:R-:W-:Y:S01]  /*c250*/  UMOV UR5, 0x400 ;  /* 0x0000040000057882 */ /* 0x000fe20000000000 */
[--C-:B------:R-:W-:Y:S01]  /*c260*/  FFMA.FTZ R6, R6, UR4, -R33.reuse ;  /* 0x0000000406067c23 */ /* 0x100fe20008010821 */
[----:B------:R-:W1:Y:S01]  /*c270*/  MUFU.EX2 R9, R18 ;  /* 0x0000001200097308 */ /* 0x000e620000000800 */
[----:B--2---:R-:W-:Y:S01]  /*c280*/  FMNMX.FTZ R12, R3, R10, !PT ;  /* 0x0000000a030c7209 */ /* 0x004fe20007810000 */
[----:B------:R-:W-:Y:S01]  /*c290*/  ULEA UR5, UR13, UR5, 0x18 ;  /* 0x000000050d057291 */ /* 0x000fe2000f8ec0ff */
[----:B------:R-:W-:Y:S01]  /*c2a0*/  FSEL R3, R20, RZ, P1 ;  /* 0x000000ff14037208 */ /* 0x000fe20000800000 */
[----:B------:R2:W-:Y:S01]  /*c2b0*/  MUFU.EX2 R23, R4 ;  /* 0x0000000400177308 */ /* 0x0005e20000000800 */
[C---:B------:R-:W-:Y:S01]  /*c2c0*/  FSETP.NEU.FTZ.AND P4, PT, R12.reuse, -INF , PT ;  /* 0xff8000000c00780b */ /* 0x040fe20003f9d000 */
[----:B------:R-:W-:Y:S01]  /*c2d0*/  FMUL.FTZ R34, R12, UR4 ;  /* 0x000000040c227c20 */ /* 0x000fe20008410000 */
[----:B---3--:R-:W-:Y:S01]  /*c2e0*/  FMNMX.FTZ R238, R2, R8, !PT ;  /* 0x0000000802ee7209 */ /* 0x008fe20007810000 */
[----:B------:R-:W-:Y:S01]  /*c2f0*/  FFMA.FTZ R2, R24, UR4, -R33 ;  /* 0x0000000418027c23 */ /* 0x000fe20008010821 */
[----:B------:R-:W-:Y:S01]  /*c300*/  MUFU.EX2 R42, R6 ;  /* 0x00000006002a7308 */ /* 0x000fe20000000800 */
[----:B-1----:R-:W-:Y:S01]  /*c310*/  FFMA.FTZ R0, R22, UR4, -R32 ;  /* 0x0000000416007c23 */ /* 0x002fe20008010820 */
[----:B------:R-:W-:Y:S01]  /*c320*/  FSEL R34, R34, RZ, P4 ;  /* 0x000000ff22227208 */ /* 0x000fe20002000000 */
[C---:B------:R-:W-:Y:S01]  /*c330*/  FMUL.FTZ R35, R238.reuse, UR4 ;  /* 0x00000004ee237c20 */ /* 0x040fe20008410000 */
[C---:B------:R-:W-:Y:S01]  /*c340*/  FSETP.NEU.FTZ.AND P1, PT, R238.reuse, -INF , PT ;  /* 0xff800000ee00780b */ /* 0x040fe20003f3d000 */
[----:B------:R-:W1:Y:S01]  /*c350*/  MUFU.EX2 R11, R0 ;  /* 0x00000000000b7308 */ /* 0x000e620000000800 */
[----:B------:R-:W-:Y:S01]  /*c360*/  STL [R1+0x3c], R9 ;  /* 0x00003c0901007387 */ /* 0x000fe20000100800 */
[----:B------:R-:W-:Y:S01]  /*c370*/  FFMA.FTZ R5, R5, UR4, -R34 ;  /* 0x0000000405057c23 */ /* 0x000fe20008010822 */
[----:B------:R-:W-:Y:S01]  /*c380*/  FSEL R35, R35, RZ, P1 ;  /* 0x000000ff23237208 */ /* 0x000fe20000800000 */
[----:B------:R-:W3:Y:S01]  /*c390*/  MUFU.EX2 R2, R2 ;  /* 0x0000000200027308 */ /* 0x000ee20000000800 */
[----:B------:R-:W-:Y:S01]  /*c3a0*/  STL [R1+0x1c], R12 ;  /* 0x00001c0c01007387 */ /* 0x000fe20000100800 */
[----:B--2---:R-:W-:Y:S01]  /*c3b0*/  FSEL R4, R238, RZ, P1 ;  /* 0x000000ffee047208 */ /* 0x004fe20000800000 */
[----:B------:R-:W-:Y:S01]  /*c3c0*/  FADD.FTZ R3, R136, -R3 ;  /* 0x8000000388037221 */ /* 0x000fe20000010000 */
[----:B------:R-:W-:Y:S01]  /*c3d0*/  MUFU.EX2 R251, R5 ;  /* 0x0000000500fb7308 */ /* 0x000fe20000000800 */
[----:B------:R-:W-:-:S02]  /*c3e0*/  FFMA.FTZ R7, R7, UR4, -R35 ;  /* 0x0000000407077c23 */ /* 0x000fc40008010823 */
[----:B------:R-:W-:Y:S02]  /*c3f0*/  FMUL.FTZ R3, R3, UR4 ;  /* 0x0000000403037c20 */ /* 0x000fe40008410000 */
[----:B------:R-:W-:Y:S01]  /*c400*/  MUFU.EX2 R230, R7 ;  /* 0x0000000700e67308 */ /* 0x000fe20000000800 */
[----:B-1----:R-:W-:Y:S01]  /*c410*/  STL [R1+0x98], R11 ;  /* 0x0000980b01007387 */ /* 0x002fe20000100800 */
[--C-:B------:R-:W-:Y:S02]  /*c420*/  FFMA.FTZ R0, R21, UR4, -R33.reuse ;  /* 0x0000000415007c23 */ /* 0x100fe40008010821 */
[----:B------:R-:W-:Y:S01]  /*c430*/  MUFU.EX2 R24, R3 ;  /* 0x0000000300187308 */ /* 0x000fe20000000800 */
[----:B------:R-:W-:Y:S03]  /*c440*/  STL [R1+0x18], R238 ;  /* 0x000018ee01007387 */ /* 0x000fe60000100800 */
[----:B------:R1:W-:Y:S01]  /*c450*/  MUFU.EX2 R234, R0 ;  /* 0x0000000000ea7308 */ /* 0x0003e20000000800 */
[----:B---3--:R2:W-:Y:S04]  /*c460*/  STL [R1+0x8c], R2 ;  /* 0x00008c0201007387 */ /* 0x0085e80000100800 */
[----:B------:R-:W-:Y:S01]  /*c470*/  STL [R1+0xc4], R30 ;  /* 0x0000c41e01007387 */ /* 0x000fe20000100800 */
[----:B-1----:R-:W-:-:S04]  /*c480*/  FFMA.FTZ R0, R26, UR4, -R33 ;  /* 0x000000041a007c23 */ /* 0x002fc80008010821 */
[----:B------:R1:W-:Y:S01]  /*c490*/  MUFU.EX2 R233, R0 ;  /* 0x0000000000e97308 */ /* 0x0003e20000000800 */
[----:B--2---:R-:W-:-:S04]  /*c4a0*/  FFMA.FTZ R2, R27, UR4, -R34 ;  /* 0x000000041b027c23 */ /* 0x004fc80008010822 */
[----:B------:R-:W2:Y:S01]  /*c4b0*/  MUFU.EX2 R5, R2 ;  /* 0x0000000200057308 */ /* 0x000ea20000000800 */
[----:B-1----:R-:W-:-:S04]  /*c4c0*/  FFMA.FTZ R0, R25, UR4, -R34 ;  /* 0x0000000419007c23 */ /* 0x002fc80008010822 */
[----:B------:R1:W3:Y:S01]  /*c4d0*/  MUFU.EX2 R6, R0 ;  /* 0x0000000000067308 */ /* 0x0002e20000000800 */
[----:B--2---:R-:W-:Y:S01]  /*c4e0*/  STL [R1+0x88], R5 ;  /* 0x0000880501007387 */ /* 0x004fe20000100800 */
[----:B------:R-:W-:-:S03]  /*c4f0*/  FSEL R2, R30, RZ, P5 ;  /* 0x000000ff1e027208 */ /* 0x000fc60002800000 */
[----:B------:R2:W-:Y:S01]  /*c500*/  STL [R1+0xc8], R238 ;  /* 0x0000c8ee01007387 */ /* 0x0005e20000100800 */
[----:B-1----:R-:W-:Y:S01]  /*c510*/  FFMA.FTZ R0, R37, UR4, -R34 ;  /* 0x0000000425007c23 */ /* 0x002fe20008010822 */
[----:B------:R-:W-:-:S03]  /*c520*/  FADD.FTZ R2, R135, -R2 ;  /* 0x8000000287027221 */ /* 0x000fc60000010000 */
[----:B------:R1:W-:Y:S01]  /*c530*/  MUFU.EX2 R31, R0 ;  /* 0x00000000001f7308 */ /* 0x0003e20000000800 */
[----:B------:R-:W-:Y:S01]  /*c540*/  FMUL.FTZ R25, R2, UR4 ;  /* 0x0000000402197c20 */ /* 0x000fe20008410000 */
[----:B-1----:R-:W-:-:S04]  /*c550*/  FFMA.FTZ R0, R38, UR4, -R35 ;  /* 0x0000000426007c23 */ /* 0x002fc80008010823 */
[----:B------:R1:W-:Y:S01]  /*c560*/  MUFU.EX2 R135, R0 ;  /* 0x0000000000877308 */ /* 0x0003e20000000800 */
[----:B--2---:R-:W2:Y:S01]  /*c570*/  LDL.LU R238, [R1+0x8c] ;  /* 0x00008c0001ee7983 */ /* 0x004ea20000300800 */
[----:B------:R-:W-:Y:S01]  /*c580*/  FFMA.FTZ R2, R39, UR4, -R35 ;  /* 0x0000000427027c23 */ /* 0x000fe20008010823 */
[----:B-1----:R-:W-:-:S05]  /*c590*/  FSEL R0, R12, RZ, P4 ;  /* 0x000000ff0c007208 */ /* 0x002fca0002000000 */
[----:B------:R-:W-:Y:S01]  /*c5a0*/  FADD.FTZ R3, R137, -R0 ;  /* 0x8000000089037221 */ /* 0x000fe20000010000 */
[----:B------:R-:W-:-:S04]  /*c5b0*/  FADD.FTZ R0, R134, -R4 ;  /* 0x8000000486007221 */ /* 0x000fc80000010000 */
[----:B------:R-:W-:Y:S01]  /*c5c0*/  FMUL.FTZ R39, R0, UR4 ;  /* 0x0000000400277c20 */ /* 0x000fe20008410000 */
[----:B------:R-:W-:Y:S01]  /*c5d0*/  FFMA.FTZ R0, R40, UR4, -R35 ;  /* 0x0000000428007c23 */ /* 0x000fe20008010823 */
[----:B------:R-:W-:Y:S01]  /*c5e0*/  FMUL.FTZ R3, R3, UR4 ;  /* 0x0000000403037c20 */ /* 0x000fe20008410000 */
[----:B------:R-:W-:Y:S04]  /*c5f0*/  MUFU.EX2 R132, R2 ;  /* 0x0000000200847308 */ /* 0x000fe80000000800 */
[----:B------:R1:W1:Y:S04]  /*c600*/  MUFU.EX2 R7, R0 ;  /* 0x0000000000077308 */ /* 0x0002680000000800 */
[----:B------:R-:W1:Y:S04]  /*c610*/  MUFU.EX2 R38, R3 ;  /* 0x0000000300267308 */ /* 0x000e680000000800 */
[----:B------:R-:W1:Y:S01]  /*c620*/  MUFU.EX2 R39, R39 ;  /* 0x0000002700277308 */ /* 0x000e620000000800 */
[----:B---3--:R-:W-:-:S03]  /*c630*/  IMAD.MOV.U32 R134, RZ, RZ, R6 ;  /* 0x000000ffff867224 */ /* 0x008fc600078e0006 */
[----:B------:R-:W3:Y:S01]  /*c640*/  MUFU.EX2 R25, R25 ;  /* 0x0000001900197308 */ /* 0x000ee20000000800 */
[----:B-1----:R-:W-:Y:S01]  /*c650*/  MOV R0, 0x20 ;  /* 0x0000002000007802 */ /* 0x002fe20000000f00 */
[----:B------:R1:W-:Y:S01]  /*c660*/  STL [R1+0x94], R7 ;  /* 0x0000940701007387 */ /* 0x0003e20000100800 */
[----:B------:R-:W-:Y:S02]  /*c670*/  F2FP.F16.F32.PACK_AB R6, R31, R5 ;  /* 0x000000051f06723e */ /* 0x000fe400000000ff */
[----:B------:R-:W-:Y:S01]  /*c680*/  SEL R0, R0, 0xffffffe0, !P6 ;  /* 0xffffffe000007807 */ /* 0x000fe20007000000 */
[-C--:B------:R-:W-:Y:S01]  /*c690*/  FMUL.FTZ R144, R144, R38.reuse ;  /* 0x0000002690907220 */ /* 0x080fe20000410000 */
[----:B------:R-:W-:Y:S01]  /*c6a0*/  FMUL.FTZ R145, R145, R38 ;  /* 0x0000002691917220 */ /* 0x000fe20000410000 */
[----:B------:R-:W-:Y:S01]  /*c6b0*/  F2FP.F16.F32.PACK_AB R4, R134, R251 ;  /* 0x000000fb8604723e */ /* 0x000fe200000000ff */
[-C--:B------:R-:W-:Y:S01]  /*c6c0*/  FMUL.FTZ R146, R146, R39.reuse ;  /* 0x0000002792927220 */ /* 0x080fe20000410000 */
[----:B------:R-:W-:Y:S01]  /*c6d0*/  FMUL.FTZ R147, R147, R39 ;  /* 0x0000002793937220 */ /* 0x000fe20000410000 */
[----:B------:R-:W-:-:S02]  /*c6e0*/  F2FP.F16.F32.PACK_AB R5, R135, R230 ;  /* 0x000000e68705723e */ /* 0x000fc400000000ff */
[----:B------:R-:W-:Y:S01]  /*c6f0*/  MOV R30, R41 ;  /* 0x00000029001e7202 */ /* 0x000fe20000000f00 */
[-C--:B------:R-:W-:Y:S01]  /*c700*/  FMUL.FTZ R148, R148, R24.reuse ;  /* 0x0000001894947220 */ /* 0x080fe20000410000 */
[----:B------:R-:W-:Y:S01]  /*c710*/  F2FP.F16.F32.PACK_AB R8, R252, R9 ;  /* 0x00000009fc08723e */ /* 0x000fe200000000ff */
[----:B------:R-:W-:Y:S01]  /*c720*/  FMUL.FTZ R149, R149, R24 ;  /* 0x0000001895957220 */ /* 0x000fe20000410000 */
[----:B------:R-:W-:Y:S01]  /*c730*/  F2FP.F16.F32.PACK_AB R10, R11, R23 ;  /* 0x000000170b0a723e */ /* 0x000fe200000000ff */
[-C--:B---3--:R-:W-:Y:S01]  /*c740*/  FMUL.FTZ R150, R150, R25.reuse ;  /* 0x0000001996967220 */ /* 0x088fe20000410000 */
[----:B------:R-:W-:Y:S01]  /*c750*/  FMUL.FTZ R151, R151, R25 ;  /* 0x0000001997977220 */ /* 0x000fe20000410000 */
[----:B------:R-:W-:Y:S02]  /*c760*/  F2FP.F16.F32.PACK_AB R9, R234, R42 ;  /* 0x0000002aea09723e */ /* 0x000fe400000000ff */
[----:B-1----:R-:W-:Y:S01]  /*c770*/  F2FP.F16.F32.PACK_AB R7, R7, R132 ;  /* 0x000000840707723e */ /* 0x002fe200000000ff */
        /* <DEDUP_REMOVED lines=8> */
[----:B------:R1:W-:Y:S01]  /*c800*/  STL [R1+0xcc], R234 ;  /* 0x0000ccea01007387 */ /* 0x0003e20000100800 */
[----:B------:R-:W-:Y:S01]  /*c810*/  MOV R3, R53 ;  /* 0x0000003500037202 */ /* 0x000fe20000000f00 */
[----:B------:R-:W-:Y:S01]  /*c820*/  IMAD.MOV.U32 R27, RZ, RZ, R52 ;  /* 0x000000ffff1b7224 */ /* 0x000fe200078e0034 */
[----:B------:R-:W-:Y:S01]  /*c830*/  MOV R22, R44 ;  /* 0x0000002c00167202 */ /* 0x000fe20000000f00 */
[----:B-1----:R-:W-:-:S02]  /*c840*/  IMAD.MOV.U32 R234, RZ, RZ, R55 ;  /* 0x000000ffffea7224 */ /* 0x002fc400078e0037 */
[-C--:B------:R-:W-:Y:S01]  /*c850*/  FMUL.FTZ R160, R160, R24.reuse ;  /* 0x00000018a0a07220 */ /* 0x080fe20000410000 */
[----:B------:R-:W-:Y:S01]  /*c860*/  FMUL.FTZ R161, R161, R24 ;  /* 0x00000018a1a17220 */ /* 0x000fe20000410000 */
[----:B------:R-:W-:Y:S01]  /*c870*/  FMUL.FTZ R162, R162, R25 ;  /* 0x00000019a2a27220 */ /* 0x000fe20000410000 */
[----:B----4-:R-:W-:-:S05]  /*c880*/  LEA R36, R36, UR5, 0x1 ;  /* 0x0000000524247c11 */ /* 0x010fca000f8e08ff */
[----:B------:R-:W1:Y:S01]  /*c890*/  LDSM.16.MT88.4 R16, [R36+0xc000] ;  /* 0x00c000002410783b */ /* 0x000e620000004200 */
[----:B------:R-:W-:Y:S01]  /*c8a0*/  IMAD.IADD R41, R0, 0x1, R36 ;  /* 0x0000000100297824 */ /* 0x000fe200078e0224 */
[C---:B------:R-:W-:Y:S01]  /*c8b0*/  IADD3 R2, PT, PT, R36.reuse, 0xc000, RZ ;  /* 0x0000c00024027810 */ /* 0x040fe20007ffe0ff */
[----:B------:R-:W-:-:S03]  /*c8c0*/  VIADD R37, R36, 0xc040 ;  /* 0x0000c04024257836 */ /* 0x000fc60000000000 */
[----:B------:R-:W-:Y:S01]  /*c8d0*/  @P0 IADD3 R37, PT, PT, R2, -0x40, RZ ;  /* 0xffffffc002250810 */ /* 0x000fe20007ffe0ff */
[----:B-1----:R-:W-:Y:S01]  /*c8e0*/  HMMA.16816.F32 R240, R4, R16, R144 ;  /* 0x0000001004f0723c */ /* 0x002fe20000001890 */
[----:B------:R-:W-:Y:S02]  /*c8f0*/  IMAD.MOV.U32 R146, RZ, RZ, R12 ;  /* 0x000000ffff927224 */ /* 0x000fe400078e000c */
[----:B------:R-:W1:Y:S01]  /*c900*/  LDSM.16.MT88.4 R12, [R41+0xc000] ;  /* 0x00c00000290c783b */ /* 0x000e620000004200 */
        /* <DEDUP_REMOVED lines=13> */
[----:B------:R-:W-:Y:S01]  /*c9e0*/  IMAD.IADD R40, R0, 0x1, R37 ;  /* 0x0000000100287824 */ /* 0x000fe200078e0225 */
[----:B------:R-:W-:Y:S01]  /*c9f0*/  MOV R26, R227 ;  /* 0x000000e3001a7202 */ /* 0x000fe20000000f00 */
[----:B------:R-:W-:-:S02]  /*ca00*/  IMAD.MOV.U32 R21, RZ, RZ, R224 ;  /* 0x000000ffff157224 */ /* 0x000fc400078e00e0 */
[-C--:B------:R-:W-:Y:S01]  /*ca10*/  FMUL.FTZ R176, R176, R24.reuse ;  /* 0x00000018b0b07220 */ /* 0x080fe20000410000 */
[----:B------:R-:W-:Y:S01]  /*ca20*/  FMUL.FTZ R177, R177, R24 ;  /* 0x00000018b1b17220 */ /* 0x000fe20000410000 */
[-C--:B------:R-:W-:Y:S01]  /*ca30*/  FMUL.FTZ R178, R178, R25.reuse ;  /* 0x00000019b2b27220 */ /* 0x080fe20000410000 */
[----:B------:R-:W-:Y:S01]  /*ca40*/  FMUL.FTZ R179, R179, R25 ;  /* 0x00000019b3b37220 */ /* 0x000fe20000410000 */
[-C--:B------:R-:W-:Y:S01]  /*ca50*/  FMUL.FTZ R180, R180, R38.reuse ;  /* 0x00000026b4b47220 */ /* 0x080fe20000410000 */
[----:B------:R-:W-:Y:S01]  /*ca60*/  FMUL.FTZ R181, R181, R38 ;  /* 0x00000026b5b57220 */ /* 0x000fe20000410000 */
[----:B--2---:R-:W-:-:S07]  /*ca70*/  F2FP.F16.F32.PACK_AB R11, R233, R238 ;  /* 0x000000eee90b723e */ /* 0x004fce00000000ff */
[----:B------:R-:W-:Y:S01]  /*ca80*/  HMMA.16816.F32 R56, R8, R16, R148 ;  /* 0x000000100838723c */ /* 0x000fe20000001894 */
[----:B------:R-:W-:-:S07]  /*ca90*/  MOV R151, R54 ;  /* 0x0000003600977202 */ /* 0x000fce0000000f00 */
[-C--:B------:R-:W-:Y:S08]  /*caa0*/  HMMA.16816.F32 R52, R4, R18.reuse, R152 ;  /* 0x000000120434723c */ /* 0x080ff00000001898 */
[C---:B------:R-:W-:Y:S01]  /*cab0*/  HMMA.16816.F32 R44, R8.reuse, R18, R156 ;  /* 0x00000012082c723c */ /* 0x040fe2000000189c */
[----:B------:R-:W2:Y:S01]  /*cac0*/  LDSM.16.MT88.4 R16, [R37] ;  /* 0x000000002510783b */ /* 0x000ea20000004200 */
[-C--:B------:R-:W-:Y:S01]  /*cad0*/  FMUL.FTZ R182, R182, R39.reuse ;  /* 0x00000027b6b67220 */ /* 0x080fe20000410000 */
[-C--:B------:R-:W-:Y:S01]  /*cae0*/  FMUL.FTZ R183, R183, R39.reuse ;  /* 0x00000027b7b77220 */ /* 0x080fe20000410000 */
[-C--:B------:R-:W-:Y:S01]  /*caf0*/  FMUL.FTZ R184, R184, R38.reuse ;  /* 0x00000026b8b87220 */ /* 0x080fe20000410000 */
[----:B------:R-:W-:Y:S01]  /*cb00*/  FMUL.FTZ R185, R185, R38 ;  /* 0x00000026b9b97220 */ /* 0x000fe20000410000 */
[-C--:B------:R-:W-:Y:S01]  /*cb10*/  FMUL.FTZ R186, R186, R39.reuse ;  /* 0x00000027baba7220 */ /* 0x080fe20000410000 */
[----:B------:R-:W-:Y:S01]  /*cb20*/  FMUL.FTZ R187, R187, R39 ;  /* 0x00000027bbbb7220 */ /* 0x000fe20000410000 */
[----:B-1----:R-:W-:Y:S01]  /*cb30*/  HMMA.16816.F32 R160, R8, R12, R160 ;  /* 0x0000000c08a0723c */ /* 0x002fe200000018a0 */
[-C--:B------:R-:W-:Y:S01]  /*cb40*/  FMUL.FTZ R188, R188, R24.reuse ;  /* 0x00000018bcbc7220 */ /* 0x080fe20000410000 */
[----:B------:R-:W-:Y:S01]  /*cb50*/  FMUL.FTZ R189, R189, R24 ;  /* 0x00000018bdbd7220 */ /* 0x000fe20000410000 */
[-C--:B------:R-:W-:Y:S01]  /*cb60*/  FMUL.FTZ R190, R190, R25.reuse ;  /* 0x00000019bebe7220 */ /* 0x080fe20000410000 */
[----:B------:R-:W-:-:S04]  /*cb70*/  FMUL.FTZ R191, R191, R25 ;  /* 0x00000019bfbf7220 */ /* 0x000fc80000410000 */
[----:B------:R-:W-:Y:S01]  /*cb80*/  HMMA.16816.F32 R164, R4, R12, R164 ;  /* 0x0000000c04a4723c */ /* 0x000fe200000018a4 */
[----:B------:R-:W-:-:S07]  /*cb90*/  IMAD.MOV.U32 R150, RZ, RZ, R218 ;  /* 0x000000ffff967224 */ /* 0x000fce00078e00da */
[----:B------:R-:W-:Y:S01]  /*cba0*/  HMMA.16816.F32 R224, R4, R14, R168 ;  /* 0x0000000e04e0723c */ /* 0x000fe200000018a8 */
[----:B------:R-:W-:-:S07]  /*cbb0*/  MOV R149, R217 ;  /* 0x000000d900957202 */ /* 0x000fce0000000f00 */
[----:B------:R-:W-:Y:S01]  /*cbc0*/  HMMA.16816.F32 R220, R8, R14, R172 ;  /* 0x0000000e08dc723c */ /* 0x000fe200000018ac */
[----:B------:R-:W1:Y:S01]  /*cbd0*/  LDSM.16.MT88.4 R12, [R40] ;  /* 0x00000000280c783b */ /* 0x000e620000004200 */
[----:B------:R-:W-:-:S06]  /*cbe0*/  IMAD.MOV.U32 R148, RZ, RZ, R216 ;  /* 0x000000ffff947224 */ /* 0x000fcc00078e00d8 */
[-C--:B--2---:R-:W-:Y:S08]  /*cbf0*/  HMMA.16816.F32 R216, R8, R16.reuse, R176 ;  /* 0x0000001008d8723c */ /* 0x084ff000000018b0 */
[C---:B------:R-:W-:Y:S08]  /*cc00*/  HMMA.16816.F32 R212, R4.reuse, R16, R180 ;  /* 0x0000001004d4723c */ /* 0x040ff000000018b4 */
[-C--:B------:R-:W-:Y:S08]  /*cc10*/  HMMA.16816.F32 R208, R4, R18.reuse, R184 ;  /* 0x0000001204d0723c */ /* 0x080ff000000018b8 */
[----:B------:R-:W-:Y:S01]  /*cc20*/  HMMA.16816.F32 R188, R8, R18, R188 ;  /* 0x0000001208bc723c */ /* 0x000fe200000018bc */
[----:B------:R-:W2:Y:S01]  /*cc30*/  LDSM.16.MT88.4 R16, [R36+0xe000] ;  /* 0x00e000002410783b */ /* 0x000ea20000004200 */
        /* <DEDUP_REMOVED lines=15> */
[-C--:B------:R-:W-:Y:S01]  /*cd30*/  FMUL.FTZ R207, R207, R25.reuse ;  /* 0x00000019cfcf7220 */ /* 0x080fe20000410000 */
[-C--:B-1----:R-:W-:Y:S01]  /*cd40*/  HMMA.16816.F32 R64, R4, R12.reuse, R196 ;  /* 0x0000000c0440723c */ /* 0x082fe200000018c4 */
[----:B------:R-:W-:Y:S01]  /*cd50*/  MOV R197, R30 ;  /* 0x0000001e00c57202 */ /* 0x000fe20000000f00 */
[----:B------:R-:W-:Y:S01]  /*cd60*/  IMAD.MOV.U32 R137, RZ, RZ, R27 ;  /* 0x000000ffff897224 */ /* 0x000fe200078e001b */
[----:B------:R-:W-:Y:S01]  /*cd70*/  MOV R136, R26 ;  /* 0x0000001a00887202 */ /* 0x000fe20000000f00 */
[-C--:B------:R-:W-:Y:S01]  /*cd80*/  FMUL.FTZ R80, R80, R24.reuse ;  /* 0x0000001850507220 */ /* 0x080fe20000410000 */
[----:B------:R-:W-:Y:S01]  /*cd90*/  FMUL.FTZ R81, R81, R24 ;  /* 0x0000001851517220 */ /* 0x000fe20000410000 */
[-C--:B------:R-:W-:Y:S01]  /*cda0*/  FMUL.FTZ R82, R82, R25.reuse ;  /* 0x0000001952527220 */ /* 0x080fe20000410000 */
[----:B------:R-:W-:Y:S01]  /*cdb0*/  FMUL.FTZ R83, R83, R25 ;  /* 0x0000001953537220 */ /* 0x000fe20000410000 */
[----:B------:R-:W-:Y:S01]  /*cdc0*/  IMAD.MOV.U32 R30, RZ, RZ, R63 ;  /* 0x000000ffff1e7224 */ /* 0x000fe200078e003f */
[----:B------:R-:W-:Y:S01]  /*cdd0*/  MOV R27, R61 ;  /* 0x0000003d001b7202 */ /* 0x000fe20000000f00 */
[----:B------:R-:W-:Y:S01]  /*cde0*/  IMAD.MOV.U32 R26, RZ, RZ, R62 ;  /* 0x000000ffff1a7224 */ /* 0x000fe200078e003e */
[----:B------:R-:W-:Y:S01]  /*cdf0*/  MOV R147, R60 ;  /* 0x0000003c00937202 */ /* 0x000fe20000000f00 */
[----:B------:R-:W-:Y:S08]  /*ce00*/  HMMA.16816.F32 R192, R8, R12, R192 ;  /* 0x0000000c08c0723c */ /* 0x000ff000000018c0 */
[-C--:B------:R-:W-:Y:S08]  /*ce10*/  HMMA.16816.F32 R60, R4, R14.reuse, R200 ;  /* 0x0000000e043c723c */ /* 0x080ff000000018c8 */
[C---:B------:R-:W-:Y:S01]  /*ce20*/  HMMA.16816.F32 R204, R8.reuse, R14, R204 ;  /* 0x0000000e08cc723c */ /* 0x040fe200000018cc */
[----:B------:R-:W1:Y:S07]  /*ce30*/  LDSM.16.MT88.4 R12, [R41+0xe000] ;  /* 0x00e00000290c783b */ /* 0x000e6e0000004200 */
[----:B--2---:R-:W-:Y:S01]  /*ce40*/  HMMA.16816.F32 R156, R8, R18, R80 ;  /* 0x00000012089c723c */ /* 0x004fe20000001850 */
[----:B------:R-:W-:Y:S01]  /*ce50*/  IMAD.MOV.U32 R83, RZ, RZ, R21 ;  /* 0x000000ffff537224 */ /* 0x000fe200078e0015 */
[----:B------:R-:W-:Y:S01]  /*ce60*/  MOV R82, R22 ;  /* 0x0000001600527202 */ /* 0x000fe20000000f00 */
[----:B------:R-:W-:Y:S01]  /*ce70*/  IMAD.MOV.U32 R81, RZ, RZ, R23 ;  /* 0x000000ffff517224 */ /* 0x000fe200078e0017 */
[----:B------:R-:W-:-:S02]  /*ce80*/  MOV R80, R20 ;  /* 0x0000001400507202 */ /* 0x000fc40000000f00 */
        /* <DEDUP_REMOVED lines=13> */
[--C-:B------:R-:W-:Y:S01]  /*cf60*/  FFMA.FTZ R0, R247, UR4, -R32.reuse ;  /* 0x00000004f7007c23 */ /* 0x100fe20008010820 */
[-C--:B------:R-:W-:Y:S01]  /*cf70*/  HMMA.16816.F32 R180, R4, R16.reuse, R72 ;  /* 0x0000001004b4723c */ /* 0x080fe20000001848 */
[-C--:B------:R-:W-:Y:S01]  /*cf80*/  FMUL.FTZ R88, R88, R38.reuse ;  /* 0x0000002658587220 */ /* 0x080fe20000410000 */
[-C--:B------:R-:W-:Y:S01]  /*cf90*/  FMUL.FTZ R89, R89, R38.reuse ;  /* 0x0000002659597220 */ /* 0x080fe20000410000 */
[-C--:B------:R-:W-:Y:S01]  /*cfa0*/  FMUL.FTZ R90, R90, R39.reuse ;  /* 0x000000275a5a7220 */ /* 0x080fe20000410000 */
[-C--:B------:R-:W-:Y:S01]  /*cfb0*/  FMUL.FTZ R91, R91, R39.reuse ;  /* 0x000000275b5b7220 */ /* 0x080fe20000410000 */
[----:B------:R3:W-:Y:S01]  /*cfc0*/  MUFU.EX2 R72, R0 ;  /* 0x0000000000487308 */ /* 0x0007e20000000800 */
[--C-:B------:R-:W-:Y:S01]  /*cfd0*/  FFMA.FTZ R2, R239, UR4, -R32.reuse ;  /* 0x00000004ef027c23 */ /* 0x100fe20008010820 */
[-C--:B------:R-:W-:Y:S01]  /*cfe0*/  FMUL.FTZ R92, R92, R38.reuse ;  /* 0x000000265c5c7220 */ /* 0x080fe20000410000 */
[-C--:B------:R-:W-:Y:S01]  /*cff0*/  FMUL.FTZ R93, R93, R38.reuse ;  /* 0x000000265d5d7220 */ /* 0x080fe20000410000 */
[-C--:B------:R-:W-:Y:S01]  /*d000*/  FMUL.FTZ R94, R94, R39.reuse ;  /* 0x000000275e5e7220 */ /* 0x080fe20000410000 */
[----:B------:R-:W-:Y:S01]  /*d010*/  FMUL.FTZ R95, R95, R39 ;  /* 0x000000275f5f7220 */ /* 0x000fe20000410000 */
[----:B------:R-:W-:Y:S01]  /*d020*/  HMMA.16816.F32 R184, R8, R16, R68 ;  /* 0x0000001008b8723c */ /* 0x000fe20000001844 */
[----:B------:R-:W-:Y:S01]  /*d030*/  MOV R69, R29 ;  /* 0x0000001d00457202 */ /* 0x000fe20000000f00 */
[-C--:B------:R-:W-:Y:S01]  /*d040*/  FMUL.FTZ R120, R120, R38.reuse ;  /* 0x0000002678787220 */ /* 0x080fe20000410000 */
[----:B------:R-:W-:Y:S01]  /*d050*/  FMUL.FTZ R121, R121, R38 ;  /* 0x0000002679797220 */ /* 0x000fe20000410000 */
[----:B---3--:R-:W-:-:S04]  /*d060*/  FFMA.FTZ R0, R229, UR4, -R32 ;  /* 0x00000004e5007c23 */ /* 0x008fc80008010820 */
[C---:B------:R-:W-:Y:S01]  /*d070*/  HMMA.16816.F32 R176, R4.reuse, R18, R76 ;  /* 0x0000001204b0723c */ /* 0x040fe2000000184c */
[----:B------:R-:W-:Y:S02]  /*d080*/  IMAD.MOV.U32 R77, RZ, RZ, R234 ;  /* 0x000000ffff4d7224 */ /* 0x000fe400078e00ea */
[-C--:B------:R-:W-:Y:S01]  /*d090*/  FMUL.FTZ R122, R122, R39.reuse ;  /* 0x000000277a7a7220 */ /* 0x080fe20000410000 */
[----:B------:R3:W-:Y:S01]  /*d0a0*/  MUFU.EX2 R234, R2 ;  /* 0x0000000200ea7308 */ /* 0x0007e20000000800 */
[----:B------:R-:W-:Y:S01]  /*d0b0*/  FMUL.FTZ R123, R123, R39 ;  /* 0x000000277b7b7220 */ /* 0x000fe20000410000 */
[----:B------:R-:W4:Y:S02]  /*d0c0*/  LDSM.16.MT88.4 R16, [R37+0x2000] ;  /* 0x002000002510783b */ /* 0x000f240000004200 */
[----:B------:R2:W-:Y:S01]  /*d0d0*/  MUFU.EX2 R29, R0 ;  /* 0x00000000001d7308 */ /* 0x0005e20000000800 */
[----:B-1----:R-:W-:Y:S01]  /*d0e0*/  HMMA.16816.F32 R172, R4, R12, R88 ;  /* 0x0000000c04ac723c */ /* 0x002fe20000001858 */
        /* <DEDUP_REMOVED lines=8> */
[----:B---3--:R-:W-:Y:S01]  /*d170*/  FFMA.FTZ R2, R51, UR4, -R32 ;  /* 0x0000000433027c23 */ /* 0x008fe20008010820 */
[----:B------:R-:W-:Y:S01]  /*d180*/  IMAD.MOV.U32 R91, RZ, RZ, R137 ;  /* 0x000000ffff5b7224 */ /* 0x000fe200078e0089 */
[----:B------:R-:W-:Y:S01]  /*d190*/  MOV R90, R136 ;  /* 0x00000088005a7202 */ /* 0x000fe20000000f00 */
[----:B--2---:R-:W-:Y:S01]  /*d1a0*/  FFMA.FTZ R0, R246, UR4, -R33 ;  /* 0x00000004f6007c23 */ /* 0x004fe20008010821 */
[----:B------:R-:W-:-:S02]  /*d1b0*/  IMAD.MOV.U32 R68, RZ, RZ, R139 ;  /* 0x000000ffff447224 */ /* 0x000fc400078e008b */
[----:B------:R-:W-:Y:S01]  /*d1c0*/  IMAD.MOV.U32 R88, RZ, RZ, R138 ;  /* 0x000000ffff587224 */ /* 0x000fe200078e008a */
[----:B------:R1:W-:Y:S01]  /*d1d0*/  MUFU.EX2 R203, R0 ;  /* 0x0000000000cb7308 */ /* 0x0003e20000000800 */
[C---:B------:R-:W-:Y:S01]  /*d1e0*/  HMMA.16816.F32 R136, R4.reuse, R14, R92 ;  /* 0x0000000e0488723c */ /* 0x040fe2000000185c */
[----:B------:R-:W-:Y:S02]  /*d1f0*/  IMAD.MOV.U32 R79, RZ, RZ, R148 ;  /* 0x000000ffff4f7224 */ /* 0x000fe400078e0094 */
[----:B------:R2:W3:Y:S01]  /*d200*/  MUFU.EX2 R92, R2 ;  /* 0x00000002005c7308 */ /* 0x0004e20000000800 */
        /* <DEDUP_REMOVED lines=8> */
[--C-:B-1----:R-:W-:Y:S01]  /*d290*/  FFMA.FTZ R0, R231, UR4, -R33.reuse ;  /* 0x00000004e7007c23 */ /* 0x102fe20008010821 */
[----:B------:R-:W-:Y:S01]  /*d2a0*/  MOV R75, R141 ;  /* 0x0000008d004b7202 */ /* 0x000fe20000000f00 */
[----:B--2---:R-:W-:Y:S01]  /*d2b0*/  FFMA.FTZ R2, R237, UR4, -R33 ;  /* 0x00000004ed027c23 */ /* 0x004fe20008010821 */
[----:B------:R-:W-:-:S04]  /*d2c0*/  MOV R95, R140 ;  /* 0x0000008c005f7202 */ /* 0x000fc80000000f00 */
[C---:B------:R-:W-:Y:S01]  /*d2d0*/  HMMA.16816.F32 R120, R8.reuse, R14, R96 ;  /* 0x0000000e0878723c */ /* 0x040fe20000001860 */
[----:B------:R1:W2:Y:S04]  /*d2e0*/  MUFU.EX2 R93, R0 ;  /* 0x00000000005d7308 */ /* 0x0002a80000000800 */
[----:B------:R3:W-:Y:S03]  /*d2f0*/  MUFU.EX2 R200, R2 ;  /* 0x0000000200c87308 */ /* 0x0007e60000000800 */
[----:B------:R-:W-:Y:S01]  /*d300*/  HMMA.16816.F32 R140, R8, R12, R84 ;  /* 0x0000000c088c723c */ /* 0x000fe20000001854 */
[----:B------:R-:W4:Y:S01]  /*d310*/  LDSM.16.MT88.4 R12, [R36+0xc800] ;  /* 0x00c80000240c783b */ /* 0x000f220000004200 */
[----:B------:R-:W-:-:S02]  /*d320*/  IMAD.MOV.U32 R71, RZ, RZ, R30 ;  /* 0x000000ffff477224 */ /* 0x000fc400078e001e */
[----:B-1----:R-:W-:Y:S01]  /*d330*/  FFMA.FTZ R0, R249, UR4, -R34 ;  /* 0x00000004f9007c23 */ /* 0x002fe20008010822 */
[----:B---3--:R-:W-:-:S03]  /*d340*/  FFMA.FTZ R2, R133, UR4, -R33 ;  /* 0x0000000485027c23 */ /* 0x008fc60008010821 */
[----:B------:R1:W-:Y:S04]  /*d350*/  MUFU.EX2 R202, R0 ;  /* 0x0000000000ca7308 */ /* 0x0003e80000000800 */
[----:B------:R3:W-:Y:S01]  /*d360*/  MUFU.EX2 R30, R2 ;  /* 0x00000002001e7308 */ /* 0x0007e20000000800 */
[----:B------:R-:W-:Y:S02]  /*d370*/  IMAD.MOV.U32 R199, RZ, RZ, R28 ;  /* 0x000000ffffc77224 */ /* 0x000fe400078e001c */
[--C-:B-1----:R-:W-:Y:S01]  /*d380*/  FFMA.FTZ R0, R236, UR4, -R34.reuse ;  /* 0x00000004ec007c23 */ /* 0x102fe20008010822 */
[----:B---3--:R-:W-:-:S03]  /*d390*/  FFMA.FTZ R2, R245, UR4, -R34 ;  /* 0x00000004f5027c23 */ /* 0x008fc60008010822 */
[----:B------:R1:W-:Y:S01]  /*d3a0*/  MUFU.EX2 R247, R0 ;  /* 0x0000000000f77308 */ /* 0x0003e20000000800 */
[----:B------:R-:W-:-:S03]  /*d3b0*/  IMAD.MOV.U32 R198, RZ, RZ, R199 ;  /* 0x000000ffffc67224 */ /* 0x000fc600078e00c7 */
[----:B------:R3:W-:Y:S01]  /*d3c0*/  MUFU.EX2 R28, R2 ;  /* 0x00000002001c7308 */ /* 0x0007e20000000800 */
[----:B------:R-:W-:Y:S02]  /*d3d0*/  MOV R199, R232 ;  /* 0x000000e800c77202 */ /* 0x000fe40000000f00 */
[----:B------:R-:W-:Y:S01]  /*d3e0*/  MOV R76, R3 ;  /* 0x00000003004c7202 */ /* 0x000fe20000000f00 */
[--C-:B------:R-:W-:Y:S01]  /*d3f0*/  FFMA.FTZ R3, R248, UR4, -R35.reuse ;  /* 0x00000004f8037c23 */ /* 0x100fe20008010823 */
[----:B-1----:R-:W-:Y:S01]  /*d400*/  FFMA.FTZ R0, R250, UR4, -R35 ;  /* 0x00000004fa007c23 */ /* 0x002fe20008010823 */
[----:B---3--:R-:W-:-:S03]  /*d410*/  FFMA.FTZ R2, R228, UR4, -R34 ;  /* 0x00000004e4027c23 */ /* 0x008fc60008010822 */
[----:B------:R1:W-:Y:S04]  /*d420*/  MUFU.EX2 R232, R0 ;  /* 0x0000000000e87308 */ /* 0x0003e80000000800 */
[----:B------:R3:W4:Y:S04]  /*d430*/  MUFU.EX2 R94, R2 ;  /* 0x00000002005e7308 */ /* 0x0007280000000800 */
[----:B------:R-:W4:Y:S01]  /*d440*/  MUFU.EX2 R133, R3 ;  /* 0x0000000300857308 */ /* 0x000f220000000800 */
[--C-:B-1----:R-:W-:Y:S01]  /*d450*/  FFMA.FTZ R0, R235, UR4, -R35.reuse ;  /* 0x00000004eb007c23 */ /* 0x102fe20008010823 */
[----:B---3--:R-:W-:-:S03]  /*d460*/  FFMA.FTZ R2, R244, UR4, -R35 ;  /* 0x00000004f4027c23 */ /* 0x008fc60008010823 */
[----:B------:R-:W-:Y:S04]  /*d470*/  MUFU.EX2 R237, R0 ;  /* 0x0000000000ed7308 */ /* 0x000fe80000000800 */
[----:B------:R1:W3:Y:S01]  /*d480*/  MUFU.EX2 R246, R2 ;  /* 0x0000000200f67308 */ /* 0x0002e20000000800 */
        /* <DEDUP_REMOVED lines=28> */
[----:B------:R-:W-:Y:S01]  /*d650*/  IMAD.MOV.U32 R244, RZ, RZ, R92 ;  /* 0x000000fffff47224 */ /* 0x000fe200078e005c */
[----:B--2---:R-:W-:-:S02]  /*d660*/  MOV R248, R93 ;  /* 0x0000005d00f87202 */ /* 0x004fc40000000f00 */
[----:B----4-:R-:W-:Y:S01]  /*d670*/  MOV R235, R94 ;  /* 0x0000005e00eb7202 */ /* 0x010fe20000000f00 */
[----:B------:R-:W-:Y:S01]  /*d680*/  IMAD.MOV.U32 R201, RZ, RZ, R146 ;  /* 0x000000ffffc97224 */ /* 0x000fe200078e0092 */
[----:B------:R-:W-:Y:S01]  /*d690*/  MOV R73, R147 ;  /* 0x0000009300497202 */ /* 0x000fe20000000f00 */
[----:B------:R-:W-:Y:S01]  /*d6a0*/  HMMA.16816.F32 R100, R8, R16, R100 ;  /* 0x000000100864723c */ /* 0x000fe20000001864 */
[----:B------:R-:W-:Y:S01]  /*d6b0*/  IMAD.MOV.U32 R94, RZ, RZ, R89 ;  /* 0x000000ffff5e7224 */ /* 0x000fe200078e0059 */
[----:B------:R-:W-:Y:S01]  /*d6c0*/  MOV R231, R88 ;  /* 0x0000005800e77202 */ /* 0x000fe20000000f00 */
[----:B-1----:R-:W-:Y:S01]  /*d6d0*/  IMAD.MOV.U32 R2, RZ, RZ, R95 ;  /* 0x000000ffff027224 */ /* 0x002fe200078e005f */
[----:B------:R-:W-:Y:S01]  /*d6e0*/  MOV R89, R80 ;  /* 0x0000005000597202 */ /* 0x000fe20000000f00 */
[----:B------:R-:W-:-:S03]  /*d6f0*/  IMAD.MOV.U32 R88, RZ, RZ, R91 ;  /* 0x000000ffff587224 */ /* 0x000fc600078e005b */
[----:B------:R-:W-:Y:S01]  /*d700*/  HMMA.16816.F32 R112, R8, R18, R112 ;  /* 0x000000120870723c */ /* 0x000fe20000001870 */
[----:B------:R-:W-:Y:S01]  /*d710*/  MOV R95, R90 ;  /* 0x0000005a005f7202 */ /* 0x000fe20000000f00 */
[----:B------:R-:W-:Y:S01]  /*d720*/  IMAD.MOV.U32 R80, RZ, RZ, R83 ;  /* 0x000000ffff507224 */ /* 0x000fe200078e0053 */
[----:B------:R-:W-:Y:S01]  /*d730*/  MOV R91, R82 ;  /* 0x00000052005b7202 */ /* 0x000fe20000000f00 */
[----:B------:R-:W-:-:S04]  /*d740*/  IMAD.MOV.U32 R90, RZ, RZ, R81 ;  /* 0x000000ffff5a7224 */ /* 0x000fc800078e0051 */
[----:B------:R-:W-:Y:S01]  /*d750*/  HMMA.16816.F32 R116, R8, R20, R116 ;  /* 0x000000140874723c */ /* 0x000fe20000001874 */
[----:B------:R-:W-:Y:S01]  /*d760*/  MOV R83, R78 ;  /* 0x0000004e00537202 */ /* 0x000fe20000000f00 */
[----:B------:R-:W-:Y:S01]  /*d770*/  IMAD.MOV.U32 R82, RZ, RZ, R77 ;  /* 0x000000ffff527224 */ /* 0x000fe200078e004d */
[----:B------:R-:W-:-:S05]  /*d780*/  MOV R81, R76 ;  /* 0x0000004c00517202 */ /* 0x000fca0000000f00 */
[----:B------:R-:W-:Y:S01]  /*d790*/  HMMA.16816.F32 R128, R8, R22, R128 ;  /* 0x000000160880723c */ /* 0x000fe20000001880 */
[----:B------:R-:W-:Y:S02]  /*d7a0*/  F2FP.F16.F32.PACK_AB R8, R234, R72 ;  /* 0x00000048ea08723e */ /* 0x000fe400000000ff */
[----:B------:R-:W-:Y:S02]  /*d7b0*/  F2FP.F16.F32.PACK_AB R9, R200, R203 ;  /* 0x000000cbc809723e */ /* 0x000fe400000000ff */
[----:B------:R-:W-:Y:S02]  /*d7c0*/  F2FP.F16.F32.PACK_AB R10, R244, R29 ;  /* 0x0000001df40a723e */ /* 0x000fe400000000ff */
[----:B------:R-:W-:Y:S01]  /*d7d0*/  F2FP.F16.F32.PACK_AB R11, R30, R248 ;  /* 0x000000f81e0b723e */ /* 0x000fe200000000ff */
[----:B------:R-:W-:Y:S01]  /*d7e0*/  HMMA.16816.F32 R168, R4, R16, R104 ;  /* 0x0000001004a8723c */ /* 0x000fe20000001868 */
[----:B------:R-:W-:Y:S01]  /*d7f0*/  IMAD.MOV.U32 R78, RZ, RZ, R201 ;  /* 0x000000ffff4e7224 */ /* 0x000fe200078e00c9 */
[----:B------:R-:W-:Y:S01]  /*d800*/  MOV R77, R73 ;  /* 0x00000049004d7202 */ /* 0x000fe20000000f00 */
[----:B------:R-:W-:-:S05]  /*d810*/  IMAD.MOV.U32 R76, RZ, RZ, R79 ;  /* 0x000000ffff4c7224 */ /* 0x000fca00078e004f */
[----:B------:R-:W-:Y:S01]  /*d820*/  HMMA.16816.F32 R152, R4, R18, R108 ;  /* 0x000000120498723c */ /* 0x000fe2000000186c */
[----:B------:R-:W-:Y:S01]  /*d830*/  MOV R201, R197 ;  /* 0x000000c500c97202 */ /* 0x000fe20000000f00 */
[----:B------:R-:W-:-:S06]  /*d840*/  IMAD.MOV.U32 R79, RZ, RZ, R50 ;  /* 0x000000ffff4f7224 */ /* 0x000fcc00078e0032 */
[----:B------:R-:W-:Y:S01]  /*d850*/  HMMA.16816.F32 R144, R4, R22, R124 ;  /* 0x000000160490723c */ /* 0x000fe2000000187c */
[----:B------:R-:W-:Y:S01]  /*d860*/  F2FP.F16.F32.PACK_AB R4, R28, R202 ;  /* 0x000000ca1c04723e */ /* 0x000fe200000000ff */
[----:B------:R-:W-:Y:S01]  /*d870*/  IMAD.MOV.U32 R73, RZ, RZ, R49 ;  /* 0x000000ffff497224 */ /* 0x000fe200078e0031 */
[----:B------:R-:W-:Y:S01]  /*d880*/  F2FP.F16.F32.PACK_AB R6, R235, R247 ;  /* 0x000000f7eb06723e */ /* 0x000fe200000000ff */
[----:B------:R-:W1:Y:S01]  /*d890*/  LDSM.16.MT88.4 R16, [R41+0xc800] ;  /* 0x00c800002910783b */ /* 0x000e620000004200 */
[----:B------:R-:W-:Y:S02]  /*d8a0*/  F2FP.F16.F32.PACK_AB R5, R133, R232 ;  /* 0x000000e88505723e */ /* 0x000fe400000000ff */
[----:B---3--:R-:W-:Y:S01]  /*d8b0*/  F2FP.F16.F32.PACK_AB R7, R237, R246 ;  /* 0x000000f6ed07723e */ /* 0x008fe200000000ff */
[C---:B------:R-:W-:Y:S01]  /*d8c0*/  HMMA.16816.F32 R44, R8.reuse, R14, R44 ;  /* 0x0000000e082c723c */ /* 0x040fe2000000182c */
[----:B------:R-:W-:Y:S01]  /*d8d0*/  MOV R197, R48 ;  /* 0x0000003000c57202 */ /* 0x000fe20000000f00 */
[----:B------:R-:W-:Y:S01]  /*d8e0*/  IMAD.MOV.U32 R229, RZ, RZ, R91 ;  /* 0x000000ffffe57224 */ /* 0x000fe200078e005b */
[----:B------:R-:W-:Y:S01]  /*d8f0*/  MOV R239, R90 ;  /* 0x0000005a00ef7202 */ /* 0x000fe20000000f00 */
[----:B------:R-:W-:Y:S04]  /*d900*/  LDSM.16.MT88.4 R20, [R41+0xe800] ;  /* 0x00e800002914783b */ /* 0x000fe80000004200 */
[-C--:B------:R-:W-:Y:S08]  /*d910*/  HMMA.16816.F32 R48, R8, R12.reuse, R56 ;  /* 0x0000000c0830723c */ /* 0x080ff00000001838 */
[C---:B------:R-:W-:Y:S08]  /*d920*/  HMMA.16816.F32 R56, R4.reuse, R12, R240 ;  /* 0x0000000c0438723c */ /* 0x040ff000000018f0 */
[----:B------:R-:W-:Y:S01]  /*d930*/  HMMA.16816.F32 R52, R4, R14, R52 ;  /* 0x0000000e0434723c */ /* 0x000fe20000001834 */
[----:B------:R-:W2:Y:S01]  /*d940*/  LDSM.16.MT88.4 R12, [R37+0x800] ;  /* 0x00080000250c783b */ /* 0x000ea20000004200 */
[----:B------:R-:W-:Y:S01]  /*d950*/  IMAD.MOV.U32 R242, RZ, RZ, R89 ;  /* 0x000000fffff27224 */ /* 0x000fe200078e0059 */
[----:B------:R-:W-:-:S05]  /*d960*/  MOV R243, R94 ;  /* 0x0000005e00f37202 */ /* 0x000fca0000000f00 */
[----:B-1----:R-:W-:Y:S01]  /*d970*/  HMMA.16816.F32 R96, R4, R18, R224 ;  /* 0x000000120460723c */ /* 0x002fe200000018e0 */
[----:B------:R-:W-:Y:S01]  /*d980*/  MOV R224, R88 ;  /* 0x0000005800e07202 */ /* 0x000fe20000000f00 */
[----:B------:R-:W-:-:S06]  /*d990*/  IMAD.MOV.U32 R225, RZ, RZ, R95 ;  /* 0x000000ffffe17224 */ /* 0x000fcc00078e005f */
[----:B------:R-:W-:Y:S01]  /*d9a0*/  HMMA.16816.F32 R92, R8, R18, R220 ;  /* 0x00000012085c723c */ /* 0x000fe200000018dc */
[----:B------:R-:W-:Y:S01]  /*d9b0*/  IMAD.MOV.U32 R220, RZ, RZ, R75 ;  /* 0x000000ffffdc7224 */ /* 0x000fe200078e004b */
[----:B------:R-:W-:Y:S01]  /*d9c0*/  MOV R221, R74 ;  /* 0x0000004a00dd7202 */ /* 0x000fe20000000f00 */
[----:B------:R-:W-:Y:S01]  /*d9d0*/  IMAD.MOV.U32 R222, RZ, RZ, R79 ;  /* 0x000000ffffde7224 */ /* 0x000fe200078e004f */
[----:B------:R-:W-:-:S04]  /*d9e0*/  MOV R223, R76 ;  /* 0x0000004c00df7202 */ /* 0x000fc80000000f00 */
[----:B--2---:R-:W-:Y:S01]  /*d9f0*/  HMMA.16816.F32 R88, R8, R12, R216 ;  /* 0x0000000c0858723c */ /* 0x004fe200000018d8 */
[----:B------:R-:W-:-:S05]  /*da00*/  IMAD.MOV.U32 R219, RZ, RZ, R71 ;  /* 0x000000ffffdb7224 */ /* 0x000fca00078e0047 */
        /* <DEDUP_REMOVED lines=9> */
[----:B------:R-:W-:Y:S02]  /*daa0*/  IMAD.MOV.U32 R225, RZ, RZ, R243 ;  /* 0x000000ffffe17224 */ /* 0x000fe400078e00f3 */
[----:B------:R-:W-:Y:S01]  /*dab0*/  IMAD.MOV.U32 R219, RZ, RZ, R220 ;  /* 0x000000ffffdb7224 */ /* 0x000fe200078e00dc */
[----:B------:R-:W-:Y:S01]  /*dac0*/  MOV R220, R221 ;  /* 0x000000dd00dc7202 */ /* 0x000fe20000000f00 */
[----:B------:R-:W-:Y:S01]  /*dad0*/  IMAD.MOV.U32 R221, RZ, RZ, R222 ;  /* 0x000000ffffdd7224 */ /* 0x000fe200078e00de */
[----:B------:R-:W-:-:S02]  /*dae0*/  MOV R243, R2 ;  /* 0x0000000200f37202 */ /* 0x000fc40000000f00 */
[----:B------:R-:W2:Y:S01]  /*daf0*/  LDL.LU R2, [R1] ;  /* 0x0000000001027983 */ /* 0x000ea20000300800 */
[----:B------:R-:W-:Y:S01]  /*db00*/  MOV R222, R223 ;  /* 0x000000df00de7202 */ /* 0x000fe20000000f00 */
[----:B------:R-:W-:Y:S01]  /*db10*/  IMAD.MOV.U32 R223, RZ, RZ, R224 ;  /* 0x000000ffffdf7224 */ /* 0x000fe200078e00e0 */
[----:B------:R-:W-:Y:S01]  /*db20*/  MOV R224, R225 ;  /* 0x000000e100e07202 */ /* 0x000fe20000000f00 */
[----:B------:R-:W-:Y:S01]  /*db30*/  IMAD.MOV.U32 R225, RZ, RZ, R198 ;  /* 0x000000ffffe17224 */ /* 0x000fe200078e00c6 */
[----:B------:R-:W-:Y:S02]  /*db40*/  MOV R198, R43 ;  /* 0x0000002b00c67202 */ /* 0x000fe40000000f00 */
[----:B------:R-:W3:Y:S01]  /*db50*/  LDL.LU R43, [R1+0xd4] ;  /* 0x0000d400012b7983 */ /* 0x000ee20000300800 */
[----:B------:R-:W-:Y:S01]  /*db60*/  MOV R0, R70 ;  /* 0x0000004600007202 */ /* 0x000fe20000000f00 */
[----:B------:R-:W-:Y:S02]  /*db70*/  HMMA.16816.F32 R124, R4, R20, R172 ;  /* 0x00000014047c723c */ /* 0x000fe400000018ac */
[----:B------:R-:W4:Y:S02]  /*db80*/  LDL.LU R216, [R1+0x3c] ;  /* 0x00003c0001d87983 */ /* 0x000f240000300800 */
[----:B------:R-:W-:-:S04]  /*db90*/  FFMA.FTZ R0, R0, UR4, -R32 ;  /* 0x0000000400007c23 */ /* 0x000fc80008010820 */
[----:B------:R1:W-:Y:S02]  /*dba0*/  MUFU.EX2 R172, R0 ;  /* 0x0000000000ac7308 */ /* 0x0003e40000000800 */
[----:B-1----:R-:W-:Y:S02]  /*dbb0*/  FFMA.FTZ R0, R217, UR4, -R32 ;  /* 0x00000004d9007c23 */ /* 0x002fe40008010820 */
[----:B------:R-:W4:Y:S01]  /*dbc0*/  LDL.LU R217, [R1+0x80] ;  /* 0x0000800001d97983 */ /* 0x000f220000300800 */
        /* <DEDUP_REMOVED lines=8> */
[-C--:B------:R-:W-:Y:S08]  /*dc50*/  HMMA.16816.F32 R160, R8, R16.reuse, R160 ;  /* 0x0000001008a0723c */ /* 0x080ff000000018a0 */
[C---:B------:R-:W-:Y:S01]  /*dc60*/  HMMA.16816.F32 R164, R4.reuse, R16, R164 ;  /* 0x0000001004a4723c */ /* 0x040fe200000018a4 */
[----:B------:R-:W1:Y:S07]  /*dc70*/  LDSM.16.MT88.4 R16, [R40+0x800] ;  /* 0x000800002810783b */ /* 0x000e6e0000004200 */
[C---:B------:R-:W-:Y:S08]  /*dc80*/  HMMA.16816.F32 R80, R4.reuse, R12, R212 ;  /* 0x0000000c0450723c */ /* 0x040ff000000018d4 */
[-C--:B------:R-:W-:Y:S08]  /*dc90*/  HMMA.16816.F32 R76, R4, R14.reuse, R208 ;  /* 0x0000000e044c723c */ /* 0x080ff000000018d0 */
[----:B------:R-:W-:Y:S01]  /*dca0*/  HMMA.16816.F32 R72, R8, R14, R188 ;  /* 0x0000000e0848723c */ /* 0x000fe200000018bc */
[----:B------:R-:W1:Y:S01]  /*dcb0*/  LDSM.16.MT88.4 R12, [R36+0xe800] ;  /* 0x00e80000240c783b */ /* 0x000e620000004200 */
[----:B------:R-:W-:Y:S01]  /*dcc0*/  MOV R226, R68 ;  /* 0x0000004400e27202 */ /* 0x000fe20000000f00 */
[----:B------:R-:W-:-:S05]  /*dcd0*/  IMAD.MOV.U32 R249, RZ, RZ, R69 ;  /* 0x000000fffff97224 */ /* 0x000fca00078e0045 */
[-C--:B-1----:R-:W-:Y:S08]  /*dce0*/  HMMA.16816.F32 R68, R8, R16.reuse, R192 ;  /* 0x000000100844723c */ /* 0x082ff000000018c0 */
[C---:B------:R-:W-:Y:S08]  /*dcf0*/  HMMA.16816.F32 R64, R4.reuse, R16, R64 ;  /* 0x000000100440723c */ /* 0x040ff00000001840 */
[-C--:B------:R-:W-:Y:S08]  /*dd00*/  HMMA.16816.F32 R60, R4, R18.reuse, R60 ;  /* 0x00000012043c723c */ /* 0x080ff0000000183c */
[----:B------:R-:W-:Y:S01]  /*dd10*/  HMMA.16816.F32 R84, R8, R18, R204 ;  /* 0x000000120854723c */ /* 0x000fe200000018cc */
[----:B------:R-:W1:Y:S07]  /*dd20*/  LDSM.16.MT88.4 R16, [R37+0x2800] ;  /* 0x002800002510783b */ /* 0x000e6e0000004200 */
[----:B------:R-:W-:Y:S08]  /*dd30*/  HMMA.16816.F32 R108, R4, R14, R176 ;  /* 0x0000000e046c723c */ /* 0x000ff000000018b0 */
[-C--:B------:R-:W-:Y:S08]  /*dd40*/  HMMA.16816.F32 R188, R8, R12.reuse, R184 ;  /* 0x0000000c08bc723c */ /* 0x080ff000000018b8 */
[----:B------:R-:W-:Y:S08]  /*dd50*/  HMMA.16816.F32 R104, R4, R12, R180 ;  /* 0x0000000c0468723c */ /* 0x000ff000000018b4 */
[----:B------:R-:W-:Y:S01]  /*dd60*/  HMMA.16816.F32 R176, R8, R14, R156 ;  /* 0x0000000e08b0723c */ /* 0x000fe2000000189c */
[----:B------:R-:W1:Y:S01]  /*dd70*/  LDSM.16.MT88.4 R12, [R40+0x2800] ;  /* 0x00280000280c783b */ /* 0x000e620000004200 */
[----:B------:R1:W-:Y:S06]  /*dd80*/  MUFU.EX2 R204, R0 ;  /* 0x0000000000cc7308 */ /* 0x0003ec0000000800 */
[----:B-1----:R-:W-:Y:S01]  /*dd90*/  HMMA.16816.F32 R156, R4, R18, R152 ;  /* 0x00000012049c723c */ /* 0x002fe20000001898 */
[----:B------:R-:W-:Y:S01]  /*dda0*/  FFMA.FTZ R0, R218, UR4, -R33 ;  /* 0x00000004da007c23 */ /* 0x000fe20008010821 */
[----:B------:R-:W-:Y:S01]  /*ddb0*/  IMAD.MOV.U32 R218, RZ, RZ, R219 ;  /* 0x000000ffffda7224 */ /* 0x000fe200078e00db */
[----:B------:R-:W-:Y:S01]  /*ddc0*/  MOV R219, R220 ;  /* 0x000000dc00db7202 */ /* 0x000fe20000000f00 */
[----:B------:R-:W-:-:S04]  /*ddd0*/  IMAD.MOV.U32 R220, RZ, RZ, R221 ;  /* 0x000000ffffdc7224 */ /* 0x000fc800078e00dd */
[----:B------:R-:W-:Y:S01]  /*dde0*/  HMMA.16816.F32 R136, R4, R22, R136 ;  /* 0x000000160488723c */ /* 0x000fe20000001888 */
[----:B------:R-:W-:Y:S01]  /*ddf0*/  MOV R221, R222 ;  /* 0x000000de00dd7202 */ /* 0x000fe20000000f00 */
[----:B------:R-:W-:Y:S01]  /*de00*/  IMAD.MOV.U32 R222, RZ, RZ, R223 ;  /* 0x000000ffffde7224 */ /* 0x000fe200078e00df */
[----:B------:R-:W-:Y:S01]  /*de10*/  MOV R223, R224 ;  /* 0x000000e000df7202 */ /* 0x000fe20000000f00 */
[----:B------:R-:W-:-:S04]  /*de20*/  IMAD.MOV.U32 R224, RZ, RZ, R225 ;  /* 0x000000ffffe07224 */ /* 0x000fc800078e00e1 */
[----:B------:R-:W-:Y:S01]  /*de30*/  HMMA.16816.F32 R168, R4, R16, R168 ;  /* 0x0000001004a8723c */ /* 0x000fe200000018a8 */
[----:B------:R-:W-:Y:S01]  /*de40*/  MOV R225, R226 ;  /* 0x000000e200e17202 */ /* 0x000fe20000000f00 */
[----:B------:R-:W-:-:S06]  /*de50*/  IMAD.MOV.U32 R226, RZ, RZ, R200 ;  /* 0x000000ffffe27224 */ /* 0x000fcc00078e00c8 */
[C---:B------:R-:W-:Y:S08]  /*de60*/  HMMA.16816.F32 R152, R4.reuse, R12, R148 ;  /* 0x0000000c0498723c */ /* 0x040ff00000001894 */
[----:B------:R-:W-:Y:S01]  /*de70*/  HMMA.16816.F32 R148, R4, R14, R144 ;  /* 0x0000000e0494723c */ /* 0x000fe20000001890 */
[----:B--2---:R-:W-:-:S04]  /*de80*/  FFMA.FTZ R2, R2, UR4, -R32 ;  /* 0x0000000402027c23 */ /* 0x004fc80008010820 */
[----:B------:R3:W-:Y:S02]  /*de90*/  MUFU.EX2 R4, R2 ;  /* 0x0000000200047308 */ /* 0x0007e40000000800 */
[----:B---3--:R-:W-:-:S04]  /*dea0*/  FFMA.FTZ R2, R43, UR4, -R32 ;  /* 0x000000042b027c23 */ /* 0x008fc80008010820 */
[----:B------:R1:W-:Y:S02]  /*deb0*/  MUFU.EX2 R200, R2 ;  /* 0x0000000200c87308 */ /* 0x0003e40000000800 */
[----:B-1----:R-:W-:Y:S01]  /*dec0*/  FFMA.FTZ R2, R218, UR4, -R33 ;  /* 0x00000004da027c23 */ /* 0x002fe20008010821 */
[----:B------:R-:W-:Y:S02]  /*ded0*/  IMAD.MOV.U32 R218, RZ, RZ, R220 ;  /* 0x000000ffffda7224 */ /* 0x000fe400078e00dc */
[----:B------:R-:W-:Y:S02]  /*dee0*/  IMAD.MOV.U32 R220, RZ, RZ, R222 ;  /* 0x000000ffffdc7224 */ /* 0x000fe400078e00de */
[----:B------:R-:W-:Y:S02]  /*def0*/  IMAD.MOV.U32 R222, RZ, RZ, R224 ;  /* 0x000000ffffde7224 */ /* 0x000fe400078e00e0 */
[----:B------:R-:W-:Y:S02]  /*df00*/  IMAD.MOV.U32 R224, RZ, RZ, R226 ;  /* 0x000000ffffe07224 */ /* 0x000fe400078e00e2 */
[----:B------:R-:W-:Y:S01]  /*df10*/  IMAD.MOV.U32 R226, RZ, RZ, R133 ;  /* 0x000000ffffe27224 */ /* 0x000fe200078e0085 */
[----:B------:R-:W-:-:S02]  /*df20*/  MOV R133, R252 ;  /* 0x000000fc00857202 */ /* 0x000fc40000000f00 */
[----:B------:R-:W2:Y:S01]  /*df30*/  LDL.LU R252, [R1+0xd0] ;  /* 0x0000d00001fc7983 */ /* 0x000ea20000300800 */
[----:B----4-:R-:W-:Y:S01]  /*df40*/  FFMA.FTZ R43, R217, R24, R216 ;  /* 0x00000018d92b7223 */ /* 0x010fe200000100d8 */
[----:B------:R-:W-:Y:S02]  /*df50*/  MOV R217, R219 ;  /* 0x000000db00d97202 */ /* 0x000fe40000000f00 */
[----:B------:R-:W-:Y:S02]  /*df60*/  MOV R219, R221 ;  /* 0x000000dd00db7202 */ /* 0x000fe40000000f00 */
[----:B------:R-:W-:Y:S02]  /*df70*/  MOV R221, R223 ;  /* 0x000000df00dd7202 */ /* 0x000fe40000000f00 */
[----:B------:R-:W-:Y:S02]  /*df80*/  MOV R223, R225 ;  /* 0x000000e100df7202 */ /* 0x000fe40000000f00 */
[----:B------:R-:W-:-:S02]  /*df90*/  MOV R225, R249 ;  /* 0x000000f900e17202 */ /* 0x000fc40000000f00 */
[----:B------:R1:W-:Y:S02]  /*dfa0*/  MUFU.EX2 R249, R0 ;  /* 0x0000000000f97308 */ /* 0x0003e40000000800 */
[----:B-1----:R-:W-:Y:S01]  /*dfb0*/  FFMA.FTZ R0, R217, UR4, -R33 ;  /* 0x00000004d9007c23 */ /* 0x002fe20008010821 */
[----:B------:R-:W-:Y:S02]  /*dfc0*/  MOV R217, R219 ;  /* 0x000000db00d97202 */ /* 0x000fe40000000f00 */
[----:B------:R-:W-:Y:S02]  /*dfd0*/  MOV R219, R221 ;  /* 0x000000dd00db7202 */ /* 0x000fe40000000f00 */
[----:B------:R-:W-:Y:S02]  /*dfe0*/  MOV R221, R223 ;  /* 0x000000df00dd7202 */ /* 0x000fe40000000f00 */
[----:B------:R-:W-:Y:S02]  /*dff0*/  MOV R223, R225 ;  /* 0x000000e100df7202 */ /* 0x000fe40000000f00 */
[----:B------:R-:W3:Y:S04]  /*e000*/  LDL.LU R225, [R1+0x88] ;  /* 0x0000880001e17983 */ /* 0x000ee80000300800 */
[----:B------:R-:W4:Y:S01]  /*e010*/  LDL.LU R214, [R1+0x84] ;  /* 0x0000840001d67983 */ /* 0x000f220000300800 */
[----:B------:R-:W-:-:S02]  /*e020*/  IMAD.MOV.U32 R216, RZ, RZ, R218 ;  /* 0x000000ffffd87224 */ /* 0x000fc400078e00da */
[----:B------:R-:W-:Y:S02]  /*e030*/  IMAD.MOV.U32 R218, RZ, RZ, R220 ;  /* 0x000000ffffda7224 */ /* 0x000fe400078e00dc */
[----:B------:R-:W-:Y:S02]  /*e040*/  IMAD.MOV.U32 R220, RZ, RZ, R222 ;  /* 0x000000ffffdc7224 */ /* 0x000fe400078e00de */
[----:B------:R-:W-:Y:S02]  /*e050*/  IMAD.MOV.U32 R222, RZ, RZ, R224 ;  /* 0x000000ffffde7224 */ /* 0x000fe400078e00e0 */
[----:B------:R-:W-:Y:S01]  /*e060*/  IMAD.MOV.U32 R224, RZ, RZ, R226 ;  /* 0x000000ffffe07224 */ /* 0x000fe200078e00e2 */
[----:B------:R-:W-:Y:S02]  /*e070*/  MOV R226, R250 ;  /* 0x000000fa00e27202 */ /* 0x000fe40000000f00 */
[----:B------:R-:W1:Y:S01]  /*e080*/  MUFU.EX2 R250, R2 ;  /* 0x0000000200fa7308 */ /* 0x000e620000000800 */
[C---:B------:R-:W-:Y:S08]  /*e090*/  HMMA.16816.F32 R116, R8.reuse, R12, R116 ;  /* 0x0000000c0874723c */ /* 0x040ff00000001874 */
[C---:B------:R-:W-:Y:S01]  /*e0a0*/  HMMA.16816.F32 R128, R8.reuse, R14, R128 ;  /* 0x0000000e0880723c */ /* 0x040fe20000001880 */
[----:B------:R-:W4:Y:S07]  /*e0b0*/  LDSM.16.MT88.4 R12, [R36+0xd000] ;  /* 0x00d00000240c783b */ /* 0x000f2e0000004200 */
[C---:B------:R-:W-:Y:S08]  /*e0c0*/  HMMA.16816.F32 R144, R8.reuse, R20, R140 ;  /* 0x000000140890723c */ /* 0x040ff0000000188c */
[C---:B------:R-:W-:Y:S01]  /*e0d0*/  HMMA.16816.F32 R140, R8.reuse, R22, R120 ;  /* 0x00000016088c723c */ /* 0x040fe20000001878 */
[----:B------:R-:W-:Y:S01]  /*e0e0*/  IMAD.MOV.U32 R210, RZ, RZ, R196 ;  /* 0x000000ffffd27224 */ /* 0x000fe200078e00c4 */
[----:B------:R-:W-:Y:S06]  /*e0f0*/  LDSM.16.MT88.4 R20, [R41+0xd000] ;  /* 0x00d000002914783b */ /* 0x000fec0000004200 */
[C---:B------:R-:W-:Y:S08]  /*e100*/  HMMA.16816.F32 R100, R8.reuse, R16, R100 ;  /* 0x000000100864723c */ /* 0x040ff00000001864 */
[----:B------:R-:W-:Y:S01]  /*e110*/  HMMA.16816.F32 R112, R8, R18, R112 ;  /* 0x000000120870723c */ /* 0x000fe20000001870 */
[----:B-1----:R-:W-:Y:S01]  /*e120*/  F2FP.F16.F32.PACK_AB R9, R250, R249 ;  /* 0x000000f9fa09723e */ /* 0x002fe200000000ff */
[----:B------:R-:W1:Y:S01]  /*e130*/  LDSM.16.MT88.4 R16, [R37+0x1000] ;  /* 0x001000002510783b */ /* 0x000e620000004200 */
[----:B------:R-:W-:Y:S01]  /*e140*/  F2FP.F16.F32.PACK_AB R10, R200, R204 ;  /* 0x000000ccc80a723e */ /* 0x000fe200000000ff */
[----:B------:R-:W-:-:S02]  /*e150*/  IMAD.MOV.U32 R120, RZ, RZ, R210 ;  /* 0x000000ffff787224 */ /* 0x000fc400078e00d2 */
[----:B--2---:R-:W-:Y:S02]  /*e160*/  FFMA.FTZ R2, R252, UR4, -R33 ;  /* 0x00000004fc027c23 */ /* 0x004fe40008010821 */
[----:B------:R2:W-:Y:S02]  /*e170*/  MUFU.EX2 R252, R0 ;  /* 0x0000000000fc7308 */ /* 0x0005e40000000800 */
[----:B--2---:R-:W-:Y:S01]  /*e180*/  FFMA.FTZ R0, R216, UR4, -R34 ;  /* 0x00000004d8007c23 */ /* 0x004fe20008010822 */
        /* <DEDUP_REMOVED lines=10> */
[----:B------:R-:W-:Y:S02]  /*e230*/  IMAD.MOV.U32 R241, RZ, RZ, R201 ;  /* 0x000000fffff17224 */ /* 0x000fe400078e00c9 */
[----:B------:R2:W1:Y:S02]  /*e240*/  MUFU.EX2 R201, R2 ;  /* 0x0000000200c97308 */ /* 0x0004640000000800 */
[----:B--2---:R-:W-:Y:S01]  /*e250*/  FFMA.FTZ R2, R3, UR4, -R34 ;  /* 0x0000000403027c23 */ /* 0x004fe20008010822 */
[----:B------:R-:W-:-:S02]  /*e260*/  MOV R3, R228 ;  /* 0x000000e400037202 */ /* 0x000fc40000000f00 */
[----:B------:R-:W-:Y:S02]  /*e270*/  MOV R228, R236 ;  /* 0x000000ec00e47202 */ /* 0x000fe40000000f00 */
[----:B------:R2:W-:Y:S02]  /*e280*/  MUFU.EX2 R236, R0 ;  /* 0x0000000000ec7308 */ /* 0x0005e40000000800 */
[----:B--2---:R-:W-:Y:S01]  /*e290*/  FFMA.FTZ R0, R216, UR4, -R34 ;  /* 0x00000004d8007c23 */ /* 0x004fe20008010822 */
        /* <DEDUP_REMOVED lines=11> */
[----:B------:R-:W-:Y:S02]  /*e350*/  MOV R242, R237 ;  /* 0x000000ed00f27202 */ /* 0x000fe40000000f00 */
[----:B------:R2:W3:Y:S01]  /*e360*/  MUFU.EX2 R237, R2 ;  /* 0x0000000200ed7308 */ /* 0x0004e20000000800 */
[----:B------:R-:W-:Y:S01]  /*e370*/  IMAD.MOV.U32 R215, RZ, RZ, R217 ;  /* 0x000000ffffd77224 */ /* 0x000fe200078e00d9 */
[----:B------:R-:W-:-:S02]  /*e380*/  MOV R217, R219 ;  /* 0x000000db00d97202 */ /* 0x000fc40000000f00 */
[----:B------:R-:W-:Y:S01]  /*e390*/  MOV R219, R221 ;  /* 0x000000dd00db7202 */ /* 0x000fe20000000f00 */
[----:B------:R-:W-:Y:S01]  /*e3a0*/  IMAD.MOV.U32 R221, RZ, RZ, R223 ;  /* 0x000000ffffdd7224 */ /* 0x000fe200078e00df */
[----:B------:R-:W-:Y:S02]  /*e3b0*/  MOV R223, R240 ;  /* 0x000000f000df7202 */ /* 0x000fe40000000f00 */
[----:B------:R-:W-:Y:S01]  /*e3c0*/  MOV R240, R242 ;  /* 0x000000f200f07202 */ /* 0x000fe20000000f00 */
[----:B--2---:R-:W-:Y:S01]  /*e3d0*/  FFMA.FTZ R2, R3, UR4, -R34 ;  /* 0x0000000403027c23 */ /* 0x004fe20008010822 */
[----:B------:R-:W-:Y:S01]  /*e3e0*/  IMAD.MOV.U32 R3, RZ, RZ, R245 ;  /* 0x000000ffff037224 */ /* 0x000fe200078e00f5 */
[----:B------:R-:W-:Y:S02]  /*e3f0*/  MOV R245, R229 ;  /* 0x000000e500f57202 */ /* 0x000fe40000000f00 */
[----:B------:R-:W-:Y:S02]  /*e400*/  MOV R229, R239 ;  /* 0x000000ef00e57202 */ /* 0x000fe40000000f00 */
[----:B------:R2:W-:Y:S01]  /*e410*/  MUFU.EX2 R239, R0 ;  /* 0x0000000000ef7308 */ /* 0x0005e20000000800 */
[----:B------:R-:W-:-:S03]  /*e420*/  IMAD.MOV.U32 R242, RZ, RZ, R248 ;  /* 0x000000fffff27224 */ /* 0x000fc600078e00f8 */
[----:B------:R4:W3:Y:S01]  /*e430*/  MUFU.EX2 R248, R2 ;  /* 0x0000000200f87308 */ /* 0x0008e20000000800 */
[--C-:B--2---:R-:W-:Y:S01]  /*e440*/  FFMA.FTZ R0, R216, UR4, -R35.reuse ;  /* 0x00000004d8007c23 */ /* 0x104fe20008010823 */
        /* <DEDUP_REMOVED lines=8> */
[----:B------:R-:W-:-:S02]  /*e4d0*/  MOV R217, R218 ;  /* 0x000000da00d97202 */ /* 0x000fc40000000f00 */
[----:B------:R-:W-:Y:S01]  /*e4e0*/  MOV R218, R219 ;  /* 0x000000db00da7202 */ /* 0x000fe20000000f00 */
[----:B------:R-:W-:Y:S01]  /*e4f0*/  IMAD.MOV.U32 R219, RZ, RZ, R220 ;  /* 0x000000ffffdb7224 */ /* 0x000fe200078e00dc */
[----:B------:R-:W-:Y:S02]  /*e500*/  MOV R241, R235 ;  /* 0x000000eb00f17202 */ /* 0x000fe40000000f00 */
[----:B------:R-:W-:Y:S02]  /*e510*/  MOV R220, R221 ;  /* 0x000000dd00dc7202 */ /* 0x000fe40000000f00 */
[----:B------:R-:W-:Y:S01]  /*e520*/  MOV R221, R222 ;  /* 0x000000de00dd7202 */ /* 0x000fe20000000f00 */
[----:B------:R-:W-:Y:S01]  /*e530*/  IMAD.MOV.U32 R222, RZ, RZ, R223 ;  /* 0x000000ffffde7224 */ /* 0x000fe200078e00df */
[----:B------:R-:W-:Y:S02]  /*e540*/  MOV R235, R228 ;  /* 0x000000e400eb7202 */ /* 0x000fe40000000f00 */
[----:B------:R-:W-:-:S02]  /*e550*/  MOV R223, R224 ;  /* 0x000000e000df7202 */ /* 0x000fc40000000f00 */
[----:B------:R-:W-:Y:S01]  /*e560*/  MOV R224, R240 ;  /* 0x000000f000e07202 */ /* 0x000fe20000000f00 */
[----:B------:R-:W-:Y:S01]  /*e570*/  IMAD.MOV.U32 R240, RZ, RZ, R241 ;  /* 0x000000fffff07224 */ /* 0x000fe200078e00f1 */
[----:B------:R-:W-:Y:S01]  /*e580*/  MOV R241, R242 ;  /* 0x000000f200f17202 */ /* 0x000fe20000000f00 */
[----:B------:R2:W-:Y:S01]  /*e590*/  MUFU.EX2 R228, R0 ;  /* 0x0000000000e47308 */ /* 0x0005e20000000800 */
        /* <DEDUP_REMOVED lines=8> */
[----:B--2---:R-:W-:Y:S01]  /*e620*/  FFMA.FTZ R0, R235, UR4, -R35 ;  /* 0x00000004eb007c23 */ /* 0x004fe20008010823 */
[----:B------:R-:W2:Y:S04]  /*e630*/  MUFU.EX2 R229, R3 ;  /* 0x0000000300e57308 */ /* 0x000ea80000000800 */
[----:B------:R4:W-:Y:S04]  /*e640*/  MUFU.EX2 R235, R2 ;  /* 0x0000000200eb7308 */ /* 0x0009e80000000800 */
[----:B------:R-:W2:Y:S01]  /*e650*/  MUFU.EX2 R231, R0 ;  /* 0x0000000000e77308 */ /* 0x000ea20000000800 */
[----:B-1----:R-:W-:Y:S01]  /*e660*/  F2FP.F16.F32.PACK_AB R11, R201, R252 ;  /* 0x000000fcc90b723e */ /* 0x002fe200000000ff */
[----:B------:R-:W-:-:S02]  /*e670*/  IMAD.MOV.U32 R212, RZ, RZ, R217 ;  /* 0x000000ffffd47224 */ /* 0x000fc400078e00d9 */
[----:B----4-:R-:W-:Y:S01]  /*e680*/  IMAD.MOV.U32 R2, RZ, RZ, R4 ;  /* 0x000000ffff027224 */ /* 0x010fe200078e0004 */
[----:B------:R-:W-:-:S04]  /*e690*/  MOV R205, R215 ;  /* 0x000000d700cd7202 */ /* 0x000fc80000000f00 */
[----:B------:R-:W-:Y:S01]  /*e6a0*/  F2FP.F16.F32.PACK_AB R8, R2, R172 ;  /* 0x000000ac0208723e */ /* 0x000fe200000000ff */
[----:B------:R-:W-:Y:S01]  /*e6b0*/  FFMA.FTZ R42, R214, R25, R42 ;  /* 0x00000019d62a7223 */ /* 0x000fe2000001002a */
[----:B------:R-:W-:Y:S01]  /*e6c0*/  MOV R213, R218 ;  /* 0x000000da00d57202 */ /* 0x000fe20000000f00 */
[----:B------:R-:W-:Y:S01]  /*e6d0*/  IMAD.MOV.U32 R215, RZ, RZ, R240 ;  /* 0x000000ffffd77224 */ /* 0x000fe200078e00f0 */
[----:B---3--:R-:W-:Y:S01]  /*e6e0*/  F2FP.F16.F32.PACK_AB R4, R237, R236 ;  /* 0x000000eced04723e */ /* 0x008fe200000000ff */
[----:B------:R-:W-:Y:S01]  /*e6f0*/  IMAD.MOV.U32 R218, RZ, RZ, R243 ;  /* 0x000000ffffda7224 */ /* 0x000fe200078e00f3 */
[----:B------:R-:W-:Y:S02]  /*e700*/  F2FP.F16.F32.PACK_AB R6, R248, R239 ;  /* 0x000000eff806723e */ /* 0x000fe400000000ff */
[----:B--2---:R-:W-:Y:S02]  /*e710*/  F2FP.F16.F32.PACK_AB R5, R229, R228 ;  /* 0x000000e4e505723e */ /* 0x004fe400000000ff */
[----:B------:R-:W-:-:S02]  /*e720*/  F2FP.F16.F32.PACK_AB R7, R231, R235 ;  /* 0x000000ebe707723e */ /* 0x000fc400000000ff */
[----:B------:R-:W-:Y:S02]  /*e730*/  MOV R217, R242 ;  /* 0x000000f200d97202 */ /* 0x000fe40000000f00 */
[----:B------:R-:W-:Y:S02]  /*e740*/  MOV R214, R219 ;  /* 0x000000db00d67202 */ /* 0x000fe40000000f00 */
[----:B------:R-:W-:Y:S02]  /*e750*/  MOV R240, R245 ;  /* 0x000000f500f07202 */ /* 0x000fe40000000f00 */
[----:B------:R-:W-:Y:S02]  /*e760*/  MOV R242, R246 ;  /* 0x000000f600f27202 */ /* 0x000fe40000000f00 */
[----:B------:R-:W-:Y:S02]  /*e770*/  MOV R243, R247 ;  /* 0x000000f700f37202 */ /* 0x000fe40000000f00 */
[----:B------:R-:W-:-:S02]  /*e780*/  MOV R219, R244 ;  /* 0x000000f400db7202 */ /* 0x000fc40000000f00 */
[----:B------:R-:W-:Y:S01]  /*e790*/  HMMA.16816.F32 R244, R8, R12, R48 ;  /* 0x0000000c08f4723c */ /* 0x000fe20000001830 */
[----:B------:R-:W-:Y:S01]  /*e7a0*/  IMAD.MOV.U32 R51, RZ, RZ, R211 ;  /* 0x000000ffff337224 */ /* 0x000fe200078e00d3 */
[----:B------:R-:W-:Y:S01]  /*e7b0*/  MOV R50, R212 ;  /* 0x000000d400327202 */ /* 0x000fe20000000f00 */
[----:B------:R-:W-:Y:S01]  /*e7c0*/  IMAD.MOV.U32 R207, RZ, RZ, R241 ;  /* 0x000000ffffcf7224 */ /* 0x000fe200078e00f1 */
[----:B------:R-:W-:Y:S01]  /*e7d0*/  MOV R49, R213 ;  /* 0x000000d500317202 */ /* 0x000fe20000000f00 */
[----:B------:R-:W-:Y:S01]  /*e7e0*/  IMAD.MOV.U32 R213, RZ, RZ, R199 ;  /* 0x000000ffffd57224 */ /* 0x000fe200078e00c7 */
[----:B------:R-:W-:Y:S02]  /*e7f0*/  MOV R206, R240 ;  /* 0x000000f000ce7202 */ /* 0x000fe40000000f00 */
[----:B------:R-:W-:Y:S01]  /*e800*/  MOV R208, R242 ;  /* 0x000000f200d07202 */ /* 0x000fe20000000f00 */
[----:B------:R-:W-:Y:S01]  /*e810*/  HMMA.16816.F32 R192, R4, R14, R52 ;  /* 0x0000000e04c0723c */ /* 0x000fe20000001834 */
[----:B------:R-:W-:-:S02]  /*e820*/  MOV R209, R243 ;  /* 0x000000f300d17202 */ /* 0x000fc40000000f00 */
[----:B------:R-:W-:Y:S02]  /*e830*/  MOV R211, R197 ;  /* 0x000000c500d37202 */ /* 0x000fe40000000f00 */
[----:B------:R-:W-:-:S03]  /*e840*/  MOV R212, R198 ;  /* 0x000000c600d47202 */ /* 0x000fc60000000f00 */
[----:B------:R-:W-:Y:S08]  /*e850*/  HMMA.16816.F32 R196, R4, R12, R56 ;  /* 0x0000000c04c4723c */ /* 0x000ff00000001838 */
        /* <DEDUP_REMOVED lines=17> */
[----:B------:R-:W-:-:S07]  /*e970*/  MOV R3, R226 ;  /* 0x000000e200037202 */ /* 0x000fce0000000f00 */
[C---:B------:R-:W-:Y:S08]  /*e980*/  HMMA.16816.F32 R164, R4.reuse, R20, R164 ;  /* 0x0000001404a4723c */ /* 0x040ff000000018a4 */
[-C--:B------:R-:W-:Y:S08]  /*e990*/  HMMA.16816.F32 R52, R4, R22.reuse, R96 ;  /* 0x000000160434723c */ /* 0x080ff00000001860 */
[C---:B------:R-:W-:Y:S01]  /*e9a0*/  HMMA.16816.F32 R216, R8.reuse, R22, R92 ;  /* 0x0000001608d8723c */ /* 0x040fe2000000185c */
[----:B------:R-:W2:Y:S07]  /*e9b0*/  LDSM.16.MT88.4 R20, [R36+0xf000] ;  /* 0x00f000002414783b */ /* 0x000eae0000004200 */
[-C--:B-1----:R-:W-:Y:S08]  /*e9c0*/  HMMA.16816.F32 R224, R8, R12.reuse, R68 ;  /* 0x0000000c08e0723c */ /* 0x082ff00000001844 */
[C---:B------:R-:W-:Y:S08]  /*e9d0*/  HMMA.16816.F32 R64, R4.reuse, R12, R64 ;  /* 0x0000000c0440723c */ /* 0x040ff00000001840 */
[-C--:B------:R-:W-:Y:S08]  /*e9e0*/  HMMA.16816.F32 R60, R4, R14.reuse, R60 ;  /* 0x0000000e043c723c */ /* 0x080ff0000000183c */
[----:B------:R-:W-:Y:S01]  /*e9f0*/  HMMA.16816.F32 R212, R8, R14, R84 ;  /* 0x0000000e08d4723c */ /* 0x000fe20000001854 */
[----:B------:R-:W1:Y:S01]  /*ea00*/  LDSM.16.MT88.4 R12, [R37+0x3000] ;  /* 0x00300000250c783b */ /* 0x000e620000004200 */
[----:B------:R-:W-:-:S02]  /*ea10*/  MOV R59, R208 ;  /* 0x000000d0003b7202 */ /* 0x000fc40000000f00 */
[----:B------:R-:W-:Y:S02]  /*ea20*/  MOV R80, R209 ;  /* 0x000000d100507202 */ /* 0x000fe40000000f00 */
[----:B------:R-:W-:Y:S02]  /*ea30*/  MOV R121, R211 ;  /* 0x000000d300797202 */ /* 0x000fe40000000f00 */
[----:B------:R-:W-:Y:S08]  /*ea40*/  HMMA.16816.F32 R208, R8, R18, R72 ;  /* 0x0000001208d0723c */ /* 0x000ff00000001848 */
[C---:B--2---:R-:W-:Y:S08]  /*ea50*/  HMMA.16816.F32 R72, R4.reuse, R20, R104 ;  /* 0x000000140448723c */ /* 0x044ff00000001868 */
[----:B-1----:R-:W-:Y:S01]  /*ea60*/  HMMA.16816.F32 R104, R4, R12, R168 ;  /* 0x0000000c0468723c */ /* 0x002fe200000018a8 */
[----:B------:R-:W2:Y:S01]  /*ea70*/  LDL.LU R171, [R1+0x78] ;  /* 0x0000780001ab7983 */ /* 0x000ea20000300800 */
[----:B------:R-:W-:Y:S01]  /*ea80*/  MOV R99, R220 ;  /* 0x000000dc00637202 */ /* 0x000fe20000000f00 */
[----:B------:R-:W-:Y:S01]  /*ea90*/  IMAD.MOV.U32 R97, RZ, RZ, R222 ;  /* 0x000000ffff617224 */ /* 0x000fe200078e00de */
[----:B------:R-:W-:Y:S01]  /*eaa0*/  MOV R98, R221 ;  /* 0x000000dd00627202 */ /* 0x000fe20000000f00 */
[----:B------:R-:W-:Y:S01]  /*eab0*/  IMAD.MOV.U32 R82, RZ, RZ, R186 ;  /* 0x000000ffff527224 */ /* 0x000fe200078e00ba */
[----:B------:R-:W-:-:S02]  /*eac0*/  MOV R96, R223 ;  /* 0x000000df00607202 */ /* 0x000fc40000000f00 */
[----:B------:R-:W-:Y:S01]  /*ead0*/  MOV R83, R185 ;  /* 0x000000b900537202 */ /* 0x000fe20000000f00 */
[----:B------:R-:W-:Y:S01]  /*eae0*/  HMMA.16816.F32 R220, R8, R16, R88 ;  /* 0x0000001008dc723c */ /* 0x000fe20000001858 */
[----:B------:R-:W-:-:S07]  /*eaf0*/  MOV R56, R187 ;  /* 0x000000bb00387202 */ /* 0x000fce0000000f00 */
[C---:B------:R-:W-:Y:S01]  /*eb00*/  HMMA.16816.F32 R184, R4.reuse, R18, R76 ;  /* 0x0000001204b8723c */ /* 0x040fe2000000184c */
[----:B------:R-:W1:Y:S01]  /*eb10*/  LDSM.16.MT88.4 R16, [R41+0xf000] ;  /* 0x00f000002910783b */ /* 0x000e620000004200 */
[----:B------:R-:W-:Y:S02]  /*eb20*/  MOV R57, R206 ;  /* 0x000000ce00397202 */ /* 0x000fe40000000f00 */
[----:B------:R-:W-:Y:S01]  /*eb30*/  MOV R206, R133 ;  /* 0x0000008500ce7202 */ /* 0x000fe20000000f00 */
[----:B------:R-:W-:Y:S01]  /*eb40*/  IMAD.MOV.U32 R133, RZ, RZ, R26 ;  /* 0x000000ffff857224 */ /* 0x000fe200078e001a */
[----:B------:R-:W-:Y:S02]  /*eb50*/  MOV R0, R27 ;  /* 0x0000001b00007202 */ /* 0x000fe40000000f00 */
[----:B------:R-:W3:Y:S01]  /*eb60*/  LDSM.16.MT88.4 R24, [R40+0x3000] ;  /* 0x003000002818783b */ /* 0x000ee20000004200 */
[C---:B------:R-:W-:Y:S08]  /*eb70*/  HMMA.16816.F32 R76, R4.reuse, R22, R108 ;  /* 0x00000016044c723c */ /* 0x040ff0000000186c */
[C---:B------:R-:W-:Y:S08]  /*eb80*/  HMMA.16816.F32 R108, R4.reuse, R14, R156 ;  /* 0x0000000e046c723c */ /* 0x040ff0000000189c */
[----:B-1----:R-:W-:Y:S01]  /*eb90*/  HMMA.16816.F32 R92, R4, R18, R136 ;  /* 0x00000012045c723c */ /* 0x002fe20000001888 */
[----:B------:R-:W-:Y:S01]  /*eba0*/  MOV R136, R120 ;  /* 0x0000007800887202 */ /* 0x000fe20000000f00 */
[----:B------:R-:W-:Y:S01]  /*ebb0*/  IMAD.MOV.U32 R137, RZ, RZ, R121 ;  /* 0x000000ffff897224 */ /* 0x000fe200078e0079 */
[----:B------:R-:W-:-:S02]  /*ebc0*/  MOV R138, R122 ;  /* 0x0000007a008a7202 */ /* 0x000fc40000000f00 */
[----:B------:R-:W-:Y:S01]  /*ebd0*/  MOV R139, R123 ;  /* 0x0000007b008b7202 */ /* 0x000fe20000000f00 */
[----:B------:R-:W-:Y:S02]  /*ebe0*/  IMAD.MOV.U32 R159, RZ, RZ, R136 ;  /* 0x000000ffff9f7224 */ /* 0x000fe400078e0088 */
[----:B------:R-:W-:Y:S01]  /*ebf0*/  HMMA.16816.F32 R88, R4, R16, R124 ;  /* 0x000000100458723c */ /* 0x000fe2000000187c */
[----:B------:R-:W-:Y:S01]  /*ec00*/  IMAD.MOV.U32 R126, RZ, RZ, R58 ;  /* 0x000000ffff7e7224 */ /* 0x000fe200078e003a */
[----:B------:R-:W-:Y:S01]  /*ec10*/  MOV R168, R137 ;  /* 0x0000008900a87202 */ /* 0x000fe20000000f00 */
[----:B------:R-:W-:Y:S01]  /*ec20*/  IMAD.MOV.U32 R170, RZ, RZ, R139 ;  /* 0x000000ffffaa7224 */ /* 0x000fe200078e008b */
[----:B------:R-:W-:Y:S01]  /*ec30*/  MOV R169, R138 ;  /* 0x0000008a00a97202 */ /* 0x000fe20000000f00 */
[----:B------:R-:W-:-:S03]  /*ec40*/  IMAD.MOV.U32 R136, RZ, RZ, R83 ;  /* 0x000000ffff887224 */ /* 0x000fc600078e0053 */
[----:B---3--:R-:W-:Y:S01]  /*ec50*/  HMMA.16816.F32 R120, R4, R24, R152 ;  /* 0x000000180478723c */ /* 0x008fe20000001898 */
[----:B------:R-:W-:Y:S01]  /*ec60*/  IMAD.MOV.U32 R158, RZ, RZ, R159 ;  /* 0x000000ffff9e7224 */ /* 0x000fe200078e009f */
[----:B------:R-:W-:Y:S02]  /*ec70*/  MOV R137, R97 ;  /* 0x0000006100897202 */ /* 0x000fe40000000f00 */
[----:B------:R-:W-:-:S04]  /*ec80*/  MOV R159, R168 ;  /* 0x000000a8009f7202 */ /* 0x000fc80000000f00 */
[----:B------:R-:W-:Y:S01]  /*ec90*/  HMMA.16816.F32 R44, R4, R26, R148 ;  /* 0x0000001a042c723c */ /* 0x000fe20000001894 */
[----:B------:R-:W-:Y:S01]  /*eca0*/  MOV R168, R169 ;  /* 0x000000a900a87202 */ /* 0x000fe20000000f00 */
[----:B------:R-:W-:Y:S01]  /*ecb0*/  IMAD.MOV.U32 R83, RZ, RZ, R98 ;  /* 0x000000ffff537224 */ /* 0x000fe200078e0062 */
[----:B------:R-:W-:Y:S01]  /*ecc0*/  MOV R138, R99 ;  /* 0x00000063008a7202 */ /* 0x000fe20000000f00 */
[----:B------:R-:W-:Y:S01]  /*ecd0*/  IMAD.MOV.U32 R139, RZ, RZ, R49 ;  /* 0x000000ffff8b7224 */ /* 0x000fe200078e0031 */
[----:B------:R-:W-:Y:S01]  /*ece0*/  MOV R98, R51 ;  /* 0x0000003300627202 */ /* 0x000fe20000000f00 */
[----:B------:R-:W-:Y:S02]  /*ecf0*/  IMAD.MOV.U32 R169, RZ, RZ, R170 ;  /* 0x000000ffffa97224 */ /* 0x000fe400078e00aa */
[----:B------:R-:W-:Y:S01]  /*ed00*/  IMAD.MOV.U32 R99, RZ, RZ, R2 ;  /* 0x000000ffff637224 */ /* 0x000fe200078e0002 */
[----:B------:R-:W-:Y:S02]  /*ed10*/  MOV R2, R205 ;  /* 0x000000cd00027202 */ /* 0x000fe40000000f00 */
[----:B------:R-:W-:-:S02]  /*ed20*/  MOV R205, R234 ;  /* 0x000000ea00cd7202 */ /* 0x000fc40000000f00 */
[----:B------:R-:W3:Y:S01]  /*ed30*/  LDL.LU R234, [R1+0xcc] ;  /* 0x0000cc0001ea7983 */ /* 0x000ee20000300800 */
[----:B--2---:R-:W-:Y:S01]  /*ed40*/  FFMA.FTZ R6, R171, R38, R251 ;  /* 0x00000026ab067223 */ /* 0x004fe200000100fb */
[----:B------:R-:W-:-:S04]  /*ed50*/  MOV R171, R126 ;  /* 0x0000007e00ab7202 */ /* 0x000fc80000000f00 */
        /* <DEDUP_REMOVED lines=8> */
[----:B------:R-:W2:Y:S01]  /*ede0*/  LDL.LU R2, [R1+0x30] ;  /* 0x0000300001027983 */ /* 0x000ea20000300800 */
[----:B------:R-:W-:Y:S01]  /*edf0*/  MOV R157, R159 ;  /* 0x0000009f009d7202 */ /* 0x000fe20000000f00 */
[----:B------:R-:W-:Y:S02]  /*ee00*/  IMAD.MOV.U32 R159, RZ, RZ, R169 ;  /* 0x000000ffff9f7224 */ /* 0x000fe400078e00a9 */
        /* <DEDUP_REMOVED lines=10> */
[----:B------:R-:W-:-:S02]  /*eeb0*/  MOV R136, R138 ;  /* 0x0000008a00887202 */ /* 0x000fc40000000f00 */
[----:B------:R-:W-:Y:S02]  /*eec0*/  MOV R138, R99 ;  /* 0x00000063008a7202 */ /* 0x000fe40000000f00 */
[----:B------:R-:W-:Y:S01]  /*eed0*/  MOV R124, R56 ;  /* 0x00000038007c7202 */ /* 0x000fe20000000f00 */
[----:B-1----:R-:W-:Y:S01]  /*eee0*/  FFMA.FTZ R0, R156, UR4, -R32 ;  /* 0x000000049c007c23 */ /* 0x002fe20008010820 */
        /* <DEDUP_REMOVED lines=14> */
[----:B------:R-:W-:-:S02]  /*efd0*/  MOV R99, R205 ;  /* 0x000000cd00637202 */ /* 0x000fc40000000f00 */
[----:B------:R-:W4:Y:S01]  /*efe0*/  LDL.LU R205, [R1+0x98] ;  /* 0x0000980001cd7983 */ /* 0x000f220000300800 */
[----:B--2---:R-:W-:-:S04]  /*eff0*/  FFMA.FTZ R2, R2, UR4, -R32 ;  /* 0x0000000402027c23 */ /* 0x004fc80008010820 */
[----:B------:R1:W2:Y:S02]  /*f000*/  MUFU.EX2 R134, R2 ;  /* 0x0000000200867308 */ /* 0x0002a40000000800 */
[----:B-1----:R-:W-:Y:S01]  /*f010*/  FFMA.FTZ R2, R156, UR4, -R32 ;  /* 0x000000049c027c23 */ /* 0x002fe20008010820 */
        /* <DEDUP_REMOVED lines=14> */
[----:B------:R1:W-:Y:S02]  /*f100*/  MUFU.EX2 R135, R0 ;  /* 0x0000000000877308 */ /* 0x0003e40000000800 */
[----:B-1----:R-:W-:Y:S01]  /*f110*/  FFMA.FTZ R0, R156, UR4, -R33 ;  /* 0x000000049c007c23 */ /* 0x002fe20008010821 */
        /* <DEDUP_REMOVED lines=22> */
[----:B------:R-:W2:Y:S01]  /*f280*/  LDL.LU R206, [R1+0x94] ;  /* 0x0000940001ce7983 */ /* 0x000ea20000300800 */
        /* <DEDUP_REMOVED lines=9> */
[----:B------:R-:W4:Y:S01]  /*f320*/  LDL.LU R238, [R1+0xc8] ;  /* 0x0000c80001ee7983 */ /* 0x000f220000300800 */
[----:B------:R-:W-:-:S03]  /*f330*/  MOV R125, R30 ;  /* 0x0000001e007d7202 */ /* 0x000fc60000000f00 */
[----:B------:R-:W2:Y:S01]  /*f340*/  LDL.LU R30, [R1+0xc4] ;  /* 0x0000c400011e7983 */ /* 0x000ea20000300800 */
[----:B------:R1:W-:Y:S01]  /*f350*/  MUFU.EX2 R38, R0 ;  /* 0x0000000000267308 */ /* 0x0003e20000000800 */
[----:B------:R-:W-:Y:S01]  /*f360*/  MOV R127, R59 ;  /* 0x0000003b007f7202 */ /* 0x000fe20000000f00 */
[----:B------:R-:W-:Y:S01]  /*f370*/  HMMA.16816.F32 R68, R8, R20, R188 ;  /* 0x000000140844723c */ /* 0x000fe200000018bc */
[----:B------:R-:W-:Y:S01]  /*f380*/  MOV R152, R157 ;  /* 0x0000009d00987202 */ /* 0x000fe20000000f00 */
[----:B------:R-:W-:-:S06]  /*f390*/  IMAD.MOV.U32 R153, RZ, RZ, R158 ;  /* 0x000000ffff997224 */ /* 0x000fcc00078e009e */
[----:B------:R-:W-:Y:S01]  /*f3a0*/  HMMA.16816.F32 R56, R8, R22, R176 ;  /* 0x000000160838723c */ /* 0x000fe200000018b0 */
[----:B-1----:R-:W-:Y:S01]  /*f3b0*/  FFMA.FTZ R0, R155, UR4, -R33 ;  /* 0x000000049b007c23 */ /* 0x002fe20008010821 */
[----:B------:R-:W-:-:S06]  /*f3c0*/  MOV R155, R168 ;  /* 0x000000a8009b7202 */ /* 0x000fcc0000000f00 */
[----:B------:R-:W-:Y:S01]  /*f3d0*/  HMMA.16816.F32 R84, R8, R16, R144 ;  /* 0x000000100854723c */ /* 0x000fe20000001890 */
[----:B------:R1:W-:Y:S01]  /*f3e0*/  MUFU.EX2 R16, R0 ;  /* 0x0000000000107308 */ /* 0x0003e20000000800 */
[----:B------:R-:W-:Y:S01]  /*f3f0*/  MOV R157, R170 ;  /* 0x000000aa009d7202 */ /* 0x000fe20000000f00 */
[----:B------:R-:W-:-:S05]  /*f400*/  FFMA.FTZ R3, R3, UR4, -R33 ;  /* 0x0000000403037c23 */ /* 0x000fca0008010821 */
[----:B------:R-:W-:Y:S01]  /*f410*/  HMMA.16816.F32 R116, R8, R24, R116 ;  /* 0x000000180874723c */ /* 0x000fe20000001874 */
[----:B------:R-:W-:Y:S02]  /*f420*/  MOV R158, R171 ;  /* 0x000000ab009e7202 */ /* 0x000fe40000000f00 */
[----:B------:R-:W-:-:S05]  /*f430*/  MOV R97, R50 ;  /* 0x0000003200617202 */ /* 0x000fca0000000f00 */
[C---:B------:R-:W-:Y:S01]  /*f440*/  HMMA.16816.F32 R100, R8.reuse, R12, R100 ;  /* 0x0000000c0864723c */ /* 0x040fe20000001864 */
[----:B-1----:R-:W-:Y:S01]  /*f450*/  FFMA.FTZ R0, R152, UR4, -R34 ;  /* 0x0000000498007c23 */ /* 0x002fe20008010822 */
[----:B------:R-:W-:Y:S01]  /*f460*/  MOV R152, R153 ;  /* 0x0000009900987202 */ /* 0x000fe20000000f00 */
[----:B---3--:R-:W-:Y:S01]  /*f470*/  FADD.FTZ R4, R234, R42 ;  /* 0x0000002aea047221 */ /* 0x008fe20000010000 */
[----:B------:R-:W-:Y:S01]  /*f480*/  MOV R126, R82 ;  /* 0x00000052007e7202 */ /* 0x000fe20000000f00 */
[----:B------:R-:W-:Y:S03]  /*f490*/  LDSM.16.MT88.4 R188, [R37+0x1800] ;  /* 0x0018000025bc783b */ /* 0x000fe60000004200 */
[----:B------:R-:W-:Y:S01]  /*f4a0*/  HMMA.16816.F32 R20, R8, R18, R140 ;  /* 0x000000120814723c */ /* 0x000fe2000000188c */
[----:B------:R1:W-:Y:S01]  /*f4b0*/  MUFU.EX2 R18, R2 ;  /* 0x0000000200127308 */ /* 0x0003e20000000800 */
[----:B------:R-:W-:Y:S01]  /*f4c0*/  IMAD.MOV.U32 R153, RZ, RZ, R154 ;  /* 0x000000ffff997224 */ /* 0x000fe200078e009a */
[----:B------:R-:W-:-:S02]  /*f4d0*/  MOV R154, R155 ;  /* 0x0000009b009a7202 */ /* 0x000fc40000000f00 */
[----:B------:R-:W-:Y:S01]  /*f4e0*/  MOV R168, R137 ;  /* 0x0000008900a87202 */ /* 0x000fe20000000f00 */
[----:B------:R-:W-:Y:S02]  /*f4f0*/  IMAD.MOV.U32 R170, RZ, RZ, R139 ;  /* 0x000000ffffaa7224 */ /* 0x000fe400078e008b */
[----:B-1----:R-:W-:Y:S01]  /*f500*/  FFMA.FTZ R2, R156, UR4, -R33 ;  /* 0x000000049c027c23 */ /* 0x002fe20008010821 */
[----:B------:R-:W-:Y:S01]  /*f510*/  IMAD.MOV.U32 R156, RZ, RZ, R169 ;  /* 0x000000ffff9c7224 */ /* 0x000fe200078e00a9 */
[----:B------:R-:W-:Y:S02]  /*f520*/  MOV R169, R138 ;  /* 0x0000008a00a97202 */ /* 0x000fe40000000f00 */
[----:B------:R1:W-:Y:S02]  /*f530*/  MUFU.EX2 R17, R2 ;  /* 0x0000000200117308 */ /* 0x0003e40000000800 */
[----:B------:R-:W-:Y:S01]  /*f540*/  MOV R155, R156 ;  /* 0x0000009c009b7202 */ /* 0x000fe20000000f00 */
[----:B------:R-:W-:Y:S01]  /*f550*/  IMAD.MOV.U32 R156, RZ, RZ, R157 ;  /* 0x000000ffff9c7224 */ /* 0x000fe200078e009d */
[----:B------:R-:W-:-:S02]  /*f560*/  MOV R171, R124 ;  /* 0x0000007c00ab7202 */ /* 0x000fc40000000f00 */
[----:B------:R-:W-:Y:S01]  /*f570*/  MOV R157, R158 ;  /* 0x0000009e009d7202 */ /* 0x000fe20000000f00 */
[----:B------:R-:W-:Y:S01]  /*f580*/  IMAD.MOV.U32 R137, RZ, RZ, R173 ;  /* 0x000000ffff897224 */ /* 0x000fe200078e00ad */
[----:B------:R-:W-:Y:S01]  /*f590*/  MOV R158, R159 ;  /* 0x0000009f009e7202 */ /* 0x000fe20000000f00 */
[----:B------:R-:W-:Y:S02]  /*f5a0*/  IMAD.MOV.U32 R159, RZ, RZ, R168 ;  /* 0x000000ffff9f7224 */ /* 0x000fe400078e00a8 */
[----:B-1----:R-:W-:Y:S01]  /*f5b0*/  FFMA.FTZ R2, R152, UR4, -R34 ;  /* 0x0000000498027c23 */ /* 0x002fe20008010822 */
[----:B------:R-:W-:Y:S01]  /*f5c0*/  IMAD.MOV.U32 R152, RZ, RZ, R153 ;  /* 0x000000ffff987224 */ /* 0x000fe200078e0099 */
[----:B------:R-:W-:Y:S02]  /*f5d0*/  MOV R153, R154 ;  /* 0x0000009a00997202 */ /* 0x000fe40000000f00 */
[----:B------:R-:W-:Y:S01]  /*f5e0*/  MOV R154, R155 ;  /* 0x0000009b009a7202 */ /* 0x000fe20000000f00 */
[----:B------:R-:W-:Y:S01]  /*f5f0*/  IMAD.MOV.U32 R155, RZ, RZ, R156 ;  /* 0x000000ffff9b7224 */ /* 0x000fe200078e009c */
[----:B------:R-:W-:Y:S01]  /*f600*/  MOV R138, R172 ;  /* 0x000000ac008a7202 */ /* 0x000fe20000000f00 */
[----:B------:R1:W-:Y:S01]  /*f610*/  MUFU.EX2 R25, R0 ;  /* 0x0000000000197308 */ /* 0x0003e20000000800 */
        /* <DEDUP_REMOVED lines=9> */
[----:B------:R3:W4:Y:S01]  /*f6b0*/  MUFU.EX2 R32, R3 ;  /* 0x0000000300207308 */ /* 0x0007220000000800 */
[----:B-1----:R-:W-:Y:S01]  /*f6c0*/  FFMA.FTZ R0, R152, UR4, -R34 ;  /* 0x0000000498007c23 */ /* 0x002fe20008010822 */
[----:B------:R-:W-:Y:S01]  /*f6d0*/  MOV R152, R153 ;  /* 0x0000009900987202 */ /* 0x000fe20000000f00 */
[----:B------:R-:W-:Y:S01]  /*f6e0*/  IMAD.MOV.U32 R153, RZ, RZ, R154 ;  /* 0x000000ffff997224 */ /* 0x000fe200078e009a */
[----:B------:R-:W-:Y:S01]  /*f6f0*/  MOV R136, R137 ;  /* 0x0000008900887202 */ /* 0x000fe20000000f00 */
[----:B------:R-:W-:Y:S01]  /*f700*/  IMAD.MOV.U32 R137, RZ, RZ, R138 ;  /* 0x000000ffff897224 */ /* 0x000fe200078e008a */
[----:B------:R-:W-:Y:S01]  /*f710*/  MOV R159, R168 ;  /* 0x000000a8009f7202 */ /* 0x000fe20000000f00 */
[----:B------:R1:W4:Y:S01]  /*f720*/  MUFU.EX2 R13, R2 ;  /* 0x00000002000d7308 */ /* 0x0003220000000800 */
[----:B------:R-:W-:Y:S01]  /*f730*/  MOV R168, R169 ;  /* 0x000000a900a87202 */ /* 0x000fe20000000f00 */
[----:B------:R-:W-:Y:S01]  /*f740*/  IMAD.MOV.U32 R169, RZ, RZ, R170 ;  /* 0x000000ffffa97224 */ /* 0x000fe200078e00aa */
[----:B------:R-:W-:Y:S01]  /*f750*/  MOV R154, R155 ;  /* 0x0000009b009a7202 */ /* 0x000fe20000000f00 */
[----:B------:R-:W4:Y:S01]  /*f760*/  LDSM.16.MT88.4 R172, [R41+0xd800] ;  /* 0x00d8000029ac783b */ /* 0x000f220000004200 */
[----:B------:R-:W-:Y:S01]  /*f770*/  MOV R138, R139 ;  /* 0x0000008b008a7202 */ /* 0x000fe20000000f00 */
[----:B---3--:R-:W-:Y:S01]  /*f780*/  FFMA.FTZ R3, R152, UR4, -R34 ;  /* 0x0000000498037c23 */ /* 0x008fe20008010822 */
        /* <DEDUP_REMOVED lines=20> */
[----:B-1----:R-:W-:Y:S01]  /*f8d0*/  FFMA.FTZ R2, R152, UR4, -R35 ;  /* 0x0000000498027c23 */ /* 0x002fe20008010823 */
        /* <DEDUP_REMOVED lines=9> */
[----:B------:R1:W5:Y:S01]  /*f970*/  LDL.LU R31, [R1+0xc0] ;  /* 0x0000c000011f7983 */ /* 0x0003620000300800 */
        /* <DEDUP_REMOVED lines=11> */
[----:B------:R-:W-:Y:S01]  /*fa30*/  HMMA.16816.F32 R48, R8, R14, R112 ;  /* 0x0000000e0830723c */ /* 0x000fe20000001870 */
[----:B------:R-:W-:Y:S01]  /*fa40*/  MOV R154, R155 ;  /* 0x0000009b009a7202 */ /* 0x000fe20000000f00 */
[----:B------:R-:W-:Y:S01]  /*fa50*/  IMAD.MOV.U32 R155, RZ, RZ, R156 ;  /* 0x000000ffff9b7224 */ /* 0x000fe200078e009c */
[----:B------:R-:W-:Y:S01]  /*fa60*/  MOV R80, R81 ;  /* 0x0000005100507202 */ /* 0x000fe20000000f00 */
[----:B------:R-:W-:Y:S01]  /*fa70*/  IMAD.MOV.U32 R81, RZ, RZ, R82 ;  /* 0x000000ffff517224 */ /* 0x000fe200078e0052 */
[----:B------:R-:W-:Y:S01]  /*fa80*/  MOV R138, R139 ;  /* 0x0000008b008a7202 */ /* 0x000fe20000000f00 */
[----:B------:R3:W-:Y:S01]  /*fa90*/  MUFU.EX2 R14, R0 ;  /* 0x00000000000e7308 */ /* 0x0007e20000000800 */
[----:B------:R-:W-:-:S03]  /*faa0*/  MOV R168, R169 ;  /* 0x000000a900a87202 */ /* 0x000fc60000000f00 */
[----:B------:R-:W-:Y:S01]  /*fab0*/  MUFU.EX2 R24, R2 ;  /* 0x0000000200187308 */ /* 0x000fe20000000800 */
        /* <DEDUP_REMOVED lines=20> */
[----:B------:R-:W-:Y:S01]  /*fc00*/  HMMA.16816.F32 R8, R8, R26, R128 ;  /* 0x0000001a0808723c */ /* 0x000fe20000001880 */
[----:B------:R-:W-:Y:S01]  /*fc10*/  MOV R168, R169 ;  /* 0x000000a900a87202 */ /* 0x000fe20000000f00 */
[----:B------:R-:W-:Y:S01]  /*fc20*/  IMAD.MOV.U32 R169, RZ, RZ, R170 ;  /* 0x000000ffffa97224 */ /* 0x000fe200078e00aa */
[----:B------:R-:W-:Y:S01]  /*fc30*/  MOV R154, R155 ;  /* 0x0000009b009a7202 */ /* 0x000fe20000000f00 */
[----:B------:R-:W3:Y:S01]  /*fc40*/  LDSM.16.MT88.4 R112, [R37+0x3800] ;  /* 0x003800002570783b */ /* 0x000ee20000004200 */
[----:B------:R-:W-:Y:S02]  /*fc50*/  MOV R80, R81 ;  /* 0x0000005100507202 */ /* 0x000fe40000000f00 */
[----:B------:R-:W-:Y:S02]  /*fc60*/  MOV R138, R139 ;  /* 0x0000008b008a7202 */ /* 0x000fe40000000f00 */
[----:B------:R-:W-:Y:S01]  /*fc70*/  MOV R155, R156 ;  /* 0x0000009c009b7202 */ /* 0x000fe20000000f00 */
[----:B------:R-:W-:Y:S01]  /*fc80*/  IMAD.MOV.U32 R156, RZ, RZ, R157 ;  /* 0x000000ffff9c7224 */ /* 0x000fe200078e009d */
[----:B------:R-:W-:Y:S01]  /*fc90*/  MOV R139, R124 ;  /* 0x0000007c008b7202 */ /* 0x000fe20000000f00 */
[----:B------:R-:W-:Y:S01]  /*fca0*/  IMAD.MOV.U32 R124, RZ, RZ, R125 ;  /* 0x000000ffff7c7224 */ /* 0x000fe200078e007d */
[----:B------:R-:W-:Y:S01]  /*fcb0*/  MOV R170, R171 ;  /* 0x000000ab00aa7202 */ /* 0x000fe20000000f00 */
[----:B-1----:R-:W-:Y:S01]  /*fcc0*/  FFMA.FTZ R3, R152, UR4, -R35 ;  /* 0x0000000498037c23 */ /* 0x002fe20008010823 */
        /* <DEDUP_REMOVED lines=40> */
[----:B------:R-:W-:Y:S02]  /*ff50*/  IMAD.MOV.U32 R124, RZ, RZ, R125 ;  /* 0x000000ffff7c7224 */ /* 0x000fe400078e007d */
[----:B------:R-:W-:Y:S01]  /*ff60*/  FFMA.FTZ R2, R152, UR4, -R35 ;  /* 0x0000000498027c23 */ /* 0x000fe20008010823 */
[----:B--2---:R-:W-:-:S02]  /*ff70*/  MOV R82, R30 ;  /* 0x0000001e00527202 */ /* 0x004fc40000000f00 */
[----:B------:R1:W5:Y:S02]  /*ff80*/  LDL.LU R30, [R1+0xbc] ;  /* 0x0000bc00011e7983 */ /* 0x0003640000300800 */
[----:B------:R-:W-:Y:S01]  /*ff90*/  MOV R81, R82 ;  /* 0x0000005200517202 */ /* 0x000fe20000000f00 */
[----:B------:R-:W-:Y:S01]  /*ffa0*/  IMAD.MOV.U32 R82, RZ, RZ, R83 ;  /* 0x000000ffff527224 */ /* 0x000fe200078e0053 */
[----:B------:R-:W-:Y:S02]  /*ffb0*/  MOV R83, R29 ;  /* 0x0000001d00537202 */ /* 0x000fe40000000f00 */
[----:B------:R-:W-:Y:S01]  /*ffc0*/  MOV R80, R81 ;  /* 0x0000005100507202 */ /* 0x000fe20000000f00 */
[----:B------:R1:W5:Y:S01]  /*ffd0*/  LDL.LU R29, [R1+0xb8] ;  /* 0x0000b800011d7983 */ /* 0x0003620000300800 */
[----:B------:R-:W-:Y:S01]  /*ffe0*/  MOV R81, R82 ;  /* 0x0000005200517202 */ /* 0x000fe20000000f00 */
[----:B------:R-:W-:Y:S01]  /*fff0*/  IMAD.MOV.U32 R82, RZ, RZ, R83 ;  /* 0x000000ffff527224 */ /* 0x000fe200078e0053 */
[----:B------:R-:W-:-:S02]  /*10000*/  MOV R83, R96 ;  /* 0x0000006000537202 */ /* 0x000fc40000000f00 */
[----:B------:R-:W-:Y:S02]  /*10010*/  MOV R96, R28 ;  /* 0x0000001c00607202 */ /* 0x000fe40000000f00 */
[----:B------:R-:W-:Y:S01]  /*10020*/  MOV R127, R80 ;  /* 0x00000050007f7202 */ /* 0x000fe20000000f00 */
[----:B------:R1:W5:Y:S01]  /*10030*/  LDL.LU R28, [R1+0xb4] ;  /* 0x0000b400011c7983 */ /* 0x0003620000300800 */
[----:B------:R-:W-:Y:S01]  /*10040*/  MOV R80, R81 ;  /* 0x0000005100507202 */ /* 0x000fe20000000f00 */
[----:B------:R-:W-:Y:S01]  /*10050*/  IMAD.MOV.U32 R81, RZ, RZ, R82 ;  /* 0x000000ffff517224 */ /* 0x000fe200078e0052 */
[----:B------:R-:W-:Y:S02]  /*10060*/  MOV R82, R83 ;  /* 0x0000005300527202 */ /* 0x000fe40000000f00 */
[----:B------:R-:W-:Y:S01]  /*10070*/  MOV R83, R96 ;  /* 0x0000006000537202 */ /* 0x000fe20000000f00 */
[----:B------:R-:W-:Y:S01]  /*10080*/  IMAD.MOV.U32 R96, RZ, RZ, R97 ;  /* 0x000000ffff607224 */ /* 0x000fe200078e0061 */
[----:B------:R-:W-:Y:S01]  /*10090*/  MOV R126, R127 ;  /* 0x0000007f007e7202 */ /* 0x000fe20000000f00 */
[----:B------:R-:W-:Y:S01]  /*100a0*/  IMAD.MOV.U32 R127, RZ, RZ, R80 ;  /* 0x000000ffff7f7224 */ /* 0x000fe200078e0050 */
[----:B----4-:R-:W-:-:S02]  /*100b0*/  MOV R97, R238 ;  /* 0x000000ee00617202 */ /* 0x010fc40000000f00 */
        /* <DEDUP_REMOVED lines=16> */
[----:B------:R-:W-:Y:S01]  /*101c0*/  MOV R96, R97 ;  /* 0x0000006100607202 */ /* 0x000fe20000000f00 */
[----:B------:R-:W-:Y:S01]  /*101d0*/  IMAD.MOV.U32 R97, RZ, RZ, R98 ;  /* 0x000000ffff617224 */ /* 0x000fe200078e0062 */
[----:B------:R-:W-:Y:S02]  /*101e0*/  MOV R98, R99 ;  /* 0x0000006300627202 */ /* 0x000fe40000000f00 */
[----:B------:R-:W-:-:S02]  /*101f0*/  MOV R99, R232 ;  /* 0x000000e800637202 */ /* 0x000fc40000000f00 */
[----:B------:R1:W5:Y:S04]  /*10200*/  LDL.LU R232, [R1+0xa8] ;  /* 0x0000a80001e87983 */ /* 0x0003680000300800 */
[----:B------:R-:W2:Y:S01]  /*10210*/  LDL.LU R152, [R1+0x7c] ;  /* 0x00007c0001987983 */ /* 0x000ea20000300800 */
[----:B------:R-:W4:Y:S04]  /*10220*/  MUFU.EX2 R12, R0 ;  /* 0x00000000000c7308 */ /* 0x000f280000000800 */
[----:B------:R3:W-:Y:S01]  /*10230*/  MUFU.EX2 R7, R3 ;  /* 0x0000000300077308 */ /* 0x0007e20000000800 */
[----:B------:R-:W-:Y:S01]  /*10240*/  MOV R178, R206 ;  /* 0x000000ce00b27202 */ /* 0x000fe20000000f00 */
[----:B---3--:R-:W-:-:S02]  /*10250*/  FADD.FTZ R3, R153, R6 ;  /* 0x0000000699037221 */ /* 0x008fc40000010000 */
[----:B------:R3:W1:Y:S01]  /*10260*/  MUFU.EX2 R6, R2 ;  /* 0x0000000200067308 */ /* 0x0006620000000800 */
[----:B------:R-:W-:Y:S02]  /*10270*/  F2FP.F16.F32.PACK_AB R128, R134, R133 ;  /* 0x000000858680723e */ /* 0x000fe400000000ff */
[----:B------:R-:W-:Y:S02]  /*10280*/  F2FP.F16.F32.PACK_AB R129, R32, R38 ;  /* 0x000000262081723e */ /* 0x000fe400000000ff */
[----:B------:R-:W-:Y:S02]  /*10290*/  F2FP.F16.F32.PACK_AB R130, R18, R135 ;  /* 0x000000871282723e */ /* 0x000fe400000000ff */
[----:B------:R-:W-:Y:S01]  /*102a0*/  F2FP.F16.F32.PACK_AB R131, R17, R16 ;  /* 0x000000101183723e */ /* 0x000fe200000000ff */
[----:B------:R-:W1:Y:S06]  /*102b0*/  S2R R234, SR_TID.X ;  /* 0x0000000000ea7919 */ /* 0x000e6c0000002100 */
[C---:B------:R-:W-:Y:S08]  /*102c0*/  HMMA.16816.F32 R160, R128.reuse, R172, R160 ;  /* 0x000000ac80a0723c */ /* 0x040ff000000018a0 */
[----:B------:R-:W-:Y:S01]  /*102d0*/  HMMA.16816.F32 R100, R128, R112, R100 ;  /* 0x000000708064723c */ /* 0x000fe20000001864 */
[----:B--2---:R-:W-:Y:S01]  /*102e0*/  FFMA.FTZ R0, R152, R39, R230 ;  /* 0x0000002798007223 */ /* 0x004fe200000100e6 */
[----:B------:R-:W-:Y:S01]  /*102f0*/  IMAD.MOV.U32 R152, RZ, RZ, R154 ;  /* 0x000000ffff987224 */ /* 0x000fe200078e009a */
[----:B------:R-:W-:Y:S01]  /*10300*/  MOV R154, R155 ;  /* 0x0000009b009a7202 */ /* 0x000fe20000000f00 */
[----:B------:R2:W5:Y:S01]  /*10310*/  LDL.LU R230, [R1+0xa4] ;  /* 0x0000a40001e67983 */ /* 0x0005620000300800 */
        /* <DEDUP_REMOVED lines=26> */
[----:B------:R-:W-:Y:S01]  /*104c0*/  FADD.FTZ R19, R154, R0 ;  /* 0x000000009a137221 */ /* 0x000fe20000010000 */
[----:B---3--:R-:W-:Y:S01]  /*104d0*/  FADD.FTZ R2, R156, R4 ;  /* 0x000000049c027221 */ /* 0x008fe20000010000 */
[----:B------:R-:W-:Y:S01]  /*104e0*/  FADD.FTZ R0, R157, R3 ;  /* 0x000000039d007221 */ /* 0x000fe20000010000 */
[----:B------:R-:W-:-:S02]  /*104f0*/  MOV R251, R158 ;  /* 0x0000009e00fb7202 */ /* 0x000fc40000000f00 */
[----:B------:R-:W-:Y:S01]  /*10500*/  MOV R33, R159 ;  /* 0x0000009f00217202 */ /* 0x000fe20000000f00 */
[----:B------:R-:W-:Y:S01]  /*10510*/  IMAD.MOV.U32 R27, RZ, RZ, R171 ;  /* 0x000000ffff1b7224 */ /* 0x000fe200078e00ab */
[----:B------:R-:W-:Y:S01]  /*10520*/  MOV R179, R205 ;  /* 0x000000cd00b37202 */ /* 0x000fe20000000f00 */
[----:B------:R-:W3:Y:S04]  /*10530*/  LDSM.16.MT88.4 R156, [R36+0xd800] ;  /* 0x00d80000249c783b */ /* 0x000ee80000004200 */
[----:B------:R-:W2:Y:S01]  /*10540*/  LDSM.16.MT88.4 R204, [R40+0x1800] ;  /* 0x0018000028cc783b */ /* 0x000ea20000004200 */
        /* <DEDUP_REMOVED lines=9> */
[----:B------:R-:W-:Y:S01]  /*105e0*/  FADD.FTZ R5, R152, R43 ;  /* 0x0000002b98057221 */ /* 0x000fe20000010000 */
[----:B------:R-:W-:-:S02]  /*105f0*/  F2FP.F16.F32.PACK_AB R126, R15, R14 ;  /* 0x0000000e0f7e723e */ /* 0x000fc400000000ff */
[----:B------:R-:W-:Y:S02]  /*10600*/  MOV R35, R169 ;  /* 0x000000a900237202 */ /* 0x000fe40000000f00 */
[----:B------:R-:W-:Y:S01]  /*10610*/  MOV R39, R170 ;  /* 0x000000aa00277202 */ /* 0x000fe20000000f00 */
[----:B------:R-:W-:Y:S01]  /*10620*/  IMAD.MOV.U32 R149, RZ, RZ, R96 ;  /* 0x000000ffff957224 */ /* 0x000fe200078e0060 */
[----:B----4-:R-:W-:Y:S01]  /*10630*/  F2FP.F16.F32.PACK_AB R125, R12, R24 ;  /* 0x000000180c7d723e */ /* 0x010fe200000000ff */
[----:B------:R-:W-:Y:S01]  /*10640*/  IMAD.MOV.U32 R141, RZ, RZ, R81 ;  /* 0x000000ffff8d7224 */ /* 0x000fe200078e0051 */
[----:B-1----:R-:W-:Y:S01]  /*10650*/  F2FP.F16.F32.PACK_AB R127, R6, R7 ;  /* 0x00000007067f723e */ /* 0x002fe200000000ff */
[----:B------:R1:W5:Y:S01]  /*10660*/  LDL.LU R132, [R1+0xa0] ;  /* 0x0000a00001847983 */ /* 0x0003620000300800 */
[----:B------:R-:W-:Y:S02]  /*10670*/  MOV R142, R97 ;  /* 0x00000061008e7202 */ /* 0x000fe40000000f00 */
[----:B------:R-:W-:-:S02]  /*10680*/  MOV R143, R98 ;  /* 0x00000062008f7202 */ /* 0x000fc40000000f00 */
[----:B------:R-:W-:Y:S01]  /*10690*/  MOV R37, R171 ;  /* 0x000000ab00257202 */ /* 0x000fe20000000f00 */
[----:B------:R-:W-:Y:S01]  /*106a0*/  FADD.FTZ R5, R155, R5 ;  /* 0x000000059b057221 */ /* 0x000fe20000010000 */
[----:B------:R-:W-:Y:S01]  /*106b0*/  HMMA.16816.F32 R168, R124, R174, R52 ;  /* 0x000000ae7ca8723c */ /* 0x000fe20000001834 */
[----:B------:R-:W-:Y:S01]  /*106c0*/  MOV R54, R4 ;  /* 0x0000000400367202 */ /* 0x000fe20000000f00 */
[----:B------:R-:W-:Y:S01]  /*106d0*/  IMAD.MOV.U32 R55, RZ, RZ, R3 ;  /* 0x000000ffff377224 */ /* 0x000fe200078e0003 */
[----:B------:R-:W-:Y:S01]  /*106e0*/  MOV R4, R179 ;  /* 0x000000b300047202 */ /* 0x000fe20000000f00 */
[----:B------:R-:W-:Y:S01]  /*106f0*/  LDSM.16.MT88.4 R96, [R41+0xf800] ;  /* 0x00f800002960783b */ /* 0x000fe20000004200 */
[----:B------:R-:W-:-:S03]  /*10700*/  MOV R3, R148 ;  /* 0x0000009400037202 */ /* 0x000fc60000000f00 */
[C---:B---3--:R-:W-:Y:S01]  /*10710*/  HMMA.16816.F32 R144, R124.reuse, R156, R196 ;  /* 0x0000009c7c90723c */ /* 0x048fe200000018c4 */
[----:B------:R-:W-:Y:S01]  /*10720*/  FADD.FTZ R4, R4, R19 ;  /* 0x0000001304047221 */ /* 0x000fe20000010000 */
[----:B------:R-:W-:Y:S01]  /*10730*/  MOV R140, R80 ;  /* 0x00000050008c7202 */ /* 0x000fe20000000f00 */
[----:B------:R-:W-:Y:S01]  /*10740*/  IMAD.MOV.U32 R52, RZ, RZ, R141 ;  /* 0x000000ffff347224 */ /* 0x000fe200078e008d */
[----:B------:R-:W-:Y:S01]  /*10750*/  MOV R26, R136 ;  /* 0x00000088001a7202 */ /* 0x000fe20000000f00 */
[----:B------:R-:W-:Y:S03]  /*10760*/  LDSM.16.MT88.4 R40, [R40+0x3800] ;  /* 0x003800002828783b */ /* 0x000fe60000004200 */
[----:B--2---:R-:W-:Y:S01]  /*10770*/  HMMA.16816.F32 R196, R124, R204, R64 ;  /* 0x000000cc7cc4723c */ /* 0x004fe20000001840 */
[----:B------:R-:W-:Y:S01]  /*10780*/  MOV R67, R142 ;  /* 0x0000008e00437202 */ /* 0x000fe20000000f00 */
[----:B------:R-:W-:Y:S01]  /*10790*/  IMAD.MOV.U32 R64, RZ, RZ, R203 ;  /* 0x000000ffff407224 */ /* 0x000fe200078e00cb */
[----:B------:R-:W-:Y:S01]  /*107a0*/  MOV R66, R143 ;  /* 0x0000008f00427202 */ /* 0x000fe20000000f00 */
[----:B------:R-:W-:Y:S01]  /*107b0*/  IMAD.MOV.U32 R143, RZ, RZ, R201 ;  /* 0x000000ffff8f7224 */ /* 0x000fe200078e00c9 */
[----:B------:R-:W-:-:S02]  /*107c0*/  MOV R142, R200 ;  /* 0x000000c8008e7202 */ /* 0x000fc40000000f00 */
[----:B------:R-:W-:Y:S02]  /*107d0*/  MOV R65, R202 ;  /* 0x000000ca00417202 */ /* 0x000fe40000000f00 */
[----:B------:R-:W-:Y:S01]  /*107e0*/  HMMA.16816.F32 R200, R124, R206, R60 ;  /* 0x000000ce7cc8723c */ /* 0x000fe2000000183c */
[----:B------:R-:W-:Y:S01]  /*107f0*/  IMAD.MOV.U32 R60, RZ, RZ, R149 ;  /* 0x000000ffff3c7224 */ /* 0x000fe200078e0095 */
[----:B------:R-:W-:Y:S01]  /*10800*/  MOV R61, R151 ;  /* 0x00000097003d7202 */ /* 0x000fe20000000f00 */
[----:B------:R-:W-:Y:S01]  /*10810*/  IMAD.MOV.U32 R62, RZ, RZ, R178 ;  /* 0x000000ffff3e7224 */ /* 0x000fe200078e00b2 */
[----:B------:R-:W-:Y:S01]  /*10820*/  MOV R63, R176 ;  /* 0x000000b0003f7202 */ /* 0x000fe20000000f00 */
[----:B------:R-:W-:Y:S01]  /*10830*/  FADD.FTZ R3, R3, R5 ;  /* 0x0000000503037221 */ /* 0x000fe20000010000 */
[----:B------:R-:W-:Y:S01]  /*10840*/  FADD.FTZ R2, R60, R2 ;  /* 0x000000023c027221 */ /* 0x000fe20000010000 */
[----:B------:R-:W-:Y:S01]  /*10850*/  FADD.FTZ R0, R61, R0 ;  /* 0x000000003d007221 */ /* 0x000fe20000010000 */
        /* <DEDUP_REMOVED lines=17> */
[----:B------:R-:W2:Y:S01]  /*10970*/  LDSM.16.MT88.4 R80, [R36+0xf800] ;  /* 0x00f800002450783b */ /* 0x000ea20000004200 */
[----:B------:R-:W-:Y:S01]  /*10980*/  FADD.FTZ R3, R35, R3 ;  /* 0x0000000323037221 */ /* 0x000fe20000010000 */
[----:B------:R-:W-:Y:S01]  /*10990*/  FADD.FTZ R2, R34, R2 ;  /* 0x0000000222027221 */ /* 0x000fe20000010000 */
[----:B------:R-:W-:Y:S01]  /*109a0*/  MOV R140, R150 ;  /* 0x00000096008c7202 */ /* 0x000fe20000000f00 */
        /* <DEDUP_REMOVED lines=42> */
[C---:B--2---:R-:W-:Y:S08]  /*10c50*/  HMMA.16816.F32 R72, R124.reuse, R80, R72 ;  /* 0x000000507c48723c */ /* 0x044ff00000001848 */
        /* <DEDUP_REMOVED lines=21> */
[----:B------:R-:W-:Y:S01]  /*10db0*/  IMAD.MOV.U32 R134, RZ, RZ, R136 ;  /* 0x000000ffff867224 */ /* 0x000fe200078e0088 */
[----:B------:R-:W-:-:S02]  /*10dc0*/  MOV R135, R138 ;  /* 0x0000008a00877202 */ /* 0x000fc40000000f00 */
[----:B------:R-:W-:Y:S01]  /*10dd0*/  MOV R136, R139 ;  /* 0x0000008b00887202 */ /* 0x000fe20000000f00 */
[----:B-1----:R-:W-:-:S15]  /*10de0*/  BRA.U !UP1, `(.L_x_347) ;  /* 0x0000006d09707547 */ /* 0x002fde000b800000 */
[----:B------:R-:W2:Y:S04]  /*10df0*/  LDL R143, [R1+0x5c] ;  /* 0x00005c00018f7983 */ /* 0x000ea80000100800 */
[----:B------:R-:W3:Y:S04]  /*10e00*/  LDL R139, [R1+0x58] ;  /* 0x00005800018b7983 */ /* 0x000ee80000100800 */
        /* <DEDUP_REMOVED lines=8> */
[----:B------:R-:W-:Y:S01]  /*10e90*/  MOV R2, UR14 ;  /* 0x0000000e00027c02 */ /* 0x000fe20008000f00 */
[----:B------:R-:W-:Y:S02]  /*10ea0*/  UIADD3 UR13, UPT, UPT, UR15, UR13, URZ ;  /* 0x0000000d0f0d7290 */ /* 0x000fe4000fffe0ff */
[----:B------:R-:W-:-:S02]  /*10eb0*/  ULEA.HI.X UR4, UR14, UR7, UR4, 0x6, UP0 ;  /* 0x000000070e047291 */ /* 0x000fc400080f3404 */
[----:B------:R-:W-:Y:S01]  /*10ec0*/  ULEA UR14, UP0, UR8, UR6, 0x5 ;  /* 0x00000006080e7291 */ /* 0x000fe2000f8028ff */
[----:B------:R-:W-:-:S03]  /*10ed0*/  IMAD.U32 R11, RZ, RZ, UR6 ;  /* 0x00000006ff0b7e24 */ /* 0x000fc6000f8e00ff */
[----:B------:R-:W-:Y:S02]  /*10ee0*/  ULEA.HI.X UR8, UR8, UR4, UR9, 0x5, UP0 ;  /* 0x0000000408087291 */ /* 0x000fe400080f2c09 */
[----:B------:R-:W-:Y:S01]  /*10ef0*/  UIADD3 UR12, UP0, UPT, UR6, UR12, URZ ;  /* 0x0000000c060c7290 */ /* 0x000fe2000ff1e0ff */
[----:B------:R-:W-:Y:S01]  /*10f00*/  MOV R0, UR13 ;  /* 0x0000000d00007c02 */ /* 0x000fe20008000f00 */
[----:B------:R-:W-:Y:S02]  /*10f10*/  IMAD.U32 R3, RZ, RZ, UR15 ;  /* 0x0000000fff037e24 */ /* 0x000fe4000f8e00ff */
[----:B------:R-:W-:Y:S01]  /*10f20*/  UIADD3.X UR7, UPT, UPT, UR4, UR7, URZ, UP0, !UPT ;  /* 0x0000000704077290 */ /* 0x000fe200087fe4ff */
[----:B-----5:R-:W-:Y:S01]  /*10f30*/  IMAD.SHL.U32 R233, R234, 0x20, RZ ;  /* 0x00000020eae97824 */ /* 0x020fe200078e00ff */
[----:B------:R-:W-:Y:S01]  /*10f40*/  MOV R3, UR4 ;  /* 0x0000000400037c02 */ /* 0x000fe20008000f00 */
[----:B------:R-:W-:Y:S01]  /*10f50*/  IMAD.U32 R9, RZ, RZ, UR12 ;  /* 0x0000000cff097e24 */ /* 0x000fe2000f8e00ff */
[----:B------:R-:W-:Y:S01]  /*10f60*/  SHF.R.U32.HI R232, RZ, 0x1, R234 ;  /* 0x00000001ffe87819 */ /* 0x000fe200000116ea */
[----:B------:R-:W1:Y:S01]  /*10f70*/  LDCU UR4, c[0x0][0x50c] ;  /* 0x0000a180ff0477ac */ /* 0x000e620008000800 */
[----:B------:R-:W-:Y:S01]  /*10f80*/  IMAD.U32 R7, RZ, RZ, UR7 ;  /* 0x00000007ff077e24 */ /* 0x000fe2000f8e00ff */
[----:B------:R-:W-:-:S02]  /*10f90*/  LOP3.LUT R233, R233, 0x7c00, RZ, 0xc0, !PT ;  /* 0x00007c00e9e97812 */ /* 0x000fc400078ec0ff */
[----:B------:R-:W-:Y:S02]  /*10fa0*/  SHF.L.U32 R142, R234, 0x6, RZ ;  /* 0x00000006ea8e7819 */ /* 0x000fe400000006ff */
[----:B------:R-:W-:Y:S02]  /*10fb0*/  MOV R10, UR14 ;  /* 0x0000000e000a7c02 */ /* 0x000fe40008000f00 */
[----:B------:R-:W-:Y:S02]  /*10fc0*/  LOP3.LUT R16, R232, 0x8, RZ, 0xc0, !PT ;  /* 0x00000008e8107812 */ /* 0x000fe400078ec0ff */
[----:B------:R-:W-:Y:S01]  /*10fd0*/  MOV R12, UR8 ;  /* 0x00000008000c7c02 */ /* 0x000fe20008000f00 */
        /* <DEDUP_REMOVED lines=53> */
[----:B--2---:R-:W2:Y:S01]  /*11330*/  LDSM.16.M88.4 R8, [R16+0x2000] ;  /* 0x002000001008783b */ /* 0x004ea20000000200 */
[----:B------:R-:W-:Y:S01]  /*11340*/  IMAD.MOV.U32 R3, RZ, RZ, 0x20 ;  /* 0x00000020ff037424 */ /* 0x000fe200078e00ff */
[----:B------:R-:W-:-:S02]  /*11350*/  IADD3 R0, PT, PT, R132, UR5, RZ ;  /* 0x0000000584007c10 */ /* 0x000fc4000fffe0ff */
[----:B------:R-:W4:Y:S02]  /*11360*/  LDSM.16.M88.4 R32, [R132+UR5+0x9000] ;  /* 0x009000058420783b */ /* 0x000f240008000200 */
[----:B------:R-:W-:Y:S02]  /*11370*/  SEL R3, R3, 0xffffffe0, !P6 ;  /* 0xffffffe003037807 */ /* 0x000fe40007000000 */
[----:B------:R-:W-:Y:S02]  /*11380*/  LDSM.16.M88.4 R44, [R132+UR5+0x8000] ;  /* 0x00800005842c783b */ /* 0x000fe40008000200 */
[----:B------:R-:W-:Y:S01]  /*11390*/  IADD3 R19, PT, PT, R3, R16, RZ ;  /* 0x0000001003137210 */ /* 0x000fe20007ffe0ff */
[----:B------:R-:W-:Y:S01]  /*113a0*/  IMAD.IADD R2, R0, 0x1, R3 ;  /* 0x0000000100027824 */ /* 0x000fe200078e0203 */
[----:B------:R-:W-:Y:S04]  /*113b0*/  LDSM.16.M88.4 R24, [R132+UR5+0x9800] ;  /* 0x009800058418783b */ /* 0x000fe80008000200 */
[----:B---3--:R-:W-:Y:S04]  /*113c0*/  LDSM.16.M88.4 R4, [R19+0x2000] ;  /* 0x002000001304783b */ /* 0x008fe80000000200 */
[----:B------:R-:W3:Y:S04]  /*113d0*/  LDSM.16.M88.4 R56, [R2+0x8800] ;  /* 0x008800000238783b */ /* 0x000ee80000000200 */
[----:B------:R-:W1:Y:S04]  /*113e0*/  LDSM.16.M88.4 R52, [R2+0x9000] ;  /* 0x009000000234783b */ /* 0x000e680000000200 */
[----:B------:R-:W1:Y:S04]  /*113f0*/  LDSM.16.M88.4 R20, [R2+0x8000] ;  /* 0x008000000214783b */ /* 0x000e680000000200 */
[----:B------:R-:W1:Y:S04]  /*11400*/  LDSM.16.M88.4 R48, [R2+0x9800] ;  /* 0x009800000230783b */ /* 0x000e680000000200 */
[----:B------:R-:W1:Y:S01]  /*11410*/  LDSM.16.M88.4 R12, [R16] ;  /* 0x00000000100c783b */ /* 0x000e620000000200 */
[C---:B--2---:R-:W-:Y:S03]  /*11420*/  HMMA.16816.F32 R136, R8.reuse, R40, RZ ;  /* 0x000000280888723c */ /* 0x044fe600000018ff */
[----:B------:R-:W0:Y:S05]  /*11430*/  LDGDEPBAR ;  /* 0x00000000000079af */ /* 0x000e2a0000000000 */
[C---:B----4-:R-:W-:Y:S08]  /*11440*/  HMMA.16816.F32 R64, R8.reuse, R32, RZ ;  /* 0x000000200840723c */ /* 0x050ff000000018ff */
[----:B------:R-:W-:Y:S08]  /*11450*/  HMMA.16816.F32 R216, R8, R42, RZ ;  /* 0x0000002a08d8723c */ /* 0x000ff000000018ff */
[----:B---3--:R-:W-:Y:S08]  /*11460*/  HMMA.16816.F32 R240, R4, R56, R136 ;  /* 0x0000003804f0723c */ /* 0x008ff00000001888 */
[----:B------:R-:W-:Y:S11]  /*11470*/  HMMA.16816.F32 R212, R8, R34, RZ ;  /* 0x0000002208d4723c */ /* 0x000ff600000018ff */
[----:B------:R-:W-:Y:S01]  /*11480*/  IMAD.MOV.U32 R135, RZ, RZ, R240 ;  /* 0x000000ffff877224 */ /* 0x000fe200078e00f0 */
[----:B------:R-:W-:Y:S01]  /*11490*/  MOV R134, R241 ;  /* 0x000000f100867202 */ /* 0x000fe20000000f00 */
[----:B------:R-:W-:Y:S01]  /*114a0*/  IMAD.MOV.U32 R133, RZ, RZ, R242 ;  /* 0x000000ffff857224 */ /* 0x000fe200078e00f2 */
[----:B------:R-:W-:-:S02]  /*114b0*/  MOV R17, R243 ;  /* 0x000000f300117202 */ /* 0x000fc40000000f00 */
[C---:B-1----:R-:W-:Y:S08]  /*114c0*/  HMMA.16816.F32 R240, R4.reuse, R52, R64 ;  /* 0x0000003404f0723c */ /* 0x042ff00000001840 */
[----:B------:R-:W-:Y:S08]  /*114d0*/  HMMA.16816.F32 R64, R4, R58, R216 ;  /* 0x0000003a0440723c */ /* 0x000ff000000018d8 */
[C---:B------:R-:W-:Y:S08]  /*114e0*/  HMMA.16816.F32 R220, R8.reuse, R46, RZ ;  /* 0x0000002e08dc723c */ /* 0x040ff000000018ff */
[----:B------:R-:W-:Y:S03]  /*114f0*/  HMMA.16816.F32 R140, R8, R44, RZ ;  /* 0x0000002c088c723c */ /* 0x000fe600000018ff */
[----:B------:R-:W-:Y:S01]  /*11500*/  IMAD.MOV.U32 R39, RZ, RZ, R64 ;  /* 0x000000ffff277224 */ /* 0x000fe200078e0040 */
[----:B------:R-:W-:Y:S01]  /*11510*/  MOV R38, R65 ;  /* 0x0000004100267202 */ /* 0x000fe20000000f00 */
[----:B------:R-:W-:Y:S01]  /*11520*/  IMAD.MOV.U32 R37, RZ, RZ, R66 ;  /* 0x000000ffff257224 */ /* 0x000fe200078e0042 */
[----:B------:R-:W-:-:S02]  /*11530*/  MOV R18, R67 ;  /* 0x0000004300127202 */ /* 0x000fc40000000f00 */
[C---:B------:R-:W-:Y:S08]  /*11540*/  HMMA.16816.F32 R208, R8.reuse, R24, RZ ;  /* 0x0000001808d0723c */ /* 0x040ff000000018ff */
[----:B------:R-:W-:Y:S01]  /*11550*/  HMMA.16816.F32 R60, R8, R26, RZ ;  /* 0x0000001a083c723c */ /* 0x000fe200000018ff */
[----:B------:R-:W1:Y:S07]  /*11560*/  LDSM.16.M88.4 R8, [R19] ;  /* 0x000000001308783b */ /* 0x000e6e0000000200 */
[----:B------:R-:W-:Y:S01]  /*11570*/  HMMA.16816.F32 R64, R4, R54, R212 ;  /* 0x000000360440723c */ /* 0x000fe200000018d4 */
[----:B------:R-:W-:Y:S01]  /*11580*/  IMAD.MOV.U32 R216, RZ, RZ, R135 ;  /* 0x000000ffffd87224 */ /* 0x000fe200078e0087 */
[----:B------:R-:W-:-:S06]  /*11590*/  MOV R217, R134 ;  /* 0x0000008600d97202 */ /* 0x000fcc0000000f00 */
[----:B------:R-:W-:Y:S01]  /*115a0*/  HMMA.16816.F32 R136, R4, R22, R220 ;  /* 0x000000160488723c */ /* 0x000fe200000018dc */
[----:B------:R-:W-:-:S07]  /*115b0*/  IMAD.MOV.U32 R218, RZ, RZ, R133 ;  /* 0x000000ffffda7224 */ /* 0x000fce00078e0085 */
[C---:B------:R-:W-:Y:S03]  /*115c0*/  HMMA.16816.F32 R224, R4.reuse, R20, R140 ;  /* 0x0000001404e0723c */ /* 0x040fe6000000188c */
[----:B------:R-:W-:Y:S01]  /*115d0*/  IMAD.MOV.U32 R228, RZ, RZ, R64 ;  /* 0x000000ffffe47224 */ /* 0x000fe200078e0040 */
[----:B------:R-:W-:Y:S01]  /*115e0*/  MOV R135, R65 ;  /* 0x0000004100877202 */ /* 0x000fe20000000f00 */
[----:B------:R-:W-:Y:S01]  /*115f0*/  IMAD.MOV.U32 R134, RZ, RZ, R66 ;  /* 0x000000ffff867224 */ /* 0x000fe200078e0042 */
[----:B------:R-:W-:Y:S02]  /*11600*/  MOV R133, R67 ;  /* 0x0000004300857202 */ /* 0x000fe40000000f00 */
[C---:B------:R-:W-:Y:S08]  /*11610*/  HMMA.16816.F32 R244, R4.reuse, R48, R208 ;  /* 0x0000003004f4723c */ /* 0x040ff000000018d0 */
[----:B------:R-:W-:Y:S08]  /*11620*/  HMMA.16816.F32 R220, R4, R50, R60 ;  /* 0x0000003204dc723c */ /* 0x000ff0000000183c */
[C---:B------:R-:W-:Y:S08]  /*11630*/  HMMA.16816.F32 R64, R12.reuse, R40, RZ ;  /* 0x000000280c40723c */ /* 0x040ff000000018ff */
[C---:B------:R-:W-:Y:S08]  /*11640*/  HMMA.16816.F32 R4, R12.reuse, R24, RZ ;  /* 0x000000180c04723c */ /* 0x040ff000000018ff */
[----:B------:R-:W-:Y:S01]  /*11650*/  HMMA.16816.F32 R40, R12, R42, RZ ;  /* 0x0000002a0c28723c */ /* 0x000fe200000018ff */
[----:B------:R-:W-:Y:S01]  /*11660*/  IMAD.MOV.U32 R236, RZ, RZ, R136 ;  /* 0x000000ffffec7224 */ /* 0x000fe200078e0088 */
[----:B------:R-:W-:Y:S01]  /*11670*/  MOV R235, R137 ;  /* 0x0000008900eb7202 */ /* 0x000fe20000000f00 */
[----:B------:R-:W-:Y:S01]  /*11680*/  IMAD.MOV.U32 R231, RZ, RZ, R138 ;  /* 0x000000ffffe77224 */ /* 0x000fe200078e008a */
[----:B------:R-:W-:-:S04]  /*11690*/  MOV R229, R139 ;  /* 0x0000008b00e57202 */ /* 0x000fc80000000f00 */
[----:B------:R-:W-:Y:S01]  /*116a0*/  HMMA.16816.F32 R136, R12, R44, RZ ;  /* 0x0000002c0c88723c */ /* 0x000fe200000018ff */
[----:B------:R-:W-:Y:S01]  /*116b0*/  MOV R219, R17 ;  /* 0x0000001100db7202 */ /* 0x000fe20000000f00 */
[----:B------:R-:W-:Y:S01]  /*116c0*/  IMAD.IADD R0, R0, 0x1, R237 ;  /* 0x0000000100007824 */ /* 0x000fe200078e02ed */
[----:B------:R-:W-:-:S05]  /*116d0*/  IADD3 R17, PT, PT, R237, R16, RZ ;  /* 0x00000010ed117210 */ /* 0x000fca0007ffe0ff */
[C---:B------:R-:W-:Y:S08]  /*116e0*/  HMMA.16816.F32 R44, R12.reuse, R46, RZ ;  /* 0x0000002e0c2c723c */ /* 0x040ff000000018ff */
[----:B------:R-:W-:Y:S08]  /*116f0*/  HMMA.16816.F32 R60, R12, R32, RZ ;  /* 0x000000200c3c723c */ /* 0x000ff000000018ff */
[----:B-1----:R-:W-:Y:S08]  /*11700*/  HMMA.16816.F32 R212, R8, R56, R64 ;  /* 0x0000003808d4723c */ /* 0x002ff00000001840 */
[C---:B------:R-:W-:Y:S08]  /*11710*/  HMMA.16816.F32 R140, R12.reuse, R34, RZ ;  /* 0x000000220c8c723c */ /* 0x040ff000000018ff */
[----:B------:R-:W-:Y:S01]  /*11720*/  HMMA.16816.F32 R24, R12, R26, RZ ;  /* 0x0000001a0c18723c */ /* 0x000fe200000018ff */
[----:B------:R-:W-:Y:S07]  /*11730*/  LDSM.16.M88.4 R12, [R17] ;  /* 0x00000000110c783b */ /* 0x000fee0000000200 */
[C---:B------:R-:W-:Y:S01]  /*11740*/  HMMA.16816.F32 R248, R8.reuse, R48, R4 ;  /* 0x0000003008f8723c */ /* 0x040fe20000001804 */
[----:B------:R-:W-:Y:S07]  /*11750*/  LDSM.16.M88.4 R4, [R17+0x2000] ;  /* 0x002000001104783b */ /* 0x000fee0000000200 */
[C---:B------:R-:W-:Y:S01]  /*11760*/  HMMA.16816.F32 R56, R8.reuse, R58, R40 ;  /* 0x0000003a0838723c */ /* 0x040fe20000001828 */
[----:B------:R-:W1:Y:S07]  /*11770*/  LDSM.16.M88.4 R40, [R0+0x9800] ;  /* 0x009800000028783b */ /* 0x000e6e0000000200 */
[C---:B------:R-:W-:Y:S08]  /*11780*/  HMMA.16816.F32 R32, R8.reuse, R20, R136 ;  /* 0x000000140820723c */ /* 0x040ff00000001888 */
[C---:B------:R-:W-:Y:S01]  /*11790*/  HMMA.16816.F32 R44, R8.reuse, R22, R44 ;  /* 0x00000016082c723c */ /* 0x040fe2000000182c */
[----:B------:R-:W2:Y:S07]  /*117a0*/  LDSM.16.M88.4 R20, [R0+0x8000] ;  /* 0x008000000014783b */ /* 0x000eae0000000200 */
[C---:B------:R-:W-:Y:S08]  /*117b0*/  HMMA.16816.F32 R208, R8.reuse, R52, R60 ;  /* 0x0000003408d0723c */ /* 0x040ff0000000183c */
[C---:B------:R-:W-:Y:S08]  /*117c0*/  HMMA.16816.F32 R52, R8.reuse, R54, R140 ;  /* 0x000000360834723c */ /* 0x040ff0000000188c */
[----:B------:R-:W-:Y:S01]  /*117d0*/  HMMA.16816.F32 R60, R8, R50, R24 ;  /* 0x00000032083c723c */ /* 0x000fe20000001818 */
[----:B------:R-:W3:Y:S04]  /*117e0*/  LDSM.16.M88.4 R8, [R0+0x8800] ;  /* 0x008800000008783b */ /* 0x000ee80000000200 */
[----:B------:R-:W4:Y:S03]  /*117f0*/  LDSM.16.M88.4 R24, [R0+0x9000] ;  /* 0x009000000018783b */ /* 0x000f260000000200 */
[C---:B-1----:R-:W-:Y:S01]  /*11800*/  HMMA.16816.F32 R244, R4.reuse, R40, R244 ;  /* 0x0000002804f4723c */ /* 0x042fe200000018f4 */
        /* <DEDUP_REMOVED lines=8> */
[----:B--2---:R-:W-:Y:S01]  /*11890*/  HMMA.16816.F32 R136, R4, R20, R224 ;  /* 0x000000140488723c */ /* 0x004fe200000018e0 */
[----:B------:R-:W-:Y:S01]  /*118a0*/  IMAD.MOV.U32 R224, RZ, RZ, R39 ;  /* 0x000000ffffe07224 */ /* 0x000fe200078e0027 */
[----:B------:R-:W-:Y:S01]  /*118b0*/  MOV R225, R38 ;  /* 0x0000002600e17202 */ /* 0x000fe20000000f00 */
[----:B------:R-:W-:Y:S01]  /*118c0*/  IMAD.MOV.U32 R226, RZ, RZ, R37 ;  /* 0x000000ffffe27224 */ /* 0x000fe200078e0025 */
[----:B------:R-:W-:-:S04]  /*118d0*/  MOV R227, R18 ;  /* 0x0000001200e37202 */ /* 0x000fc80000000f00 */
[----:B------:R-:W-:Y:S02]  /*118e0*/  HMMA.16816.F32 R140, R4, R22, R140 ;  /* 0x00000016048c723c */ /* 0x000fe4000000188c */
[----:B------:R-:W-:-:S06]  /*118f0*/  MOV R18, R247 ;  /* 0x000000f700127202 */ /* 0x000fcc0000000f00 */
[----:B------:R-:W-:Y:S01]  /*11900*/  HMMA.16816.F32 R64, R12, R20, R32 ;  /* 0x000000140c40723c */ /* 0x000fe20000001820 */
[----:B------:R-:W-:Y:S01]  /*11910*/  IMAD.MOV.U32 R34, RZ, RZ, R244 ;  /* 0x000000ffff227224 */ /* 0x000fe200078e00f4 */
[----:B------:R-:W-:Y:S01]  /*11920*/  MOV R33, R245 ;  /* 0x000000f500217202 */ /* 0x000fe20000000f00 */
[----:B------:R-:W-:-:S05]  /*11930*/  IMAD.MOV.U32 R32, RZ, RZ, R246 ;  /* 0x000000ffff207224 */ /* 0x000fca00078e00f6 */
[C---:B---3--:R-:W-:Y:S08]  /*11940*/  HMMA.16816.F32 R216, R4.reuse, R8, R216 ;  /* 0x0000000804d8723c */ /* 0x048ff000000018d8 */
[C---:B----4-:R-:W-:Y:S08]  /*11950*/  HMMA.16816.F32 R240, R4.reuse, R24, R240 ;  /* 0x0000001804f0723c */ /* 0x050ff000000018f0 */
[C---:B------:R-:W-:Y:S08]  /*11960*/  HMMA.16816.F32 R224, R4.reuse, R10, R224 ;  /* 0x0000000a04e0723c */ /* 0x040ff000000018e0 */
[C---:B------:R-:W-:Y:S08]  /*11970*/  HMMA.16816.F32 R48, R4.reuse, R26, R48 ;  /* 0x0000001a0430723c */ /* 0x040ff00000001830 */
[----:B------:R-:W-:Y:S08]  /*11980*/  HMMA.16816.F32 R4, R4, R42, R220 ;  /* 0x0000002a0404723c */ /* 0x000ff000000018dc */
[----:B------:R-:W-:Y:S01]  /*11990*/  HMMA.16816.F32 R220, R12, R10, R56 ;  /* 0x0000000a0cdc723c */ /* 0x000fe20000001838 */
[----:B------:R-:W-:Y:S01]  /*119a0*/  MOV R59, R18 ;  /* 0x00000012003b7202 */ /* 0x000fe20000000f00 */
[C---:B------:R-:W-:Y:S01]  /*119b0*/  IMAD.IADD R18, R3.reuse, 0x1, R17 ;  /* 0x0000000103127824 */ /* 0x040fe200078e0211 */
[----:B------:R-:W-:Y:S01]  /*119c0*/  IADD3 R3, PT, PT, R3, R0, RZ ;  /* 0x0000000003037210 */ /* 0x000fe20007ffe0ff */
[----:B------:R-:W-:Y:S01]  /*119d0*/  IMAD.MOV.U32 R56, RZ, RZ, R34 ;  /* 0x000000ffff387224 */ /* 0x000fe200078e0022 */
[----:B------:R-:W-:Y:S01]  /*119e0*/  MOV R57, R33 ;  /* 0x0000002100397202 */ /* 0x000fe20000000f00 */
[----:B------:R-:W-:-:S02]  /*119f0*/  IMAD.MOV.U32 R58, RZ, RZ, R32 ;  /* 0x000000ffff3a7224 */ /* 0x000fc400078e0020 */
[C---:B------:R-:W-:Y:S01]  /*11a00*/  HMMA.16816.F32 R244, R12.reuse, R8, R212 ;  /* 0x000000080cf4723c */ /* 0x040fe200000018d4 */
[----:B------:R-:W-:Y:S04]  /*11a10*/  LDSM.16.M88.4 R32, [R3+0x8000] ;  /* 0x008000000320783b */ /* 0x000fe80000000200 */
[----:B------:R-:W1:Y:S01]  /*11a20*/  LDSM.16.M88.4 R8, [R18] ;  /* 0x000000001208783b */ /* 0x000e620000000200 */
[----:B------:R-:W-:Y:S01]  /*11a30*/  IMAD.MOV.U32 R235, RZ, RZ, R4 ;  /* 0x000000ffffeb7224 */ /* 0x000fe200078e0004 */
[----:B------:R-:W-:Y:S01]  /*11a40*/  MOV R231, R5 ;  /* 0x0000000500e77202 */ /* 0x000fe20000000f00 */
[----:B------:R-:W-:Y:S01]  /*11a50*/  IMAD.MOV.U32 R229, RZ, RZ, R6 ;  /* 0x000000ffffe57224 */ /* 0x000fe200078e0006 */
[----:B------:R-:W-:Y:S02]  /*11a60*/  MOV R135, R7 ;  /* 0x0000000700877202 */ /* 0x000fe40000000f00 */
[----:B------:R-:W-:Y:S01]  /*11a70*/  HMMA.16816.F32 R4, R12, R22, R44 ;  /* 0x000000160c04723c */ /* 0x000fe2000000182c */
[----:B------:R-:W-:Y:S01]  /*11a80*/  IMAD.MOV.U32 R134, RZ, RZ, R48 ;  /* 0x000000ffff867224 */ /* 0x000fe200078e0030 */
[----:B------:R-:W-:Y:S01]  /*11a90*/  MOV R133, R49 ;  /* 0x0000003100857202 */ /* 0x000fe20000000f00 */
[----:B------:R-:W-:Y:S01]  /*11aa0*/  IMAD.MOV.U32 R21, RZ, RZ, R50 ;  /* 0x000000ffff157224 */ /* 0x000fe200078e0032 */
[----:B------:R-:W-:-:S04]  /*11ab0*/  MOV R20, R51 ;  /* 0x0000003300147202 */ /* 0x000fc80000000f00 */
[C---:B------:R-:W-:Y:S08]  /*11ac0*/  HMMA.16816.F32 R44, R12.reuse, R40, R248 ;  /* 0x000000280c2c723c */ /* 0x040ff000000018f8 */
[C---:B------:R-:W-:Y:S08]  /*11ad0*/  HMMA.16816.F32 R212, R12.reuse, R24, R208 ;  /* 0x000000180cd4723c */ /* 0x040ff000000018d0 */
[C---:B------:R-:W-:Y:S01]  /*11ae0*/  HMMA.16816.F32 R48, R12.reuse, R26, R52 ;  /* 0x0000001a0c30723c */ /* 0x040fe20000001834 */
[----:B------:R-:W-:Y:S01]  /*11af0*/  IMAD.MOV.U32 R228, RZ, RZ, R4 ;  /* 0x000000ffffe47224 */ /* 0x000fe200078e0004 */
[----:B------:R-:W-:Y:S01]  /*11b00*/  MOV R39, R5 ;  /* 0x0000000500277202 */ /* 0x000fe20000000f00 */
[----:B------:R-:W-:Y:S01]  /*11b10*/  IMAD.MOV.U32 R38, RZ, RZ, R6 ;  /* 0x000000ffff267224 */ /* 0x000fe200078e0006 */
[----:B------:R-:W-:Y:S01]  /*11b20*/  MOV R37, R7 ;  /* 0x0000000700257202 */ /* 0x000fe20000000f00 */
[----:B------:R-:W-:Y:S03]  /*11b30*/  LDSM.16.M88.4 R24, [R3+0x8800] ;  /* 0x008800000318783b */ /* 0x000fe60000000200 */
[----:B------:R-:W-:Y:S01]  /*11b40*/  HMMA.16816.F32 R40, R12, R42, R60 ;  /* 0x0000002a0c28723c */ /* 0x000fe2000000183c */
[----:B------:R-:W2:Y:S07]  /*11b50*/  LDSM.16.M88.4 R4, [R18+0x2000] ;  /* 0x002000001204783b */ /* 0x000eae0000000200 */
[----:B-1----:R-:W-:Y:S01]  /*11b60*/  HMMA.16816.F32 R12, R8, R32, R64 ;  /* 0x00000020080c723c */ /* 0x002fe20000001840 */
[----:B------:R-:W-:Y:S01]  /*11b70*/  MOV R55, R135 ;  /* 0x0000008700377202 */ /* 0x000fe20000000f00 */
[----:B------:R-:W-:Y:S01]  /*11b80*/  IMAD.MOV.U32 R60, RZ, RZ, R134 ;  /* 0x000000ffff3c7224 */ /* 0x000fe200078e0086 */
[----:B------:R-:W-:Y:S01]  /*11b90*/  MOV R61, R133 ;  /* 0x00000085003d7202 */ /* 0x000fe20000000f00 */
[----:B------:R-:W-:Y:S01]  /*11ba0*/  IMAD.MOV.U32 R62, RZ, RZ, R21 ;  /* 0x000000ffff3e7224 */ /* 0x000fe200078e0015 */
[----:B------:R-:W-:-:S02]  /*11bb0*/  MOV R63, R20 ;  /* 0x00000014003f7202 */ /* 0x000fc40000000f00 */
[----:B------:R-:W1:-:S12]  /*11bc0*/  LDSM.16.M88.4 R20, [R3+0x9000] ;  /* 0x009000000314783b */ /* 0x000e580000000200 */
[----:B------:R-:W-:Y:S01]  /*11bd0*/  IMAD.MOV.U32 R236, RZ, RZ, R12 ;  /* 0x000000ffffec7224 */ /* 0x000fe200078e000c */
[----:B------:R-:W-:Y:S01]  /*11be0*/  MOV R135, R13 ;  /* 0x0000000d00877202 */ /* 0x000fe20000000f00 */
[----:B------:R-:W-:Y:S01]  /*11bf0*/  IMAD.MOV.U32 R134, RZ, RZ, R14 ;  /* 0x000000ffff867224 */ /* 0x000fe200078e000e */
[----:B------:R-:W-:Y:S02]  /*11c00*/  MOV R133, R15 ;  /* 0x0000000f00857202 */ /* 0x000fe40000000f00 */
[----:B------:R-:W3:Y:S01]  /*11c10*/  LDSM.16.M88.4 R12, [R3+0x9800] ;  /* 0x00980000030c783b */ /* 0x000ee20000000200 */
[----:B------:R-:W-:Y:S01]  /*11c20*/  IMAD.MOV.U32 R52, RZ, RZ, R235 ;  /* 0x000000ffff347224 */ /* 0x000fe200078e00eb */
[----:B------:R-:W-:Y:S01]  /*11c30*/  MOV R53, R231 ;  /* 0x000000e700357202 */ /* 0x000fe20000000f00 */
[----:B------:R-:W-:Y:S01]  /*11c40*/  IMAD.MOV.U32 R54, RZ, RZ, R229 ;  /* 0x000000ffff367224 */ /* 0x000fe200078e00e5 */
[C---:B--2---:R-:W-:Y:S08]  /*11c50*/  HMMA.16816.F32 R208, R4.reuse, R34, R140 ;  /* 0x0000002204d0723c */ /* 0x044ff0000000188c */
[----:B------:R-:W-:Y:S01]  /*11c60*/  HMMA.16816.F32 R140, R4, R24, R216 ;  /* 0x00000018048c723c */ /* 0x000fe200000018d8 */
[----:B------:R-:W-:Y:S01]  /*11c70*/  IMAD.MOV.U32 R216, RZ, RZ, R228 ;  /* 0x000000ffffd87224 */ /* 0x000fe200078e00e4 */
[----:B------:R-:W-:Y:S01]  /*11c80*/  MOV R217, R39 ;  /* 0x0000002700d97202 */ /* 0x000fe20000000f00 */
[----:B------:R-:W-:Y:S01]  /*11c90*/  IMAD.MOV.U32 R218, RZ, RZ, R38 ;  /* 0x000000ffffda7224 */ /* 0x000fe200078e0026 */
[----:B------:R-:W-:-:S04]  /*11ca0*/  MOV R219, R37 ;  /* 0x0000002500db7202 */ /* 0x000fc80000000f00 */
[C---:B------:R-:W-:Y:S08]  /*11cb0*/  HMMA.16816.F32 R248, R4.reuse, R32, R136 ;  /* 0x0000002004f8723c */ /* 0x040ff00000001888 */
[C---:B-1----:R-:W-:Y:S08]  /*11cc0*/  HMMA.16816.F32 R64, R4.reuse, R20, R240 ;  /* 0x000000140440723c */ /* 0x042ff000000018f0 */
[C---:B------:R-:W-:Y:S08]  /*11cd0*/  HMMA.16816.F32 R136, R4.reuse, R26, R224 ;  /* 0x0000001a0488723c */ /* 0x040ff000000018e0 */
[C---:B------:R-:W-:Y:S08]  /*11ce0*/  HMMA.16816.F32 R60, R4.reuse, R22, R60 ;  /* 0x00000016043c723c */ /* 0x040ff0000000183c */
[C---:B---3--:R-:W-:Y:S08]  /*11cf0*/  HMMA.16816.F32 R56, R4.reuse, R12, R56 ;  /* 0x0000000c0438723c */ /* 0x048ff00000001838 */
[----:B------:R-:W-:Y:S01]  /*11d00*/  HMMA.16816.F32 R52, R4, R14, R52 ;  /* 0x0000000e0434723c */ /* 0x000fe20000001834 */
[----:B------:R-:W-:Y:S07]  /*11d10*/  LDSM.16.M88.4 R4, [R16+0x6000] ;  /* 0x006000001004783b */ /* 0x000fee0000000200 */
[C---:B------:R-:W-:Y:S01]  /*11d20*/  HMMA.16816.F32 R240, R8.reuse, R34, R216 ;  /* 0x0000002208f0723c */ /* 0x040fe200000018d8 */
[----:B------:R-:W1:Y:S07]  /*11d30*/  LDSM.16.M88.4 R32, [R132+UR5+0xa000] ;  /* 0x00a000058420783b */ /* 0x000e6e0008000200 */
[C---:B------:R-:W-:Y:S08]  /*11d40*/  HMMA.16816.F32 R244, R8.reuse, R24, R244 ;  /* 0x0000001808f4723c */ /* 0x040ff000000018f4 */
[C---:B------:R-:W-:Y:S01]  /*11d50*/  HMMA.16816.F32 R220, R8.reuse, R26, R220 ;  /* 0x0000001a08dc723c */ /* 0x040fe200000018dc */
[----:B------:R-:W2:Y:S07]  /*11d60*/  LDSM.16.M88.4 R24, [R132+UR5+0xa800] ;  /* 0x00a800058418783b */ /* 0x000eae0008000200 */
[C---:B------:R-:W-:Y:S08]  /*11d70*/  HMMA.16816.F32 R216, R8.reuse, R20, R212 ;  /* 0x0000001408d8723c */ /* 0x040ff000000018d4 */
[C---:B------:R-:W-:Y:S01]  /*11d80*/  HMMA.16816.F32 R48, R8.reuse, R22, R48 ;  /* 0x000000160830723c */ /* 0x040fe20000001830 */
[----:B------:R-:W3:Y:S07]  /*11d90*/  LDSM.16.M88.4 R20, [R132+UR5+0xb000] ;  /* 0x00b000058414783b */ /* 0x000eee0008000200 */
[C---:B------:R-:W-:Y:S08]  /*11da0*/  HMMA.16816.F32 R44, R8.reuse, R12, R44 ;  /* 0x0000000c082c723c */ /* 0x040ff0000000182c */
[----:B------:R-:W-:Y:S01]  /*11db0*/  HMMA.16816.F32 R40, R8, R14, R40 ;  /* 0x0000000e0828723c */ /* 0x000fe20000001828 */
[----:B------:R-:W4:Y:S04]  /*11dc0*/  LDSM.16.M88.4 R12, [R132+UR5+0xb800] ;  /* 0x00b80005840c783b */ /* 0x000f280008000200 */
[----:B------:R2:W4:Y:S03]  /*11dd0*/  LDSM.16.M88.4 R8, [R16+0x4000] ;  /* 0x004000001008783b */ /* 0x0005260000000200 */
[C---:B-1----:R-:W-:Y:S08]  /*11de0*/  HMMA.16816.F32 R224, R4.reuse, R32, R248 ;  /* 0x0000002004e0723c */ /* 0x042ff000000018f8 */
[----:B------:R-:W-:Y:S11]  /*11df0*/  HMMA.16816.F32 R208, R4, R34, R208 ;  /* 0x0000002204d0723c */ /* 0x000ff600000018d0 */
[----:B------:R-:W-:Y:S01]  /*11e00*/  IMAD.MOV.U32 R39, RZ, RZ, R224 ;  /* 0x000000ffff277224 */ /* 0x000fe200078e00e0 */
[----:B------:R-:W-:Y:S01]  /*11e10*/  MOV R38, R225 ;  /* 0x000000e100267202 */ /* 0x000fe20000000f00 */
[----:B------:R-:W-:Y:S01]  /*11e20*/  IMAD.MOV.U32 R37, RZ, RZ, R226 ;  /* 0x000000ffff257224 */ /* 0x000fe200078e00e2 */
[----:B--2---:R-:W-:-:S02]  /*11e30*/  MOV R16, R227 ;  /* 0x000000e300107202 */ /* 0x004fc40000000f00 */
        /* <DEDUP_REMOVED lines=9> */
[C---:B------:R-:W-:Y:S08]  /*11ed0*/  HMMA.16816.F32 R248, R4.reuse, R24, R140 ;  /* 0x0000001804f8723c */ /* 0x040ff0000000188c */
[C---:B---3--:R-:W-:Y:S08]  /*11ee0*/  HMMA.16816.F32 R212, R4.reuse, R20, R64 ;  /* 0x0000001404d4723c */ /* 0x048ff00000001840 */
[C---:B------:R-:W-:Y:S08]  /*11ef0*/  HMMA.16816.F32 R208, R4.reuse, R22, R60 ;  /* 0x0000001604d0723c */ /* 0x040ff0000000183c */
[----:B----4-:R-:W-:Y:S08]  /*11f00*/  HMMA.16816.F32 R140, R4, R12, R56 ;  /* 0x0000000c048c723c */ /* 0x010ff00000001838 */
[----:B------:R-:W-:Y:S08]  /*11f10*/  HMMA.16816.F32 R64, R8, R32, R136 ;  /* 0x000000200840723c */ /* 0x000ff00000001888 */
[----:B------:R-:W-:Y:S01]  /*11f20*/  HMMA.16816.F32 R132, R4, R14, R52 ;  /* 0x0000000e0484723c */ /* 0x000fe20000001834 */
[----:B------:R-:W-:Y:S07]  /*11f30*/  LDSM.16.M88.4 R4, [R19+0x6000] ;  /* 0x006000001304783b */ /* 0x000fee0000000200 */
[C---:B------:R-:W-:Y:S01]  /*11f40*/  HMMA.16816.F32 R136, R8.reuse, R34, R240 ;  /* 0x000000220888723c */ /* 0x040fe200000018f0 */
[----:B------:R-:W-:Y:S07]  /*11f50*/  LDSM.16.M88.4 R32, [R2+0xa000] ;  /* 0x00a000000220783b */ /* 0x000fee0000000200 */
[C---:B------:R-:W-:Y:S08]  /*11f60*/  HMMA.16816.F32 R60, R8.reuse, R24, R244 ;  /* 0x00000018083c723c */ /* 0x040ff000000018f4 */
[C---:B------:R-:W-:Y:S01]  /*11f70*/  HMMA.16816.F32 R56, R8.reuse, R26, R220 ;  /* 0x0000001a0838723c */ /* 0x040fe200000018dc */
[----:B------:R-:W1:Y:S07]  /*11f80*/  LDSM.16.M88.4 R24, [R2+0xa800] ;  /* 0x00a800000218783b */ /* 0x000e6e0000000200 */
[C---:B------:R-:W-:Y:S08]  /*11f90*/  HMMA.16816.F32 R44, R8.reuse, R12, R44 ;  /* 0x0000000c082c723c */ /* 0x040ff0000000182c */
[C---:B------:R-:W-:Y:S01]  /*11fa0*/  HMMA.16816.F32 R40, R8.reuse, R14, R40 ;  /* 0x0000000e0828723c */ /* 0x040fe20000001828 */
[----:B------:R-:W2:Y:S07]  /*11fb0*/  LDSM.16.M88.4 R12, [R2+0xb800] ;  /* 0x00b80000020c783b */ /* 0x000eae0000000200 */
[C---:B------:R-:W-:Y:S08]  /*11fc0*/  HMMA.16816.F32 R52, R8.reuse, R20, R216 ;  /* 0x000000140834723c */ /* 0x040ff000000018d8 */
[----:B------:R-:W-:Y:S01]  /*11fd0*/  HMMA.16816.F32 R48, R8, R22, R48 ;  /* 0x000000160830723c */ /* 0x000fe20000001830 */
[----:B------:R3:W4:Y:S04]  /*11fe0*/  LDSM.16.M88.4 R8, [R19+0x4000] ;  /* 0x004000001308783b */ /* 0x0007280000000200 */
[----:B------:R2:W4:Y:S01]  /*11ff0*/  LDSM.16.M88.4 R20, [R2+0xb000] ;  /* 0x00b000000214783b */ /* 0x0005220000000200 */
[----:B------:R-:W-:Y:S01]  /*12000*/  IMAD.MOV.U32 R244, RZ, RZ, R39 ;  /* 0x000000fffff47224 */ /* 0x000fe200078e0027 */
[----:B------:R-:W-:Y:S01]  /*12010*/  MOV R245, R38 ;  /* 0x0000002600f57202 */ /* 0x000fe20000000f00 */
[----:B------:R-:W-:Y:S01]  /*12020*/  IMAD.MOV.U32 R246, RZ, RZ, R37 ;  /* 0x000000fffff67224 */ /* 0x000fe200078e0025 */
[----:B------:R-:W-:Y:S01]  /*12030*/  MOV R247, R16 ;  /* 0x0000001000f77202 */ /* 0x000fe20000000f00 */
[C---:B-1----:R-:W-:Y:S08]  /*12040*/  HMMA.16816.F32 R216, R4.reuse, R26, R224 ;  /* 0x0000001a04d8723c */ /* 0x042ff000000018e0 */
[----:B------:R-:W-:Y:S01]  /*12050*/  HMMA.16816.F32 R244, R4, R32, R244 ;  /* 0x0000002004f4723c */ /* 0x000fe200000018f4 */
[----:B------:R-:W-:Y:S01]  /*12060*/  IMAD.MOV.U32 R240, RZ, RZ, R235 ;  /* 0x000000fffff07224 */ /* 0x000fe200078e00eb */
[----:B------:R-:W-:Y:S01]  /*12070*/  MOV R241, R231 ;  /* 0x000000e700f17202 */ /* 0x000fe20000000f00 */
[----:B------:R-:W-:Y:S01]  /*12080*/  IMAD.MOV.U32 R242, RZ, RZ, R229 ;  /* 0x000000fffff27224 */ /* 0x000fe200078e00e5 */
[----:B------:R-:W-:-:S07]  /*12090*/  MOV R243, R228 ;  /* 0x000000e400f37202 */ /* 0x000fce0000000f00 */
[----:B------:R-:W-:Y:S01]  /*120a0*/  HMMA.16816.F32 R220, R4, R34, R240 ;  /* 0x0000002204dc723c */ /* 0x000fe200000018f0 */
[----:B------:R-:W-:Y:S01]  /*120b0*/  IMAD.MOV.U32 R37, RZ, RZ, R216 ;  /* 0x000000ffff257224 */ /* 0x000fe200078e00d8 */
[----:B---3--:R-:W-:Y:S01]  /*120c0*/  MOV R19, R217 ;  /* 0x000000d900137202 */ /* 0x008fe20000000f00 */
[----:B--2---:R-:W-:Y:S01]  /*120d0*/  IMAD.MOV.U32 R2, RZ, RZ, R219 ;  /* 0x000000ffff027224 */ /* 0x004fe200078e00db */
[----:B------:R-:W-:-:S04]  /*120e0*/  MOV R16, R218 ;  /* 0x000000da00107202 */ /* 0x000fc80000000f00 */
[----:B------:R-:W-:Y:S01]  /*120f0*/  HMMA.16816.F32 R240, R4, R12, R140 ;  /* 0x0000000c04f0723c */ /* 0x000fe2000000188c */
[----:B------:R-:W-:Y:S01]  /*12100*/  IMAD.MOV.U32 R235, RZ, RZ, R244 ;  /* 0x000000ffffeb7224 */ /* 0x000fe200078e00f4 */
[----:B------:R-:W-:Y:S01]  /*12110*/  MOV R231, R245 ;  /* 0x000000f500e77202 */ /* 0x000fe20000000f00 */
[----:B------:R-:W-:Y:S01]  /*12120*/  IMAD.MOV.U32 R229, RZ, RZ, R246 ;  /* 0x000000ffffe57224 */ /* 0x000fe200078e00f6 */
[----:B------:R-:W-:-:S04]  /*12130*/  MOV R228, R247 ;  /* 0x000000f700e47202 */ /* 0x000fc80000000f00 */
[----:B------:R-:W-:Y:S08]  /*12140*/  HMMA.16816.F32 R140, R4, R14, R132 ;  /* 0x0000000e048c723c */ /* 0x000ff00000001884 */
[----:B----4-:R-:W-:Y:S08]  /*12150*/  HMMA.16816.F32 R132, R8, R32, R64 ;  /* 0x000000200884723c */ /* 0x010ff00000001840 */
[C---:B------:R-:W-:Y:S08]  /*12160*/  HMMA.16816.F32 R248, R4.reuse, R24, R248 ;  /* 0x0000001804f8723c */ /* 0x040ff000000018f8 */
[C---:B------:R-:W-:Y:S08]  /*12170*/  HMMA.16816.F32 R216, R4.reuse, R20, R212 ;  /* 0x0000001404d8723c */ /* 0x040ff000000018d4 */
[----:B------:R-:W-:Y:S01]  /*12180*/  HMMA.16816.F32 R244, R4, R22, R208 ;  /* 0x0000001604f4723c */ /* 0x000fe200000018d0 */
[----:B------:R-:W-:Y:S07]  /*12190*/  LDSM.16.M88.4 R4, [R17+0x6000] ;  /* 0x006000001104783b */ /* 0x000fee0000000200 */
[C---:B------:R-:W-:Y:S01]  /*121a0*/  HMMA.16816.F32 R64, R8.reuse, R12, R44 ;  /* 0x0000000c0840723c */ /* 0x040fe2000000182c */
[----:B------:R-:W1:Y:S07]  /*121b0*/  LDSM.16.M88.4 R44, [R0+0xa800] ;  /* 0x00a80000002c783b */ /* 0x000e6e0000000200 */
[----:B------:R-:W-:Y:S01]  /*121c0*/  HMMA.16816.F32 R224, R8, R24, R60 ;  /* 0x0000001808e0723c */ /* 0x000fe2000000183c */
[----:B------:R-:W-:-:S07]  /*121d0*/  MOV R213, R216 ;  /* 0x000000d800d57202 */ /* 0x000fce0000000f00 */
[C---:B------:R-:W-:Y:S01]  /*121e0*/  HMMA.16816.F32 R60, R8.reuse, R14, R40 ;  /* 0x0000000e083c723c */ /* 0x040fe20000001828 */
[----:B------:R-:W2:Y:S07]  /*121f0*/  LDSM.16.M88.4 R40, [R0+0xb000] ;  /* 0x00b000000028783b */ /* 0x000eae0000000200 */
[C---:B------:R-:W-:Y:S01]  /*12200*/  HMMA.16816.F32 R208, R8.reuse, R34, R136 ;  /* 0x0000002208d0723c */ /* 0x040fe20000001888 */
[----:B------:R-:W3:Y:S01]  /*12210*/  LDSM.16.M88.4 R32, [R0+0xb800] ;  /* 0x00b800000020783b */ /* 0x000ee20000000200 */
[----:B------:R-:W-:Y:S01]  /*12220*/  MOV R212, R217 ;  /* 0x000000d900d47202 */ /* 0x000fe20000000f00 */
[----:B------:R-:W-:Y:S01]  /*12230*/  IMAD.MOV.U32 R24, RZ, RZ, R213 ;  /* 0x000000ffff187224 */ /* 0x000fe200078e00d5 */
[----:B------:R-:W-:Y:S01]  /*12240*/  MOV R38, R219 ;  /* 0x000000db00267202 */ /* 0x000fe20000000f00 */
[----:B------:R-:W-:Y:S01]  /*12250*/  IMAD.MOV.U32 R39, RZ, RZ, R218 ;  /* 0x000000ffff277224 */ /* 0x000fe200078e00da */
[----:B------:R-:W-:Y:S01]  /*12260*/  MOV R25, R212 ;  /* 0x000000d400197202 */ /* 0x000fe20000000f00 */
[----:B------:R-:W-:Y:S01]  /*12270*/  LDSM.16.M88.4 R12, [R17+0x4000] ;  /* 0x00400000110c783b */ /* 0x000fe20000000200 */
[----:B------:R-:W-:Y:S01]  /*12280*/  HMMA.16816.F32 R212, R8, R20, R52 ;  /* 0x0000001408d4723c */ /* 0x000fe20000001834 */
[----:B------:R-:W-:Y:S01]  /*12290*/  MOV R52, R37 ;  /* 0x0000002500347202 */ /* 0x000fe20000000f00 */
[----:B------:R-:W-:Y:S01]  /*122a0*/  IMAD.MOV.U32 R54, RZ, RZ, R16 ;  /* 0x000000ffff367224 */ /* 0x000fe200078e0010 */
[----:B------:R-:W-:-:S02]  /*122b0*/  MOV R53, R19 ;  /* 0x0000001300357202 */ /* 0x000fc40000000f00 */
[----:B------:R-:W-:-:S03]  /*122c0*/  MOV R55, R2 ;  /* 0x0000000200377202 */ /* 0x000fc60000000f00 */
[C---:B------:R-:W-:Y:S08]  /*122d0*/  HMMA.16816.F32 R216, R8.reuse, R26, R56 ;  /* 0x0000001a08d8723c */ /* 0x040ff00000001838 */
[----:B------:R-:W-:Y:S01]  /*122e0*/  HMMA.16816.F32 R136, R8, R22, R48 ;  /* 0x000000160888723c */ /* 0x000fe20000001830 */
[----:B------:R-:W-:Y:S01]  /*122f0*/  MOV R26, R39 ;  /* 0x00000027001a7202 */ /* 0x000fe20000000f00 */
[----:B------:R-:W-:Y:S01]  /*12300*/  IMAD.MOV.U32 R27, RZ, RZ, R38 ;  /* 0x000000ffff1b7224 */ /* 0x000fe200078e0026 */
[----:B------:R4:W4:Y:S05]  /*12310*/  LDSM.16.M88.4 R20, [R0+0xa000] ;  /* 0x00a000000014783b */ /* 0x00092a0000000200 */
[----:B-1----:R-:W-:-:S15]  /*12320*/  HMMA.16816.F32 R8, R4, R46, R52 ;  /* 0x0000002e0408723c */ /* 0x002fde0000001834 */
[----:B------:R-:W-:-:S04]  /*12330*/  NOP ;  /* 0x0000000000007918 */ /* 0x000fc80000000000 */
[----:B------:R-:W-:Y:S01]  /*12340*/  MOV R39, R8 ;  /* 0x0000000800277202 */ /* 0x000fe20000000f00 */
[----:B------:R-:W-:Y:S01]  /*12350*/  IMAD.MOV.U32 R38, RZ, RZ, R9 ;  /* 0x000000ffff267224 */ /* 0x000fe200078e0009 */
[----:B------:R-:W-:Y:S02]  /*12360*/  MOV R37, R10 ;  /* 0x0000000a00257202 */ /* 0x000fe40000000f00 */
[----:B------:R-:W-:Y:S02]  /*12370*/  MOV R2, R11 ;  /* 0x0000000b00027202 */ /* 0x000fe40000000f00 */
[C---:B--2---:R-:W-:Y:S08]  /*12380*/  HMMA.16816.F32 R8, R4.reuse, R40, R24 ;  /* 0x000000280408723c */ /* 0x044ff00000001818 */
[----:B---3--:R-:W-:Y:S01]  /*12390*/  HMMA.16816.F32 R24, R4, R32, R240 ;  /* 0x000000200418723c */ /* 0x008fe200000018f0 */
[----:B------:R-:W-:-:S02]  /*123a0*/  MOV R56, R235 ;  /* 0x000000eb00387202 */ /* 0x000fc40000000f00 */
[----:B------:R-:W-:-:S08]  /*123b0*/  MOV R59, R228 ;  /* 0x000000e4003b7202 */ /* 0x000fd00000000f00 */
[----:B------:R-:W-:Y:S01]  /*123c0*/  IMAD.MOV.U32 R237, RZ, RZ, R8 ;  /* 0x000000ffffed7224 */ /* 0x000fe200078e0008 */
[----:B------:R-:W-:Y:S01]  /*123d0*/  MOV R236, R9 ;  /* 0x0000000900ec7202 */ /* 0x000fe20000000f00 */
[----:B------:R-:W-:Y:S01]  /*123e0*/  HMMA.16816.F32 R240, R4, R34, R140 ;  /* 0x0000002204f0723c */ /* 0x000fe2000000188c */
[----:B------:R-:W-:-:S05]  /*123f0*/  MOV R235, R10 ;  /* 0x0000000a00eb7202 */ /* 0x000fca0000000f00 */
[----:B------:R-:W-:Y:S02]  /*12400*/  MOV R9, R25 ;  /* 0x0000001900097202 */ /* 0x000fe40000000f00 */
[----:B------:R-:W-:Y:S01]  /*12410*/  MOV R8, R26 ;  /* 0x0000001a00087202 */ /* 0x000fe20000000f00 */
[----:B------:R-:W-:Y:S01]  /*12420*/  IMAD.MOV.U32 R228, RZ, RZ, R11 ;  /* 0x000000ffffe47224 */ /* 0x000fe200078e000b */
[----:B------:R-:W-:Y:S01]  /*12430*/  MOV R239, R27 ;  /* 0x0000001b00ef7202 */ /* 0x000fe20000000f00 */
[----:B----4-:R-:W-:Y:S01]  /*12440*/  IMAD.MOV.U32 R0, RZ, RZ, R24 ;  /* 0x000000ffff007224 */ /* 0x010fe200078e0018 */
[----:B------:R-:W-:Y:S01]  /*12450*/  MOV R142, R9 ;  /* 0x00000009008e7202 */ /* 0x000fe20000000f00 */
[----:B------:R-:W-:Y:S01]  /*12460*/  IMAD.MOV.U32 R143, RZ, RZ, R8 ;  /* 0x000000ffff8f7224 */ /* 0x000fe200078e0008 */
[----:B------:R-:W-:Y:S04]  /*12470*/  LDSM.16.M88.4 R24, [R3+0xa000] ;  /* 0x00a000000318783b */ /* 0x000fe80000000200 */
[----:B------:R-:W1:Y:S01]  /*12480*/  LDSM.16.M88.4 R8, [R18+0x4000] ;  /* 0x004000001208783b */ /* 0x000e620000000200 */
[----:B------:R-:W-:Y:S01]  /*12490*/  IMAD.MOV.U32 R57, RZ, RZ, R231 ;  /* 0x000000ffff397224 */ /* 0x000fe200078e00e7 */
[----:B------:R-:W-:Y:S01]  /*124a0*/  MOV R58, R229 ;  /* 0x000000e5003a7202 */ /* 0x000fe20000000f00 */
[C---:B------:R-:W-:Y:S08]  /*124b0*/  HMMA.16816.F32 R220, R4.reuse, R22, R220 ;  /* 0x0000001604dc723c */ /* 0x040ff000000018dc */
[C---:B------:R-:W-:Y:S08]  /*124c0*/  HMMA.16816.F32 R56, R4.reuse, R20, R56 ;  /* 0x000000140438723c */ /* 0x040ff00000001838 */
[C---:B------:R-:W-:Y:S08]  /*124d0*/  HMMA.16816.F32 R248, R4.reuse, R44, R248 ;  /* 0x0000002c04f8723c */ /* 0x040ff000000018f8 */
[----:B------:R-:W-:Y:S01]  /*124e0*/  HMMA.16816.F32 R244, R4, R42, R244 ;  /* 0x0000002a04f4723c */ /* 0x000fe200000018f4 */
[----:B------:R-:W2:Y:S07]  /*124f0*/  LDSM.16.M88.4 R4, [R18+0x6000] ;  /* 0x006000001204783b */ /* 0x000eae0000000200 */
[C---:B------:R-:W-:Y:S08]  /*12500*/  HMMA.16816.F32 R48, R12.reuse, R20, R132 ;  /* 0x000000140c30723c */ /* 0x040ff00000001884 */
[----:B------:R-:W-:-:S12]  /*12510*/  HMMA.16816.F32 R52, R12, R22, R208 ;  /* 0x000000160c34723c */ /* 0x000fd800000018d0 */
[----:B-1----:R-:W-:Y:S01]  /*12520*/  HMMA.16816.F32 R20, R8, R24, R48 ;  /* 0x000000180814723c */ /* 0x002fe20000001830 */
[----:B------:R-:W-:-:S07]  /*12530*/  MOV R141, R0 ;  /* 0x00000000008d7202 */ /* 0x000fce0000000f00 */
[----:B--2---:R-:W-:Y:S11]  /*12540*/  HMMA.16816.F32 R16, R4, R24, R56 ;  /* 0x000000180410723c */ /* 0x004ff60000001838 */
[----:B------:R-:W-:-:S04]  /*12550*/  FMUL.FTZ R0, R20, UR4 ;  /* 0x0000000414007c20 */ /* 0x000fc80008410000 */
[----:B------:R1:W-:Y:S01]  /*12560*/  MUFU.TANH R231, R0 ;  /* 0x0000000000e77308 */ /* 0x0003e20000002400 */
[C---:B------:R-:W-:Y:S08]  /*12570*/  HMMA.16816.F32 R48, R12.reuse, R44, R224 ;  /* 0x0000002c0c30723c */ /* 0x040ff000000018e0 */
[----:B------:R-:W-:Y:S01]  /*12580*/  HMMA.16816.F32 R132, R12, R40, R212 ;  /* 0x000000280c84723c */ /* 0x000fe200000018d4 */
[----:B-1----:R-:W-:-:S04]  /*12590*/  FMUL.FTZ R0, R21, UR4 ;  /* 0x0000000415007c20 */ /* 0x002fc80008410000 */
[----:B------:R1:W-:Y:S03]  /*125a0*/  MUFU.TANH R229, R0 ;  /* 0x0000000000e57308 */ /* 0x0003e60000002400 */
[C---:B------:R-:W-:Y:S08]  /*125b0*/  HMMA.16816.F32 R44, R12.reuse, R46, R216 ;  /* 0x0000002e0c2c723c */ /* 0x040ff000000018d8 */
[----:B------:R-:W-:Y:S01]  /*125c0*/  HMMA.16816.F32 R40, R12, R42, R136 ;  /* 0x0000002a0c28723c */ /* 0x000fe20000001888 */
[----:B-1----:R-:W-:-:S07]  /*125d0*/  FMUL.FTZ R0, R22, UR4 ;  /* 0x0000000416007c20 */ /* 0x002fce0008410000 */
[C---:B------:R-:W-:Y:S08]  /*125e0*/  HMMA.16816.F32 R64, R12.reuse, R32, R64 ;  /* 0x000000200c40723c */ /* 0x040ff00000001840 */
[----:B------:R-:W-:Y:S01]  /*125f0*/  HMMA.16816.F32 R60, R12, R34, R60 ;  /* 0x000000220c3c723c */ /* 0x000fe2000000183c */
[----:B------:R1:W2:Y:S02]  /*12600*/  MUFU.TANH R12, R0 ;  /* 0x00000000000c7308 */ /* 0x0002a40000002400 */
[----:B-1----:R-:W-:-:S06]  /*12610*/  FMUL.FTZ R0, R23, UR4 ;  /* 0x0000000417007c20 */ /* 0x002fcc0008410000 */
[----:B------:R1:W-:Y:S02]  /*12620*/  MUFU.TANH R252, R0 ;  /* 0x0000000000fc7308 */ /* 0x0003e40000002400 */
[----:B-1----:R-:W-:-:S06]  /*12630*/  FMUL.FTZ R0, R16, UR4 ;  /* 0x0000000410007c20 */ /* 0x002fcc0008410000 */
[----:B------:R1:W3:Y:S01]  /*12640*/  MUFU.TANH R16, R0 ;  /* 0x0000000000107308 */ /* 0x0002e20000002400 */
[----:B--2---:R-:W-:Y:S01]  /*12650*/  STL [R1+0x4], R12 ;  /* 0x0000040c01007387 */ /* 0x004fe20000100800 */
[----:B------:R-:W-:Y:S03]  /*12660*/  HMMA.16816.F32 R20, R8, R26, R52 ;  /* 0x0000001a0814723c */ /* 0x000fe60000001834 */
[----:B------:R-:W2:Y:S01]  /*12670*/  LDSM.16.M88.4 R12, [R3+0xa800] ;  /* 0x00a80000030c783b */ /* 0x000ea20000000200 */
[----:B-1----:R-:W-:-:S04]  /*12680*/  FMUL.FTZ R0, R17, UR4 ;  /* 0x0000000411007c20 */ /* 0x002fc80008410000 */
[----:B------:R1:W4:Y:S01]  /*12690*/  MUFU.TANH R17, R0 ;  /* 0x0000000000117308 */ /* 0x0003220000002400 */
[----:B---3--:R3:W-:Y:S01]  /*126a0*/  STL [R1+0x10], R16 ;  /* 0x0000101001007387 */ /* 0x0087e20000100800 */
[----:B-1----:R-:W-:-:S06]  /*126b0*/  FMUL.FTZ R0, R18, UR4 ;  /* 0x0000000412007c20 */ /* 0x002fcc0008410000 */
[----:B---3--:R1:W3:Y:S02]  /*126c0*/  MUFU.TANH R16, R0 ;  /* 0x0000000000107308 */ /* 0x0082e40000002400 */
[----:B-1----:R-:W-:-:S06]  /*126d0*/  FMUL.FTZ R0, R19, UR4 ;  /* 0x0000000413007c20 */ /* 0x002fcc0008410000 */
[----:B------:R-:W1:Y:S01]  /*126e0*/  MUFU.TANH R0, R0 ;  /* 0x0000000000007308 */ /* 0x000e620000002400 */
[----:B----4-:R-:W-:Y:S01]  /*126f0*/  STL [R1+0x14], R17 ;  /* 0x0000141101007387 */ /* 0x010fe20000100800 */
[----:B------:R-:W-:Y:S03]  /*12700*/  HMMA.16816.F32 R24, R4, R26, R220 ;  /* 0x0000001a0418723c */ /* 0x000fe600000018dc */
[----:B---3--:R-:W-:Y:S01]  /*12710*/  STL [R1+0x8], R16 ;  /* 0x0000081001007387 */ /* 0x008fe20000100800 */
[----:B------:R-:W-:Y:S01]  /*12720*/  MOV R214, R143 ;  /* 0x0000008f00d67202 */ /* 0x000fe20000000f00 */
[----:B------:R-:W-:Y:S01]  /*12730*/  IMAD.MOV.U32 R140, RZ, RZ, R237 ;  /* 0x000000ffff8c7224 */ /* 0x000fe200078e00ed */
[----:B------:R-:W-:Y:S01]  /*12740*/  MOV R215, R239 ;  /* 0x000000ef00d77202 */ /* 0x000fe20000000f00 */
[----:B------:R-:W-:Y:S01]  /*12750*/  IMAD.MOV.U32 R213, RZ, RZ, R142 ;  /* 0x000000ffffd57224 */ /* 0x000fe200078e008e */
[----:B------:R-:W-:Y:S01]  /*12760*/  MOV R212, R141 ;  /* 0x0000008d00d47202 */ /* 0x000fe20000000f00 */
[----:B------:R-:W3:Y:S04]  /*12770*/  LDSM.16.M88.4 R16, [R3+0xb000] ;  /* 0x00b000000310783b */ /* 0x000ee80000000200 */
[----:B-1----:R1:W-:Y:S01]  /*12780*/  STL [R1+0xc], R0 ;  /* 0x00000c0001007387 */ /* 0x0023e20000100800 */
[----:B------:R-:W-:-:S02]  /*12790*/  IMAD.MOV.U32 R143, RZ, RZ, R228 ;  /* 0x000000ffff8f7224 */ /* 0x000fc400078e00e4 */
[----:B-1----:R-:W-:-:S04]  /*127a0*/  FMUL.FTZ R0, R20, UR4 ;  /* 0x0000000414007c20 */ /* 0x002fc80008410000 */
[----:B------:R1:W4:Y:S02]  /*127b0*/  MUFU.TANH R222, R0 ;  /* 0x0000000000de7308 */ /* 0x0003240000002400 */
[----:B-1----:R-:W-:-:S06]  /*127c0*/  FMUL.FTZ R0, R21, UR4 ;  /* 0x0000000415007c20 */ /* 0x002fcc0008410000 */
[----:B------:R1:W1:Y:S02]  /*127d0*/  MUFU.TANH R221, R0 ;  /* 0x0000000000dd7308 */ /* 0x0002640000002400 */
[----:B-1----:R-:W-:-:S06]  /*127e0*/  FMUL.FTZ R0, R22, UR4 ;  /* 0x0000000416007c20 */ /* 0x002fcc0008410000 */
[----:B------:R1:W1:Y:S02]  /*127f0*/  MUFU.TANH R228, R0 ;  /* 0x0000000000e47308 */ /* 0x0002640000002400 */
[----:B-1----:R-:W-:Y:S02]  /*12800*/  FMUL.FTZ R0, R23, UR4 ;  /* 0x0000000417007c20 */ /* 0x002fe40008410000 */
[----:B--2---:R-:W-:Y:S04]  /*12810*/  HMMA.16816.F32 R20, R8, R12, R48 ;  /* 0x0000000c0814723c */ /* 0x004fe80000001830 */
[----:B------:R1:W2:Y:S01]  /*12820*/  MUFU.TANH R227, R0 ;  /* 0x0000000000e37308 */ /* 0x0002a20000002400 */
[----:B------:R-:W-:Y:S01]  /*12830*/  MOV R142, R235 ;  /* 0x000000eb008e7202 */ /* 0x000fe20000000f00 */
[----:B-1----:R-:W-:-:S06]  /*12840*/  FMUL.FTZ R0, R24, UR4 ;  /* 0x0000000418007c20 */ /* 0x002fcc0008410000 */
[----:B------:R1:W1:Y:S01]  /*12850*/  MUFU.TANH R237, R0 ;  /* 0x0000000000ed7308 */ /* 0x0002620000002400 */
[----:B------:R-:W-:Y:S01]  /*12860*/  MOV R141, R236 ;  /* 0x000000ec008d7202 */ /* 0x000fe20000000f00 */
[----:B-1----:R-:W-:-:S06]  /*12870*/  FMUL.FTZ R0, R25, UR4 ;  /* 0x0000000419007c20 */ /* 0x002fcc0008410000 */
[----:B------:R1:W1:Y:S02]  /*12880*/  MUFU.TANH R239, R0 ;  /* 0x0000000000ef7308 */ /* 0x0002640000002400 */
[----:B-1----:R-:W-:-:S06]  /*12890*/  FMUL.FTZ R0, R26, UR4 ;  /* 0x000000041a007c20 */ /* 0x002fcc0008410000 */
[----:B------:R1:W1:Y:S02]  /*128a0*/  MUFU.TANH R235, R0 ;  /* 0x0000000000eb7308 */ /* 0x0002640000002400 */
[----:B-1----:R-:W-:Y:S02]  /*128b0*/  FMUL.FTZ R0, R27, UR4 ;  /* 0x000000041b007c20 */ /* 0x002fe40008410000 */
[----:B------:R-:W-:Y:S04]  /*128c0*/  HMMA.16816.F32 R24, R4, R12, R248 ;  /* 0x0000000c0418723c */ /* 0x000fe800000018f8 */
[----:B------:R1:W1:Y:S02]  /*128d0*/  MUFU.TANH R236, R0 ;  /* 0x0000000000ec7308 */ /* 0x0002640000002400 */
[----:B-1----:R-:W-:-:S06]  /*128e0*/  FMUL.FTZ R0, R20, UR4 ;  /* 0x0000000414007c20 */ /* 0x002fcc0008410000 */
[----:B------:R1:W1:Y:S02]  /*128f0*/  MUFU.TANH R218, R0 ;  /* 0x0000000000da7308 */ /* 0x0002640000002400 */
[----:B-1----:R-:W-:-:S06]  /*12900*/  FMUL.FTZ R0, R21, UR4 ;  /* 0x0000000415007c20 */ /* 0x002fcc0008410000 */
[----:B------:R1:W1:Y:S02]  /*12910*/  MUFU.TANH R217, R0 ;  /* 0x0000000000d97308 */ /* 0x0002640000002400 */
[----:B-1----:R-:W-:-:S06]  /*12920*/  FMUL.FTZ R0, R22, UR4 ;  /* 0x0000000416007c20 */ /* 0x002fcc0008410000 */
[----:B------:R1:W1:Y:S02]  /*12930*/  MUFU.TANH R220, R0 ;  /* 0x0000000000dc7308 */ /* 0x0002640000002400 */
[----:B-1----:R-:W-:Y:S02]  /*12940*/  FMUL.FTZ R0, R23, UR4 ;  /* 0x0000000417007c20 */ /* 0x002fe40008410000 */
[----:B------:R-:W-:Y:S04]  /*12950*/  HMMA.16816.F32 R20, R8, R14, R44 ;  /* 0x0000000e0814723c */ /* 0x000fe8000000182c */
[----:B------:R1:W1:Y:S01]  /*12960*/  MUFU.TANH R219, R0 ;  /* 0x0000000000db7308 */ /* 0x0002620000002400 */
[----:B------:R-:W-:Y:S01]  /*12970*/  MOV R208, R39 ;  /* 0x0000002700d07202 */ /* 0x000fe20000000f00 */
[----:B------:R-:W-:Y:S01]  /*12980*/  IMAD.MOV.U32 R210, RZ, RZ, R37 ;  /* 0x000000ffffd27224 */ /* 0x000fe200078e0025 */
[----:B------:R-:W-:Y:S01]  /*12990*/  MOV R209, R38 ;  /* 0x0000002600d17202 */ /* 0x000fe20000000f00 */
[----:B-1----:R-:W-:-:S04]  /*129a0*/  FMUL.FTZ R0, R24, UR4 ;  /* 0x0000000418007c20 */ /* 0x002fc80008410000 */
[----:B------:R1:W1:Y:S01]  /*129b0*/  MUFU.TANH R225, R0 ;  /* 0x0000000000e17308 */ /* 0x0002620000002400 */
[----:B------:R-:W-:Y:S01]  /*129c0*/  MOV R211, R2 ;  /* 0x0000000200d37202 */ /* 0x000fe20000000f00 */
[----:B-1----:R-:W-:-:S06]  /*129d0*/  FMUL.FTZ R0, R25, UR4 ;  /* 0x0000000419007c20 */ /* 0x002fcc0008410000 */
[----:B------:R1:W1:Y:S01]  /*129e0*/  MUFU.TANH R226, R0 ;  /* 0x0000000000e27308 */ /* 0x0002620000002400 */
[----:B------:R-:W-:Y:S01]  /*129f0*/  HMMA.16816.F32 R32, R4, R14, R208 ;  /* 0x0000000e0420723c */ /* 0x000fe200000018d0 */
[----:B------:R-:W4:Y:S01]  /*12a00*/  LDSM.16.M88.4 R12, [R3+0xb800] ;  /* 0x00b80000030c783b */ /* 0x000f220000000200 */
[----:B------:R-:W-:-:S04]  /*12a10*/  DEPBAR.LE SB0, 0x0 ;  /* 0x000080000000791a */ /* 0x000fc80000000000 */
[----:B-1----:R-:W-:-:S04]  /*12a20*/  FMUL.FTZ R0, R26, UR4 ;  /* 0x000000041a007c20 */ /* 0x002fc80008410000 */
[----:B------:R1:W1:Y:S02]  /*12a30*/  MUFU.TANH R224, R0 ;  /* 0x0000000000e07308 */ /* 0x0002640000002400 */
[----:B-1----:R-:W-:-:S06]  /*12a40*/  FMUL.FTZ R0, R27, UR4 ;  /* 0x000000041b007c20 */ /* 0x002fcc0008410000 */
[----:B------:R1:W1:Y:S01]  /*12a50*/  MUFU.TANH R223, R0 ;  /* 0x0000000000df7308 */ /* 0x0002620000002400 */
[----:B---3--:R-:W-:Y:S01]  /*12a60*/  HMMA.16816.F32 R24, R8, R16, R132 ;  /* 0x000000100818723c */ /* 0x008fe20000001884 */
[----:B-1----:R-:W-:-:S06]  /*12a70*/  FMUL.FTZ R0, R20, UR4 ;  /* 0x0000000414007c20 */ /* 0x002fcc0008410000 */
[----:B------:R1:W3:Y:S02]  /*12a80*/  MUFU.TANH R209, R0 ;  /* 0x0000000000d17308 */ /* 0x0002e40000002400 */
[----:B-1----:R-:W-:-:S06]  /*12a90*/  FMUL.FTZ R0, R21, UR4 ;  /* 0x0000000415007c20 */ /* 0x002fcc0008410000 */
[----:B------:R1:W1:Y:S02]  /*12aa0*/  MUFU.TANH R208, R0 ;  /* 0x0000000000d07308 */ /* 0x0002640000002400 */
[----:B-1----:R-:W-:-:S06]  /*12ab0*/  FMUL.FTZ R0, R22, UR4 ;  /* 0x0000000416007c20 */ /* 0x002fcc0008410000 */
[----:B------:R1:W1:Y:S02]  /*12ac0*/  MUFU.TANH R134, R0 ;  /* 0x0000000000867308 */ /* 0x0002640000002400 */
[----:B-1----:R-:W-:-:S06]  /*12ad0*/  FMUL.FTZ R0, R23, UR4 ;  /* 0x0000000417007c20 */ /* 0x002fcc0008410000 */
[----:B------:R1:W1:Y:S02]  /*12ae0*/  MUFU.TANH R133, R0 ;  /* 0x0000000000857308 */ /* 0x0002640000002400 */
[----:B-1----:R-:W-:-:S06]  /*12af0*/  FMUL.FTZ R0, R32, UR4 ;  /* 0x0000000420007c20 */ /* 0x002fcc0008410000 */
[----:B------:R1:W1:Y:S01]  /*12b00*/  MUFU.TANH R216, R0 ;  /* 0x0000000000d87308 */ /* 0x0002620000002400 */
[----:B------:R-:W-:Y:S01]  /*12b10*/  HMMA.16816.F32 R44, R4, R16, R140 ;  /* 0x00000010042c723c */ /* 0x000fe2000000188c */
        /* <DEDUP_REMOVED lines=9> */
[----:B----4-:R-:W-:Y:S01]  /*12bb0*/  HMMA.16816.F32 R48, R8, R12, R64 ;  /* 0x0000000c0830723c */ /* 0x010fe20000001840 */
[----:B-1----:R-:W-:-:S06]  /*12bc0*/  FMUL.FTZ R0, R25, UR4 ;  /* 0x0000000419007c20 */ /* 0x002fcc0008410000 */
[----:B------:R1:W4:Y:S01]  /*12bd0*/  MUFU.TANH R56, R0 ;  /* 0x0000000000387308 */ /* 0x0003220000002400 */
[----:B------:R-:W-:Y:S01]  /*12be0*/  SHF.L.U32 R3, R234, 0x1, RZ ;  /* 0x00000001ea037819 */ /* 0x000fe200000006ff */
[----:B------:R-:W-:Y:S01]  /*12bf0*/  FMUL.FTZ R2, R45, UR4 ;  /* 0x000000042d027c20 */ /* 0x000fe20008410000 */
[----:B-1----:R-:W-:-:S05]  /*12c00*/  FMUL.FTZ R0, R26, UR4 ;  /* 0x000000041a007c20 */ /* 0x002fca0008410000 */
[----:B------:R1:W1:Y:S01]  /*12c10*/  MUFU.TANH R59, R0 ;  /* 0x00000000003b7308 */ /* 0x0002620000002400 */
[----:B------:R-:W-:Y:S01]  /*12c20*/  LOP3.LUT R3, R3, 0x6, RZ, 0xc0, !PT ;  /* 0x0000000603037812 */ /* 0x000fe200078ec0ff */
[----:B------:R-:W-:Y:S01]  /*12c30*/  UISETP.NE.AND UP0, UPT, UR20, 0x3, UPT ;  /* 0x000000031400788c */ /* 0x000fe2000bf05270 */
[----:B-1----:R-:W-:-:S05]  /*12c40*/  FMUL.FTZ R0, R27, UR4 ;  /* 0x000000041b007c20 */ /* 0x002fca0008410000 */
[----:B------:R1:W1:Y:S01]  /*12c50*/  MUFU.TANH R57, R0 ;  /* 0x0000000000397308 */ /* 0x0002620000002400 */
[----:B------:R-:W-:Y:S01]  /*12c60*/  HMMA.16816.F32 R52, R8, R14, R60 ;  /* 0x0000000e0834723c */ /* 0x000fe2000000183c */
[----:B------:R-:W-:Y:S01]  /*12c70*/  FMUL.FTZ R10, R42, UR4 ;  /* 0x000000042a0a7c20 */ /* 0x000fe20008410000 */
[----:B-1----:R-:W-:-:S05]  /*12c80*/  FMUL.FTZ R0, R44, UR4 ;  /* 0x000000042c007c20 */ /* 0x002fca0008410000 */
[----:B------:R1:W1:Y:S01]  /*12c90*/  MUFU.TANH R132, R0 ;  /* 0x0000000000847308 */ /* 0x0002620000002400 */
[----:B------:R-:W-:Y:S07]  /*12ca0*/  HMMA.16816.F32 R136, R4, R12, R212 ;  /* 0x0000000c0488723c */ /* 0x000fee00000018d4 */
[----:B------:R2:W2:Y:S01]  /*12cb0*/  MUFU.TANH R44, R2 ;  /* 0x00000002002c7308 */ /* 0x0004a20000002400 */
[----:B-1----:R-:W-:-:S05]  /*12cc0*/  IMAD.U32 R0, RZ, RZ, UR20 ;  /* 0x00000014ff007e24 */ /* 0x002fca000f8e00ff */
[----:B------:R-:W-:Y:S01]  /*12cd0*/  LEA R0, R0, R3, 0x6 ;  /* 0x0000000300007211 */ /* 0x000fe200078e30ff */
[----:B--2---:R-:W-:-:S03]  /*12ce0*/  FMUL.FTZ R2, R40, UR4 ;  /* 0x0000000428027c20 */ /* 0x004fc60008410000 */
[C---:B------:R-:W-:Y:S01]  /*12cf0*/  IADD3 R13, PT, PT, R0.reuse, -0xc0, RZ ;  /* 0xffffff40000d7810 */ /* 0x040fe20007ffe0ff */
[C---:B------:R-:W-:Y:S01]  /*12d00*/  VIADD R12, R0.reuse, 0xffffff41 ;  /* 0xffffff41000c7836 */ /* 0x040fe20000000000 */
[----:B------:R1:W2:Y:S01]  /*12d10*/  MUFU.TANH R39, R2 ;  /* 0x0000000200277308 */ /* 0x0002a20000002400 */
[C---:B------:R-:W-:Y:S01]  /*12d20*/  IADD3 R11, PT, PT, R0.reuse, -0xb8, RZ ;  /* 0xffffff48000b7810 */ /* 0x040fe20007ffe0ff */
[----:B------:R-:W-:Y:S01]  /*12d30*/  HMMA.16816.F32 R140, R4, R18, R244 ;  /* 0x00000012048c723c */ /* 0x000fe200000018f4 */
[C---:B------:R-:W-:Y:S01]  /*12d40*/  IADD3 R9, PT, PT, R0.reuse, -0xb7, RZ ;  /* 0xffffff4900097810 */ /* 0x040fe20007ffe0ff */
[C---:B------:R-:W-:Y:S01]  /*12d50*/  VIADD R8, R0.reuse, 0xffffff50 ;  /* 0xffffff5000087836 */ /* 0x040fe20000000000 */
[----:B------:R-:W-:Y:S01]  /*12d60*/  IADD3 R3, PT, PT, R0, -0x9f, RZ ;  /* 0xffffff6100037810 */ /* 0x000fe20007ffe0ff */
[----:B------:R-:W-:Y:S01]  /*12d70*/  FMUL.FTZ R38, R48, UR4 ;  /* 0x0000000430267c20 */ /* 0x000fe20008410000 */
[----:B------:R-:W-:-:S03]  /*12d80*/  IADD3 R16, PT, PT, R0, -0x97, RZ ;  /* 0xffffff6900107810 */ /* 0x000fc60007ffe0ff */
[----:B------:R-:W-:Y:S01]  /*12d90*/  HMMA.16816.F32 R212, R4, R14, R240 ;  /* 0x0000000e04d4723c */ /* 0x000fe200000018f0 */
[C---:B------:R-:W-:Y:S01]  /*12da0*/  IADD3 R7, PT, PT, R0.reuse, -0xaf, RZ ;  /* 0xffffff5100077810 */ /* 0x040fe20007ffe0ff */
[C---:B------:R-:W-:Y:S01]  /*12db0*/  VIADD R5, R0.reuse, 0xffffff59 ;  /* 0xffffff5900057836 */ /* 0x040fe20000000000 */
[C---:B------:R-:W-:Y:S01]  /*12dc0*/  IADD3 R6, PT, PT, R0.reuse, -0xa8, RZ ;  /* 0xffffff5800067810 */ /* 0x040fe20007ffe0ff */
[----:B-1----:R-:W-:Y:S01]  /*12dd0*/  FMUL.FTZ R2, R41, UR4 ;  /* 0x0000000429027c20 */ /* 0x002fe20008410000 */
[C---:B------:R-:W-:Y:S01]  /*12de0*/  IADD3 R4, PT, PT, R0.reuse, -0xa0, RZ ;  /* 0xffffff6000047810 */ /* 0x040fe20007ffe0ff */
[----:B------:R1:W1:Y:S01]  /*12df0*/  MUFU.TANH R41, R10 ;  /* 0x0000000a00297308 */ /* 0x0002620000002400 */
[C---:B------:R-:W-:Y:S01]  /*12e00*/  IADD3 R15, PT, PT, R0.reuse, -0x90, RZ ;  /* 0xffffff70000f7810 */ /* 0x040fe20007ffe0ff */
[----:B------:R-:W-:Y:S01]  /*12e10*/  VIADD R14, R0, 0xffffff71 ;  /* 0xffffff71000e7836 */ /* 0x000fe20000000000 */
[----:B------:R-:W-:Y:S01]  /*12e20*/  BAR.SYNC.DEFER_BLOCKING 0x0 ;  /* 0x0000000000007b1d */ /* 0x000fe20000010000 */
[----:B------:R-:W-:-:S02]  /*12e30*/  ISETP.GE.AND P6, PT, R13, R28, PT ;  /* 0x0000001c0d00720c */ /* 0x000fc40003fc6270 */
[----:B------:R-:W-:-:S03]  /*12e40*/  ISETP.GE.AND P5, PT, R12, R28, PT ;  /* 0x0000001c0c00720c */ /* 0x000fc60003fa6270 */
[----:B------:R3:W2:Y:S01]  /*12e50*/  MUFU.TANH R40, R2 ;  /* 0x0000000200287308 */ /* 0x0006a20000002400 */
[----:B------:R-:W-:Y:S02]  /*12e60*/  ISETP.GE.AND P4, PT, R11, R28, PT ;  /* 0x0000001c0b00720c */ /* 0x000fe40003f86270 */
[C---:B-1----:R-:W-:Y:S01]  /*12e70*/  IADD3 R10, PT, PT, R0.reuse, -0x88, RZ ;  /* 0xffffff78000a7810 */ /* 0x042fe20007ffe0ff */
[C---:B---3--:R-:W-:Y:S01]  /*12e80*/  VIADD R2, R0.reuse, 0xffffff68 ;  /* 0xffffff6800027836 */ /* 0x048fe20000000000 */
[----:B------:R-:W-:Y:S01]  /*12e90*/  IADD3 R0, PT, PT, R0, -0x87, RZ ;  /* 0xffffff7900007810 */ /* 0x000fe20007ffe0ff */
[----:B--2-4-:R-:W-:Y:S08]  /*12ea0*/  BRA.U !UP0, `(.L_x_349) ;  /* 0x0000000508a07547 */ /* 0x014ff0000b800000 */
[----:B------:R-:W2:Y:S04]  /*12eb0*/  LDL R250, [R1+0x2c] ;  /* 0x00002c0001fa7983 */ /* 0x000ea80000100800 */
[----:B------:R-:W3:Y:S01]  /*12ec0*/  LDL R251, [R1+0x28] ;  /* 0x0000280001fb7983 */ /* 0x000ee20000100800 */
        /* <DEDUP_REMOVED lines=10> */
[----:B------:R-:W-:-:S02]  /*12f70*/  IMAD.U32 R17, RZ, RZ, UR9 ;  /* 0x00000009ff117e24 */ /* 0x000fc4000f8e00ff */
[----:B------:R-:W-:Y:S02]  /*12f80*/  IMAD.U32 R21, RZ, RZ, UR8 ;  /* 0x00000008ff157e24 */ /* 0x000fe4000f8e00ff */
[----:B------:R-:W-:Y:S02]  /*12f90*/  IMAD.U32 R20, RZ, RZ, UR9 ;  /* 0x00000009ff147e24 */ /* 0x000fe4000f8e00ff */
[----:B------:R-:W-:Y:S02]  /*12fa0*/  IMAD.U32 R34, RZ, RZ, UR7 ;  /* 0x00000007ff227e24 */ /* 0x000fe4000f8e00ff */
[----:B------:R-:W-:Y:S01]  /*12fb0*/  IMAD.U32 R23, RZ, RZ, UR7 ;  /* 0x00000007ff177e24 */ /* 0x000fe2000f8e00ff */
[----:B--2---:R-:W-:-:S04]  /*12fc0*/  @!P3 LEA R18, P1, R18, R250, 0x1 ;  /* 0x000000fa1212b211 */ /* 0x004fc800078208ff */
[----:B---3--:R-:W-:Y:S01]  /*12fd0*/  @!P3 LEA.HI.X R19, R19, R251, R17, 0x1, P1 ;  /* 0x000000fb1313b211 */ /* 0x008fe200008f0c11 */
[----:B------:R-:W-:-:S04]  /*12fe0*/  IMAD.U32 R17, RZ, RZ, UR8 ;  /* 0x00000008ff117e24 */ /* 0x000fc8000f8e00ff */
        /* <DEDUP_REMOVED lines=10> */
[----:B------:R-:W-:Y:S02]  /*13090*/  IMAD.U32 R20, RZ, RZ, UR11 ;  /* 0x0000000bff147e24 */ /* 0x000fe4000f8e00ff */
        /* <DEDUP_REMOVED lines=8> */
[----:B------:R-:W-:Y:S01]  /*13120*/  IMAD.U32 R22, RZ, RZ, UR7 ;  /* 0x00000007ff167e24 */ /* 0x000fe2000f8e00ff */
[----:B------:R-:W-:Y:S01]  /*13130*/  @!P3 LEA R34, P1, R34, R250, 0x1 ;  /* 0x000000fa2222b211 */ /* 0x000fe200078208ff */
[----:B------:R-:W-:-:S05]  /*13140*/  IMAD.U32 R20, RZ, RZ, UR6 ;  /* 0x00000006ff147e24 */ /* 0x000fca000f8e00ff */
[CCC-:B------:R-:W-:Y:S01]  /*13150*/  @!P3 LEA.HI.X R35, R22.reuse, R251.reuse, R20.reuse, 0x1, P1 ;  /* 0x000000fb1623b211 */ /* 0x1c0fe200008f0c14 */
[----:B-1----:R-:W-:Y:S01]  /*13160*/  IMAD.U32 R19, RZ, RZ, UR10 ;  /* 0x0000000aff137e24 */ /* 0x002fe2000f8e00ff */
[-C--:B------:R-:W-:Y:S01]  /*13170*/  @!P2 LEA R22, P1, R22, R250.reuse, 0x1 ;  /* 0x000000fa1616a211 */ /* 0x080fe200078208ff */
[----:B------:R-:W-:Y:S02]  /*13180*/  IMAD.U32 R18, RZ, RZ, UR10 ;  /* 0x0000000aff127e24 */ /* 0x000fe4000f8e00ff */
        /* <DEDUP_REMOVED lines=58> */
.L_x_349:
[----:B------:R-:W3:Y:S01]  /*13530*/  LDL.LU R37, [R1+0x10] ;  /* 0x0000100001257983 */ /* 0x000ee20000300800 */
[----:B--2---:R-:W-:-:S03]  /*13540*/  FMUL.FTZ R19, R49, UR4 ;  /* 0x0000000431137c20 */ /* 0x004fc60008410000 */
[----:B------:R-:W2:Y:S04]  /*13550*/  LDL.LU R42, [R1+0x8] ;  /* 0x00000800012a7983 */ /* 0x000ea80000300800 */
[----:B------:R-:W4:Y:S04]  /*13560*/  LDL.LU R45, [R1+0x14] ;  /* 0x00001400012d7983 */ /* 0x000f280000300800 */
[----:B------:R-:W4:Y:S01]  /*13570*/  LDL.LU R35, [R1+0xc] ;  /* 0x00000c0001237983 */ /* 0x000f220000300800 */
[----:B------:R1:W1:Y:S03]  /*13580*/  MUFU.TANH R34, R19 ;  /* 0x0000001300227308 */ /* 0x0002660000002400 */
[----:B------:R-:W2:Y:S01]  /*13590*/  LDL.LU R48, [R1+0x4] ;  /* 0x0000040001307983 */ /* 0x000ea20000300800 */
[-C--:B------:R-:W-:Y:S01]  /*135a0*/  ISETP.GE.AND P2, PT, R9, R28.reuse, PT ;  /* 0x0000001c0900720c */ /* 0x080fe20003f46270 */
[----:B------:R-:W-:Y:S01]  /*135b0*/  FMUL.FTZ R20, R50, UR4 ;  /* 0x0000000432147c20 */ /* 0x000fe20008410000 */
[-C--:B------:R-:W-:Y:S01]  /*135c0*/  ISETP.GE.AND P1, PT, R8, R28.reuse, PT ;  /* 0x0000001c0800720c */ /* 0x080fe20003f26270 */
[----:B------:R-:W-:Y:S01]  /*135d0*/  STL [R1+0xac], R238 ;  /* 0x0000acee01007387 */ /* 0x000fe20000100800 */
[-C--:B------:R-:W-:Y:S01]  /*135e0*/  ISETP.GE.AND P3, PT, R7, R28.reuse, PT ;  /* 0x0000001c0700720c */ /* 0x080fe20003f66270 */
[----:B------:R-:W-:Y:S01]  /*135f0*/  MUFU.TANH R24, R38 ;  /* 0x0000002600187308 */ /* 0x000fe20000002400 */
[----:B------:R-:W-:Y:S01]  /*13600*/  FSEL R25, R221, -INF , !P2 ;  /* 0xff800000dd197808 */ /* 0x000fe20005000000 */
[----:B------:R-:W-:Y:S01]  /*13610*/  STL [R1+0xa8], R233 ;  /* 0x0000a8e901007387 */ /* 0x000fe20000100800 */
[-C--:B------:R-:W-:Y:S01]  /*13620*/  ISETP.GE.AND P2, PT, R4, R28.reuse, PT ;  /* 0x0000001c0400720c */ /* 0x080fe20003f46270 */
[----:B------:R-:W-:Y:S01]  /*13630*/  FMUL.FTZ R21, R55, UR4 ;  /* 0x0000000437157c20 */ /* 0x000fe20008410000 */
[----:B------:R-:W-:Y:S01]  /*13640*/  FSEL R62, R218, -INF , !P1 ;  /* 0xff800000da3e7808 */ /* 0x000fe20004800000 */
[----:B------:R-:W-:Y:S01]  /*13650*/  STL [R1+0xa4], R232 ;  /* 0x0000a4e801007387 */ /* 0x000fe20000100800 */
[-C--:B------:R-:W-:Y:S01]  /*13660*/  ISETP.GE.AND P1, PT, R3, R28.reuse, PT ;  /* 0x0000001c0300720c */ /* 0x080fe20003f26270 */
[----:B------:R-:W-:Y:S01]  /*13670*/  MUFU.TANH R32, R20 ;  /* 0x0000001400207308 */ /* 0x000fe20000002400 */
[----:B-1----:R-:W-:Y:S01]  /*13680*/  FMUL.FTZ R19, R52, UR4 ;  /* 0x0000000434137c20 */ /* 0x002fe20008410000 */
[----:B------:R-:W-:Y:S01]  /*13690*/  FSEL R61, R217, -INF , !P3 ;  /* 0xff800000d93d7808 */ /* 0x000fe20005800000 */
[----:B------:R-:W-:Y:S01]  /*136a0*/  STL [R1+0xa0], R230 ;  /* 0x0000a0e601007387 */ /* 0x000fe20000100800 */
[----:B------:R-:W-:Y:S01]  /*136b0*/  ISETP.GE.AND P3, PT, R2, R28, PT ;  /* 0x0000001c0200720c */ /* 0x000fe20003f66270 */
[----:B------:R-:W-:Y:S01]  /*136c0*/  FMUL.FTZ R23, R54, UR4 ;  /* 0x0000000436177c20 */ /* 0x000fe20008410000 */
[----:B------:R-:W-:-:S02]  /*136d0*/  FSEL R250, R58, -INF , !P2 ;  /* 0xff8000003afa7808 */ /* 0x000fc40005000000 */
[----:B------:R1:W1:Y:S01]  /*136e0*/  MUFU.TANH R27, R19 ;  /* 0x00000013001b7308 */ /* 0x0002620000002400 */
[-C--:B------:R-:W-:Y:S02]  /*136f0*/  ISETP.GE.AND P2, PT, R14, R28.reuse, PT ;  /* 0x0000001c0e00720c */ /* 0x080fe40003f46270 */
[----:B------:R-:W-:Y:S02]  /*13700*/  FSEL R248, R56, -INF , !P1 ;  /* 0xff80000038f87808 */ /* 0x000fe40004800000 */
[-C--:B------:R-:W-:Y:S02]  /*13710*/  ISETP.GE.AND P1, PT, R10, R28.reuse, PT ;  /* 0x0000001c0a00720c */ /* 0x080fe40003f26270 */
[----:B------:R-:W-:Y:S02]  /*13720*/  FSEL R249, R39, -INF , !P3 ;  /* 0xff80000027f97808 */ /* 0x000fe40005800000 */
[----:B------:R-:W-:Y:S02]  /*13730*/  ISETP.GE.AND P3, PT, R0, R28, PT ;  /* 0x0000001c0000720c */ /* 0x000fe40003f66270 */
[----:B------:R-:W-:-:S02]  /*13740*/  FSEL R251, R34, -INF , !P2 ;  /* 0xff80000022fb7808 */ /* 0x000fc40005000000 */
[----:B------:R-:W-:Y:S02]  /*13750*/  FSEL R22, R222, -INF , !P4 ;  /* 0xff800000de167808 */ /* 0x000fe40006000000 */
[-C--:B------:R-:W-:Y:S01]  /*13760*/  ISETP.GE.AND P4, PT, R5, R28.reuse, PT ;  /* 0x0000001c0500720c */ /* 0x080fe20003f86270 */
[----:B------:R-:W-:Y:S01]  /*13770*/  STL [R1+0x6c], R251 ;  /* 0x00006cfb01007387 */ /* 0x000fe20000100800 */
[----:B------:R-:W-:Y:S01]  /*13780*/  FSEL R17, R229, -INF , !P5 ;  /* 0xff800000e5117808 */ /* 0x000fe20006800000 */
[----:B-1----:R-:W-:Y:S01]  /*13790*/  FMUL.FTZ R19, R53, UR4 ;  /* 0x0000000435137c20 */ /* 0x002fe20008410000 */
[----:B------:R-:W-:Y:S02]  /*137a0*/  FSEL R65, R27, -INF , !P1 ;  /* 0xff8000001b417808 */ /* 0x000fe40004800000 */
[----:B------:R-:W-:Y:S01]  /*137b0*/  FSEL R63, R208, -INF , !P4 ;  /* 0xff800000d03f7808 */ /* 0x000fe20006000000 */
[----:B------:R1:W1:Y:S01]  /*137c0*/  MUFU.TANH R26, R19 ;  /* 0x00000013001a7308 */ /* 0x0002620000002400 */
[-C--:B------:R-:W-:Y:S01]  /*137d0*/  ISETP.GE.AND P4, PT, R15, R28.reuse, PT ;  /* 0x0000001c0f00720c */ /* 0x080fe20003f86270 */
[----:B------:R4:W-:Y:S01]  /*137e0*/  STL [R1+0x68], R65 ;  /* 0x0000684101007387 */ /* 0x0009e20000100800 */
[----:B------:R-:W-:-:S02]  /*137f0*/  ISETP.GE.AND P5, PT, R6, R28, PT ;  /* 0x0000001c0600720c */ /* 0x000fc40003fa6270 */
[----:B------:R-:W-:Y:S02]  /*13800*/  FSEL R66, R24, -INF , !P4 ;  /* 0xff80000018427808 */ /* 0x000fe40006000000 */
[-C--:B------:R-:W-:Y:S01]  /*13810*/  ISETP.GE.AND P4, PT, R12, R29.reuse, PT ;  /* 0x0000001d0c00720c */ /* 0x080fe20003f86270 */
[----:B------:R-:W-:Y:S01]  /*13820*/  MUFU.TANH R27, R23 ;  /* 0x00000017001b7308 */ /* 0x000fe20000002400 */
[-C--:B------:R-:W-:Y:S02]  /*13830*/  ISETP.GE.AND P2, PT, R11, R29.reuse, PT ;  /* 0x0000001d0b00720c */ /* 0x080fe40003f46270 */
[----:B------:R-:W-:Y:S02]  /*13840*/  FSEL R60, R209, -INF , !P5 ;  /* 0xff800000d13c7808 */ /* 0x000fe40006800000 */
[----:B------:R-:W-:Y:S02]  /*13850*/  ISETP.GE.AND P5, PT, R16, R28, PT ;  /* 0x0000001c1000720c */ /* 0x000fe40003fa6270 */
[----:B------:R-:W-:Y:S01]  /*13860*/  FSEL R24, R228, -INF , !P2 ;  /* 0xff800000e4187808 */ /* 0x000fe20005000000 */
[----:B------:R1:W-:Y:S01]  /*13870*/  MUFU.TANH R23, R21 ;  /* 0x0000001500177308 */ /* 0x0003e20000002400 */
[----:B------:R-:W-:Y:S01]  /*13880*/  ISETP.GE.AND P2, PT, R5, R29, PT ;  /* 0x0000001d0500720c */ /* 0x000fe20003f46270 */
[----:B-1----:R-:W-:Y:S01]  /*13890*/  FMUL.FTZ R19, R43, UR4 ;  /* 0x000000042b137c20 */ /* 0x002fe20008410000 */
[----:B------:R-:W-:-:S02]  /*138a0*/  FSEL R243, R26, -INF , !P3 ;  /* 0xff8000001af37808 */ /* 0x000fc40005800000 */
[----:B------:R-:W-:Y:S02]  /*138b0*/  FSEL R55, R133, -INF , !P2 ;  /* 0xff80000085377808 */ /* 0x000fe40005000000 */
[-C--:B------:R-:W-:Y:S01]  /*138c0*/  ISETP.GE.AND P2, PT, R15, R29.reuse, PT ;  /* 0x0000001d0f00720c */ /* 0x080fe20003f46270 */
[----:B------:R-:W-:Y:S01]  /*138d0*/  STL [R1+0x64], R243 ;  /* 0x000064f301007387 */ /* 0x000fe20000100800 */
[----:B------:R1:W-:Y:S01]  /*138e0*/  MUFU.TANH R33, R19 ;  /* 0x0000001300217308 */ /* 0x0003e20000002400 */
[----:B------:R-:W-:Y:S02]  /*138f0*/  FSEL R247, R40, -INF , !P5 ;  /* 0xff80000028f77808 */ /* 0x000fe40006800000 */
[----:B------:R-:W4:Y:S01]  /*13900*/  LDL.LU R242, [R1+0x24] ;  /* 0x0000240001f27983 */ /* 0x000f220000300800 */
[----:B------:R-:W-:Y:S02]  /*13910*/  FSEL R229, R32, -INF , !P2 ;  /* 0xff80000020e57808 */ /* 0x000fe40005000000 */
[C---:B------:R-:W-:Y:S01]  /*13920*/  ISETP.GE.AND P5, PT, R13.reuse, R29, PT ;  /* 0x0000001d0d00720c */ /* 0x040fe20003fa6270 */
[----:B------:R-:W4:Y:S01]  /*13930*/  LDL.LU R241, [R1+0x20] ;  /* 0x0000200001f17983 */ /* 0x000f220000300800 */
[----:B------:R-:W-:Y:S01]  /*13940*/  ISETP.GE.AND P2, PT, R13, R31, PT ;  /* 0x0000001f0d00720c */ /* 0x000fe20003f46270 */
[----:B------:R-:W-:Y:S01]  /*13950*/  FMUL.FTZ R21, R46, UR4 ;  /* 0x000000042e157c20 */ /* 0x000fe20008410000 */
[-C--:B------:R-:W-:Y:S01]  /*13960*/  ISETP.GE.AND P1, PT, R9, R29.reuse, PT ;  /* 0x0000001d0900720c */ /* 0x080fe20003f26270 */
[----:B------:R-:W4:Y:S01]  /*13970*/  LDL.LU R240, [R1+0x1c] ;  /* 0x00001c0001f07983 */ /* 0x000f220000300800 */
[----:B------:R-:W-:-:S02]  /*13980*/  ISETP.GE.AND P3, PT, R8, R29, PT ;  /* 0x0000001d0800720c */ /* 0x000fc40003f66270 */
[----:B------:R-:W-:Y:S02]  /*13990*/  FSEL R26, R227, -INF , !P1 ;  /* 0xff800000e31a7808 */ /* 0x000fe40004800000 */
[-C--:B------:R-:W-:Y:S01]  /*139a0*/  ISETP.GE.AND P1, PT, R4, R29.reuse, PT ;  /* 0x0000001d0400720c */ /* 0x080fe20003f26270 */
[----:B-1----:R-:W-:Y:S01]  /*139b0*/  FMUL.FTZ R19, R51, UR4 ;  /* 0x0000000433137c20 */ /* 0x002fe20008410000 */
[----:B------:R-:W-:Y:S02]  /*139c0*/  FSEL R53, R220, -INF , !P3 ;  /* 0xff800000dc357808 */ /* 0x000fe40005800000 */
[-C--:B------:R-:W-:Y:S01]  /*139d0*/  ISETP.GE.AND P3, PT, R3, R29.reuse, PT ;  /* 0x0000001d0300720c */ /* 0x080fe20003f66270 */
[----:B------:R1:W1:Y:S01]  /*139e0*/  MUFU.TANH R28, R19 ;  /* 0x00000013001c7308 */ /* 0x0002620000002400 */
[----:B------:R-:W-:Y:S02]  /*139f0*/  FSEL R244, R59, -INF , !P1 ;  /* 0xff8000003bf47808 */ /* 0x000fe40004800000 */
[----:B------:R-:W-:-:S02]  /*13a00*/  ISETP.GE.AND P1, PT, R14, R29, PT ;  /* 0x0000001d0e00720c */ /* 0x000fc40003f26270 */
[----:B------:R-:W-:Y:S02]  /*13a10*/  FSEL R245, R57, -INF , !P3 ;  /* 0xff80000039f57808 */ /* 0x000fe40005800000 */
[-C--:B------:R-:W-:Y:S02]  /*13a20*/  ISETP.GE.AND P3, PT, R10, R29.reuse, PT ;  /* 0x0000001d0a00720c */ /* 0x080fe40003f66270 */
[----:B------:R-:W-:Y:S02]  /*13a30*/  FSEL R18, R231, -INF , !P6 ;  /* 0xff800000e7127808 */ /* 0x000fe40007000000 */
[----:B-1----:R-:W-:Y:S02]  /*13a40*/  FSEL R19, R252, -INF , !P4 ;  /* 0xff800000fc137808 */ /* 0x002fe40006000000 */
[----:B------:R-:W-:Y:S02]  /*13a50*/  ISETP.GE.AND P4, PT, R6, R29, PT ;  /* 0x0000001d0600720c */ /* 0x000fe40003f86270 */
[----:B------:R-:W-:-:S02]  /*13a60*/  FSEL R64, R28, -INF , !P1 ;  /* 0xff8000001c407808 */ /* 0x000fc40004800000 */
[----:B------:R-:W-:Y:S02]  /*13a70*/  FSEL R56, R134, -INF , !P4 ;  /* 0xff80000086387808 */ /* 0x000fe40006000000 */
[----:B------:R-:W-:Y:S02]  /*13a80*/  ISETP.GE.AND P4, PT, R16, R29, PT ;  /* 0x0000001d1000720c */ /* 0x000fe40003f86270 */
[-C--:B------:R-:W-:Y:S02]  /*13a90*/  ISETP.GE.AND P1, PT, R12, R30.reuse, PT ;  /* 0x0000001e0c00720c */ /* 0x080fe40003f26270 */
[----:B------:R-:W-:Y:S02]  /*13aa0*/  FSEL R38, R33, -INF , !P4 ;  /* 0xff80000021267808 */ /* 0x000fe40006000000 */
[----:B------:R-:W-:Y:S01]  /*13ab0*/  ISETP.GE.AND P4, PT, R13, R30, PT ;  /* 0x0000001e0d00720c */ /* 0x000fe20003f86270 */
[----:B------:R-:W-:Y:S01]  /*13ac0*/  FMUL.FTZ R13, R47, UR4 ;  /* 0x000000042f0d7c20 */ /* 0x000fe20008410000 */
[----:B------:R1:W-:Y:S08]  /*13ad0*/  MUFU.TANH R33, R21 ;  /* 0x0000001500217308 */ /* 0x0003f00000002400 */
[----:B------:R3:W4:Y:S01]  /*13ae0*/  MUFU.TANH R32, R13 ;  /* 0x0000000d00207308 */ /* 0x0007220000002400 */
[----:B-1----:R-:W-:Y:S01]  /*13af0*/  FMUL.FTZ R21, R140, UR4 ;  /* 0x000000048c157c20 */ /* 0x002fe20008410000 */
[----:B---3--:R-:W-:-:S05]  /*13b00*/  IMAD.MOV.U32 R67, RZ, RZ, R37 ;  /* 0x000000ffff437224 */ /* 0x008fca00078e0025 */
[----:B------:R-:W-:Y:S02]  /*13b10*/  FSEL R13, R67, -INF , !P4 ;  /* 0xff800000430d7808 */ /* 0x000fe40006000000 */
[----:B------:R-:W3:Y:S01]  /*13b20*/  LDL.LU R67, [R1+0x18] ;  /* 0x0000180001437983 */ /* 0x000ee20000300800 */
[----:B------:R-:W-:Y:S02]  /*13b30*/  ISETP.GE.AND P4, PT, R11, R31, PT ;  /* 0x0000001f0b00720c */ /* 0x000fe40003f86270 */
[----:B--2---:R-:W-:Y:S02]  /*13b40*/  FSEL R20, R48, -INF , !P5 ;  /* 0xff80000030147808 */ /* 0x004fe40006800000 */
[----:B------:R-:W-:Y:S02]  /*13b50*/  ISETP.GE.AND P5, PT, R7, R29, PT ;  /* 0x0000001d0700720c */ /* 0x000fe40003fa6270 */
[----:B------:R-:W-:Y:S02]  /*13b60*/  MOV R48, R42 ;  /* 0x0000002a00307202 */ /* 0x000fe40000000f00 */
[----:B------:R-:W-:-:S02]  /*13b70*/  FSEL R54, R219, -INF , !P5 ;  /* 0xff800000db367808 */ /* 0x000fc40006800000 */
[-C--:B------:R-:W-:Y:S02]  /*13b80*/  ISETP.GE.AND P5, PT, R2, R29.reuse, PT ;  /* 0x0000001d0200720c */ /* 0x080fe40003fa6270 */
[----:B------:R-:W-:Y:S02]  /*13b90*/  FSEL R42, R27, -INF , !P3 ;  /* 0xff8000001b2a7808 */ /* 0x000fe40005800000 */
[----:B------:R-:W-:Y:S02]  /*13ba0*/  FSEL R246, R41, -INF , !P5 ;  /* 0xff80000029f67808 */ /* 0x000fe40006800000 */
[----:B------:R-:W-:Y:S02]  /*13bb0*/  ISETP.GE.AND P5, PT, R0, R29, PT ;  /* 0x0000001d0000720c */ /* 0x000fe40003fa6270 */
[----:B------:R-:W-:Y:S01]  /*13bc0*/  ISETP.GE.AND P3, PT, R12, R31, PT ;  /* 0x0000001f0c00720c */ /* 0x000fe20003f66270 */
[----:B------:R1:W2:Y:S01]  /*13bd0*/  MUFU.TANH R29, R21 ;  /* 0x00000015001d7308 */ /* 0x0002a20000002400 */
[----:B------:R-:W-:Y:S01]  /*13be0*/  FSEL R37, R23, -INF , !P5 ;  /* 0xff80000017257808 */ /* 0x000fe20006800000 */
[----:B------:R-:W-:Y:S01]  /*13bf0*/  FMUL.FTZ R23, R141, UR4 ;  /* 0x000000048d177c20 */ /* 0x000fe20008410000 */
[----:B------:R-:W-:-:S02]  /*13c00*/  ISETP.GE.AND P5, PT, R11, R30, PT ;  /* 0x0000001e0b00720c */ /* 0x000fc40003fa6270 */
[----:B------:R-:W-:Y:S02]  /*13c10*/  FSEL R12, R48, -INF , !P2 ;  /* 0xff800000300c7808 */ /* 0x000fe40005000000 */
[----:B----4-:R-:W-:Y:S02]  /*13c20*/  FSEL R11, R45, -INF , !P1 ;  /* 0xff8000002d0b7808 */ /* 0x010fe40004800000 */
[C---:B------:R-:W-:Y:S02]  /*13c30*/  ISETP.GE.AND P2, PT, R9.reuse, R30, PT ;  /* 0x0000001e0900720c */ /* 0x040fe40003f46270 */
[-C--:B------:R-:W-:Y:S01]  /*13c40*/  ISETP.GE.AND P1, PT, R9, R31.reuse, PT ;  /* 0x0000001f0900720c */ /* 0x080fe20003f26270 */
[----:B------:R4:W-:Y:S01]  /*13c50*/  MUFU.TANH R28, R23 ;  /* 0x00000017001c7308 */ /* 0x0009e20000002400 */
[----:B------:R-:W-:Y:S02]  /*13c60*/  FSEL R9, R237, -INF , !P5 ;  /* 0xff800000ed097808 */ /* 0x000fe40006800000 */
[----:B------:R-:W-:-:S02]  /*13c70*/  ISETP.GE.AND P5, PT, R8, R31, PT ;  /* 0x0000001f0800720c */ /* 0x000fc40003fa6270 */
[----:B-1----:R-:W-:Y:S02]  /*13c80*/  FSEL R21, R35, -INF , !P3 ;  /* 0xff80000023157808 */ /* 0x002fe40005800000 */
[----:B------:R-:W-:Y:S02]  /*13c90*/  ISETP.GE.AND P3, PT, R8, R30, PT ;  /* 0x0000001e0800720c */ /* 0x000fe40003f66270 */
[----:B------:R-:W-:Y:S02]  /*13ca0*/  FSEL R8, R239, -INF , !P2 ;  /* 0xff800000ef087808 */ /* 0x000fe40005000000 */
[----:B------:R-:W-:Y:S02]  /*13cb0*/  ISETP.GE.AND P2, PT, R7, R31, PT ;  /* 0x0000001f0700720c */ /* 0x000fe40003f46270 */
[----:B------:R-:W-:Y:S02]  /*13cc0*/  FSEL R47, R225, -INF , !P3 ;  /* 0xff800000e12f7808 */ /* 0x000fe40005800000 */
[----:B----4-:R-:W-:-:S02]  /*13cd0*/  FSEL R23, R235, -INF , !P4 ;  /* 0xff800000eb177808 */ /* 0x010fc40006000000 */
[-C--:B------:R-:W-:Y:S02]  /*13ce0*/  ISETP.GE.AND P4, PT, R7, R30.reuse, PT ;  /* 0x0000001e0700720c */ /* 0x080fe40003f86270 */
[----:B------:R-:W-:Y:S02]  /*13cf0*/  FSEL R52, R224, -INF , !P5 ;  /* 0xff800000e0347808 */ /* 0x000fe40006800000 */
[----:B------:R-:W-:Y:S02]  /*13d00*/  FSEL R7, R236, -INF , !P1 ;  /* 0xff800000ec077808 */ /* 0x000fe40004800000 */
[C---:B------:R-:W-:Y:S02]  /*13d10*/  ISETP.GE.AND P3, PT, R6.reuse, R31, PT ;  /* 0x0000001f0600720c */ /* 0x040fe40003f66270 */
[-C--:B------:R-:W-:Y:S02]  /*13d20*/  ISETP.GE.AND P5, PT, R5, R30.reuse, PT ;  /* 0x0000001e0500720c */ /* 0x080fe40003fa6270 */
[----:B------:R-:W-:-:S02]  /*13d30*/  ISETP.GE.AND P1, PT, R6, R30, PT ;  /* 0x0000001e0600720c */ /* 0x000fc40003f26270 */
[----:B------:R-:W-:Y:S02]  /*13d40*/  FSEL R48, R226, -INF , !P4 ;  /* 0xff800000e2307808 */ /* 0x000fe40006000000 */
[----:B------:R-:W-:Y:S01]  /*13d50*/  ISETP.GE.AND P4, PT, R5, R31, PT ;  /* 0x0000001f0500720c */ /* 0x000fe20003f86270 */
[----:B------:R-:W-:Y:S01]  /*13d60*/  FMUL.FTZ R5, R136, UR4 ;  /* 0x0000000488057c20 */ /* 0x000fe20008410000 */
[----:B------:R-:W-:Y:S02]  /*13d70*/  FSEL R51, R210, -INF , !P3 ;  /* 0xff800000d2337808 */ /* 0x000fe40005800000 */
[----:B------:R-:W-:Y:S02]  /*13d80*/  FSEL R45, R211, -INF , !P5 ;  /* 0xff800000d32d7808 */ /* 0x000fe40006800000 */
[----:B------:R-:W-:Y:S02]  /*13d90*/  FSEL R49, R223, -INF , !P2 ;  /* 0xff800000df317808 */ /* 0x000fe40005000000 */
[----:B------:R-:W-:-:S02]  /*13da0*/  FSEL R46, R216, -INF , !P1 ;  /* 0xff800000d82e7808 */ /* 0x000fc40004800000 */
[CC--:B------:R-:W-:Y:S02]  /*13db0*/  ISETP.GE.AND P3, PT, R3.reuse, R30.reuse, PT ;  /* 0x0000001e0300720c */ /* 0x0c0fe40003f66270 */
[-C--:B------:R-:W-:Y:S01]  /*13dc0*/  ISETP.GE.AND P5, PT, R3, R31.reuse, PT ;  /* 0x0000001f0300720c */ /* 0x080fe20003fa6270 */
[----:B------:R-:W-:Y:S01]  /*13dd0*/  FMUL.FTZ R3, R137, UR4 ;  /* 0x0000000489037c20 */ /* 0x000fe20008410000 */
[C---:B------:R-:W-:Y:S02]  /*13de0*/  ISETP.GE.AND P2, PT, R4.reuse, R30, PT ;  /* 0x0000001e0400720c */ /* 0x040fe40003f46270 */
[----:B------:R-:W-:Y:S02]  /*13df0*/  ISETP.GE.AND P1, PT, R4, R31, PT ;  /* 0x0000001f0400720c */ /* 0x000fe40003f26270 */
[----:B------:R-:W1:Y:S01]  /*13e00*/  MUFU.TANH R4, R5 ;  /* 0x0000000500047308 */ /* 0x000e620000002400 */
[----:B------:R-:W-:-:S07]  /*13e10*/  FSEL R50, R135, -INF , !P4 ;  /* 0xff80000087327808 */ /* 0x000fce0006000000 */
[----:B------:R4:W1:Y:S01]  /*13e20*/  MUFU.TANH R5, R3 ;  /* 0x0000000300057308 */ /* 0x0008620000002400 */
[----:B------:R-:W-:Y:S02]  /*13e30*/  FSEL R132, R132, -INF , !P2 ;  /* 0xff80000084847808 */ /* 0x000fe40005000000 */
[C---:B------:R-:W-:Y:S02]  /*13e40*/  ISETP.GE.AND P4, PT, R2.reuse, R30, PT ;  /* 0x0000001e0200720c */ /* 0x040fe40003f86270 */
[----:B------:R-:W-:Y:S01]  /*13e50*/  ISETP.GE.AND P2, PT, R2, R31, PT ;  /* 0x0000001f0200720c */ /* 0x000fe20003f46270 */
[----:B------:R-:W-:Y:S01]  /*13e60*/  FMUL.FTZ R2, R138, UR4 ;  /* 0x000000048a027c20 */ /* 0x000fe20008410000 */
[----:B------:R-:W-:Y:S02]  /*13e70*/  FSEL R43, R32, -INF , !P5 ;  /* 0xff800000202b7808 */ /* 0x000fe40006800000 */
[----:B----4-:R-:W-:-:S04]  /*13e80*/  FMNMX3.FTZ R3, R242, R18, R17, !PT ;  /* 0x00000012f2037276 */ /* 0x010fc80007810011 */
[----:B------:R-:W-:Y:S01]  /*13e90*/  FMNMX3.FTZ R3, R3, R22, R25, !PT ;  /* 0x0000001603037276 */ /* 0x000fe20007810019 */
[----:B------:R4:W-:Y:S01]  /*13ea0*/  MUFU.TANH R32, R2 ;  /* 0x0000000200207308 */ /* 0x0009e20000002400 */
[----:B------:R-:W-:Y:S02]  /*13eb0*/  ISETP.GE.AND P5, PT, R15, R30, PT ;  /* 0x0000001e0f00720c */ /* 0x000fe40003fa6270 */
[----:B------:R-:W-:Y:S01]  /*13ec0*/  FMNMX3.FTZ R3, R3, R62, R61, !PT ;  /* 0x0000003e03037276 */ /* 0x000fe2000781003d */
[----:B------:R-:W-:Y:S01]  /*13ed0*/  FMUL.FTZ R27, R142, UR4 ;  /* 0x000000048e1b7c20 */ /* 0x000fe20008410000 */
[----:B--2---:R-:W-:Y:S02]  /*13ee0*/  FSEL R29, R29, -INF , !P4 ;  /* 0xff8000001d1d7808 */ /* 0x004fe40006000000 */
[----:B------:R-:W-:Y:S02]  /*13ef0*/  FMNMX3.FTZ R3, R3, R60, R63, !PT ;  /* 0x0000003c03037276 */ /* 0x000fe4000781003f */
[----:B-1----:R-:W-:Y:S01]  /*13f00*/  FSEL R235, R4, -INF , !P5 ;  /* 0xff80000004eb7808 */ /* 0x002fe20006800000 */
[----:B------:R-:W-:Y:S01]  /*13f10*/  FMUL.FTZ R4, R213, UR4 ;  /* 0x00000004d5047c20 */ /* 0x000fe20008410000 */
[----:B------:R-:W-:-:S02]  /*13f20*/  ISETP.GE.AND P4, PT, R15, R31, PT ;  /* 0x0000001f0f00720c */ /* 0x000fc40003f86270 */
[----:B------:R-:W-:Y:S01]  /*13f30*/  FMNMX3.FTZ R3, R3, R250, R248, !PT ;  /* 0x000000fa03037276 */ /* 0x000fe200078100f8 */
[----:B----4-:R-:W-:Y:S01]  /*13f40*/  FMUL.FTZ R2, R212, UR4 ;  /* 0x00000004d4027c20 */ /* 0x010fe20008410000 */
[----:B------:R-:W-:Y:S08]  /*13f50*/  MUFU.TANH R35, R27 ;  /* 0x0000001b00237308 */ /* 0x000ff00000002400 */
[----:B------:R1:W2:Y:S01]  /*13f60*/  MUFU.TANH R15, R2 ;  /* 0x00000002000f7308 */ /* 0x0002a20000002400 */
[----:B------:R-:W-:-:S07]  /*13f70*/  FSEL R57, R33, -INF , !P1 ;  /* 0xff80000021397808 */ /* 0x000fce0004800000 */
[----:B------:R4:W2:Y:S01]  /*13f80*/  MUFU.TANH R27, R4 ;  /* 0x00000004001b7308 */ /* 0x0008a20000002400 */
[----:B------:R-:W-:Y:S02]  /*13f90*/  ISETP.GE.AND P1, PT, R16, R30, PT ;  /* 0x0000001e1000720c */ /* 0x000fe40003f26270 */
[----:B-1----:R-:W-:Y:S02]  /*13fa0*/  FMNMX3.FTZ R2, R241, R20, R19, !PT ;  /* 0x00000014f1027276 */ /* 0x002fe40007810013 */
[----:B----4-:R-:W-:Y:S02]  /*13fb0*/  FMNMX3.FTZ R4, R3, R249, R247, !PT ;  /* 0x000000f903047276 */ /* 0x010fe400078100f7 */
[----:B------:R-:W-:Y:S02]  /*13fc0*/  FMNMX3.FTZ R3, R2, R24, R26, !PT ;  /* 0x0000001802037276 */ /* 0x000fe4000781001a */
[----:B------:R-:W-:Y:S02]  /*13fd0*/  FMNMX3.FTZ R2, R240, R13, R11, !PT ;  /* 0x0000000df0027276 */ /* 0x000fe4000781000b */
[----:B------:R-:W-:-:S02]  /*13fe0*/  FMNMX3.FTZ R4, R4, R66, R251, !PT ;  /* 0x0000004204047276 */ /* 0x000fc400078100fb */
[----:B------:R-:W-:Y:S02]  /*13ff0*/  FMNMX3.FTZ R3, R3, R53, R54, !PT ;  /* 0x0000003503037276 */ /* 0x000fe40007810036 */
[----:B------:R-:W-:Y:S02]  /*14000*/  FMNMX3.FTZ R2, R2, R9, R8, !PT ;  /* 0x0000000902027276 */ /* 0x000fe40007810008 */
[----:B------:R-:W-:Y:S02]  /*14010*/  FMNMX3.FTZ R136, R4, R65, R243, !PT ;  /* 0x0000004104887276 */ /* 0x000fe400078100f3 */
[----:B------:R-:W-:Y:S02]  /*14020*/  FMNMX3.FTZ R4, R3, R56, R55, !PT ;  /* 0x0000003803047276 */ /* 0x000fe40007810037 */
[----:B------:R-:W-:Y:S02]  /*14030*/  FSEL R28, R28, -INF , !P1 ;  /* 0xff8000001c1c7808 */ /* 0x000fe40004800000 */
[----:B------:R-:W-:-:S02]  /*14040*/  FMNMX3.FTZ R3, R2, R47, R48, !PT ;  /* 0x0000002f02037276 */ /* 0x000fc40007810030 */
[----:B------:R-:W-:Y:S01]  /*14050*/  ISETP.GE.AND P1, PT, R14, R30, PT ;  /* 0x0000001e0e00720c */ /* 0x000fe20003f26270 */
[----:B------:R-:W-:Y:S01]  /*14060*/  FMUL.FTZ R6, R143, UR4 ;  /* 0x000000048f067c20 */ /* 0x000fe20008410000 */
[----:B------:R-:W-:Y:S02]  /*14070*/  FSEL R133, R44, -INF , !P3 ;  /* 0xff8000002c857808 */ /* 0x000fe40005800000 */
[----:B------:R-:W-:Y:S02]  /*14080*/  FMNMX3.FTZ R3, R3, R46, R45, !PT ;  /* 0x0000002e03037276 */ /* 0x000fe4000781002d */
[----:B------:R-:W-:Y:S01]  /*14090*/  FSEL R33, R5, -INF , !P1 ;  /* 0xff80000005217808 */ /* 0x000fe20004800000 */
[----:B------:R1:W4:Y:S01]  /*140a0*/  MUFU.TANH R34, R6 ;  /* 0x0000000600227308 */ /* 0x0003220000002400 */
[----:B------:R-:W-:Y:S01]  /*140b0*/  ISETP.GE.AND P1, PT, R10, R30, PT ;  /* 0x0000001e0a00720c */ /* 0x000fe20003f26270 */
[----:B------:R-:W-:Y:S01]  /*140c0*/  FMUL.FTZ R5, R214, UR4 ;  /* 0x00000004d6057c20 */ /* 0x000fe20008410000 */
[----:B------:R-:W-:-:S02]  /*140d0*/  FMNMX3.FTZ R3, R3, R132, R133, !PT ;  /* 0x0000008403037276 */ /* 0x000fc40007810085 */
[----:B--2---:R-:W-:Y:S02]  /*140e0*/  FSEL R65, R15, -INF , !P1 ;  /* 0xff8000000f417808 */ /* 0x004fe40004800000 */
[----:B------:R-:W-:Y:S01]  /*140f0*/  MOV R44, R38 ;  /* 0x00000026002c7202 */ /* 0x000fe20000000f00 */
[----:B------:R2:W-:Y:S01]  /*14100*/  MUFU.TANH R15, R5 ;  /* 0x00000005000f7308 */ /* 0x0005e20000002400 */
[----:B------:R-:W-:Y:S02]  /*14110*/  ISETP.GE.AND P3, PT, R16, R31, PT ;  /* 0x0000001f1000720c */ /* 0x000fe40003f66270 */
[----:B------:R-:W-:Y:S02]  /*14120*/  FMNMX3.FTZ R4, R4, R244, R245, !PT ;  /* 0x000000f404047276 */ /* 0x000fe400078100f5 */
[----:B------:R-:W-:Y:S01]  /*14130*/  ISETP.GE.AND P1, PT, R0, R30, PT ;  /* 0x0000001e0000720c */ /* 0x000fe20003f26270 */
[----:B-1----:R-:W-:Y:S01]  /*14140*/  FMUL.FTZ R6, R139, UR4 ;  /* 0x000000048b067c20 */ /* 0x002fe20008410000 */
[----:B------:R-:W-:-:S03]  /*14150*/  FMNMX3.FTZ R3, R3, R29, R28, !PT ;  /* 0x0000001d03037276 */ /* 0x000fc6000781001c */
[----:B------:R1:W4:Y:S01]  /*14160*/  MUFU.TANH R16, R6 ;  /* 0x0000000600107308 */ /* 0x0003220000002400 */
[----:B------:R-:W-:Y:S01]  /*14170*/  ISETP.GE.AND P5, PT, R14, R31, PT ;  /* 0x0000001f0e00720c */ /* 0x000fe20003fa6270 */
[----:B--2---:R-:W-:Y:S01]  /*14180*/  FMUL.FTZ R5, R215, UR4 ;  /* 0x00000004d7057c20 */ /* 0x004fe20008410000 */
[----:B------:R-:W-:Y:S01]  /*14190*/  FMNMX3.FTZ R4, R4, R246, R44, !PT ;  /* 0x000000f604047276 */ /* 0x000fe2000781002c */
[----:B------:R-:W2:Y:S01]  /*141a0*/  LDCU UR4, c[0x0][0x45c] ;  /* 0x00008b80ff0477ac */ /* 0x000ea20008000800 */
[----:B------:R-:W-:-:S03]  /*141b0*/  FSEL R252, R27, -INF , !P1 ;  /* 0xff8000001bfc7808 */ /* 0x000fc60004800000 */
[----:B------:R-:W2:Y:S01]  /*141c0*/  MUFU.TANH R14, R5 ;  /* 0x00000005000e7308 */ /* 0x000ea20000002400 */
[----:B------:R-:W-:Y:S02]  /*141d0*/  FMNMX3.FTZ R137, R3, R235, R33, !PT ;  /* 0x000000eb03897276 */ /* 0x000fe40007810021 */
[----:B------:R-:W-:Y:S02]  /*141e0*/  FMNMX3.FTZ R4, R4, R229, R64, !PT ;  /* 0x000000e504047276 */ /* 0x000fe40007810040 */
[----:B------:R-:W-:Y:S02]  /*141f0*/  FMNMX3.FTZ R137, R137, R65, R252, !PT ;  /* 0x0000004189897276 */ /* 0x000fe400078100fc */
[----:B------:R-:W-:Y:S02]  /*14200*/  FMNMX3.FTZ R135, R4, R42, R37, !PT ;  /* 0x0000002a04877276 */ /* 0x000fe40007810025 */
[----:B------:R-:W-:Y:S01]  /*14210*/  ISETP.GE.AND P1, PT, R0, R31, PT ;  /* 0x0000001f0000720c */ /* 0x000fe20003f26270 */
[----:B-1----:R-:W1:Y:S01]  /*14220*/  SHFL.BFLY PT, R6, R136, 0x2, 0x1f ;  /* 0x0c401f0088067f89 */ /* 0x002e6200000e0000 */
[----:B------:R-:W-:-:S02]  /*14230*/  FSEL R251, R35, -INF , !P2 ;  /* 0xff80000023fb7808 */ /* 0x000fc40005000000 */
[----:B----4-:R-:W-:Y:S01]  /*14240*/  FSEL R139, R34, -INF , !P3 ;  /* 0xff800000228b7808 */ /* 0x010fe20005800000 */
[----:B------:R-:W4:Y:S01]  /*14250*/  SHFL.BFLY PT, R4, R137, 0x2, 0x1f ;  /* 0x0c401f0089047f89 */ /* 0x000f2200000e0000 */
[----:B------:R-:W-:Y:S02]  /*14260*/  ISETP.GE.AND P2, PT, R10, R31, PT ;  /* 0x0000001f0a00720c */ /* 0x000fe40003f46270 */
[----:B------:R-:W-:Y:S02]  /*14270*/  FSEL R239, R32, -INF , !P4 ;  /* 0xff80000020ef7808 */ /* 0x000fe40006000000 */
[----:B------:R-:W-:Y:S02]  /*14280*/  FSEL R228, R16, -INF , !P5 ;  /* 0xff80000010e47808 */ /* 0x000fe40006800000 */
[----:B------:R-:W-:Y:S02]  /*14290*/  FSEL R237, R15, -INF , !P2 ;  /* 0xff8000000fed7808 */ /* 0x000fe40005000000 */
[----:B--2---:R-:W-:-:S02]  /*142a0*/  FSEL R30, R14, -INF , !P1 ;  /* 0xff8000000e1e7808 */ /* 0x004fc40004800000 */
[----:B---3--:R-:W-:-:S04]  /*142b0*/  FMNMX3.FTZ R2, R67, R12, R21, !PT ;  /* 0x0000000c43027276 */ /* 0x008fc80007810015 */
[----:B------:R-:W-:-:S04]  /*142c0*/  FMNMX3.FTZ R2, R2, R23, R7, !PT ;  /* 0x0000001702027276 */ /* 0x000fc80007810007 */
[----:B------:R-:W-:-:S04]  /*142d0*/  FMNMX3.FTZ R2, R2, R52, R49, !PT ;  /* 0x0000003402027276 */ /* 0x000fc80007810031 */
[----:B------:R-:W-:-:S04]  /*142e0*/  FMNMX3.FTZ R2, R2, R51, R50, !PT ;  /* 0x0000003302027276 */ /* 0x000fc80007810032 */
[----:B------:R-:W-:-:S04]  /*142f0*/  FMNMX3.FTZ R0, R2, R57, R43, !PT ;  /* 0x0000003902007276 */ /* 0x000fc8000781002b */
[----:B------:R-:W-:-:S04]  /*14300*/  FMNMX3.FTZ R0, R0, R251, R139, !PT ;  /* 0x000000fb00007276 */ /* 0x000fc8000781008b */
[----:B------:R-:W-:-:S04]  /*14310*/  FMNMX3.FTZ R0, R0, R239, R228, !PT ;  /* 0x000000ef00007276 */ /* 0x000fc800078100e4 */
[----:B------:R-:W-:-:S05]  /*14320*/  FMNMX3.FTZ R0, R0, R237, R30, !PT ;  /* 0x000000ed00007276 */ /* 0x000fca000781001e */
[----:B------:R-:W2:Y:S01]  /*14330*/  SHFL.BFLY PT, R2, R0, 0x2, 0x1f ;  /* 0x0c401f0000027f89 */ /* 0x000ea200000e0000 */
[----:B-1----:R-:W-:Y:S02]  /*14340*/  FMNMX.FTZ R136, R136, R6, !PT ;  /* 0x0000000688887209 */ /* 0x002fe40007810000 */
[----:B----4-:R-:W-:-:S03]  /*14350*/  FMNMX.FTZ R137, R137, R4, !PT ;  /* 0x0000000489897209 */ /* 0x010fc60007810000 */
[----:B------:R-:W1:Y:S04]  /*14360*/  SHFL.BFLY PT, R3, R136, 0x1, 0x1f ;  /* 0x0c201f0088037f89 */ /* 0x000e6800000e0000 */
[----:B------:R-:W3:Y:S04]  /*14370*/  SHFL.BFLY PT, R4, R137, 0x1, 0x1f ;  /* 0x0c201f0089047f89 */ /* 0x000ee800000e0000 */
[----:B------:R-:W4:Y:S01]  /*14380*/  SHFL.BFLY PT, R5, R135, 0x2, 0x1f ;  /* 0x0c401f0087057f89 */ /* 0x000f2200000e0000 */
[----:B--2---:R-:W-:-:S05]  /*14390*/  FMNMX.FTZ R0, R0, R2, !PT ;  /* 0x0000000200007209 */ /* 0x004fca0007810000 */
[----:B------:R-:W2:Y:S01]  /*143a0*/  SHFL.BFLY PT, R134, R0, 0x1, 0x1f ;  /* 0x0c201f0000867f89 */ /* 0x000ea200000e0000 */
[----:B-1----:R-:W-:Y:S02]  /*143b0*/  FMNMX.FTZ R136, R136, R3, !PT ;  /* 0x0000000388887209 */ /* 0x002fe40007810000 */
[----:B---3--:R-:W-:-:S03]  /*143c0*/  FMNMX.FTZ R137, R137, R4, !PT ;  /* 0x0000000489897209 */ /* 0x008fc60007810000 */
[C---:B------:R-:W-:Y:S01]  /*143d0*/  FMUL.FTZ R35, R136.reuse, UR4 ;  /* 0x0000000488237c20 */ /* 0x040fe20008410000 */
[----:B------:R-:W-:Y:S02]  /*143e0*/  FSETP.NEU.FTZ.AND P4, PT, R136, -INF , PT ;  /* 0xff8000008800780b */ /* 0x000fe40003f9d000 */
[C---:B------:R-:W-:Y:S01]  /*143f0*/  FSETP.NEU.FTZ.AND P2, PT, R137.reuse, -INF , PT ;  /* 0xff8000008900780b */ /* 0x040fe20003f5d000 */
[----:B------:R-:W-:Y:S01]  /*14400*/  FMUL.FTZ R32, R137, UR4 ;  /* 0x0000000489207c20 */ /* 0x000fe20008410000 */
[----:B------:R-:W-:Y:S02]  /*14410*/  FSEL R35, R35, RZ, P4 ;  /* 0x000000ff23237208 */ /* 0x000fe40002000000 */
[----:B----4-:R-:W-:Y:S02]  /*14420*/  FMNMX.FTZ R135, R135, R5, !PT ;  /* 0x0000000587877209 */ /* 0x010fe40007810000 */
[----:B------:R-:W-:Y:S01]  /*14430*/  FSEL R32, R32, RZ, P2 ;  /* 0x000000ff20207208 */ /* 0x000fe20001000000 */
[----:B------:R-:W-:-:S02]  /*14440*/  FFMA.FTZ R18, R18, UR4, -R35 ;  /* 0x0000000412127c23 */ /* 0x000fc40008010823 */
[----:B------:R-:W1:Y:S02]  /*14450*/  SHFL.BFLY PT, R5, R135, 0x1, 0x1f ;  /* 0x0c201f0087057f89 */ /* 0x000e6400000e0000 */
[----:B------:R-:W-:Y:S01]  /*14460*/  FFMA.FTZ R11, R11, UR4, -R32 ;  /* 0x000000040b0b7c23 */ /* 0x000fe20008010820 */
[----:B------:R-:W3:Y:S01]  /*14470*/  MUFU.EX2 R2, R18 ;  /* 0x0000001200027308 */ /* 0x000ee20000000800 */
[----:B--2---:R-:W-:-:S03]  /*14480*/  FMNMX.FTZ R134, R0, R134, !PT ;  /* 0x0000008600867209 */ /* 0x004fc60007810000 */
[----:B------:R-:W2:Y:S01]  /*14490*/  MUFU.EX2 R0, R11 ;  /* 0x0000000b00007308 */ /* 0x000ea20000000800 */
[----:B------:R-:W-:Y:S01]  /*144a0*/  STL [R1+0x54], R33 ;  /* 0x0000542101007387 */ /* 0x000fe20000100800 */
[----:B------:R-:W-:-:S03]  /*144b0*/  FSEL R4, R136, RZ, P4 ;  /* 0x000000ff88047208 */ /* 0x000fc60002000000 */
[----:B---3--:R-:W-:Y:S04]  /*144c0*/  STL [R1+0x40], R2 ;  /* 0x0000400201007387 */ /* 0x008fe80000100800 */
[----:B--2---:R-:W-:Y:S04]  /*144d0*/  STL [R1+0x34], R0 ;  /* 0x0000340001007387 */ /* 0x004fe80000100800 */
[----:B------:R2:W-:Y:S01]  /*144e0*/  STL [R1+0xb0], R136 ;  /* 0x0000b08801007387 */ /* 0x0005e20000100800 */
[----:B-1----:R-:W-:Y:S02]  /*144f0*/  FMNMX.FTZ R135, R135, R5, !PT ;  /* 0x0000000587877209 */ /* 0x002fe40007810000 */
[----:B------:R-:W-:Y:S01]  /*14500*/  FSEL R3, R137, RZ, P2 ;  /* 0x000000ff89037208 */ /* 0x000fe20001000000 */
[----:B--2---:R-:W2:Y:S04]  /*14510*/  LDL.LU R136, [R1+0x40] ;  /* 0x0000400001887983 */ /* 0x004ea80000300800 */
[----:B------:R-:W-:Y:S04]  /*14520*/  STL [R1+0xb4], R135 ;  /* 0x0000b48701007387 */ /* 0x000fe80000100800 */
[----:B------:R1:W-:Y:S04]  /*14530*/  STL [R1+0xb8], R137 ;  /* 0x0000b88901007387 */ /* 0x0003e80000100800 */
[----:B-1----:R-:W3:Y:S01]  /*14540*/  LDL.LU R137, [R1+0x34] ;  /* 0x0000340001897983 */ /* 0x002ee20000300800 */
[C---:B------:R-:W-:Y:S01]  /*14550*/  FMUL.FTZ R33, R134.reuse, UR4 ;  /* 0x0000000486217c20 */ /* 0x040fe20008410000 */
[----:B------:R-:W-:Y:S01]  /*14560*/  FSETP.NEU.FTZ.AND P1, PT, R134, -INF , PT ;  /* 0xff8000008600780b */ /* 0x000fe20003f3d000 */
[----:B------:R-:W-:-:S03]  /*14570*/  FFMA.FTZ R13, R13, UR4, -R32 ;  /* 0x000000040d0d7c23 */ /* 0x000fc60008010820 */
[----:B------:R-:W-:Y:S01]  /*14580*/  FSEL R33, R33, RZ, P1 ;  /* 0x000000ff21217208 */ /* 0x000fe20000800000 */
[----:B------:R1:W-:Y:S01]  /*14590*/  MUFU.EX2 R233, R13 ;  /* 0x0000000d00e97308 */ /* 0x0003e20000000800 */
[----:B------:R-:W-:-:S03]  /*145a0*/  FSETP.NEU.FTZ.AND P3, PT, R135, -INF , PT ;  /* 0xff8000008700780b */ /* 0x000fc60003f7d000 */
[----:B------:R-:W-:Y:S01]  /*145b0*/  FFMA.FTZ R0, R12, UR4, -R33 ;  /* 0x000000040c007c23 */ /* 0x000fe20008010821 */
[C---:B------:R-:W-:Y:S01]  /*145c0*/  FSEL R2, R135.reuse, RZ, P3 ;  /* 0x000000ff87027208 */ /* 0x040fe20001800000 */
[----:B------:R-:W-:Y:S01]  /*145d0*/  FMUL.FTZ R34, R135, UR4 ;  /* 0x0000000487227c20 */ /* 0x000fe20008410000 */
[----:B-1----:R-:W1:Y:S01]  /*145e0*/  LDSM.16.MT88.4 R12, [R36+0xc000] ;  /* 0x00c00000240c783b */ /* 0x002e620000004200 */
[----:B------:R4:W-:Y:S03]  /*145f0*/  MUFU.EX2 R232, R0 ;  /* 0x0000000000e87308 */ /* 0x0009e60000000800 */
[----:B------:R-:W-:Y:S01]  /*14600*/  FSEL R34, R34, RZ, P3 ;  /* 0x000000ff22227208 */ /* 0x000fe20001800000 */
[----:B------:R-:W-:Y:S01]  /*14610*/  FADD.FTZ R4, R242, -R4 ;  /* 0x80000004f2047221 */ /* 0x000fe20000010000 */
[--C-:B------:R-:W-:Y:S01]  /*14620*/  FFMA.FTZ R17, R17, UR4, -R35.reuse ;  /* 0x0000000411117c23 */ /* 0x100fe20008010823 */
[--C-:B------:R-:W-:Y:S01]  /*14630*/  FFMA.FTZ R22, R22, UR4, -R35.reuse ;  /* 0x0000000416167c23 */ /* 0x100fe20008010823 */
[----:B------:R-:W-:Y:S01]  /*14640*/  FFMA.FTZ R25, R25, UR4, -R35 ;  /* 0x0000000419197c23 */ /* 0x000fe20008010823 */
[--C-:B------:R-:W-:Y:S01]  /*14650*/  FFMA.FTZ R20, R20, UR4, -R34.reuse ;  /* 0x0000000414147c23 */ /* 0x100fe20008010822 */
[--C-:B------:R-:W-:Y:S01]  /*14660*/  FFMA.FTZ R19, R19, UR4, -R34.reuse ;  /* 0x0000000413137c23 */ /* 0x100fe20008010822 */
[----:B------:R-:W-:Y:S01]  /*14670*/  FFMA.FTZ R24, R24, UR4, -R34 ;  /* 0x0000000418187c23 */ /* 0x000fe20008010822 */
[----:B----4-:R-:W-:Y:S01]  /*14680*/  FADD.FTZ R0, R241, -R2 ;  /* 0x80000002f1007221 */ /* 0x010fe20000010000 */
[----:B------:R-:W-:Y:S01]  /*14690*/  FFMA.FTZ R26, R26, UR4, -R34 ;  /* 0x000000041a1a7c23 */ /* 0x000fe20008010822 */
[----:B------:R-:W-:-:S02]  /*146a0*/  FMUL.FTZ R4, R4, UR4 ;  /* 0x0000000404047c20 */ /* 0x000fc40008410000 */
[----:B------:R-:W-:Y:S01]  /*146b0*/  FMUL.FTZ R40, R0, UR4 ;  /* 0x0000000400287c20 */ /* 0x000fe20008410000 */
[----:B------:R-:W-:Y:S01]  /*146c0*/  FSEL R2, R134, RZ, P1 ;  /* 0x000000ff86027208 */ /* 0x000fe20000800000 */
[----:B------:R-:W-:Y:S04]  /*146d0*/  MUFU.EX2 R230, R17 ;  /* 0x0000001100e67308 */ /* 0x000fe80000000800 */
[----:B------:R-:W-:Y:S01]  /*146e0*/  MUFU.EX2 R58, R22 ;  /* 0x00000016003a7308 */ /* 0x000fe20000000800 */
[----:B------:R-:W-:-:S03]  /*146f0*/  FADD.FTZ R0, R67, -R2 ;  /* 0x8000000243007221 */ /* 0x000fc60000010000 */
[----:B------:R-:W4:Y:S04]  /*14700*/  MUFU.EX2 R27, R25 ;  /* 0x00000019001b7308 */ /* 0x000f280000000800 */
[----:B------:R-:W-:Y:S04]  /*14710*/  MUFU.EX2 R238, R20 ;  /* 0x0000001400ee7308 */ /* 0x000fe80000000800 */
[----:B------:R-:W-:Y:S04]  /*14720*/  MUFU.EX2 R138, R19 ;  /* 0x00000013008a7308 */ /* 0x000fe80000000800 */
[----:B------:R-:W-:Y:S04]  /*14730*/  MUFU.EX2 R236, R24 ;  /* 0x0000001800ec7308 */ /* 0x000fe80000000800 */
[----:B------:R-:W-:Y:S04]  /*14740*/  MUFU.EX2 R231, R26 ;  /* 0x0000001a00e77308 */ /* 0x000fe80000000800 */
[----:B------:R-:W1:Y:S04]  /*14750*/  MUFU.EX2 R41, R4 ;  /* 0x0000000400297308 */ /* 0x000e680000000800 */
[----:B------:R-:W1:Y:S01]  /*14760*/  MUFU.EX2 R40, R40 ;  /* 0x0000002800287308 */ /* 0x000e620000000800 */
[--C-:B------:R-:W-:Y:S01]  /*14770*/  FFMA.FTZ R9, R9, UR4, -R32.reuse ;  /* 0x0000000409097c23 */ /* 0x100fe20008010820 */
[----:B------:R-:W-:Y:S01]  /*14780*/  FFMA.FTZ R8, R8, UR4, -R32 ;  /* 0x0000000408087c23 */ /* 0x000fe20008010820 */
[----:B------:R-:W-:Y:S01]  /*14790*/  FADD.FTZ R3, R240, -R3 ;  /* 0x80000003f0037221 */ /* 0x000fe20000010000 */
[--C-:B------:R-:W-:Y:S01]  /*147a0*/  FFMA.FTZ R21, R21, UR4, -R33.reuse ;  /* 0x0000000415157c23 */ /* 0x100fe20008010821 */
[----:B------:R-:W-:Y:S01]  /*147b0*/  FMUL.FTZ R38, R0, UR4 ;  /* 0x0000000400267c20 */ /* 0x000fe20008410000 */
[----:B------:R1:W1:Y:S01]  /*147c0*/  MUFU.EX2 R16, R9 ;  /* 0x0000000900107308 */ /* 0x0002620000000800 */
[--C-:B------:R-:W-:Y:S01]  /*147d0*/  FFMA.FTZ R23, R23, UR4, -R33.reuse ;  /* 0x0000000417177c23 */ /* 0x100fe20008010821 */
[----:B------:R-:W-:Y:S01]  /*147e0*/  FMUL.FTZ R3, R3, UR4 ;  /* 0x0000000403037c20 */ /* 0x000fe20008410000 */
[----:B------:R-:W-:Y:S01]  /*147f0*/  FFMA.FTZ R0, R7, UR4, -R33 ;  /* 0x0000000407007c23 */ /* 0x000fe20008010821 */
[----:B------:R-:W-:Y:S01]  /*14800*/  MUFU.EX2 R6, R8 ;  /* 0x0000000800067308 */ /* 0x000fe20000000800 */
[----:B----4-:R-:W-:Y:S01]  /*14810*/  F2FP.F16.F32.PACK_AB R10, R27, R58 ;  /* 0x0000003a1b0a723e */ /* 0x010fe200000000ff */
[----:B-1----:R-:W-:-:S02]  /*14820*/  FMUL.FTZ R148, R148, R41 ;  /* 0x0000002994947220 */ /* 0x002fc40000410000 */
[----:B------:R-:W1:Y:S01]  /*14830*/  MUFU.EX2 R59, R21 ;  /* 0x00000015003b7308 */ /* 0x000e620000000800 */
[----:B------:R-:W-:Y:S01]  /*14840*/  F2FP.F16.F32.PACK_AB R11, R231, R236 ;  /* 0x000000ece70b723e */ /* 0x000fe200000000ff */
[----:B------:R-:W-:Y:S01]  /*14850*/  FMUL.FTZ R149, R149, R41 ;  /* 0x0000002995957220 */ /* 0x000fe20000410000 */
[-C--:B------:R-:W-:Y:S01]  /*14860*/  FMUL.FTZ R150, R150, R40.reuse ;  /* 0x0000002896967220 */ /* 0x080fe20000410000 */
[----:B------:R-:W-:Y:S01]  /*14870*/  MUFU.EX2 R20, R23 ;  /* 0x0000001700147308 */ /* 0x000fe20000000800 */
[----:B------:R-:W-:Y:S01]  /*14880*/  FMUL.FTZ R151, R151, R40 ;  /* 0x0000002897977220 */ /* 0x000fe20000410000 */
[----:B------:R-:W-:Y:S02]  /*14890*/  F2FP.F16.F32.PACK_AB R9, R138, R238 ;  /* 0x000000ee8a09723e */ /* 0x000fe400000000ff */
[----:B------:R-:W4:Y:S04]  /*148a0*/  MUFU.EX2 R39, R3 ;  /* 0x0000000300277308 */ /* 0x000f280000000800 */
[----:B------:R-:W4:Y:S04]  /*148b0*/  MUFU.EX2 R38, R38 ;  /* 0x0000002600267308 */ /* 0x000f280000000800 */
[----:B------:R-:W4:Y:S01]  /*148c0*/  MUFU.EX2 R21, R0 ;  /* 0x0000000000157308 */ /* 0x000f220000000800 */
[----:B------:R-:W-:Y:S01]  /*148d0*/  LOP3.LUT P6, RZ, R234, 0x2, RZ, 0xc0, !PT ;  /* 0x00000002eaff7812 */ /* 0x000fe200078cc0ff */
[----:B------:R-:W-:Y:S01]  /*148e0*/  IMAD.MOV.U32 R234, RZ, RZ, R16 ;  /* 0x000000ffffea7224 */ /* 0x000fe200078e0010 */
[----:B------:R-:W-:-:S02]  /*148f0*/  MOV R67, 0x20 ;  /* 0x0000002000437802 */ /* 0x000fc40000000f00 */
[----:B-1----:R-:W-:Y:S01]  /*14900*/  F2FP.F16.F32.PACK_AB R5, R59, R232 ;  /* 0x000000e83b05723e */ /* 0x002fe200000000ff */
[-C--:B----4-:R-:W-:Y:S01]  /*14910*/  FMUL.FTZ R152, R152, R39.reuse ;  /* 0x0000002798987220 */ /* 0x090fe20000410000 */
[-C--:B------:R-:W-:Y:S01]  /*14920*/  FMUL.FTZ R153, R153, R39.reuse ;  /* 0x0000002799997220 */ /* 0x080fe20000410000 */
[-C--:B------:R-:W-:Y:S01]  /*14930*/  FMUL.FTZ R154, R154, R38.reuse ;  /* 0x000000269a9a7220 */ /* 0x080fe20000410000 */
[----:B------:R-:W-:Y:S01]  /*14940*/  FMUL.FTZ R155, R155, R38 ;  /* 0x000000269b9b7220 */ /* 0x000fe20000410000 */
[----:B------:R-:W-:Y:S02]  /*14950*/  F2FP.F16.F32.PACK_AB R7, R21, R20 ;  /* 0x000000141507723e */ /* 0x000fe400000000ff */
[----:B------:R-:W-:Y:S01]  /*14960*/  SEL R0, R67, 0xffffffe0, !P6 ;  /* 0xffffffe043007807 */ /* 0x000fe20007000000 */
[----:B------:R-:W-:Y:S02]  /*14970*/  VIADD R2, R36, 0xc000 ;  /* 0x0000c00024027836 */ /* 0x000fe40000000000 */
        /* <DEDUP_REMOVED lines=41> */
[----:B------:R-:W-:Y:S01]  /*14c10*/  STL [R1+0xbc], R134 ;  /* 0x0000bc8601007387 */ /* 0x000fe20000100800 */
[----:B------:R-:W-:Y:S01]  /*14c20*/  MOV R135, R65 ;  /* 0x0000004100877202 */ /* 0x000fe20000000f00 */
[-C--:B------:R-:W-:Y:S01]  /*14c30*/  FMUL.FTZ R72, R72, R39.reuse ;  /* 0x0000002748487220 */ /* 0x080fe20000410000 */
[----:B------:R-:W-:Y:S01]  /*14c40*/  FMUL.FTZ R73, R73, R39 ;  /* 0x0000002749497220 */ /* 0x000fe20000410000 */
[----:B------:R-:W-:Y:S01]  /*14c50*/  FMUL.FTZ R74, R74, R38 ;  /* 0x000000264a4a7220 */ /* 0x000fe20000410000 */
[----:B--2---:R-:W-:-:S07]  /*14c60*/  F2FP.F16.F32.PACK_AB R8, R230, R136 ;  /* 0x00000088e608723e */ /* 0x004fce00000000ff */
[----:B------:R-:W-:Y:S01]  /*14c70*/  HMMA.16816.F32 R224, R8, R12, R148 ;  /* 0x0000000c08e0723c */ /* 0x000fe20000001894 */
[----:B------:R-:W-:-:S05]  /*14c80*/  IMAD.MOV.U32 R148, RZ, RZ, R6 ;  /* 0x000000ffff947224 */ /* 0x000fca00078e0006 */
[----:B------:R-:W-:Y:S01]  /*14c90*/  F2FP.F16.F32.PACK_AB R6, R148, R234 ;  /* 0x000000ea9406723e */ /* 0x000fe200000000ff */
[----:B------:R-:W-:Y:S01]  /*14ca0*/  IMAD.MOV.U32 R151, RZ, RZ, R43 ;  /* 0x000000ffff977224 */ /* 0x000fe200078e002b */
[----:B------:R-:W-:Y:S01]  /*14cb0*/  IADD3 R43, PT, PT, R0, R36, RZ ;  /* 0x00000024002b7210 */ /* 0x000fe20007ffe0ff */
[----:B------:R-:W-:Y:S04]  /*14cc0*/  HMMA.16816.F32 R216, R8, R14, R156 ;  /* 0x0000000e08d8723c */ /* 0x000fe8000000189c */
[----:B------:R-:W1:Y:S01]  /*14cd0*/  LDSM.16.MT88.4 R16, [R43+0xc000] ;  /* 0x00c000002b10783b */ /* 0x000e620000004200 */
[----:B---3--:R-:W-:-:S07]  /*14ce0*/  F2FP.F16.F32.PACK_AB R4, R137, R233 ;  /* 0x000000e98904723e */ /* 0x008fce00000000ff */
[----:B------:R-:W-:Y:S01]  /*14cf0*/  HMMA.16816.F32 R220, R4, R14, R152 ;  /* 0x0000000e04dc723c */ /* 0x000fe20000001898 */
[----:B------:R-:W-:Y:S02]  /*14d00*/  MOV R152, R37 ;  /* 0x0000002500987202 */ /* 0x000fe40000000f00 */
[----:B------:R-:W-:Y:S01]  /*14d10*/  IADD3 R37, PT, PT, R36, 0xc040, RZ ;  /* 0x0000c04024257810 */ /* 0x000fe20007ffe0ff */
[----:B------:R-:W-:-:S04]  /*14d20*/  @P0 VIADD R37, R2, 0xffffffc0 ;  /* 0xffffffc002250836 */ /* 0x000fc80000000000 */
[----:B------:R-:W-:Y:S01]  /*14d30*/  HMMA.16816.F32 R240, R4, R12, R144 ;  /* 0x0000000c04f0723c */ /* 0x000fe20000001890 */
[----:B------:R-:W2:Y:S01]  /*14d40*/  LDSM.16.MT88.4 R12, [R37] ;  /* 0x00000000250c783b */ /* 0x000ea20000004200 */
[----:B------:R-:W-:Y:S01]  /*14d50*/  IMAD.MOV.U32 R153, RZ, RZ, R42 ;  /* 0x000000ffff997224 */ /* 0x000fe200078e002a */
[----:B------:R-:W-:Y:S01]  /*14d60*/  IADD3 R42, PT, PT, R0, R37, RZ ;  /* 0x00000025002a7210 */ /* 0x000fe20007ffe0ff */
[----:B------:R-:W-:-:S04]  /*14d70*/  IMAD.MOV.U32 R155, RZ, RZ, R21 ;  /* 0x000000ffff9b7224 */ /* 0x000fc800078e0015 */
[----:B-1----:R-:W-:Y:S01]  /*14d80*/  HMMA.16816.F32 R212, R8, R16, R160 ;  /* 0x0000001008d4723c */ /* 0x002fe200000018a0 */
[----:B------:R-:W-:Y:S02]  /*14d90*/  MOV R162, R20 ;  /* 0x0000001400a27202 */ /* 0x000fe40000000f00 */
[----:B------:R-:W1:Y:S01]  /*14da0*/  LDSM.16.MT88.4 R20, [R36+0xe000] ;  /* 0x00e000002414783b */ /* 0x000e620000004200 */
[----:B------:R-:W-:-:S03]  /*14db0*/  IMAD.MOV.U32 R163, RZ, RZ, R27 ;  /* 0x000000ffffa37224 */ /* 0x000fc600078e001b */
[----:B------:R-:W-:Y:S01]  /*14dc0*/  LDSM.16.MT88.4 R24, [R43+0xe000] ;  /* 0x00e000002b18783b */ /* 0x000fe20000004200 */
[----:B------:R-:W-:Y:S01]  /*14dd0*/  MOV R150, R28 ;  /* 0x0000001c00967202 */ /* 0x000fe20000000f00 */
[----:B------:R-:W-:Y:S01]  /*14de0*/  IMAD.MOV.U32 R149, RZ, RZ, R29 ;  /* 0x000000ffff957224 */ /* 0x000fe200078e001d */
[----:B------:R-:W-:Y:S01]  /*14df0*/  MOV R154, R64 ;  /* 0x00000040009a7202 */ /* 0x000fe20000000f00 */
[----:B------:R-:W-:Y:S01]  /*14e00*/  LDSM.16.MT88.4 R28, [R37+0x2000] ;  /* 0x00200000251c783b */ /* 0x000fe20000004200 */
[-C--:B--2---:R-:W-:Y:S08]  /*14e10*/  HMMA.16816.F32 R176, R8, R12.reuse, R176 ;  /* 0x0000000c08b0723c */ /* 0x084ff000000018b0 */
[C---:B------:R-:W-:Y:S08]  /*14e20*/  HMMA.16816.F32 R180, R4.reuse, R12, R180 ;  /* 0x0000000c04b4723c */ /* 0x040ff000000018b4 */
[-C--:B------:R-:W-:Y:S08]  /*14e30*/  HMMA.16816.F32 R184, R4, R14.reuse, R184 ;  /* 0x0000000e04b8723c */ /* 0x080ff000000018b8 */
[----:B------:R-:W-:Y:S01]  /*14e40*/  HMMA.16816.F32 R188, R8, R14, R188 ;  /* 0x0000000e08bc723c */ /* 0x000fe200000018bc */
[----:B------:R-:W2:Y:S01]  /*14e50*/  LDSM.16.MT88.4 R12, [R42+0x2000] ;  /* 0x002000002a0c783b */ /* 0x000ea20000004200 */
[----:B------:R-:W-:-:S06]  /*14e60*/  IMAD.MOV.U32 R134, RZ, RZ, R66 ;  /* 0x000000ffff867224 */ /* 0x000fcc00078e0042 */
[C---:B------:R-:W-:Y:S08]  /*14e70*/  HMMA.16816.F32 R208, R4.reuse, R16, R164 ;  /* 0x0000001004d0723c */ /* 0x040ff000000018a4 */
[-C--:B------:R-:W-:Y:S08]  /*14e80*/  HMMA.16816.F32 R64, R4, R18.reuse, R168 ;  /* 0x000000120440723c */ /* 0x080ff000000018a8 */
[----:B------:R-:W-:Y:S01]  /*14e90*/  HMMA.16816.F32 R172, R8, R18, R172 ;  /* 0x0000001208ac723c */ /* 0x000fe200000018ac */
[----:B------:R-:W3:Y:S01]  /*14ea0*/  LDSM.16.MT88.4 R16, [R42] ;  /* 0x000000002a10783b */ /* 0x000ee20000004200 */
        /* <DEDUP_REMOVED lines=13> */
[C---:B-1----:R-:W-:Y:S01]  /*14f80*/  HMMA.16816.F32 R168, R4.reuse, R20, R72 ;  /* 0x0000001404a8723c */ /* 0x042fe20000001848 */
[----:B------:R-:W-:Y:S01]  /*14f90*/  IMAD.MOV.U32 R2, RZ, RZ, R152 ;  /* 0x000000ffff027224 */ /* 0x000fe200078e0098 */
[----:B------:R-:W-:Y:S01]  /*14fa0*/  MOV R0, R153 ;  /* 0x0000009900007202 */ /* 0x000fe20000000f00 */
[----:B------:R-:W-:Y:S01]  /*14fb0*/  IMAD.MOV.U32 R75, RZ, RZ, R154 ;  /* 0x000000ffff4b7224 */ /* 0x000fe200078e009a */
[----:B------:R-:W-:Y:S01]  /*14fc0*/  MOV R74, R155 ;  /* 0x0000009b004a7202 */ /* 0x000fe20000000f00 */
[-C--:B------:R-:W-:Y:S01]  /*14fd0*/  FMUL.FTZ R92, R92, R39.reuse ;  /* 0x000000275c5c7220 */ /* 0x080fe20000410000 */
[----:B------:R-:W-:Y:S01]  /*14fe0*/  FMUL.FTZ R93, R93, R39 ;  /* 0x000000275d5d7220 */ /* 0x000fe20000410000 */
[-C--:B------:R-:W-:Y:S01]  /*14ff0*/  FMUL.FTZ R94, R94, R38.reuse ;  /* 0x000000265e5e7220 */ /* 0x080fe20000410000 */
[----:B------:R-:W-:Y:S01]  /*15000*/  FMUL.FTZ R95, R95, R38 ;  /* 0x000000265f5f7220 */ /* 0x000fe20000410000 */
[----:B--2---:R-:W-:Y:S01]  /*15010*/  HMMA.16816.F32 R152, R4, R12, R120 ;  /* 0x0000000c0498723c */ /* 0x004fe20000001878 */
[-C--:B------:R-:W-:Y:S01]  /*15020*/  FMUL.FTZ R96, R96, R41.reuse ;  /* 0x0000002960607220 */ /* 0x080fe20000410000 */
[----:B------:R-:W-:Y:S01]  /*15030*/  FMUL.FTZ R97, R97, R41 ;  /* 0x0000002961617220 */ /* 0x000fe20000410000 */
[-C--:B------:R-:W-:Y:S01]  /*15040*/  FMUL.FTZ R98, R98, R40.reuse ;  /* 0x0000002862627220 */ /* 0x080fe20000410000 */
[----:B------:R-:W-:Y:S01]  /*15050*/  FMUL.FTZ R99, R99, R40 ;  /* 0x0000002863637220 */ /* 0x000fe20000410000 */
[----:B------:R-:W-:Y:S01]  /*15060*/  IMAD.MOV.U32 R123, RZ, RZ, R148 ;  /* 0x000000ffff7b7224 */ /* 0x000fe200078e0094 */
[----:B------:R-:W-:Y:S01]  /*15070*/  MOV R122, R149 ;  /* 0x00000095007a7202 */ /* 0x000fe20000000f00 */
[----:B------:R-:W-:Y:S01]  /*15080*/  IMAD.MOV.U32 R121, RZ, RZ, R150 ;  /* 0x000000ffff797224 */ /* 0x000fe200078e0096 */
[----:B------:R-:W-:-:S02]  /*15090*/  MOV R120, R151 ;  /* 0x0000009700787202 */ /* 0x000fc40000000f00 */
[----:B------:R-:W-:Y:S01]  /*150a0*/  HMMA.16816.F32 R148, R4, R14, R124 ;  /* 0x0000000e0494723c */ /* 0x000fe2000000187c */
[-C--:B------:R-:W-:Y:S01]  /*150b0*/  FMUL.FTZ R88, R88, R39.reuse ;  /* 0x0000002758587220 */ /* 0x080fe20000410000 */
[----:B------:R-:W-:Y:S01]  /*150c0*/  FMUL.FTZ R89, R89, R39 ;  /* 0x0000002759597220 */ /* 0x000fe20000410000 */
[-C--:B------:R-:W-:Y:S01]  /*150d0*/  FMUL.FTZ R90, R90, R38.reuse ;  /* 0x000000265a5a7220 */ /* 0x080fe20000410000 */
[----:B------:R-:W-:Y:S01]  /*150e0*/  FMUL.FTZ R91, R91, R38 ;  /* 0x000000265b5b7220 */ /* 0x000fe20000410000 */
[-C--:B------:R-:W-:Y:S01]  /*150f0*/  FMUL.FTZ R84, R84, R41.reuse ;  /* 0x0000002954547220 */ /* 0x080fe20000410000 */
[----:B------:R-:W-:Y:S02]  /*15100*/  FMUL.FTZ R85, R85, R41 ;  /* 0x0000002955557220 */ /* 0x000fe40000410000 */
[----:B------:R-:W-:Y:S01]  /*15110*/  HMMA.16816.F32 R124, R8, R20, R68 ;  /* 0x00000014087c723c */ /* 0x000fe20000001844 */
[----:B------:R-:W-:Y:S01]  /*15120*/  IMAD.MOV.U32 R69, RZ, RZ, R0 ;  /* 0x000000ffff457224 */ /* 0x000fe200078e0000 */
[----:B------:R-:W-:Y:S01]  /*15130*/  MOV R68, R2 ;  /* 0x0000000200447202 */ /* 0x000fe20000000f00 */
[-C--:B------:R-:W-:Y:S01]  /*15140*/  FMUL.FTZ R86, R86, R40.reuse ;  /* 0x0000002856567220 */ /* 0x080fe20000410000 */
[----:B------:R-:W-:Y:S01]  /*15150*/  FMUL.FTZ R87, R87, R40 ;  /* 0x0000002857577220 */ /* 0x000fe20000410000 */
[--C-:B------:R-:W-:Y:S01]  /*15160*/  FFMA.FTZ R2, R62, UR4, -R35.reuse ;  /* 0x000000043e027c23 */ /* 0x100fe20008010823 */
[----:B------:R-:W-:-:S02]  /*15170*/  FFMA.FTZ R0, R61, UR4, -R35 ;  /* 0x000000043d007c23 */ /* 0x000fc40008010823 */
[-C--:B------:R-:W-:Y:S01]  /*15180*/  HMMA.16816.F32 R144, R4, R26.reuse, R92 ;  /* 0x0000001a0490723c */ /* 0x080fe2000000185c */
[-C--:B------:R-:W-:Y:S01]  /*15190*/  FMUL.FTZ R104, R104, R39.reuse ;  /* 0x0000002768687220 */ /* 0x080fe20000410000 */
[----:B------:R-:W-:Y:S01]  /*151a0*/  FMUL.FTZ R105, R105, R39 ;  /* 0x0000002769697220 */ /* 0x000fe20000410000 */
[-C--:B------:R-:W-:Y:S01]  /*151b0*/  FMUL.FTZ R106, R106, R38.reuse ;  /* 0x000000266a6a7220 */ /* 0x080fe20000410000 */
[-C--:B------:R-:W-:Y:S01]  /*151c0*/  FMUL.FTZ R107, R107, R38.reuse ;  /* 0x000000266b6b7220 */ /* 0x080fe20000410000 */
[----:B------:R1:W-:Y:S03]  /*151d0*/  MUFU.EX2 R72, R2 ;  /* 0x0000000200487308 */ /* 0x0003e60000000800 */
[----:B------:R-:W-:Y:S01]  /*151e0*/  HMMA.16816.F32 R96, R8, R26, R96 ;  /* 0x0000001a0860723c */ /* 0x000fe20000001860 */
[----:B------:R-:W-:Y:S02]  /*151f0*/  MOV R27, R135 ;  /* 0x00000087001b7202 */ /* 0x000fe40000000f00 */
[----:B------:R2:W-:Y:S01]  /*15200*/  MUFU.EX2 R135, R0 ;  /* 0x0000000000877308 */ /* 0x0005e20000000800 */
[-C--:B------:R-:W-:Y:S01]  /*15210*/  FMUL.FTZ R108, R108, R39.reuse ;  /* 0x000000276c6c7220 */ /* 0x080fe20000410000 */
[----:B------:R-:W-:Y:S01]  /*15220*/  FMUL.FTZ R109, R109, R39 ;  /* 0x000000276d6d7220 */ /* 0x000fe20000410000 */
[-C--:B------:R-:W-:Y:S01]  /*15230*/  FMUL.FTZ R110, R110, R38.reuse ;  /* 0x000000266e6e7220 */ /* 0x080fe20000410000 */
[----:B------:R-:W-:Y:S01]  /*15240*/  FMUL.FTZ R111, R111, R38 ;  /* 0x000000266f6f7220 */ /* 0x000fe20000410000 */
[-C--:B------:R-:W-:Y:S01]  /*15250*/  FMUL.FTZ R112, R112, R41.reuse ;  /* 0x0000002970707220 */ /* 0x080fe20000410000 */
[----:B------:R-:W-:Y:S01]  /*15260*/  FMUL.FTZ R113, R113, R41 ;  /* 0x0000002971717220 */ /* 0x000fe20000410000 */
[-C--:B------:R-:W-:Y:S01]  /*15270*/  FMUL.FTZ R114, R114, R40.reuse ;  /* 0x0000002872727220 */ /* 0x080fe20000410000 */
[----:B-1----:R-:W-:Y:S01]  /*15280*/  FFMA.FTZ R2, R63, UR4, -R35 ;  /* 0x000000043f027c23 */ /* 0x002fe20008010823 */
[----:B------:R-:W-:Y:S01]  /*15290*/  FMUL.FTZ R115, R115, R40 ;  /* 0x0000002873737220 */ /* 0x000fe20000410000 */
[-C--:B------:R-:W-:Y:S01]  /*152a0*/  FMUL.FTZ R196, R196, R39.reuse ;  /* 0x00000027c4c47220 */ /* 0x080fe20000410000 */
[-C--:B------:R-:W-:Y:S01]  /*152b0*/  FMUL.FTZ R197, R197, R39.reuse ;  /* 0x00000027c5c57220 */ /* 0x080fe20000410000 */
[-C--:B------:R-:W-:Y:S01]  /*152c0*/  FMUL.FTZ R198, R198, R38.reuse ;  /* 0x00000026c6c67220 */ /* 0x080fe20000410000 */
[----:B--2---:R-:W-:Y:S01]  /*152d0*/  FFMA.FTZ R0, R53, UR4, -R34 ;  /* 0x0000000435007c23 */ /* 0x004fe20008010822 */
[-C--:B------:R-:W-:Y:S01]  /*152e0*/  FMUL.FTZ R199, R199, R38.reuse ;  /* 0x00000026c7c77220 */ /* 0x080fe20000410000 */
[-C--:B------:R-:W-:Y:S01]  /*152f0*/  FMUL.FTZ R200, R200, R39.reuse ;  /* 0x00000027c8c87220 */ /* 0x080fe20000410000 */
[----:B------:R-:W-:Y:S01]  /*15300*/  FMUL.FTZ R201, R201, R39 ;  /* 0x00000027c9c97220 */ /* 0x000fe20000410000 */
[-C--:B------:R-:W-:Y:S01]  /*15310*/  FMUL.FTZ R202, R202, R38.reuse ;  /* 0x00000026caca7220 */ /* 0x080fe20000410000 */
[----:B------:R-:W-:Y:S01]  /*15320*/  FMUL.FTZ R203, R203, R38 ;  /* 0x00000026cbcb7220 */ /* 0x000fe20000410000 */
[-C--:B------:R-:W-:Y:S01]  /*15330*/  HMMA.16816.F32 R140, R4, R24.reuse, R88 ;  /* 0x00000018048c723c */ /* 0x080fe20000001858 */
        /* <DEDUP_REMOVED lines=9> */
[----:B------:R-:W-:-:S02]  /*153d0*/  IMAD.MOV.U32 R24, RZ, RZ, R134 ;  /* 0x000000ffff187224 */ /* 0x000fc400078e0086 */
[-C--:B------:R-:W-:Y:S01]  /*153e0*/  FMUL.FTZ R76, R76, R39.reuse ;  /* 0x000000274c4c7220 */ /* 0x080fe20000410000 */
[----:B------:R-:W-:Y:S02]  /*153f0*/  IMAD.MOV.U32 R53, RZ, RZ, R138 ;  /* 0x000000ffff357224 */ /* 0x000fe400078e008a */
        /* <DEDUP_REMOVED lines=11> */
[----:B------:R1:W-:Y:S01]  /*154b0*/  MUFU.EX2 R134, R2 ;  /* 0x0000000200867308 */ /* 0x0003e20000000800 */
[-C--:B------:R-:W-:Y:S01]  /*154c0*/  FMUL.FTZ R128, R128, R41.reuse ;  /* 0x0000002980807220 */ /* 0x080fe20000410000 */
[----:B------:R-:W-:Y:S01]  /*154d0*/  FMUL.FTZ R129, R129, R41 ;  /* 0x0000002981817220 */ /* 0x000fe20000410000 */
[-C--:B------:R-:W-:Y:S01]  /*154e0*/  FMUL.FTZ R130, R130, R40.reuse ;  /* 0x0000002882827220 */ /* 0x080fe20000410000 */
[----:B------:R2:W-:Y:S01]  /*154f0*/  MUFU.EX2 R138, R0 ;  /* 0x00000000008a7308 */ /* 0x0005e20000000800 */
[----:B------:R-:W-:Y:S01]  /*15500*/  FMUL.FTZ R131, R131, R40 ;  /* 0x0000002883837220 */ /* 0x000fe20000410000 */
[----:B------:R-:W-:Y:S01]  /*15510*/  HMMA.16816.F32 R156, R4, R28, R104 ;  /* 0x0000001c049c723c */ /* 0x000fe20000001868 */
[----:B------:R-:W-:Y:S01]  /*15520*/  IMAD.MOV.U32 R107, RZ, RZ, R162 ;  /* 0x000000ffff6b7224 */ /* 0x000fe200078e00a2 */
[----:B------:R-:W-:Y:S01]  /*15530*/  MOV R106, R163 ;  /* 0x000000a3006a7202 */ /* 0x000fe20000000f00 */
[----:B------:R-:W-:-:S02]  /*15540*/  IMAD.MOV.U32 R25, RZ, RZ, R234 ;  /* 0x000000ffff197224 */ /* 0x000fc400078e00ea */
[----:B-1----:R-:W-:-:S03]  /*15550*/  FFMA.FTZ R2, R54, UR4, -R34 ;  /* 0x0000000436027c23 */ /* 0x002fc60008010822 */
[-C--:B------:R-:W-:Y:S01]  /*15560*/  HMMA.16816.F32 R160, R4, R30.reuse, R108 ;  /* 0x0000001e04a0723c */ /* 0x080fe2000000186c */
[----:B--2---:R-:W-:Y:S01]  /*15570*/  FFMA.FTZ R0, R56, UR4, -R34 ;  /* 0x0000000438007c23 */ /* 0x004fe20008010822 */
[-C--:B------:R-:W-:Y:S01]  /*15580*/  FMUL.FTZ R100, R100, R41.reuse ;  /* 0x0000002964647220 */ /* 0x080fe20000410000 */
[----:B------:R-:W-:Y:S01]  /*15590*/  FMUL.FTZ R101, R101, R41 ;  /* 0x0000002965657220 */ /* 0x000fe20000410000 */
[-C--:B------:R-:W-:Y:S01]  /*155a0*/  FMUL.FTZ R102, R102, R40.reuse ;  /* 0x0000002866667220 */ /* 0x080fe20000410000 */
[----:B------:R1:W-:Y:S03]  /*155b0*/  MUFU.EX2 R234, R0 ;  /* 0x0000000000ea7308 */ /* 0x0003e60000000800 */
[----:B------:R-:W-:Y:S01]  /*155c0*/  HMMA.16816.F32 R112, R8, R30, R112 ;  /* 0x0000001e0870723c */ /* 0x000fe20000001870 */
[----:B------:R-:W-:Y:S01]  /*155d0*/  FMUL.FTZ R103, R103, R40 ;  /* 0x0000002867677220 */ /* 0x000fe20000410000 */
[----:B------:R2:W-:Y:S01]  /*155e0*/  MUFU.EX2 R30, R2 ;  /* 0x00000002001e7308 */ /* 0x0005e20000000800 */
[----:B------:R-:W-:-:S05]  /*155f0*/  MOV R31, R236 ;  /* 0x000000ec001f7202 */ /* 0x000fca0000000f00 */
[----:B---3--:R-:W-:Y:S01]  /*15600*/  HMMA.16816.F32 R196, R4, R16, R196 ;  /* 0x0000001004c4723c */ /* 0x008fe200000018c4 */
[----:B-1----:R-:W-:-:S07]  /*15610*/  FFMA.FTZ R0, R47, UR4, -R32 ;  /* 0x000000042f007c23 */ /* 0x002fce0008010820 */
[----:B------:R-:W-:Y:S01]  /*15620*/  HMMA.16816.F32 R200, R4, R18, R200 ;  /* 0x0000001204c8723c */ /* 0x000fe200000018c8 */
[----:B--2---:R-:W-:Y:S01]  /*15630*/  FFMA.FTZ R2, R55, UR4, -R34 ;  /* 0x0000000437027c23 */ /* 0x004fe20008010822 */
[----:B------:R1:W-:Y:S06]  /*15640*/  MUFU.EX2 R236, R0 ;  /* 0x0000000000ec7308 */ /* 0x0003ec0000000800 */
[C---:B------:R-:W-:Y:S01]  /*15650*/  HMMA.16816.F32 R192, R8.reuse, R16, R192 ;  /* 0x0000001008c0723c */ /* 0x040fe200000018c0 */
[----:B------:R2:W-:Y:S07]  /*15660*/  MUFU.EX2 R105, R2 ;  /* 0x0000000200697308 */ /* 0x0005ee0000000800 */
[----:B------:R-:W-:Y:S01]  /*15670*/  HMMA.16816.F32 R204, R8, R18, R204 ;  /* 0x0000001208cc723c */ /* 0x000fe200000018cc */
[----:B------:R-:W3:Y:S01]  /*15680*/  LDSM.16.MT88.4 R16, [R43+0xc800] ;  /* 0x00c800002b10783b */ /* 0x000ee20000004200 */
[----:B-1----:R-:W-:-:S06]  /*15690*/  FFMA.FTZ R0, R46, UR4, -R32 ;  /* 0x000000042e007c23 */ /* 0x002fcc0008010820 */
[----:B------:R-:W-:Y:S01]  /*156a0*/  HMMA.16816.F32 R164, R4, R22, R76 ;  /* 0x0000001604a4723c */ /* 0x000fe2000000184c */
[----:B--2---:R-:W-:-:S07]  /*156b0*/  FFMA.FTZ R2, R48, UR4, -R32 ;  /* 0x0000000430027c23 */ /* 0x004fce0008010820 */
[C---:B------:R-:W-:Y:S01]  /*156c0*/  HMMA.16816.F32 R108, R8.reuse, R22, R80 ;  /* 0x00000016086c723c */ /* 0x040fe20000001850 */
[----:B------:R-:W1:Y:S07]  /*156d0*/  LDSM.16.MT88.4 R20, [R36+0xc800] ;  /* 0x00c800002414783b */ /* 0x000e6e0000004200 */
[C---:B------:R-:W-:Y:S08]  /*156e0*/  HMMA.16816.F32 R116, R8.reuse, R12, R116 ;  /* 0x0000000c0874723c */ /* 0x040ff00000001874 */
[----:B------:R-:W-:Y:S01]  /*156f0*/  HMMA.16816.F32 R128, R8, R14, R128 ;  /* 0x0000000e0880723c */ /* 0x000fe20000001880 */
[----:B------:R-:W2:Y:S01]  /*15700*/  LDSM.16.MT88.4 R12, [R37+0x800] ;  /* 0x00080000250c783b */ /* 0x000ea20000004200 */
[----:B------:R-:W-:Y:S01]  /*15710*/  MOV R104, R3 ;  /* 0x0000000300687202 */ /* 0x000fe20000000f00 */
[----:B------:R-:W-:-:S05]  /*15720*/  FFMA.FTZ R3, R60, UR4, -R35 ;  /* 0x000000043c037c23 */ /* 0x000fca0008010823 */
[----:B------:R-:W-:Y:S01]  /*15730*/  HMMA.16816.F32 R100, R8, R28, R100 ;  /* 0x0000001c0864723c */ /* 0x000fe20000001864 */
[----:B------:R-:W-:Y:S01]  /*15740*/  MOV R29, R239 ;  /* 0x000000ef001d7202 */ /* 0x000fe20000000f00 */
[----:B------:R-:W-:Y:S01]  /*15750*/  IMAD.MOV.U32 R28, RZ, RZ, R237 ;  /* 0x000000ffff1c7224 */ /* 0x000fe200078e00ed */
[----:B------:R4:W-:Y:S04]  /*15760*/  MUFU.EX2 R239, R0 ;  /* 0x0000000000ef7308 */ /* 0x0009e80000000800 */
[----:B------:R3:W1:Y:S01]  /*15770*/  MUFU.EX2 R237, R2 ;  /* 0x0000000200ed7308 */ /* 0x0006620000000800 */
[----:B------:R-:W-:Y:S01]  /*15780*/  IMAD.MOV.U32 R60, RZ, RZ, R230 ;  /* 0x000000ffff3c7224 */ /* 0x000fe200078e00e6 */
[----:B------:R-:W-:Y:S02]  /*15790*/  MOV R63, R228 ;  /* 0x000000e4003f7202 */ /* 0x000fe40000000f00 */
[----:B------:R-:W-:Y:S01]  /*157a0*/  MOV R54, R229 ;  /* 0x000000e500367202 */ /* 0x000fe20000000f00 */
[----:B------:R1:W-:Y:S01]  /*157b0*/  MUFU.EX2 R230, R3 ;  /* 0x0000000300e67308 */ /* 0x0003e20000000800 */
[--C-:B----4-:R-:W-:Y:S01]  /*157c0*/  FFMA.FTZ R0, R49, UR4, -R33.reuse ;  /* 0x0000000431007c23 */ /* 0x110fe20008010821 */
[----:B---3--:R-:W-:-:S03]  /*157d0*/  FFMA.FTZ R2, R52, UR4, -R33 ;  /* 0x0000000434027c23 */ /* 0x008fc60008010821 */
[----:B------:R3:W-:Y:S04]  /*157e0*/  MUFU.EX2 R229, R0 ;  /* 0x0000000000e57308 */ /* 0x0007e80000000800 */
[----:B------:R4:W2:Y:S01]  /*157f0*/  MUFU.EX2 R228, R2 ;  /* 0x0000000200e47308 */ /* 0x0008a20000000800 */
[----:B-1----:R-:W-:Y:S01]  /*15800*/  FFMA.FTZ R3, R45, UR4, -R32 ;  /* 0x000000042d037c23 */ /* 0x002fe20008010820 */
[----:B------:R-:W-:Y:S01]  /*15810*/  IMAD.MOV.U32 R26, RZ, RZ, R252 ;  /* 0x000000ffff1a7224 */ /* 0x000fe200078e00fc */
[----:B------:R-:W-:Y:S01]  /*15820*/  MOV R61, R231 ;  /* 0x000000e7003d7202 */ /* 0x000fe20000000f00 */
[----:B------:R-:W-:Y:S01]  /*15830*/  IMAD.MOV.U32 R62, RZ, RZ, R235 ;  /* 0x000000ffff3e7224 */ /* 0x000fe200078e00eb */
[----:B------:R-:W1:Y:S01]  /*15840*/  MUFU.EX2 R252, R3 ;  /* 0x0000000300fc7308 */ /* 0x000e620000000800 */
[--C-:B---3--:R-:W-:Y:S01]  /*15850*/  FFMA.FTZ R0, R50, UR4, -R33.reuse ;  /* 0x0000000432007c23 */ /* 0x108fe20008010821 */
[----:B----4-:R-:W-:-:S03]  /*15860*/  FFMA.FTZ R2, R51, UR4, -R33 ;  /* 0x0000000433027c23 */ /* 0x010fc60008010821 */
[----:B------:R-:W-:Y:S04]  /*15870*/  MUFU.EX2 R235, R0 ;  /* 0x0000000000eb7308 */ /* 0x000fe80000000800 */
[----:B------:R-:W3:Y:S01]  /*15880*/  MUFU.EX2 R231, R2 ;  /* 0x0000000200e77308 */ /* 0x000ee20000000800 */
[----:B------:R-:W-:Y:S01]  /*15890*/  F2FP.F16.F32.PACK_AB R4, R237, R236 ;  /* 0x000000eced04723e */ /* 0x000fe200000000ff */
[----:B------:R-:W-:Y:S01]  /*158a0*/  IMAD.MOV.U32 R71, RZ, RZ, R74 ;  /* 0x000000ffff477224 */ /* 0x000fe200078e004a */
[----:B--2---:R-:W-:Y:S02]  /*158b0*/  F2FP.F16.F32.PACK_AB R5, R229, R228 ;  /* 0x000000e4e505723e */ /* 0x004fe400000000ff */
[----:B-1----:R-:W-:Y:S02]  /*158c0*/  F2FP.F16.F32.PACK_AB R6, R252, R239 ;  /* 0x000000effc06723e */ /* 0x002fe400000000ff */
[----:B------:R-:W-:-:S02]  /*158d0*/  MOV R70, R75 ;  /* 0x0000004b00467202 */ /* 0x000fc40000000f00 */
[----:B------:R-:W-:Y:S02]  /*158e0*/  F2FP.F16.F32.PACK_AB R8, R135, R72 ;  /* 0x000000488708723e */ /* 0x000fe400000000ff */
[----:B------:R-:W-:Y:S02]  /*158f0*/  F2FP.F16.F32.PACK_AB R9, R30, R138 ;  /* 0x0000008a1e09723e */ /* 0x000fe400000000ff */
[----:B---3--:R-:W-:Y:S02]  /*15900*/  F2FP.F16.F32.PACK_AB R7, R235, R231 ;  /* 0x000000e7eb07723e */ /* 0x008fe400000000ff */
[----:B------:R-:W-:Y:S02]  /*15910*/  F2FP.F16.F32.PACK_AB R10, R134, R230 ;  /* 0x000000e6860a723e */ /* 0x000fe400000000ff */
[----:B------:R-:W-:Y:S01]  /*15920*/  F2FP.F16.F32.PACK_AB R11, R105, R234 ;  /* 0x000000ea690b723e */ /* 0x000fe200000000ff */
        /* <DEDUP_REMOVED lines=20> */
[----:B------:R-:W-:-:S04]  /*15a70*/  IMAD.MOV.U32 R107, RZ, RZ, R57 ;  /* 0x000000ffff6b7224 */ /* 0x000fc800078e0039 */
[-C--:B------:R-:W-:Y:S08]  /*15a80*/  HMMA.16816.F32 R80, R8, R20.reuse, R224 ;  /* 0x000000140850723c */ /* 0x080ff000000018e0 */
[C---:B------:R-:W-:Y:S08]  /*15a90*/  HMMA.16816.F32 R88, R4.reuse, R20, R240 ;  /* 0x000000140458723c */ /* 0x040ff000000018f0 */
[----:B------:R-:W-:Y:S01]  /*15aa0*/  HMMA.16816.F32 R84, R4, R22, R220 ;  /* 0x000000160454723c */ /* 0x000fe200000018dc */
[----:B------:R-:W-:-:S07]  /*15ab0*/  MOV R222, R30 ;  /* 0x0000001e00de7202 */ /* 0x000fce0000000f00 */
[C---:B------:R-:W-:Y:S01]  /*15ac0*/  HMMA.16816.F32 R76, R8.reuse, R22, R216 ;  /* 0x00000016084c723c */ /* 0x040fe200000018d8 */
[----:B------:R-:W1:Y:S07]  /*15ad0*/  LDSM.16.MT88.4 R20, [R36+0xe800] ;  /* 0x00e800002414783b */ /* 0x000e6e0000004200 */
[----:B------:R-:W-:Y:S01]  /*15ae0*/  HMMA.16816.F32 R56, R8, R12, R176 ;  /* 0x0000000c0838723c */ /* 0x000fe200000018b0 */
[----:B------:R-:W-:Y:S01]  /*15af0*/  IMAD.MOV.U32 R176, RZ, RZ, R31 ;  /* 0x000000ffffb07224 */ /* 0x000fe200078e001f */
[----:B------:R-:W-:-:S02]  /*15b00*/  MOV R177, R28 ;  /* 0x0000001c00b17202 */ /* 0x000fc40000000f00 */
[----:B------:R-:W-:Y:S02]  /*15b10*/  MOV R178, R29 ;  /* 0x0000001d00b27202 */ /* 0x000fe40000000f00 */
[----:B------:R-:W2:Y:S01]  /*15b20*/  LDSM.16.MT88.4 R28, [R42+0x2800] ;  /* 0x002800002a1c783b */ /* 0x000ea20000004200 */
[----:B------:R-:W-:Y:S01]  /*15b30*/  IMAD.MOV.U32 R50, RZ, RZ, R53 ;  /* 0x000000ffff327224 */ /* 0x000fe200078e0035 */
[----:B------:R-:W-:Y:S01]  /*15b40*/  MOV R51, R63 ;  /* 0x0000003f00337202 */ /* 0x000fe20000000f00 */
[----:B------:R-:W-:Y:S01]  /*15b50*/  IMAD.MOV.U32 R49, RZ, RZ, R60 ;  /* 0x000000ffff317224 */ /* 0x000fe200078e003c */
[----:B------:R-:W-:Y:S01]  /*15b60*/  MOV R48, R61 ;  /* 0x0000003d00307202 */ /* 0x000fe20000000f00 */
[----:B------:R-:W-:Y:S02]  /*15b70*/  IMAD.MOV.U32 R220, RZ, RZ, R72 ;  /* 0x000000ffffdc7224 */ /* 0x000fe400078e0048 */
[----:B------:R-:W-:Y:S01]  /*15b80*/  HMMA.16816.F32 R72, R8, R16, R212 ;  /* 0x000000100848723c */ /* 0x000fe200000018d4 */
[----:B------:R-:W-:Y:S01]  /*15b90*/  MOV R215, R54 ;  /* 0x0000003600d77202 */ /* 0x000fe20000000f00 */
[----:B------:R-:W-:Y:S01]  /*15ba0*/  IMAD.MOV.U32 R212, RZ, RZ, R62 ;  /* 0x000000ffffd47224 */ /* 0x000fe200078e003e */
[----:B------:R-:W-:Y:S01]  /*15bb0*/  MOV R225, R45 ;  /* 0x0000002d00e17202 */ /* 0x000fe20000000f00 */
[----:B------:R-:W-:Y:S01]  /*15bc0*/  IMAD.MOV.U32 R224, RZ, RZ, R46 ;  /* 0x000000ffffe07224 */ /* 0x000fe200078e002e */
[----:B------:R-:W-:-:S03]  /*15bd0*/  MOV R223, R47 ;  /* 0x0000002f00df7202 */ /* 0x000fc60000000f00 */
[----:B------:R-:W-:Y:S01]  /*15be0*/  HMMA.16816.F32 R52, R4, R12, R180 ;  /* 0x0000000c0434723c */ /* 0x000fe200000018b4 */
[----:B------:R-:W-:Y:S01]  /*15bf0*/  MOV R182, R50 ;  /* 0x0000003200b67202 */ /* 0x000fe20000000f00 */
[----:B------:R-:W-:Y:S01]  /*15c00*/  IMAD.MOV.U32 R181, RZ, RZ, R51 ;  /* 0x000000ffffb57224 */ /* 0x000fe200078e0033 */
[----:B------:R-:W-:Y:S01]  /*15c10*/  MOV R183, R49 ;  /* 0x0000003100b77202 */ /* 0x000fe20000000f00 */
[----:B------:R-:W-:-:S04]  /*15c20*/  IMAD.MOV.U32 R180, RZ, RZ, R48 ;  /* 0x000000ffffb47224 */ /* 0x000fc800078e0030 */
[----:B------:R-:W-:Y:S01]  /*15c30*/  HMMA.16816.F32 R64, R4, R18, R64 ;  /* 0x000000120440723c */ /* 0x000fe20000001840 */
[----:B------:R-:W-:-:S07]  /*15c40*/  MOV R226, R3 ;  /* 0x0000000300e27202 */ /* 0x000fce0000000f00 */
[----:B------:R-:W-:Y:S01]  /*15c50*/  HMMA.16816.F32 R60, R8, R18, R172 ;  /* 0x00000012083c723c */ /* 0x000fe200000018ac */
[----:B------:R-:W3:Y:S07]  /*15c60*/  LDSM.16.MT88.4 R16, [R43+0xe800] ;  /* 0x00e800002b10783b */ /* 0x000eee0000004200 */
[----:B------:R-:W-:Y:S01]  /*15c70*/  HMMA.16816.F32 R48, R4, R14, R184 ;  /* 0x0000000e0430723c */ /* 0x000fe200000018b8 */
[----:B------:R-:W-:Y:S01]  /*15c80*/  IMAD.MOV.U32 R184, RZ, RZ, R44 ;  /* 0x000000ffffb87224 */ /* 0x000fe200078e002c */
[----:B------:R-:W-:Y:S01]  /*15c90*/  MOV R221, R27 ;  /* 0x0000001b00dd7202 */ /* 0x000fe20000000f00 */
[----:B------:R-:W-:-:S05]  /*15ca0*/  IMAD.MOV.U32 R179, RZ, RZ, R26 ;  /* 0x000000ffffb37224 */ /* 0x000fca00078e001a */
[----:B------:R-:W-:Y:S01]  /*15cb0*/  HMMA.16816.F32 R44, R8, R14, R188 ;  /* 0x0000000e082c723c */ /* 0x000fe200000018bc */
[----:B------:R-:W4:Y:S01]  /*15cc0*/  LDSM.16.MT88.4 R12, [R37+0x2800] ;  /* 0x00280000250c783b */ /* 0x000f220000004200 */
[----:B------:R-:W-:Y:S01]  /*15cd0*/  MOV R186, R24 ;  /* 0x0000001800ba7202 */ /* 0x000fe20000000f00 */
[----:B------:R-:W-:Y:S02]  /*15ce0*/  IMAD.MOV.U32 R3, RZ, RZ, R25 ;  /* 0x000000ffff037224 */ /* 0x000fe400078e0019 */
[----:B------:R-:W4:Y:S01]  /*15cf0*/  LDSM.16.MT88.4 R24, [R42+0x800] ;  /* 0x000800002a18783b */ /* 0x000f220000004200 */
[----:B------:R-:W-:Y:S01]  /*15d00*/  MOV R187, R0 ;  /* 0x0000000000bb7202 */ /* 0x000fe20000000f00 */
[----:B------:R-:W-:Y:S01]  /*15d10*/  IMAD.MOV.U32 R227, RZ, RZ, R2 ;  /* 0x000000ffffe37224 */ /* 0x000fe200078e0002 */
[----:B------:R-:W-:Y:S01]  /*15d20*/  MOV R185, R120 ;  /* 0x0000007800b97202 */ /* 0x000fe20000000f00 */
[----:B------:R-:W-:Y:S01]  /*15d30*/  IMAD.MOV.U32 R242, RZ, RZ, R122 ;  /* 0x000000fffff27224 */ /* 0x000fe200078e007a */
[----:B------:R-:W-:Y:S01]  /*15d40*/  MOV R243, R121 ;  /* 0x0000007900f37202 */ /* 0x000fe20000000f00 */
[--C-:B------:R-:W-:Y:S01]  /*15d50*/  FFMA.FTZ R0, R250, UR4, -R35.reuse ;  /* 0x00000004fa007c23 */ /* 0x100fe20008010823 */
[----:B------:R-:W-:Y:S01]  /*15d60*/  MOV R241, R123 ;  /* 0x0000007b00f17202 */ /* 0x000fe20000000f00 */
[----:B------:R-:W-:Y:S01]  /*15d70*/  FFMA.FTZ R2, R248, UR4, -R35 ;  /* 0x00000004f8027c23 */ /* 0x000fe20008010823 */
[----:B-1----:R-:W-:Y:S01]  /*15d80*/  HMMA.16816.F32 R120, R4, R22, R164 ;  /* 0x000000160478723c */ /* 0x002fe200000018a4 */
[----:B------:R-:W-:Y:S01]  /*15d90*/  MOV R240, R104 ;  /* 0x0000006800f07202 */ /* 0x000fe20000000f00 */
[----:B------:R-:W-:Y:S01]  /*15da0*/  IMAD.MOV.U32 R209, RZ, RZ, R105 ;  /* 0x000000ffffd17224 */ /* 0x000fe200078e0069 */
[----:B------:R-:W-:-:S02]  /*15db0*/  MOV R210, R106 ;  /* 0x0000006a00d27202 */ /* 0x000fc40000000f00 */
[----:B------:R-:W-:Y:S01]  /*15dc0*/  MOV R211, R107 ;  /* 0x0000006b00d37202 */ /* 0x000fe20000000f00 */
[----:B------:R1:W-:Y:S02]  /*15dd0*/  MUFU.EX2 R216, R0 ;  /* 0x0000000000d87308 */ /* 0x0003e40000000800 */
[C---:B--2---:R-:W-:Y:S02]  /*15de0*/  HMMA.16816.F32 R172, R4.reuse, R28, R152 ;  /* 0x0000001c04ac723c */ /* 0x044fe40000001898 */
[----:B------:R2:W4:Y:S06]  /*15df0*/  MUFU.EX2 R217, R2 ;  /* 0x0000000200d97308 */ /* 0x00052c0000000800 */
[----:B------:R-:W-:Y:S01]  /*15e00*/  HMMA.16816.F32 R164, R4, R30, R148 ;  /* 0x0000001e04a4723c */ /* 0x000fe20000001894 */
[----:B-1----:R-:W-:-:S07]  /*15e10*/  FFMA.FTZ R0, R249, UR4, -R35 ;  /* 0x00000004f9007c23 */ /* 0x002fce0008010823 */
[-C--:B------:R-:W-:Y:S01]  /*15e20*/  HMMA.16816.F32 R104, R4, R20.reuse, R168 ;  /* 0x000000140468723c */ /* 0x080fe200000018a8 */
[----:B--2---:R-:W-:Y:S01]  /*15e30*/  FFMA.FTZ R2, R247, UR4, -R35 ;  /* 0x00000004f7027c23 */ /* 0x004fe20008010823 */
[----:B------:R1:W-:Y:S06]  /*15e40*/  MUFU.EX2 R218, R0 ;  /* 0x0000000000da7308 */ /* 0x0003ec0000000800 */
[C---:B------:R-:W-:Y:S01]  /*15e50*/  HMMA.16816.F32 R152, R8.reuse, R20, R124 ;  /* 0x000000140898723c */ /* 0x040fe2000000187c */
[----:B------:R2:W-:Y:S07]  /*15e60*/  MUFU.EX2 R219, R2 ;  /* 0x0000000200db7308 */ /* 0x0005ee0000000800 */
[----:B------:R-:W-:Y:S01]  /*15e70*/  HMMA.16816.F32 R148, R8, R22, R108 ;  /* 0x000000160894723c */ /* 0x000fe2000000186c */
[----:B------:R-:W4:Y:S01]  /*15e80*/  LDSM.16.MT88.4 R20, [R36+0xd000] ;  /* 0x00d000002414783b */ /* 0x000f220000004200 */
[--C-:B-1----:R-:W-:Y:S01]  /*15e90*/  FFMA.FTZ R0, R244, UR4, -R34.reuse ;  /* 0x00000004f4007c23 */ /* 0x102fe20008010822 */
[----:B--2---:R-:W-:-:S03]  /*15ea0*/  FFMA.FTZ R2, R245, UR4, -R34 ;  /* 0x00000004f5027c23 */ /* 0x004fc60008010822 */
[----:B------:R1:W-:Y:S04]  /*15eb0*/  MUFU.EX2 R213, R0 ;  /* 0x0000000000d57308 */ /* 0x0003e80000000800 */
[----:B------:R2:W4:Y:S01]  /*15ec0*/  MUFU.EX2 R214, R2 ;  /* 0x0000000200d67308 */ /* 0x0005220000000800 */
[----:B------:R-:W-:Y:S02]  /*15ed0*/  MOV R190, R185 ;  /* 0x000000b900be7202 */ /* 0x000fe40000000f00 */
[----:B------:R-:W-:Y:S02]  /*15ee0*/  MOV R191, R186 ;  /* 0x000000ba00bf7202 */ /* 0x000fe40000000f00 */
[----:B------:R-:W-:Y:S01]  /*15ef0*/  MOV R185, R180 ;  /* 0x000000b400b97202 */ /* 0x000fe20000000f00 */
[--C-:B-1----:R-:W-:Y:S01]  /*15f00*/  FFMA.FTZ R0, R246, UR4, -R34.reuse ;  /* 0x00000004f6007c23 */ /* 0x102fe20008010822 */
[----:B--2---:R-:W-:Y:S01]  /*15f10*/  FFMA.FTZ R2, R184, UR4, -R34 ;  /* 0x00000004b8027c23 */ /* 0x004fe20008010822 */
[----:B------:R-:W-:-:S02]  /*15f20*/  IMAD.MOV.U32 R184, RZ, RZ, R187 ;  /* 0x000000ffffb87224 */ /* 0x000fc400078e00bb */
[----:B------:R-:W-:Y:S02]  /*15f30*/  IMAD.MOV.U32 R187, RZ, RZ, R182 ;  /* 0x000000ffffbb7224 */ /* 0x000fe400078e00b6 */
[----:B------:R-:W-:Y:S02]  /*15f40*/  IMAD.MOV.U32 R182, RZ, RZ, R215 ;  /* 0x000000ffffb67224 */ /* 0x000fe400078e00d7 */
[----:B------:R1:W-:Y:S01]  /*15f50*/  MUFU.EX2 R215, R0 ;  /* 0x0000000000d77308 */ /* 0x0003e20000000800 */
[----:B------:R-:W-:Y:S02]  /*15f60*/  MOV R186, R181 ;  /* 0x000000b500ba7202 */ /* 0x000fe40000000f00 */
[----:B------:R-:W-:Y:S02]  /*15f70*/  MOV R180, R208 ;  /* 0x000000d000b47202 */ /* 0x000fe40000000f00 */
[----:B------:R-:W-:Y:S02]  /*15f80*/  MOV R181, R212 ;  /* 0x000000d400b57202 */ /* 0x000fe40000000f00 */
[----:B------:R-:W-:Y:S01]  /*15f90*/  MOV R208, R220 ;  /* 0x000000dc00d07202 */ /* 0x000fe20000000f00 */
[----:B------:R-:W2:Y:S01]  /*15fa0*/  MUFU.EX2 R212, R2 ;  /* 0x0000000200d47308 */ /* 0x000ea20000000800 */
[----:B------:R-:W-:Y:S01]  /*15fb0*/  MOV R220, R138 ;  /* 0x0000008a00dc7202 */ /* 0x000fe20000000f00 */
[----:B-1----:R-:W-:-:S04]  /*15fc0*/  FFMA.FTZ R0, R132, UR4, -R32 ;  /* 0x0000000484007c23 */ /* 0x002fc80008010820 */
[----:B------:R1:W-:Y:S01]  /*15fd0*/  MUFU.EX2 R138, R0 ;  /* 0x00000000008a7308 */ /* 0x0003e20000000800 */
[C---:B---3--:R-:W-:Y:S08]  /*15fe0*/  HMMA.16816.F32 R140, R4.reuse, R16, R140 ;  /* 0x00000010048c723c */ /* 0x048ff0000000188c */
[----:B------:R-:W-:Y:S01]  /*15ff0*/  HMMA.16816.F32 R144, R4, R18, R144 ;  /* 0x000000120490723c */ /* 0x000fe20000001890 */
[----:B-1----:R-:W-:Y:S01]  /*16000*/  FFMA.FTZ R0, R190, UR4, -R32 ;  /* 0x00000004be007c23 */ /* 0x002fe20008010820 */
[----:B------:R-:W-:Y:S01]  /*16010*/  IMAD.MOV.U32 R190, RZ, RZ, R191 ;  /* 0x000000ffffbe7224 */ /* 0x000fe200078e00bf */
[----:B------:R-:W-:-:S05]  /*16020*/  MOV R191, R184 ;  /* 0x000000b800bf7202 */ /* 0x000fca0000000f00 */
[----:B------:R-:W-:Y:S01]  /*16030*/  HMMA.16816.F32 R124, R8, R16, R92 ;  /* 0x00000010087c723c */ /* 0x000fe2000000185c */
[----:B------:R-:W-:Y:S01]  /*16040*/  MOV R184, R185 ;  /* 0x000000b900b87202 */ /* 0x000fe20000000f00 */
[----:B------:R-:W-:Y:S01]  /*16050*/  IMAD.MOV.U32 R185, RZ, RZ, R186 ;  /* 0x000000ffffb97224 */ /* 0x000fe200078e00ba */
[----:B------:R-:W-:Y:S01]  /*16060*/  MOV R186, R187 ;  /* 0x000000bb00ba7202 */ /* 0x000fe20000000f00 */
[----:B------:R-:W-:Y:S01]  /*16070*/  IMAD.MOV.U32 R189, RZ, RZ, R190 ;  /* 0x000000ffffbd7224 */ /* 0x000fe200078e00be */
[----:B------:R-:W-:-:S03]  /*16080*/  MOV R187, R180 ;  /* 0x000000b400bb7202 */ /* 0x000fc60000000f00 */
[----:B------:R-:W-:Y:S01]  /*16090*/  HMMA.16816.F32 R96, R8, R18, R96 ;  /* 0x000000120860723c */ /* 0x000fe20000001860 */
[----:B------:R-:W1:Y:S01]  /*160a0*/  LDSM.16.MT88.4 R16, [R43+0xd000] ;  /* 0x00d000002b10783b */ /* 0x000e620000004200 */
[----:B------:R-:W-:Y:S01]  /*160b0*/  MOV R190, R191 ;  /* 0x000000bf00be7202 */ /* 0x000fe20000000f00 */
[----:B------:R-:W-:Y:S01]  /*160c0*/  IMAD.MOV.U32 R180, RZ, RZ, R181 ;  /* 0x000000ffffb47224 */ /* 0x000fe200078e00b5 */
[----:B------:R-:W-:Y:S01]  /*160d0*/  MOV R191, R184 ;  /* 0x000000b800bf7202 */ /* 0x000fe20000000f00 */
[----:B------:R-:W-:Y:S01]  /*160e0*/  IMAD.MOV.U32 R184, RZ, RZ, R185 ;  /* 0x000000ffffb87224 */ /* 0x000fe200078e00b9 */
[----:B------:R-:W-:Y:S02]  /*160f0*/  MOV R181, R182 ;  /* 0x000000b600b57202 */ /* 0x000fe40000000f00 */
[----:B----4-:R-:W-:Y:S01]  /*16100*/  HMMA.16816.F32 R156, R4, R12, R156 ;  /* 0x0000000c049c723c */ /* 0x010fe2000000189c */
[----:B------:R-:W-:Y:S01]  /*16110*/  MOV R185, R186 ;  /* 0x000000ba00b97202 */ /* 0x000fe20000000f00 */
[----:B------:R-:W-:Y:S01]  /*16120*/  FFMA.FTZ R2, R133, UR4, -R32 ;  /* 0x0000000485027c23 */ /* 0x000fe20008010820 */
[----:B------:R-:W-:-:S05]  /*16130*/  MOV R186, R187 ;  /* 0x000000bb00ba7202 */ /* 0x000fca0000000f00 */
[----:B------:R-:W-:Y:S01]  /*16140*/  HMMA.16816.F32 R160, R4, R14, R160 ;  /* 0x0000000e04a0723c */ /* 0x000fe200000018a0 */
[----:B------:R-:W-:Y:S01]  /*16150*/  IMAD.MOV.U32 R187, RZ, RZ, R180 ;  /* 0x000000ffffbb7224 */ /* 0x000fe200078e00b4 */
[----:B------:R-:W-:-:S06]  /*16160*/  MOV R180, R181 ;  /* 0x000000b500b47202 */ /* 0x000fcc0000000f00 */
[----:B------:R-:W-:Y:S01]  /*16170*/  HMMA.16816.F32 R100, R8, R12, R100 ;  /* 0x0000000c0864723c */ /* 0x000fe20000001864 */
[----:B------:R-:W-:-:S07]  /*16180*/  MOV R181, R209 ;  /* 0x000000d100b57202 */ /* 0x000fce0000000f00 */
[C---:B------:R-:W-:Y:S01]  /*16190*/  HMMA.16816.F32 R112, R8.reuse, R14, R112 ;  /* 0x0000000e0870723c */ /* 0x040fe20000001870 */
[----:B------:R-:W3:Y:S01]  /*161a0*/  LDSM.16.MT88.4 R12, [R37+0x1000] ;  /* 0x00100000250c783b */ /* 0x000ee20000004200 */
[----:B------:R-:W-:Y:S01]  /*161b0*/  MOV R182, R208 ;  /* 0x000000d000b67202 */ /* 0x000fe20000000f00 */
[----:B------:R-:W-:Y:S01]  /*161c0*/  IMAD.MOV.U32 R209, RZ, RZ, R210 ;  /* 0x000000ffffd17224 */ /* 0x000fe200078e00d2 */
[----:B------:R4:W1:Y:S04]  /*161d0*/  MUFU.EX2 R208, R2 ;  /* 0x0000000200d07308 */ /* 0x0008680000000800 */
[C---:B------:R-:W-:Y:S01]  /*161e0*/  HMMA.16816.F32 R192, R8.reuse, R24, R192 ;  /* 0x0000001808c0723c */ /* 0x040fe200000018c0 */
[----:B------:R2:W-:Y:S07]  /*161f0*/  MUFU.EX2 R210, R0 ;  /* 0x0000000000d27308 */ /* 0x0005ee0000000800 */
[----:B------:R-:W-:Y:S01]  /*16200*/  HMMA.16816.F32 R204, R8, R26, R204 ;  /* 0x0000001a08cc723c */ /* 0x000fe200000018cc */
[----:B----4-:R-:W-:-:S07]  /*16210*/  FFMA.FTZ R2, R211, UR4, -R33 ;  /* 0x00000004d3027c23 */ /* 0x010fce0008010821 */
[----:B------:R-:W-:Y:S01]  /*16220*/  HMMA.16816.F32 R116, R8, R28, R116 ;  /* 0x0000001c0874723c */ /* 0x000fe20000001874 */
[----:B--2---:R-:W-:-:S07]  /*16230*/  FFMA.FTZ R0, R189, UR4, -R33 ;  /* 0x00000004bd007c23 */ /* 0x004fce0008010821 */
[----:B------:R-:W-:Y:S01]  /*16240*/  HMMA.16816.F32 R128, R8, R30, R128 ;  /* 0x0000001e0880723c */ /* 0x000fe20000001880 */
[----:B------:R-:W-:Y:S02]  /*16250*/  F2FP.F16.F32.PACK_AB R8, R217, R216 ;  /* 0x000000d8d908723e */ /* 0x000fe400000000ff */
[----:B------:R-:W-:Y:S02]  /*16260*/  F2FP.F16.F32.PACK_AB R9, R214, R213 ;  /* 0x000000d5d609723e */ /* 0x000fe400000000ff */
[----:B------:R-:W-:Y:S02]  /*16270*/  F2FP.F16.F32.PACK_AB R10, R219, R218 ;  /* 0x000000dadb0a723e */ /* 0x000fe400000000ff */
[----:B------:R-:W-:Y:S01]  /*16280*/  F2FP.F16.F32.PACK_AB R11, R212, R215 ;  /* 0x000000d7d40b723e */ /* 0x000fe200000000ff */
[----:B------:R-:W-:Y:S01]  /*16290*/  HMMA.16816.F32 R196, R4, R24, R196 ;  /* 0x0000001804c4723c */ /* 0x000fe200000018c4 */
[----:B------:R2:W-:Y:S01]  /*162a0*/  MUFU.EX2 R132, R2 ;  /* 0x0000000200847308 */ /* 0x0005e20000000800 */
[----:B------:R-:W-:-:S03]  /*162b0*/  FFMA.FTZ R3, R3, UR4, -R32 ;  /* 0x0000000403037c23 */ /* 0x000fc60008010820 */
[----:B------:R4:W3:Y:S03]  /*162c0*/  MUFU.EX2 R133, R0 ;  /* 0x0000000000857308 */ /* 0x0008e60000000800 */
[----:B------:R-:W-:Y:S01]  /*162d0*/  HMMA.16816.F32 R200, R4, R26, R200 ;  /* 0x0000001a04c8723c */ /* 0x000fe200000018c8 */
[----:B------:R-:W-:Y:S01]  /*162e0*/  MOV R189, R186 ;  /* 0x000000ba00bd7202 */ /* 0x000fe20000000f00 */
[----:B------:R-:W-:-:S06]  /*162f0*/  IMAD.MOV.U32 R186, RZ, RZ, R209 ;  /* 0x000000ffffba7224 */ /* 0x000fcc00078e00d1 */
[----:B------:R-:W-:Y:S01]  /*16300*/  HMMA.16816.F32 R4, R8, R20, R80 ;  /* 0x000000140804723c */ /* 0x000fe20000001850 */
[--C-:B--2---:R-:W-:Y:S01]  /*16310*/  FFMA.FTZ R2, R251, UR4, -R33.reuse ;  /* 0x00000004fb027c23 */ /* 0x104fe20008010821 */
[----:B----4-:R-:W-:Y:S01]  /*16320*/  FFMA.FTZ R0, R139, UR4, -R33 ;  /* 0x000000048b007c23 */ /* 0x010fe20008010821 */
[----:B------:R-:W2:Y:S04]  /*16330*/  MUFU.EX2 R211, R3 ;  /* 0x0000000300d37308 */ /* 0x000ea80000000800 */
[----:B------:R-:W-:Y:S04]  /*16340*/  MUFU.EX2 R139, R2 ;  /* 0x00000002008b7308 */ /* 0x000fe80000000800 */
[----:B------:R-:W4:Y:S01]  /*16350*/  MUFU.EX2 R209, R0 ;  /* 0x0000000000d17308 */ /* 0x000f220000000800 */
        /* <DEDUP_REMOVED lines=10> */
[----:B------:R-:W-:Y:S02]  /*16400*/  MOV R180, R7 ;  /* 0x0000000700b47202 */ /* 0x000fe40000000f00 */
[----:B-1----:R-:W-:-:S02]  /*16410*/  F2FP.F16.F32.PACK_AB R4, R208, R138 ;  /* 0x0000008ad004723e */ /* 0x002fc400000000ff */
[----:B---3--:R-:W-:Y:S02]  /*16420*/  F2FP.F16.F32.PACK_AB R5, R133, R132 ;  /* 0x000000848505723e */ /* 0x008fe400000000ff */
[----:B--2---:R-:W-:Y:S02]  /*16430*/  F2FP.F16.F32.PACK_AB R6, R211, R210 ;  /* 0x000000d2d306723e */ /* 0x004fe400000000ff */
[----:B----4-:R-:W-:Y:S01]  /*16440*/  F2FP.F16.F32.PACK_AB R7, R209, R139 ;  /* 0x0000008bd107723e */ /* 0x010fe200000000ff */
[----:B------:R-:W-:Y:S01]  /*16450*/  IMAD.MOV.U32 R24, RZ, RZ, R170 ;  /* 0x000000ffff187224 */ /* 0x000fe200078e00aa */
[----:B------:R-:W-:Y:S01]  /*16460*/  MOV R25, R169 ;  /* 0x000000a900197202 */ /* 0x000fe20000000f00 */
[----:B------:R-:W-:Y:S01]  /*16470*/  IMAD.MOV.U32 R111, RZ, RZ, R177 ;  /* 0x000000ffff6f7224 */ /* 0x000fe200078e00b1 */
[----:B------:R-:W-:Y:S01]  /*16480*/  MOV R109, R171 ;  /* 0x000000ab006d7202 */ /* 0x000fe20000000f00 */
[----:B------:R-:W-:Y:S01]  /*16490*/  HMMA.16816.F32 R28, R8, R16, R72 ;  /* 0x00000010081c723c */ /* 0x000fe20000001848 */
[----:B------:R-:W-:-:S02]  /*164a0*/  MOV R110, R176 ;  /* 0x000000b0006e7202 */ /* 0x000fc40000000f00 */
[----:B------:R-:W-:Y:S02]  /*164b0*/  MOV R26, R178 ;  /* 0x000000b2001a7202 */ /* 0x000fe40000000f00 */
[----:B------:R-:W-:-:S03]  /*164c0*/  MOV R27, R179 ;  /* 0x000000b3001b7202 */ /* 0x000fc60000000f00 */
[C---:B------:R-:W-:Y:S08]  /*164d0*/  HMMA.16816.F32 R176, R4.reuse, R20, R88 ;  /* 0x0000001404b0723c */ /* 0x040ff00000001858 */
[-C--:B------:R-:W-:Y:S08]  /*164e0*/  HMMA.16816.F32 R168, R4, R22.reuse, R84 ;  /* 0x0000001604a8723c */ /* 0x080ff00000001854 */
[C---:B------:R-:W-:Y:S08]  /*164f0*/  HMMA.16816.F32 R248, R8.reuse, R22, R76 ;  /* 0x0000001608f8723c */ /* 0x040ff0000000184c */
[C---:B------:R-:W-:Y:S01]  /*16500*/  HMMA.16816.F32 R20, R8.reuse, R12, R56 ;  /* 0x0000000c0814723c */ /* 0x040fe20000001838 */
[----:B------:R-:W-:Y:S01]  /*16510*/  IMAD.MOV.U32 R87, RZ, RZ, R30 ;  /* 0x000000ffff577224 */ /* 0x000fe200078e001e */
[----:B------:R-:W-:Y:S01]  /*16520*/  MOV R86, R31 ;  /* 0x0000001f00567202 */ /* 0x000fe20000000f00 */
[----:B------:R-:W-:Y:S01]  /*16530*/  IMAD.MOV.U32 R84, RZ, RZ, R29 ;  /* 0x000000ffff547224 */ /* 0x000fe200078e001d */
[----:B------:R-:W-:Y:S01]  /*16540*/  MOV R85, R28 ;  /* 0x0000001c00557202 */ /* 0x000fe20000000f00 */
[----:B------:R-:W-:Y:S01]  /*16550*/  IMAD.MOV.U32 R3, RZ, RZ, R191 ;  /* 0x000000ffff037224 */ /* 0x000fe200078e00bf */
[----:B------:R-:W-:Y:S01]  /*16560*/  MOV R191, R183 ;  /* 0x000000b700bf7202 */ /* 0x000fe20000000f00 */
[----:B------:R-:W1:Y:S01]  /*16570*/  LDSM.16.MT88.4 R28, [R42+0x3000] ;  /* 0x003000002a1c783b */ /* 0x000e620000004200 */
[----:B------:R-:W-:Y:S01]  /*16580*/  HMMA.16816.F32 R244, R8, R18, R60 ;  /* 0x0000001208f4723c */ /* 0x000fe2000000183c */
[----:B------:R-:W-:Y:S01]  /*16590*/  MOV R61, R240 ;  /* 0x000000f0003d7202 */ /* 0x000fe20000000f00 */
[----:B------:R-:W-:Y:S01]  /*165a0*/  IMAD.MOV.U32 R62, RZ, RZ, R241 ;  /* 0x000000ffff3e7224 */ /* 0x000fe200078e00f1 */
[----:B------:R-:W-:-:S02]  /*165b0*/  MOV R63, R242 ;  /* 0x000000f2003f7202 */ /* 0x000fc40000000f00 */
[----:B------:R-:W-:Y:S01]  /*165c0*/  MOV R183, R243 ;  /* 0x000000f300b77202 */ /* 0x000fe20000000f00 */
[----:B------:R-:W-:Y:S01]  /*165d0*/  IMAD.MOV.U32 R108, RZ, RZ, R110 ;  /* 0x000000ffff6c7224 */ /* 0x000fe200078e006e */
[----:B------:R-:W-:Y:S01]  /*165e0*/  MOV R2, R109 ;  /* 0x0000006d00027202 */ /* 0x000fe20000000f00 */
[C---:B------:R-:W-:Y:S01]  /*165f0*/  HMMA.16816.F32 R52, R4.reuse, R12, R52 ;  /* 0x0000000c0434723c */ /* 0x040fe20000001834 */
[----:B------:R-:W-:Y:S02]  /*16600*/  MOV R109, R111 ;  /* 0x0000006f006d7202 */ /* 0x000fe40000000f00 */
[----:B------:R-:W-:Y:S01]  /*16610*/  MOV R83, R21 ;  /* 0x0000001500537202 */ /* 0x000fe20000000f00 */
[----:B------:R-:W-:Y:S01]  /*16620*/  IMAD.MOV.U32 R81, RZ, RZ, R23 ;  /* 0x000000ffff517224 */ /* 0x000fe200078e0017 */
[----:B------:R-:W-:Y:S02]  /*16630*/  MOV R82, R22 ;  /* 0x0000001600527202 */ /* 0x000fe40000000f00 */
[----:B------:R-:W-:Y:S01]  /*16640*/  MOV R80, R20 ;  /* 0x0000001400507202 */ /* 0x000fe20000000f00 */
[----:B------:R-:W-:Y:S01]  /*16650*/  HMMA.16816.F32 R48, R4, R14, R48 ;  /* 0x0000000e0430723c */ /* 0x000fe20000001830 */
[----:B------:R-:W2:Y:S01]  /*16660*/  LDSM.16.MT88.4 R20, [R36+0xf000] ;  /* 0x00f000002414783b */ /* 0x000ea20000004200 */
[----:B------:R-:W-:Y:S01]  /*16670*/  MOV R110, R26 ;  /* 0x0000001a006e7202 */ /* 0x000fe20000000f00 */
[----:B------:R-:W-:Y:S01]  /*16680*/  IMAD.MOV.U32 R111, RZ, RZ, R27 ;  /* 0x000000ffff6f7224 */ /* 0x000fe200078e001b */
[----:B------:R-:W-:-:S02]  /*16690*/  MOV R60, R24 ;  /* 0x00000018003c7202 */ /* 0x000fc40000000f00 */
[----:B------:R-:W-:Y:S02]  /*166a0*/  MOV R0, R25 ;  /* 0x0000001900007202 */ /* 0x000fe40000000f00 */
[----:B------:R-:W-:Y:S01]  /*166b0*/  HMMA.16816.F32 R240, R8, R14, R44 ;  /* 0x0000000e08f0723c */ /* 0x000fe2000000182c */
[----:B------:R-:W3:Y:S04]  /*166c0*/  LDSM.16.MT88.4 R12, [R37+0x3000] ;  /* 0x00300000250c783b */ /* 0x000ee80000004200 */
[----:B------:R-:W4:Y:S03]  /*166d0*/  LDSM.16.MT88.4 R24, [R42+0x1000] ;  /* 0x001000002a18783b */ /* 0x000f260000004200 */
[C---:B------:R-:W-:Y:S08]  /*166e0*/  HMMA.16816.F32 R68, R4.reuse, R16, R68 ;  /* 0x000000100444723c */ /* 0x040ff00000001844 */
[C---:B------:R-:W-:Y:S01]  /*166f0*/  HMMA.16816.F32 R64, R4.reuse, R18, R64 ;  /* 0x000000120440723c */ /* 0x040fe20000001840 */
[----:B------:R-:W4:Y:S07]  /*16700*/  LDSM.16.MT88.4 R16, [R43+0xf000] ;  /* 0x00f000002b10783b */ /* 0x000f2e0000004200 */
[----:B-1----:R-:W-:Y:S01]  /*16710*/  HMMA.16816.F32 R44, R4, R30, R164 ;  /* 0x0000001e042c723c */ /* 0x002fe200000018a4 */
[----:B------:R-:W-:Y:S01]  /*16720*/  MOV R164, R224 ;  /* 0x000000e000a47202 */ /* 0x000fe20000000f00 */
[----:B------:R-:W-:Y:S01]  /*16730*/  IMAD.MOV.U32 R165, RZ, RZ, R225 ;  /* 0x000000ffffa57224 */ /* 0x000fe200078e00e1 */
[----:B------:R-:W-:-:S02]  /*16740*/  MOV R166, R226 ;  /* 0x000000e200a67202 */ /* 0x000fc40000000f00 */
[----:B------:R-:W-:-:S03]  /*16750*/  MOV R167, R227 ;  /* 0x000000e300a77202 */ /* 0x000fc60000000f00 */
[C---:B--2---:R-:W-:Y:S08]  /*16760*/  HMMA.16816.F32 R72, R4.reuse, R20, R104 ;  /* 0x000000140448723c */ /* 0x044ff00000001868 */
[----:B---3--:R-:W-:Y:S01]  /*16770*/  HMMA.16816.F32 R104, R4, R12, R156 ;  /* 0x0000000c0468723c */ /* 0x008fe2000000189c */
[----:B------:R-:W-:Y:S01]  /*16780*/  IMAD.MOV.U32 R159, RZ, RZ, R108 ;  /* 0x000000ffff9f7224 */ /* 0x000fe200078e006c */
[----:B------:R-:W-:Y:S01]  /*16790*/  MOV R158, R109 ;  /* 0x0000006d009e7202 */ /* 0x000fe20000000f00 */
[----:B------:R-:W-:Y:S01]  /*167a0*/  IMAD.MOV.U32 R156, RZ, RZ, R111 ;  /* 0x000000ffff9c7224 */ /* 0x000fe200078e006f */
[----:B------:R-:W-:-:S04]  /*167b0*/  MOV R157, R110 ;  /* 0x0000006e009d7202 */ /* 0x000fc80000000f00 */
[----:B------:R-:W-:Y:S01]  /*167c0*/  HMMA.16816.F32 R76, R4, R22, R120 ;  /* 0x00000016044c723c */ /* 0x000fe20000001878 */
[----:B------:R-:W-:-:S07]  /*167d0*/  FFMA.FTZ R0, R0, UR4, -R32 ;  /* 0x0000000400007c23 */ /* 0x000fce0008010820 */
[C---:B----4-:R-:W-:Y:S08]  /*167e0*/  HMMA.16816.F32 R196, R4.reuse, R24, R196 ;  /* 0x0000001804c4723c */ /* 0x050ff000000018c4 */
[C---:B------:R-:W-:Y:S08]  /*167f0*/  HMMA.16816.F32 R200, R4.reuse, R26, R200 ;  /* 0x0000001a04c8723c */ /* 0x040ff000000018c8 */
[C---:B------:R-:W-:Y:S08]  /*16800*/  HMMA.16816.F32 R88, R4.reuse, R16, R140 ;  /* 0x000000100458723c */ /* 0x040ff0000000188c */
[C---:B------:R-:W-:Y:S08]  /*16810*/  HMMA.16816.F32 R92, R4.reuse, R18, R144 ;  /* 0x00000012045c723c */ /* 0x040ff00000001890 */
[C---:B------:R-:W-:Y:S08]  /*16820*/  HMMA.16816.F32 R108, R4.reuse, R14, R160 ;  /* 0x0000000e046c723c */ /* 0x040ff000000018a0 */
[----:B------:R-:W-:Y:S01]  /*16830*/  HMMA.16816.F32 R120, R4, R28, R172 ;  /* 0x0000001c0478723c */ /* 0x000fe200000018ac */
        /* <DEDUP_REMOVED lines=10> */
[----:B------:R-:W-:Y:S01]  /*168e0*/  MOV R172, R173 ;  /* 0x000000ad00ac7202 */ /* 0x000fe20000000f00 */
[----:B------:R-:W-:Y:S01]  /*168f0*/  IMAD.MOV.U32 R173, RZ, RZ, R174 ;  /* 0x000000ffffad7224 */ /* 0x000fe200078e00ae */
[----:B------:R-:W-:Y:S01]  /*16900*/  MOV R7, R164 ;  /* 0x000000a400077202 */ /* 0x000fe20000000f00 */
[----:B------:R-:W-:Y:S01]  /*16910*/  HMMA.16816.F32 R56, R8, R22, R148 ;  /* 0x000000160838723c */ /* 0x000fe20000001894 */
        /* <DEDUP_REMOVED lines=38> */
[----:B------:R-:W-:Y:S01]  /*16b80*/  HMMA.16816.F32 R84, R8, R16, R124 ;  /* 0x000000100854723c */ /* 0x000fe2000000187c */
[----:B------:R-:W-:Y:S02]  /*16b90*/  MOV R157, R158 ;  /* 0x0000009e009d7202 */ /* 0x000fe40000000f00 */
[----:B------:R-:W-:Y:S01]  /*16ba0*/  MOV R158, R159 ;  /* 0x0000009f009e7202 */ /* 0x000fe20000000f00 */
[----:B------:R-:W-:Y:S01]  /*16bb0*/  IMAD.MOV.U32 R159, RZ, RZ, R188 ;  /* 0x000000ffff9f7224 */ /* 0x000fe200078e00bc */
[----:B------:R-:W-:-:S02]  /*16bc0*/  MOV R127, R167 ;  /* 0x000000a7007f7202 */ /* 0x000fc40000000f00 */
[----:B------:R-:W-:Y:S02]  /*16bd0*/  MOV R160, R220 ;  /* 0x000000dc00a07202 */ /* 0x000fe40000000f00 */
[----:B------:R-:W-:Y:S02]  /*16be0*/  MOV R182, R221 ;  /* 0x000000dd00b67202 */ /* 0x000fe40000000f00 */
[----:B------:R-:W-:Y:S01]  /*16bf0*/  MOV R186, R134 ;  /* 0x0000008600ba7202 */ /* 0x000fe20000000f00 */
[C---:B------:R-:W-:Y:S01]  /*16c00*/  HMMA.16816.F32 R220, R8.reuse, R26, R204 ;  /* 0x0000001a08dc723c */ /* 0x040fe200000018cc */
[----:B------:R-:W-:Y:S01]  /*16c10*/  MOV R188, R189 ;  /* 0x000000bd00bc7202 */ /* 0x000fe20000000f00 */
[----:B------:R1:W5:Y:S01]  /*16c20*/  LDL.LU R134, [R1+0xbc] ;  /* 0x0000bc0001867983 */ /* 0x0003620000300800 */
[----:B------:R-:W-:Y:S01]  /*16c30*/  MOV R189, R137 ;  /* 0x0000008900bd7202 */ /* 0x000fe20000000f00 */
[----:B------:R-:W-:Y:S02]  /*16c40*/  IMAD.MOV.U32 R26, RZ, RZ, R135 ;  /* 0x000000ffff1a7224 */ /* 0x000fe400078e0087 */
[----:B------:R1:W5:Y:S02]  /*16c50*/  LDL.LU R137, [R1+0xb8] ;  /* 0x0000b80001897983 */ /* 0x0003640000300800 */
[C---:B------:R-:W-:Y:S01]  /*16c60*/  HMMA.16816.F32 R100, R8.reuse, R12, R100 ;  /* 0x0000000c0864723c */ /* 0x040fe20000001864 */
[----:B------:R-:W-:Y:S01]  /*16c70*/  FFMA.FTZ R12, R127, UR4, -R35 ;  /* 0x000000047f0c7c23 */ /* 0x000fe20008010823 */
[----:B------:R1:W5:Y:S04]  /*16c80*/  LDL.LU R135, [R1+0xb4] ;  /* 0x0000b40001877983 */ /* 0x0003680000300800 */
[----:B------:R-:W3:Y:S01]  /*16c90*/  LDL.LU R127, [R1+0x6c] ;  /* 0x00006c00017f7983 */ /* 0x000ee20000300800 */
[----:B------:R-:W-:Y:S01]  /*16ca0*/  IMAD.MOV.U32 R147, RZ, RZ, R62 ;  /* 0x000000ffff937224 */ /* 0x000fe200078e003e */
[----:B------:R-:W-:Y:S01]  /*16cb0*/  MOV R146, R63 ;  /* 0x0000003f00927202 */ /* 0x000fe20000000f00 */
[C---:B------:R-:W-:Y:S08]  /*16cc0*/  HMMA.16816.F32 R224, R8.reuse, R24, R192 ;  /* 0x0000001808e0723c */ /* 0x040ff000000018c0 */
        /* <DEDUP_REMOVED lines=8> */
[----:B------:R-:W-:Y:S01]  /*16d50*/  FFMA.FTZ R3, R3, UR4, -R33 ;  /* 0x0000000403037c23 */ /* 0x000fe20008010821 */
[C---:B------:R-:W-:Y:S01]  /*16d60*/  HMMA.16816.F32 R60, R8.reuse, R20, R152 ;  /* 0x00000014083c723c */ /* 0x040fe20000001898 */
[----:B------:R-:W-:Y:S07]  /*16d70*/  LDSM.16.MT88.4 R204, [R42+0x1800] ;  /* 0x001800002acc783b */ /* 0x000fee0000004200 */
[C---:B------:R-:W-:Y:S08]  /*16d80*/  HMMA.16816.F32 R192, R8.reuse, R14, R112 ;  /* 0x0000000e08c0723c */ /* 0x040ff00000001870 */
[----:B------:R-:W-:Y:S01]  /*16d90*/  HMMA.16816.F32 R28, R8, R30, R128 ;  /* 0x0000001e081c723c */ /* 0x000fe20000001880 */
[----:B------:R4:W-:Y:S01]  /*16da0*/  MUFU.EX2 R24, R0 ;  /* 0x0000000000187308 */ /* 0x0009e20000000800 */
[----:B------:R-:W-:Y:S01]  /*16db0*/  MOV R166, R158 ;  /* 0x0000009e00a67202 */ /* 0x000fe20000000f00 */
[----:B------:R-:W-:Y:S02]  /*16dc0*/  LDSM.16.MT88.4 R172, [R43+0xd800] ;  /* 0x00d800002bac783b */ /* 0x000fe40000004200 */
[----:B------:R-:W-:Y:S01]  /*16dd0*/  MUFU.EX2 R21, R3 ;  /* 0x0000000300157308 */ /* 0x000fe20000000800 */
[----:B------:R-:W-:Y:S01]  /*16de0*/  IMAD.MOV.U32 R153, RZ, RZ, R82 ;  /* 0x000000ffff997224 */ /* 0x000fe200078e0052 */
[----:B------:R-:W-:Y:S01]  /*16df0*/  MOV R154, R81 ;  /* 0x00000051009a7202 */ /* 0x000fe20000000f00 */
[----:B------:R-:W-:Y:S01]  /*16e00*/  LDSM.16.MT88.4 R96, [R43+0xf800] ;  /* 0x00f800002b60783b */ /* 0x000fe20000004200 */
[----:B------:R-:W-:-:S02]  /*16e10*/  MOV R152, R83 ;  /* 0x0000005300987202 */ /* 0x000fc40000000f00 */
[----:B------:R-:W-:Y:S01]  /*16e20*/  MOV R155, R80 ;  /* 0x00000050009b7202 */ /* 0x000fe20000000f00 */
[----:B------:R-:W-:Y:S01]  /*16e30*/  LDSM.16.MT88.4 R112, [R37+0x3800] ;  /* 0x003800002570783b */ /* 0x000fe20000004200 */
[----:B---3--:R-:W-:Y:S01]  /*16e40*/  FFMA.FTZ R11, R127, UR4, -R35 ;  /* 0x000000047f0b7c23 */ /* 0x008fe20008010823 */
[----:B--2---:R-:W-:Y:S02]  /*16e50*/  FFMA.FTZ R2, R2, UR4, -R32 ;  /* 0x0000000402027c23 */ /* 0x004fe40008010820 */
[----:B------:R-:W2:Y:S01]  /*16e60*/  LDL.LU R127, [R1+0x68] ;  /* 0x00006800017f7983 */ /* 0x000ea20000300800 */
[----:B----4-:R-:W-:Y:S01]  /*16e70*/  FFMA.FTZ R0, R7, UR4, -R33 ;  /* 0x0000000407007c23 */ /* 0x010fe20008010821 */
[----:B------:R3:W4:Y:S01]  /*16e80*/  MUFU.EX2 R23, R2 ;  /* 0x0000000200177308 */ /* 0x0007220000000800 */
[----:B------:R-:W-:Y:S01]  /*16e90*/  MOV R131, R152 ;  /* 0x0000009800837202 */ /* 0x000fe20000000f00 */
[----:B------:R-:W-:Y:S01]  /*16ea0*/  FFMA.FTZ R8, R150, UR4, -R34 ;  /* 0x0000000496087c23 */ /* 0x000fe20008010822 */
[----:B------:R-:W-:Y:S01]  /*16eb0*/  MOV R4, R188 ;  /* 0x000000bc00047202 */ /* 0x000fe20000000f00 */
[----:B------:R1:W4:Y:S01]  /*16ec0*/  MUFU.EX2 R20, R0 ;  /* 0x0000000000147308 */ /* 0x0003220000000800 */
[----:B------:R-:W-:Y:S01]  /*16ed0*/  MOV R5, R189 ;  /* 0x000000bd00057202 */ /* 0x000fe20000000f00 */
[----:B------:R-:W-:Y:S01]  /*16ee0*/  LDSM.16.MT88.4 R80, [R36+0xf800] ;  /* 0x00f800002450783b */ /* 0x000fe20000004200 */
[----:B---3--:R-:W-:-:S04]  /*16ef0*/  FFMA.FTZ R2, R6, UR4, -R32 ;  /* 0x0000000406027c23 */ /* 0x008fc80008010820 */
[----:B------:R3:W4:Y:S01]  /*16f00*/  MUFU.EX2 R25, R2 ;  /* 0x0000000200197308 */ /* 0x0007220000000800 */
[----:B-1----:R-:W-:Y:S01]  /*16f10*/  FFMA.FTZ R0, R165, UR4, -R33 ;  /* 0x00000004a5007c23 */ /* 0x002fe20008010821 */
[----:B------:R-:W-:Y:S01]  /*16f20*/  MOV R165, R157 ;  /* 0x0000009d00a57202 */ /* 0x000fe20000000f00 */
[----:B--2---:R-:W-:Y:S02]  /*16f30*/  FFMA.FTZ R10, R127, UR4, -R35 ;  /* 0x000000047f0a7c23 */ /* 0x004fe40008010823 */
[----:B------:R-:W2:Y:S01]  /*16f40*/  LDL.LU R127, [R1+0x64] ;  /* 0x00006400017f7983 */ /* 0x000ea20000300800 */
[----:B---3--:R-:W-:Y:S01]  /*16f50*/  FFMA.FTZ R2, R164, UR4, -R33 ;  /* 0x00000004a4027c23 */ /* 0x008fe20008010821 */
[----:B------:R-:W-:Y:S02]  /*16f60*/  IMAD.MOV.U32 R164, RZ, RZ, R156 ;  /* 0x000000ffffa47224 */ /* 0x000fe400078e009c */
[----:B------:R-:W1:Y:S01]  /*16f70*/  LDSM.16.MT88.4 R156, [R36+0xd800] ;  /* 0x00d80000249c783b */ /* 0x000e620000004200 */
[----:B------:R-:W-:Y:S04]  /*16f80*/  MUFU.EX2 R19, R2 ;  /* 0x0000000200137308 */ /* 0x000fe80000000800 */
[----:B------:R-:W3:Y:S01]  /*16f90*/  MUFU.EX2 R18, R0 ;  /* 0x0000000000127308 */ /* 0x000ee20000000800 */
[----:B----4-:R-:W-:-:S02]  /*16fa0*/  F2FP.F16.F32.PACK_AB R124, R23, R22 ;  /* 0x00000016177c723e */ /* 0x010fc400000000ff */
[----:B------:R-:W-:Y:S02]  /*16fb0*/  F2FP.F16.F32.PACK_AB R125, R21, R20 ;  /* 0x00000014157d723e */ /* 0x000fe400000000ff */
[----:B------:R-:W-:Y:S01]  /*16fc0*/  F2FP.F16.F32.PACK_AB R126, R25, R24 ;  /* 0x00000018197e723e */ /* 0x000fe200000000ff */
[----:B------:R-:W-:Y:S01]  /*16fd0*/  IMAD.MOV.U32 R32, RZ, RZ, R154 ;  /* 0x000000ffff207224 */ /* 0x000fe200078e009a */
[----:B------:R-:W-:Y:S02]  /*16fe0*/  MOV R33, R153 ;  /* 0x0000009900217202 */ /* 0x000fe40000000f00 */
[----:B------:R-:W-:Y:S01]  /*16ff0*/  MOV R130, R155 ;  /* 0x0000009b00827202 */ /* 0x000fe20000000f00 */
[----:B--2---:R-:W-:Y:S01]  /*17000*/  FFMA.FTZ R3, R127, UR4, -R35 ;  /* 0x000000047f037c23 */ /* 0x004fe20008010823 */
[----:B---3--:R-:W-:-:S07]  /*17010*/  F2FP.F16.F32.PACK_AB R127, R18, R19 ;  /* 0x00000013127f723e */ /* 0x008fce00000000ff */
[C---:B-1----:R-:W-:Y:S08]  /*17020*/  HMMA.16816.F32 R152, R124.reuse, R158, R168 ;  /* 0x0000009e7c98723c */ /* 0x042ff000000018a8 */
[----:B------:R-:W-:Y:S01]  /*17030*/  HMMA.16816.F32 R168, R124, R174, R64 ;  /* 0x000000ae7ca8723c */ /* 0x000fe20000001840 */
[----:B------:R-:W2:Y:S01]  /*17040*/  LDL.LU R66, [R1+0x80] ;  /* 0x0000800001427983 */ /* 0x000ea20000300800 */
[----:B------:R-:W-:-:S04]  /*17050*/  FFMA.FTZ R0, R151, UR4, -R34 ;  /* 0x0000000497007c23 */ /* 0x000fc80008010822 */
[----:B------:R2:W-:Y:S02]  /*17060*/  MUFU.EX2 R15, R0 ;  /* 0x00000000000f7308 */ /* 0x0005e40000000800 */
[----:B--2---:R-:W-:Y:S02]  /*17070*/  FFMA.FTZ R0, R66, R41, R136 ;  /* 0x0000002942007223 */ /* 0x004fe40000010088 */
[----:B------:R1:W5:Y:S04]  /*17080*/  LDL.LU R136, [R1+0xb0] ;  /* 0x0000b00001887983 */ /* 0x0003680000300800 */
[----:B------:R-:W2:Y:S01]  /*17090*/  LDL.LU R66, [R1+0x84] ;  /* 0x0000840001427983 */ /* 0x000ea20000300800 */
[----:B------:R2:W-:Y:S02]  /*170a0*/  MUFU.EX2 R17, R3 ;  /* 0x0000000300117308 */ /* 0x0005e40000000800 */
[----:B--2---:R-:W-:-:S02]  /*170b0*/  FFMA.FTZ R3, R66, R40, R238 ;  /* 0x0000002842037223 */ /* 0x004fc400000100ee */
[----:B------:R1:W5:Y:S04]  /*170c0*/  LDL.LU R238, [R1+0xac] ;  /* 0x0000ac0001ee7983 */ /* 0x0003680000300800 */
[----:B------:R-:W2:Y:S01]  /*170d0*/  LDL.LU R66, [R1+0x78] ;  /* 0x0000780001427983 */ /* 0x000ea20000300800 */
[----:B------:R2:W-:Y:S01]  /*170e0*/  MUFU.EX2 R13, R8 ;  /* 0x00000008000d7308 */ /* 0x0005e20000000800 */
[----:B------:R-:W-:Y:S01]  /*170f0*/  IMAD.MOV.U32 R6, RZ, RZ, R190 ;  /* 0x000000ffff067224 */ /* 0x000fe200078e00be */
[----:B------:R-:W-:Y:S02]  /*17100*/  MOV R7, R191 ;  /* 0x000000bf00077202 */ /* 0x000fe40000000f00 */
[----:B------:R3:W4:Y:S01]  /*17110*/  LDSM.16.MT88.4 R188, [R37+0x1800] ;  /* 0x0018000025bc783b */ /* 0x0007220000004200 */
[----:B------:R-:W-:Y:S01]  /*17120*/  MOV R43, R161 ;  /* 0x000000a1002b7202 */ /* 0x000fe20000000f00 */
[----:B------:R-:W-:Y:S01]  /*17130*/  IMAD.MOV.U32 R161, RZ, RZ, R162 ;  /* 0x000000ffffa17224 */ /* 0x000fe200078e00a2 */
[----:B------:R-:W-:Y:S01]  /*17140*/  MOV R36, R160 ;  /* 0x000000a000247202 */ /* 0x000fe20000000f00 */
[----:B------:R-:W-:Y:S01]  /*17150*/  IMAD.MOV.U32 R160, RZ, RZ, R145 ;  /* 0x000000ffffa07224 */ /* 0x000fe200078e0091 */
[----:B------:R-:W-:-:S02]  /*17160*/  MOV R162, R163 ;  /* 0x000000a300a27202 */ /* 0x000fc40000000f00 */
[----:B------:R-:W-:Y:S02]  /*17170*/  MOV R163, R144 ;  /* 0x0000009000a37202 */ /* 0x000fe40000000f00 */
[----:B------:R-:W-:Y:S02]  /*17180*/  MOV R35, R147 ;  /* 0x0000009300237202 */ /* 0x000fe40000000f00 */
[----:B---3--:R-:W-:Y:S02]  /*17190*/  MOV R37, R146 ;  /* 0x0000009200257202 */ /* 0x008fe40000000f00 */
[----:B------:R-:W-:Y:S01]  /*171a0*/  HMMA.16816.F32 R144, R124, R156, R176 ;  /* 0x0000009c7c90723c */ /* 0x000fe200000018b0 */
[----:B------:R-:W-:Y:S02]  /*171b0*/  IMAD.MOV.U32 R179, RZ, RZ, R164 ;  /* 0x000000ffffb37224 */ /* 0x000fe400078e00a4 */
[----:B--2---:R-:W-:Y:S02]  /*171c0*/  FFMA.FTZ R8, R66, R39, R233 ;  /* 0x0000002742087223 */ /* 0x004fe400000100e9 */
[----:B------:R1:W5:Y:S04]  /*171d0*/  LDL.LU R233, [R1+0xa8] ;  /* 0x0000a80001e97983 */ /* 0x0003680000300800 */
[----:B------:R-:W2:Y:S01]  /*171e0*/  LDL.LU R66, [R1+0x7c] ;  /* 0x00007c0001427983 */ /* 0x000ea20000300800 */
[----:B------:R-:W-:Y:S01]  /*171f0*/  MOV R178, R165 ;  /* 0x000000a500b27202 */ /* 0x000fe20000000f00 */
[----:B------:R-:W-:Y:S01]  /*17200*/  IMAD.MOV.U32 R176, RZ, RZ, R167 ;  /* 0x000000ffffb07224 */ /* 0x000fe200078e00a7 */
[----:B------:R-:W-:-:S02]  /*17210*/  MOV R177, R166 ;  /* 0x000000a600b17202 */ /* 0x000fc40000000f00 */
[C---:B------:R-:W-:Y:S01]  /*17220*/  HMMA.16816.F32 R164, R124.reuse, R172, R68 ;  /* 0x000000ac7ca4723c */ /* 0x040fe20000001844 */
[----:B------:R-:W-:Y:S01]  /*17230*/  MOV R71, R4 ;  /* 0x0000000400477202 */ /* 0x000fe20000000f00 */
[----:B------:R-:W-:Y:S01]  /*17240*/  IMAD.MOV.U32 R69, RZ, RZ, R6 ;  /* 0x000000ffff457224 */ /* 0x000fe200078e0006 */
[----:B------:R-:W-:Y:S02]  /*17250*/  MOV R70, R5 ;  /* 0x0000000500467202 */ /* 0x000fe40000000f00 */
[----:B------:R-:W-:Y:S02]  /*17260*/  MOV R68, R7 ;  /* 0x0000000700447202 */ /* 0x000fe40000000f00 */
[----:B------:R-:W3:Y:S01]  /*17270*/  LDSM.16.MT88.4 R4, [R42+0x3800] ;  /* 0x003800002a04783b */ /* 0x000ee20000004200 */
[--C-:B------:R-:W-:Y:S01]  /*17280*/  FFMA.FTZ R2, R148, UR4, -R34.reuse ;  /* 0x0000000494027c23 */ /* 0x100fe20008010822 */
[----:B------:R-:W-:Y:S01]  /*17290*/  FFMA.FTZ R9, R149, UR4, -R34 ;  /* 0x0000000495097c23 */ /* 0x000fe20008010822 */
[----:B------:R-:W-:Y:S04]  /*172a0*/  MUFU.EX2 R12, R12 ;  /* 0x0000000c000c7308 */ /* 0x000fe80000000800 */
[----:B------:R-:W1:Y:S04]  /*172b0*/  MUFU.EX2 R14, R11 ;  /* 0x0000000b000e7308 */ /* 0x000e680000000800 */
[----:B------:R-:W-:Y:S04]  /*172c0*/  MUFU.EX2 R16, R10 ;  /* 0x0000000a00107308 */ /* 0x000fe80000000800 */
[----:B------:R-:W-:Y:S04]  /*172d0*/  MUFU.EX2 R2, R2 ;  /* 0x0000000200027308 */ /* 0x000fe80000000800 */
[----:B------:R-:W1:Y:S01]  /*172e0*/  MUFU.EX2 R9, R9 ;  /* 0x0000000900097308 */ /* 0x000e620000000800 */
[----:B------:R-:W-:Y:S01]  /*172f0*/  IMAD.MOV.U32 R150, RZ, RZ, R181 ;  /* 0x000000ffff967224 */ /* 0x000fe200078e00b5 */
[----:B------:R-:W-:Y:S01]  /*17300*/  MOV R151, R180 ;  /* 0x000000b400977202 */ /* 0x000fe20000000f00 */
[----:B------:R-:W-:Y:S01]  /*17310*/  IMAD.MOV.U32 R67, RZ, RZ, R183 ;  /* 0x000000ffff437224 */ /* 0x000fe200078e00b7 */
[----:B------:R-:W-:Y:S01]  /*17320*/  MOV R34, R182 ;  /* 0x000000b600227202 */ /* 0x000fe20000000f00 */
[----:B------:R-:W-:Y:S01]  /*17330*/  IMAD.MOV.U32 R128, RZ, RZ, R27 ;  /* 0x000000ffff807224 */ /* 0x000fe200078e001b */
[----:B----4-:R-:W-:Y:S01]  /*17340*/  HMMA.16816.F32 R180, R124, R188, R52 ;  /* 0x000000bc7cb4723c */ /* 0x010fe20000001834 */
        /* <DEDUP_REMOVED lines=20> */
[----:B------:R-:W-:Y:S02]  /*17490*/  MOV R50, R54 ;  /* 0x0000003600327202 */ /* 0x000fe40000000f00 */
[----:B------:R-:W-:Y:S02]  /*174a0*/  MOV R69, R179 ;  /* 0x000000b300457202 */ /* 0x000fe40000000f00 */
[----:B-1----:R-:W-:Y:S02]  /*174b0*/  F2FP.F16.F32.PACK_AB R128, R14, R12 ;  /* 0x0000000c0e80723e */ /* 0x002fe400000000ff */
[----:B------:R-:W-:Y:S02]  /*174c0*/  F2FP.F16.F32.PACK_AB R129, R9, R2 ;  /* 0x000000020981723e */ /* 0x000fe400000000ff */
[----:B------:R-:W-:-:S02]  /*174d0*/  F2FP.F16.F32.PACK_AB R130, R17, R16 ;  /* 0x000000101182723e */ /* 0x000fc400000000ff */
[----:B------:R-:W-:Y:S01]  /*174e0*/  MOV R51, R55 ;  /* 0x0000003700337202 */ /* 0x000fe20000000f00 */
[----:B------:R-:W-:Y:S01]  /*174f0*/  IMAD.MOV.U32 R52, RZ, RZ, R64 ;  /* 0x000000ffff347224 */ /* 0x000fe200078e0040 */
[----:B------:R-:W-:Y:S01]  /*17500*/  MOV R53, R65 ;  /* 0x0000004100357202 */ /* 0x000fe20000000f00 */
[----:B------:R-:W-:Y:S01]  /*17510*/  FADD.FTZ R0, R49, R0 ;  /* 0x0000000031007221 */ /* 0x000fe20000010000 */
[----:B------:R-:W-:Y:S01]  /*17520*/  MOV R54, R68 ;  /* 0x0000004400367202 */ /* 0x000fe20000000f00 */
[----:B------:R-:W-:Y:S01]  /*17530*/  FADD.FTZ R3, R50, R3 ;  /* 0x0000000332037221 */ /* 0x000fe20000010000 */
[----:B------:R-:W-:Y:S01]  /*17540*/  IMAD.MOV.U32 R55, RZ, RZ, R69 ;  /* 0x000000ffff377224 */ /* 0x000fe200078e0045 */
[----:B------:R-:W-:Y:S01]  /*17550*/  MOV R64, R70 ;  /* 0x0000004600407202 */ /* 0x000fe20000000f00 */
[----:B------:R-:W-:Y:S01]  /*17560*/  FADD.FTZ R8, R51, R8 ;  /* 0x0000000833087221 */ /* 0x000fe20000010000 */
[----:B------:R-:W-:Y:S01]  /*17570*/  MOV R65, R71 ;  /* 0x0000004700417202 */ /* 0x000fe20000000f00 */
[----:B---3--:R-:W-:Y:S01]  /*17580*/  HMMA.16816.F32 R120, R124, R4, R120 ;  /* 0x000000047c78723c */ /* 0x008fe20000001878 */
[----:B------:R-:W-:Y:S01]  /*17590*/  FADD.FTZ R11, R53, R0 ;  /* 0x00000000350b7221 */ /* 0x000fe20000010000 */
[----:B------:R-:W-:Y:S01]  /*175a0*/  MOV R178, R33 ;  /* 0x0000002100b27202 */ /* 0x000fe20000000f00 */
[----:B------:R-:W-:-:S02]  /*175b0*/  IMAD.MOV.U32 R179, RZ, RZ, R32 ;  /* 0x000000ffffb37224 */ /* 0x000fc400078e0020 */
[----:B------:R-:W-:-:S03]  /*175c0*/  FADD.FTZ R11, R65, R11 ;  /* 0x0000000b410b7221 */ /* 0x000fc60000010000 */
        /* <DEDUP_REMOVED lines=10> */
[----:B------:R-:W-:Y:S01]  /*17670*/  HMMA.16816.F32 R124, R124, R6, R44 ;  /* 0x000000067c7c723c */ /* 0x000fe2000000182c */
[----:B------:R-:W1:Y:S01]  /*17680*/  S2R R234, SR_TID.X ;  /* 0x0000000000ea7919 */ /* 0x000e620000002100 */
[----:B------:R-:W-:Y:S01]  /*17690*/  UIADD3 UR6, UPT, UPT, UR20, -0x4, URZ ;  /* 0xfffffffc14067890 */ /* 0x000fe2000fffe0ff */
[----:B--2---:R-:W-:Y:S01]  /*176a0*/  FFMA.FTZ R10, R66, R38, R232 ;  /* 0x00000026420a7223 */ /* 0x004fe200000100e8 */
[----:B------:R-:W-:Y:S01]  /*176b0*/  IMAD.MOV.U32 R66, RZ, RZ, R177 ;  /* 0x000000ffff427224 */ /* 0x000fe200078e00b1 */
[----:B------:R-:W-:Y:S01]  /*176c0*/  MOV R177, R131 ;  /* 0x0000008300b17202 */ /* 0x000fe20000000f00 */
[----:B------:R2:W5:Y:S01]  /*176d0*/  LDL.LU R232, [R1+0xa4] ;  /* 0x0000a40001e87983 */ /* 0x0005620000300800 */
[----:B------:R-:W-:Y:S01]  /*176e0*/  F2FP.F16.F32.PACK_AB R131, R15, R13 ;  /* 0x0000000d0f83723e */ /* 0x000fe200000000ff */
[----:B------:R-:W-:-:S02]  /*176f0*/  FADD.FTZ R10, R52, R10 ;  /* 0x0000000a340a7221 */ /* 0x000fc40000010000 */
[----:B------:R2:W5:Y:S04]  /*17700*/  LDL.LU R230, [R1+0xa0] ;  /* 0x0000a00001e67983 */ /* 0x0005680000300800 */
[C---:B------:R-:W-:Y:S01]  /*17710*/  HMMA.16816.F32 R116, R128.reuse, R4, R116 ;  /* 0x000000048074723c */ /* 0x040fe20000001874 */
        /* <DEDUP_REMOVED lines=69> */
[----:B------:R2:W-:Y:S04]  /*17b70*/  STL [R1+0x80], R4 ;  /* 0x0000800401007387 */ /* 0x0005e80000100800 */
[----:B------:R2:W-:Y:S04]  /*17b80*/  STL [R1+0x84], R3 ;  /* 0x0000840301007387 */ /* 0x0005e80000100800 */
[----:B------:R2:W-:Y:S04]  /*17b90*/  STL [R1+0x7c], R0 ;  /* 0x00007c0001007387 */ /* 0x0005e80000100800 */
[----:B-1----:R2:W-:Y:S02]  /*17ba0*/  STL [R1+0x78], R2 ;  /* 0x0000780201007387 */ /* 0x0025e40000100800 */
.L_x_347:
[----:B------:R-:W-:-:S09]  /*17bb0*/  UISETP.GE.AND UP0, UPT, UR6, URZ, UPT ;  /* 0x000000ff0600728c */ /* 0x000fd2000bf06270 */
[----:B------:R-:W-:Y:S05]  /*17bc0*/  BRA.U !UP0, `(.L_x_350) ;  /* 0x0000004d088c7547 */ /* 0x000fea000b800000 */
[----:B--2---:R-:W2:Y:S01]  /*17bd0*/  LDL.LU R4, [R1+0x9c] ;  /* 0x00009c0001047983 */ /* 0x004ea20000300800 */
[----:B------:R-:W-:Y:S01]  /*17be0*/  SHF.R.U32.HI R228, RZ, 0x1, R234 ;  /* 0x00000001ffe47819 */ /* 0x000fe200000116ea */
[----:B------:R-:W1:Y:S01]  /*17bf0*/  LDC.64 R6, c[0x0][0x3c0] ;  /* 0x0000f000ff067b82 */ /* 0x000e620000000a00 */
[----:B------:R-:W3:Y:S01]  /*17c00*/  LDCU UR4, c[0x0][0x440] ;  /* 0x00008800ff0477ac */ /* 0x000ee20008000800 */
[----:B------:R-:W4:Y:S01]  /*17c10*/  S2R R234, SR_TID.X ;  /* 0x0000000000ea7919 */ /* 0x000f220000002100 */
[----:B------:R-:W-:Y:S01]  /*17c20*/  IMAD.MOV.U32 R229, RZ, RZ, 0x20 ;  /* 0x00000020ffe57424 */ /* 0x000fe200078e00ff */
[----:B-----5:R-:W-:Y:S01]  /*17c30*/  MOV R142, R135 ;  /* 0x00000087008e7202 */ /* 0x020fe20000000f00 */
[----:B------:R-:W-:Y:S01]  /*17c40*/  IMAD.MOV.U32 R231, RZ, RZ, 0x20 ;  /* 0x00000020ffe77424 */ /* 0x000fe200078e00ff */
[----:B------:R-:W-:Y:S01]  /*17c50*/  MOV R237, 0x40 ;  /* 0x0000004000ed7802 */ /* 0x000fe20000000f00 */
[----:B------:R-:W-:Y:S01]  /*17c60*/  IMAD.MOV.U32 R132, RZ, RZ, R134 ;  /* 0x000000ffff847224 */ /* 0x000fe200078e0086 */
[----:B------:R-:W4:Y:S01]  /*17c70*/  S2UR UR8, SR_CgaCtaId ;  /* 0x00000000000879c3 */ /* 0x000f220000008800 */
[----:B------:R-:W-:Y:S01]  /*17c80*/  IMAD.MOV.U32 R133, RZ, RZ, R136 ;  /* 0x000000ffff857224 */ /* 0x000fe200078e0088 */
[----:B------:R-:W-:Y:S01]  /*17c90*/  UMOV UR9, 0x400 ;  /* 0x0000040000097882 */ /* 0x000fe20000000000 */
[----:B------:R-:W1:Y:S01]  /*17ca0*/  LDCU UR10, c[0x0][0x440] ;  /* 0x00008800ff0a77ac */ /* 0x000e620008000800 */
[----:B------:R-:W1:Y:S01]  /*17cb0*/  LDCU UR7, c[0x0][0x50c] ;  /* 0x0000a180ff0777ac */ /* 0x000e620008000800 */
[----:B---3--:R-:W-:Y:S01]  /*17cc0*/  ISETP.GE.AND P1, PT, R230, UR4, PT ;  /* 0x00000004e6007c0c */ /* 0x008fe2000bf26270 */
[----:B------:R-:W3:Y:S01]  /*17cd0*/  LDCU UR4, c[0x0][0x45c] ;  /* 0x00008b80ff0477ac */ /* 0x000ee20008000800 */
[----:B-1----:R-:W-:Y:S01]  /*17ce0*/  IMAD.MOV.U32 R2, RZ, RZ, R7 ;  /* 0x000000ffff027224 */ /* 0x002fe200078e0007 */
[----:B------:R-:W-:Y:S01]  /*17cf0*/  STL.64 [R1+0x48], R6 ;  /* 0x0000480601007387 */ /* 0x000fe20000100a00 */
[----:B------:R-:W-:-:S05]  /*17d00*/  IMAD.MOV.U32 R0, RZ, RZ, R6 ;  /* 0x000000ffff007224 */ /* 0x000fca00078e0006 */
[C---:B------:R-:W-:Y:S01]  /*17d10*/  SHF.L.U64.HI R2, R0.reuse, 0x4, R2 ;  /* 0x0000000400027819 */ /* 0x040fe20000010202 */
[----:B------:R-:W-:Y:S01]  /*17d20*/  IMAD.SHL.U32 R0, R0, 0x10, RZ ;  /* 0x0000001000007824 */ /* 0x000fe200078e00ff */
[----:B----4-:R-:W-:Y:S01]  /*17d30*/  ULEA UR8, UR8, UR9, 0x18 ;  /* 0x0000000908087291 */ /* 0x010fe2000f8ec0ff */
[C---:B------:R-:W-:Y:S01]  /*17d40*/  IMAD.SHL.U32 R3, R234.reuse, 0x40, RZ ;  /* 0x00000040ea037824 */ /* 0x040fe200078e00ff */
[C---:B------:R-:W-:Y:S01]  /*17d50*/  LOP3.LUT P2, RZ, R234.reuse, 0x2, RZ, 0xc0, !PT ;  /* 0x00000002eaff7812 */ /* 0x040fe2000784c0ff */
[----:B------:R1:W-:Y:S01]  /*17d60*/  STL [R1+0x94], R2 ;  /* 0x0000940201007387 */ /* 0x0003e20000100800 */
[C---:B------:R-:W-:Y:S01]  /*17d70*/  IMAD.SHL.U32 R235, R234.reuse, 0x40, RZ ;  /* 0x00000040eaeb7824 */ /* 0x040fe200078e00ff */
[----:B------:R-:W-:Y:S02]  /*17d80*/  LOP3.LUT P0, RZ, R234, 0x2, RZ, 0xc0, !PT ;  /* 0x00000002eaff7812 */ /* 0x000fe4000780c0ff */
[----:B------:R4:W-:Y:S01]  /*17d90*/  STL [R1+0x90], R0 ;  /* 0x0000900001007387 */ /* 0x0009e20000100800 */
[----:B------:R-:W-:-:S02]  /*17da0*/  SEL R229, R229, 0xffffffe0, !P2 ;  /* 0xffffffe0e5e57807 */ /* 0x000fc40005000000 */
[----:B------:R-:W-:Y:S02]  /*17db0*/  SEL R231, R231, 0xffffffe0, !P0 ;  /* 0xffffffe0e7e77807 */ /* 0x000fe40004000000 */
[----:B------:R-:W-:Y:S02]  /*17dc0*/  LOP3.LUT R236, R235, 0x400, RZ, 0xc0, !PT ;  /* 0x00000400ebec7812 */ /* 0x000fe400078ec0ff */
[----:B--2---:R-:W-:-:S04]  /*17dd0*/  LOP3.LUT R228, R4, 0x8, R228, 0x78, !PT ;  /* 0x0000000804e47812 */ /* 0x004fc800078e78e4 */
[----:B------:R-:W-:Y:S01]  /*17de0*/  LOP3.LUT R228, R228, 0x200, R3, 0xf8, !PT ;  /* 0x00000200e4e47812 */ /* 0x000fe200078ef803 */
[----:B------:R-:W-:-:S03]  /*17df0*/  IMAD.MOV.U32 R3, RZ, RZ, R137 ;  /* 0x000000ffff037224 */ /* 0x000fc600078e0089 */
[----:B------:R-:W-:-:S04]  /*17e00*/  LEA R228, R228, UR5, 0x1 ;  /* 0x00000005e4e47c11 */ /* 0x000fc8000f8e08ff */
[C---:B-1----:R-:W-:Y:S01]  /*17e10*/  IADD3 R2, PT, PT, R228.reuse, 0xc000, RZ ;  /* 0x0000c000e4027810 */ /* 0x042fe20007ffe0ff */
[----:B----4-:R-:W-:Y:S02]  /*17e20*/  VIADD R0, R228, 0xc040 ;  /* 0x0000c040e4007836 */ /* 0x010fe40000000000 */
[----:B------:R-:W-:-:S03]  /*17e30*/  IMAD.IADD R229, R229, 0x1, R228 ;  /* 0x00000001e5e57824 */ /* 0x000fc600078e02e4 */
[----:B------:R1:W-:Y:S04]  /*17e40*/  STL [R1+0x88], R0 ;  /* 0x0000880001007387 */ /* 0x0003e80000100800 */
[----:B------:R1:W-:Y:S01]  /*17e50*/  STL [R1+0x8c], R2 ;  /* 0x00008c0201007387 */ /* 0x0003e20000100800 */
[----:B---3--:R-:W-:Y:S05]  /*17e60*/  BRA `(.L_x_351) ;  /* 0x0000000400447947 */ /* 0x008fea0003800000 */
.L_x_353:
[----:B------:R-:W5:Y:S01]  /*17e70*/  LDL R134, [R1+0x70] ;  /* 0x0000700001867983 */ /* 0x000f620000100800 */
[----:B------:R-:W2:Y:S01]  /*17e80*/  LDC.64 R4, c[0x0][0x3b8] ;  /* 0x0000ee00ff047b82 */ /* 0x000ea20000000a00 */
[----:B------:R-:W-:Y:S02]  /*17e90*/  UIADD3 UR9, UPT, UPT, UR6, -0x1, URZ ;  /* 0xffffffff06097890 */ /* 0x000fe4000fffe0ff */
[----:B------:R-:W3:Y:S04]  /*17ea0*/  LDL R23, [R1+0x2c] ;  /* 0x00002c0001177983 */ /* 0x000ee80000100800 */
[----:B------:R-:W4:Y:S01]  /*17eb0*/  LDL R22, [R1+0x28] ;  /* 0x0000280001167983 */ /* 0x000f220000100800 */
[----:B--2---:R-:W-:Y:S04]  /*17ec0*/  IMAD.WIDE.U32 R8, R4, UR9, RZ ;  /* 0x0000000904087c25 */ /* 0x004fe8000f8e00ff */
[C---:B------:R-:W-:Y:S02]  /*17ed0*/  IMAD.SHL.U32 R6, R8.reuse, 0x40, RZ ;  /* 0x0000004008067824 */ /* 0x040fe400078e00ff */
[----:B------:R-:W-:Y:S05]  /*17ee0*/  IMAD R9, R5, UR9, R9 ;  /* 0x0000000905097c24 */ /* 0x000fea000f8e0209 */
[----:B------:R-:W-:Y:S02]  /*17ef0*/  SHF.L.U64.HI R9, R8, 0x6, R9 ;  /* 0x0000000608097819 */ /* 0x000fe40000010209 */
[----:B-----5:R-:W-:Y:S04]  /*17f00*/  LOP3.LUT R2, R134, 0x1f8, RZ, 0xc0, !PT ;  /* 0x000001f886027812 */ /* 0x020fe800078ec0ff */
[----:B------:R-:W-:Y:S02]  /*17f10*/  LOP3.LUT R7, R2, 0x38, R234, 0x78, !PT ;  /* 0x0000003802077812 */ /* 0x000fe400078e78ea */
[CC--:B---3--:R-:W-:Y:S02]  /*17f20*/  @!P1 LEA R14, P5, R6.reuse, R23.reuse, 0x1 ;  /* 0x00000017060e9211 */ /* 0x0c8fe400078a08ff */
[----:B------:R-:W-:Y:S02]  /*17f30*/  LOP3.LUT R238, R7, 0x1e00, R134, 0xf8, !PT ;  /* 0x00001e0007ee7812 */ /* 0x000fe400078ef886 */
[--C-:B----4-:R-:W-:Y:S02]  /*17f40*/  @!P1 LEA.HI.X R15, R6, R22, R9.reuse, 0x1, P5 ;  /* 0x00000016060f9211 */ /* 0x110fe400028f0c09 */
[----:B------:R-:W-:Y:S02]  /*17f50*/  LEA R238, R238, UR5, 0x1 ;  /* 0x00000005eeee7c11 */ /* 0x000fe4000f8e08ff */
[----:B------:R-:W-:Y:S02]  /*17f60*/  @!P4 LEA R10, P2, R6, R23, 0x1 ;  /* 0x00000017060ac211 */ /* 0x000fe400078408ff */
[----:B------:R-:W-:Y:S01]  /*17f70*/  LEA R2, P3, R4, R6, 0x4 ;  /* 0x0000000604027211 */ /* 0x000fe200078620ff */
[----:B------:R-:W-:Y:S01]  /*17f80*/  @!PT LDS RZ, [RZ] ;  /* 0x00000000fffff984 */ /* 0x000fe20000000800 */
[----:B------:R-:W-:Y:S01]  /*17f90*/  @!PT LDS RZ, [RZ] ;  /* 0x00000000fffff984 */ /* 0x000fe20000000800 */
[----:B------:R-:W-:Y:S01]  /*17fa0*/  @!PT LDS RZ, [RZ] ;  /* 0x00000000fffff984 */ /* 0x000fe20000000800 */
[----:B------:R-:W-:Y:S01]  /*17fb0*/  @!P1 LDGSTS.E.BYPASS.LTC128B.128 [R238+0x8000], desc[UR22][R14.64] ;  /* 0x080000000eee9fae */ /* 0x000fe2000b981a16 */
[----:B------:R-:W-:Y:S02]  /*17fc0*/  @!P4 LEA.HI.X R11, R6, R22, R9, 0x1, P2 ;  /* 0x00000016060bc211 */ /* 0x000fe400010f0c09 */
[--C-:B------:R-:W-:Y:S01]  /*17fd0*/  LEA.HI.X R6, R4, R9, R5.reuse, 0x4, P3 ;  /* 0x0000000904067211 */ /* 0x100fe200018f2405 */
[----:B------:R1:W-:Y:S01]  /*17fe0*/  @P1 STS.128 [R238+0x8000], RZ ;  /* 0x008000ffee001388 */ /* 0x0003e20000000c00 */
[-C--:B------:R-:W-:Y:S02]  /*17ff0*/  @!P1 LEA R19, P6, R2, R23.reuse, 0x1 ;  /* 0x0000001702139211 */ /* 0x080fe400078c08ff */
[----:B------:R-:W-:Y:S01]  /*18000*/  @!P1 LEA R12, P3, R4, R2, 0x4 ;  /* 0x00000002040c9211 */ /* 0x000fe200078620ff */
[----:B------:R-:W-:Y:S01]  /*18010*/  @!PT LDS RZ, [RZ] ;  /* 0x00000000fffff984 */ /* 0x000fe20000000800 */
[----:B------:R-:W-:Y:S01]  /*18020*/  @!PT LDS RZ, [RZ] ;  /* 0x00000000fffff984 */ /* 0x000fe20000000800 */
[----:B------:R-:W-:Y:S01]  /*18030*/  @!PT LDS RZ, [RZ] ;  /* 0x00000000fffff984 */ /* 0x000fe20000000800 */
[----:B------:R2:W-:Y:S01]  /*18040*/  @!P4 LDGSTS.E.BYPASS.LTC128B.128 [R238+0xa000], desc[UR22][R10.64+0x80] ;  /* 0x0a0000800aeecfae */ /* 0x0005e2000b981a16 */
[--C-:B------:R-:W-:Y:S02]  /*18050*/  @!P1 LEA.HI.X R16, R2, R22, R6.reuse, 0x1, P6 ;  /* 0x0000001602109211 */ /* 0x100fe400030f0c06 */
[--C-:B------:R-:W-:Y:S01]  /*18060*/  @!P1 LEA.HI.X R17, R4, R6, R5.reuse, 0x4, P3 ;  /* 0x0000000604119211 */ /* 0x100fe200018f2405 */
[----:B------:R1:W-:Y:S01]  /*18070*/  @P4 STS.128 [R238+0xa000], RZ ;  /* 0x00a000ffee004388 */ /* 0x0003e20000000c00 */
[-C--:B------:R-:W-:Y:S02]  /*18080*/  @!P4 LEA R8, P3, R2, R23.reuse, 0x1 ;  /* 0x000000170208c211 */ /* 0x080fe400078608ff */
[----:B------:R-:W-:Y:S02]  /*18090*/  @!P4 LEA R7, P2, R4, R2, 0x4 ;  /* 0x000000020407c211 */ /* 0x000fe400078420ff */
        /* <DEDUP_REMOVED lines=46> */
.L_x_351:
[----:B------:R-:W2:Y:S01]  /*18380*/  LDL R15, [R1+0x48] ;  /* 0x00004800010f7983 */ /* 0x000ea20000100800 */
[----:B-1-3--:R-:W-:Y:S01]  /*18390*/  SHF.L.U32 R0, R234, 0x3, RZ ;  /* 0x00000003ea007819 */ /* 0x00afe200000006ff */
[----:B------:R-:W-:Y:S04]  /*183a0*/  DEPBAR.LE SB0, 0x0 ;  /* 0x000080000000791a */ /* 0x000fe80000000000 */
[----:B------:R-:W3:Y:S01]  /*183b0*/  LDL R17, [R1+0x4c] ;  /* 0x00004c0001117983 */ /* 0x000ee20000100800 */
[----:B-----5:R-:W-:Y:S01]  /*183c0*/  LOP3.LUT R230, R0, 0x38, RZ, 0xc0, !PT ;  /* 0x0000003800e67812 */ /* 0x020fe200078ec0ff */
[----:B------:R-:W-:Y:S01]  /*183d0*/  IMAD.SHL.U32 R2, R234, 0x20, RZ ;  /* 0x00000020ea027824 */ /* 0x000fe200078e00ff */
[----:B------:R-:W-:Y:S01]  /*183e0*/  SHF.R.U32.HI R232, RZ, 0x1, R234 ;  /* 0x00000001ffe87819 */ /* 0x000fe200000116ea */
[----:B------:R-:W4:Y:S01]  /*183f0*/  LDL R12, [R1+0x5c] ;  /* 0x00005c00010c7983 */ /* 0x000f220000100800 */
[----:B------:R-:W-:Y:S01]  /*18400*/  UMOV UR5, UR8 ;  /* 0x0000000800057c82 */ /* 0x000fe20008000000 */
[----:B------:R-:W-:Y:S01]  /*18410*/  UISETP.NE.AND UP0, UPT, UR6, URZ, UPT ;  /* 0x000000ff0600728c */ /* 0x000fe2000bf05270 */
[----:B------:R-:W-:Y:S01]  /*18420*/  LOP3.LUT R233, R2, 0x7c00, RZ, 0xc0, !PT ;  /* 0x00007c0002e97812 */ /* 0x000fe200078ec0ff */
[----:B------:R-:W5:Y:S01]  /*18430*/  LDL R16, [R1+0x58] ;  /* 0x0000580001107983 */ /* 0x000f620000100800 */
[----:B------:R-:W-:Y:S02]  /*18440*/  LOP3.LUT R2, R232, 0x8, RZ, 0xc0, !PT ;  /* 0x00000008e8027812 */ /* 0x000fe400078ec0ff */
[--C-:B------:R-:W-:Y:S01]  /*18450*/  LOP3.LUT R4, R233, 0x200, R235.reuse, 0xf8, !PT ;  /* 0x00000200e9047812 */ /* 0x100fe200078ef8eb */
[----:B------:R-:W5:Y:S04]  /*18460*/  LDL R11, [R1+0x90] ;  /* 0x00009000010b7983 */ /* 0x000f680000100800 */
[----:B------:R-:W5:Y:S04]  /*18470*/  LDL R10, [R1+0x94] ;  /* 0x00009400010a7983 */ /* 0x000f680000100800 */
[----:B------:R1:W-:Y:S01]  /*18480*/  STL [R1+0x70], R0 ;  /* 0x0000700001007387 */ /* 0x0003e20000100800 */
[----:B------:R-:W-:Y:S01]  /*18490*/  BAR.SYNC.DEFER_BLOCKING 0x0 ;  /* 0x0000000000007b1d */ /* 0x000fe20000010000 */
[----:B-1----:R-:W-:Y:S04]  /*184a0*/  LOP3.LUT R0, R230, 0x40, RZ, 0xfc, !PT ;  /* 0x00000040e6007812 */ /* 0x002fe800078efcff */
[----:B------:R-:W-:Y:S01]  /*184b0*/  ISETP.GE.AND P4, PT, R0, UR10, PT ;  /* 0x0000000a00007c0c */ /* 0x000fe2000bf86270 */
[----:B------:R1:W-:Y:S02]  /*184c0*/  STL [R1+0x74], R0 ;  /* 0x0000740001007387 */ /* 0x0003e40000100800 */
[----:B-1----:R-:W-:Y:S04]  /*184d0*/  LOP3.LUT R0, R230, 0x1c0, R235, 0xf8, !PT ;  /* 0x000001c0e6007812 */ /* 0x002fe800078ef8eb */
[----:B------:R-:W-:Y:S02]  /*184e0*/  LOP3.LUT R2, R4, R0, R2, 0xf6, !PT ;  /* 0x0000000004027212 */ /* 0x000fe400078ef602 */
[----:B------:R-:W-:Y:S02]  /*184f0*/  LOP3.LUT R0, R0, 0x8, R234, 0x78, !PT ;  /* 0x0000000800007812 */ /* 0x000fe400078e78ea */
[----:B------:R-:W-:Y:S03]  /*18500*/  LEA R140, R2, UR5, 0x1 ;  /* 0x00000005028c7c11 */ /* 0x000fe6000f8e08ff */
[----:B------:R-:W-:Y:S02]  /*18510*/  IMAD R0, R0, 0x2, R236 ;  /* 0x0000000200007824 */ /* 0x000fe400078e02ec */
[----:B------:R-:W-:Y:S03]  /*18520*/  IMAD.IADD R224, R231, 0x1, R140 ;  /* 0x00000001e7e07824 */ /* 0x000fe600078e028c */
[----:B------:R-:W-:Y:S04]  /*18530*/  IADD3 R135, PT, PT, R0, UR5, RZ ;  /* 0x0000000500877c10 */ /* 0x000fe8000fffe0ff */
[----:B------:R-:W-:Y:S01]  /*18540*/  IADD3 R134, PT, PT, R135, R231, RZ ;  /* 0x000000e787867210 */ /* 0x000fe20007ffe0ff */
[----:B--2---:R-:W-:Y:S04]  /*18550*/  IMAD.WIDE.U32 R6, R15, UR6, RZ ;  /* 0x000000060f067c25 */ /* 0x004fe8000f8e00ff */
[----:B---3--:R-:W-:Y:S01]  /*18560*/  IMAD R7, R17, UR6, R7 ;  /* 0x0000000611077c24 */ /* 0x008fe2000f8e0207 */
[C---:B----4-:R-:W-:Y:S04]  /*18570*/  LEA R8, P2, R6.reuse, R12, 0x7 ;  /* 0x0000000c06087211 */ /* 0x050fe800078438ff */
[C-C-:B-----5:R-:W-:Y:S02]  /*18580*/  LEA.HI.X R9, R6.reuse, R16, R7.reuse, 0x7, P2 ;  /* 0x0000001006097211 */ /* 0x160fe400010f3c07 */
[CC--:B------:R-:W-:Y:S03]  /*18590*/  LEA R5, P0, R6.reuse, R11.reuse, 0x6 ;  /* 0x0000000b06057211 */ /* 0x0c0fe600078030ff */
[----:B------:R-:W-:Y:S01]  /*185a0*/  @!PT LDS RZ, [RZ] ;  /* 0x00000000fffff984 */ /* 0x000fe20000000800 */
[----:B------:R-:W-:Y:S01]  /*185b0*/  @!PT LDS RZ, [RZ] ;  /* 0x00000000fffff984 */ /* 0x000fe20000000800 */
[----:B------:R-:W-:Y:S01]  /*185c0*/  @!PT LDS RZ, [RZ] ;  /* 0x00000000fffff984 */ /* 0x000fe20000000800 */
[----:B------:R-:W-:Y:S01]  /*185d0*/  @!P1 LDGSTS.E.BYPASS.LTC128B.128 [R238+0xc000], desc[UR22][R8.64] ;  /* 0x0c00000008ee9fae */ /* 0x000fe2000b981a16 */
[----:B------:R-:W-:Y:S02]  /*185e0*/  LEA.HI.X R7, R6, R10, R7, 0x6, P0 ;  /* 0x0000000a06077211 */ /* 0x000fe400000f3407 */
[----:B------:R-:W-:Y:S02]  /*185f0*/  IADD3 R11, P2, PT, R5, R11, RZ ;  /* 0x0000000b050b7210 */ /* 0x000fe40007f5e0ff */
[----:B------:R-:W-:Y:S03]  /*18600*/  LEA R13, P0, R15, R5, 0x5 ;  /* 0x000000050f0d7211 */ /* 0x000fe600078028ff */
[----:B------:R-:W-:Y:S01]  /*18610*/  @P1 STS.128 [R238+0xc000], RZ ;  /* 0x00c000ffee001388 */ /* 0x000fe20000000c00 */
[----:B------:R-:W-:Y:S02]  /*18620*/  ISETP.GE.AND P1, PT, R230, UR10, PT ;  /* 0x0000000ae6007c0c */ /* 0x000fe4000bf26270 */
[----:B------:R-:W-:Y:S02]  /*18630*/  LEA R6, P3, R5, R12, 0x1 ;  /* 0x0000000c05067211 */ /* 0x000fe400078608ff */
[----:B------:R-:W-:Y:S02]  /*18640*/  LEA.HI.X R15, R15, R7, R17, 0x5, P0 ;  /* 0x000000070f0f7211 */ /* 0x000fe400000f2c11 */
[----:B------:R-:W-:Y:S01]  /*18650*/  IADD3.X R14, PT, PT, R7, R10, RZ, P2, !PT ;  /* 0x0000000a070e7210 */ /* 0x000fe200017fe4ff */
[----:B------:R-:W-:Y:S01]  /*18660*/  @!PT LDS RZ, [RZ] ;  /* 0x00000000fffff984 */ /* 0x000fe20000000800 */
[----:B------:R-:W-:Y:S01]  /*18670*/  @!PT LDS RZ, [RZ] ;  /* 0x00000000fffff984 */ /* 0x000fe20000000800 */
[----:B------:R-:W-:Y:S01]  /*18680*/  @!PT LDS RZ, [RZ] ;  /* 0x00000000fffff984 */ /* 0x000fe20000000800 */
[----:B------:R-:W-:Y:S01]  /*18690*/  @!P4 LDGSTS.E.BYPASS.LTC128B.128 [R238+0xe000], desc[UR22][R8.64+0x80] ;  /* 0x0e00008008eecfae */ /* 0x000fe2000b981a16 */
[----:B------:R-:W-:Y:S02]  /*186a0*/  LEA.HI.X R7, R5, R16, R7, 0x1, P3 ;  /* 0x0000001005077211 */ /* 0x000fe400018f0c07 */
[-C--:B------:R-:W-:Y:S02]  /*186b0*/  LEA R10, P2, R11, R12.reuse, 0x1 ;  /* 0x0000000c0b0a7211 */ /* 0x080fe400078408ff */
[----:B------:R-:W-:Y:S02]  /*186c0*/  LEA R12, P0, R13, R12, 0x1 ;  /* 0x0000000c0d0c7211 */ /* 0x000fe400078008ff */
[-C--:B------:R-:W-:Y:S01]  /*186d0*/  LEA.HI.X R11, R11, R16.reuse, R14, 0x1, P2 ;  /* 0x000000100b0b7211 */ /* 0x080fe200010f0c0e */
[----:B------:R-:W-:Y:S01]  /*186e0*/  @P4 STS.128 [R238+0xe000], RZ ;  /* 0x00e000ffee004388 */ /* 0x000fe20000000c00 */
[----:B------:R-:W-:Y:S02]  /*186f0*/  LEA.HI.X R13, R13, R16, R15, 0x1, P0 ;  /* 0x000000100d0d7211 */ /* 0x000fe400000f0c0f */
[----:B------:R-:W-:Y:S04]  /*18700*/  LOP3.LUT P0, RZ, R234, 0x4, RZ, 0xc0, !PT ;  /* 0x00000004eaff7812 */ /* 0x000fe8000780c0ff */
[----:B------:R-:W-:Y:S01]  /*18710*/  SEL R2, R237, 0xffffffc0, !P0 ;  /* 0xffffffc0ed027807 */ /* 0x000fe20004000000 */
[----:B------:R-:W-:Y:S01]  /*18720*/  @!PT LDS RZ, [RZ] ;  /* 0x00000000fffff984 */ /* 0x000fe20000000800 */
[----:B------:R-:W-:Y:S01]  /*18730*/  @!PT LDS RZ, [RZ] ;  /* 0x00000000fffff984 */ /* 0x000fe20000000800 */
[----:B------:R-:W-:Y:S01]  /*18740*/  @!PT LDS RZ, [RZ] ;  /* 0x00000000fffff984 */ /* 0x000fe20000000800 */
[----:B------:R-:W-:Y:S03]  /*18750*/  @!P1 LDGSTS.E.BYPASS.LTC128B.128 [R238+0xc800], desc[UR22][R6.64] ;  /* 0x0c80000006ee9fae */ /* 0x000fe6000b981a16 */
[----:B------:R-:W-:Y:S01]  /*18760*/  IADD3 R141, PT, PT, R2, R140, RZ ;  /* 0x0000008c028d7210 */ /* 0x000fe20007ffe0ff */
[----:B------:R-:W-:Y:S03]  /*18770*/  IMAD.IADD R2, R135, 0x1, R2 ;  /* 0x0000000187027824 */ /* 0x000fe600078e0202 */
[C---:B------:R-:W-:Y:S01]  /*18780*/  IADD3 R143, PT, PT, R231.reuse, R141, RZ ;  /* 0x0000008de78f7210 */ /* 0x040fe20007ffe0ff */
[----:B------:R-:W-:Y:S01]  /*18790*/  @P1 STS.128 [R238+0xc800], RZ ;  /* 0x00c800ffee001388 */ /* 0x000fe20000000c00 */
[----:B------:R-:W-:Y:S07]  /*187a0*/  IADD3 R135, PT, PT, R231, R2, RZ ;  /* 0x00000002e7877210 */ /* 0x000fee0007ffe0ff */
[----:B------:R-:W-:Y:S01]  /*187b0*/  @!PT LDS RZ, [RZ] ;  /* 0x00000000fffff984 */ /* 0x000fe20000000800 */
[----:B------:R-:W-:Y:S01]  /*187c0*/  @!PT LDS RZ, [RZ] ;  /* 0x00000000fffff984 */ /* 0x000fe20000000800 */
[----:B------:R-:W-:Y:S01]  /*187d0*/  @!PT LDS RZ, [RZ] ;  /* 0x00000000fffff984 */ /* 0x000fe20000000800 */
[----:B------:R1:W-:Y:S08]  /*187e0*/  @!P4 LDGSTS.E.BYPASS.LTC128B.128 [R238+0xe800], desc[UR22][R6.64+0x80] ;  /* 0x0e80008006eecfae */ /* 0x0003f0000b981a16 */
[----:B------:R-:W-:Y:S08]  /*187f0*/  @P4 STS.128 [R238+0xe800], RZ ;  /* 0x00e800ffee004388 */ /* 0x000ff00000000c00 */
[----:B------:R-:W-:Y:S01]  /*18800*/  @!PT LDS RZ, [RZ] ;  /* 0x00000000fffff984 */ /* 0x000fe20000000800 */
[----:B------:R-:W-:Y:S01]  /*18810*/  @!PT LDS RZ, [RZ] ;  /* 0x00000000fffff984 */ /* 0x000fe20000000800 */
[----:B------:R-:W-:Y:S01]  /*18820*/  @!PT LDS RZ, [RZ] ;  /* 0x00000000fffff984 */ /* 0x000fe20000000800 */
[----:B------:R-:W-:Y:S08]  /*18830*/  @!P1 LDGSTS.E.BYPASS.LTC128B.128 [R238+0xd000], desc[UR22][R10.64] ;  /* 0x0d0000000aee9fae */ /* 0x000ff0000b981a16 */
[----:B------:R-:W-:Y:S08]  /*18840*/  @P1 STS.128 [R238+0xd000], RZ ;  /* 0x00d000ffee001388 */ /* 0x000ff00000000c00 */
        /* <DEDUP_REMOVED lines=15> */
[----:B------:R-:W-:Y:S08]  /*18940*/  LDSM.16.M88.4 R64, [R140] ;  /* 0x000000008c40783b */ /* 0x000ff00000000200 */
[----:B------:R-:W1:Y:S08]  /*18950*/  LDSM.16.M88.4 R16, [R0+UR5+0x8000] ;  /* 0x008000050010783b */ /* 0x000e700008000200 */
[----:B------:R-:W2:Y:S08]  /*18960*/  LDSM.16.M88.4 R60, [R140+0x2000] ;  /* 0x002000008c3c783b */ /* 0x000eb00000000200 */
[----:B------:R-:W4:Y:S08]  /*18970*/  LDSM.16.M88.4 R32, [R0+UR5+0x8800] ;  /* 0x008800050020783b */ /* 0x000f300008000200 */
[----:B------:R-:W0:Y:S08]  /*18980*/  LDGDEPBAR ;  /* 0x00000000000079af */ /* 0x000e300000000000 */
[----:B------:R-:W5:Y:S08]  /*18990*/  LDSM.16.M88.4 R48, [R0+UR5+0x9000] ;  /* 0x009000050030783b */ /* 0x000f700008000200 */
[----:B------:R-:W5:Y:S01]  /*189a0*/  LDSM.16.M88.4 R136, [R0+UR5+0x9800] ;  /* 0x009800050088783b */ /* 0x000f620008000200 */
[-C--:B-1----:R-:W-:Y:S07]  /*189b0*/  HMMA.16816.F32 R4, R64, R16.reuse, RZ ;  /* 0x000000104004723c */ /* 0x082fee00000018ff */
[----:B------:R-:W-:Y:S01]  /*189c0*/  LDSM.16.M88.4 R208, [R224] ;  /* 0x00000000e0d0783b */ /* 0x000fe20000000200 */
[C---:B--2---:R-:W-:Y:S07]  /*189d0*/  HMMA.16816.F32 R8, R60.reuse, R16, RZ ;  /* 0x000000103c08723c */ /* 0x044fee00000018ff */
[----:B------:R-:W1:Y:S01]  /*189e0*/  LDSM.16.M88.4 R212, [R134+0x8000] ;  /* 0x0080000086d4783b */ /* 0x000e620000000200 */
[-C--:B---3--:R-:W-:Y:S07]  /*189f0*/  HMMA.16816.F32 R12, R60, R18.reuse, RZ ;  /* 0x000000123c0c723c */ /* 0x088fee00000018ff */
[----:B------:R-:W2:Y:S01]  /*18a00*/  LDSM.16.M88.4 R216, [R224+0x2000] ;  /* 0x00200000e0d8783b */ /* 0x000ea20000000200 */
[C---:B------:R-:W-:Y:S07]  /*18a10*/  HMMA.16816.F32 R16, R64.reuse, R18, RZ ;  /* 0x000000124010723c */ /* 0x040fee00000018ff */
[----:B------:R-:W-:Y:S01]  /*18a20*/  LDSM.16.M88.4 R220, [R134+0x9000] ;  /* 0x0090000086dc783b */ /* 0x000fe20000000200 */
        /* <DEDUP_REMOVED lines=12> */
[----:B------:R-:W3:Y:S07]  /*18af0*/  LDSM.16.M88.4 R136, [R134+0x8800] ;  /* 0x008800008688783b */ /* 0x000eee0000000200 */
        /* <DEDUP_REMOVED lines=20> */
[----:B------:R-:W2:Y:S08]  /*18c40*/  LDSM.16.M88.4 R208, [R2+0x8800] ;  /* 0x0088000002d0783b */ /* 0x000eb00000000200 */
        /* <DEDUP_REMOVED lines=22> */
[-C--:B--2---:R-:W-:Y:S01]  /*18db0*/  HMMA.16816.F32 R4, R208, R212.reuse, R4 ;  /* 0x000000d4d004723c */ /* 0x084fe20000001804 */
[----:B------:R-:W2:Y:S07]  /*18dc0*/  LDSM.16.M88.4 R216, [R135+0x8800] ;  /* 0x0088000087d8783b */ /* 0x000eae0000000200 */
[C---:B-1----:R-:W-:Y:S08]  /*18dd0*/  HMMA.16816.F32 R8, R136.reuse, R212, R8 ;  /* 0x000000d48808723c */ /* 0x042ff00000001808 */
        /* <DEDUP_REMOVED lines=18> */
[----:B------:R-:W2:Y:S08]  /*18f00*/  LDSM.16.M88.4 R208, [R0+UR5+0xa800] ;  /* 0x00a8000500d0783b */ /* 0x000eb00008000200 */
        /* <DEDUP_REMOVED lines=21> */
[----:B------:R-:W3:Y:S07]  /*19060*/  LDSM.16.M88.4 R136, [R134+0xa800] ;  /* 0x00a800008688783b */ /* 0x000eee0000000200 */
[-C--:B-1----:R-:W-:Y:S01]  /*19070*/  HMMA.16816.F32 R4, R208, R212.reuse, R4 ;  /* 0x000000d4d004723c */ /* 0x082fe20000001804 */
[----:B------:R-:W1:Y:S08]  /*19080*/  LDSM.16.M88.4 R216, [R134+0xb000] ;  /* 0x00b0000086d8783b */ /* 0x000e700000000200 */
[----:B------:R-:W-:Y:S01]  /*19090*/  LDSM.16.M88.4 R224, [R2+0xa800] ;  /* 0x00a8000002e0783b */ /* 0x000fe20000000200 */
[C---:B--2---:R-:W-:Y:S08]  /*190a0*/  HMMA.16816.F32 R8, R220.reuse, R212, R8 ;  /* 0x000000d4dc08723c */ /* 0x044ff00000001808 */
        /* <DEDUP_REMOVED lines=13> */
[-C--:B--2---:R-:W-:Y:S08]  /*19180*/  HMMA.16816.F32 R52, R208, R212.reuse, R52 ;  /* 0x000000d4d034723c */ /* 0x084ff00000001834 */
[C---:B------:R-:W-:Y:S08]  /*19190*/  HMMA.16816.F32 R56, R220.reuse, R212, R56 ;  /* 0x000000d4dc38723c */ /* 0x040ff00000001838 */
[-C--:B------:R-:W-:Y:S01]  /*191a0*/  HMMA.16816.F32 R60, R220, R214.reuse, R60 ;  /* 0x000000d6dc3c723c */ /* 0x080fe2000000183c */
[----:B------:R-:W2:Y:S07]  /*191b0*/  LDSM.16.M88.4 R220, [R141+0x6000] ;  /* 0x006000008ddc783b */ /* 0x000eae0000000200 */
[----:B------:R-:W-:Y:S01]  /*191c0*/  HMMA.16816.F32 R64, R208, R214, R64 ;  /* 0x000000d6d040723c */ /* 0x000fe20000001840 */
[----:B------:R-:W3:Y:S08]  /*191d0*/  LDSM.16.M88.4 R208, [R2+0xb000] ;  /* 0x00b0000002d0783b */ /* 0x000ef00000000200 */
[----:B------:R-:W4:Y:S01]  /*191e0*/  LDSM.16.M88.4 R212, [R2+0xb800] ;  /* 0x00b8000002d4783b */ /* 0x000f220000000200 */
[-C--:B-1----:R-:W-:Y:S08]  /*191f0*/  HMMA.16816.F32 R4, R136, R216.reuse, R4 ;  /* 0x000000d88804723c */ /* 0x082ff00000001804 */
[C---:B--2---:R-:W-:Y:S08]  /*19200*/  HMMA.16816.F32 R8, R220.reuse, R216, R8 ;  /* 0x000000d8dc08723c */ /* 0x044ff00000001808 */
[-C--:B------:R-:W-:Y:S08]  /*19210*/  HMMA.16816.F32 R12, R220, R218.reuse, R12 ;  /* 0x000000dadc0c723c */ /* 0x080ff0000000180c */
[C---:B------:R-:W-:Y:S01]  /*19220*/  HMMA.16816.F32 R16, R136.reuse, R218, R16 ;  /* 0x000000da8810723c */ /* 0x040fe20000001810 */
[----:B------:R-:W-:Y:S07]  /*19230*/  LDSM.16.M88.4 R216, [R143+0x4000] ;  /* 0x004000008fd8783b */ /* 0x000fee0000000200 */
[-C--:B------:R-:W-:Y:S08]  /*19240*/  HMMA.16816.F32 R20, R136, R224.reuse, R20 ;  /* 0x000000e08814723c */ /* 0x080ff00000001814 */
[C---:B------:R-:W-:Y:S08]  /*19250*/  HMMA.16816.F32 R24, R220.reuse, R224, R24 ;  /* 0x000000e0dc18723c */ /* 0x040ff00000001818 */
        /* <DEDUP_REMOVED lines=8> */
[-C--:B----4-:R-:W-:Y:S08]  /*192e0*/  HMMA.16816.F32 R52, R136, R212.reuse, R52 ;  /* 0x000000d48834723c */ /* 0x090ff00000001834 */
[C---:B------:R-:W-:Y:S08]  /*192f0*/  HMMA.16816.F32 R56, R220.reuse, R212, R56 ;  /* 0x000000d4dc38723c */ /* 0x040ff00000001838 */
[-C--:B------:R-:W-:Y:S08]  /*19300*/  HMMA.16816.F32 R60, R220, R214.reuse, R60 ;  /* 0x000000d6dc3c723c */ /* 0x080ff0000000183c */
[----:B------:R-:W-:Y:S08]  /*19310*/  HMMA.16816.F32 R64, R136, R214, R64 ;  /* 0x000000d68840723c */ /* 0x000ff00000001840 */
[-C--:B-1----:R-:W-:Y:S08]  /*19320*/  HMMA.16816.F32 R4, R216, R224.reuse, R4 ;  /* 0x000000e0d804723c */ /* 0x082ff00000001804 */
        /* <DEDUP_REMOVED lines=20> */
[----:B------:R-:W-:Y:S01]  /*19470*/  FMUL.FTZ R18, R18, UR7 ;  /* 0x0000000712127c20 */ /* 0x000fe20008410000 */
[----:B------:R-:W-:Y:S06]  /*19480*/  FMUL.FTZ R19, R19, UR7 ;  /* 0x0000000713137c20 */ /* 0x000fec0008410000 */
[----:B------:R1:W-:Y:S10]  /*19490*/  MUFU.TANH R239, R7 ;  /* 0x0000000700ef7308 */ /* 0x0003f40000002400 */
[----:B------:R-:W-:Y:S10]  /*194a0*/  MUFU.TANH R212, R8 ;  /* 0x0000000800d47308 */ /* 0x000ff40000002400 */
[----:B------:R-:W-:Y:S01]  /*194b0*/  MUFU.TANH R214, R9 ;  /* 0x0000000900d67308 */ /* 0x000fe20000002400 */
[----:B-1----:R-:W1:Y:S09]  /*194c0*/  LDSM.16.M88.4 R4, [R135+0xa800] ;  /* 0x00a800008704783b */ /* 0x002e720000000200 */
[----:B------:R-:W-:Y:S10]  /*194d0*/  MUFU.TANH R213, R10 ;  /* 0x0000000a00d57308 */ /* 0x000ff40000002400 */
[----:B------:R2:W3:Y:S10]  /*194e0*/  MUFU.TANH R215, R11 ;  /* 0x0000000b00d77308 */ /* 0x0004f40000002400 */
[----:B------:R-:W-:Y:S10]  /*194f0*/  MUFU.TANH R220, R12 ;  /* 0x0000000c00dc7308 */ /* 0x000ff40000002400 */
[----:B------:R-:W-:Y:S01]  /*19500*/  MUFU.TANH R225, R16 ;  /* 0x0000001000e17308 */ /* 0x000fe20000002400 */
[----:B--2---:R-:W2:Y:S09]  /*19510*/  LDSM.16.M88.4 R8, [R135+0xb000] ;  /* 0x00b000008708783b */ /* 0x004eb20000000200 */
[----:B------:R-:W-:Y:S01]  /*19520*/  MUFU.TANH R224, R17 ;  /* 0x0000001100e07308 */ /* 0x000fe20000002400 */
[-C--:B-1----:R-:W-:Y:S09]  /*19530*/  HMMA.16816.F32 R20, R216, R4.reuse, R20 ;  /* 0x00000004d814723c */ /* 0x082ff20000001814 */
        /* <DEDUP_REMOVED lines=38> */
[----:B------:R-:W-:Y:S01]  /*197a0*/  MUFU.TANH R0, R40 ;  /* 0x0000002800007308 */ /* 0x000fe20000002400 */
[----:B------:R-:W-:Y:S01]  /*197b0*/  FMUL.FTZ R44, R44, UR7 ;  /* 0x000000072c2c7c20 */ /* 0x000fe20008410000 */
[----:B------:R-:W-:Y:S01]  /*197c0*/  FMUL.FTZ R32, R32, UR7 ;  /* 0x0000000720207c20 */ /* 0x000fe20008410000 */
[C---:B------:R-:W-:Y:S04]  /*197d0*/  HMMA.16816.F32 R56, R208.reuse, R4, R56 ;  /* 0x00000004d038723c */ /* 0x040fe80000001838 */
[----:B---3--:R-:W-:Y:S03]  /*197e0*/  FMNMX3.FTZ R5, R132, R213, R215, !PT ;  /* 0x000000d584057276 */ /* 0x008fe600078100d7 */
[----:B------:R-:W1:Y:S01]  /*197f0*/  MUFU.TANH R141, R41 ;  /* 0x00000029008d7308 */ /* 0x000e620000002400 */
        /* <DEDUP_REMOVED lines=10> */
[----:B------:R2:W-:Y:S01]  /*198a0*/  MUFU.TANH R11, R49 ;  /* 0x00000031000b7308 */ /* 0x0005e20000002400 */
[----:B------:R-:W-:Y:S01]  /*198b0*/  FMUL.FTZ R59, R59, UR7 ;  /* 0x000000073b3b7c20 */ /* 0x000fe20008410000 */
        /* <DEDUP_REMOVED lines=8> */
[----:B-1----:R-:W-:Y:S01]  /*19940*/  MOV R51, R141 ;  /* 0x0000008d00337202 */ /* 0x002fe20000000f00 */
        /* <DEDUP_REMOVED lines=8> */
[----:B------:R-:W-:Y:S01]  /*199d0*/  FMUL.FTZ R52, R52, UR7 ;  /* 0x0000000734347c20 */ /* 0x000fe20008410000 */
[----:B------:R-:W-:Y:S01]  /*199e0*/  FMUL.FTZ R53, R53, UR7 ;  /* 0x0000000735357c20 */ /* 0x000fe20008410000 */
[----:B------:R-:W-:Y:S01]  /*199f0*/  FMUL.FTZ R66, R66, UR7 ;  /* 0x0000000742427c20 */ /* 0x000fe20008410000 */
[----:B------:R-:W-:Y:S04]  /*19a00*/  FMUL.FTZ R67, R67, UR7 ;  /* 0x0000000743437c20 */ /* 0x000fe80008410000 */
[----:B------:R2:W4:Y:S01]  /*19a10*/  MUFU.TANH R0, R50 ;  /* 0x0000003200007308 */ /* 0x0005220000002400 */
[----:B---3--:R-:W-:Y:S09]  /*19a20*/  MOV R42, R12 ;  /* 0x0000000c002a7202 */ /* 0x008ff20000000f00 */
[----:B------:R4:W-:Y:S01]  /*19a30*/  MUFU.TANH R210, R61 ;  /* 0x0000003d00d27308 */ /* 0x0009e20000002400 */
[----:B-1----:R-:W-:Y:S09]  /*19a40*/  MOV R58, R140 ;  /* 0x0000008c003a7202 */ /* 0x002ff20000000f00 */
[----:B------:R1:W-:Y:S01]  /*19a50*/  MUFU.TANH R140, R59 ;  /* 0x0000003b008c7308 */ /* 0x0003e20000002400 */
[----:B--2---:R-:W-:Y:S09]  /*19a60*/  IMAD.MOV.U32 R50, RZ, RZ, R138 ;  /* 0x000000ffff327224 */ /* 0x004ff200078e008a */
[----:B------:R-:W2:Y:S01]  /*19a70*/  MUFU.TANH R8, R46 ;  /* 0x0000002e00087308 */ /* 0x000ea20000002400 */
[----:B----4-:R-:W-:Y:S01]  /*19a80*/  MOV R61, R0 ;  /* 0x00000000003d7202 */ /* 0x010fe20000000f00 */
[----:B------:R-:W-:Y:S08]  /*19a90*/  FMUL.FTZ R0, R62, UR7 ;  /* 0x000000073e007c20 */ /* 0x000ff00008410000 */
[----:B------:R2:W-:Y:S01]  /*19aa0*/  MUFU.TANH R46, R47 ;  /* 0x0000002f002e7308 */ /* 0x0005e20000002400 */
[----:B-1----:R-:W-:Y:S09]  /*19ab0*/  MOV R59, R139 ;  /* 0x0000008b003b7202 */ /* 0x002ff20000000f00 */
[----:B------:R1:W-:Y:S10]  /*19ac0*/  MUFU.TANH R139, R0 ;  /* 0x00000000008b7308 */ /* 0x0003f40000002400 */
[----:B------:R-:W3:Y:S01]  /*19ad0*/  MUFU.TANH R4, R57 ;  /* 0x0000003900047308 */ /* 0x000ee20000002400 */
[----:B--2---:R-:W-:Y:S09]  /*19ae0*/  IMAD.MOV.U32 R47, RZ, RZ, R8 ;  /* 0x000000ffff2f7224 */ /* 0x004ff200078e0008 */
[----:B------:R2:W-:Y:S01]  /*19af0*/  MUFU.TANH R216, R64 ;  /* 0x0000004000d87308 */ /* 0x0005e20000002400 */
[----:B-1----:R-:W-:Y:S09]  /*19b00*/  FMUL.FTZ R0, R63, UR7 ;  /* 0x000000073f007c20 */ /* 0x002ff20008410000 */
[----:B------:R1:W-:Y:S01]  /*19b10*/  MUFU.TANH R138, R0 ;  /* 0x00000000008a7308 */ /* 0x0003e20000002400 */
[----:B---3--:R-:W-:Y:S01]  /*19b20*/  MOV R62, R4 ;  /* 0x00000004003e7202 */ /* 0x008fe20000000f00 */
[----:B------:R-:W-:Y:S01]  /*19b30*/  IMAD.MOV.U32 R57, RZ, RZ, R11 ;  /* 0x000000ffff397224 */ /* 0x000fe200078e000b */
[----:B------:R-:W-:Y:S07]  /*19b40*/  FMNMX3.FTZ R4, R133, R242, R241, !PT ;  /* 0x000000f285047276 */ /* 0x000fee00078100f1 */
[----:B------:R-:W3:Y:S01]  /*19b50*/  MUFU.TANH R226, R15 ;  /* 0x0000000f00e27308 */ /* 0x000ee20000002400 */
[----:B------:R-:W-:Y:S02]  /*19b60*/  FMNMX3.FTZ R6, R4, R225, R224, !PT ;  /* 0x000000e104067276 */ /* 0x000fe400078100e0 */
[----:B--2---:R-:W-:Y:S02]  /*19b70*/  MOV R64, R2 ;  /* 0x0000000200407202 */ /* 0x004fe40000000f00 */
[----:B------:R-:W-:Y:S05]  /*19b80*/  FMNMX3.FTZ R2, R142, R240, R239, !PT ;  /* 0x000000f08e027276 */ /* 0x000fea00078100ef */
[----:B------:R-:W2:Y:S01]  /*19b90*/  MUFU.TANH R8, R54 ;  /* 0x0000003600087308 */ /* 0x000ea20000002400 */
[----:B------:R-:W-:Y:S02]  /*19ba0*/  FMNMX3.FTZ R4, R2, R223, R222, !PT ;  /* 0x000000df02047276 */ /* 0x000fe400078100de */
[----:B-1----:R-:W-:Y:S04]  /*19bb0*/  FMNMX3.FTZ R0, R3, R212, R214, !PT ;  /* 0x000000d403007276 */ /* 0x002fe800078100d6 */
[----:B------:R-:W-:Y:S03]  /*19bc0*/  FMNMX3.FTZ R2, R0, R220, R221, !PT ;  /* 0x000000dc00027276 */ /* 0x000fe600078100dd */
[----:B------:R-:W1:Y:S01]  /*19bd0*/  MUFU.TANH R13, R20 ;  /* 0x00000014000d7308 */ /* 0x000e620000002400 */
[----:B---3--:R-:W-:Y:S09]  /*19be0*/  FMNMX3.FTZ R0, R5, R227, R226, !PT ;  /* 0x000000e305007276 */ /* 0x008ff200078100e2 */
[----:B------:R1:W3:Y:S01]  /*19bf0*/  MUFU.TANH R143, R43 ;  /* 0x0000002b008f7308 */ /* 0x0002e20000002400 */
[----:B--2---:R2:W-:Y:S09]  /*19c00*/  STL [R1+0x30], R8 ;  /* 0x0000300801007387 */ /* 0x0045f20000100800 */
[----:B------:R-:W-:Y:S10]  /*19c10*/  MUFU.TANH R136, R22 ;  /* 0x0000001600887308 */ /* 0x000ff40000002400 */
[----:B------:R-:W-:Y:S01]  /*19c20*/  MUFU.TANH R137, R23 ;  /* 0x0000001700897308 */ /* 0x000fe20000002400 */
[----:B-1----:R-:W-:Y:S02]  /*19c30*/  IMAD.MOV.U32 R43, RZ, RZ, R13 ;  /* 0x000000ffff2b7224 */ /* 0x002fe400078e000d */
[----:B---3--:R-:W-:Y:S03]  /*19c40*/  IMAD.MOV.U32 R63, RZ, RZ, R143 ;  /* 0x000000ffff3f7224 */ /* 0x008fe600078e008f */
[----:B------:R-:W-:Y:S04]  /*19c50*/  FMNMX3.FTZ R5, R6, R43, R42, !PT ;  /* 0x0000002b06057276 */ /* 0x000fe8000781002a */
[----:B------:R-:W-:Y:S10]  /*19c60*/  MUFU.TANH R246, R24 ;  /* 0x0000001800f67308 */ /* 0x000ff40000002400 */
[----:B------:R-:W1:Y:S10]  /*19c70*/  MUFU.TANH R245, R25 ;  /* 0x0000001900f57308 */ /* 0x000e740000002400 */
[----:B------:R-:W-:Y:S10]  /*19c80*/  MUFU.TANH R248, R26 ;  /* 0x0000001a00f87308 */ /* 0x000ff40000002400 */
[----:B------:R-:W3:Y:S01]  /*19c90*/  MUFU.TANH R247, R27 ;  /* 0x0000001b00f77308 */ /* 0x000ee20000002400 */
[----:B-1----:R-:W-:Y:S09]  /*19ca0*/  FMNMX3.FTZ R2, R2, R246, R245, !PT ;  /* 0x000000f602027276 */ /* 0x002ff200078100f5 */
[----:B------:R1:W-:Y:S10]  /*19cb0*/  MUFU.TANH R41, R44 ;  /* 0x0000002c00297308 */ /* 0x0003f40000002400 */
[----:B------:R4:W-:Y:S01]  /*19cc0*/  MUFU.TANH R12, R48 ;  /* 0x00000030000c7308 */ /* 0x0009e20000002400 */
[----:B---3--:R-:W-:Y:S04]  /*19cd0*/  FMNMX3.FTZ R0, R0, R248, R247, !PT ;  /* 0x000000f800007276 */ /* 0x008fe800078100f7 */
[----:B------:R-:W-:Y:S05]  /*19ce0*/  FMNMX3.FTZ R0, R0, R58, R64, !PT ;  /* 0x0000003a00007276 */ /* 0x000fea0007810040 */
[----:B------:R-:W3:Y:S01]  /*19cf0*/  MUFU.TANH R9, R55 ;  /* 0x0000003700097308 */ /* 0x000ee20000002400 */
[----:B-1----:R-:W-:Y:S02]  /*19d00*/  MOV R44, R136 ;  /* 0x00000088002c7202 */ /* 0x002fe40000000f00 */
[----:B------:R-:W-:Y:S07]  /*19d10*/  FMNMX3.FTZ R0, R0, R59, R63, !PT ;  /* 0x0000003b00007276 */ /* 0x000fee000781003f */
[----:B------:R-:W-:Y:S01]  /*19d20*/  MUFU.TANH R244, R28 ;  /* 0x0000001c00f47308 */ /* 0x000fe20000002400 */
[----:B------:R-:W-:Y:S02]  /*19d30*/  FMNMX3.FTZ R0, R0, R47, R46, !PT ;  /* 0x0000002f00007276 */ /* 0x000fe4000781002e */
[----:B----4-:R-:W-:Y:S02]  /*19d40*/  MOV R48, R137 ;  /* 0x0000008900307202 */ /* 0x010fe40000000f00 */
[----:B------:R-:W-:Y:S02]  /*19d50*/  FMNMX3.FTZ R0, R0, R141, R140, !PT ;  /* 0x0000008d00007276 */ /* 0x000fe4000781008c */
[----:B------:R-:W-:Y:S03]  /*19d60*/  FMNMX3.FTZ R6, R4, R44, R48, !PT ;  /* 0x0000002c04067276 */ /* 0x000fe60007810030 */
[----:B------:R-:W1:Y:S01]  /*19d70*/  MUFU.TANH R243, R29 ;  /* 0x0000001d00f37308 */ /* 0x000e620000002400 */
[----:B------:R-:W-:Y:S01]  /*19d80*/  FMNMX3.FTZ R0, R0, R139, R138, !PT ;  /* 0x0000008b00007276 */ /* 0x000fe2000781008a */
[----:B---3--:R2:W-:Y:S08]  /*19d90*/  STL [R1+0x34], R9 ;  /* 0x0000340901007387 */ /* 0x0085f00000100800 */
[----:B------:R-:W-:Y:S10]  /*19da0*/  MUFU.TANH R250, R32 ;  /* 0x0000002000fa7308 */ /* 0x000ff40000002400 */
[----:B------:R-:W3:Y:S01]  /*19db0*/  MUFU.TANH R249, R33 ;  /* 0x0000002100f97308 */ /* 0x000ee20000002400 */
[----:B-1----:R-:W-:Y:S04]  /*19dc0*/  FMNMX3.FTZ R137, R2, R244, R243, !PT ;  /* 0x000000f402897276 */ /* 0x002fe800078100f3 */
[----:B------:R-:W-:Y:S05]  /*19dd0*/  FMNMX3.FTZ R137, R137, R49, R51, !PT ;  /* 0x0000003189897276 */ /* 0x000fea0007810033 */
[----:B------:R-:W-:Y:S10]  /*19de0*/  MUFU.TANH R252, R34 ;  /* 0x0000002200fc7308 */ /* 0x000ff40000002400 */
[----:B------:R-:W1:Y:S01]  /*19df0*/  MUFU.TANH R251, R35 ;  /* 0x0000002300fb7308 */ /* 0x000e620000002400 */
[----:B---3--:R-:W-:Y:S09]  /*19e00*/  FMNMX3.FTZ R4, R5, R250, R249, !PT ;  /* 0x000000fa05047276 */ /* 0x008ff200078100f9 */
[----:B------:R-:W3:Y:S10]  /*19e10*/  MUFU.TANH R134, R36 ;  /* 0x0000002400867308 */ /* 0x000ef40000002400 */
[----:B------:R3:W-:Y:S01]  /*19e20*/  MUFU.TANH R217, R65 ;  /* 0x0000004100d97308 */ /* 0x0007e20000002400 */
[----:B-1----:R-:W-:Y:S09]  /*19e30*/  FMNMX3.FTZ R2, R6, R252, R251, !PT ;  /* 0x000000fc06027276 */ /* 0x002ff200078100fb */
[----:B------:R1:W4:Y:S10]  /*19e40*/  MUFU.TANH R10, R56 ;  /* 0x00000038000a7308 */ /* 0x0003340000002400 */
[----:B------:R4:W-:Y:S01]  /*19e50*/  MUFU.TANH R211, R60 ;  /* 0x0000003c00d37308 */ /* 0x0009e20000002400 */
[----:B---3--:R-:W-:Y:S09]  /*19e60*/  MOV R65, R134 ;  /* 0x0000008600417202 */ /* 0x008ff20000000f00 */
[----:B------:R-:W3:Y:S01]  /*19e70*/  MUFU.TANH R35, R37 ;  /* 0x0000002500237308 */ /* 0x000ee20000002400 */
[----:B-1----:R-:W-:Y:S09]  /*19e80*/  MOV R56, R12 ;  /* 0x0000000c00387202 */ /* 0x002ff20000000f00 */
[----:B------:R-:W1:Y:S01]  /*19e90*/  MUFU.TANH R34, R38 ;  /* 0x0000002600227308 */ /* 0x000e620000002400 */
[----:B----4-:R-:W-:Y:S09]  /*19ea0*/  IMAD.MOV.U32 R60, RZ, RZ, R10 ;  /* 0x000000ffff3c7224 */ /* 0x010ff200078e000a */
[----:B------:R-:W4:Y:S01]  /*19eb0*/  MUFU.TANH R45, R45 ;  /* 0x0000002d002d7308 */ /* 0x000f220000002400 */
[----:B---3--:R-:W-:Y:S04]  /*19ec0*/  FMNMX3.FTZ R4, R4, R65, R35, !PT ;  /* 0x0000004104047276 */ /* 0x008fe80007810023 */
[----:B------:R-:W-:Y:S05]  /*19ed0*/  FMNMX3.FTZ R4, R4, R56, R57, !PT ;  /* 0x0000003804047276 */ /* 0x000fea0007810039 */
[----:B------:R-:W-:Y:S01]  /*19ee0*/  MUFU.TANH R32, R52 ;  /* 0x0000003400207308 */ /* 0x000fe20000002400 */
[----:B-1----:R-:W-:Y:S04]  /*19ef0*/  FMNMX3.FTZ R2, R2, R34, R50, !PT ;  /* 0x0000002202027276 */ /* 0x002fe80007810032 */
[----:B------:R-:W-:Y:S05]  /*19f00*/  FMNMX3.FTZ R2, R2, R61, R40, !PT ;  /* 0x0000003d02027276 */ /* 0x000fea0007810028 */
[----:B------:R-:W1:Y:S01]  /*19f10*/  MUFU.TANH R33, R53 ;  /* 0x0000003500217308 */ /* 0x000e620000002400 */
[----:B----4-:R-:W-:Y:S02]  /*19f20*/  FMNMX3.FTZ R137, R137, R41, R45, !PT ;  /* 0x0000002989897276 */ /* 0x010fe4000781002d */
[----:B------:R-:W-:Y:S02]  /*19f30*/  FMNMX3.FTZ R20, R2, R8, R9, !PT ;  /* 0x0000000802147276 */ /* 0x000fe40007810009 */
[----:B------:R-:W-:Y:S05]  /*19f40*/  FMNMX3.FTZ R137, R137, R60, R62, !PT ;  /* 0x0000003c89897276 */ /* 0x000fea000781003e */
[----:B------:R2:W3:Y:S01]  /*19f50*/  MUFU.TANH R219, R66 ;  /* 0x0000004200db7308 */ /* 0x0004e20000002400 */
[----:B------:R-:W-:Y:S09]  /*19f60*/  FMNMX3.FTZ R137, R137, R211, R210, !PT ;  /* 0x000000d389897276 */ /* 0x000ff200078100d2 */
[----:B------:R2:W4:Y:S01]  /*19f70*/  MUFU.TANH R218, R67 ;  /* 0x0000004300da7308 */ /* 0x0005220000002400 */
[----:B-1----:R-:W-:Y:S01]  /*19f80*/  FMNMX3.FTZ R21, R4, R32, R33, !PT ;  /* 0x0000002004157276 */ /* 0x002fe20007810021 */
[----:B------:R-:W-:Y:S06]  /*19f90*/  BRA.U.ANY UP0, `(.L_x_353) ;  /* 0xffffffdd00b47547 */ /* 0x000fec000b93ffff */
.L_x_352:
[----:B-1-34-:R-:W-:Y:S01]  /*19fa0*/  FMNMX3.FTZ R4, R20, R219, R218, !PT ;  /* 0x000000db14047276 */ /* 0x01afe200078100da */
[----:B------:R-:W1:Y:S01]  /*19fb0*/  SHFL.BFLY PT, R6, R137, 0x2, 0x1f ;  /* 0x0c401f0089067f89 */ /* 0x000e6200000e0000 */
[----:B------:R-:W-:Y:S01]  /*19fc0*/  FMNMX3.FTZ R5, R21, R216, R217, !PT ;  /* 0x000000d815057276 */ /* 0x000fe200078100d9 */
[----:B------:R-:W-:Y:S06]  /*19fd0*/  UISETP.NE.AND UP0, UPT, UR6, URZ, UPT ;  /* 0x000000ff0600728c */ /* 0x000fec000bf05270 */
[----:B------:R-:W3:Y:S01]  /*19fe0*/  SHFL.BFLY PT, R7, R4, 0x2, 0x1f ;  /* 0x0c401f0004077f89 */ /* 0x000ee200000e0000 */
[----:B------:R-:W-:Y:S07]  /*19ff0*/  UIADD3 UR6, UPT, UPT, UR6, -0x1, URZ ;  /* 0xffffffff06067890 */ /* 0x000fee000fffe0ff */
[----:B------:R-:W4:Y:S08]  /*1a000*/  SHFL.BFLY PT, R2, R0, 0x2, 0x1f ;  /* 0x0c401f0000027f89 */ /* 0x000f3000000e0000 */
[----:B--2---:R-:W2:Y:S08]  /*1a010*/  SHFL.BFLY PT, R8, R5, 0x2, 0x1f ;  /* 0x0c401f0005087f89 */ /* 0x004eb000000e0000 */
[----:B------:R-:W-:Y:S04]  /*1a020*/  STL [R1+0xa8], R233 ;  /* 0x0000a8e901007387 */ /* 0x000fe80000100800 */
[----:B------:R-:W-:Y:S04]  /*1a030*/  STL [R1+0xa4], R232 ;  /* 0x0000a4e801007387 */ /* 0x000fe80000100800 */
[----:B------:R-:W-:Y:S04]  /*1a040*/  STL [R1+0xa0], R230 ;  /* 0x0000a0e601007387 */ /* 0x000fe80000100800 */
[----:B------:R-:W2:Y:S04]  /*1a050*/  LDL R24, [R1+0x8c] ;  /* 0x00008c0001187983 */ /* 0x000ea80000100800 */
[----:B------:R-:W-:Y:S08]  /*1a060*/  LDSM.16.MT88.4 R20, [R228+0xc000] ;  /* 0x00c00000e414783b */ /* 0x000ff00000004200 */
[----:B------:R-:W-:Y:S01]  /*1a070*/  LDSM.16.MT88.4 R36, [R229+0xc000] ;  /* 0x00c00000e524783b */ /* 0x000fe20000004200 */
[----:B-1----:R-:W-:Y:S02]  /*1a080*/  FMNMX.FTZ R137, R137, R6, !PT ;  /* 0x0000000689897209 */ /* 0x002fe40007810000 */
[----:B---3--:R-:W-:Y:S02]  /*1a090*/  FMNMX.FTZ R7, R4, R7, !PT ;  /* 0x0000000704077209 */ /* 0x008fe40007810000 */
[----:B----4-:R-:W-:Y:S02]  /*1a0a0*/  FMNMX.FTZ R0, R0, R2, !PT ;  /* 0x0000000200007209 */ /* 0x010fe40007810000 */
[----:B--2---:R-:W-:Y:S01]  /*1a0b0*/  FMNMX.FTZ R8, R5, R8, !PT ;  /* 0x0000000805087209 */ /* 0x004fe20007810000 */
[----:B------:R-:W1:Y:S08]  /*1a0c0*/  SHFL.BFLY PT, R4, R137, 0x1, 0x1f ;  /* 0x0c201f0089047f89 */ /* 0x000e7000000e0000 */
[----:B------:R-:W2:Y:S08]  /*1a0d0*/  SHFL.BFLY PT, R2, R0, 0x1, 0x1f ;  /* 0x0c201f0000027f89 */ /* 0x000eb000000e0000 */
[----:B------:R-:W3:Y:S08]  /*1a0e0*/  SHFL.BFLY PT, R136, R8, 0x1, 0x1f ;  /* 0x0c201f0008887f89 */ /* 0x000ef000000e0000 */
[----:B------:R-:W4:Y:S01]  /*1a0f0*/  SHFL.BFLY PT, R135, R7, 0x1, 0x1f ;  /* 0x0c201f0007877f89 */ /* 0x000f2200000e0000 */
[----:B-1----:R-:W-:Y:S02]  /*1a100*/  FMNMX.FTZ R137, R137, R4, !PT ;  /* 0x0000000489897209 */ /* 0x002fe40007810000 */
[----:B--2---:R-:W-:Y:S03]  /*1a110*/  FMNMX.FTZ R134, R0, R2, !PT ;  /* 0x0000000200867209 */ /* 0x004fe60007810000 */
[C---:B------:R-:W-:Y:S01]  /*1a120*/  FADD.FTZ R2, -R137.reuse, R3 ;  /* 0x0000000389027221 */ /* 0x040fe20000010100 */
[C---:B------:R-:W-:Y:S01]  /*1a130*/  FMUL.FTZ R4, R137.reuse, UR4 ;  /* 0x0000000489047c20 */ /* 0x040fe20008410000 */
[----:B------:R-:W-:Y:S02]  /*1a140*/  FSETP.NEU.FTZ.AND P3, PT, R137, -INF , PT ;  /* 0xff8000008900780b */ /* 0x000fe40003f7d000 */
[----:B---3--:R-:W-:Y:S01]  /*1a150*/  FMNMX.FTZ R136, R8, R136, !PT ;  /* 0x0000008808887209 */ /* 0x008fe20007810000 */
[----:B------:R-:W-:Y:S01]  /*1a160*/  FMUL.FTZ R2, R2, UR4 ;  /* 0x0000000402027c20 */ /* 0x000fe20008410000 */
[C---:B------:R-:W-:Y:S01]  /*1a170*/  FADD.FTZ R0, -R134.reuse, R132 ;  /* 0x0000008486007221 */ /* 0x040fe20000010100 */
[----:B----4-:R-:W-:Y:S01]  /*1a180*/  FMNMX.FTZ R135, R7, R135, !PT ;  /* 0x0000008707877209 */ /* 0x010fe20007810000 */
[----:B------:R-:W-:Y:S01]  /*1a190*/  FMUL.FTZ R143, R134, UR4 ;  /* 0x00000004868f7c20 */ /* 0x000fe20008410000 */
[----:B------:R-:W-:Y:S01]  /*1a1a0*/  FADD.FTZ R3, -R136, R133 ;  /* 0x0000008588037221 */ /* 0x000fe20000010100 */
[----:B------:R-:W-:Y:S01]  /*1a1b0*/  FMUL.FTZ R0, R0, UR4 ;  /* 0x0000000400007c20 */ /* 0x000fe20008410000 */
[----:B------:R1:W2:Y:S01]  /*1a1c0*/  MUFU.EX2 R133, R2 ;  /* 0x0000000200857308 */ /* 0x0002a20000000800 */
[----:B------:R-:W-:Y:S01]  /*1a1d0*/  FSETP.NEU.FTZ.AND P2, PT, R134, -INF , PT ;  /* 0xff8000008600780b */ /* 0x000fe20003f5d000 */
[----:B------:R-:W-:Y:S01]  /*1a1e0*/  FMUL.FTZ R208, R136, UR4 ;  /* 0x0000000488d07c20 */ /* 0x000fe20008410000 */
[----:B------:R-:W-:Y:S07]  /*1a1f0*/  FMUL.FTZ R209, R135, UR4 ;  /* 0x0000000487d17c20 */ /* 0x000fee0008410000 */
[----:B------:R3:W4:Y:S01]  /*1a200*/  MUFU.EX2 R132, R0 ;  /* 0x0000000000847308 */ /* 0x0007220000000800 */
[----:B------:R-:W-:Y:S01]  /*1a210*/  FSEL R143, R143, RZ, P2 ;  /* 0x000000ff8f8f7208 */ /* 0x000fe20001000000 */
[----:B------:R-:W-:Y:S01]  /*1a220*/  FMUL.FTZ R3, R3, UR4 ;  /* 0x0000000403037c20 */ /* 0x000fe20008410000 */
[----:B------:R-:W-:Y:S04]  /*1a230*/  FSETP.NEU.FTZ.AND P2, PT, R135, -INF , PT ;  /* 0xff8000008700780b */ /* 0x000fe80003f5d000 */
[----:B------:R-:W-:Y:S03]  /*1a240*/  FSEL R209, R209, RZ, P2 ;  /* 0x000000ffd1d17208 */ /* 0x000fe60001000000 */
[----:B------:R-:W4:Y:S01]  /*1a250*/  MUFU.EX2 R3, R3 ;  /* 0x0000000300037308 */ /* 0x000f220000000800 */
[----:B-1----:R-:W-:Y:S01]  /*1a260*/  FADD.FTZ R2, -R135, R142 ;  /* 0x0000008e87027221 */ /* 0x002fe20000010100 */
[----:B------:R-:W-:Y:S01]  /*1a270*/  FSEL R142, R4, RZ, P3 ;  /* 0x000000ff048e7208 */ /* 0x000fe20001800000 */
[----:B------:R-:W-:Y:S01]  /*1a280*/  FFMA.FTZ R5, R223, UR4, -R209 ;  /* 0x00000004df057c23 */ /* 0x000fe200080108d1 */
[----:B------:R-:W-:Y:S01]  /*1a290*/  FSETP.NEU.FTZ.AND P3, PT, R136, -INF , PT ;  /* 0xff8000008800780b */ /* 0x000fe20003f7d000 */
[----:B---3--:R-:W-:Y:S01]  /*1a2a0*/  FMUL.FTZ R0, R2, UR4 ;  /* 0x0000000402007c20 */ /* 0x008fe20008410000 */
[C---:B--2---:R-:W-:Y:S01]  /*1a2b0*/  FMUL.FTZ R8, R133.reuse, R144 ;  /* 0x0000009085087220 */ /* 0x044fe20000410000 */
[--C-:B------:R-:W-:Y:S01]  /*1a2c0*/  FFMA.FTZ R2, R214, UR4, -R142.reuse ;  /* 0x00000004d6027c23 */ /* 0x100fe2000801088e */
[--C-:B------:R-:W-:Y:S01]  /*1a2d0*/  FFMA.FTZ R4, R212, UR4, -R142.reuse ;  /* 0x00000004d4047c23 */ /* 0x100fe2000801088e */
[----:B------:R-:W-:Y:S01]  /*1a2e0*/  FSEL R208, R208, RZ, P3 ;  /* 0x000000ffd0d07208 */ /* 0x000fe20001800000 */
[----:B------:R1:W-:Y:S01]  /*1a2f0*/  MUFU.EX2 R223, R5 ;  /* 0x0000000500df7308 */ /* 0x0003e20000000800 */
[C---:B------:R-:W-:Y:S01]  /*1a300*/  FMUL.FTZ R9, R133.reuse, R145 ;  /* 0x0000009185097220 */ /* 0x040fe20000410000 */
[C---:B----4-:R-:W-:Y:S01]  /*1a310*/  FMUL.FTZ R10, R132.reuse, R146 ;  /* 0x00000092840a7220 */ /* 0x050fe20000410000 */
[C---:B------:R-:W-:Y:S07]  /*1a320*/  FMUL.FTZ R11, R132.reuse, R147 ;  /* 0x00000093840b7220 */ /* 0x040fee0000410000 */
[----:B------:R-:W2:Y:S01]  /*1a330*/  MUFU.EX2 R2, R2 ;  /* 0x0000000200027308 */ /* 0x000ea20000000800 */
[C---:B------:R-:W-:Y:S01]  /*1a340*/  FMUL.FTZ R12, R133.reuse, R152 ;  /* 0x00000098850c7220 */ /* 0x040fe20000410000 */
[----:B------:R-:W-:Y:S01]  /*1a350*/  FMUL.FTZ R13, R133, R153 ;  /* 0x00000099850d7220 */ /* 0x000fe20000410000 */
[C---:B------:R-:W-:Y:S07]  /*1a360*/  FMUL.FTZ R14, R132.reuse, R154 ;  /* 0x0000009a840e7220 */ /* 0x040fee0000410000 */
[----:B------:R3:W-:Y:S01]  /*1a370*/  MUFU.EX2 R214, R4 ;  /* 0x0000000400d67308 */ /* 0x0007e20000000800 */
[C---:B------:R-:W-:Y:S01]  /*1a380*/  FMUL.FTZ R15, R132.reuse, R155 ;  /* 0x0000009b840f7220 */ /* 0x040fe20000410000 */
[C---:B------:R-:W-:Y:S01]  /*1a390*/  FMUL.FTZ R16, R3.reuse, R156 ;  /* 0x0000009c03107220 */ /* 0x040fe20000410000 */
[----:B------:R-:W-:Y:S07]  /*1a3a0*/  FMUL.FTZ R17, R3, R157 ;  /* 0x0000009d03117220 */ /* 0x000fee0000410000 */
[----:B------:R-:W4:Y:S01]  /*1a3b0*/  MUFU.EX2 R0, R0 ;  /* 0x0000000000007308 */ /* 0x000f220000000800 */
[----:B------:R-:W-:Y:S01]  /*1a3c0*/  FMUL.FTZ R25, R133, R165 ;  /* 0x000000a585197220 */ /* 0x000fe20000410000 */
[----:B-1----:R-:W-:Y:S01]  /*1a3d0*/  FMUL.FTZ R5, R3, R149 ;  /* 0x0000009503057220 */ /* 0x002fe20000410000 */
[C---:B------:R-:W-:Y:S01]  /*1a3e0*/  FMUL.FTZ R26, R132.reuse, R166 ;  /* 0x000000a6841a7220 */ /* 0x040fe20000410000 */
[C---:B------:R-:W-:Y:S01]  /*1a3f0*/  FMUL.FTZ R27, R132.reuse, R167 ;  /* 0x000000a7841b7220 */ /* 0x040fe20000410000 */
[C---:B------:R-:W-:Y:S01]  /*1a400*/  FMUL.FTZ R28, R133.reuse, R168 ;  /* 0x000000a8851c7220 */ /* 0x040fe20000410000 */
[----:B--2---:R1:W-:Y:S01]  /*1a410*/  STL [R1+0x60], R2 ;  /* 0x0000600201007387 */ /* 0x0043e20000100800 */
[----:B------:R-:W-:Y:S01]  /*1a420*/  FMUL.FTZ R29, R133, R169 ;  /* 0x000000a9851d7220 */ /* 0x000fe20000410000 */
[C---:B------:R-:W-:Y:S01]  /*1a430*/  FMUL.FTZ R30, R132.reuse, R170 ;  /* 0x000000aa841e7220 */ /* 0x040fe20000410000 */
[----:B------:R-:W-:Y:S01]  /*1a440*/  FMUL.FTZ R31, R132, R171 ;  /* 0x000000ab841f7220 */ /* 0x000fe20000410000 */
[--C-:B---3--:R-:W-:Y:S01]  /*1a450*/  FFMA.FTZ R4, R213, UR4, -R143.reuse ;  /* 0x00000004d5047c23 */ /* 0x108fe2000801088f */
[----:B------:R-:W-:Y:S01]  /*1a460*/  MOV R170, R35 ;  /* 0x0000002300aa7202 */ /* 0x000fe20000000f00 */
[----:B------:R-:W-:Y:S01]  /*1a470*/  FMUL.FTZ R68, R3, R68 ;  /* 0x0000004403447220 */ /* 0x000fe20000410000 */
[----:B------:R-:W-:Y:S01]  /*1a480*/  MOV R169, R34 ;  /* 0x0000002200a97202 */ /* 0x000fe20000000f00 */
[----:B------:R2:W-:Y:S01]  /*1a490*/  MUFU.EX2 R212, R4 ;  /* 0x0000000400d47308 */ /* 0x0005e20000000800 */
[C---:B----4-:R-:W-:Y:S01]  /*1a4a0*/  FMUL.FTZ R6, R0.reuse, R150 ;  /* 0x0000009600067220 */ /* 0x050fe20000410000 */
[C---:B------:R-:W-:Y:S01]  /*1a4b0*/  FMUL.FTZ R7, R0.reuse, R151 ;  /* 0x0000009700077220 */ /* 0x040fe20000410000 */
[C---:B------:R-:W-:Y:S01]  /*1a4c0*/  FMUL.FTZ R18, R0.reuse, R158 ;  /* 0x0000009e00127220 */ /* 0x040fe20000410000 */
[C---:B------:R-:W-:Y:S01]  /*1a4d0*/  FMUL.FTZ R19, R0.reuse, R159 ;  /* 0x0000009f00137220 */ /* 0x040fe20000410000 */
[C---:B------:R-:W-:Y:S01]  /*1a4e0*/  FMUL.FTZ R34, R0.reuse, R174 ;  /* 0x000000ae00227220 */ /* 0x040fe20000410000 */
[C---:B------:R-:W-:Y:S01]  /*1a4f0*/  FMUL.FTZ R35, R0.reuse, R175 ;  /* 0x000000af00237220 */ /* 0x040fe20000410000 */
[----:B------:R-:W-:Y:S01]  /*1a500*/  MOV R175, R51 ;  /* 0x0000003300af7202 */ /* 0x000fe20000000f00 */
[C---:B------:R-:W-:Y:S01]  /*1a510*/  FMUL.FTZ R51, R0.reuse, R191 ;  /* 0x000000bf00337220 */ /* 0x040fe20000410000 */
[----:B------:R-:W-:Y:S01]  /*1a520*/  MOV R168, R50 ;  /* 0x0000003200a87202 */ /* 0x000fe20000000f00 */
[----:B------:R-:W-:Y:S01]  /*1a530*/  FMUL.FTZ R50, R0, R190 ;  /* 0x000000be00327220 */ /* 0x000fe20000410000 */
[----:B------:R-:W-:Y:S01]  /*1a540*/  LDSM.16.MT88.4 R156, [R228+0xe000] ;  /* 0x00e00000e49c783b */ /* 0x000fe20000004200 */
[----:B------:R-:W-:Y:S01]  /*1a550*/  MOV R174, R59 ;  /* 0x0000003b00ae7202 */ /* 0x000fe20000000f00 */
[----:B------:R-:W-:Y:S01]  /*1a560*/  FMUL.FTZ R59, R132, R199 ;  /* 0x000000c7843b7220 */ /* 0x000fe20000410000 */
[----:B--2---:R-:W-:Y:S01]  /*1a570*/  FFMA.FTZ R4, R220, UR4, -R142 ;  /* 0x00000004dc047c23 */ /* 0x004fe2000801088e */
[----:B------:R-:W-:Y:S01]  /*1a580*/  MOV R167, R57 ;  /* 0x0000003900a77202 */ /* 0x000fe20000000f00 */
[----:B------:R-:W-:Y:S01]  /*1a590*/  FMUL.FTZ R57, R133, R197 ;  /* 0x000000c585397220 */ /* 0x000fe20000410000 */
[----:B-1----:R-:W-:Y:S01]  /*1a5a0*/  FFMA.FTZ R2, R215, UR4, -R143 ;  /* 0x00000004d7027c23 */ /* 0x002fe2000801088f */
[----:B------:R1:W-:Y:S01]  /*1a5b0*/  MUFU.EX2 R232, R4 ;  /* 0x0000000400e87308 */ /* 0x0003e20000000800 */
[----:B------:R-:W-:Y:S01]  /*1a5c0*/  MOV R166, R62 ;  /* 0x0000003e00a67202 */ /* 0x000fe20000000f00 */
[----:B------:R-:W-:Y:S01]  /*1a5d0*/  FMUL.FTZ R62, R132, R202 ;  /* 0x000000ca843e7220 */ /* 0x000fe20000410000 */
[----:B------:R-:W-:Y:S07]  /*1a5e0*/  MOV R165, R61 ;  /* 0x0000003d00a57202 */ /* 0x000fee0000000f00 */
[----:B------:R2:W3:Y:S01]  /*1a5f0*/  MUFU.EX2 R233, R2 ;  /* 0x0000000200e97308 */ /* 0x0004e20000000800 */
[----:B------:R-:W-:Y:S01]  /*1a600*/  FMUL.FTZ R61, R133, R201 ;  /* 0x000000c9853d7220 */ /* 0x000fe20000410000 */
[----:B------:R-:W-:Y:S01]  /*1a610*/  MOV R171, R65 ;  /* 0x0000004100ab7202 */ /* 0x000fe20000000f00 */
[C---:B------:R-:W-:Y:S01]  /*1a620*/  FMUL.FTZ R65, R3.reuse, R205 ;  /* 0x000000cd03417220 */ /* 0x040fe20000410000 */
[C---:B------:R-:W-:Y:S01]  /*1a630*/  FMUL.FTZ R66, R0.reuse, R206 ;  /* 0x000000ce00427220 */ /* 0x040fe20000410000 */
        /* <DEDUP_REMOVED lines=9> */
[----:B--2---:R-:W-:Y:S01]  /*1a6d0*/  FFMA.FTZ R2, R221, UR4, -R142 ;  /* 0x00000004dd027c23 */ /* 0x004fe2000801088e */
[----:B------:R1:W-:Y:S01]  /*1a6e0*/  MUFU.EX2 R215, R4 ;  /* 0x0000000400d77308 */ /* 0x0003e20000000800 */
[----:B---3--:R-:W-:Y:S01]  /*1a6f0*/  F2FP.F16.F32.PACK_AB R145, R233, R212 ;  /* 0x000000d4e991723e */ /* 0x008fe200000000ff */
[C---:B------:R-:W-:Y:S01]  /*1a700*/  FMUL.FTZ R63, R132.reuse, R203 ;  /* 0x000000cb843f7220 */ /* 0x040fe20000410000 */
[C---:B------:R-:W-:Y:S07]  /*1a710*/  FMUL.FTZ R73, R133.reuse, R73 ;  /* 0x0000004985497220 */ /* 0x040fee0000410000 */
[----:B------:R2:W3:Y:S01]  /*1a720*/  MUFU.EX2 R237, R2 ;  /* 0x0000000200ed7308 */ /* 0x0004e20000000800 */
        /* <DEDUP_REMOVED lines=9> */
[--C-:B-1----:R-:W-:Y:S01]  /*1a7c0*/  FFMA.FTZ R4, R240, UR4, -R209.reuse ;  /* 0x00000004f0047c23 */ /* 0x102fe200080108d1 */
[----:B------:R-:W-:Y:S01]  /*1a7d0*/  MOV R240, R46 ;  /* 0x0000002e00f07202 */ /* 0x000fe20000000f00 */
[----:B------:R-:W-:Y:S01]  /*1a7e0*/  FMUL.FTZ R46, R132, R186 ;  /* 0x000000ba842e7220 */ /* 0x000fe20000410000 */
[C---:B------:R-:W-:Y:S01]  /*1a7f0*/  FMUL.FTZ R83, R0.reuse, R83 ;  /* 0x0000005300537220 */ /* 0x040fe20000410000 */
[--C-:B--2---:R-:W-:Y:S01]  /*1a800*/  FFMA.FTZ R2, R241, UR4, -R208.reuse ;  /* 0x00000004f1027c23 */ /* 0x104fe200080108d0 */
[----:B------:R1:W-:Y:S01]  /*1a810*/  MUFU.EX2 R213, R4 ;  /* 0x0000000400d57308 */ /* 0x0003e20000000800 */
[----:B---3--:R-:W-:Y:S01]  /*1a820*/  F2FP.F16.F32.PACK_AB R146, R237, R232 ;  /* 0x000000e8ed92723e */ /* 0x008fe200000000ff */
[C---:B------:R-:W-:Y:S01]  /*1a830*/  FMUL.FTZ R84, R3.reuse, R84 ;  /* 0x0000005403547220 */ /* 0x040fe20000410000 */
[----:B------:R-:W-:Y:S07]  /*1a840*/  MOV R241, R32 ;  /* 0x0000002000f17202 */ /* 0x000fee0000000f00 */
[----:B------:R2:W-:Y:S01]  /*1a850*/  MUFU.EX2 R220, R2 ;  /* 0x0000000200dc7308 */ /* 0x0005e20000000800 */
[----:B------:R-:W-:Y:S01]  /*1a860*/  FMUL.FTZ R32, R3, R172 ;  /* 0x000000ac03207220 */ /* 0x000fe20000410000 */
[----:B------:R-:W-:Y:S01]  /*1a870*/  MOV R172, R41 ;  /* 0x0000002900ac7202 */ /* 0x000fe20000000f00 */
[----:B------:R-:W-:Y:S01]  /*1a880*/  FMUL.FTZ R41, R133, R181 ;  /* 0x000000b585297220 */ /* 0x000fe20000410000 */
[----:B------:R-:W-:Y:S01]  /*1a890*/  FMUL.FTZ R85, R3, R85 ;  /* 0x0000005503557220 */ /* 0x000fe20000410000 */
[C---:B------:R-:W-:Y:S01]  /*1a8a0*/  FMUL.FTZ R86, R0.reuse, R86 ;  /* 0x0000005600567220 */ /* 0x040fe20000410000 */
[----:B------:R-:W-:Y:S01]  /*1a8b0*/  FMUL.FTZ R87, R0, R87 ;  /* 0x0000005700577220 */ /* 0x000fe20000410000 */
[C---:B------:R-:W-:Y:S01]  /*1a8c0*/  FMUL.FTZ R88, R133.reuse, R88 ;  /* 0x0000005885587220 */ /* 0x040fe20000410000 */
[----:B------:R-:W-:Y:S01]  /*1a8d0*/  FMUL.FTZ R89, R133, R89 ;  /* 0x0000005985597220 */ /* 0x000fe20000410000 */
[C---:B------:R-:W-:Y:S01]  /*1a8e0*/  FMUL.FTZ R90, R132.reuse, R90 ;  /* 0x0000005a845a7220 */ /* 0x040fe20000410000 */
[--C-:B-1----:R-:W-:Y:S01]  /*1a8f0*/  FFMA.FTZ R4, R225, UR4, -R208.reuse ;  /* 0x00000004e1047c23 */ /* 0x102fe200080108d0 */
[C---:B------:R-:W-:Y:S01]  /*1a900*/  FMUL.FTZ R91, R132.reuse, R91 ;  /* 0x0000005b845b7220 */ /* 0x040fe20000410000 */
[C---:B------:R-:W-:Y:S01]  /*1a910*/  FMUL.FTZ R92, R133.reuse, R92 ;  /* 0x0000005c855c7220 */ /* 0x040fe20000410000 */
[----:B------:R-:W-:Y:S01]  /*1a920*/  FMUL.FTZ R93, R133, R93 ;  /* 0x0000005d855d7220 */ /* 0x000fe20000410000 */
[--C-:B--2---:R-:W-:Y:S01]  /*1a930*/  FFMA.FTZ R2, R239, UR4, -R209.reuse ;  /* 0x00000004ef027c23 */ /* 0x104fe200080108d1 */
[----:B------:R1:W-:Y:S01]  /*1a940*/  MUFU.EX2 R230, R4 ;  /* 0x0000000400e67308 */ /* 0x0003e20000000800 */
[C---:B------:R-:W-:Y:S01]  /*1a950*/  FMUL.FTZ R94, R132.reuse, R94 ;  /* 0x0000005e845e7220 */ /* 0x040fe20000410000 */
[----:B------:R-:W-:Y:S01]  /*1a960*/  FMUL.FTZ R95, R132, R95 ;  /* 0x0000005f845f7220 */ /* 0x000fe20000410000 */
[C---:B------:R-:W-:Y:S07]  /*1a970*/  FMUL.FTZ R96, R3.reuse, R96 ;  /* 0x0000006003607220 */ /* 0x040fee0000410000 */
[----:B------:R2:W3:Y:S01]  /*1a980*/  MUFU.EX2 R221, R2 ;  /* 0x0000000200dd7308 */ /* 0x0004e20000000800 */
        /* <DEDUP_REMOVED lines=9> */
[----:B-1----:R-:W-:Y:S01]  /*1aa20*/  FFMA.FTZ R4, R222, UR4, -R209 ;  /* 0x00000004de047c23 */ /* 0x002fe200080108d1 */
[C---:B------:R-:W-:Y:S01]  /*1aa30*/  FMUL.FTZ R106, R132.reuse, R106 ;  /* 0x0000006a846a7220 */ /* 0x040fe20000410000 */
[----:B------:R-:W-:Y:S01]  /*1aa40*/  FMUL.FTZ R107, R132, R107 ;  /* 0x0000006b846b7220 */ /* 0x000fe20000410000 */
[----:B------:R-:W-:Y:S01]  /*1aa50*/  FMUL.FTZ R108, R133, R108 ;  /* 0x0000006c856c7220 */ /* 0x000fe20000410000 */
[--C-:B--2---:R-:W-:Y:S01]  /*1aa60*/  FFMA.FTZ R2, R224, UR4, -R208.reuse ;  /* 0x00000004e0027c23 */ /* 0x104fe200080108d0 */
[----:B------:R1:W2:Y:S01]  /*1aa70*/  MUFU.EX2 R235, R4 ;  /* 0x0000000400eb7308 */ /* 0x0002a20000000800 */
[----:B---3--:R-:W-:Y:S01]  /*1aa80*/  F2FP.F16.F32.PACK_AB R149, R221, R213 ;  /* 0x000000d5dd95723e */ /* 0x008fe200000000ff */
[----:B------:R-:W-:Y:S01]  /*1aa90*/  FMUL.FTZ R109, R133, R109 ;  /* 0x0000006d856d7220 */ /* 0x000fe20000410000 */
[C---:B------:R-:W-:Y:S07]  /*1aaa0*/  FMUL.FTZ R110, R132.reuse, R110 ;  /* 0x0000006e846e7220 */ /* 0x040fee0000410000 */
[----:B------:R3:W4:Y:S01]  /*1aab0*/  MUFU.EX2 R236, R2 ;  /* 0x0000000200ec7308 */ /* 0x0007220000000800 */
        /* <DEDUP_REMOVED lines=9> */
[--C-:B-1----:R-:W-:Y:S01]  /*1ab50*/  FFMA.FTZ R4, R226, UR4, -R143.reuse ;  /* 0x00000004e2047c23 */ /* 0x102fe2000801088f */
[----:B--2---:R-:W-:Y:S01]  /*1ab60*/  F2FP.F16.F32.PACK_AB R151, R235, R223 ;  /* 0x000000dfeb97723e */ /* 0x004fe200000000ff */
[----:B------:R-:W-:Y:S01]  /*1ab70*/  FMUL.FTZ R120, R133, R120 ;  /* 0x0000007885787220 */ /* 0x000fe20000410000 */
[----:B------:R-:W-:Y:S01]  /*1ab80*/  MOV R226, R56 ;  /* 0x0000003800e27202 */ /* 0x000fe20000000f00 */
[----:B---3--:R-:W-:Y:S01]  /*1ab90*/  FFMA.FTZ R2, R227, UR4, -R143 ;  /* 0x00000004e3027c23 */ /* 0x008fe2000801088f */
[----:B------:R1:W-:Y:S01]  /*1aba0*/  MUFU.EX2 R239, R4 ;  /* 0x0000000400ef7308 */ /* 0x0003e20000000800 */
[----:B------:R-:W2:Y:S01]  /*1abb0*/  LDL.LU R227, [R1+0x60] ;  /* 0x0000600001e37983 */ /* 0x000ea20000300800 */
[----:B----4-:R-:W-:Y:S01]  /*1abc0*/  F2FP.F16.F32.PACK_AB R150, R236, R230 ;  /* 0x000000e6ec96723e */ /* 0x010fe200000000ff */
[C---:B------:R-:W-:Y:S07]  /*1abd0*/  FMUL.FTZ R56, R133.reuse, R196 ;  /* 0x000000c485387220 */ /* 0x040fee0000410000 */
[----:B------:R3:W4:Y:S01]  /*1abe0*/  MUFU.EX2 R222, R2 ;  /* 0x0000000200de7308 */ /* 0x0007220000000800 */
        /* <DEDUP_REMOVED lines=9> */
[----:B-1----:R-:W-:Y:S01]  /*1ac80*/  FMUL.FTZ R4, R3, R148 ;  /* 0x0000009403047220 */ /* 0x002fe20000410000 */
[----:B------:R-:W-:Y:S01]  /*1ac90*/  F2FP.F16.F32.PACK_AB R148, R220, R215 ;  /* 0x000000d7dc94723e */ /* 0x000fe200000000ff */
[C---:B------:R-:W-:Y:S01]  /*1aca0*/  FMUL.FTZ R130, R0.reuse, R130 ;  /* 0x0000008200827220 */ /* 0x040fe20000410000 */
[----:B------:R-:W-:Y:S01]  /*1acb0*/  FMUL.FTZ R131, R0, R131 ;  /* 0x0000008300837220 */ /* 0x000fe20000410000 */
[----:B---3--:R3:W3:Y:S01]  /*1acc0*/  LDL R2, [R1+0x88] ;  /* 0x0000880001027983 */ /* 0x0086e20000100800 */
[----:B----4-:R-:W-:Y:S03]  /*1acd0*/  F2FP.F16.F32.PACK_AB R147, R239, R222 ;  /* 0x000000deef93723e */ /* 0x010fe600000000ff */
[-C--:B------:R-:W-:Y:S05]  /*1ace0*/  HMMA.16816.F32 R4, R148, R20.reuse, R4 ;  /* 0x000000149404723c */ /* 0x080fea0000001804 */
[----:B--2---:R-:W-:Y:S07]  /*1acf0*/  F2FP.F16.F32.PACK_AB R144, R227, R214 ;  /* 0x000000d6e390723e */ /* 0x004fee00000000ff */
[C---:B------:R-:W-:Y:S04]  /*1ad00*/  HMMA.16816.F32 R8, R144.reuse, R20, R8 ;  /* 0x000000149008723c */ /* 0x040fe80000001808 */
[C---:B------:R-:W-:Y:S01]  /*1ad10*/  FMUL.FTZ R20, R3.reuse, R160 ;  /* 0x000000a003147220 */ /* 0x040fe20000410000 */
[----:B------:R-:W-:Y:S01]  /*1ad20*/  FMUL.FTZ R21, R3, R161 ;  /* 0x000000a103157220 */ /* 0x000fe20000410000 */
[----:B------:R-:W-:Y:S01]  /*1ad30*/  MOV R161, R60 ;  /* 0x0000003c00a17202 */ /* 0x000fe20000000f00 */
[C---:B------:R-:W-:Y:S01]  /*1ad40*/  FMUL.FTZ R60, R133.reuse, R200 ;  /* 0x000000c8853c7220 */ /* 0x040fe20000410000 */
[-C--:B------:R-:W-:Y:S03]  /*1ad50*/  HMMA.16816.F32 R12, R144, R22.reuse, R12 ;  /* 0x00000016900c723c */ /* 0x080fe6000000180c */
[----:B---3--:R-:W-:Y:S01]  /*1ad60*/  @P0 IADD3 R2, PT, PT, R24, -0x40, RZ ;  /* 0xffffffc018020810 */ /* 0x008fe20007ffe0ff */
[C---:B------:R-:W-:Y:S01]  /*1ad70*/  FMUL.FTZ R24, R133.reuse, R164 ;  /* 0x000000a485187220 */ /* 0x040fe20000410000 */
[----:B------:R-:W-:Y:S01]  /*1ad80*/  MOV R164, R45 ;  /* 0x0000002d00a47202 */ /* 0x000fe20000000f00 */
[----:B------:R-:W-:Y:S01]  /*1ad90*/  FMUL.FTZ R45, R133, R185 ;  /* 0x000000b9852d7220 */ /* 0x000fe20000410000 */
[----:B------:R-:W-:Y:S01]  /*1ada0*/  IADD3 R224, PT, PT, R231, R2, RZ ;  /* 0x00000002e7e07210 */ /* 0x000fe20007ffe0ff */
[C---:B------:R-:W-:Y:S01]  /*1adb0*/  HMMA.16816.F32 R16, R148.reuse, R22, R16 ;  /* 0x000000169410723c */ /* 0x040fe20000001810 */
[----:B------:R-:W1:Y:S03]  /*1adc0*/  LDSM.16.MT88.4 R52, [R2] ;  /* 0x000000000234783b */ /* 0x000e660000004200 */
[C---:B------:R-:W-:Y:S01]  /*1add0*/  FMUL.FTZ R22, R0.reuse, R162 ;  /* 0x000000a200167220 */ /* 0x040fe20000410000 */
[----:B------:R-:W-:Y:S01]  /*1ade0*/  FMUL.FTZ R23, R0, R163 ;  /* 0x000000a300177220 */ /* 0x000fe20000410000 */
[----:B------:R-:W-:Y:S01]  /*1adf0*/  MOV R163, R40 ;  /* 0x0000002800a37202 */ /* 0x000fe20000000f00 */
[C---:B------:R-:W-:Y:S01]  /*1ae00*/  FMUL.FTZ R40, R133.reuse, R180 ;  /* 0x000000b485287220 */ /* 0x040fe20000410000 */
[----:B------:R-:W-:Y:S01]  /*1ae10*/  MOV R162, R47 ;  /* 0x0000002f00a27202 */ /* 0x000fe20000000f00 */
[----:B------:R-:W2:Y:S01]  /*1ae20*/  LDSM.16.MT88.4 R152, [R224] ;  /* 0x00000000e098783b */ /* 0x000ea20000004200 */
[----:B------:R-:W-:Y:S01]  /*1ae30*/  MOV R180, R42 ;  /* 0x0000002a00b47202 */ /* 0x000fe20000000f00 */
[C---:B------:R-:W-:Y:S01]  /*1ae40*/  FMUL.FTZ R47, R132.reuse, R187 ;  /* 0x000000bb842f7220 */ /* 0x040fe20000410000 */
[-C--:B------:R-:W-:Y:S03]  /*1ae50*/  HMMA.16816.F32 R20, R148, R36.reuse, R20 ;  /* 0x000000249414723c */ /* 0x080fe60000001814 */
[C---:B------:R-:W-:Y:S01]  /*1ae60*/  FMUL.FTZ R42, R132.reuse, R182 ;  /* 0x000000b6842a7220 */ /* 0x040fe20000410000 */
[----:B------:R-:W-:Y:S01]  /*1ae70*/  MOV R182, R43 ;  /* 0x0000002b00b67202 */ /* 0x000fe20000000f00 */
[----:B------:R-:W-:Y:S01]  /*1ae80*/  FMUL.FTZ R43, R132, R183 ;  /* 0x000000b7842b7220 */ /* 0x000fe20000410000 */
[----:B------:R-:W-:Y:S01]  /*1ae90*/  MOV R160, R44 ;  /* 0x0000002c00a07202 */ /* 0x000fe20000000f00 */
[----:B------:R-:W-:Y:S01]  /*1aea0*/  FMUL.FTZ R44, R133, R184 ;  /* 0x000000b8852c7220 */ /* 0x000fe20000410000 */
[C---:B------:R-:W-:Y:S04]  /*1aeb0*/  HMMA.16816.F32 R24, R144.reuse, R36, R24 ;  /* 0x000000249018723c */ /* 0x040fe80000001818 */
[C---:B------:R-:W-:Y:S01]  /*1aec0*/  FMUL.FTZ R36, R3.reuse, R176 ;  /* 0x000000b003247220 */ /* 0x040fe20000410000 */
[C---:B------:R-:W-:Y:S01]  /*1aed0*/  FMUL.FTZ R37, R3.reuse, R177 ;  /* 0x000000b103257220 */ /* 0x040fe20000410000 */
[----:B------:R-:W-:Y:S01]  /*1aee0*/  MOV R176, R49 ;  /* 0x0000003100b07202 */ /* 0x000fe20000000f00 */
[C---:B------:R-:W-:Y:S01]  /*1aef0*/  FMUL.FTZ R49, R3.reuse, R189 ;  /* 0x000000bd03317220 */ /* 0x040fe20000410000 */
[-C--:B------:R-:W-:Y:S03]  /*1af00*/  HMMA.16816.F32 R28, R144, R38.reuse, R28 ;  /* 0x00000026901c723c */ /* 0x080fe6000000181c */
[----:B------:R-:W-:Y:S01]  /*1af10*/  FFMA.FTZ R160, R160, UR4, -R209 ;  /* 0x00000004a0a07c23 */ /* 0x000fe200080108d1 */
[----:B------:R-:W-:Y:S01]  /*1af20*/  MOV R177, R64 ;  /* 0x0000004000b17202 */ /* 0x000fe20000000f00 */
[C---:B------:R-:W-:Y:S02]  /*1af30*/  FMUL.FTZ R64, R3.reuse, R204 ;  /* 0x000000cc03407220 */ /* 0x040fe40000410000 */
[----:B------:R3:W-:Y:S01]  /*1af40*/  MUFU.EX2 R206, R160 ;  /* 0x000000a000ce7308 */ /* 0x0007e20000000800 */
[C---:B------:R-:W-:Y:S04]  /*1af50*/  HMMA.16816.F32 R32, R148.reuse, R38, R32 ;  /* 0x000000269420723c */ /* 0x040fe80000001820 */
[C---:B------:R-:W-:Y:S01]  /*1af60*/  FMUL.FTZ R38, R0.reuse, R178 ;  /* 0x000000b200267220 */ /* 0x040fe20000410000 */
[----:B------:R-:W-:Y:S01]  /*1af70*/  FMUL.FTZ R39, R0, R179 ;  /* 0x000000b300277220 */ /* 0x000fe20000410000 */
[----:B------:R-:W-:Y:S01]  /*1af80*/  MOV R179, R48 ;  /* 0x0000003000b37202 */ /* 0x000fe20000000f00 */
[----:B------:R-:W-:Y:S01]  /*1af90*/  FMUL.FTZ R48, R3, R188 ;  /* 0x000000bc03307220 */ /* 0x000fe20000410000 */
[----:B------:R-:W-:Y:S01]  /*1afa0*/  MOV R178, R58 ;  /* 0x0000003a00b27202 */ /* 0x000fe20000000f00 */
[----:B------:R-:W-:Y:S01]  /*1afb0*/  LDSM.16.MT88.4 R188, [R2+0x1800] ;  /* 0x0018000002bc783b */ /* 0x000fe20000004200 */
[----:B------:R-:W-:Y:S02]  /*1afc0*/  FMUL.FTZ R58, R132, R198 ;  /* 0x000000c6843a7220 */ /* 0x000fe40000410000 */
[-C--:B-1----:R-:W-:Y:S03]  /*1afd0*/  HMMA.16816.F32 R36, R148, R52.reuse, R36 ;  /* 0x000000349424723c */ /* 0x082fe60000001824 */
[----:B---3--:R-:W-:Y:S05]  /*1afe0*/  FFMA.FTZ R160, R249, UR4, -R208 ;  /* 0x00000004f9a07c23 */ /* 0x008fea00080108d0 */
[C---:B------:R-:W-:Y:S04]  /*1aff0*/  HMMA.16816.F32 R40, R144.reuse, R52, R40 ;  /* 0x000000349028723c */ /* 0x040fe80000001828 */
[C---:B------:R-:W-:Y:S01]  /*1b000*/  FMUL.FTZ R52, R3.reuse, R192 ;  /* 0x000000c003347220 */ /* 0x040fe20000410000 */
[----:B------:R-:W-:Y:S03]  /*1b010*/  FMUL.FTZ R53, R3, R193 ;  /* 0x000000c103357220 */ /* 0x000fe60000410000 */
[-C--:B------:R-:W-:Y:S08]  /*1b020*/  HMMA.16816.F32 R44, R144, R54.reuse, R44 ;  /* 0x00000036902c723c */ /* 0x080ff0000000182c */
[C---:B------:R-:W-:Y:S04]  /*1b030*/  HMMA.16816.F32 R48, R148.reuse, R54, R48 ;  /* 0x000000369430723c */ /* 0x040fe80000001830 */
[C---:B------:R-:W-:Y:S01]  /*1b040*/  FMUL.FTZ R54, R0.reuse, R194 ;  /* 0x000000c200367220 */ /* 0x040fe20000410000 */
[----:B------:R-:W-:Y:S01]  /*1b050*/  FMUL.FTZ R55, R0, R195 ;  /* 0x000000c300377220 */ /* 0x000fe20000410000 */
[----:B------:R-:W-:Y:S06]  /*1b060*/  MOV R195, R239 ;  /* 0x000000ef00c37202 */ /* 0x000fec0000000f00 */
        /* <DEDUP_REMOVED lines=32> */
[----:B------:R-:W-:Y:S09]  /*1b270*/  FFMA.FTZ R152, R179, UR4, -R209 ;  /* 0x00000004b3987c23 */ /* 0x000ff200080108d1 */
[----:B------:R-:W3:Y:S01]  /*1b280*/  MUFU.EX2 R183, R159 ;  /* 0x0000009f00b77308 */ /* 0x000ee20000000800 */
[--C-:B------:R-:W-:Y:S01]  /*1b290*/  FFMA.FTZ R153, R250, UR4, -R208.reuse ;  /* 0x00000004fa997c23 */ /* 0x100fe200080108d0 */
[-C--:B------:R-:W-:Y:S08]  /*1b2a0*/  HMMA.16816.F32 R124, R144, R154.reuse, R124 ;  /* 0x0000009a907c723c */ /* 0x080ff0000000187c */
[----:B------:R3:W3:Y:S01]  /*1b2b0*/  MUFU.EX2 R192, R152 ;  /* 0x0000009800c07308 */ /* 0x0006e20000000800 */
[--C-:B-1----:R-:W-:Y:S01]  /*1b2c0*/  FFMA.FTZ R156, R180, UR4, -R208.reuse ;  /* 0x00000004b49c7c23 */ /* 0x102fe200080108d0 */
[--C-:B------:R-:W-:Y:S08]  /*1b2d0*/  FFMA.FTZ R145, R178, UR4, -R143.reuse ;  /* 0x00000004b2917c23 */ /* 0x100ff0000801088f */
[----:B------:R1:W-:Y:S01]  /*1b2e0*/  MUFU.EX2 R185, R153 ;  /* 0x0000009900b97308 */ /* 0x0003e20000000800 */
[----:B------:R-:W-:Y:S01]  /*1b2f0*/  FFMA.FTZ R144, R177, UR4, -R143 ;  /* 0x00000004b1907c23 */ /* 0x000fe2000801088f */
[--C-:B--2---:R-:W-:Y:S01]  /*1b300*/  FFMA.FTZ R157, R182, UR4, -R208.reuse ;  /* 0x00000004b69d7c23 */ /* 0x104fe200080108d0 */
[----:B------:R-:W-:Y:S07]  /*1b310*/  HMMA.16816.F32 R128, R148, R154, R128 ;  /* 0x0000009a9480723c */ /* 0x000fee0000001880 */
[----:B------:R-:W-:Y:S01]  /*1b320*/  MUFU.EX2 R194, R156 ;  /* 0x0000009c00c27308 */ /* 0x000fe20000000800 */
[----:B----4-:R-:W-:Y:S09]  /*1b330*/  F2FP.F16.F32.PACK_AB R148, R225, R193 ;  /* 0x000000c1e194723e */ /* 0x010ff200000000ff */
[----:B------:R2:W-:Y:S01]  /*1b340*/  MUFU.EX2 R201, R157 ;  /* 0x0000009d00c97308 */ /* 0x0005e20000000800 */
[----:B---3--:R-:W-:Y:S01]  /*1b350*/  F2FP.F16.F32.PACK_AB R149, R234, R181 ;  /* 0x000000b5ea95723e */ /* 0x008fe200000000ff */
[----:B------:R-:W-:Y:S01]  /*1b360*/  FFMA.FTZ R152, R252, UR4, -R209 ;  /* 0x00000004fc987c23 */ /* 0x000fe200080108d1 */
[----:B------:R-:W-:Y:S07]  /*1b370*/  F2FP.F16.F32.PACK_AB R150, R183, R187 ;  /* 0x000000bbb796723e */ /* 0x000fee00000000ff */
[----:B------:R3:W-:Y:S01]  /*1b380*/  MUFU.EX2 R186, R145 ;  /* 0x0000009100ba7308 */ /* 0x0007e20000000800 */
[----:B------:R-:W-:Y:S01]  /*1b390*/  FFMA.FTZ R177, R138, UR4, -R143 ;  /* 0x000000048ab17c23 */ /* 0x000fe2000801088f */
[----:B-1----:R-:W-:Y:S01]  /*1b3a0*/  FFMA.FTZ R153, R251, UR4, -R209 ;  /* 0x00000004fb997c23 */ /* 0x002fe200080108d1 */
[--C-:B------:R-:W-:Y:S07]  /*1b3b0*/  FFMA.FTZ R138, R241, UR4, -R208.reuse ;  /* 0x00000004f18a7c23 */ /* 0x100fee00080108d0 */
[----:B------:R-:W-:Y:S01]  /*1b3c0*/  MUFU.EX2 R184, R152 ;  /* 0x0000009800b87308 */ /* 0x000fe20000000800 */
[----:B------:R-:W-:Y:S01]  /*1b3d0*/  FFMA.FTZ R178, R139, UR4, -R143 ;  /* 0x000000048bb27c23 */ /* 0x000fe2000801088f */
[----:B------:R-:W-:Y:S08]  /*1b3e0*/  FFMA.FTZ R139, R242, UR4, -R208 ;  /* 0x00000004f28b7c23 */ /* 0x000ff000080108d0 */
[----:B------:R1:W4:Y:S01]  /*1b3f0*/  MUFU.EX2 R179, R153 ;  /* 0x0000009900b37308 */ /* 0x0003220000000800 */
[----:B--2---:R-:W2:Y:S09]  /*1b400*/  LDSM.16.MT88.4 R156, [R228+0xc800] ;  /* 0x00c80000e49c783b */ /* 0x004eb20000004200 */
[----:B------:R4:W4:Y:S01]  /*1b410*/  MUFU.EX2 R182, R144 ;  /* 0x0000009000b67308 */ /* 0x0009220000000800 */
[----:B---3--:R-:W-:Y:S09]  /*1b420*/  F2FP.F16.F32.PACK_AB R145, R192, R206 ;  /* 0x000000cec091723e */ /* 0x008ff200000000ff */
[----:B------:R-:W3:Y:S10]  /*1b430*/  MUFU.EX2 R180, R160 ;  /* 0x000000a000b47308 */ /* 0x000ef40000000800 */
[----:B------:R-:W-:Y:S01]  /*1b440*/  MUFU.EX2 R246, R139 ;  /* 0x0000008b00f67308 */ /* 0x000fe20000000800 */
[----:B-1----:R-:W1:Y:S01]  /*1b450*/  LDSM.16.MT88.4 R152, [R229+0xc800] ;  /* 0x00c80000e598783b */ /* 0x002e620000004200 */
[----:B----4-:R-:W-:Y:S08]  /*1b460*/  F2FP.F16.F32.PACK_AB R147, R179, R184 ;  /* 0x000000b8b393723e */ /* 0x010ff000000000ff */
[----:B------:R-:W-:Y:S01]  /*1b470*/  MUFU.EX2 R243, R138 ;  /* 0x0000008a00f37308 */ /* 0x000fe20000000800 */
[----:B------:R-:W-:Y:S02]  /*1b480*/  F2FP.F16.F32.PACK_AB R144, R194, R201 ;  /* 0x000000c9c290723e */ /* 0x000fe400000000ff */
[----:B------:R-:W-:Y:S02]  /*1b490*/  F2FP.F16.F32.PACK_AB R151, R182, R186 ;  /* 0x000000bab697723e */ /* 0x000fe400000000ff */
[----:B---3--:R-:W-:Y:S01]  /*1b4a0*/  F2FP.F16.F32.PACK_AB R146, R180, R185 ;  /* 0x000000b9b492723e */ /* 0x008fe200000000ff */
[----:B------:R-:W-:Y:S01]  /*1b4b0*/  FFMA.FTZ R160, R169, UR4, -R209 ;  /* 0x00000004a9a07c23 */ /* 0x000fe200080108d1 */
[----:B------:R-:W-:Y:S01]  /*1b4c0*/  FFMA.FTZ R169, R166, UR4, -R142 ;  /* 0x00000004a6a97c23 */ /* 0x000fe2000801088e */
[--C-:B------:R-:W-:Y:S02]  /*1b4d0*/  FFMA.FTZ R166, R216, UR4, -R208.reuse ;  /* 0x00000004d8a67c23 */ /* 0x100fe400080108d0 */
[----:B------:R3:W-:Y:S10]  /*1b4e0*/  MUFU.EX2 R199, R160 ;  /* 0x000000a000c77308 */ /* 0x0007f40000000800 */
[----:B------:R-:W-:Y:S10]  /*1b4f0*/  MUFU.EX2 R244, R166 ;  /* 0x000000a600f47308 */ /* 0x000ff40000000800 */
[----:B------:R-:W-:Y:S01]  /*1b500*/  MUFU.EX2 R249, R169 ;  /* 0x000000a900f97308 */ /* 0x000fe20000000800 */
[----:B---3--:R-:W-:Y:S01]  /*1b510*/  FFMA.FTZ R160, R226, UR4, -R208 ;  /* 0x00000004e2a07c23 */ /* 0x008fe200080108d0 */
        /* <DEDUP_REMOVED lines=33> */
[----:B------:R-:W-:Y:S03]  /*1b730*/  FFMA.FTZ R157, R176, UR4, -R142 ;  /* 0x00000004b09d7c23 */ /* 0x000fe6000801088e */
[-C--:B------:R-:W-:Y:S01]  /*1b740*/  HMMA.16816.F32 R108, R148, R158.reuse, R108 ;  /* 0x0000009e946c723c */ /* 0x080fe2000000186c */
[----:B------:R2:W-:Y:S10]  /*1b750*/  MUFU.EX2 R200, R156 ;  /* 0x0000009c00c87308 */ /* 0x0005f40000000800 */
[----:B------:R3:W4:Y:S01]  /*1b760*/  MUFU.EX2 R196, R157 ;  /* 0x0000009d00c47308 */ /* 0x0007220000000800 */
[C---:B------:R-:W-:Y:S04]  /*1b770*/  HMMA.16816.F32 R112, R144.reuse, R158, R112 ;  /* 0x0000009e9070723c */ /* 0x040fe80000001870 */
[--C-:B--2---:R-:W-:Y:S04]  /*1b780*/  FFMA.FTZ R156, R173, UR4, -R143.reuse ;  /* 0x00000004ad9c7c23 */ /* 0x104fe8000801088f */
[-C--:B-1----:R-:W-:Y:S01]  /*1b790*/  HMMA.16816.F32 R116, R144, R152.reuse, R116 ;  /* 0x000000989074723c */ /* 0x082fe20000001874 */
[----:B------:R1:W-:Y:S02]  /*1b7a0*/  MUFU.EX2 R202, R156 ;  /* 0x0000009c00ca7308 */ /* 0x0003e40000000800 */
[----:B---3--:R-:W-:Y:S08]  /*1b7b0*/  FFMA.FTZ R157, R174, UR4, -R143 ;  /* 0x00000004ae9d7c23 */ /* 0x008ff0000801088f */
[----:B------:R-:W-:Y:S01]  /*1b7c0*/  MUFU.EX2 R174, R160 ;  /* 0x000000a000ae7308 */ /* 0x000fe20000000800 */
[C---:B------:R-:W-:Y:S09]  /*1b7d0*/  HMMA.16816.F32 R120, R148.reuse, R152, R120 ;  /* 0x000000989478723c */ /* 0x040ff20000001878 */
[----:B------:R2:W-:Y:S01]  /*1b7e0*/  MUFU.EX2 R197, R157 ;  /* 0x0000009d00c57308 */ /* 0x0005e20000000800 */
[--C-:B------:R-:W-:Y:S01]  /*1b7f0*/  FFMA.FTZ R152, R168, UR4, -R209.reuse ;  /* 0x00000004a8987c23 */ /* 0x100fe200080108d1 */
[----:B------:R-:W-:Y:S01]  /*1b800*/  FFMA.FTZ R153, R167, UR4, -R208 ;  /* 0x00000004a7997c23 */ /* 0x000fe200080108d0 */
[--C-:B------:R-:W-:Y:S01]  /*1b810*/  FFMA.FTZ R168, R211, UR4, -R142.reuse ;  /* 0x00000004d3a87c23 */ /* 0x100fe2000801088e */
[-C--:B------:R-:W-:Y:S06]  /*1b820*/  HMMA.16816.F32 R124, R148, R154.reuse, R124 ;  /* 0x0000009a947c723c */ /* 0x080fec000000187c */
[----:B------:R3:W3:Y:S01]  /*1b830*/  MUFU.EX2 R226, R152 ;  /* 0x0000009800e27308 */ /* 0x0006e20000000800 */
[----:B------:R-:W-:Y:S01]  /*1b840*/  LDSM.16.MT88.4 R148, [R229+0xd000] ;  /* 0x00d00000e594783b */ /* 0x000fe20000004200 */
[--C-:B-1----:R-:W-:Y:S08]  /*1b850*/  FFMA.FTZ R156, R164, UR4, -R142.reuse ;  /* 0x00000004a49c7c23 */ /* 0x102ff0000801088e */
[----:B------:R1:W-:Y:S01]  /*1b860*/  MUFU.EX2 R204, R153 ;  /* 0x0000009900cc7308 */ /* 0x0003e20000000800 */
[----:B------:R-:W-:Y:S09]  /*1b870*/  HMMA.16816.F32 R128, R144, R154, R128 ;  /* 0x0000009a9080723c */ /* 0x000ff20000001880 */
[----:B------:R1:W1:Y:S01]  /*1b880*/  MUFU.EX2 R205, R156 ;  /* 0x0000009c00cd7308 */ /* 0x0002620000000800 */
[----:B--2---:R-:W-:Y:S01]  /*1b890*/  FFMA.FTZ R157, R172, UR4, -R142 ;  /* 0x00000004ac9d7c23 */ /* 0x004fe2000801088e */
[----:B----4-:R-:W-:Y:S08]  /*1b8a0*/  F2FP.F16.F32.PACK_AB R144, R200, R196 ;  /* 0x000000c4c890723e */ /* 0x010ff000000000ff */
[----:B------:R-:W-:Y:S01]  /*1b8b0*/  MUFU.EX2 R250, R168 ;  /* 0x000000a800fa7308 */ /* 0x000fe20000000800 */
[----:B---3--:R-:W-:Y:S01]  /*1b8c0*/  FFMA.FTZ R152, R165, UR4, -R209 ;  /* 0x00000004a5987c23 */ /* 0x008fe200080108d1 */
[----:B------:R-:W-:Y:S01]  /*1b8d0*/  FFMA.FTZ R165, R141, UR4, -R143 ;  /* 0x000000048da57c23 */ /* 0x000fe2000801088f */
[----:B------:R-:W-:Y:S07]  /*1b8e0*/  F2FP.F16.F32.PACK_AB R141, R226, R199 ;  /* 0x000000c7e28d723e */ /* 0x000fee00000000ff */
[----:B------:R2:W3:Y:S01]  /*1b8f0*/  MUFU.EX2 R164, R157 ;  /* 0x0000009d00a47308 */ /* 0x0004e20000000800 */
[----:B-1----:R-:W-:Y:S01]  /*1b900*/  FFMA.FTZ R153, R163, UR4, -R209 ;  /* 0x00000004a3997c23 */ /* 0x002fe200080108d1 */
[----:B------:R-:W-:Y:S08]  /*1b910*/  F2FP.F16.F32.PACK_AB R145, R202, R197 ;  /* 0x000000c5ca91723e */ /* 0x000ff000000000ff */
[----:B------:R1:W4:Y:S01]  /*1b920*/  MUFU.EX2 R207, R152 ;  /* 0x0000009800cf7308 */ /* 0x0003220000000800 */
[----:B------:R-:W-:Y:S01]  /*1b930*/  FFMA.FTZ R156, R170, UR4, -R208 ;  /* 0x00000004aa9c7c23 */ /* 0x000fe200080108d0 */
[----:B------:R-:W-:Y:S01]  /*1b940*/  FFMA.FTZ R170, R161, UR4, -R142 ;  /* 0x00000004a1aa7c23 */ /* 0x000fe2000801088e */
[----:B------:R-:W-:Y:S01]  /*1b950*/  MOV R166, R205 ;  /* 0x000000cd00a67202 */ /* 0x000fe20000000f00 */
[----:B------:R-:W4:Y:S06]  /*1b960*/  LDL.LU R161, [R1+0x78] ;  /* 0x0000780001a17983 */ /* 0x000f2c0000300800 */
[----:B------:R-:W-:Y:S01]  /*1b970*/  MUFU.EX2 R203, R156 ;  /* 0x0000009c00cb7308 */ /* 0x000fe20000000800 */
[----:B------:R-:W4:Y:S09]  /*1b980*/  LDL.LU R160, [R1+0x7c] ;  /* 0x00007c0001a07983 */ /* 0x000f320000300800 */
[----:B------:R-:W-:Y:S01]  /*1b990*/  MUFU.EX2 R245, R165 ;  /* 0x000000a500f57308 */ /* 0x000fe20000000800 */
[----:B--2---:R-:W-:Y:S01]  /*1b9a0*/  FFMA.FTZ R157, R171, UR4, -R208 ;  /* 0x00000004ab9d7c23 */ /* 0x004fe200080108d0 */
[----:B------:R-:W-:Y:S01]  /*1b9b0*/  FFMA.FTZ R171, R210, UR4, -R142 ;  /* 0x00000004d2ab7c23 */ /* 0x000fe2000801088e */
[----:B------:R-:W2:Y:S01]  /*1b9c0*/  LDL.LU R241, [R1+0x30] ;  /* 0x0000300001f17983 */ /* 0x000ea20000300800 */
[--C-:B------:R-:W-:Y:S06]  /*1b9d0*/  FFMA.FTZ R142, R162, UR4, -R143.reuse ;  /* 0x00000004a28e7c23 */ /* 0x100fec000801088f */
[----:B------:R4:W4:Y:S01]  /*1b9e0*/  MUFU.EX2 R198, R157 ;  /* 0x0000009d00c67308 */ /* 0x0009220000000800 */
[--C-:B-1----:R-:W-:Y:S01]  /*1b9f0*/  FFMA.FTZ R152, R240, UR4, -R143.reuse ;  /* 0x00000004f0987c23 */ /* 0x102fe2000801088f */
[----:B------:R-:W2:Y:S01]  /*1ba00*/  LDL.LU R242, [R1+0x34] ;  /* 0x0000340001f27983 */ /* 0x000ea20000300800 */
[----:B---3--:R-:W-:Y:S07]  /*1ba10*/  MOV R211, R164 ;  /* 0x000000a400d37202 */ /* 0x008fee0000000f00 */
[----:B------:R-:W1:Y:S01]  /*1ba20*/  MUFU.EX2 R210, R153 ;  /* 0x0000009900d27308 */ /* 0x000e620000000800 */
[----:B------:R-:W-:Y:S01]  /*1ba30*/  FFMA.FTZ R164, R140, UR4, -R143 ;  /* 0x000000048ca47c23 */ /* 0x000fe2000801088f */
[----:B------:R-:W3:Y:S01]  /*1ba40*/  LDL.LU R173, [R1+0x80] ;  /* 0x0000800001ad7983 */ /* 0x000ee20000300800 */
[----:B------:R-:W-:Y:S07]  /*1ba50*/  F2FP.F16.F32.PACK_AB R146, R205, R211 ;  /* 0x000000d3cd92723e */ /* 0x000fee00000000ff */
[----:B------:R-:W1:Y:S01]  /*1ba60*/  MUFU.EX2 R142, R142 ;  /* 0x0000008e008e7308 */ /* 0x000e620000000800 */
[----:B----4-:R-:W-:Y:S01]  /*1ba70*/  MOV R168, R207 ;  /* 0x000000cf00a87202 */ /* 0x010fe20000000f00 */
[----:B------:R-:W4:Y:S01]  /*1ba80*/  LDL.LU R172, [R1+0x84] ;  /* 0x0000840001ac7983 */ /* 0x000f220000300800 */
[----:B------:R-:W-:Y:S07]  /*1ba90*/  FFMA.FTZ R208, R217, UR4, -R208 ;  /* 0x00000004d9d07c23 */ /* 0x000fee00080108d0 */
[----:B------:R1:W1:Y:S01]  /*1baa0*/  MUFU.EX2 R252, R152 ;  /* 0x0000009800fc7308 */ /* 0x0002620000000800 */
[----:B------:R-:W-:Y:S01]  /*1bab0*/  MOV R217, R174 ;  /* 0x000000ae00d97202 */ /* 0x000fe20000000f00 */
[----:B------:R-:W1:Y:S01]  /*1bac0*/  LDSM.16.MT88.4 R156, [R228+0xd000] ;  /* 0x00d00000e49c783b */ /* 0x000e620000004200 */
[----:B------:R-:W-:Y:S07]  /*1bad0*/  F2FP.F16.F32.PACK_AB R140, R203, R198 ;  /* 0x000000c6cb8c723e */ /* 0x000fee00000000ff */
[----:B------:R1:W-:Y:S01]  /*1bae0*/  MUFU.EX2 R248, R164 ;  /* 0x000000a400f87308 */ /* 0x0003e20000000800 */
[----:B------:R-:W-:Y:S02]  /*1baf0*/  MOV R169, R211 ;  /* 0x000000d300a97202 */ /* 0x000fe40000000f00 */
[----:B-1----:R-:W-:Y:S07]  /*1bb00*/  F2FP.F16.F32.PACK_AB R143, R210, R207 ;  /* 0x000000cfd28f723e */ /* 0x002fee00000000ff */
[----:B------:R1:W-:Y:S01]  /*1bb10*/  MUFU.EX2 R251, R171 ;  /* 0x000000ab00fb7308 */ /* 0x0003e20000000800 */
[----:B------:R-:W-:Y:S02]  /*1bb20*/  MOV R216, R142 ;  /* 0x0000008e00d87202 */ /* 0x000fe40000000f00 */
[----:B------:R-:W-:Y:S07]  /*1bb30*/  F2FP.F16.F32.PACK_AB R142, R204, R174 ;  /* 0x000000aecc8e723e */ /* 0x000fee00000000ff */
[----:B------:R1:W-:Y:S01]  /*1bb40*/  MUFU.EX2 R247, R170 ;  /* 0x000000aa00f77308 */ /* 0x0003e20000000800 */
[----:B------:R-:W1:Y:S01]  /*1bb50*/  LDSM.16.MT88.4 R152, [R2+0x1000] ;  /* 0x001000000298783b */ /* 0x000e620000004200 */
[-C--:B------:R-:W-:Y:S02]  /*1bb60*/  F2FP.F16.F32.PACK_AB R147, R252, R216.reuse ;  /* 0x000000d8fc93723e */ /* 0x080fe400000000ff */
[----:B------:R-:W-:Y:S02]  /*1bb70*/  MOV R165, R216 ;  /* 0x000000d800a57202 */ /* 0x000fe40000000f00 */
[----:B------:R-:W-:Y:S02]  /*1bb80*/  MOV R164, R217 ;  /* 0x000000d900a47202 */ /* 0x000fe40000000f00 */
[----:B-1----:R-:W-:Y:S02]  /*1bb90*/  MOV R171, R206 ;  /* 0x000000ce00ab7202 */ /* 0x002fe40000000f00 */
[----:B------:R-:W-:Y:S02]  /*1bba0*/  MOV R170, R226 ;  /* 0x000000e200aa7202 */ /* 0x000fe40000000f00 */
[----:B------:R-:W-:Y:S01]  /*1bbb0*/  MUFU.EX2 R226, R177 ;  /* 0x000000b100e27308 */ /* 0x000fe20000000800 */
        /* <DEDUP_REMOVED lines=14> */
[----:B------:R-:W-:Y:S03]  /*1bca0*/  LDSM.16.MT88.4 R152, [R2+0x3000] ;  /* 0x003000000298783b */ /* 0x000fe60000004200 */
[----:B------:R-:W-:Y:S01]  /*1bcb0*/  FFMA.FTZ R167, R133, R161, R214 ;  /* 0x000000a185a77223 */ /* 0x000fe200000100d6 */
[----:B------:R-:W-:Y:S03]  /*1bcc0*/  FFMA.FTZ R176, R132, R160, R212 ;  /* 0x000000a084b07223 */ /* 0x000fe600000100d4 */
[----:B------:R-:W-:Y:S01]  /*1bcd0*/  FADD.FTZ R138, R227, R167 ;  /* 0x000000a7e38a7221 */ /* 0x000fe20000010000 */
[----:B------:R-:W1:Y:S01]  /*1bce0*/  LDSM.16.MT88.4 R160, [R224+0x1000] ;  /* 0x00100000e0a0783b */ /* 0x000e620000004200 */
[----:B------:R-:W-:Y:S01]  /*1bcf0*/  MOV R167, R225 ;  /* 0x000000e100a77202 */ /* 0x000fe20000000f00 */
[--C-:B--2---:R-:W-:Y:S01]  /*1bd00*/  FFMA.FTZ R133, R241, UR4, -R209.reuse ;  /* 0x00000004f1857c23 */ /* 0x104fe200080108d1 */
[----:B------:R-:W2:Y:S01]  /*1bd10*/  MUFU.EX2 R225, R178 ;  /* 0x000000b200e17308 */ /* 0x000ea20000000800 */
[----:B------:R-:W-:Y:S09]  /*1bd20*/  FFMA.FTZ R132, R242, UR4, -R209 ;  /* 0x00000004f2847c23 */ /* 0x000ff200080108d1 */
[----:B------:R1:W-:Y:S01]  /*1bd30*/  MUFU.EX2 R240, R133 ;  /* 0x0000008500f07308 */ /* 0x0003e20000000800 */
[----:B---3--:R-:W-:Y:S09]  /*1bd40*/  FFMA.FTZ R3, R3, R173, R215 ;  /* 0x000000ad03037223 */ /* 0x008ff200000100d7 */
[----:B------:R3:W3:Y:S01]  /*1bd50*/  MUFU.EX2 R241, R132 ;  /* 0x0000008400f17308 */ /* 0x0006e20000000800 */
[----:B----4-:R-:W-:Y:S09]  /*1bd60*/  FFMA.FTZ R0, R0, R172, R213 ;  /* 0x000000ac00007223 */ /* 0x010ff200000100d5 */
[----:B------:R4:W4:Y:S01]  /*1bd70*/  MUFU.EX2 R242, R208 ;  /* 0x000000d000f27308 */ /* 0x0009220000000800 */
[----:B------:R-:W-:Y:S01]  /*1bd80*/  LDSM.16.MT88.4 R172, [R229+0xd800] ;  /* 0x00d80000e5ac783b */ /* 0x000fe20000004200 */
[----:B--2---:R-:W-:Y:S01]  /*1bd90*/  F2FP.F16.F32.PACK_AB R211, R226, R225 ;  /* 0x000000e1e2d3723e */ /* 0x004fe200000000ff */
[----:B-1----:R-:W-:Y:S01]  /*1bda0*/  FADD.FTZ R133, R220, R3 ;  /* 0x00000003dc857221 */ /* 0x002fe20000010000 */
[----:B------:R-:W-:Y:S01]  /*1bdb0*/  FADD.FTZ R3, R221, R0 ;  /* 0x00000000dd037221 */ /* 0x000fe20000010000 */
[----:B------:R-:W-:Y:S04]  /*1bdc0*/  FADD.FTZ R0, R232, R138 ;  /* 0x0000008ae8007221 */ /* 0x000fe80000010000 */
[----:B------:R-:W-:Y:S01]  /*1bdd0*/  LDSM.16.MT88.4 R212, [R228+0xf800] ;  /* 0x00f80000e4d4783b */ /* 0x000fe20000004200 */
[--C-:B---3--:R-:W-:Y:S01]  /*1bde0*/  FFMA.FTZ R132, R219, UR4, -R209.reuse ;  /* 0x00000004db847c23 */ /* 0x108fe200080108d1 */
[----:B------:R-:W-:Y:S01]  /*1bdf0*/  FFMA.FTZ R209, R218, UR4, -R209 ;  /* 0x00000004dad17c23 */ /* 0x000fe200080108d1 */
[----:B------:R-:W-:Y:S01]  /*1be00*/  FADD.FTZ R138, R223, R3 ;  /* 0x00000003df8a7221 */ /* 0x000fe20000010000 */
[----:B------:R-:W-:Y:S01]  /*1be10*/  FADD.FTZ R139, R230, R133 ;  /* 0x00000085e68b7221 */ /* 0x000fe20000010000 */
[----:B------:R1:W-:Y:S01]  /*1be20*/  MUFU.EX2 R239, R132 ;  /* 0x0000008400ef7308 */ /* 0x0003e20000000800 */
[----:B----4-:R-:W-:Y:S01]  /*1be30*/  F2FP.F16.F32.PACK_AB R208, R249, R247 ;  /* 0x000000f7f9d0723e */ /* 0x010fe200000000ff */
[----:B------:R-:W-:Y:S01]  /*1be40*/  FADD.FTZ R133, R237, R0 ;  /* 0x00000000ed857221 */ /* 0x000fe20000010000 */
[----:B------:R-:W-:Y:S07]  /*1be50*/  LDSM.16.MT88.4 R216, [R229+0xf800] ;  /* 0x00f80000e5d8783b */ /* 0x000fee0000004200 */
[----:B------:R2:W3:Y:S01]  /*1be60*/  MUFU.EX2 R227, R209 ;  /* 0x000000d100e37308 */ /* 0x0004e20000000800 */
[----:B------:R-:W-:Y:S02]  /*1be70*/  MOV R3, R210 ;  /* 0x000000d200037202 */ /* 0x000fe40000000f00 */
[----:B------:R-:W-:Y:S02]  /*1be80*/  F2FP.F16.F32.PACK_AB R210, R251, R250 ;  /* 0x000000fafbd2723e */ /* 0x000fe400000000ff */
[----:B------:R-:W-:Y:S01]  /*1be90*/  MOV R0, R195 ;  /* 0x000000c300007202 */ /* 0x000fe20000000f00 */
[-C--:B------:R-:W-:Y:S01]  /*1bea0*/  HMMA.16816.F32 R52, R140, R160.reuse, R52 ;  /* 0x000000a08c34723c */ /* 0x080fe20000001834 */
[----:B------:R-:W-:Y:S02]  /*1beb0*/  MOV R237, 0x40 ;  /* 0x0000004000ed7802 */ /* 0x000fe40000000f00 */
[----:B-1----:R-:W-:Y:S02]  /*1bec0*/  FADD.FTZ R132, R233, R176 ;  /* 0x000000b0e9847221 */ /* 0x002fe40000010000 */
[----:B------:R4:W5:Y:S02]  /*1bed0*/  LDL.LU R233, [R1+0xa8] ;  /* 0x0000a80001e97983 */ /* 0x0009640000300800 */
[----:B------:R-:W-:Y:S01]  /*1bee0*/  FADD.FTZ R132, R222, R132 ;  /* 0x00000084de847221 */ /* 0x000fe20000010000 */
[C---:B------:R-:W-:Y:S01]  /*1bef0*/  HMMA.16816.F32 R56, R144.reuse, R160, R56 ;  /* 0x000000a09038723c */ /* 0x040fe20000001838 */
[----:B------:R1:W-:Y:S03]  /*1bf00*/  LDSM.16.MT88.4 R220, [R2+0x3800] ;  /* 0x0038000002dc783b */ /* 0x0003e60000004200 */
[----:B--2---:R-:W-:Y:S01]  /*1bf10*/  F2FP.F16.F32.PACK_AB R209, R248, R245 ;  /* 0x000000f5f8d1723e */ /* 0x004fe200000000ff */
[----:B------:R-:W-:Y:S01]  /*1bf20*/  FADD.FTZ R0, R0, R132 ;  /* 0x0000008400007221 */ /* 0x000fe20000010000 */
[----:B------:R-:W-:Y:S02]  /*1bf30*/  MOV R132, R134 ;  /* 0x0000008600847202 */ /* 0x000fe40000000f00 */
[-C--:B------:R-:W-:Y:S01]  /*1bf40*/  HMMA.16816.F32 R60, R144, R162.reuse, R60 ;  /* 0x000000a2903c723c */ /* 0x080fe2000000183c */
[----:B------:R4:W5:Y:S04]  /*1bf50*/  LDL.LU R232, [R1+0xa4] ;  /* 0x0000a40001e87983 */ /* 0x0009680000300800 */
[----:B------:R4:W5:Y:S03]  /*1bf60*/  LDL.LU R230, [R1+0xa0] ;  /* 0x0000a00001e67983 */ /* 0x0009660000300800 */
[C---:B------:R-:W-:Y:S01]  /*1bf70*/  HMMA.16816.F32 R64, R140.reuse, R162, R64 ;  /* 0x000000a28c40723c */ /* 0x040fe20000001840 */
[----:B------:R-:W2:Y:S07]  /*1bf80*/  LDSM.16.MT88.4 R160, [R224+0x3000] ;  /* 0x00300000e0a0783b */ /* 0x000eae0000004200 */
[-C--:B------:R-:W-:Y:S03]  /*1bf90*/  HMMA.16816.F32 R68, R140, R156.reuse, R68 ;  /* 0x0000009c8c44723c */ /* 0x080fe60000001844 */
[----:B-1----:R-:W-:Y:S05]  /*1bfa0*/  MOV R2, R193 ;  /* 0x000000c100027202 */ /* 0x002fea0000000f00 */
[C---:B------:R-:W-:Y:S04]  /*1bfb0*/  HMMA.16816.F32 R72, R144.reuse, R156, R72 ;  /* 0x0000009c9048723c */ /* 0x040fe80000001848 */
[----:B------:R-:W-:Y:S01]  /*1bfc0*/  FADD.FTZ R2, R2, R133 ;  /* 0x0000008502027221 */ /* 0x000fe20000010000 */
[----:B------:R-:W-:Y:S03]  /*1bfd0*/  MOV R133, R136 ;  /* 0x0000008800857202 */ /* 0x000fe60000000f00 */
[-C--:B------:R-:W-:Y:S08]  /*1bfe0*/  HMMA.16816.F32 R76, R144, R158.reuse, R76 ;  /* 0x0000009e904c723c */ /* 0x080ff0000000184c */
[C---:B------:R-:W-:Y:S01]  /*1bff0*/  HMMA.16816.F32 R80, R140.reuse, R158, R80 ;  /* 0x0000009e8c50723c */ /* 0x040fe20000001850 */
[----:B------:R-:W1:Y:S07]  /*1c000*/  LDSM.16.MT88.4 R156, [R228+0xd800] ;  /* 0x00d80000e49c783b */ /* 0x000e6e0000004200 */
[-C--:B------:R-:W-:Y:S08]  /*1c010*/  HMMA.16816.F32 R84, R140, R148.reuse, R84 ;  /* 0x000000948c54723c */ /* 0x080ff00000001854 */
[C---:B------:R-:W-:Y:S08]  /*1c020*/  HMMA.16816.F32 R88, R144.reuse, R148, R88 ;  /* 0x000000949058723c */ /* 0x040ff00000001858 */
[-C--:B------:R-:W-:Y:S08]  /*1c030*/  HMMA.16816.F32 R92, R144, R150.reuse, R92 ;  /* 0x00000096905c723c */ /* 0x080ff0000000185c */
[C---:B------:R-:W-:Y:S08]  /*1c040*/  HMMA.16816.F32 R96, R140.reuse, R150, R96 ;  /* 0x000000968c60723c */ /* 0x040ff00000001860 */
[-C--:B------:R-:W-:Y:S08]  /*1c050*/  HMMA.16816.F32 R100, R140, R152.reuse, R100 ;  /* 0x000000988c64723c */ /* 0x080ff00000001864 */
[C---:B------:R-:W-:Y:S04]  /*1c060*/  HMMA.16816.F32 R104, R144.reuse, R152, R104 ;  /* 0x000000989068723c */ /* 0x040fe80000001868 */
[----:B------:R-:W-:Y:S02]  /*1c070*/  MOV R153, R204 ;  /* 0x000000cc00997202 */ /* 0x000fe40000000f00 */
[----:B------:R-:W4:Y:S02]  /*1c080*/  LDSM.16.MT88.4 R204, [R224+0x1800] ;  /* 0x00180000e0cc783b */ /* 0x000f240000004200 */
[-C--:B------:R-:W-:Y:S08]  /*1c090*/  HMMA.16816.F32 R108, R144, R154.reuse, R108 ;  /* 0x0000009a906c723c */ /* 0x080ff0000000186c */
[C---:B------:R-:W-:Y:S08]  /*1c0a0*/  HMMA.16816.F32 R112, R140.reuse, R154, R112 ;  /* 0x0000009a8c70723c */ /* 0x040ff00000001870 */
[-C--:B--2---:R-:W-:Y:S08]  /*1c0b0*/  HMMA.16816.F32 R116, R140, R160.reuse, R116 ;  /* 0x000000a08c74723c */ /* 0x084ff00000001874 */
[C---:B------:R-:W-:Y:S08]  /*1c0c0*/  HMMA.16816.F32 R120, R144.reuse, R160, R120 ;  /* 0x000000a09078723c */ /* 0x040ff00000001878 */
[-C--:B------:R-:W-:Y:S08]  /*1c0d0*/  HMMA.16816.F32 R124, R144, R162.reuse, R124 ;  /* 0x000000a2907c723c */ /* 0x080ff0000000187c */
[----:B------:R-:W-:Y:S04]  /*1c0e0*/  HMMA.16816.F32 R128, R140, R162, R128 ;  /* 0x000000a28c80723c */ /* 0x000fe80000001880 */
[----:B------:R-:W-:Y:S02]  /*1c0f0*/  F2FP.F16.F32.PACK_AB R140, R246, R243 ;  /* 0x000000f3f68c723e */ /* 0x000fe400000000ff */
[----:B------:R-:W-:Y:S02]  /*1c100*/  F2FP.F16.F32.PACK_AB R141, R241, R240 ;  /* 0x000000f0f18d723e */ /* 0x000fe400000000ff */
[----:B------:R-:W-:Y:S02]  /*1c110*/  F2FP.F16.F32.PACK_AB R142, R242, R244 ;  /* 0x000000f4f28e723e */ /* 0x000fe400000000ff */
[----:B---3--:R-:W-:Y:S07]  /*1c120*/  F2FP.F16.F32.PACK_AB R143, R227, R239 ;  /* 0x000000efe38f723e */ /* 0x008fee00000000ff */
[-C--:B-1----:R-:W-:Y:S01]  /*1c130*/  HMMA.16816.F32 R148, R140, R156.reuse, R4 ;  /* 0x0000009c8c94723c */ /* 0x082fe20000001804 */
[----:B------:R-:W1:Y:S07]  /*1c140*/  LDSM.16.MT88.4 R4, [R224+0x3800] ;  /* 0x00380000e004783b */ /* 0x000e6e0000004200 */
        /* <DEDUP_REMOVED lines=27> */
[----:B------:R-:W-:Y:S02]  /*1c300*/  MOV R31, R180 ;  /* 0x000000b4001f7202 */ /* 0x000fe40000000f00 */
        /* <DEDUP_REMOVED lines=12> */
[-C--:B----4-:R-:W-:Y:S03]  /*1c3d0*/  HMMA.16816.F32 R192, R140, R204.reuse, R52 ;  /* 0x000000cc8cc0723c */ /* 0x090fe60000001834 */
[----:B------:R-:W-:Y:S02]  /*1c3e0*/  MOV R32, R33 ;  /* 0x0000002100207202 */ /* 0x000fe40000000f00 */
[----:B------:R-:W-:Y:S02]  /*1c3f0*/  MOV R33, R13 ;  /* 0x0000000d00217202 */ /* 0x000fe40000000f00 */
[----:B------:R-:W-:Y:S01]  /*1c400*/  MOV R13, R14 ;  /* 0x0000000e000d7202 */ /* 0x000fe20000000f00 */
[C---:B------:R-:W-:Y:S04]  /*1c410*/  HMMA.16816.F32 R196, R208.reuse, R204, R56 ;  /* 0x000000ccd0c4723c */ /* 0x040fe80000001838 */
[----:B------:R-:W-:Y:S02]  /*1c420*/  MOV R14, R15 ;  /* 0x0000000f000e7202 */ /* 0x000fe40000000f00 */
[----:B------:R-:W-:Y:S02]  /*1c430*/  MOV R15, R8 ;  /* 0x00000008000f7202 */ /* 0x000fe40000000f00 */
[-C--:B------:R-:W-:Y:S03]  /*1c440*/  HMMA.16816.F32 R200, R208, R206.reuse, R60 ;  /* 0x000000ced0c8723c */ /* 0x080fe6000000183c */
[----:B------:R-:W-:Y:S01]  /*1c450*/  MOV R8, R3 ;  /* 0x0000000300087202 */ /* 0x000fe20000000f00 */
[----:B------:R-:W-:Y:S01]  /*1c460*/  FADD.FTZ R3, R236, R139 ;  /* 0x0000008bec037221 */ /* 0x000fe20000010000 */
[----:B------:R-:W-:Y:S01]  /*1c470*/  MOV R38, R39 ;  /* 0x0000002700267202 */ /* 0x000fe20000000f00 */
[----:B------:R-:W2:Y:S01]  /*1c480*/  S2R R236, SR_TID.X ;  /* 0x0000000000ec7919 */ /* 0x000ea20000002100 */
[----:B------:R-:W-:Y:S01]  /*1c490*/  MOV R39, R32 ;  /* 0x0000002000277202 */ /* 0x000fe20000000f00 */
[C---:B------:R-:W-:Y:S04]  /*1c4a0*/  HMMA.16816.F32 R204, R140.reuse, R206, R64 ;  /* 0x000000ce8ccc723c */ /* 0x040fe80000001840 */
[----:B------:R-:W-:Y:S02]  /*1c4b0*/  MOV R32, R33 ;  /* 0x0000002100207202 */ /* 0x000fe40000000f00 */
[----:B------:R-:W-:Y:S02]  /*1c4c0*/  MOV R33, R14 ;  /* 0x0000000e00217202 */ /* 0x000fe40000000f00 */
[-C--:B------:R-:W-:Y:S03]  /*1c4d0*/  HMMA.16816.F32 R68, R140, R212.reuse, R68 ;  /* 0x000000d48c44723c */ /* 0x080fe60000001844 */
[----:B------:R-:W-:Y:S02]  /*1c4e0*/  MOV R14, R15 ;  /* 0x0000000f000e7202 */ /* 0x000fe40000000f00 */
[----:B------:R-:W-:Y:S01]  /*1c4f0*/  MOV R15, R8 ;  /* 0x00000008000f7202 */ /* 0x000fe20000000f00 */
[----:B------:R-:W-:Y:S01]  /*1c500*/  FADD.FTZ R8, R235, R138 ;  /* 0x0000008aeb087221 */ /* 0x000fe20000010000 */
[----:B------:R-:W-:Y:S01]  /*1c510*/  MOV R37, R38 ;  /* 0x0000002600257202 */ /* 0x000fe20000000f00 */
[C---:B------:R-:W-:Y:S01]  /*1c520*/  HMMA.16816.F32 R72, R208.reuse, R212, R72 ;  /* 0x000000d4d048723c */ /* 0x040fe20000001848 */
[----:B------:R-:W3:Y:S03]  /*1c530*/  S2R R235, SR_TID.X ;  /* 0x0000000000eb7919 */ /* 0x000ee60000002100 */
[----:B------:R-:W-:Y:S01]  /*1c540*/  FADD.FTZ R0, R37, R0 ;  /* 0x0000000025007221 */ /* 0x000fe20000010000 */
[----:B------:R-:W-:Y:S02]  /*1c550*/  MOV R38, R39 ;  /* 0x0000002700267202 */ /* 0x000fe40000000f00 */
[----:B------:R-:W-:Y:S01]  /*1c560*/  MOV R39, R32 ;  /* 0x0000002000277202 */ /* 0x000fe20000000f00 */
[-C--:B------:R-:W-:Y:S03]  /*1c570*/  HMMA.16816.F32 R76, R208, R214.reuse, R76 ;  /* 0x000000d6d04c723c */ /* 0x080fe6000000184c */
[----:B------:R-:W-:Y:S01]  /*1c580*/  MOV R32, R33 ;  /* 0x0000002100207202 */ /* 0x000fe20000000f00 */
[----:B------:R-:W-:Y:S01]  /*1c590*/  FADD.FTZ R8, R39, R8 ;  /* 0x0000000827087221 */ /* 0x000fe20000010000 */
[----:B------:R-:W-:Y:S01]  /*1c5a0*/  MOV R33, R234 ;  /* 0x000000ea00217202 */ /* 0x000fe20000000f00 */
[----:B------:R-:W-:Y:S01]  /*1c5b0*/  FADD.FTZ R3, R38, R3 ;  /* 0x0000000326037221 */ /* 0x000fe20000010000 */
[----:B------:R-:W4:Y:S01]  /*1c5c0*/  S2R R234, SR_TID.X ;  /* 0x0000000000ea7919 */ /* 0x000f220000002100 */
        /* <DEDUP_REMOVED lines=21> */
[----:B--2---:R-:W-:Y:S01]  /*1c720*/  SHF.L.U32 R236, R236, 0x6, RZ ;  /* 0x00000006ecec7819 */ /* 0x004fe200000006ff */
        /* <DEDUP_REMOVED lines=10> */
[----:B------:R-:W-:Y:S01]  /*1c7d0*/  LOP3.LUT R236, R236, 0x400, RZ, 0xc0, !PT ;  /* 0x00000400ecec7812 */ /* 0x000fe200078ec0ff */
[C---:B------:R-:W-:Y:S04]  /*1c7e0*/  HMMA.16816.F32 R104, R208.reuse, R220, R104 ;  /* 0x000000dcd068723c */ /* 0x040fe80000001868 */
[----:B------:R-:W-:Y:S01]  /*1c7f0*/  FADD.FTZ R2, R247, R2 ;  /* 0x00000002f7027221 */ /* 0x000fe20000010000 */
[----:B------:R-:W-:Y:S01]  /*1c800*/  FADD.FTZ R3, R14, R3 ;  /* 0x000000030e037221 */ /* 0x000fe20000010000 */
[----:B------:R-:W-:Y:S01]  /*1c810*/  FADD.FTZ R0, R252, R0 ;  /* 0x00000000fc007221 */ /* 0x000fe20000010000 */
[----:B---3--:R-:W-:Y:S01]  /*1c820*/  SHF.L.U32 R235, R235, 0x6, RZ ;  /* 0x00000006ebeb7819 */ /* 0x008fe200000006ff */
[-C--:B------:R-:W-:Y:S03]  /*1c830*/  HMMA.16816.F32 R108, R208, R222.reuse, R108 ;  /* 0x000000ded06c723c */ /* 0x080fe6000000186c */
[----:B------:R-:W-:Y:S01]  /*1c840*/  FADD.FTZ R2, R249, R2 ;  /* 0x00000002f9027221 */ /* 0x000fe20000010000 */
[----:B------:R-:W-:Y:S01]  /*1c850*/  FADD.FTZ R0, R245, R0 ;  /* 0x00000000f5007221 */ /* 0x000fe20000010000 */
[----:B------:R-:W-:Y:S03]  /*1c860*/  FADD.FTZ R8, R243, R3 ;  /* 0x00000003f3087221 */ /* 0x000fe60000010000 */
[C---:B------:R-:W-:Y:S04]  /*1c870*/  HMMA.16816.F32 R112, R140.reuse, R222, R112 ;  /* 0x000000de8c70723c */ /* 0x040fe80000001870 */
[----:B------:R-:W-:Y:S01]  /*1c880*/  FADD.FTZ R0, R248, R0 ;  /* 0x00000000f8007221 */ /* 0x000fe20000010000 */
[----:B------:R-:W-:Y:S03]  /*1c890*/  FADD.FTZ R8, R246, R8 ;  /* 0x00000008f6087221 */ /* 0x000fe60000010000 */
[-C--:B-1----:R-:W-:Y:S08]  /*1c8a0*/  HMMA.16816.F32 R116, R140, R4.reuse, R116 ;  /* 0x000000048c74723c */ /* 0x082ff00000001874 */
[C---:B------:R-:W-:Y:S04]  /*1c8b0*/  HMMA.16816.F32 R120, R208.reuse, R4, R120 ;  /* 0x00000004d078723c */ /* 0x040fe80000001878 */
[----:B------:R-:W-:Y:S04]  /*1c8c0*/  FADD.FTZ R4, R15, R9 ;  /* 0x000000090f047221 */ /* 0x000fe80000010000 */
[-C--:B------:R-:W-:Y:S03]  /*1c8d0*/  HMMA.16816.F32 R124, R208, R6.reuse, R124 ;  /* 0x00000006d07c723c */ /* 0x080fe6000000187c */
        /* <DEDUP_REMOVED lines=11> */
[----:B------:R-:W-:Y:S01]  /*1c990*/  FADD.FTZ R0, R227, R0 ;  /* 0x00000000e3007221 */ /* 0x000fe20000010000 */
[----:B------:R-:W-:Y:S03]  /*1c9a0*/  MOV R142, R135 ;  /* 0x00000087008e7202 */ /* 0x000fe60000000f00 */
[----:B------:R1:W-:Y:S04]  /*1c9b0*/  STL [R1+0x7c], R3 ;  /* 0x00007c0301007387 */ /* 0x0003e80000100800 */
[----:B------:R3:W-:Y:S04]  /*1c9c0*/  STL [R1+0x80], R2 ;  /* 0x0000800201007387 */ /* 0x0007e80000100800 */
[----:B------:R3:W-:Y:S01]  /*1c9d0*/  STL [R1+0x84], R0 ;  /* 0x0000840001007387 */ /* 0x0007e20000100800 */
[----:B-1----:R-:W-:Y:S01]  /*1c9e0*/  MOV R3, R137 ;  /* 0x0000008900037202 */ /* 0x002fe20000000f00 */
[----:B----4-:R-:W-:Y:S06]  /*1c9f0*/  BRA.U UP0, `(.L_x_351) ;  /* 0xffffffb900607547 */ /* 0x010fec000b83ffff */
.L_x_350:
[----:B--2---:R-:W3:Y:S01]  /*1ca00*/  LDL.LU R4, [R1+0x80] ;  /* 0x0000800001047983 */ /* 0x004ee20000300800 */
[----:B------:R-:W-:Y:S01]  /*1ca10*/  MOV R67, 0x10 ;  /* 0x0000001000437802 */ /* 0x000fe20000000f00 */
[----:B------:R-:W-:Y:S02]  /*1ca20*/  UISETP.NE.AND UP3, UPT, UR19, -0x1, UPT ;  /* 0xffffffff1300788c */ /* 0x000fe4000bf65270 */
[----:B------:R-:W2:Y:S01]  /*1ca30*/  LDL.LU R8, [R1+0x84] ;  /* 0x0000840001087983 */ /* 0x000ea20000300800 */
[----:B------:R-:W1:Y:S01]  /*1ca40*/  S2UR UR12, SR_CTAID.Y ;  /* 0x00000000000c79c3 */ /* 0x000e620000002600 */
[----:B------:R-:W4:Y:S02]  /*1ca50*/  LDCU.U8 UR4, c[0x0][0x549] ;  /* 0x0000a920ff0477ac */ /* 0x000f240008000000 */
[----:B------:R-:W2:Y:S01]  /*1ca60*/  LDL.LU R7, [R1+0x78] ;  /* 0x0000780001077983 */ /* 0x000ea20000300800 */
[----:B------:R-:W1:Y:S03]  /*1ca70*/  LDCU UR10, c[0x0][0x434] ;  /* 0x00008680ff0a77ac */ /* 0x000e660008000800 */
[----:B------:R-:W2:Y:S01]  /*1ca80*/  LDL.LU R6, [R1+0x7c] ;  /* 0x00007c0001067983 */ /* 0x000ea20000300800 */
[----:B------:R-:W-:Y:S01]  /*1ca90*/  SEL R67, R67, 0xfffffff0, !P0 ;  /* 0xfffffff043437807 */ /* 0x000fe20004000000 */
[----:B------:R-:W1:Y:S02]  /*1caa0*/  @!UP3 LDCU.64 UR8, c[0x0][0x400] ;  /* 0x00008000ff08b7ac */ /* 0x000e640008000a00 */
[----:B------:R-:W2:Y:S01]  /*1cab0*/  LDL.LU R5, [R1+0x70] ;  /* 0x0000700001057983 */ /* 0x000ea20000300800 */
        /* <DEDUP_REMOVED lines=20> */
[----:B---3--:R-:W3:Y:S04]  /*1cc00*/  SHFL.BFLY PT, R2, R4, 0x2, 0x1f ;  /* 0x0c401f0004027f89 */ /* 0x008ee800000e0000 */
[----:B--2---:R-:W2:Y:S04]  /*1cc10*/  SHFL.BFLY PT, R0, R8, 0x2, 0x1f ;  /* 0x0c401f0008007f89 */ /* 0x004ea800000e0000 */
[----:B------:R-:W4:Y:S01]  /*1cc20*/  SHFL.BFLY PT, R3, R6, 0x2, 0x1f ;  /* 0x0c401f0006037f89 */ /* 0x000f2200000e0000 */
[----:B------:R-:W-:-:S02]  /*1cc30*/  MOV R140, R5 ;  /* 0x00000005008c7202 */ /* 0x000fc40000000f00 */
[----:B------:R-:W-:-:S04]  /*1cc40*/  SHF.L.U32 R5, R234, 0x1, RZ ;  /* 0x00000001ea057819 */ /* 0x000fc800000006ff */
[----:B-----5:R-:W-:Y:S01]  /*1cc50*/  LOP3.LUT R233, R233, 0x6, R5, 0xf8, !PT ;  /* 0x00000006e9e97812 */ /* 0x020fe200078ef805 */
[----:B---3--:R-:W-:Y:S02]  /*1cc60*/  FADD.FTZ R2, R2, R4 ;  /* 0x0000000402027221 */ /* 0x008fe40000010000 */
[----:B------:R-:W3:Y:S01]  /*1cc70*/  SHFL.BFLY PT, R4, R7, 0x2, 0x1f ;  /* 0x0c401f0007047f89 */ /* 0x000ee200000e0000 */
[----:B--2---:R-:W-:-:S03]  /*1cc80*/  FADD.FTZ R0, R0, R8 ;  /* 0x0000000800007221 */ /* 0x004fc60000010000 */
[----:B------:R-:W2:Y:S04]  /*1cc90*/  SHFL.BFLY PT, R133, R2, 0x1, 0x1f ;  /* 0x0c201f0002857f89 */ /* 0x000ea800000e0000 */
[----:B------:R-:W1:Y:S01]  /*1cca0*/  SHFL.BFLY PT, R138, R0, 0x1, 0x1f ;  /* 0x0c201f00008a7f89 */ /* 0x000e6200000e0000 */
[----:B----4-:R-:W-:-:S05]  /*1ccb0*/  FADD.FTZ R3, R3, R6 ;  /* 0x0000000603037221 */ /* 0x010fca0000010000 */
[----:B------:R-:W4:Y:S01]  /*1ccc0*/  SHFL.BFLY PT, R139, R3, 0x1, 0x1f ;  /* 0x0c201f00038b7f89 */ /* 0x000f2200000e0000 */
[----:B---3--:R-:W-:Y:S01]  /*1ccd0*/  FADD.FTZ R4, R4, R7 ;  /* 0x0000000704047221 */ /* 0x008fe20000010000 */
[----:B--2---:R-:W-:-:S04]  /*1cce0*/  FADD.FTZ R133, R2, R133 ;  /* 0x0000008502857221 */ /* 0x004fc80000010000 */
        /* <DEDUP_REMOVED lines=52> */
[C---:B------:R-:W-:Y:S01]  /*1d030*/  FMUL.FTZ R150, R3.reuse, R150 ;  /* 0x0000009603967220 */ /* 0x040fe20000410000 */
        /* <DEDUP_REMOVED lines=127> */
[----:B-1----:R-:W-:Y:S02]  /*1d830*/  IADD3 R2, PT, PT, R5, R6, RZ ;  /* 0x0000000605027210 */ /* 0x002fe40007ffe0ff */
        /* <DEDUP_REMOVED lines=22> */
[----:B------:R-:W-:Y:S02]  /*1d9a0*/  F2FP.F16.F32.PACK_AB R59, R59, R206 ;  /* 0x000000ce3b3b723e */ /* 0x000fe400000000ff */
[----:B------:R-:W-:Y:S01]  /*1d9b0*/  IADD3 R6, PT, PT, R67, R8, RZ ;  /* 0x0000000843067210 */ /* 0x000fe20007ffe0ff */
        /* <DEDUP_REMOVED lines=99> */
.L_x_354:
        /* <DEDUP_REMOVED lines=70> */
.L_x_356:
[----:B------:R-:W-:Y:S05]  /*1e450*/  BSYNC.RECONVERGENT B0 ;  /* 0x0000000000007941 */ /* 0x000fea0003800200 */
.L_x_355:
        /* <DEDUP_REMOVED lines=42> */
.L_x_358:
[----:B------:R-:W-:Y:S05]  /*1e700*/  BSYNC.RECONVERGENT B0 ;  /* 0x0000000000007941 */ /* 0x000fea0003800200 */
.L_x_357:
        /* <DEDUP_REMOVED lines=23> */
.L_x_360:
[----:B------:R-:W-:Y:S05]  /*1e880*/  BSYNC.RECONVERGENT B0 ;  /* 0x0000000000007941 */ /* 0x000fea0003800200 */
.L_x_359:
        /* <DEDUP_REMOVED lines=22> */
.L_x_362:
[----:B------:R-:W-:Y:S05]  /*1e9f0*/  BSYNC.RECONVERGENT B0 ;  /* 0x0000000000007941 */ /* 0x000fea0003800200 */
.L_x_361:
        /* <DEDUP_REMOVED lines=21> */
.L_x_364:
[----:B------:R-:W-:Y:S05]  /*1eb50*/  BSYNC.RECONVERGENT B0 ;  /* 0x0000000000007941 */ /* 0x000fea0003800200 */
.L_x_363:
        /* <DEDUP_REMOVED lines=21> */
.L_x_366:
[----:B------:R-:W-:Y:S05]  /*1ecb0*/  BSYNC.RECONVERGENT B0 ;  /* 0x0000000000007941 */ /* 0x000fea0003800200 */
.L_x_365:
        /* <DEDUP_REMOVED lines=21> */
.L_x_368:
[----:B------:R-:W-:Y:S05]  /*1ee10*/  BSYNC.RECONVERGENT B0 ;  /* 0x0000000000007941 */ /* 0x000fea0003800200 */
.L_x_367:
        /* <DEDUP_REMOVED lines=21> */
.L_x_370:
[----:B------:R-:W-:Y:S05]  /*1ef70*/  BSYNC.RECONVERGENT B0 ;  /* 0x0000000000007941 */ /* 0x000fea0003800200 */
.L_x_369:
        /* <DEDUP_REMOVED lines=21> */
.L_x_371:
        /* <DEDUP_REMOVED lines=11> */
.L_x_1659:


//--------------------- .text._ZN5flash16flash_fwd_kernelI23Flash_fwd_kernel_traitsILi128ELi128ELi64ELi4ELb0ELb0EN7cutlass6half_tE19Flash_kernel_traitsILi128ELi128ELi64ELi4ES3_EELb0ELb1ELb0ELb1ELb0ELb0ELb0ELb0EEEvNS_16Flash_fwd_paramsE --------------------------
	.section	.text._ZN5flash16flash_fwd_kernelI23Flash_fwd_kernel_traitsILi128ELi128ELi64ELi4ELb0ELb0EN7cutlass6half_tE19Flash_kernel_traitsILi128ELi128ELi64ELi4ES3_EELb0ELb1ELb0ELb1ELb0ELb0ELb0ELb0EEEvNS_16Flash_fwd_paramsE,"ax",@progbits
	.align	128
        .global         _ZN5flash16flash_fwd_kernelI23Flash_fwd_kernel_traitsILi128ELi128ELi64ELi4ELb0ELb0EN7cutlass6half_tE19Flash_kernel_traitsILi128ELi128ELi64ELi4ES3_EELb0ELb1ELb0ELb1ELb0ELb0ELb0ELb0EEEvNS_16Flash_fwd_paramsE
        .type           _ZN5flash16flash_fwd_kernelI23Flash_fwd_kernel_traitsILi128ELi128ELi64ELi4ELb0ELb0EN7cutlass6half_tE19Flash_kernel_traitsILi128ELi128ELi64ELi4ES3_EELb0ELb1ELb0ELb1ELb0ELb0ELb0ELb0EEEvNS_16Flash_fwd_paramsE,@function
        .size           _ZN5flash16flash_fwd_kernelI23Flash_fwd_kernel_traitsILi128ELi128ELi64ELi4ELb0ELb0EN7cutlass6half_tE19Flash_kernel_traitsILi128ELi128ELi64ELi4ES3_EELb0ELb1ELb0ELb1ELb0ELb0ELb0ELb0EEEvNS_16Flash_fwd_paramsE,(.L_x_1660 - _ZN5flash16flash_fwd_kernelI23Flash_fwd_kernel_traitsILi128ELi128ELi64ELi4ELb0ELb0EN7cutlass6half_tE19Flash_kernel_traitsILi128ELi128ELi64ELi4ES3_EELb0ELb1ELb0ELb1ELb0ELb0ELb0ELb0EEEvNS_16Flash_fwd_paramsE)
        .other          _ZN5flash16flash_fwd_kernelI23Flash_fwd_kernel_traitsILi128ELi128ELi64ELi4ELb0ELb0EN7cutlass6half_tE19Flash_kernel_traitsILi128ELi128ELi64ELi4ES3_EELb0ELb1ELb0ELb1ELb0ELb0ELb0ELb0EEEvNS_16Flash_fwd_paramsE,@"STO_CUDA_ENTRY STV_DEFAULT"
_ZN5flash16flash_fwd_kernelI23Flash_fwd_kernel_traitsILi128ELi128ELi64ELi4ELb0ELb0EN7cutlass6half_tE19Flash_kernel_traitsILi128ELi128ELi64ELi4ES3_EELb0ELb1ELb0ELb1ELb0ELb0ELb0ELb0EEEvNS_16Flash_fwd_paramsE:
.text._ZN5flash16flash_fwd_kernelI23Flash_fwd_kernel_traitsILi128ELi128ELi64ELi4ELb0ELb0EN7cutlass6half_tE19Flash_kernel_traitsILi128ELi128ELi64ELi4ES3_EELb0ELb1ELb0ELb1ELb0ELb0ELb0ELb0EEEvNS_16Flash_fwd_paramsE:
        /* <DEDUP_REMOVED lines=73> */
.L_x_372:
[----:B-----5:R-:W-:Y:S01]  /*0490*/  @P0 R2UR UR21, R4 ;  /* 0x00000000041502ca */ /* 0x020fe200000e0000 */
[----:B------:R-:W-:Y:S01]  /*04a0*/  @!UP0 UISETP.NE.AND.EX UP2, UPT, UR5, URZ, UPT, UP2 ;  /* 0x000000ff0500828c */ /* 0x000fe2000bf45320 */
[----:B------:R-:W-:-:S13]  /*04b0*/  @!P1 EXIT ;  /* 0x000000000000994d */ /* 0x000fda0003800000 */
[----:B------:R-:W1:Y:S01]  /*04c0*/  LDCU UR24, c[0x0][0x508] ;  /* 0x0000a100ff1877ac */ /* 0x000e620008000800 */
[----:B------:R-:W2:Y:S01]  /*04d0*/  S2UR UR26, SR_CTAID.Z ;  /* 0x00000000001a79c3 */ /* 0x000ea20000002700 */
[----:B------:R-:W3:Y:S01]  /*04e0*/  S2R R234, SR_TID.X ;  /* 0x0000000000ea7919 */ /* 0x000ee20000002100 */
        /* <DEDUP_REMOVED lines=43> */
.L_x_374:
        /* <DEDUP_REMOVED lines=34> */
[----:B------:R-:W-:Y:S01]  /*09c0*/  LOP3.LUT R13, R12, 0x40, RZ, 0xfc, !PT ;  /* 0x000000400c0d7812 */ /* 0x000fe200078efcff */
[----:B------:R-:W-:Y:S01]  /*09d0*/  UIADD3 UR9, UP1, UP0, UR27, UR6, UR9 ;  /* 0x000000061b097290 */ /* 0x000fe2000f83e009 */
[----:B------:R-:W-:Y:S01]  /*09e0*/  IMAD R9, R0, UR26, R11 ;  /* 0x0000001a00097c24 */ /* 0x000fe2000f8e020b */
        /* <DEDUP_REMOVED lines=19> */
.L_x_376:
[----:B------:R-:W-:Y:S05]  /*0b20*/  BSYNC.RECONVERGENT B0 ;  /* 0x0000000000007941 */ /* 0x000fea0003800200 */
.L_x_375:
        /* <DEDUP_REMOVED lines=21> */
.L_x_378:
[----:B------:R-:W-:Y:S05]  /*0c80*/  BSYNC.RECONVERGENT B0 ;  /* 0x0000000000007941 */ /* 0x000fea0003800200 */
.L_x_377:
        /* <DEDUP_REMOVED lines=21> */
.L_x_380:
[----:B------:R-:W-:Y:S05]  /*0de0*/  BSYNC.RECONVERGENT B0 ;  /* 0x0000000000007941 */ /* 0x000fea0003800200 */
.L_x_379:
        /* <DEDUP_REMOVED lines=20> */
.L_x_382:
[----:B------:R-:W-:Y:S05]  /*0f30*/  BSYNC.RECONVERGENT B0 ;  /* 0x0000000000007941 */ /* 0x000fea0003800200 */
.L_x_381:
        /* <DEDUP_REMOVED lines=20> */
.L_x_384:
[----:B------:R-:W-:Y:S05]  /*1080*/  BSYNC.RECONVERGENT B0 ;  /* 0x0000000000007941 */ /* 0x000fea0003800200 */
.L_x_383:
        /* <DEDUP_REMOVED lines=20> */
.L_x_386:
[----:B------:R-:W-:Y:S05]  /*11d0*/  BSYNC.RECONVERGENT B0 ;  /* 0x0000000000007941 */ /* 0x000fea0003800200 */
.L_x_385:
        /* <DEDUP_REMOVED lines=20> */
.L_x_388:
[----:B------:R-:W-:Y:S05]  /*1320*/  BSYNC.RECONVERGENT B0 ;  /* 0x0000000000007941 */ /* 0x000fea0003800200 */
.L_x_387:
        /* <DEDUP_REMOVED lines=20> */
.L_x_390:
[----:B------:R-:W-:Y:S05]  /*1470*/  BSYNC.RECONVERGENT B0 ;  /* 0x0000000000007941 */ /* 0x000fea0003800200 */
.L_x_389:
        /* <DEDUP_REMOVED lines=10> */
.L_x_392:
[----:B------:R-:W-:Y:S05]  /*1520*/  BSYNC.RECONVERGENT B0 ;  /* 0x0000000000007941 */ /* 0x000fea0003800200 */
.L_x_391:
        /* <DEDUP_REMOVED lines=15> */
.L_x_394:
[----:B------:R-:W-:Y:S05]  /*1620*/  BSYNC.RECONVERGENT B0 ;  /* 0x0000000000007941 */ /* 0x000fea0003800200 */
.L_x_393:
        /* <DEDUP_REMOVED lines=10> */
.L_x_396:
[----:B------:R-:W-:Y:S05]  /*16d0*/  BSYNC.RECONVERGENT B0 ;  /* 0x0000000000007941 */ /* 0x000fea0003800200 */
.L_x_395:
        /* <DEDUP_REMOVED lines=10> */
.L_x_398:
[----:B------:R-:W-:Y:S05]  /*1780*/  BSYNC.RECONVERGENT B0 ;  /* 0x0000000000007941 */ /* 0x000fea0003800200 */
.L_x_397:
        /* <DEDUP_REMOVED lines=10> */
.L_x_400:
[----:B------:R-:W-:Y:S05]  /*1830*/  BSYNC.RECONVERGENT B0 ;  /* 0x0000000000007941 */ /* 0x000fea0003800200 */
.L_x_399:
        /* <DEDUP_REMOVED lines=10> */
.L_x_402:
[----:B------:R-:W-:Y:S05]  /*18e0*/  BSYNC.RECONVERGENT B0 ;  /* 0x0000000000007941 */ /* 0x000fea0003800200 */
.L_x_401:
        /* <DEDUP_REMOVED lines=10> */
.L_x_404:
[----:B------:R-:W-:Y:S05]  /*1990*/  BSYNC.RECONVERGENT B0 ;  /* 0x0000000000007941 */ /* 0x000fea0003800200 */
.L_x_403:
        /* <DEDUP_REMOVED lines=10> */
.L_x_373:
[----:B------:R-:W-:Y:S02]  /*1a40*/  UISETP.NE.AND UP0, UPT, UR19, -0x1, UPT ;  /* 0xffffffff1300788c */ /* 0x000fe4000bf05270 */
[----:B------:R-:W-:-:S09]  /*1a50*/  UISETP.NE.AND UP1, UPT, UR13, -0x1, UPT ;  /* 0xffffffff0d00788c */ /* 0x000fd2000bf25270 */
[----:B------:R-:W1:Y:S01]  /*1a60*/  @!UP0 LDCU.64 UR6, c[0x0][0x398] ;  /* 0x00007300ff0687ac */ /* 0x000e620008000a00 */
[----:B------:R-:W2:Y:S01]  /*1a70*/  @UP0 LDCU.64 UR4, c[0x0][0x3b0] ;  /* 0x00007600ff0407ac */ /* 0x000ea20008000a00 */
[----:B-1----:R-:W-:Y:S02]  /*1a80*/  @!UP0 UIMAD.WIDE.U32 UR10, UR25, UR6, URZ ;  /* 0x00000006190a82a5 */ /* 0x002fe4000f8e00ff */
[----:B--2---:R-:W-:Y:S02]  /*1a90*/  @UP0 UIMAD.WIDE.U32 UR8, UR19, UR4, URZ ;  /* 0x00000004130802a5 */ /* 0x004fe4000f8e00ff */
[----:B------:R-:W-:-:S03]  /*1aa0*/  @!UP0 UIMAD UR29, UR25, UR7, UR11 ;  /* 0x00000007191d82a4 */ /* 0x000fc6000f8e020b */
[----:B------:R-:W-:Y:S01]  /*1ab0*/  @!UP0 UMOV UR30, UR10 ;  /* 0x0000000a001e8c82 */ /* 0x000fe20008000000 */
[----:B------:R-:W-:Y:S01]  /*1ac0*/  @UP0 UIMAD UR29, UR19, UR5, UR9 ;  /* 0x00000005131d02a4 */ /* 0x000fe2000f8e0209 */
[----:B------:R-:W-:Y:S01]  /*1ad0*/  @UP0 UMOV UR30, UR8 ;  /* 0x00000008001e0c82 */ /* 0x000fe20008000000 */
[----:B------:R-:W-:Y:S10]  /*1ae0*/  BRA.U UP1, `(.L_x_405) ;  /* 0x00000001012c7547 */ /* 0x000ff4000b800000 */
        /* <DEDUP_REMOVED lines=11> */
.L_x_405:
[----:B------:R-:W1:Y:S01]  /*1ba0*/  LDCU.64 UR10, c[0x0][0x3b8] ;  /* 0x00007700ff0a77ac */ /* 0x000e620008000a00 */
[----:B------:R-:W-:-:S04]  /*1bb0*/  UIADD3 UR6, UPT, UPT, UR12, UR13, URZ ;  /* 0x0000000d0c067290 */ /* 0x000fc8000fffe0ff */
[----:B-1----:R-:W-:Y:S02]  /*1bc0*/  UIMAD.WIDE.U32 UR32, UR6, UR10, URZ ;  /* 0x0000000a062072a5 */ /* 0x002fe4000f8e00ff */
[----:B------:R-:W-:-:S04]  /*1bd0*/  UIMAD UR6, UR6, UR11, URZ ;  /* 0x0000000b060672a4 */ /* 0x000fc8000f8e02ff */
[----:B------:R-:W-:Y:S02]  /*1be0*/  UIADD3 UR6, UPT, UPT, UR33, UR6, URZ ;  /* 0x0000000621067290 */ /* 0x000fe4000fffe0ff */
.L_x_406:
        /* <DEDUP_REMOVED lines=13> */
[----:B------:R-:W-:-:S05]  /*1cc0*/  IMAD.HI.U32 R0, R0, R3, RZ ;  /* 0x0000000300007227 */ /* 0x000fca00078e00ff */
[----:B------:R-:W-:-:S05]  /*1cd0*/  IADD3 R2, PT, PT, -R0, RZ, RZ ;  /* 0x000000ff00027210 */ /* 0x000fca0007ffe1ff */
[----:B------:R-:W-:-:S05]  /*1ce0*/  IMAD R2, R4, R2, R3 ;  /* 0x0000000204027224 */ /* 0x000fca00078e0203 */
[----:B------:R-:W-:-:S13]  /*1cf0*/  ISETP.GT.U32.AND P1, PT, R4, R2, PT ;  /* 0x000000020400720c */ /* 0x000fda0003f24070 */
[----:B------:R-:W-:Y:S01]  /*1d00*/  @!P1 IMAD.IADD R2, R2, 0x1, -R4 ;  /* 0x0000000102029824 */ /* 0x000fe200078e0a04 */
[----:B------:R-:W-:Y:S02]  /*1d10*/  @!P1 IADD3 R0, PT, PT, R0, 0x1, RZ ;  /* 0x0000000100009810 */ /* 0x000fe40007ffe0ff */
[C---:B------:R-:W-:Y:S02]  /*1d20*/  ISETP.NE.AND P1, PT, R5.reuse, RZ, PT ;  /* 0x000000ff0500720c */ /* 0x040fe40003f25270 */
[----:B------:R-:W-:Y:S02]  /*1d30*/  ISETP.GE.U32.AND P2, PT, R2, R4, PT ;  /* 0x000000040200720c */ /* 0x000fe40003f46070 */
[----:B------:R-:W-:-:S04]  /*1d40*/  LOP3.LUT R2, R5, UR26, RZ, 0x3c, !PT ;  /* 0x0000001a05027c12 */ /* 0x000fc8000f8e3cff */
[----:B------:R-:W-:-:S07]  /*1d50*/  ISETP.GE.AND P0, PT, R2, RZ, PT ;  /* 0x000000ff0200720c */ /* 0x000fce0003f06270 */
[----:B------:R-:W-:-:S06]  /*1d60*/  @P2 VIADD R0, R0, 0x1 ;  /* 0x0000000100002836 */ /* 0x000fcc0000000000 */
        /* <DEDUP_REMOVED lines=11> */
[----:B------:R-:W-:Y:S01]  /*1e20*/  UIMAD UR14, UR25, UR5, UR17 ;  /* 0x00000005190e72a4 */ /* 0x000fe2000f8e0211 */
[----:B------:R-:W-:Y:S11]  /*1e30*/  BRA `(.L_x_408) ;  /* 0x0000000000147947 */ /* 0x000ff60003800000 */
.L_x_407:
[----:B------:R-:W1:Y:S01]  /*1e40*/  LDCU.64 UR8, c[0x0][0x3c0] ;  /* 0x00007800ff0877ac */ /* 0x000e620008000a00 */
[----:B------:R-:W-:-:S04]  /*1e50*/  UIADD3 UR12, UPT, UPT, UR12, UR13, URZ ;  /* 0x0000000d0c0c7290 */ /* 0x000fc8000fffe0ff */
[----:B-1----:R-:W-:Y:S02]  /*1e60*/  UIMAD.WIDE.U32 UR16, UR12, UR8, URZ ;  /* 0x000000080c1072a5 */ /* 0x002fe4000f8e00ff */
[----:B------:R-:W-:-:S04]  /*1e70*/  UIMAD UR12, UR12, UR9, URZ ;  /* 0x000000090c0c72a4 */ /* 0x000fc8000f8e02ff */
[----:B------:R-:W-:-:S12]  /*1e80*/  UIADD3 UR14, UPT, UPT, UR17, UR12, URZ ;  /* 0x0000000c110e7290 */ /* 0x000fd8000fffe0ff */
.L_x_408:
[----:B------:R-:W-:Y:S01]  /*1e90*/  IMAD.SHL.U32 R5, R234, 0x8, RZ ;  /* 0x00000008ea057824 */ /* 0x000fe200078e00ff */
[--C-:B------:R-:W-:Y:S01]  /*1ea0*/  SHF.R.U32.HI R12, RZ, 0x3, R234.reuse ;  /* 0x00000003ff0c7819 */ /* 0x100fe200000116ea */
[----:B------:R-:W-:Y:S01]  /*1eb0*/  UIADD3 UR18, UPT, UPT, -UR27, UR28, URZ ;  /* 0x0000001c1b127290 */ /* 0x000fe2000fffe1ff */
[----:B------:R-:W-:Y:S01]  /*1ec0*/  BSSY.RECONVERGENT B0, `(.L_x_409) ;  /* 0x0000054000007945 */ /* 0x000fe20003800200 */
[----:B------:R-:W1:Y:S01]  /*1ed0*/  LDCU.64 UR12, c[0x0][0x3c8] ;  /* 0x00007900ff0c77ac */ /* 0x000e620008000a00 */
[C---:B------:R-:W-:Y:S01]  /*1ee0*/  LOP3.LUT R230, R5.reuse, 0x38, RZ, 0xc0, !PT ;  /* 0x0000003805e67812 */ /* 0x040fe200078ec0ff */
[C---:B------:R-:W-:Y:S01]  /*1ef0*/  VIADD R4, R12.reuse, 0x40 ;  /* 0x000000400c047836 */ /* 0x040fe20000000000 */
[C---:B------:R-:W-:Y:S01]  /*1f00*/  LOP3.LUT R6, R5.reuse, 0x1e00, RZ, 0xc0, !PT ;  /* 0x00001e0005067812 */ /* 0x040fe200078ec0ff */
[----:B------:R-:W-:Y:S01]  /*1f10*/  VIADD R7, R12, 0x60 ;  /* 0x000000600c077836 */ /* 0x000fe20000000000 */
[----:B------:R-:W-:Y:S01]  /*1f20*/  IADD3 R2, P0, PT, R230, UR32, RZ ;  /* 0x00000020e6027c10 */ /* 0x000fe2000ff1e0ff */
[----:B------:R2:W-:Y:S01]  /*1f30*/  STL [R1+0x14], R5 ;  /* 0x0000140501007387 */ /* 0x0005e20000100800 */
[----:B------:R-:W-:Y:S01]  /*1f40*/  ISETP.GE.AND P3, PT, R4, UR18, PT ;  /* 0x0000001204007c0c */ /* 0x000fe2000bf66270 */
[----:B------:R-:W3:Y:S01]  /*1f50*/  S2UR UR32, SR_CgaCtaId ;  /* 0x00000000002079c3 */ /* 0x000ee20000008800 */
[----:B------:R-:W-:Y:S01]  /*1f60*/  LOP3.LUT R4, R5, 0x1f8, RZ, 0xc0, !PT ;  /* 0x000001f805047812 */ /* 0x000fe200078ec0ff */
[----:B------:R-:W-:Y:S01]  /*1f70*/  IMAD.X R3, RZ, RZ, UR6, P0 ;  /* 0x00000006ff037e24 */ /* 0x000fe200080e06ff */
[----:B------:R-:W4:Y:S01]  /*1f80*/  LDCU.128 UR4, c[0x0][0x3d0] ;  /* 0x00007a00ff0477ac */ /* 0x000f220008000c00 */
[----:B------:R-:W-:Y:S01]  /*1f90*/  ISETP.GE.AND P1, PT, R7, UR18, PT ;  /* 0x0000001207007c0c */ /* 0x000fe2000bf26270 */
[----:B------:R-:W-:Y:S01]  /*1fa0*/  VIADD R15, R12, 0x10 ;  /* 0x000000100c0f7836 */ /* 0x000fe20000000000 */
[----:B------:R-:W-:Y:S01]  /*1fb0*/  LOP3.LUT R4, R4, 0x38, R234, 0x78, !PT ;  /* 0x0000003804047812 */ /* 0x000fe200078e78ea */
[C---:B------:R-:W-:Y:S01]  /*1fc0*/  IMAD.WIDE.U32 R2, R12.reuse, UR10, R2 ;  /* 0x0000000a0c027c25 */ /* 0x040fe2000f8e0002 */
[----:B------:R-:W-:-:S02]  /*1fd0*/  IADD3 R8, PT, PT, R12, 0x50, RZ ;  /* 0x000000500c087810 */ /* 0x000fc40007ffe0ff */
[----:B------:R-:W-:Y:S01]  /*1fe0*/  LOP3.LUT R238, R4, R6, RZ, 0xfc, !PT ;  /* 0x0000000604ee7212 */ /* 0x000fe200078efcff */
[----:B------:R-:W-:Y:S01]  /*1ff0*/  IMAD.MOV.U32 R4, RZ, RZ, R2 ;  /* 0x000000ffff047224 */ /* 0x000fe200078e0002 */
[----:B------:R-:W-:Y:S01]  /*2000*/  IADD3 R6, P0, PT, R230, UR16, RZ ;  /* 0x00000010e6067c10 */ /* 0x000fe2000ff1e0ff */
[----:B------:R-:W5:Y:S01]  /*2010*/  LDCU.64 UR16, c[0x0][0x388] ;  /* 0x00007100ff1077ac */ /* 0x000f620008000a00 */
[----:B------:R-:W-:Y:S01]  /*2020*/  SHF.R.S32.HI R2, RZ, 0x1f, R0 ;  /* 0x0000001fff027819 */ /* 0x000fe20000011400 */
[----:B-1----:R-:W-:Y:S01]  /*2030*/  IMAD.U32 R10, RZ, RZ, UR12 ;  /* 0x0000000cff0a7e24 */ /* 0x002fe2000f8e00ff */
[----:B------:R-:W-:Y:S01]  /*2040*/  ISETP.GE.AND P2, PT, R8, UR18, PT ;  /* 0x0000001208007c0c */ /* 0x000fe2000bf46270 */
[----:B------:R-:W-:Y:S01]  /*2050*/  IMAD.X R7, RZ, RZ, UR14, P0 ;  /* 0x0000000eff077e24 */ /* 0x000fe200080e06ff */
[----:B------:R-:W1:Y:S01]  /*2060*/  LDCU.64 UR14, c[0x0][0x390] ;  /* 0x00007200ff0e77ac */ /* 0x000e620008000a00 */
[----:B------:R-:W-:Y:S01]  /*2070*/  IADD3 R8, P0, PT, R230, UR30, RZ ;  /* 0x0000001ee6087c10 */ /* 0x000fe2000ff1e0ff */
[----:B------:R-:W-:Y:S01]  /*2080*/  VIADD R14, R12, 0x20 ;  /* 0x000000200c0e7836 */ /* 0x000fe20000000000 */
[----:B------:R-:W-:Y:S01]  /*2090*/  LOP3.LUT R155, R230, 0x40, RZ, 0xfc, !PT ;  /* 0x00000040e69b7812 */ /* 0x000fe200078efcff */
[----:B------:R-:W-:Y:S01]  /*20a0*/  IMAD.WIDE.U32 R6, R12, UR8, R6 ;  /* 0x000000080c067c25 */ /* 0x000fe2000f8e0006 */
[----:B------:R-:W-:-:S02]  /*20b0*/  IADD3.X R9, PT, PT, RZ, UR29, RZ, P0, !PT ;  /* 0x0000001dff097c10 */ /* 0x000fc400087fe4ff */
[C---:B------:R-:W-:Y:S01]  /*20c0*/  ISETP.GE.AND P5, PT, R12.reuse, UR18, PT ;  /* 0x000000120c007c0c */ /* 0x040fe2000bfa6270 */
[----:B--2---:R-:W-:Y:S01]  /*20d0*/  IMAD R5, R12, UR11, R3 ;  /* 0x0000000b0c057c24 */ /* 0x004fe2000f8e0203 */
[----:B------:R-:W-:Y:S01]  /*20e0*/  ISETP.GE.AND P4, PT, R15, UR18, PT ;  /* 0x000000120f007c0c */ /* 0x000fe2000bf86270 */
[----:B----4-:R-:W-:Y:S02]  /*20f0*/  IMAD R3, R2, UR4, RZ ;  /* 0x0000000402037c24 */ /* 0x010fe4000f8e02ff */
[----:B------:R-:W-:-:S04]  /*2100*/  IMAD.WIDE.U32 R4, R0, UR4, R4 ;  /* 0x0000000400047c25 */ /* 0x000fc8000f8e0004 */
[----:B------:R-:W-:Y:S01]  /*2110*/  IMAD R11, R0, UR5, R3 ;  /* 0x00000005000b7c24 */ /* 0x000fe2000f8e0203 */
[----:B-----5:R-:W-:Y:S01]  /*2120*/  LEA R240, P0, R4, UR16, 0x1 ;  /* 0x0000001004f07c11 */ /* 0x020fe2000f8008ff */
[----:B------:R-:W-:Y:S02]  /*2130*/  IMAD R3, R12, UR9, R7 ;  /* 0x000000090c037c24 */ /* 0x000fe4000f8e0207 */
[----:B------:R-:W-:Y:S02]  /*2140*/  IMAD R7, R2, UR6, RZ ;  /* 0x0000000602077c24 */ /* 0x000fe4000f8e02ff */
[----:B------:R-:W-:Y:S01]  /*2150*/  IMAD.MOV.U32 R2, RZ, RZ, R6 ;  /* 0x000000ffff027224 */ /* 0x000fe200078e0006 */
[----:B------:R-:W-:Y:S01]  /*2160*/  IADD3 R6, PT, PT, R5, R11, RZ ;  /* 0x0000000b05067210 */ /* 0x000fe20007ffe0ff */
[C---:B------:R-:W-:Y:S02]  /*2170*/  IMAD R5, R0.reuse, UR7, R7 ;  /* 0x0000000700057c24 */ /* 0x040fe4000f8e0207 */
[----:B------:R-:W-:Y:S01]  /*2180*/  IMAD.WIDE.U32 R2, R0, UR6, R2 ;  /* 0x0000000600027c25 */ /* 0x000fe2000f8e0002 */
[----:B------:R-:W-:Y:S01]  /*2190*/  LEA.HI.X R239, R4, UR17, R6, 0x1, P0 ;  /* 0x0000001104ef7c11 */ /* 0x000fe200080f0c06 */
[----:B------:R-:W-:Y:S01]  /*21a0*/  UMOV UR6, 0x400 ;  /* 0x0000040000067882 */ /* 0x000fe20000000000 */
[----:B------:R-:W-:Y:S01]  /*21b0*/  UIMAD.WIDE.U32 UR16, UR31, 0x80, URZ ;  /* 0x000000801f1078a5 */ /* 0x000fe2000f8e00ff */
[----:B------:R-:W-:Y:S01]  /*21c0*/  IMAD.IADD R0, R3, 0x1, R5 ;  /* 0x0000000103007824 */ /* 0x000fe200078e0205 */
[----:B-1----:R-:W-:Y:S01]  /*21d0*/  LEA R17, P0, R2, UR14, 0x1 ;  /* 0x0000000e02117c11 */ /* 0x002fe2000f8008ff */
[----:B---3--:R-:W-:Y:S01]  /*21e0*/  ULEA UR6, UR32, UR6, 0x18 ;  /* 0x0000000620067291 */ /* 0x008fe2000f8ec0ff */
[----:B------:R-:W-:-:S02]  /*21f0*/  IMAD.WIDE.U32 R8, R10, UR26, R8 ;  /* 0x0000001a0a087c25 */ /* 0x000fc4000f8e0008 */
[----:B------:R-:W-:Y:S01]  /*2200*/  LEA.HI.X R16, R2, UR15, R0, 0x1, P0 ;  /* 0x0000000f02107c11 */ /* 0x000fe200080f0c00 */
[----:B------:R1:W-:Y:S01]  /*2210*/  STL [R1+0x8], R17 ;  /* 0x0000081101007387 */ /* 0x0003e20000100800 */
[----:B------:R-:W-:Y:S02]  /*2220*/  MOV R0, UR13 ;  /* 0x0000000d00007c02 */ /* 0x000fe40008000f00 */
[----:B------:R-:W-:Y:S01]  /*2230*/  LOP3.LUT R10, R12, UR16, RZ, 0xfc, !PT ;  /* 0x000000100c0a7c12 */ /* 0x000fe2000f8efcff */
[----:B------:R1:W-:Y:S01]  /*2240*/  STL [R1+0x4], R16 ;  /* 0x0000041001007387 */ /* 0x0003e20000100800 */
[----:B------:R-:W-:Y:S01]  /*2250*/  LEA R238, R238, UR6, 0x1 ;  /* 0x00000006eeee7c11 */ /* 0x000fe2000f8e08ff */
[----:B------:R-:W-:Y:S02]  /*2260*/  IMAD R7, R0, UR26, R9 ;  /* 0x0000001a00077c24 */ /* 0x000fe4000f8e0209 */
[----:B------:R1:W-:Y:S01]  /*2270*/  STL [R1+0x18], R155 ;  /* 0x0000189b01007387 */ /* 0x0003e20000100800 */
        /* <DEDUP_REMOVED lines=24> */
.L_x_410:
[----:B------:R-:W-:Y:S05]  /*2400*/  BSYNC.RECONVERGENT B0 ;  /* 0x0000000000007941 */ /* 0x000fea0003800200 */
.L_x_409:
[----:B------:R-:W-:Y:S01]  /*2410*/  USHF.L.U64.HI UR7, UR10, 0x6, UR11 ;  /* 0x000000060a077899 */ /* 0x000fe2000801020b */
        /* <DEDUP_REMOVED lines=29> */
.L_x_412:
[----:B------:R-:W-:Y:S05]  /*25f0*/  BSYNC.RECONVERGENT B0 ;  /* 0x0000000000007941 */ /* 0x000fea0003800200 */
.L_x_411:
[----:B------:R-:W-:Y:S01]  /*2600*/  UIADD3 UR14, UPT, UPT, UR20, -0x1, URZ ;  /* 0xffffffff140e7890 */ /* 0x000fe2000fffe0ff */
        /* <DEDUP_REMOVED lines=29> */
.L_x_414:
[----:B------:R-:W-:Y:S05]  /*27e0*/  BSYNC.RECONVERGENT B0 ;  /* 0x0000000000007941 */ /* 0x000fea0003800200 */
.L_x_413:
        /* <DEDUP_REMOVED lines=29> */
.L_x_416:
[----:B------:R-:W-:Y:S05]  /*29c0*/  BSYNC.RECONVERGENT B0 ;  /* 0x0000000000007941 */ /* 0x000fea0003800200 */
.L_x_415:
        /* <DEDUP_REMOVED lines=29> */
.L_x_418:
[----:B------:R-:W-:Y:S05]  /*2ba0*/  BSYNC.RECONVERGENT B0 ;  /* 0x0000000000007941 */ /* 0x000fea0003800200 */
.L_x_417:
        /* <DEDUP_REMOVED lines=29> */
.L_x_420:
[----:B------:R-:W-:Y:S05]  /*2d80*/  BSYNC.RECONVERGENT B0 ;  /* 0x0000000000007941 */ /* 0x000fea0003800200 */
.L_x_419:
        /* <DEDUP_REMOVED lines=29> */
.L_x_422:
[----:B------:R-:W-:Y:S05]  /*2f60*/  BSYNC.RECONVERGENT B0 ;  /* 0x0000000000007941 */ /* 0x000fea0003800200 */
.L_x_421:
        /* <DEDUP_REMOVED lines=29> */
.L_x_424:
[----:B------:R-:W-:Y:S05]  /*3140*/  BSYNC.RECONVERGENT B0 ;  /* 0x0000000000007941 */ /* 0x000fea0003800200 */
.L_x_423:
        /* <DEDUP_REMOVED lines=22> */
.L_x_426:
[----:B------:R-:W-:Y:S05]  /*32b0*/  BSYNC.RECONVERGENT B0 ;  /* 0x0000000000007941 */ /* 0x000fea0003800200 */
.L_x_425:
        /* <DEDUP_REMOVED lines=21> */
.L_x_428:
[----:B------:R-:W-:Y:S05]  /*3410*/  BSYNC.RECONVERGENT B0 ;  /* 0x0000000000007941 */ /* 0x000fea0003800200 */
.L_x_427:
        /* <DEDUP_REMOVED lines=23> */
.L_x_430:
[----:B------:R-:W-:Y:S05]  /*3590*/  BSYNC.RECONVERGENT B0 ;  /* 0x0000000000007941 */ /* 0x000fea0003800200 */
.L_x_429:
        /* <DEDUP_REMOVED lines=25> */
.L_x_432:
[----:B------:R-:W-:Y:S05]  /*3730*/  BSYNC.RECONVERGENT B0 ;  /* 0x0000000000007941 */ /* 0x000fea0003800200 */
.L_x_431:
[----:B------:R-:W5:Y:S01]  /*3740*/  LDCU.64 UR12, c[0x0][0x538] ;  /* 0x0000a700ff0c77ac */ /* 0x000f620008000a00 */
[----:B------:R-:W0:Y:S01]  /*3750*/  LDGDEPBAR ;  /* 0x00000000000079af */ /* 0x000e220000000000 */
[----:B-----5:R-:W-:-:S04]  /*3760*/  UISETP.NE.U32.AND UP1, UPT, UR12, URZ, UPT ;  /* 0x000000ff0c00728c */ /* 0x020fc8000bf25070 */
[----:B------:R-:W-:Y:S01]  /*3770*/  UISETP.NE.AND.EX UP1, UPT, UR13, URZ, UPT, UP1 ;  /* 0x000000ff0d00728c */ /* 0x000fe2000bf25310 */
[----:B------:R-:W-:Y:S01]  /*3780*/  IMAD.SHL.U32 R154, R234, 0x40, RZ ;  /* 0x00000040ea9a7824 */ /* 0x000fe200078e00ff */
[----:B------:R-:W-:Y:S01]  /*3790*/  SHF.R.U32.HI R232, RZ, 0x1, R234 ;  /* 0x00000001ffe87819 */ /* 0x000fe200000116ea */
[----:B------:R-:W-:-:S04]  /*37a0*/  DEPBAR.LE SB0, 0x0 ;  /* 0x000080000000791a */ /* 0x000fc80000000000 */
[----:B------:R-:W-:-:S04]  /*37b0*/  PLOP3.LUT P0, PT, PT, PT, UP1, 0x80, 0x8 ;  /* 0x000000000008781c */ /* 0x000fc80003f0f018 */
[----:B------:R-:W5:Y:S01]  /*37c0*/  @UP1 LDCU.64 UR4, c[0x0][0x540] ;  /* 0x0000a800ff0417ac */ /* 0x000f620008000a00 */
[----:B------:R-:W-:Y:S01]  /*37d0*/  @UP1 UMOV UR16, UR26 ;  /* 0x0000001a00101c82 */ /* 0x000fe20008000000 */
[----:B------:R-:W-:Y:S02]  /*37e0*/  @UP1 UMOV UR17, URZ ;  /* 0x000000ff00111c82 */ /* 0x000fe40008000000 */
[----:B-----5:R-:W-:Y:S01]  /*37f0*/  @UP1 UIMAD.WIDE.U32 UR16, UR25, UR4, UR16 ;  /* 0x00000004191012a5 */ /* 0x020fe2000f8e0010 */
[----:B------:R-:W5:Y:S03]  /*3800*/  @UP1 LDCU UR4, c[0x0][0x458] ;  /* 0x00008b00ff0417ac */ /* 0x000f660008000800 */
[----:B------:R-:W-:Y:S02]  /*3810*/  @UP1 UIMAD UR5, UR25, UR5, UR17 ;  /* 0x00000005190512a4 */ /* 0x000fe4000f8e0211 */
[----:B------:R-:W-:-:S04]  /*3820*/  @UP1 ULEA UR12, UP0, UR16, UR12, 0x2 ;  /* 0x0000000c100c1291 */ /* 0x000fc8000f8010ff */
[----:B------:R-:W-:Y:S02]  /*3830*/  @UP1 ULEA.HI.X UR13, UR16, UR13, UR5, 0x2, UP0 ;  /* 0x0000000d100d1291 */ /* 0x000fe400080f1405 */
[----:B--234-:R-:W-:-:S04]  /*3840*/  IMAD.U32 R2, RZ, RZ, UR12 ;  /* 0x0000000cff027e24 */ /* 0x01cfc8000f8e00ff */
[----:B------:R-:W-:-:S05]  /*3850*/  IMAD.U32 R3, RZ, RZ, UR13 ;  /* 0x0000000dff037e24 */ /* 0x000fca000f8e00ff */
[----:B------:R2:W3:Y:S01]  /*3860*/  @P0 LDG.E R2, desc[UR22][R2.64] ;  /* 0x0000001602020981 */ /* 0x0004e2000c1e1900 */
[----:B-----5:R-:W3:Y:S01]  /*3870*/  @P0 MUFU.RCP R0, UR4 ;  /* 0x0000000400000d08 */ /* 0x020ee20008001000 */
[----:B------:R-:W-:Y:S01]  /*3880*/  LOP3.LUT R6, R230, 0x1c0, R154, 0xf8, !PT ;  /* 0x000001c0e6067812 */ /* 0x000fe200078ef89a */
[----:B------:R-:W-:Y:S01]  /*3890*/  USHF.L.U64.HI UR5, UR8, 0x6, UR9 ;  /* 0x0000000608057899 */ /* 0x000fe20008010209 */
[----:B------:R-:W-:Y:S01]  /*38a0*/  SHF.R.U32.HI R4, RZ, 0x2, R234 ;  /* 0x00000002ff047819 */ /* 0x000fe200000116ea */
[----:B------:R-:W-:Y:S01]  /*38b0*/  USHF.L.U32 UR16, UR8, 0x6, URZ ;  /* 0x0000000608107899 */ /* 0x000fe200080006ff */
[----:B------:R-:W-:Y:S01]  /*38c0*/  BSSY.RECONVERGENT B0, `(.L_x_433) ;  /* 0x0000029000007945 */ /* 0x000fe20003800200 */
[----:B------:R4:W-:Y:S01]  /*38d0*/  STL [R1+0x40], R6 ;  /* 0x0000400601007387 */ /* 0x0009e20000100800 */
[----:B------:R-:W-:Y:S02]  /*38e0*/  UIMAD UR5, UR5, UR14, URZ ;  /* 0x0000000e050572a4 */ /* 0x000fe4000f8e02ff */
[----:B------:R-:W-:-:S04]  /*38f0*/  UIMAD.WIDE.U32 UR16, UR16, UR14, URZ ;  /* 0x0000000e101072a5 */ /* 0x000fc8000f8e00ff */
[----:B------:R-:W-:-:S03]  /*3900*/  UIADD3 UR13, UPT, UPT, UR17, UR5, URZ ;  /* 0x00000005110d7290 */ /* 0x000fc6000fffe0ff */
[----:B------:R-:W-:Y:S01]  /*3910*/  UMOV UR5, URZ ;  /* 0x000000ff00057c82 */ /* 0x000fe20008000000 */
[----:B--2---:R-:W-:Y:S01]  /*3920*/  IMAD.U32 R3, RZ, RZ, UR27 ;  /* 0x0000001bff037e24 */ /* 0x004fe2000f8e00ff */
[----:B------:R-:W-:Y:S01]  /*3930*/  BAR.SYNC.DEFER_BLOCKING 0x0 ;  /* 0x0000000000007b1d */ /* 0x000fe20000010000 */
[----:B---3--:R-:W-:Y:S01]  /*3940*/  @P0 FMUL.FTZ R2, R2, R0 ;  /* 0x0000000002020220 */ /* 0x008fe20000410000 */
[----:B------:R-:W-:-:S04]  /*3950*/  LOP3.LUT R0, R232, 0x1f0, RZ, 0xc0, !PT ;  /* 0x000001f0e8007812 */ /* 0x000fc800078ec0ff */
[----:B------:R-:W-:Y:S02]  /*3960*/  @P0 R2UR UR4, R2 ;  /* 0x00000000020402ca */ /* 0x000fe400000e0000 */
[----:B------:R-:W-:Y:S02]  /*3970*/  IADD3 R0, PT, PT, R0, 0x1, R3 ;  /* 0x0000000100007810 */ /* 0x000fe40007ffe003 */
[----:B------:R-:W-:-:S04]  /*3980*/  LOP3.LUT R3, R4, 0x7, RZ, 0xc0, !PT ;  /* 0x0000000704037812 */ /* 0x000fc800078ec0ff */
[----:B------:R-:W-:Y:S01]  /*3990*/  IADD3 R2, PT, PT, R0, -UR28, R3 ;  /* 0x8000001c00027c10 */ /* 0x000fe2000fffe003 */
[----:B------:R-:W-:Y:S02]  /*39a0*/  IMAD.U32 R0, RZ, RZ, UR21 ;  /* 0x00000015ff007e24 */ /* 0x000fe4000f8e00ff */
[----:B------:R-:W-:Y:S02]  /*39b0*/  IMAD.SHL.U32 R3, R234, 0x2, RZ ;  /* 0x00000002ea037824 */ /* 0x000fe400078e00ff */
[----:B------:R-:W-:Y:S01]  /*39c0*/  @UP1 UMOV UR5, UR4 ;  /* 0x0000000400051c82 */ /* 0x000fe20008000000 */
[----:B------:R-:W-:Y:S02]  /*39d0*/  IADD3 R145, PT, PT, R2, UR24, R0 ;  /* 0x0000001802917c10 */ /* 0x000fe4000fffe000 */
[----:B------:R-:W-:Y:S01]  /*39e0*/  LOP3.LUT R147, R3, 0x6, RZ, 0xc0, !PT ;  /* 0x0000000603937812 */ /* 0x000fe200078ec0ff */
[----:B----4-:R-:W-:Y:S06]  /*39f0*/  @P6 BRA `(.L_x_434) ;  /* 0x00000000004c6947 */ /* 0x010fec0003800000 */
[----:B------:R-:W2:Y:S01]  /*3a00*/  LDCU UR4, c[0x0][0x440] ;  /* 0x00008800ff0477ac */ /* 0x000ea20008000800 */
[----:B------:R-:W-:Y:S02]  /*3a10*/  IMAD.U32 R4, RZ, RZ, UR16 ;  /* 0x00000010ff047e24 */ /* 0x000fe4000f8e00ff */
[----:B------:R-:W-:Y:S02]  /*3a20*/  IMAD.U32 R0, RZ, RZ, UR13 ;  /* 0x0000000dff007e24 */ /* 0x000fe4000f8e00ff */
[----:B------:R-:W-:Y:S01]  /*3a30*/  IMAD.U32 R5, RZ, RZ, UR17 ;  /* 0x00000011ff057e24 */ /* 0x000fe2000f8e00ff */
[----:B------:R-:W-:-:S04]  /*3a40*/  LEA R2, P2, R4, R17, 0x1 ;  /* 0x0000001104027211 */ /* 0x000fc800078408ff */
[----:B------:R-:W-:Y:S02]  /*3a50*/  LEA.HI.X R3, R4, R16, R0, 0x1, P2 ;  /* 0x0000001004037211 */ /* 0x000fe400010f0c00 */
[----:B--2---:R-:W-:Y:S02]  /*3a60*/  ISETP.GE.AND P1, PT, R230, UR4, PT ;  /* 0x00000004e6007c0c */ /* 0x004fe4000bf26270 */
        /* <DEDUP_REMOVED lines=12> */
.L_x_434:
[----:B------:R3:W-:Y:S04]  /*3b30*/  STS.128 [R238+0xc000], RZ ;  /* 0x00c000ffee007388 */ /* 0x0007e80000000c00 */
[----:B------:R3:W-:Y:S02]  /*3b40*/  STS.128 [R238+0xe000], RZ ;  /* 0x00e000ffee007388 */ /* 0x0007e40000000c00 */
.L_x_435:
[----:B------:R-:W-:Y:S05]  /*3b50*/  BSYNC.RECONVERGENT B0 ;  /* 0x0000000000007941 */ /* 0x000fea0003800200 */
.L_x_433:
[----:B------:R-:W-:Y:S01]  /*3b60*/  ISETP.GE.AND P0, PT, R15, UR15, PT ;  /* 0x0000000f0f007c0c */ /* 0x000fe2000bf06270 */
[C---:B------:R-:W-:Y:S01]  /*3b70*/  IMAD.SHL.U32 R233, R234.reuse, 0x20, RZ ;  /* 0x00000020eae97824 */ /* 0x040fe200078e00ff */
[----:B--2---:R-:W-:Y:S01]  /*3b80*/  LOP3.LUT R2, R234, 0x8, RZ, 0xc0, !PT ;  /* 0x00000008ea027812 */ /* 0x004fe200078ec0ff */
        /* <DEDUP_REMOVED lines=13> */
[----:B------:R-:W4:Y:S01]  /*3c60*/  LDCU UR4, c[0x0][0x440] ;  /* 0x00008800ff0477ac */ /* 0x000f220008000800 */
[----:B------:R-:W-:-:S04]  /*3c70*/  ULEA UR24, UP0, UR8, UR16, 0x4 ;  /* 0x0000001008187291 */ /* 0x000fc8000f8020ff */
[----:B------:R-:W-:Y:S02]  /*3c80*/  ULEA.HI.X UR12, UR8, UR13, UR9, 0x4, UP0 ;  /* 0x0000000d080c7291 */ /* 0x000fe400080f2409 */
[----:B------:R-:W-:-:S04]  /*3c90*/  IMAD.U32 R3, RZ, RZ, UR24 ;  /* 0x00000018ff037e24 */ /* 0x000fc8000f8e00ff */
[----:B------:R-:W-:Y:S01]  /*3ca0*/  IMAD.U32 R4, RZ, RZ, UR12 ;  /* 0x0000000cff047e24 */ /* 0x000fe2000f8e00ff */
[----:B------:R-:W-:Y:S02]  /*3cb0*/  LEA R2, P2, R3, R17, 0x1 ;  /* 0x0000001103027211 */ /* 0x000fe400078408ff */
[----:B----4-:R-:W-:Y:S02]  /*3cc0*/  ISETP.GE.AND P1, PT, R230, UR4, PT ;  /* 0x00000004e6007c0c */ /* 0x010fe4000bf26270 */
        /* <DEDUP_REMOVED lines=12> */
.L_x_437:
[----:B------:R-:W-:Y:S05]  /*3d90*/  BSYNC.RECONVERGENT B0 ;  /* 0x0000000000007941 */ /* 0x000fea0003800200 */
.L_x_436:
        /* <DEDUP_REMOVED lines=12> */
[----:B----4-:R-:W-:Y:S01]  /*3e60*/  IMAD.U32 R3, RZ, RZ, UR12 ;  /* 0x0000000cff037e24 */ /* 0x010fe2000f8e00ff */
        /* <DEDUP_REMOVED lines=13> */
.L_x_439:
[----:B------:R-:W-:Y:S05]  /*3f40*/  BSYNC.RECONVERGENT B0 ;  /* 0x0000000000007941 */ /* 0x000fea0003800200 */
.L_x_438:
        /* <DEDUP_REMOVED lines=15> */
[----:B----4-:R-:W-:-:S04]  /*4040*/  LEA R2, P2, R4, R17, 0x1 ;  /* 0x0000001104027211 */ /* 0x010fc800078408ff */
        /* <DEDUP_REMOVED lines=11> */
.L_x_441:
[----:B------:R-:W-:Y:S05]  /*4100*/  BSYNC.RECONVERGENT B0 ;  /* 0x0000000000007941 */ /* 0x000fea0003800200 */
.L_x_440:
[----:B------:R-:W-:Y:S01]  /*4110*/  LDSM.16.M88.4 R8, [R20] ;  /* 0x000000001408783b */ /* 0x000fe20000000200 */
[----:B------:R-:W-:Y:S01]  /*4120*/  IMAD.MOV.U32 R152, RZ, RZ, 0x20 ;  /* 0x00000020ff987424 */ /* 0x000fe200078e00ff */
[----:B------:R-:W-:Y:S01]  /*4130*/  LOP3.LUT P0, RZ, R234, 0x2, RZ, 0xc0, !PT ;  /* 0x00000002eaff7812 */ /* 0x000fe2000780c0ff */
[----:B----4-:R-:W-:Y:S01]  /*4140*/  VIADD R2, R168, UR6 ;  /* 0x00000006a8027c36 */ /* 0x010fe20008000000 */
[----:B------:R-:W4:Y:S01]  /*4150*/  LDSM.16.M88.4 R12, [R168+UR6+0x8000] ;  /* 0x00800006a80c783b */ /* 0x000f220008000200 */
[----:B------:R-:W-:Y:S01]  /*4160*/  IMAD.MOV.U32 R3, RZ, RZ, 0x40 ;  /* 0x00000040ff037424 */ /* 0x000fe200078e00ff */
[----:B------:R-:W-:Y:S01]  /*4170*/  SEL R152, R152, 0xffffffe0, !P0 ;  /* 0xffffffe098987807 */ /* 0x000fe20004000000 */
[----:B------:R-:W-:Y:S01]  /*4180*/  UISETP.NE.AND UP1, UPT, UR20, 0x1, UPT ;  /* 0x000000011400788c */ /* 0x000fe2000bf25270 */
[----:B------:R-:W5:Y:S01]  /*4190*/  LDSM.16.M88.4 R4, [R20+0x2000] ;  /* 0x002000001404783b */ /* 0x000f620000000200 */
[----:B------:R-:W-:Y:S02]  /*41a0*/  LOP3.LUT P0, RZ, R234, 0x4, RZ, 0xc0, !PT ;  /* 0x00000004eaff7812 */ /* 0x000fe4000780c0ff */
[--C-:B------:R-:W-:Y:S01]  /*41b0*/  IMAD.IADD R0, R2, 0x1, R152.reuse ;  /* 0x0000000102007824 */ /* 0x100fe200078e0298 */
[----:B------:R-:W2:Y:S01]  /*41c0*/  LDSM.16.M88.4 R40, [R168+UR6+0x8800] ;  /* 0x00880006a828783b */ /* 0x000ea20008000200 */
[----:B------:R-:W-:Y:S01]  /*41d0*/  IMAD.IADD R144, R20, 0x1, R152 ;  /* 0x0000000114907824 */ /* 0x000fe200078e0298 */
[----:B------:R-:W-:-:S02]  /*41e0*/  SEL R21, R3, 0xffffffc0, !P0 ;  /* 0xffffffc003157807 */ /* 0x000fc40004000000 */
[----:B------:R-:W3:Y:S03]  /*41f0*/  LDSM.16.M88.4 R36, [R168+UR6+0x9000] ;  /* 0x00900006a824783b */ /* 0x000ee60008000200 */
[--C-:B------:R-:W-:Y:S01]  /*4200*/  IMAD.IADD R146, R20, 0x1, R21.reuse ;  /* 0x0000000114927824 */ /* 0x100fe200078e0215 */
[----:B------:R-:W3:Y:S01]  /*4210*/  LDSM.16.M88.4 R32, [R168+UR6+0x9800] ;  /* 0x00980006a820783b */ /* 0x000ee20008000200 */
[----:B------:R-:W-:-:S03]  /*4220*/  IMAD.IADD R2, R2, 0x1, R21 ;  /* 0x0000000102027824 */ /* 0x000fc600078e0215 */
[----:B------:R-:W-:Y:S01]  /*4230*/  LDSM.16.M88.4 R48, [R0+0x9000] ;  /* 0x009000000030783b */ /* 0x000fe20000000200 */
[----:B------:R-:W-:-:S03]  /*4240*/  IMAD.IADD R3, R152, 0x1, R2 ;  /* 0x0000000198037824 */ /* 0x000fc600078e0202 */
[----:B------:R-:W-:Y:S04]  /*4250*/  LDSM.16.M88.4 R28, [R0+0x8000] ;  /* 0x00800000001c783b */ /* 0x000fe80000000200 */
[----:B------:R-:W-:Y:S04]  /*4260*/  LDSM.16.M88.4 R24, [R0+0x8800] ;  /* 0x008800000018783b */ /* 0x000fe80000000200 */
[----:B------:R-:W-:Y:S04]  /*4270*/  LDSM.16.M88.4 R44, [R0+0x9800] ;  /* 0x00980000002c783b */ /* 0x000fe80000000200 */
[----:B-1----:R-:W-:Y:S01]  /*4280*/  LDSM.16.M88.4 R16, [R144] ;  /* 0x000000009010783b */ /* 0x002fe20000000200 */
[-C--:B----4-:R-:W-:Y:S03]  /*4290*/  HMMA.16816.F32 R116, R8, R12.reuse, RZ ;  /* 0x0000000c0874723c */ /* 0x090fe600000018ff */
[----:B------:R-:W-:Y:S04]  /*42a0*/  LDSM.16.M88.4 R60, [R2+0x9000] ;  /* 0x00900000023c783b */ /* 0x000fe80000000200 */
[----:B------:R-:W-:Y:S01]  /*42b0*/  LDSM.16.M88.4 R88, [R2+0x9800] ;  /* 0x009800000258783b */ /* 0x000fe20000000200 */
[C---:B-----5:R-:W-:Y:S03]  /*42c0*/  HMMA.16816.F32 R84, R4.reuse, R12, RZ ;  /* 0x0000000c0454723c */ /* 0x060fe600000018ff */
[----:B------:R-:W-:Y:S04]  /*42d0*/  LDSM.16.M88.4 R56, [R2+0x8000] ;  /* 0x008000000238783b */ /* 0x000fe80000000200 */
[----:B------:R-:W-:Y:S01]  /*42e0*/  LDSM.16.M88.4 R52, [R2+0x8800] ;  /* 0x008800000234783b */ /* 0x000fe20000000200 */
[-C--:B------:R-:W-:Y:S03]  /*42f0*/  HMMA.16816.F32 R80, R4, R14.reuse, RZ ;  /* 0x0000000e0450723c */ /* 0x080fe600000018ff */
[----:B------:R-:W-:Y:S04]  /*4300*/  STL [R1+0xc], R21 ;  /* 0x00000c1501007387 */ /* 0x000fe80000100800 */
[----:B------:R-:W0:Y:S01]  /*4310*/  LDGDEPBAR ;  /* 0x00000000000079af */ /* 0x000e220000000000 */
[----:B------:R-:W-:Y:S03]  /*4320*/  HMMA.16816.F32 R140, R8, R14, RZ ;  /* 0x0000000e088c723c */ /* 0x000fe600000018ff */
[----:B------:R-:W1:Y:S05]  /*4330*/  LDSM.16.M88.4 R12, [R144+0x2000] ;  /* 0x00200000900c783b */ /* 0x000e6a0000000200 */
[C---:B--2---:R-:W-:Y:S08]  /*4340*/  HMMA.16816.F32 R76, R4.reuse, R40, RZ ;  /* 0x00000028044c723c */ /* 0x044ff000000018ff */
[C---:B---3--:R-:W-:Y:S08]  /*4350*/  HMMA.16816.F32 R68, R4.reuse, R36, RZ ;  /* 0x000000240444723c */ /* 0x048ff000000018ff */
[C---:B------:R-:W-:Y:S08]  /*4360*/  HMMA.16816.F32 R64, R4.reuse, R32, RZ ;  /* 0x000000200440723c */ /* 0x040ff000000018ff */
[C---:B------:R-:W-:Y:S08]  /*4370*/  HMMA.16816.F32 R72, R4.reuse, R42, RZ ;  /* 0x0000002a0448723c */ /* 0x040ff000000018ff */
[C---:B------:R-:W-:Y:S08]  /*4380*/  HMMA.16816.F32 R96, R4.reuse, R38, RZ ;  /* 0x000000260460723c */ /* 0x040ff000000018ff */
[----:B------:R-:W-:Y:S01]  /*4390*/  HMMA.16816.F32 R92, R4, R34, RZ ;  /* 0x00000022045c723c */ /* 0x000fe200000018ff */
[----:B------:R-:W2:Y:S07]  /*43a0*/  LDSM.16.M88.4 R4, [R146+0x2000] ;  /* 0x002000009204783b */ /* 0x000eae0000000200 */
[C---:B------:R-:W-:Y:S08]  /*43b0*/  HMMA.16816.F32 R104, R8.reuse, R36, RZ ;  /* 0x000000240868723c */ /* 0x040ff000000018ff */
[----:B------:R-:W-:Y:S08]  /*43c0*/  HMMA.16816.F32 R132, R8, R38, RZ ;  /* 0x000000260884723c */ /* 0x000ff000000018ff */
[----:B-1----:R-:W-:Y:S08]  /*43d0*/  HMMA.16816.F32 R112, R12, R48, R68 ;  /* 0x000000300c70723c */ /* 0x002ff00000001844 */
[C---:B------:R-:W-:Y:S08]  /*43e0*/  HMMA.16816.F32 R108, R8.reuse, R40, RZ ;  /* 0x00000028086c723c */ /* 0x040ff000000018ff */
[C---:B------:R-:W-:Y:S08]  /*43f0*/  HMMA.16816.F32 R136, R8.reuse, R42, RZ ;  /* 0x0000002a0888723c */ /* 0x040ff000000018ff */
[C---:B------:R-:W-:Y:S08]  /*4400*/  HMMA.16816.F32 R100, R8.reuse, R32, RZ ;  /* 0x000000200864723c */ /* 0x040ff000000018ff */
[----:B------:R-:W-:Y:S01]  /*4410*/  HMMA.16816.F32 R128, R8, R34, RZ ;  /* 0x000000220880723c */ /* 0x000fe200000018ff */
[----:B------:R-:W1:Y:S07]  /*4420*/  LDSM.16.M88.4 R8, [R146] ;  /* 0x000000009208783b */ /* 0x000e6e0000000200 */
        /* <DEDUP_REMOVED lines=8> */
[----:B------:R-:W-:Y:S08]  /*44b0*/  HMMA.16816.F32 R48, R16, R50, R132 ;  /* 0x000000321030723c */ /* 0x000ff00000001884 */
[----:B--2---:R-:W-:Y:S01]  /*44c0*/  HMMA.16816.F32 R132, R4, R60, R112 ;  /* 0x0000003c0484723c */ /* 0x004fe20000001870 */
[----:B------:R-:W-:-:S07]  /*44d0*/  IMAD.IADD R112, R152, 0x1, R146 ;  /* 0x0000000198707824 */ /* 0x000fce00078e0292 */
        /* <DEDUP_REMOVED lines=9> */
[C---:B------:R-:W-:Y:S01]  /*4570*/  HMMA.16816.F32 R44, R4.reuse, R58, R80 ;  /* 0x0000003a042c723c */ /* 0x040fe20000001850 */
[----:B------:R-:W-:Y:S07]  /*4580*/  LDSM.16.M88.4 R80, [R168+UR6+0xb800] ;  /* 0x00b80006a850783b */ /* 0x000fee0008000200 */
[C---:B------:R-:W-:Y:S08]  /*4590*/  HMMA.16816.F32 R72, R4.reuse, R54, R72 ;  /* 0x000000360448723c */ /* 0x040ff00000001848 */
[C---:B------:R-:W-:Y:S01]  /*45a0*/  HMMA.16816.F32 R84, R4.reuse, R62, R36 ;  /* 0x0000003e0454723c */ /* 0x040fe20000001824 */
[----:B------:R-:W-:Y:S07]  /*45b0*/  LDSM.16.M88.4 R36, [R3+0x8000] ;  /* 0x008000000324783b */ /* 0x000fee0000000200 */
[----:B------:R-:W-:Y:S01]  /*45c0*/  HMMA.16816.F32 R92, R4, R90, R12 ;  /* 0x0000005a045c723c */ /* 0x000fe2000000180c */
[----:B------:R-:W2:Y:S04]  /*45d0*/  LDSM.16.M88.4 R4, [R112+0x2000] ;  /* 0x002000007004783b */ /* 0x000ea80000000200 */
[----:B------:R-:W-:Y:S03]  /*45e0*/  LDSM.16.M88.4 R12, [R112] ;  /* 0x00000000700c783b */ /* 0x000fe60000000200 */
[C---:B-1----:R-:W-:Y:S01]  /*45f0*/  HMMA.16816.F32 R124, R8.reuse, R58, R28 ;  /* 0x0000003a087c723c */ /* 0x042fe2000000181c */
[----:B------:R-:W-:Y:S07]  /*4600*/  LDSM.16.M88.4 R28, [R3+0x9000] ;  /* 0x00900000031c783b */ /* 0x000fee0000000200 */
[C---:B------:R-:W-:Y:S01]  /*4610*/  HMMA.16816.F32 R104, R8.reuse, R60, R32 ;  /* 0x0000003c0868723c */ /* 0x040fe20000001820 */
[----:B------:R-:W1:Y:S07]  /*4620*/  LDSM.16.M88.4 R32, [R3+0x8800] ;  /* 0x008800000320783b */ /* 0x000e6e0000000200 */
[C---:B------:R-:W-:Y:S01]  /*4630*/  HMMA.16816.F32 R108, R8.reuse, R54, R24 ;  /* 0x00000036086c723c */ /* 0x040fe20000001818 */
[----:B------:R-:W3:Y:S07]  /*4640*/  LDSM.16.M88.4 R24, [R3+0x9800] ;  /* 0x009800000318783b */ /* 0x000eee0000000200 */
[C---:B------:R-:W-:Y:S08]  /*4650*/  HMMA.16816.F32 R128, R8.reuse, R56, R68 ;  /* 0x000000380880723c */ /* 0x040ff00000001844 */
[C---:B------:R-:W-:Y:S01]  /*4660*/  HMMA.16816.F32 R116, R8.reuse, R52, R40 ;  /* 0x000000340874723c */ /* 0x040fe20000001828 */
[----:B------:R-:W-:Y:S07]  /*4670*/  LDSM.16.M88.4 R40, [R168+UR6+0xa000] ;  /* 0x00a00006a828783b */ /* 0x000fee0008000200 */
[C---:B------:R-:W-:Y:S01]  /*4680*/  HMMA.16816.F32 R100, R8.reuse, R62, R48 ;  /* 0x0000003e0864723c */ /* 0x040fe20000001830 */
[----:B------:R-:W-:Y:S07]  /*4690*/  LDSM.16.M88.4 R48, [R168+UR6+0xa800] ;  /* 0x00a80006a830783b */ /* 0x000fee0008000200 */
[C---:B------:R-:W-:Y:S08]  /*46a0*/  HMMA.16816.F32 R96, R8.reuse, R88, R76 ;  /* 0x000000580860723c */ /* 0x040ff0000000184c */
[----:B------:R-:W-:Y:S01]  /*46b0*/  HMMA.16816.F32 R68, R8, R90, R16 ;  /* 0x0000005a0844723c */ /* 0x000fe20000001810 */
[----:B------:R-:W4:Y:S04]  /*46c0*/  LDSM.16.M88.4 R8, [R20+0x4000] ;  /* 0x004000001408783b */ /* 0x000f280000000200 */
[----:B------:R5:W-:Y:S03]  /*46d0*/  LDSM.16.M88.4 R16, [R20+0x6000] ;  /* 0x006000001410783b */ /* 0x000be60000000200 */
[C---:B--2---:R-:W-:Y:S01]  /*46e0*/  HMMA.16816.F32 R60, R4.reuse, R38, R44 ;  /* 0x00000026043c723c */ /* 0x044fe2000000182c */
[----:B------:R-:W2:Y:S07]  /*46f0*/  LDSM.16.M88.4 R44, [R168+UR6+0xb000] ;  /* 0x00b00006a82c783b */ /* 0x000eae0008000200 */
[C---:B-1----:R-:W-:Y:S08]  /*4700*/  HMMA.16816.F32 R52, R4.reuse, R34, R72 ;  /* 0x000000220434723c */ /* 0x042ff00000001848 */
[C---:B------:R-:W-:Y:S08]  /*4710*/  HMMA.16816.F32 R88, R4.reuse, R30, R84 ;  /* 0x0000001e0458723c */ /* 0x040ff00000001854 */
[C---:B------:R-:W-:Y:S08]  /*4720*/  HMMA.16816.F32 R64, R4.reuse, R36, R64 ;  /* 0x000000240440723c */ /* 0x040ff00000001840 */
[C---:B------:R-:W-:Y:S08]  /*4730*/  HMMA.16816.F32 R56, R4.reuse, R32, R120 ;  /* 0x000000200438723c */ /* 0x040ff00000001878 */
[C---:B------:R-:W-:Y:S08]  /*4740*/  HMMA.16816.F32 R76, R4.reuse, R28, R132 ;  /* 0x0000001c044c723c */ /* 0x040ff00000001884 */
[C---:B---3--:R-:W-:Y:S08]  /*4750*/  HMMA.16816.F32 R84, R4.reuse, R24, R136 ;  /* 0x000000180454723c */ /* 0x048ff00000001888 */
[----:B------:R-:W-:Y:S01]  /*4760*/  HMMA.16816.F32 R72, R4, R26, R92 ;  /* 0x0000001a0448723c */ /* 0x000fe2000000185c */
[----:B------:R-:W-:Y:S07]  /*4770*/  LDSM.16.M88.4 R4, [R144+0x4000] ;  /* 0x004000009004783b */ /* 0x000fee0000000200 */
[C---:B------:R-:W-:Y:S08]  /*4780*/  HMMA.16816.F32 R116, R12.reuse, R32, R116 ;  /* 0x000000200c74723c */ /* 0x040ff00000001874 */
[C---:B------:R-:W-:Y:S01]  /*4790*/  HMMA.16816.F32 R108, R12.reuse, R34, R108 ;  /* 0x000000220c6c723c */ /* 0x040fe2000000186c */
[----:B------:R-:W1:Y:S07]  /*47a0*/  LDSM.16.M88.4 R32, [R0+0xa000] ;  /* 0x00a000000020783b */ /* 0x000e6e0000000200 */
[C---:B-----5:R-:W-:Y:S08]  /*47b0*/  HMMA.16816.F32 R20, R12.reuse, R36, R128 ;  /* 0x000000240c14723c */ /* 0x060ff00000001880 */
[C---:B------:R-:W-:Y:S01]  /*47c0*/  HMMA.16816.F32 R92, R12.reuse, R38, R124 ;  /* 0x000000260c5c723c */ /* 0x040fe2000000187c */
[----:B------:R-:W-:Y:S07]  /*47d0*/  LDSM.16.M88.4 R36, [R0+0xb800] ;  /* 0x00b800000024783b */ /* 0x000fee0000000200 */
[C---:B------:R-:W-:Y:S08]  /*47e0*/  HMMA.16816.F32 R104, R12.reuse, R28, R104 ;  /* 0x0000001c0c68723c */ /* 0x040ff00000001868 */
[C---:B------:R-:W-:Y:S01]  /*47f0*/  HMMA.16816.F32 R100, R12.reuse, R30, R100 ;  /* 0x0000001e0c64723c */ /* 0x040fe20000001864 */
[----:B------:R-:W3:Y:S07]  /*4800*/  LDSM.16.M88.4 R28, [R0+0xa800] ;  /* 0x00a80000001c783b */ /* 0x000eee0000000200 */
[C---:B------:R-:W-:Y:S08]  /*4810*/  HMMA.16816.F32 R96, R12.reuse, R24, R96 ;  /* 0x000000180c60723c */ /* 0x040ff00000001860 */
[----:B------:R-:W-:Y:S01]  /*4820*/  HMMA.16816.F32 R68, R12, R26, R68 ;  /* 0x0000001a0c44723c */ /* 0x000fe20000001844 */
[----:B------:R5:W3:Y:S07]  /*4830*/  LDSM.16.M88.4 R24, [R0+0xb000] ;  /* 0x00b000000018783b */ /* 0x000aee0000000200 */
[----:B----4-:R-:W-:Y:S01]  /*4840*/  HMMA.16816.F32 R12, R8, R40, R20 ;  /* 0x00000028080c723c */ /* 0x010fe20000001814 */
[----:B------:R-:W4:Y:S07]  /*4850*/  LDSM.16.M88.4 R20, [R144+0x6000] ;  /* 0x006000009014783b */ /* 0x000f2e0000000200 */
[C---:B--2---:R-:W-:Y:S08]  /*4860*/  HMMA.16816.F32 R124, R16.reuse, R44, R76 ;  /* 0x0000002c107c723c */ /* 0x044ff0000000184c */
[----:B------:R-:W-:Y:S01]  /*4870*/  HMMA.16816.F32 R140, R16, R40, R64 ;  /* 0x00000028108c723c */ /* 0x000fe20000001840 */
[----:B------:R-:W-:Y:S01]  /*4880*/  LDSM.16.M88.4 R64, [R2+0xa800] ;  /* 0x00a800000240783b */ /* 0x000fe20000000200 */
[----:B-----5:R-:W-:-:S04]  /*4890*/  IMAD.U32 R0, RZ, RZ, UR14 ;  /* 0x0000000eff007e24 */ /* 0x020fc8000f8e00ff */
[----:B------:R-:W-:Y:S02]  /*48a0*/  IMAD R0, R0, 0x40, R147 ;  /* 0x0000004000007824 */ /* 0x000fe400078e0293 */
[C---:B------:R-:W-:Y:S08]  /*48b0*/  HMMA.16816.F32 R136, R16.reuse, R42, R60 ;  /* 0x0000002a1088723c */ /* 0x040ff0000000183c */
[C---:B------:R-:W-:Y:S08]  /*48c0*/  HMMA.16816.F32 R132, R16.reuse, R48, R56 ;  /* 0x000000301084723c */ /* 0x040ff00000001838 */
[C---:B------:R-:W-:Y:S08]  /*48d0*/  HMMA.16816.F32 R128, R16.reuse, R50, R52 ;  /* 0x000000321080723c */ /* 0x040ff00000001834 */
[C---:B------:R-:W-:Y:S08]  /*48e0*/  HMMA.16816.F32 R120, R16.reuse, R46, R88 ;  /* 0x0000002e1078723c */ /* 0x040ff00000001858 */
[C---:B------:R-:W-:Y:S01]  /*48f0*/  HMMA.16816.F32 R76, R16.reuse, R80, R84 ;  /* 0x00000050104c723c */ /* 0x040fe20000001854 */
[----:B------:R-:W-:Y:S07]  /*4900*/  LDSM.16.M88.4 R84, [R2+0xb800] ;  /* 0x00b800000254783b */ /* 0x000fee0000000200 */
[----:B------:R-:W-:Y:S08]  /*4910*/  HMMA.16816.F32 R148, R16, R82, R72 ;  /* 0x000000521094723c */ /* 0x000ff00000001848 */
[C---:B------:R-:W-:Y:S01]  /*4920*/  HMMA.16816.F32 R16, R8.reuse, R42, R92 ;  /* 0x0000002a0810723c */ /* 0x040fe2000000185c */
[----:B------:R-:W-:Y:S07]  /*4930*/  LDSM.16.M88.4 R40, [R2+0xa000] ;  /* 0x00a000000228783b */ /* 0x000fee0000000200 */
[C---:B------:R-:W-:Y:S08]  /*4940*/  HMMA.16816.F32 R56, R8.reuse, R48, R116 ;  /* 0x000000300838723c */ /* 0x040ff00000001874 */
[C---:B------:R-:W-:Y:S08]  /*4950*/  HMMA.16816.F32 R60, R8.reuse, R50, R108 ;  /* 0x00000032083c723c */ /* 0x040ff0000000186c */
[C---:B------:R-:W-:Y:S08]  /*4960*/  HMMA.16816.F32 R52, R8.reuse, R44, R104 ;  /* 0x0000002c0834723c */ /* 0x040ff00000001868 */
[C---:B------:R-:W-:Y:S01]  /*4970*/  HMMA.16816.F32 R48, R8.reuse, R46, R100 ;  /* 0x0000002e0830723c */ /* 0x040fe20000001864 */
[----:B------:R2:W-:Y:S07]  /*4980*/  LDSM.16.M88.4 R100, [R2+0xb000] ;  /* 0x00b000000264783b */ /* 0x0005ee0000000200 */
[----:B------:R-:W-:Y:S08]  /*4990*/  HMMA.16816.F32 R44, R8, R80, R96 ;  /* 0x00000050082c723c */ /* 0x000ff00000001860 */
[----:B-1----:R-:W-:Y:S01]  /*49a0*/  HMMA.16816.F32 R96, R4, R32, R12 ;  /* 0x000000200460723c */ /* 0x002fe2000000180c */
[----:B------:R-:W1:Y:S07]  /*49b0*/  LDSM.16.M88.4 R12, [R146+0x4000] ;  /* 0x00400000920c783b */ /* 0x000e6e0000000200 */
[----:B------:R-:W-:Y:S01]  /*49c0*/  HMMA.16816.F32 R8, R8, R82, R68 ;  /* 0x000000520808723c */ /* 0x000fe20000001844 */
[----:B--2---:R-:W-:-:S07]  /*49d0*/  IMAD.U32 R2, RZ, RZ, UR21 ;  /* 0x00000015ff027e24 */ /* 0x004fce000f8e00ff */
[C---:B------:R-:W-:Y:S01]  /*49e0*/  HMMA.16816.F32 R92, R4.reuse, R34, R16 ;  /* 0x00000022045c723c */ /* 0x040fe20000001810 */
[----:B------:R-:W2:Y:S07]  /*49f0*/  LDSM.16.M88.4 R16, [R146+0x6000] ;  /* 0x006000009210783b */ /* 0x000eae0000000200 */
[C---:B---3--:R-:W-:Y:S08]  /*4a00*/  HMMA.16816.F32 R80, R4.reuse, R30, R60 ;  /* 0x0000001e0450723c */ /* 0x048ff0000000183c */
[C---:B------:R-:W-:Y:S08]  /*4a10*/  HMMA.16816.F32 R72, R4.reuse, R24, R52 ;  /* 0x000000180448723c */ /* 0x040ff00000001834 */
[----:B------:R-:W-:Y:S08]  /*4a20*/  HMMA.16816.F32 R52, R4, R36, R44 ;  /* 0x000000240434723c */ /* 0x000ff0000000182c */
[-C--:B----4-:R-:W-:Y:S08]  /*4a30*/  HMMA.16816.F32 R60, R20, R28.reuse, R132 ;  /* 0x0000001c143c723c */ /* 0x090ff00000001884 */
[C---:B------:R-:W-:Y:S08]  /*4a40*/  HMMA.16816.F32 R88, R4.reuse, R28, R56 ;  /* 0x0000001c0458723c */ /* 0x040ff00000001838 */
[C---:B------:R-:W-:Y:S08]  /*4a50*/  HMMA.16816.F32 R68, R4.reuse, R26, R48 ;  /* 0x0000001a0444723c */ /* 0x040ff00000001830 */
[----:B------:R-:W-:Y:S01]  /*4a60*/  HMMA.16816.F32 R44, R4, R38, R8 ;  /* 0x00000026042c723c */ /* 0x000fe20000001808 */
[----:B------:R-:W-:Y:S04]  /*4a70*/  LDSM.16.M88.4 R8, [R112+0x4000] ;  /* 0x004000007008783b */ /* 0x000fe80000000200 */
[----:B------:R3:W-:Y:S03]  /*4a80*/  LDSM.16.M88.4 R4, [R112+0x6000] ;  /* 0x006000007004783b */ /* 0x0007e60000000200 */
[C---:B------:R-:W-:Y:S01]  /*4a90*/  HMMA.16816.F32 R132, R20.reuse, R36, R76 ;  /* 0x000000241484723c */ /* 0x040fe2000000184c */
[----:B------:R-:W4:Y:S07]  /*4aa0*/  LDSM.16.M88.4 R76, [R3+0xb800] ;  /* 0x00b80000034c783b */ /* 0x000f2e0000000200 */
[C---:B------:R-:W-:Y:S08]  /*4ab0*/  HMMA.16816.F32 R104, R20.reuse, R30, R128 ;  /* 0x0000001e1468723c */ /* 0x040ff00000001880 */
[C---:B------:R-:W-:Y:S08]  /*4ac0*/  HMMA.16816.F32 R28, R20.reuse, R38, R148 ;  /* 0x00000026141c723c */ /* 0x040ff00000001894 */
[C---:B------:R-:W-:Y:S08]  /*4ad0*/  HMMA.16816.F32 R108, R20.reuse, R24, R124 ;  /* 0x00000018146c723c */ /* 0x040ff0000000187c */
[C---:B------:R-:W-:Y:S01]  /*4ae0*/  HMMA.16816.F32 R120, R20.reuse, R26, R120 ;  /* 0x0000001a1478723c */ /* 0x040fe20000001878 */
[----:B------:R-:W5:Y:S07]  /*4af0*/  LDSM.16.M88.4 R24, [R3+0xa000] ;  /* 0x00a000000318783b */ /* 0x000f6e0000000200 */
[C---:B------:R-:W-:Y:S08]  /*4b00*/  HMMA.16816.F32 R48, R20.reuse, R32, R140 ;  /* 0x000000201430723c */ /* 0x040ff0000000188c */
[----:B------:R-:W-:Y:S08]  /*4b10*/  HMMA.16816.F32 R56, R20, R34, R136 ;  /* 0x000000221438723c */ /* 0x000ff00000001888 */
[C---:B-1----:R-:W-:Y:S08]  /*4b20*/  HMMA.16816.F32 R32, R12.reuse, R40, R96 ;  /* 0x000000280c20723c */ /* 0x042ff00000001860 */
[C---:B------:R-:W-:Y:S08]  /*4b30*/  HMMA.16816.F32 R36, R12.reuse, R42, R92 ;  /* 0x0000002a0c24723c */ /* 0x040ff0000000185c */
[C---:B------:R-:W-:Y:S08]  /*4b40*/  HMMA.16816.F32 R88, R12.reuse, R64, R88 ;  /* 0x000000400c58723c */ /* 0x040ff00000001858 */
[C---:B------:R-:W-:Y:S08]  /*4b50*/  HMMA.16816.F32 R96, R12.reuse, R66, R80 ;  /* 0x000000420c60723c */ /* 0x040ff00000001850 */
[C---:B---3--:R-:W-:Y:S08]  /*4b60*/  HMMA.16816.F32 R112, R12.reuse, R100, R72 ;  /* 0x000000640c70723c */ /* 0x048ff00000001848 */
[C---:B------:R-:W-:Y:S08]  /*4b70*/  HMMA.16816.F32 R116, R12.reuse, R102, R68 ;  /* 0x000000660c74723c */ /* 0x040ff00000001844 */
[C---:B------:R-:W-:Y:S08]  /*4b80*/  HMMA.16816.F32 R124, R12.reuse, R84, R52 ;  /* 0x000000540c7c723c */ /* 0x040ff00000001834 */
[-C--:B------:R-:W-:Y:S08]  /*4b90*/  HMMA.16816.F32 R12, R12, R86.reuse, R44 ;  /* 0x000000560c0c723c */ /* 0x080ff0000000182c */
[C---:B--2---:R-:W-:Y:S08]  /*4ba0*/  HMMA.16816.F32 R28, R16.reuse, R86, R28 ;  /* 0x00000056101c723c */ /* 0x044ff0000000181c */
[----:B------:R-:W-:Y:S08]  /*4bb0*/  HMMA.16816.F32 R20, R16, R40, R48 ;  /* 0x000000281014723c */ /* 0x000ff00000001830 */
[----:B----4-:R-:W-:Y:S01]  /*4bc0*/  HMMA.16816.F32 R72, R8, R78, R12 ;  /* 0x0000004e0848723c */ /* 0x010fe2000000180c */
[----:B------:R-:W1:Y:S07]  /*4bd0*/  LDSM.16.M88.4 R12, [R3+0xa800] ;  /* 0x00a80000030c783b */ /* 0x000e6e0000000200 */
[----:B------:R-:W-:Y:S08]  /*4be0*/  HMMA.16816.F32 R40, R16, R42, R56 ;  /* 0x0000002a1028723c */ /* 0x000ff00000001838 */
[----:B------:R-:W-:Y:S08]  /*4bf0*/  HMMA.16816.F32 R128, R4, R78, R28 ;  /* 0x0000004e0480723c */ /* 0x000ff0000000181c */
[----:B-----5:R-:W-:Y:S01]  /*4c00*/  HMMA.16816.F32 R68, R8, R24, R32 ;  /* 0x000000180844723c */ /* 0x020fe20000001820 */
[----:B------:R-:W-:-:S02]  /*4c10*/  VIADDMNMX R34, R145, 0x8, R2, PT ;  /* 0x0000000891227846 */ /* 0x000fc40003800102 */
[C-C-:B------:R-:W-:Y:S02]  /*4c20*/  VIADDMNMX R33, R145.reuse, 0x40, R2.reuse, PT ;  /* 0x0000004091217846 */ /* 0x140fe40003800102 */
[C---:B------:R-:W-:Y:S01]  /*4c30*/  VIADDMNMX R35, R145.reuse, 0x48, R2, PT ;  /* 0x0000004891237846 */ /* 0x040fe20003800102 */
[C---:B------:R-:W-:Y:S01]  /*4c40*/  VIADD R2, R0.reuse, 0x38 ;  /* 0x0000003800027836 */ /* 0x040fe20000000000 */
[----:B------:R-:W-:Y:S01]  /*4c50*/  VIMNMX R32, PT, PT, R145, UR21, PT ;  /* 0x0000001591207c48 */ /* 0x000fe2000bfe0100 */
[----:B------:R-:W-:Y:S01]  /*4c60*/  HMMA.16816.F32 R92, R4, R24, R20 ;  /* 0x00000018045c723c */ /* 0x000fe20000001814 */
[C---:B------:R-:W-:Y:S01]  /*4c70*/  VIADD R20, R0.reuse, 0x1 ;  /* 0x0000000100147836 */ /* 0x040fe20000000000 */
[----:B------:R-:W-:Y:S02]  /*4c80*/  ISETP.GE.AND P6, PT, R0, R34, PT ;  /* 0x000000220000720c */ /* 0x000fe40003fc6270 */
[----:B------:R-:W-:Y:S02]  /*4c90*/  I2FP.F32.U32 R48, R2 ;  /* 0x0000000200307245 */ /* 0x000fe40000201000 */
[----:B------:R-:W-:-:S02]  /*4ca0*/  ISETP.GE.AND P5, PT, R2, R32, PT ;  /* 0x000000200200720c */ /* 0x000fc40003fa6270 */
[C---:B------:R-:W-:Y:S01]  /*4cb0*/  ISETP.GE.AND P4, PT, R2.reuse, R34, PT ;  /* 0x000000220200720c */ /* 0x040fe20003f86270 */
[-C--:B------:R-:W-:Y:S01]  /*4cc0*/  HMMA.16816.F32 R28, R8, R26.reuse, R36 ;  /* 0x0000001a081c723c */ /* 0x080fe20000001824 */
[----:B------:R-:W-:Y:S01]  /*4cd0*/  ISETP.GE.AND P2, PT, R2, R33, PT ;  /* 0x000000210200720c */ /* 0x000fe20003f46270 */
[----:B------:R-:W-:Y:S01]  /*4ce0*/  FFMA.FTZ R22, R48, UR5, R74 ;  /* 0x0000000530167c23 */ /* 0x000fe2000801004a */
[----:B------:R-:W-:Y:S01]  /*4cf0*/  ISETP.GE.AND P3, PT, R2, R35, PT ;  /* 0x000000230200720c */ /* 0x000fe20003f66270 */
[C---:B------:R-:W-:Y:S01]  /*4d00*/  FFMA.FTZ R2, R48.reuse, UR5, R72 ;  /* 0x0000000530027c23 */ /* 0x040fe20008010048 */
[----:B------:R-:W-:Y:S01]  /*4d10*/  FFMA.FTZ R21, R48, UR5, R128 ;  /* 0x0000000530157c23 */ /* 0x000fe20008010080 */
[----:B------:R-:W-:Y:S02]  /*4d20*/  ISETP.GE.AND P1, PT, R20, R32, PT ;  /* 0x000000201400720c */ /* 0x000fe40003f26270 */
[----:B------:R-:W-:Y:S01]  /*4d30*/  HMMA.16816.F32 R40, R4, R26, R40 ;  /* 0x0000001a0428723c */ /* 0x000fe20000001828 */
[----:B------:R-:W-:-:S02]  /*4d40*/  FSEL R183, R2, -INF , !P5 ;  /* 0xff80000002b77808 */ /* 0x000fc40006800000 */
[----:B------:R-:W-:Y:S02]  /*4d50*/  I2FP.F32.U32 R2, R20 ;  /* 0x0000001400027245 */ /* 0x000fe40000201000 */
[----:B------:R-:W-:Y:S02]  /*4d60*/  FSEL R188, R22, -INF , !P4 ;  /* 0xff80000016bc7808 */ /* 0x000fe40006000000 */
[----:B------:R-:W-:Y:S01]  /*4d70*/  FSEL R189, R21, -INF , !P2 ;  /* 0xff80000015bd7808 */ /* 0x000fe20005000000 */
[----:B------:R-:W-:Y:S01]  /*4d80*/  FFMA.FTZ R23, R2, UR5, R69 ;  /* 0x0000000502177c23 */ /* 0x000fe20008010045 */
[----:B------:R-:W-:Y:S01]  /*4d90*/  ISETP.GE.AND P5, PT, R20, R34, PT ;  /* 0x000000221400720c */ /* 0x000fe20003fa6270 */
[----:B------:R-:W-:Y:S01]  /*4da0*/  FFMA.FTZ R22, R2, UR5, R71 ;  /* 0x0000000502167c23 */ /* 0x000fe20008010047 */
[----:B------:R-:W-:Y:S01]  /*4db0*/  ISETP.GE.AND P4, PT, R20, R33, PT ;  /* 0x000000211400720c */ /* 0x000fe20003f86270 */
[----:B------:R-:W-:Y:S01]  /*4dc0*/  FFMA.FTZ R24, R2, UR5, R93 ;  /* 0x0000000502187c23 */ /* 0x000fe2000801005d */
[----:B------:R-:W-:Y:S01]  /*4dd0*/  ISETP.GE.AND P2, PT, R20, R35, PT ;  /* 0x000000231400720c */ /* 0x000fe20003f46270 */
[----:B------:R-:W-:-:S02]  /*4de0*/  VIADD R20, R0, 0x8 ;  /* 0x0000000800147836 */ /* 0x000fc40000000000 */
[----:B------:R-:W-:Y:S01]  /*4df0*/  FFMA.FTZ R21, R2, UR5, R95 ;  /* 0x0000000502157c23 */ /* 0x000fe2000801005f */
[C---:B------:R-:W-:Y:S01]  /*4e00*/  HMMA.16816.F32 R60, R16.reuse, R64, R60 ;  /* 0x00000040103c723c */ /* 0x040fe2000000183c */
[----:B------:R-:W-:Y:S02]  /*4e10*/  FSEL R65, R23, -INF , !P1 ;  /* 0xff80000017417808 */ /* 0x000fe40004800000 */
[----:B------:R-:W-:Y:S02]  /*4e20*/  I2FP.F32.U32 R2, R20 ;  /* 0x0000001400027245 */ /* 0x000fe40000201000 */
[----:B------:R-:W-:Y:S02]  /*4e30*/  FSEL R82, R22, -INF , !P5 ;  /* 0xff80000016527808 */ /* 0x000fe40006800000 */
[----:B------:R-:W-:Y:S01]  /*4e40*/  FSEL R86, R24, -INF , !P4 ;  /* 0xff80000018567808 */ /* 0x000fe20006000000 */
[----:B------:R-:W-:Y:S01]  /*4e50*/  FFMA.FTZ R22, R2, UR5, R28 ;  /* 0x0000000502167c23 */ /* 0x000fe2000801001c */
[----:B------:R-:W-:Y:S01]  /*4e60*/  FSEL R87, R21, -INF , !P2 ;  /* 0xff80000015577808 */ /* 0x000fe20005000000 */
[----:B------:R-:W-:Y:S01]  /*4e70*/  VIADD R21, R0, 0x9 ;  /* 0x0000000900157836 */ /* 0x000fe20000000000 */
[----:B------:R-:W-:Y:S01]  /*4e80*/  ISETP.GE.AND P1, PT, R20, R32, PT ;  /* 0x000000201400720c */ /* 0x000fe20003f26270 */
[----:B------:R-:W-:Y:S01]  /*4e90*/  FFMA.FTZ R23, R2, UR5, R40 ;  /* 0x0000000502177c23 */ /* 0x000fe20008010028 */
[C---:B------:R-:W-:Y:S01]  /*4ea0*/  ISETP.GE.AND P5, PT, R20.reuse, R34, PT ;  /* 0x000000221400720c */ /* 0x040fe20003fa6270 */
[----:B------:R-:W-:Y:S01]  /*4eb0*/  HMMA.16816.F32 R36, R16, R66, R104 ;  /* 0x000000421024723c */ /* 0x000fe20000001868 */
[----:B------:R-:W-:-:S02]  /*4ec0*/  ISETP.GE.AND P4, PT, R20, R33, PT ;  /* 0x000000211400720c */ /* 0x000fc40003f86270 */
[----:B------:R-:W-:Y:S01]  /*4ed0*/  ISETP.GE.AND P2, PT, R20, R35, PT ;  /* 0x000000231400720c */ /* 0x000fe20003f46270 */
[C---:B------:R-:W-:Y:S01]  /*4ee0*/  FFMA.FTZ R20, R2.reuse, UR5, R30 ;  /* 0x0000000502147c23 */ /* 0x040fe2000801001e */
[----:B------:R-:W-:Y:S01]  /*4ef0*/  FFMA.FTZ R2, R2, UR5, R42 ;  /* 0x0000000502027c23 */ /* 0x000fe2000801002a */
[----:B------:R-:W-:Y:S02]  /*4f00*/  FSEL R64, R22, -INF , !P1 ;  /* 0xff80000016407808 */ /* 0x000fe40004800000 */
[----:B------:R-:W-:Y:S01]  /*4f10*/  FSEL R78, R23, -INF , !P4 ;  /* 0xff800000174e7808 */ /* 0x000fe20006000000 */
[-C--:B-1----:R-:W-:Y:S01]  /*4f20*/  HMMA.16816.F32 R44, R8, R12.reuse, R88 ;  /* 0x0000000c082c723c */ /* 0x082fe20000001858 */
[----:B------:R-:W-:Y:S02]  /*4f30*/  FSEL R67, R20, -INF , !P5 ;  /* 0xff80000014437808 */ /* 0x000fe40006800000 */
[----:B------:R-:W-:Y:S02]  /*4f40*/  I2FP.F32.U32 R20, R21 ;  /* 0x0000001500147245 */ /* 0x000fe40000201000 */
[----:B------:R-:W-:Y:S01]  /*4f50*/  FSEL R79, R2, -INF , !P2 ;  /* 0xff800000024f7808 */ /* 0x000fe20005000000 */
[----:B------:R-:W-:Y:S01]  /*4f60*/  VIADD R2, R0, 0x10 ;  /* 0x0000001000027836 */ /* 0x000fe20000000000 */
[C---:B------:R-:W-:Y:S01]  /*4f70*/  ISETP.GE.AND P1, PT, R21.reuse, R32, PT ;  /* 0x000000201500720c */ /* 0x040fe20003f26270 */
[C---:B------:R-:W-:Y:S01]  /*4f80*/  FFMA.FTZ R22, R20.reuse, UR5, R29 ;  /* 0x0000000514167c23 */ /* 0x040fe2000801001d */
[C---:B------:R-:W-:Y:S01]  /*4f90*/  ISETP.GE.AND P5, PT, R21.reuse, R34, PT ;  /* 0x000000221500720c */ /* 0x040fe20003fa6270 */
[----:B------:R-:W-:Y:S01]  /*4fa0*/  HMMA.16816.F32 R24, R4, R12, R60 ;  /* 0x0000000c0418723c */ /* 0x000fe2000000183c */
[C---:B------:R-:W-:Y:S01]  /*4fb0*/  ISETP.GE.AND P4, PT, R21.reuse, R33, PT ;  /* 0x000000211500720c */ /* 0x040fe20003f86270 */
[C---:B------:R-:W-:Y:S01]  /*4fc0*/  FFMA.FTZ R12, R20.reuse, UR5, R41 ;  /* 0x00000005140c7c23 */ /* 0x040fe20008010029 */
[----:B------:R-:W-:Y:S01]  /*4fd0*/  ISETP.GE.AND P2, PT, R21, R35, PT ;  /* 0x000000231500720c */ /* 0x000fe20003f46270 */
[C---:B------:R-:W-:Y:S01]  /*4fe0*/  FFMA.FTZ R21, R20.reuse, UR5, R31 ;  /* 0x0000000514157c23 */ /* 0x040fe2000801001f */
[----:B------:R-:W-:Y:S01]  /*4ff0*/  FFMA.FTZ R13, R20, UR5, R43 ;  /* 0x00000005140d7c23 */ /* 0x000fe2000801002b */
[----:B------:R-:W-:-:S02]  /*5000*/  FSEL R51, R22, -INF , !P1 ;  /* 0xff80000016337808 */ /* 0x000fc40004800000 */
[----:B------:R-:W-:Y:S01]  /*5010*/  FSEL R63, R12, -INF , !P4 ;  /* 0xff8000000c3f7808 */ /* 0x000fe20006000000 */
[----:B------:R-:W-:Y:S01]  /*5020*/  HMMA.16816.F32 R36, R4, R14, R36 ;  /* 0x0000000e0424723c */ /* 0x000fe20000001824 */
[----:B------:R-:W-:Y:S02]  /*5030*/  FSEL R62, R21, -INF , !P5 ;  /* 0xff800000153e7808 */ /* 0x000fe40006800000 */
[----:B------:R1:W2:Y:S01]  /*5040*/  LDSM.16.M88.4 R20, [R3+0xb000] ;  /* 0x00b000000314783b */ /* 0x0002a20000000200 */
[----:B------:R-:W-:Y:S01]  /*5050*/  I2FP.F32.U32 R12, R2 ;  /* 0x00000002000c7245 */ /* 0x000fe20000201000 */
[----:B------:R-:W-:-:S04]  /*5060*/  DEPBAR.LE SB0, 0x0 ;  /* 0x000080000000791a */ /* 0x000fc80000000000 */
[----:B------:R-:W-:Y:S01]  /*5070*/  FSEL R66, R13, -INF , !P2 ;  /* 0xff8000000d427808 */ /* 0x000fe20005000000 */
[----:B------:R-:W-:Y:S01]  /*5080*/  HMMA.16816.F32 R28, R8, R14, R96 ;  /* 0x0000000e081c723c */ /* 0x000fe20000001860 */
[----:B------:R-:W-:Y:S01]  /*5090*/  ISETP.GE.AND P1, PT, R2, R32, PT ;  /* 0x000000200200720c */ /* 0x000fe20003f26270 */
[----:B------:R-:W-:Y:S01]  /*50a0*/  FFMA.FTZ R13, R12, UR5, R44 ;  /* 0x000000050c0d7c23 */ /* 0x000fe2000801002c */
[----:B------:R-:W-:Y:S01]  /*50b0*/  ISETP.GE.AND P5, PT, R2, R34, PT ;  /* 0x000000220200720c */ /* 0x000fe20003fa6270 */
[----:B------:R-:W-:Y:S01]  /*50c0*/  FFMA.FTZ R14, R12, UR5, R24 ;  /* 0x000000050c0e7c23 */ /* 0x000fe20008010018 */
[----:B------:R-:W-:Y:S01]  /*50d0*/  BAR.SYNC.DEFER_BLOCKING 0x0 ;  /* 0x0000000000007b1d */ /* 0x000fe20000010000 */
[C---:B------:R-:W-:Y:S02]  /*50e0*/  ISETP.GE.AND P4, PT, R2.reuse, R33, PT ;  /* 0x000000210200720c */ /* 0x040fe40003f86270 */
[----:B------:R-:W-:Y:S01]  /*50f0*/  ISETP.GE.AND P2, PT, R2, R35, PT ;  /* 0x000000230200720c */ /* 0x000fe20003f46270 */
[----:B------:R-:W-:Y:S01]  /*5100*/  VIADD R2, R0, 0x11 ;  /* 0x0000001100027836 */ /* 0x000fe20000000000 */
[----:B------:R-:W-:Y:S01]  /*5110*/  HMMA.16816.F32 R56, R16, R100, R108 ;  /* 0x000000641038723c */ /* 0x000fe2000000186c */
[----:B------:R-:W-:-:S02]  /*5120*/  FSEL R49, R13, -INF , !P1 ;  /* 0xff8000000d317808 */ /* 0x000fc40004800000 */
[----:B------:R-:W-:Y:S02]  /*5130*/  FSEL R80, R14, -INF , !P4 ;  /* 0xff8000000e507808 */ /* 0x000fe40006000000 */
[----:B------:R-:W-:Y:S01]  /*5140*/  ISETP.GE.AND P1, PT, R2, R32, PT ;  /* 0x000000200200720c */ /* 0x000fe20003f26270 */
[C---:B-1----:R-:W-:Y:S01]  /*5150*/  FFMA.FTZ R3, R12.reuse, UR5, R46 ;  /* 0x000000050c037c23 */ /* 0x042fe2000801002e */
[----:B------:R-:W-:Y:S01]  /*5160*/  FFMA.FTZ R12, R12, UR5, R26 ;  /* 0x000000050c0c7c23 */ /* 0x000fe2000801001a */
[----:B------:R-:W-:Y:S01]  /*5170*/  ISETP.GE.AND P4, PT, R2, R33, PT ;  /* 0x000000210200720c */ /* 0x000fe20003f86270 */
[----:B------:R-:W-:Y:S02]  /*5180*/  HMMA.16816.F32 R52, R16, R102, R120 ;  /* 0x000000661034723c */ /* 0x000fe40000001878 */
[----:B------:R-:W-:Y:S02]  /*5190*/  FSEL R61, R3, -INF , !P5 ;  /* 0xff800000033d7808 */ /* 0x000fe40006800000 */
[----:B------:R-:W-:-:S02]  /*51a0*/  I2FP.F32.U32 R3, R2 ;  /* 0x0000000200037245 */ /* 0x000fc40000201000 */
[----:B------:R-:W-:Y:S02]  /*51b0*/  FSEL R83, R12, -INF , !P2 ;  /* 0xff8000000c537808 */ /* 0x000fe40005000000 */
[C---:B------:R-:W-:Y:S01]  /*51c0*/  ISETP.GE.AND P5, PT, R2.reuse, R34, PT ;  /* 0x000000220200720c */ /* 0x040fe20003fa6270 */
[C---:B------:R-:W-:Y:S01]  /*51d0*/  FFMA.FTZ R13, R3.reuse, UR5, R45 ;  /* 0x00000005030d7c23 */ /* 0x040fe2000801002d */
[----:B------:R-:W-:Y:S01]  /*51e0*/  ISETP.GE.AND P2, PT, R2, R35, PT ;  /* 0x000000230200720c */ /* 0x000fe20003f46270 */
[----:B------:R-:W-:Y:S02]  /*51f0*/  VIADD R2, R0, 0x18 ;  /* 0x0000001800027836 */ /* 0x000fe40000000000 */
[C---:B------:R-:W-:Y:S01]  /*5200*/  FFMA.FTZ R12, R3.reuse, UR5, R47 ;  /* 0x00000005030c7c23 */ /* 0x040fe2000801002f */
[C---:B------:R-:W-:Y:S01]  /*5210*/  FFMA.FTZ R14, R3.reuse, UR5, R25 ;  /* 0x00000005030e7c23 */ /* 0x040fe20008010019 */
[----:B------:R-:W-:Y:S01]  /*5220*/  FFMA.FTZ R3, R3, UR5, R27 ;  /* 0x0000000503037c23 */ /* 0x000fe2000801001b */
[----:B------:R-:W-:Y:S01]  /*5230*/  FSEL R46, R13, -INF , !P1 ;  /* 0xff8000000d2e7808 */ /* 0x000fe20004800000 */
[----:B--2---:R-:W-:Y:S01]  /*5240*/  HMMA.16816.F32 R24, R8, R20, R112 ;  /* 0x000000140818723c */ /* 0x004fe20000001870 */
[----:B------:R-:W-:-:S02]  /*5250*/  I2FP.F32.U32 R13, R2 ;  /* 0x00000002000d7245 */ /* 0x000fc40000201000 */
[----:B------:R-:W-:Y:S02]  /*5260*/  FSEL R60, R12, -INF , !P5 ;  /* 0xff8000000c3c7808 */ /* 0x000fe40006800000 */
[----:B------:R-:W-:Y:S01]  /*5270*/  FSEL R74, R14, -INF , !P4 ;  /* 0xff8000000e4a7808 */ /* 0x000fe20006000000 */
[----:B------:R-:W-:Y:S01]  /*5280*/  FFMA.FTZ R12, R13, UR5, R28 ;  /* 0x000000050d0c7c23 */ /* 0x000fe2000801001c */
[----:B------:R-:W-:Y:S01]  /*5290*/  FSEL R81, R3, -INF , !P2 ;  /* 0xff80000003517808 */ /* 0x000fe20005000000 */
[C---:B------:R-:W-:Y:S01]  /*52a0*/  FFMA.FTZ R3, R13.reuse, UR5, R30 ;  /* 0x000000050d037c23 */ /* 0x040fe2000801001e */
[C---:B------:R-:W-:Y:S01]  /*52b0*/  ISETP.GE.AND P1, PT, R2.reuse, R32, PT ;  /* 0x000000200200720c */ /* 0x040fe20003f26270 */
[C---:B------:R-:W-:Y:S01]  /*52c0*/  FFMA.FTZ R14, R13.reuse, UR5, R36 ;  /* 0x000000050d0e7c23 */ /* 0x040fe20008010024 */
[C---:B------:R-:W-:Y:S01]  /*52d0*/  ISETP.GE.AND P5, PT, R2.reuse, R34, PT ;  /* 0x000000220200720c */ /* 0x040fe20003fa6270 */
[----:B------:R-:W-:Y:S01]  /*52e0*/  FFMA.FTZ R13, R13, UR5, R38 ;  /* 0x000000050d0d7c23 */ /* 0x000fe20008010026 */
[C---:B------:R-:W-:Y:S01]  /*52f0*/  ISETP.GE.AND P4, PT, R2.reuse, R33, PT ;  /* 0x000000210200720c */ /* 0x040fe20003f86270 */
[----:B------:R-:W-:Y:S01]  /*5300*/  HMMA.16816.F32 R40, R16, R84, R132 ;  /* 0x000000541028723c */ /* 0x000fe20000001884 */
[----:B------:R-:W-:Y:S01]  /*5310*/  ISETP.GE.AND P2, PT, R2, R35, PT ;  /* 0x000000230200720c */ /* 0x000fe20003f46270 */
[----:B------:R-:W-:Y:S01]  /*5320*/  VIADD R2, R0, 0x19 ;  /* 0x0000001900027836 */ /* 0x000fe20000000000 */
[----:B------:R-:W-:-:S02]  /*5330*/  FSEL R50, R3, -INF , !P5 ;  /* 0xff80000003327808 */ /* 0x000fc40006800000 */
[----:B------:R-:W-:Y:S02]  /*5340*/  FSEL R45, R12, -INF , !P1 ;  /* 0xff8000000c2d7808 */ /* 0x000fe40004800000 */
[----:B------:R-:W-:Y:S01]  /*5350*/  I2FP.F32.U32 R3, R2 ;  /* 0x0000000200037245 */ /* 0x000fe20000201000 */
[----:B------:R-:W-:Y:S01]  /*5360*/  HMMA.16816.F32 R16, R4, R20, R56 ;  /* 0x000000140410723c */ /* 0x000fe20000001838 */
[----:B------:R-:W-:Y:S02]  /*5370*/  FSEL R69, R14, -INF , !P4 ;  /* 0xff8000000e457808 */ /* 0x000fe40006000000 */
[----:B------:R-:W-:Y:S01]  /*5380*/  FSEL R72, R13, -INF , !P2 ;  /* 0xff8000000d487808 */ /* 0x000fe20005000000 */
[C---:B------:R-:W-:Y:S01]  /*5390*/  FFMA.FTZ R12, R3.reuse, UR5, R31 ;  /* 0x00000005030c7c23 */ /* 0x040fe2000801001f */
[C---:B------:R-:W-:Y:S01]  /*53a0*/  ISETP.GE.AND P1, PT, R2.reuse, R32, PT ;  /* 0x000000200200720c */ /* 0x040fe20003f26270 */
[C---:B------:R-:W-:Y:S01]  /*53b0*/  FFMA.FTZ R13, R3.reuse, UR5, R29 ;  /* 0x00000005030d7c23 */ /* 0x040fe2000801001d */
[C---:B------:R-:W-:Y:S01]  /*53c0*/  ISETP.GE.AND P5, PT, R2.reuse, R34, PT ;  /* 0x000000220200720c */ /* 0x040fe20003fa6270 */
[C---:B------:R-:W-:Y:S01]  /*53d0*/  FFMA.FTZ R14, R3.reuse, UR5, R37 ;  /* 0x00000005030e7c23 */ /* 0x040fe20008010025 */
[C---:B------:R-:W-:Y:S01]  /*53e0*/  ISETP.GE.AND P4, PT, R2.reuse, R33, PT ;  /* 0x000000210200720c */ /* 0x040fe20003f86270 */
[----:B------:R-:W-:Y:S01]  /*53f0*/  FFMA.FTZ R3, R3, UR5, R39 ;  /* 0x0000000503037c23 */ /* 0x000fe20008010027 */
[----:B------:R-:W-:Y:S01]  /*5400*/  ISETP.GE.AND P2, PT, R2, R35, PT ;  /* 0x000000230200720c */ /* 0x000fe20003f46270 */
[----:B------:R-:W-:Y:S01]  /*5410*/  VIADD R2, R0, 0x20 ;  /* 0x0000002000027836 */ /* 0x000fe20000000000 */
[----:B------:R-:W-:Y:S01]  /*5420*/  FSEL R47, R12, -INF , !P5 ;  /* 0xff8000000c2f7808 */ /* 0x000fe20006800000 */
[----:B------:R-:W-:Y:S01]  /*5430*/  HMMA.16816.F32 R28, R8, R22, R116 ;  /* 0x00000016081c723c */ /* 0x000fe20000001874 */
[----:B------:R-:W-:-:S02]  /*5440*/  FSEL R44, R13, -INF , !P1 ;  /* 0xff8000000d2c7808 */ /* 0x000fc40004800000 */
[----:B------:R-:W-:Y:S02]  /*5450*/  I2FP.F32.U32 R12, R2 ;  /* 0x00000002000c7245 */ /* 0x000fe40000201000 */
[----:B------:R-:W-:Y:S02]  /*5460*/  FSEL R56, R14, -INF , !P4 ;  /* 0xff8000000e387808 */ /* 0x000fe40006000000 */
[----:B------:R-:W-:Y:S01]  /*5470*/  FSEL R71, R3, -INF , !P2 ;  /* 0xff80000003477808 */ /* 0x000fe20005000000 */
[----:B------:R-:W-:Y:S01]  /*5480*/  FFMA.FTZ R3, R12, UR5, R26 ;  /* 0x000000050c037c23 */ /* 0x000fe2000801001a */
[C---:B------:R-:W-:Y:S01]  /*5490*/  ISETP.GE.AND P1, PT, R2.reuse, R32, PT ;  /* 0x000000200200720c */ /* 0x040fe20003f26270 */
[----:B------:R-:W-:Y:S01]  /*54a0*/  HMMA.16816.F32 R36, R8, R76, R124 ;  /* 0x0000004c0824723c */ /* 0x000fe2000000187c */
[----:B------:R-:W-:Y:S01]  /*54b0*/  ISETP.GE.AND P5, PT, R2, R34, PT ;  /* 0x000000220200720c */ /* 0x000fe20003fa6270 */
[----:B------:R-:W-:Y:S01]  /*54c0*/  FFMA.FTZ R8, R12, UR5, R24 ;  /* 0x000000050c087c23 */ /* 0x000fe20008010018 */
[----:B------:R-:W-:Y:S01]  /*54d0*/  ISETP.GE.AND P4, PT, R2, R33, PT ;  /* 0x000000210200720c */ /* 0x000fe20003f86270 */
[----:B------:R-:W-:Y:S01]  /*54e0*/  FFMA.FTZ R10, R12, UR5, R16 ;  /* 0x000000050c0a7c23 */ /* 0x000fe20008010010 */
[----:B------:R-:W-:Y:S01]  /*54f0*/  ISETP.GE.AND P2, PT, R2, R35, PT ;  /* 0x000000230200720c */ /* 0x000fe20003f46270 */
[----:B------:R-:W-:-:S02]  /*5500*/  VIADD R2, R0, 0x21 ;  /* 0x0000002100027836 */ /* 0x000fc40000000000 */
[----:B------:R-:W-:Y:S01]  /*5510*/  FFMA.FTZ R9, R12, UR5, R18 ;  /* 0x000000050c097c23 */ /* 0x000fe20008010012 */
[----:B------:R-:W-:Y:S01]  /*5520*/  FSEL R178, R3, -INF , !P5 ;  /* 0xff80000003b27808 */ /* 0x000fe20006800000 */
[C---:B------:R-:W-:Y:S01]  /*5530*/  HMMA.16816.F32 R20, R4.reuse, R22, R52 ;  /* 0x000000160414723c */ /* 0x040fe20000001834 */
[----:B------:R-:W-:Y:S01]  /*5540*/  FSEL R174, R8, -INF , !P1 ;  /* 0xff80000008ae7808 */ /* 0x000fe20004800000 */
[----:B------:R-:W-:Y:S01]  /*5550*/  VIADD R8, R0, 0x29 ;  /* 0x0000002900087836 */ /* 0x000fe20000000000 */
[----:B------:R-:W-:Y:S02]  /*5560*/  I2FP.F32.U32 R3, R2 ;  /* 0x0000000200037245 */ /* 0x000fe40000201000 */
        /* <DEDUP_REMOVED lines=17> */
[C---:B------:R-:W-:Y:S01]  /*5680*/  FFMA.FTZ R5, R9.reuse, UR5, R20 ;  /* 0x0000000509057c23 */ /* 0x040fe20008010014 */
[C---:B------:R-:W-:Y:S01]  /*5690*/  ISETP.GE.AND P1, PT, R2.reuse, R32, PT ;  /* 0x000000200200720c */ /* 0x040fe20003f26270 */
[C---:B------:R-:W-:Y:S01]  /*56a0*/  FFMA.FTZ R6, R9.reuse, UR5, R22 ;  /* 0x0000000509067c23 */ /* 0x040fe20008010016 */
[C---:B------:R-:W-:Y:S01]  /*56b0*/  ISETP.GE.AND P5, PT, R2.reuse, R34, PT ;  /* 0x000000220200720c */ /* 0x040fe20003fa6270 */
[----:B------:R-:W-:Y:S01]  /*56c0*/  FFMA.FTZ R3, R9, UR5, R28 ;  /* 0x0000000509037c23 */ /* 0x000fe2000801001c */
[----:B------:R-:W-:-:S02]  /*56d0*/  ISETP.GE.AND P4, PT, R2, R33, PT ;  /* 0x000000210200720c */ /* 0x000fc40003f86270 */
[----:B------:R-:W-:Y:S01]  /*56e0*/  ISETP.GE.AND P2, PT, R2, R35, PT ;  /* 0x000000230200720c */ /* 0x000fe20003f46270 */
[----:B------:R-:W-:Y:S01]  /*56f0*/  FFMA.FTZ R2, R9, UR5, R30 ;  /* 0x0000000509027c23 */ /* 0x000fe2000801001e */
[----:B------:R-:W-:Y:S02]  /*5700*/  I2FP.F32.U32 R17, R8 ;  /* 0x0000000800117245 */ /* 0x000fe40000201000 */
[----:B------:R-:W-:Y:S02]  /*5710*/  FSEL R163, R5, -INF , !P4 ;  /* 0xff80000005a37808 */ /* 0x000fe40006000000 */
[----:B------:R-:W-:Y:S01]  /*5720*/  FSEL R159, R2, -INF , !P5 ;  /* 0xff800000029f7808 */ /* 0x000fe20006800000 */
[----:B------:R-:W-:Y:S02]  /*5730*/  VIADD R2, R0, 0x30 ;  /* 0x0000003000027836 */ /* 0x000fe40000000000 */
[C---:B------:R-:W-:Y:S01]  /*5740*/  FFMA.FTZ R7, R17.reuse, UR5, R29 ;  /* 0x0000000511077c23 */ /* 0x040fe2000801001d */
[C---:B------:R-:W-:Y:S01]  /*5750*/  FFMA.FTZ R9, R17.reuse, UR5, R31 ;  /* 0x0000000511097c23 */ /* 0x040fe2000801001f */
[----:B------:R-:W-:Y:S01]  /*5760*/  ISETP.GE.AND P4, PT, R8, R32, PT ;  /* 0x000000200800720c */ /* 0x000fe20003f86270 */
[----:B------:R-:W-:Y:S01]  /*5770*/  FFMA.FTZ R5, R17, UR5, R21 ;  /* 0x0000000511057c23 */ /* 0x000fe20008010015 */
[----:B------:R-:W-:-:S02]  /*5780*/  FSEL R164, R6, -INF , !P2 ;  /* 0xff80000006a47808 */ /* 0x000fc40005000000 */
[----:B------:R-:W-:Y:S02]  /*5790*/  I2FP.F32.U32 R16, R2 ;  /* 0x0000000200107245 */ /* 0x000fe40000201000 */
[----:B------:R-:W-:Y:S02]  /*57a0*/  ISETP.GE.AND P2, PT, R8, R34, PT ;  /* 0x000000220800720c */ /* 0x000fe40003f46270 */
[----:B------:R-:W-:Y:S01]  /*57b0*/  FSEL R147, R7, -INF , !P4 ;  /* 0xff80000007937808 */ /* 0x000fe20006000000 */
[----:B------:R-:W-:Y:S01]  /*57c0*/  FFMA.FTZ R7, R16, UR5, R36 ;  /* 0x0000000510077c23 */ /* 0x000fe20008010024 */
[----:B------:R-:W-:Y:S01]  /*57d0*/  ISETP.GE.AND P4, PT, R8, R33, PT ;  /* 0x000000210800720c */ /* 0x000fe20003f86270 */
[----:B------:R-:W-:Y:S01]  /*57e0*/  FFMA.FTZ R6, R16, UR5, R38 ;  /* 0x0000000510067c23 */ /* 0x000fe20008010026 */
[----:B------:R-:W-:Y:S02]  /*57f0*/  FSEL R158, R9, -INF , !P2 ;  /* 0xff800000099e7808 */ /* 0x000fe40005000000 */
[----:B------:R-:W-:-:S02]  /*5800*/  ISETP.GE.AND P2, PT, R2, R32, PT ;  /* 0x000000200200720c */ /* 0x000fc40003f46270 */
[----:B------:R-:W-:Y:S01]  /*5810*/  FSEL R146, R3, -INF , !P1 ;  /* 0xff80000003927808 */ /* 0x000fe20004800000 */
[----:B------:R-:W-:Y:S01]  /*5820*/  VIADD R3, R0, 0x31 ;  /* 0x0000003100037836 */ /* 0x000fe20000000000 */
[----:B------:R-:W-:Y:S01]  /*5830*/  FSEL R160, R5, -INF , !P4 ;  /* 0xff80000005a07808 */ /* 0x000fe20006000000 */
[----:B------:R-:W-:Y:S01]  /*5840*/  FFMA.FTZ R5, R16, UR5, R40 ;  /* 0x0000000510057c23 */ /* 0x000fe20008010028 */
[----:B------:R-:W-:Y:S02]  /*5850*/  I2FP.F32.U32 R4, R0 ;  /* 0x0000000000047245 */ /* 0x000fe40000201000 */
[----:B------:R-:W-:Y:S02]  /*5860*/  FSEL R173, R7, -INF , !P2 ;  /* 0xff80000007ad7808 */ /* 0x000fe40005000000 */
[----:B------:R-:W-:Y:S01]  /*5870*/  ISETP.GE.AND P2, PT, R2, R33, PT ;  /* 0x000000210200720c */ /* 0x000fe20003f46270 */
[----:B------:R-:W-:Y:S01]  /*5880*/  FFMA.FTZ R10, R4, UR5, R68 ;  /* 0x00000005040a7c23 */ /* 0x000fe20008010044 */
[----:B------:R-:W-:Y:S01]  /*5890*/  ISETP.GE.AND P4, PT, R2, R34, PT ;  /* 0x000000220200720c */ /* 0x000fe20003f86270 */
[----:B------:R-:W-:Y:S01]  /*58a0*/  FFMA.FTZ R22, R4, UR5, R70 ;  /* 0x0000000504167c23 */ /* 0x000fe20008010046 */
[----:B------:R-:W-:-:S02]  /*58b0*/  I2FP.F32.U32 R9, R3 ;  /* 0x0000000300097245 */ /* 0x000fc40000201000 */
[----:B------:R-:W-:Y:S02]  /*58c0*/  FSEL R180, R5, -INF , !P2 ;  /* 0xff80000005b47808 */ /* 0x000fe40005000000 */
[-C--:B------:R-:W-:Y:S01]  /*58d0*/  ISETP.GE.AND P1, PT, R0, R32.reuse, PT ;  /* 0x000000200000720c */ /* 0x080fe20003f26270 */
[----:B------:R-:W-:Y:S01]  /*58e0*/  FFMA.FTZ R19, R9, UR5, R37 ;  /* 0x0000000509137c23 */ /* 0x000fe20008010025 */
[----:B------:R-:W-:Y:S01]  /*58f0*/  ISETP.GE.AND P2, PT, R3, R32, PT ;  /* 0x000000200300720c */ /* 0x000fe20003f46270 */
[----:B------:R-:W-:Y:S01]  /*5900*/  FFMA.FTZ R20, R9, UR5, R39 ;  /* 0x0000000509147c23 */ /* 0x000fe20008010027 */
[----:B------:R-:W-:Y:S02]  /*5910*/  FSEL R176, R6, -INF , !P4 ;  /* 0xff80000006b07808 */ /* 0x000fe40006000000 */
[----:B------:R-:W-:Y:S02]  /*5920*/  ISETP.GE.AND P4, PT, R0, R33, PT ;  /* 0x000000210000720c */ /* 0x000fe40003f86270 */
[----:B------:R-:W-:-:S02]  /*5930*/  FSEL R21, R10, -INF , !P1 ;  /* 0xff8000000a157808 */ /* 0x000fc40004800000 */
[----:B------:R-:W-:Y:S02]  /*5940*/  ISETP.GE.AND P5, PT, R3, R34, PT ;  /* 0x000000220300720c */ /* 0x000fe40003fa6270 */
[----:B------:R-:W-:Y:S01]  /*5950*/  P2R R18, PR, RZ, 0x4 ;  /* 0x00000004ff127803 */ /* 0x000fe20000000000 */
[----:B------:R-:W-:Y:S10]  /*5960*/  BRA.U !UP1, `(.L_x_442) ;  /* 0x00000005091c7547 */ /* 0x000ff4000b800000 */
[----:B------:R-:W-:-:S04]  /*5970*/  UIADD3 UR4, UPT, UPT, UR20, -0x2, URZ ;  /* 0xfffffffe14047890 */ /* 0x000fc8000fffe0ff */
[----:B------:R-:W-:Y:S02]  /*5980*/  UIMAD.WIDE.U32 UR12, UR29, UR4, URZ ;  /* 0x000000041d0c72a5 */ /* 0x000fe4000f8e00ff */
[----:B------:R-:W-:-:S04]  /*5990*/  UIMAD UR4, UR7, UR4, URZ ;  /* 0x00000004070472a4 */ /* 0x000fc8000f8e02ff */
[----:B------:R-:W-:Y:S01]  /*59a0*/  UIADD3 UR4, UPT, UPT, UR13, UR4, URZ ;  /* 0x000000040d047290 */ /* 0x000fe2000fffe0ff */
[----:B------:R-:W-:Y:S01]  /*59b0*/  IMAD.U32 R6, RZ, RZ, UR12 ;  /* 0x0000000cff067e24 */ /* 0x000fe2000f8e00ff */
[----:B------:R-:W-:Y:S01]  /*59c0*/  UIADD3 UR12, UP0, UPT, UR31, UR12, URZ ;  /* 0x0000000c1f0c7290 */ /* 0x000fe2000ff1e0ff */
[----:B------:R-:W-:-:S03]  /*59d0*/  IMAD.U32 R7, RZ, RZ, UR13 ;  /* 0x0000000dff077e24 */ /* 0x000fc6000f8e00ff */
[----:B------:R-:W-:Y:S01]  /*59e0*/  IMAD.U32 R5, RZ, RZ, UR4 ;  /* 0x00000004ff057e24 */ /* 0x000fe2000f8e00ff */
[CC--:B------:R-:W-:Y:S01]  /*59f0*/  LEA R14, P1, R6.reuse, R240.reuse, 0x1 ;  /* 0x000000f0060e7211 */ /* 0x0c0fe200078208ff */
[----:B------:R-:W-:Y:S02]  /*5a00*/  UIADD3.X UR4, UPT, UPT, UR30, UR4, URZ, UP0, !UPT ;  /* 0x000000041e047290 */ /* 0x000fe400087fe4ff */
[----:B------:R-:W-:Y:S01]  /*5a10*/  UIADD3 UR31, UP0, UPT, UR31, UR12, URZ ;  /* 0x0000000c1f1f7290 */ /* 0x000fe2000ff1e0ff */
[----:B------:R-:W-:Y:S01]  /*5a20*/  LEA.HI.X R15, R6, R239, R5, 0x1, P1 ;  /* 0x000000ef060f7211 */ /* 0x000fe200008f0c05 */
[----:B------:R-:W-:Y:S02]  /*5a30*/  IMAD.U32 R6, RZ, RZ, UR12 ;  /* 0x0000000cff067e24 */ /* 0x000fe4000f8e00ff */
[----:B------:R-:W-:Y:S01]  /*5a40*/  UIADD3.X UR30, UPT, UPT, UR30, UR4, URZ, UP0, !UPT ;  /* 0x000000041e1e7290 */ /* 0x000fe200087fe4ff */
[----:B------:R-:W-:Y:S01]  /*5a50*/  IMAD.U32 R5, RZ, RZ, UR4 ;  /* 0x00000004ff057e24 */ /* 0x000fe2000f8e00ff */
[----:B------:R-:W-:Y:S01]  /*5a60*/  ULEA UR12, UP0, UR10, UR12, 0x5 ;  /* 0x0000000c0a0c7291 */ /* 0x000fe2000f8028ff */
[----:B------:R-:W-:-:S03]  /*5a70*/  LEA R12, P1, R6, R240, 0x1 ;  /* 0x000000f0060c7211 */ /* 0x000fc600078208ff */
[----:B------:R-:W-:Y:S01]  /*5a80*/  ULEA.HI.X UR4, UR10, UR4, UR11, 0x5, UP0 ;  /* 0x000000040a047291 */ /* 0x000fe200080f2c0b */
[----:B------:R-:W-:Y:S01]  /*5a90*/  LEA.HI.X R13, R6, R239, R5, 0x1, P1 ;  /* 0x000000ef060d7211 */ /* 0x000fe200008f0c05 */
[----:B------:R-:W-:Y:S02]  /*5aa0*/  IMAD.U32 R5, RZ, RZ, UR31 ;  /* 0x0000001fff057e24 */ /* 0x000fe4000f8e00ff */
[----:B------:R-:W-:Y:S02]  /*5ab0*/  IMAD.U32 R6, RZ, RZ, UR30 ;  /* 0x0000001eff067e24 */ /* 0x000fe4000f8e00ff */
[----:B------:R-:W-:Y:S01]  /*5ac0*/  IMAD.U32 R7, RZ, RZ, UR4 ;  /* 0x00000004ff077e24 */ /* 0x000fe2000f8e00ff */
[----:B------:R-:W-:-:S04]  /*5ad0*/  LEA R10, P1, R5, R240, 0x1 ;  /* 0x000000f0050a7211 */ /* 0x000fc800078208ff */
[----:B------:R-:W1:Y:S01]  /*5ae0*/  LDCU UR4, c[0x0][0x440] ;  /* 0x00008800ff0477ac */ /* 0x000e620008000800 */
[----:B------:R-:W-:Y:S01]  /*5af0*/  LEA.HI.X R11, R5, R239, R6, 0x1, P1 ;  /* 0x000000ef050b7211 */ /* 0x000fe200008f0c06 */
[----:B------:R-:W-:-:S05]  /*5b00*/  IMAD.U32 R5, RZ, RZ, UR12 ;  /* 0x0000000cff057e24 */ /* 0x000fca000f8e00ff */
[----:B------:R-:W-:-:S04]  /*5b10*/  LEA R6, P1, R5, R240, 0x1 ;  /* 0x000000f005067211 */ /* 0x000fc800078208ff */
[----:B------:R-:W-:Y:S02]  /*5b20*/  LEA.HI.X R7, R5, R239, R7, 0x1, P1 ;  /* 0x000000ef05077211 */ /* 0x000fe400008f0c07 */
[----:B-1----:R-:W-:Y:S02]  /*5b30*/  ISETP.GE.AND P2, PT, R230, UR4, PT ;  /* 0x00000004e6007c0c */ /* 0x002fe4000bf46270 */
        /* <DEDUP_REMOVED lines=42> */
.L_x_442:
[----:B------:R-:W-:Y:S01]  /*5de0*/  FMNMX3.FTZ R5, R21, R65, R64, !PT ;  /* 0x0000004115057276 */ /* 0x000fe20007810040 */
[----:B-1----:R-:W-:Y:S01]  /*5df0*/  FFMA.FTZ R6, R9, UR5, R41 ;  /* 0x0000000509067c23 */ /* 0x002fe20008010029 */
[----:B------:R-:W-:Y:S01]  /*5e00*/  ISETP.GE.AND P2, PT, R0, R35, PT ;  /* 0x000000230000720c */ /* 0x000fe20003f46270 */
[----:B------:R-:W-:Y:S01]  /*5e10*/  FFMA.FTZ R17, R17, UR5, R23 ;  /* 0x0000000511117c23 */ /* 0x000fe20008010017 */
[----:B------:R-:W-:Y:S01]  /*5e20*/  FMNMX3.FTZ R5, R5, R51, R49, !PT ;  /* 0x0000003305057276 */ /* 0x000fe20007810031 */
[----:B------:R-:W-:Y:S01]  /*5e30*/  FFMA.FTZ R10, R48, UR5, R130 ;  /* 0x00000005300a7c23 */ /* 0x000fe20008010082 */
[----:B------:R-:W-:Y:S01]  /*5e40*/  IADD3 R7, PT, PT, R0, 0x39, RZ ;  /* 0x0000003900077810 */ /* 0x000fe20007ffe0ff */
[----:B------:R-:W1:Y:S01]  /*5e50*/  LDCU UR4, c[0x0][0x45c] ;  /* 0x00008b80ff0477ac */ /* 0x000e620008000800 */
[----:B------:R-:W-:Y:S01]  /*5e60*/  FMNMX3.FTZ R0, R5, R46, R45, !PT ;  /* 0x0000002e05007276 */ /* 0x000fe2000781002d */
[----:B------:R-:W-:Y:S01]  /*5e70*/  FFMA.FTZ R5, R4, UR5, R92 ;  /* 0x0000000504057c23 */ /* 0x000fe2000801005c */
[----:B------:R-:W-:Y:S01]  /*5e80*/  FSEL R162, R20, -INF , !P5 ;  /* 0xff80000014a27808 */ /* 0x000fe20006800000 */
[----:B------:R-:W-:Y:S01]  /*5e90*/  STL [R1+0x5c], R240 ;  /* 0x00005cf001007387 */ /* 0x000fe20000100800 */
[----:B------:R-:W-:-:S02]  /*5ea0*/  FMNMX3.FTZ R0, R0, R44, R174, !PT ;  /* 0x0000002c00007276 */ /* 0x000fc400078100ae */
[----:B------:R-:W-:Y:S01]  /*5eb0*/  I2FP.F32.U32 R11, R7 ;  /* 0x00000007000b7245 */ /* 0x000fe20000201000 */
[----:B------:R-:W-:Y:S01]  /*5ec0*/  STL [R1+0x58], R239 ;  /* 0x000058ef01007387 */ /* 0x000fe20000100800 */
[----:B------:R-:W-:Y:S02]  /*5ed0*/  ISETP.GE.AND P5, PT, R2, R35, PT ;  /* 0x000000230200720c */ /* 0x000fe40003fa6270 */
[----:B------:R-:W-:Y:S01]  /*5ee0*/  ISETP.NE.AND P1, PT, R18, RZ, PT ;  /* 0x000000ff1200720c */ /* 0x000fe20003f25270 */
[----:B------:R-:W-:Y:S01]  /*5ef0*/  STL [R1+0x54], R238 ;  /* 0x000054ee01007387 */ /* 0x000fe20000100800 */
[----:B------:R-:W-:Y:S01]  /*5f00*/  FMNMX3.FTZ R2, R0, R165, R146, !PT ;  /* 0x000000a500027276 */ /* 0x000fe20007810092 */
[----:B------:R-:W-:Y:S01]  /*5f10*/  FFMA.FTZ R0, R11, UR5, R73 ;  /* 0x000000050b007c23 */ /* 0x000fe20008010049 */
[----:B------:R-:W-:Y:S01]  /*5f20*/  FSEL R13, R5, -INF , !P4 ;  /* 0xff800000050d7808 */ /* 0x000fe20006000000 */
[----:B------:R-:W-:Y:S01]  /*5f30*/  FFMA.FTZ R5, R4, UR5, R94 ;  /* 0x0000000504057c23 */ /* 0x000fe2000801005e */
[----:B------:R-:W-:Y:S01]  /*5f40*/  FSEL R161, R19, -INF , !P1 ;  /* 0xff80000013a17808 */ /* 0x000fe20004800000 */
[----:B------:R-:W-:Y:S01]  /*5f50*/  STL [R1+0x50], R233 ;  /* 0x000050e901007387 */ /* 0x000fe20000100800 */
[----:B------:R-:W-:-:S02]  /*5f60*/  ISETP.GE.AND P4, PT, R7, R32, PT ;  /* 0x000000200700720c */ /* 0x000fc40003f86270 */
[----:B------:R-:W-:Y:S01]  /*5f70*/  FMNMX3.FTZ R2, R2, R147, R173, !PT ;  /* 0x0000009302027276 */ /* 0x000fe200078100ad */
[----:B------:R-:W-:Y:S01]  /*5f80*/  STL [R1+0x4c], R232 ;  /* 0x00004ce801007387 */ /* 0x000fe20000100800 */
[----:B------:R-:W-:Y:S02]  /*5f90*/  FSEL R12, R22, -INF , !P6 ;  /* 0xff800000160c7808 */ /* 0x000fe40007000000 */
[----:B------:R-:W-:Y:S01]  /*5fa0*/  FSEL R145, R0, -INF , !P4 ;  /* 0xff80000000917808 */ /* 0x000fe20006000000 */
[----:B------:R-:W-:Y:S01]  /*5fb0*/  STL [R1+0x48], R230 ;  /* 0x000048e601007387 */ /* 0x000fe20000100800 */
[----:B------:R-:W-:Y:S02]  /*5fc0*/  FMNMX3.FTZ R2, R2, R161, R183, !PT ;  /* 0x000000a102027276 */ /* 0x000fe400078100b7 */
[----:B------:R-:W-:Y:S01]  /*5fd0*/  FMNMX3.FTZ R0, R12, R82, R67, !PT ;  /* 0x000000520c007276 */ /* 0x000fe20007810043 */
[----:B------:R-:W-:Y:S01]  /*5fe0*/  STL [R1+0x44], R168 ;  /* 0x000044a801007387 */ /* 0x000fe20000100800 */
[----:B------:R-:W-:-:S02]  /*5ff0*/  FMNMX3.FTZ R4, R13, R86, R78, !PT ;  /* 0x000000560d047276 */ /* 0x000fc4000781004e */
[----:B------:R-:W-:Y:S01]  /*6000*/  ISETP.GE.AND P1, PT, R3, R33, PT ;  /* 0x000000210300720c */ /* 0x000fe20003f26270 */
[----:B------:R-:W-:Y:S01]  /*6010*/  STL [R1+0x60], R32 ;  /* 0x0000602001007387 */ /* 0x000fe20000100800 */
[----:B------:R-:W-:Y:S02]  /*6020*/  FMNMX.FTZ R171, R145, R2, !PT ;  /* 0x0000000291ab7209 */ /* 0x000fe40007810000 */
[----:B------:R-:W-:Y:S01]  /*6030*/  FMNMX3.FTZ R2, R0, R62, R61, !PT ;  /* 0x0000003e00027276 */ /* 0x000fe2000781003d */
[----:B------:R-:W-:Y:S01]  /*6040*/  STL [R1+0x64], R34 ;  /* 0x0000642201007387 */ /* 0x000fe20000100800 */
[----:B------:R-:W-:Y:S01]  /*6050*/  FMNMX3.FTZ R0, R4, R63, R80, !PT ;  /* 0x0000003f04007276 */ /* 0x000fe20007810050 */
[C---:B------:R-:W-:Y:S01]  /*6060*/  FFMA.FTZ R4, R11.reuse, UR5, R129 ;  /* 0x000000050b047c23 */ /* 0x040fe20008010081 */
[----:B------:R-:W-:Y:S01]  /*6070*/  FSEL R166, R6, -INF , !P1 ;  /* 0xff80000006a67808 */ /* 0x000fe20004800000 */
[----:B------:R-:W-:Y:S01]  /*6080*/  FFMA.FTZ R6, R11, UR5, R75 ;  /* 0x000000050b067c23 */ /* 0x000fe2000801004b */
[----:B------:R-:W-:Y:S01]  /*6090*/  ISETP.GE.AND P1, PT, R8, R35, PT ;  /* 0x000000230800720c */ /* 0x000fe20003f26270 */
[----:B------:R-:W-:Y:S01]  /*60a0*/  STL [R1+0x68], R33 ;  /* 0x0000682101007387 */ /* 0x000fe20000100800 */
[----:B------:R-:W-:-:S02]  /*60b0*/  FMNMX3.FTZ R2, R2, R60, R50, !PT ;  /* 0x0000003c02027276 */ /* 0x000fc40007810032 */
[----:B------:R-:W-:Y:S01]  /*60c0*/  FMNMX3.FTZ R0, R0, R74, R69, !PT ;  /* 0x0000004a00007276 */ /* 0x000fe20007810045 */
[----:B------:R-:W2:Y:S01]  /*60d0*/  SHFL.BFLY PT, R8, R171, 0x2, 0x1f ;  /* 0x0c401f00ab087f89 */ /* 0x000ea200000e0000 */
[----:B------:R-:W-:Y:S02]  /*60e0*/  ISETP.GE.AND P4, PT, R7, R34, PT ;  /* 0x000000220700720c */ /* 0x000fe40003f86270 */
[----:B------:R-:W-:Y:S01]  /*60f0*/  FMNMX3.FTZ R2, R2, R47, R178, !PT ;  /* 0x0000002f02027276 */ /* 0x000fe200078100b2 */
[----:B------:R-:W-:Y:S01]  /*6100*/  STL [R1+0x6c], R35 ;  /* 0x00006c2301007387 */ /* 0x000fe20000100800 */
[----:B------:R-:W-:Y:S02]  /*6110*/  FMNMX3.FTZ R0, R0, R56, R181, !PT ;  /* 0x0000003800007276 */ /* 0x000fe400078100b5 */
[----:B------:R-:W-:Y:S01]  /*6120*/  FSEL R144, R6, -INF , !P4 ;  /* 0xff80000006907808 */ /* 0x000fe20006000000 */
[----:B------:R-:W-:Y:S01]  /*6130*/  FFMA.FTZ R6, R9, UR5, R43 ;  /* 0x0000000509067c23 */ /* 0x000fe2000801002b */
[----:B------:R-:W-:-:S02]  /*6140*/  ISETP.GE.AND P4, PT, R3, R35, PT ;  /* 0x000000230300720c */ /* 0x000fc40003f86270 */
[----:B------:R-:W-:Y:S02]  /*6150*/  FSEL R14, R5, -INF , !P2 ;  /* 0xff800000050e7808 */ /* 0x000fe40005000000 */
[----:B------:R-:W-:Y:S02]  /*6160*/  FMNMX3.FTZ R3, R2, R167, R159, !PT ;  /* 0x000000a702037276 */ /* 0x000fe4000781009f */
[----:B------:R-:W-:Y:S02]  /*6170*/  FMNMX3.FTZ R2, R0, R175, R163, !PT ;  /* 0x000000af00027276 */ /* 0x000fe400078100a3 */
[----:B------:R-:W-:Y:S02]  /*6180*/  ISETP.GE.AND P2, PT, R7, R33, PT ;  /* 0x000000210700720c */ /* 0x000fe40003f46270 */
[----:B------:R-:W-:Y:S02]  /*6190*/  FMNMX3.FTZ R0, R14, R87, R79, !PT ;  /* 0x000000570e007276 */ /* 0x000fe4000781004f */
[----:B------:R-:W-:-:S02]  /*61a0*/  FMNMX3.FTZ R3, R3, R158, R176, !PT ;  /* 0x0000009e03037276 */ /* 0x000fc400078100b0 */
[----:B------:R-:W-:Y:S02]  /*61b0*/  FMNMX3.FTZ R2, R2, R160, R180, !PT ;  /* 0x000000a002027276 */ /* 0x000fe400078100b4 */
[----:B------:R-:W-:Y:S02]  /*61c0*/  FSEL R157, R4, -INF , !P2 ;  /* 0xff800000049d7808 */ /* 0x000fe40005000000 */
[----:B------:R-:W-:Y:S02]  /*61d0*/  FMNMX3.FTZ R0, R0, R66, R83, !PT ;  /* 0x0000004200007276 */ /* 0x000fe40007810053 */
[----:B------:R-:W-:Y:S02]  /*61e0*/  FMNMX3.FTZ R4, R3, R162, R188, !PT ;  /* 0x000000a203047276 */ /* 0x000fe400078100bc */
[----:B------:R-:W-:Y:S02]  /*61f0*/  FMNMX3.FTZ R3, R2, R166, R189, !PT ;  /* 0x000000a602037276 */ /* 0x000fe400078100bd */
[----:B------:R-:W-:-:S02]  /*6200*/  FMNMX3.FTZ R5, R0, R81, R72, !PT ;  /* 0x0000005100057276 */ /* 0x000fc40007810048 */
[----:B------:R-:W-:Y:S02]  /*6210*/  FMNMX.FTZ R0, R157, R3, !PT ;  /* 0x000000039d007209 */ /* 0x000fe40007810000 */
[----:B------:R-:W-:Y:S01]  /*6220*/  ISETP.GE.AND P2, PT, R7, R35, PT ;  /* 0x000000230700720c */ /* 0x000fe20003f46270 */
[----:B------:R-:W-:Y:S01]  /*6230*/  FFMA.FTZ R7, R16, UR5, R42 ;  /* 0x0000000510077c23 */ /* 0x000fe2000801002a */
[----:B--2---:R-:W-:Y:S02]  /*6240*/  FMNMX.FTZ R171, R171, R8, !PT ;  /* 0x00000008abab7209 */ /* 0x004fe40007810000 */
[----:B------:R-:W-:Y:S01]  /*6250*/  FMNMX3.FTZ R3, R5, R71, R182, !PT ;  /* 0x0000004705037276 */ /* 0x000fe200078100b6 */
[----:B------:R-:W2:Y:S01]  /*6260*/  SHFL.BFLY PT, R8, R0, 0x2, 0x1f ;  /* 0x0c401f0000087f89 */ /* 0x000ea200000e0000 */
[----:B------:R-:W-:Y:S02]  /*6270*/  FSEL R190, R17, -INF , !P1 ;  /* 0xff80000011be7808 */ /* 0x000fe40004800000 */
[----:B------:R-:W-:Y:S01]  /*6280*/  FSEL R196, R7, -INF , !P5 ;  /* 0xff80000007c47808 */ /* 0x000fe20006800000 */
[----:B------:R-:W3:Y:S01]  /*6290*/  SHFL.BFLY PT, R9, R171, 0x1, 0x1f ;  /* 0x0c201f00ab097f89 */ /* 0x000ee200000e0000 */
[----:B------:R-:W-:-:S02]  /*62a0*/  FMNMX3.FTZ R3, R3, R177, R164, !PT ;  /* 0x000000b103037276 */ /* 0x000fc400078100a4 */
[----:B------:R-:W-:Y:S01]  /*62b0*/  FMNMX.FTZ R2, R144, R4, !PT ;  /* 0x0000000490027209 */ /* 0x000fe20007810000 */
[----:B------:R-:W-:Y:S01]  /*62c0*/  FFMA.FTZ R4, R11, UR5, R131 ;  /* 0x000000050b047c23 */ /* 0x000fe20008010083 */
[----:B------:R-:W-:Y:S02]  /*62d0*/  FSEL R156, R10, -INF , !P3 ;  /* 0xff8000000a9c7808 */ /* 0x000fe40005800000 */
[----:B------:R-:W-:Y:S01]  /*62e0*/  FSEL R191, R6, -INF , !P4 ;  /* 0xff80000006bf7808 */ /* 0x000fe20006000000 */
[----:B------:R-:W4:Y:S01]  /*62f0*/  SHFL.BFLY PT, R5, R2, 0x2, 0x1f ;  /* 0x0c401f0002057f89 */ /* 0x000f2200000e0000 */
[----:B------:R-:W-:Y:S02]  /*6300*/  FMNMX3.FTZ R3, R3, R190, R196, !PT ;  /* 0x000000be03037276 */ /* 0x000fe400078100c4 */
[----:B------:R-:W-:Y:S02]  /*6310*/  FSEL R179, R4, -INF , !P2 ;  /* 0xff80000004b37808 */ /* 0x000fe40005000000 */
[----:B------:R-:W-:-:S04]  /*6320*/  FMNMX3.FTZ R3, R3, R191, R156, !PT ;  /* 0x000000bf03037276 */ /* 0x000fc8000781009c */
[----:B------:R-:W-:Y:S02]  /*6330*/  FMNMX.FTZ R3, R179, R3, !PT ;  /* 0x00000003b3037209 */ /* 0x000fe40007810000 */
[----:B--2---:R-:W-:-:S03]  /*6340*/  FMNMX.FTZ R0, R0, R8, !PT ;  /* 0x0000000800007209 */ /* 0x004fc60007810000 */
[----:B------:R-:W2:Y:S01]  /*6350*/  SHFL.BFLY PT, R169, R3, 0x2, 0x1f ;  /* 0x0c401f0003a97f89 */ /* 0x000ea200000e0000 */
[----:B---3--:R-:W-:-:S03]  /*6360*/  FMNMX.FTZ R171, R171, R9, !PT ;  /* 0x00000009abab7209 */ /* 0x008fc60007810000 */
[----:B------:R-:W3:Y:S01]  /*6370*/  SHFL.BFLY PT, R172, R0, 0x1, 0x1f ;  /* 0x0c201f0000ac7f89 */ /* 0x000ee200000e0000 */
[C---:B------:R-:W-:Y:S01]  /*6380*/  FSETP.NEU.FTZ.AND P1, PT, R171.reuse, -INF , PT ;  /* 0xff800000ab00780b */ /* 0x040fe20003f3d000 */
[----:B-1----:R-:W-:Y:S02]  /*6390*/  FMUL.FTZ R4, R171, UR4 ;  /* 0x00000004ab047c20 */ /* 0x002fe40008410000 */
[----:B------:R-:W-:Y:S01]  /*63a0*/  STL [R1+0x70], R171 ;  /* 0x000070ab01007387 */ /* 0x000fe20000100800 */
[----:B----4-:R-:W-:Y:S02]  /*63b0*/  FMNMX.FTZ R2, R2, R5, !PT ;  /* 0x0000000502027209 */ /* 0x010fe40007810000 */
[----:B------:R-:W-:-:S03]  /*63c0*/  FSEL R4, R4, RZ, P1 ;  /* 0x000000ff04047208 */ /* 0x000fc60000800000 */
[----:B------:R-:W1:Y:S02]  /*63d0*/  SHFL.BFLY PT, R170, R2, 0x1, 0x1f ;  /* 0x0c201f0002aa7f89 */ /* 0x000e6400000e0000 */
[--C-:B------:R-:W-:Y:S01]  /*63e0*/  FFMA.FTZ R6, R65, UR4, -R4.reuse ;  /* 0x0000000441067c23 */ /* 0x100fe20008010804 */
[----:B------:R-:W-:-:S03]  /*63f0*/  FFMA.FTZ R5, R21, UR4, -R4 ;  /* 0x0000000415057c23 */ /* 0x000fc60008010804 */
[----:B------:R4:W-:Y:S01]  /*6400*/  MUFU.EX2 R34, R6 ;  /* 0x0000000600227308 */ /* 0x0009e20000000800 */
[----:B--2---:R-:W-:-:S03]  /*6410*/  FMNMX.FTZ R169, R3, R169, !PT ;  /* 0x000000a903a97209 */ /* 0x004fc60007810000 */
[----:B------:R2:W-:Y:S01]  /*6420*/  MUFU.EX2 R33, R5 ;  /* 0x0000000500217308 */ /* 0x0005e20000000800 */
[--C-:B------:R-:W-:Y:S01]  /*6430*/  FFMA.FTZ R3, R64, UR4, -R4.reuse ;  /* 0x0000000440037c23 */ /* 0x100fe20008010804 */
[----:B---3--:R-:W-:Y:S01]  /*6440*/  FMNMX.FTZ R172, R0, R172, !PT ;  /* 0x000000ac00ac7209 */ /* 0x008fe20007810000 */
[--C-:B------:R-:W-:Y:S02]  /*6450*/  FFMA.FTZ R0, R46, UR4, -R4.reuse ;  /* 0x000000042e007c23 */ /* 0x100fe40008010804 */
[----:B------:R3:W-:Y:S01]  /*6460*/  MUFU.EX2 R238, R3 ;  /* 0x0000000300ee7308 */ /* 0x0007e20000000800 */
[----:B----4-:R-:W4:Y:S03]  /*6470*/  SHFL.BFLY PT, R6, R169, 0x1, 0x1f ;  /* 0x0c201f00a9067f89 */ /* 0x010f2600000e0000 */
[----:B------:R-:W3:Y:S01]  /*6480*/  MUFU.EX2 R0, R0 ;  /* 0x0000000000007308 */ /* 0x000ee20000000800 */
[--C-:B--2---:R-:W-:Y:S01]  /*6490*/  FFMA.FTZ R5, R51, UR4, -R4.reuse ;  /* 0x0000000433057c23 */ /* 0x104fe20008010804 */
[----:B-1----:R-:W-:Y:S01]  /*64a0*/  FMNMX.FTZ R170, R2, R170, !PT ;  /* 0x000000aa02aa7209 */ /* 0x002fe20007810000 */
[----:B------:R-:W-:-:S02]  /*64b0*/  FFMA.FTZ R2, R49, UR4, -R4 ;  /* 0x0000000431027c23 */ /* 0x000fc40008010804 */
[----:B------:R1:W-:Y:S01]  /*64c0*/  MUFU.EX2 R168, R5 ;  /* 0x0000000500a87308 */ /* 0x0003e20000000800 */
[C---:B------:R-:W-:Y:S01]  /*64d0*/  FSETP.NEU.FTZ.AND P1, PT, R170.reuse, -INF , PT ;  /* 0xff800000aa00780b */ /* 0x040fe20003f3d000 */
[----:B---3--:R-:W-:Y:S01]  /*64e0*/  FMUL.FTZ R3, R170, UR4 ;  /* 0x00000004aa037c20 */ /* 0x008fe20008410000 */
[----:B------:R-:W-:Y:S01]  /*64f0*/  STL [R1+0x74], R170 ;  /* 0x000074aa01007387 */ /* 0x000fe20000100800 */
[----:B------:R2:W-:Y:S03]  /*6500*/  MUFU.EX2 R198, R2 ;  /* 0x0000000200c67308 */ /* 0x0005e60000000800 */
[----:B------:R3:W-:Y:S01]  /*6510*/  STL [R1+0x3c], R0 ;  /* 0x00003c0001007387 */ /* 0x0007e20000100800 */
[----:B------:R-:W-:Y:S02]  /*6520*/  FSEL R3, R3, RZ, P1 ;  /* 0x000000ff03037208 */ /* 0x000fe40000800000 */
[----:B------:R-:W-:Y:S01]  /*6530*/  FSETP.NEU.FTZ.AND P1, PT, R172, -INF , PT ;  /* 0xff800000ac00780b */ /* 0x000fe20003f3d000 */
[----:B-1----:R-:W-:-:S04]  /*6540*/  FFMA.FTZ R5, R45, UR4, -R4 ;  /* 0x000000042d057c23 */ /* 0x002fc80008010804 */
[----:B------:R-:W1:Y:S01]  /*6550*/  MUFU.EX2 R7, R5 ;  /* 0x0000000500077308 */ /* 0x000e620000000800 */
[----:B--2---:R-:W-:Y:S02]  /*6560*/  LOP3.LUT R2, R153, 0x200, R154, 0xf8, !PT ;  /* 0x0000020099027812 */ /* 0x004fe400078ef89a */
[----:B----4-:R-:W-:Y:S02]  /*6570*/  FMNMX.FTZ R169, R169, R6, !PT ;  /* 0x00000006a9a97209 */ /* 0x010fe40007810000 */
[----:B------:R-:W-:Y:S01]  /*6580*/  F2FP.F16.F32.PACK_AB R28, R34, R33 ;  /* 0x00000021221c723e */ /* 0x000fe200000000ff */
[----:B---3--:R-:W-:Y:S01]  /*6590*/  FFMA.FTZ R0, R44, UR4, -R4 ;  /* 0x000000042c007c23 */ /* 0x008fe20008010804 */
[----:B------:R-:W-:Y:S01]  /*65a0*/  LEA R44, R2, UR6, 0x1 ;  /* 0x00000006022c7c11 */ /* 0x000fe2000f8e08ff */
[----:B-1----:R-:W-:Y:S01]  /*65b0*/  STL [R1+0x38], R7 ;  /* 0x0000380701007387 */ /* 0x002fe20000100800 */
[----:B------:R-:W-:Y:S01]  /*65c0*/  FMUL.FTZ R2, R172, UR4 ;  /* 0x00000004ac027c20 */ /* 0x000fe20008410000 */
[--C-:B------:R-:W-:Y:S01]  /*65d0*/  FFMA.FTZ R5, R12, UR4, -R3.reuse ;  /* 0x000000040c057c23 */ /* 0x100fe20008010803 */
[----:B------:R1:W-:Y:S01]  /*65e0*/  MUFU.EX2 R202, R0 ;  /* 0x0000000000ca7308 */ /* 0x0003e20000000800 */
[----:B------:R2:W-:Y:S01]  /*65f0*/  STL [R1+0x78], R172 ;  /* 0x000078ac01007387 */ /* 0x0005e20000100800 */
[----:B------:R-:W-:Y:S01]  /*6600*/  IMAD.IADD R45, R152, 0x1, R44 ;  /* 0x00000001982d7824 */ /* 0x000fe200078e022c */
[----:B------:R-:W-:Y:S01]  /*6610*/  FSEL R2, R2, RZ, P1 ;  /* 0x000000ff02027208 */ /* 0x000fe20000800000 */
[----:B------:R3:W-:Y:S01]  /*6620*/  MUFU.EX2 R228, R5 ;  /* 0x0000000500e47308 */ /* 0x0007e20000000800 */
[--C-:B------:R-:W-:Y:S01]  /*6630*/  FFMA.FTZ R6, R62, UR4, -R3.reuse ;  /* 0x000000043e067c23 */ /* 0x100fe20008010803 */
[----:B------:R-:W-:Y:S01]  /*6640*/  F2FP.F16.F32.PACK_AB R30, R168, R238 ;  /* 0x000000eea81e723e */ /* 0x000fe200000000ff */
[----:B------:R-:W4:Y:S04]  /*6650*/  LDSM.16.MT88.4 R16, [R45+0xc000] ;  /* 0x00c000002d10783b */ /* 0x000f280000004200 */
[----:B------:R-:W-:Y:S01]  /*6660*/  LDSM.16.MT88.4 R120, [R44+0xe000] ;  /* 0x00e000002c78783b */ /* 0x000fe20000004200 */
[----:B-1----:R-:W-:-:S03]  /*6670*/  FFMA.FTZ R0, R82, UR4, -R3 ;  /* 0x0000000452007c23 */ /* 0x002fc60008010803 */
[----:B------:R-:W1:Y:S04]  /*6680*/  LDSM.16.MT88.4 R36, [R45+0xe000] ;  /* 0x00e000002d24783b */ /* 0x000e680000004200 */
[----:B------:R-:W-:Y:S04]  /*6690*/  LDSM.16.MT88.4 R96, [R44+0xe800] ;  /* 0x00e800002c60783b */ /* 0x000fe80000004200 */
[----:B------:R-:W-:Y:S04]  /*66a0*/  LDSM.16.MT88.4 R104, [R44+0xc000] ;  /* 0x00c000002c68783b */ /* 0x000fe80000004200 */
[----:B--2---:R-:W2:Y:S01]  /*66b0*/  LDL.LU R172, [R1+0x3c] ;  /* 0x00003c0001ac7983 */ /* 0x004ea20000300800 */
[--C-:B---3--:R-:W-:Y:S01]  /*66c0*/  FFMA.FTZ R5, R67, UR4, -R3.reuse ;  /* 0x0000000443057c23 */ /* 0x108fe20008010803 */
[----:B------:R3:W4:Y:S01]  /*66d0*/  MUFU.EX2 R32, R0 ;  /* 0x0000000000207308 */ /* 0x0007220000000800 */
[----:B------:R-:W-:Y:S01]  /*66e0*/  FSETP.NEU.FTZ.AND P1, PT, R169, -INF , PT ;  /* 0xff800000a900780b */ /* 0x000fe20003f3d000 */
[----:B------:R-:W-:Y:S02]  /*66f0*/  STL [R1+0x7c], R169 ;  /* 0x00007ca901007387 */ /* 0x000fe40000100800 */
[----:B------:R4:W-:Y:S02]  /*6700*/  MUFU.EX2 R233, R5 ;  /* 0x0000000500e97308 */ /* 0x0009e40000000800 */
[----:B------:R1:W-:Y:S02]  /*6710*/  STL [R1+0x84], R33 ;  /* 0x0000842101007387 */ /* 0x0003e40000100800 */
[----:B------:R4:W1:Y:S01]  /*6720*/  MUFU.EX2 R170, R6 ;  /* 0x0000000600aa7308 */ /* 0x0008620000000800 */
[----:B------:R-:W-:Y:S01]  /*6730*/  FFMA.FTZ R7, R47, UR4, -R3 ;  /* 0x000000042f077c23 */ /* 0x000fe20008010803 */
[----:B------:R-:W-:Y:S01]  /*6740*/  LDSM.16.MT88.4 R8, [R45+0xe800] ;  /* 0x00e800002d08783b */ /* 0x000fe20000004200 */
[----:B---3--:R-:W-:Y:S01]  /*6750*/  FMUL.FTZ R0, R169, UR4 ;  /* 0x00000004a9007c20 */ /* 0x008fe20008410000 */
[----:B----4-:R-:W-:-:S04]  /*6760*/  FFMA.FTZ R5, R13, UR4, -R2 ;  /* 0x000000040d057c23 */ /* 0x010fc80008010802 */
[----:B------:R-:W-:Y:S01]  /*6770*/  FSEL R0, R0, RZ, P1 ;  /* 0x000000ff00007208 */ /* 0x000fe20000800000 */
[--C-:B------:R-:W-:Y:S01]  /*6780*/  FFMA.FTZ R6, R86, UR4, -R2.reuse ;  /* 0x0000000456067c23 */ /* 0x100fe20008010802 */
[----:B------:R3:W-:Y:S04]  /*6790*/  MUFU.EX2 R211, R5 ;  /* 0x0000000500d37308 */ /* 0x0007e80000000800 */
[----:B------:R4:W4:Y:S01]  /*67a0*/  MUFU.EX2 R35, R6 ;  /* 0x0000000600237308 */ /* 0x0009220000000800 */
[----:B-1----:R-:W2:Y:S01]  /*67b0*/  LDL.LU R33, [R1+0x38] ;  /* 0x0000380001217983 */ /* 0x002ea20000300800 */
[--C-:B---3--:R-:W-:Y:S01]  /*67c0*/  FFMA.FTZ R5, R78, UR4, -R2.reuse ;  /* 0x000000044e057c23 */ /* 0x108fe20008010802 */
[----:B----4-:R-:W-:-:S03]  /*67d0*/  FFMA.FTZ R6, R63, UR4, -R2 ;  /* 0x000000043f067c23 */ /* 0x010fc60008010802 */
[----:B------:R1:W-:Y:S04]  /*67e0*/  MUFU.EX2 R232, R5 ;  /* 0x0000000500e87308 */ /* 0x0003e80000000800 */
[----:B------:R3:W4:Y:S01]  /*67f0*/  MUFU.EX2 R193, R6 ;  /* 0x0000000600c17308 */ /* 0x0007220000000800 */
[--C-:B-1----:R-:W-:Y:S01]  /*6800*/  FFMA.FTZ R5, R14, UR4, -R0.reuse ;  /* 0x000000040e057c23 */ /* 0x102fe20008010800 */
[----:B------:R-:W-:Y:S01]  /*6810*/  STL [R1+0x80], R34 ;  /* 0x0000802201007387 */ /* 0x000fe20000100800 */
[----:B---3--:R-:W-:Y:S02]  /*6820*/  FFMA.FTZ R6, R87, UR4, -R0 ;  /* 0x0000000457067c23 */ /* 0x008fe40008010800 */
[----:B------:R1:W-:Y:S01]  /*6830*/  MUFU.EX2 R210, R5 ;  /* 0x0000000500d27308 */ /* 0x0003e20000000800 */
[----:B------:R-:W-:Y:S03]  /*6840*/  STL [R1+0x8c], R238 ;  /* 0x00008cee01007387 */ /* 0x000fe60000100800 */
[----:B------:R3:W3:Y:S01]  /*6850*/  MUFU.EX2 R239, R6 ;  /* 0x0000000600ef7308 */ /* 0x0006e20000000800 */
[----:B------:R-:W-:Y:S01]  /*6860*/  F2FP.F16.F32.PACK_AB R29, R32, R228 ;  /* 0x000000e4201d723e */ /* 0x000fe200000000ff */
[----:B------:R-:W3:Y:S01]  /*6870*/  LDSM.16.MT88.4 R12, [R45+0xc800] ;  /* 0x00c800002d0c783b */ /* 0x000ee20000004200 */
[----:B------:R-:W-:-:S02]  /*6880*/  F2FP.F16.F32.PACK_AB R31, R170, R233 ;  /* 0x000000e9aa1f723e */ /* 0x000fc400000000ff */
[----:B------:R-:W-:Y:S01]  /*6890*/  F2FP.F16.F32.PACK_AB R24, R35, R211 ;  /* 0x000000d32318723e */ /* 0x000fe200000000ff */
[----:B------:R-:W-:Y:S01]  /*68a0*/  MUFU.EX2 R201, R7 ;  /* 0x0000000700c97308 */ /* 0x000fe20000000800 */
[----:B----4-:R-:W-:Y:S01]  /*68b0*/  F2FP.F16.F32.PACK_AB R26, R193, R232 ;  /* 0x000000e8c11a723e */ /* 0x010fe200000000ff */
[----:B------:R-:W-:Y:S01]  /*68c0*/  LDSM.16.MT88.4 R84, [R44+0xc800] ;  /* 0x00c800002c54783b */ /* 0x000fe20000004200 */
[--C-:B-1----:R-:W-:Y:S01]  /*68d0*/  FFMA.FTZ R5, R79, UR4, -R0.reuse ;  /* 0x000000044f057c23 */ /* 0x102fe20008010800 */
[----:B---3--:R-:W-:-:S03]  /*68e0*/  FFMA.FTZ R6, R66, UR4, -R0 ;  /* 0x0000000442067c23 */ /* 0x008fc60008010800 */
[----:B------:R1:W-:Y:S04]  /*68f0*/  MUFU.EX2 R230, R5 ;  /* 0x0000000500e67308 */ /* 0x0003e80000000800 */
[----:B------:R3:W4:Y:S01]  /*6900*/  MUFU.EX2 R192, R6 ;  /* 0x0000000600c07308 */ /* 0x0007220000000800 */
[----:B------:R4:W-:Y:S01]  /*6910*/  STL [R1+0x88], R168 ;  /* 0x000088a801007387 */ /* 0x0009e20000100800 */
[----:B-1----:R-:W-:-:S04]  /*6920*/  FFMA.FTZ R5, R61, UR4, -R3 ;  /* 0x000000043d057c23 */ /* 0x002fc80008010803 */
[----:B------:R1:W-:Y:S01]  /*6930*/  MUFU.EX2 R197, R5 ;  /* 0x0000000500c57308 */ /* 0x0003e20000000800 */
[----:B------:R-:W-:Y:S01]  /*6940*/  F2FP.F16.F32.PACK_AB R25, R239, R210 ;  /* 0x000000d2ef19723e */ /* 0x000fe200000000ff */
[--C-:B---3--:R-:W-:Y:S01]  /*6950*/  FFMA.FTZ R6, R60, UR4, -R3.reuse ;  /* 0x000000043c067c23 */ /* 0x108fe20008010803 */
[----:B----4-:R-:W-:Y:S01]  /*6960*/  F2FP.F16.F32.PACK_AB R27, R192, R230 ;  /* 0x000000e6c01b723e */ /* 0x010fe200000000ff */
[----:B-1----:R-:W-:-:S04]  /*6970*/  FFMA.FTZ R5, R50, UR4, -R3 ;  /* 0x0000000432057c23 */ /* 0x002fc80008010803 */
[----:B------:R1:W-:Y:S01]  /*6980*/  MUFU.EX2 R168, R5 ;  /* 0x0000000500a87308 */ /* 0x0003e20000000800 */
[----:B------:R-:W-:Y:S01]  /*6990*/  HMMA.16816.F32 R64, R28, R16, RZ ;  /* 0x000000101c40723c */ /* 0x000fe200000018ff */
[----:B-1----:R-:W-:-:S07]  /*69a0*/  FFMA.FTZ R5, R74, UR4, -R2 ;  /* 0x000000044a057c23 */ /* 0x002fce0008010802 */
[----:B------:R-:W-:Y:S01]  /*69b0*/  HMMA.16816.F32 R60, R24, R16, RZ ;  /* 0x00000010183c723c */ /* 0x000fe200000018ff */
[----:B------:R1:W-:Y:S01]  /*69c0*/  MUFU.EX2 R169, R5 ;  /* 0x0000000500a97308 */ /* 0x0003e20000000800 */
[----:B------:R-:W-:Y:S01]  /*69d0*/  IADD3 R16, PT, PT, R44, 0xc000, RZ ;  /* 0x0000c0002c107810 */ /* 0x000fe20007ffe0ff */
[----:B-1----:R-:W-:-:S04]  /*69e0*/  FFMA.FTZ R5, R83, UR4, -R0 ;  /* 0x0000000453057c23 */ /* 0x002fc80008010800 */
[----:B------:R1:W-:Y:S04]  /*69f0*/  MUFU.EX2 R171, R5 ;  /* 0x0000000500ab7308 */ /* 0x0003e80000000800 */
[----:B------:R3:W4:Y:S01]  /*6a00*/  MUFU.EX2 R199, R6 ;  /* 0x0000000600c77308 */ /* 0x0007220000000800 */
[----:B-1----:R-:W-:Y:S01]  /*6a10*/  VIADD R5, R44, 0xc040 ;  /* 0x0000c0402c057836 */ /* 0x002fe20000000000 */
[----:B------:R-:W-:-:S05]  /*6a20*/  @P0 IADD3 R5, PT, PT, R16, -0x40, RZ ;  /* 0xffffffc010050810 */ /* 0x000fca0007ffe0ff */
[----:B------:R-:W-:Y:S02]  /*6a30*/  IMAD.IADD R46, R152, 0x1, R5 ;  /* 0x00000001982e7824 */ /* 0x000fe400078e0205 */
[--C-:B---3--:R-:W-:Y:S01]  /*6a40*/  FFMA.FTZ R6, R80, UR4, -R2.reuse ;  /* 0x0000000450067c23 */ /* 0x108fe20008010802 */
[--C-:B------:R-:W-:Y:S01]  /*6a50*/  FFMA.FTZ R7, R69, UR4, -R2.reuse ;  /* 0x0000000445077c23 */ /* 0x100fe20008010802 */
[C---:B------:R-:W-:Y:S01]  /*6a60*/  HMMA.16816.F32 R52, R28.reuse, R18, RZ ;  /* 0x000000121c34723c */ /* 0x040fe200000018ff */
[----:B------:R-:W1:Y:S01]  /*6a70*/  LDSM.16.MT88.4 R112, [R5] ;  /* 0x000000000570783b */ /* 0x000e620000004200 */
[----:B------:R3:W1:Y:S03]  /*6a80*/  MUFU.EX2 R234, R6 ;  /* 0x0000000600ea7308 */ /* 0x0006660000000800 */
[----:B------:R-:W2:Y:S01]  /*6a90*/  LDSM.16.MT88.4 R124, [R46] ;  /* 0x000000002e7c783b */ /* 0x000ea20000004200 */
[----:B------:R4:W-:Y:S03]  /*6aa0*/  MUFU.EX2 R229, R7 ;  /* 0x0000000700e57308 */ /* 0x0009e60000000800 */
[----:B------:R-:W2:Y:S04]  /*6ab0*/  LDSM.16.MT88.4 R88, [R46+0x800] ;  /* 0x000800002e58783b */ /* 0x000ea80000004200 */
[----:B------:R-:W2:Y:S01]  /*6ac0*/  LDSM.16.MT88.4 R100, [R5+0x2000] ;  /* 0x002000000564783b */ /* 0x000ea20000004200 */
[----:B---3--:R-:W-:Y:S01]  /*6ad0*/  FFMA.FTZ R6, R56, UR4, -R2 ;  /* 0x0000000438067c23 */ /* 0x008fe20008010802 */
[----:B----4-:R-:W-:Y:S01]  /*6ae0*/  F2FP.F16.F32.PACK_AB R21, R199, R197 ;  /* 0x000000c5c715723e */ /* 0x010fe200000000ff */
[-C--:B------:R-:W-:Y:S01]  /*6af0*/  HMMA.16816.F32 R48, R28, R36.reuse, RZ ;  /* 0x000000241c30723c */ /* 0x080fe200000018ff */
[----:B------:R-:W-:Y:S01]  /*6b00*/  F2FP.F16.F32.PACK_AB R23, R201, R168 ;  /* 0x000000a8c917723e */ /* 0x000fe200000000ff */
[----:B------:R3:W-:Y:S01]  /*6b10*/  MUFU.EX2 R200, R6 ;  /* 0x0000000600c87308 */ /* 0x0007e20000000800 */
[--C-:B------:R-:W-:Y:S01]  /*6b20*/  FFMA.FTZ R7, R72, UR4, -R0.reuse ;  /* 0x0000000448077c23 */ /* 0x100fe20008010800 */
[----:B------:R-:W4:Y:S03]  /*6b30*/  LDSM.16.MT88.4 R92, [R5+0x800] ;  /* 0x00080000055c783b */ /* 0x000f260000004200 */
[----:B------:R-:W-:Y:S01]  /*6b40*/  MUFU.EX2 R203, R7 ;  /* 0x0000000700cb7308 */ /* 0x000fe20000000800 */
[----:B------:R-:W-:Y:S01]  /*6b50*/  HMMA.16816.F32 R40, R24, R36, RZ ;  /* 0x000000241828723c */ /* 0x000fe200000018ff */
[----:B------:R-:W4:Y:S04]  /*6b60*/  LDSM.16.MT88.4 R108, [R46+0x2000] ;  /* 0x002000002e6c783b */ /* 0x000f280000004200 */
[----:B------:R-:W4:Y:S01]  /*6b70*/  LDSM.16.MT88.4 R116, [R5+0x2800] ;  /* 0x002800000574783b */ /* 0x000f220000004200 */
[----:B---3--:R-:W-:-:S04]  /*6b80*/  FFMA.FTZ R6, R81, UR4, -R0 ;  /* 0x0000000451067c23 */ /* 0x008fc80008010800 */
[----:B------:R3:W1:Y:S01]  /*6b90*/  MUFU.EX2 R34, R6 ;  /* 0x0000000600227308 */ /* 0x0006620000000800 */
[----:B------:R-:W-:Y:S01]  /*6ba0*/  HMMA.16816.F32 R56, R24, R18, RZ ;  /* 0x000000121838723c */ /* 0x000fe200000018ff */
[----:B---3--:R-:W-:-:S04]  /*6bb0*/  FFMA.FTZ R6, R71, UR4, -R0 ;  /* 0x0000000447067c23 */ /* 0x008fc80008010800 */
[----:B------:R-:W3:Y:S01]  /*6bc0*/  MUFU.EX2 R238, R6 ;  /* 0x0000000600ee7308 */ /* 0x000ee20000000800 */
[----:B-1----:R-:W-:Y:S02]  /*6bd0*/  F2FP.F16.F32.PACK_AB R16, R169, R234 ;  /* 0x000000eaa910723e */ /* 0x002fe400000000ff */
[----:B------:R-:W-:Y:S02]  /*6be0*/  F2FP.F16.F32.PACK_AB R17, R34, R171 ;  /* 0x000000ab2211723e */ /* 0x000fe400000000ff */
[----:B------:R-:W-:Y:S01]  /*6bf0*/  F2FP.F16.F32.PACK_AB R18, R200, R229 ;  /* 0x000000e5c812723e */ /* 0x000fe200000000ff */
[----:B------:R-:W-:Y:S01]  /*6c00*/  HMMA.16816.F32 R72, R24, R38, RZ ;  /* 0x000000261848723c */ /* 0x000fe200000018ff */
[----:B---3--:R-:W-:-:S07]  /*6c10*/  F2FP.F16.F32.PACK_AB R19, R238, R203 ;  /* 0x000000cbee13723e */ /* 0x008fce00000000ff */
[----:B------:R-:W-:Y:S08]  /*6c20*/  HMMA.16816.F32 R36, R28, R38, RZ ;  /* 0x000000261c24723c */ /* 0x000ff000000018ff */
[C---:B------:R-:W-:Y:S08]  /*6c30*/  HMMA.16816.F32 R76, R16.reuse, R12, R60 ;  /* 0x0000000c104c723c */ /* 0x040ff0000000183c */
[C---:B------:R-:W-:Y:S08]  /*6c40*/  HMMA.16816.F32 R128, R16.reuse, R14, R56 ;  /* 0x0000000e1080723c */ /* 0x040ff00000001838 */
[----:B------:R-:W-:Y:S01]  /*6c50*/  HMMA.16816.F32 R152, R16, R8, R40 ;  /* 0x000000081098723c */ /* 0x000fe20000001828 */
[----:B--2---:R-:W-:-:S07]  /*6c60*/  F2FP.F16.F32.PACK_AB R20, R172, R198 ;  /* 0x000000c6ac14723e */ /* 0x004fce00000000ff */
[----:B------:R-:W-:Y:S01]  /*6c70*/  HMMA.16816.F32 R60, R28, R112, RZ ;  /* 0x000000701c3c723c */ /* 0x000fe200000018ff */
[----:B------:R-:W-:-:S07]  /*6c80*/  F2FP.F16.F32.PACK_AB R22, R202, R33 ;  /* 0x00000021ca16723e */ /* 0x000fce00000000ff */
[C---:B------:R-:W-:Y:S08]  /*6c90*/  HMMA.16816.F32 R80, R20.reuse, R12, R64 ;  /* 0x0000000c1450723c */ /* 0x040ff00000001840 */
[----:B------:R-:W-:Y:S08]  /*6ca0*/  HMMA.16816.F32 R132, R20, R14, R52 ;  /* 0x0000000e1484723c */ /* 0x000ff00000001834 */
[----:B------:R-:W-:Y:S08]  /*6cb0*/  HMMA.16816.F32 R52, R28, R124, RZ ;  /* 0x0000007c1c34723c */ /* 0x000ff000000018ff */
[----:B------:R-:W-:Y:S08]  /*6cc0*/  HMMA.16816.F32 R12, R24, R120, RZ ;  /* 0x00000078180c723c */ /* 0x000ff000000018ff */
[----:B------:R-:W-:Y:S08]  /*6cd0*/  HMMA.16816.F32 R136, R20, R8, R48 ;  /* 0x000000081488723c */ /* 0x000ff00000001830 */
[-C--:B------:R-:W-:Y:S08]  /*6ce0*/  HMMA.16816.F32 R148, R16, R10.reuse, R72 ;  /* 0x0000000a1094723c */ /* 0x080ff00000001848 */
[----:B------:R-:W-:Y:S08]  /*6cf0*/  HMMA.16816.F32 R140, R20, R10, R36 ;  /* 0x0000000a148c723c */ /* 0x000ff00000001824 */
[----:B------:R-:W-:Y:S08]  /*6d00*/  HMMA.16816.F32 R48, R24, R124, RZ ;  /* 0x0000007c1830723c */ /* 0x000ff000000018ff */
[----:B------:R-:W-:Y:S01]  /*6d10*/  HMMA.16816.F32 R248, R20, R88, R52 ;  /* 0x0000005814f8723c */ /* 0x000fe20000001834 */
[----:B------:R-:W1:Y:S07]  /*6d20*/  LDSM.16.MT88.4 R52, [R46+0x2800] ;  /* 0x002800002e34783b */ /* 0x000e6e0000004200 */
[----:B------:R-:W-:Y:S08]  /*6d30*/  HMMA.16816.F32 R8, R16, R96, R12 ;  /* 0x000000601008723c */ /* 0x000ff0000000180c */
[----:B------:R-:W-:Y:S01]  /*6d40*/  HMMA.16816.F32 R12, R28, R100, RZ ;  /* 0x000000641c0c723c */ /* 0x000fe200000018ff */
[----:B------:R-:W-:-:S07]  /*6d50*/  FFMA.FTZ R6, R174, UR4, -R4 ;  /* 0x00000004ae067c23 */ /* 0x000fce0008010804 */
[----:B------:R-:W-:Y:S01]  /*6d60*/  HMMA.16816.F32 R40, R28, R120, RZ ;  /* 0x000000781c28723c */ /* 0x000fe200000018ff */
[----:B------:R2:W-:Y:S07]  /*6d70*/  MUFU.EX2 R125, R6 ;  /* 0x00000006007d7308 */ /* 0x0005ee0000000800 */
[C---:B------:R-:W-:Y:S08]  /*6d80*/  HMMA.16816.F32 R64, R24.reuse, R104, RZ ;  /* 0x000000681840723c */ /* 0x040ff000000018ff */
[----:B------:R-:W-:Y:S01]  /*6d90*/  HMMA.16816.F32 R56, R24, R112, RZ ;  /* 0x000000701838723c */ /* 0x000fe200000018ff */
[--C-:B--2---:R-:W-:Y:S01]  /*6da0*/  FFMA.FTZ R6, R146, UR4, -R4.reuse ;  /* 0x0000000492067c23 */ /* 0x104fe20008010804 */
[----:B------:R-:W-:-:S06]  /*6db0*/  FFMA.FTZ R7, R165, UR4, -R4 ;  /* 0x00000004a5077c23 */ /* 0x000fcc0008010804 */
[----:B----4-:R-:W-:Y:S01]  /*6dc0*/  HMMA.16816.F32 R224, R20, R92, R60 ;  /* 0x0000005c14e0723c */ /* 0x010fe2000000183c */
[----:B------:R2:W-:Y:S07]  /*6dd0*/  MUFU.EX2 R61, R6 ;  /* 0x00000006003d7308 */ /* 0x0005ee0000000800 */
[----:B------:R-:W-:Y:S01]  /*6de0*/  HMMA.16816.F32 R244, R16, R88, R48 ;  /* 0x0000005810f4723c */ /* 0x000fe20000001830 */
[----:B--2---:R-:W-:-:S07]  /*6df0*/  FFMA.FTZ R6, R167, UR4, -R3 ;  /* 0x00000004a7067c23 */ /* 0x004fce0008010803 */
[----:B------:R-:W-:Y:S01]  /*6e00*/  HMMA.16816.F32 R48, R28, R108, RZ ;  /* 0x0000006c1c30723c */ /* 0x000fe200000018ff */
[----:B------:R2:W-:Y:S07]  /*6e10*/  MUFU.EX2 R63, R6 ;  /* 0x00000006003f7308 */ /* 0x0005ee0000000800 */
[----:B------:R-:W-:Y:S08]  /*6e20*/  HMMA.16816.F32 R12, R20, R116, R12 ;  /* 0x00000074140c723c */ /* 0x000ff0000000180c */
[----:B------:R-:W-:Y:S01]  /*6e30*/  HMMA.16816.F32 R36, R24, R100, RZ ;  /* 0x000000641824723c */ /* 0x000fe200000018ff */
[----:B--2---:R-:W-:Y:S01]  /*6e40*/  FFMA.FTZ R6, R158, UR4, -R3 ;  /* 0x000000049e067c23 */ /* 0x004fe20008010803 */
[----:B------:R-:W-:-:S06]  /*6e50*/  MOV R120, R8 ;  /* 0x0000000800787202 */ /* 0x000fcc0000000f00 */
[----:B------:R-:W-:Y:S01]  /*6e60*/  HMMA.16816.F32 R204, R20, R96, R40 ;  /* 0x0000006014cc723c */ /* 0x000fe20000001828 */
[----:B------:R-:W2:Y:S01]  /*6e70*/  LDSM.16.MT88.4 R40, [R45+0xd000] ;  /* 0x00d000002d28783b */ /* 0x000ea20000004200 */
[----:B------:R-:W-:-:S06]  /*6e80*/  FFMA.FTZ R8, R147, UR4, -R4 ;  /* 0x0000000493087c23 */ /* 0x000fcc0008010804 */
[C---:B------:R-:W-:Y:S01]  /*6e90*/  HMMA.16816.F32 R184, R16.reuse, R84, R64 ;  /* 0x0000005410b8723c */ /* 0x040fe20000001840 */
[----:B------:R3:W4:Y:S07]  /*6ea0*/  MUFU.EX2 R64, R7 ;  /* 0x0000000700407308 */ /* 0x00072e0000000800 */
[----:B------:R-:W-:Y:S01]  /*6eb0*/  HMMA.16816.F32 R220, R16, R92, R56 ;  /* 0x0000005c10dc723c */ /* 0x000fe20000001838 */
[----:B------:R1:W-:Y:S01]  /*6ec0*/  MUFU.EX2 R56, R6 ;  /* 0x0000000600387308 */ /* 0x0003e20000000800 */
[----:B---3--:R-:W-:-:S06]  /*6ed0*/  FFMA.FTZ R7, R178, UR4, -R3 ;  /* 0x00000004b2077c23 */ /* 0x008fcc0008010803 */
[----:B------:R-:W-:Y:S01]  /*6ee0*/  HMMA.16816.F32 R68, R28, R104, RZ ;  /* 0x000000681c44723c */ /* 0x000fe200000018ff */
[----:B------:R3:W2:Y:S01]  /*6ef0*/  MUFU.EX2 R124, R7 ;  /* 0x00000007007c7308 */ /* 0x0006a20000000800 */
[----:B-1----:R-:W-:Y:S01]  /*6f00*/  FFMA.FTZ R6, R175, UR4, -R2 ;  /* 0x00000004af067c23 */ /* 0x002fe20008010802 */
[----:B------:R-:W-:-:S03]  /*6f10*/  IMAD.MOV.U32 R105, RZ, RZ, R9 ;  /* 0x000000ffff697224 */ /* 0x000fc600078e0009 */
[----:B------:R1:W-:Y:S01]  /*6f20*/  MUFU.EX2 R62, R6 ;  /* 0x00000006003e7308 */ /* 0x0003e20000000800 */
[----:B------:R-:W-:Y:S01]  /*6f30*/  MOV R104, R10 ;  /* 0x0000000a00687202 */ /* 0x000fe20000000f00 */
[----:B------:R-:W-:Y:S02]  /*6f40*/  IMAD.MOV.U32 R89, RZ, RZ, R11 ;  /* 0x000000ffff597224 */ /* 0x000fe400078e000b */
[----:B---3--:R-:W-:Y:S01]  /*6f50*/  FFMA.FTZ R7, R159, UR4, -R3 ;  /* 0x000000049f077c23 */ /* 0x008fe20008010803 */
[----:B------:R3:W2:Y:S01]  /*6f60*/  MUFU.EX2 R57, R8 ;  /* 0x0000000800397308 */ /* 0x0006a20000000800 */
[----:B------:R-:W-:Y:S01]  /*6f70*/  IMAD.MOV.U32 R59, RZ, RZ, R14 ;  /* 0x000000ffff3b7224 */ /* 0x000fe200078e000e */
[----:B------:R-:W-:Y:S02]  /*6f80*/  MOV R58, R13 ;  /* 0x0000000d003a7202 */ /* 0x000fe40000000f00 */
[----:B------:R4:W2:Y:S01]  /*6f90*/  MUFU.EX2 R47, R7 ;  /* 0x00000007002f7308 */ /* 0x0008a20000000800 */
[----:B-1----:R-:W-:-:S04]  /*6fa0*/  FFMA.FTZ R6, R160, UR4, -R2 ;  /* 0x00000004a0067c23 */ /* 0x002fc80008010802 */
[----:B------:R1:W-:Y:S01]  /*6fb0*/  MUFU.EX2 R240, R6 ;  /* 0x0000000600f07308 */ /* 0x0003e20000000800 */
[----:B---3--:R-:W-:Y:S01]  /*6fc0*/  HMMA.16816.F32 R8, R24, R108, RZ ;  /* 0x0000006c1808723c */ /* 0x008fe200000018ff */
[----:B------:R-:W-:Y:S01]  /*6fd0*/  IMAD.MOV.U32 R109, RZ, RZ, R15 ;  /* 0x000000ffff6d7224 */ /* 0x000fe200078e000f */
[----:B------:R-:W-:Y:S01]  /*6fe0*/  MOV R108, R12 ;  /* 0x0000000c006c7202 */ /* 0x000fe20000000f00 */
[----:B----4-:R-:W-:-:S05]  /*6ff0*/  FFMA.FTZ R7, R181, UR4, -R2 ;  /* 0x00000004b5077c23 */ /* 0x010fca0008010802 */
[----:B------:R-:W-:Y:S01]  /*7000*/  HMMA.16816.F32 R12, R20, R52, R48 ;  /* 0x00000034140c723c */ /* 0x000fe20000001830 */
[----:B-1----:R-:W-:Y:S01]  /*7010*/  FFMA.FTZ R6, R177, UR4, -R0 ;  /* 0x00000004b1067c23 */ /* 0x002fe20008010800 */
[----:B------:R1:W3:Y:S06]  /*7020*/  MUFU.EX2 R165, R7 ;  /* 0x0000000700a57308 */ /* 0x0002ec0000000800 */
[----:B------:R-:W-:Y:S01]  /*7030*/  HMMA.16816.F32 R212, R16, R116, R36 ;  /* 0x0000007410d4723c */ /* 0x000fe20000001824 */
[----:B------:R4:W-:Y:S01]  /*7040*/  MUFU.EX2 R242, R6 ;  /* 0x0000000600f27308 */ /* 0x0009e20000000800 */
[----:B------:R-:W3:Y:S01]  /*7050*/  LDSM.16.MT88.4 R36, [R45+0xf000] ;  /* 0x00f000002d24783b */ /* 0x000ee20000004200 */
[----:B-1----:R-:W-:Y:S01]  /*7060*/  FFMA.FTZ R7, R163, UR4, -R2 ;  /* 0x00000004a3077c23 */ /* 0x002fe20008010802 */
[----:B----4-:R-:W-:-:S03]  /*7070*/  FFMA.FTZ R6, R190, UR4, -R0 ;  /* 0x00000004be067c23 */ /* 0x010fc60008010800 */
[----:B------:R1:W-:Y:S04]  /*7080*/  MUFU.EX2 R60, R7 ;  /* 0x00000007003c7308 */ /* 0x0003e80000000800 */
[----:B------:R4:W-:Y:S01]  /*7090*/  MUFU.EX2 R209, R6 ;  /* 0x0000000600d17308 */ /* 0x0009e20000000800 */
[----:B-1----:R-:W-:Y:S01]  /*70a0*/  FFMA.FTZ R7, R182, UR4, -R0 ;  /* 0x00000004b6077c23 */ /* 0x002fe20008010800 */
[----:B----4-:R-:W-:-:S03]  /*70b0*/  FFMA.FTZ R6, R173, UR4, -R4 ;  /* 0x00000004ad067c23 */ /* 0x010fc60008010804 */
[----:B------:R1:W4:Y:S04]  /*70c0*/  MUFU.EX2 R252, R7 ;  /* 0x0000000700fc7308 */ /* 0x0003280000000800 */
[----:B------:R2:W-:Y:S01]  /*70d0*/  MUFU.EX2 R241, R6 ;  /* 0x0000000600f17308 */ /* 0x0005e20000000800 */
[----:B------:R-:W-:Y:S01]  /*70e0*/  IMAD.MOV.U32 R48, RZ, RZ, R15 ;  /* 0x000000ffff307224 */ /* 0x000fe200078e000f */
[----:B------:R-:W-:Y:S01]  /*70f0*/  MOV R182, R13 ;  /* 0x0000000d00b67202 */ /* 0x000fe20000000f00 */
[----:B------:R-:W-:Y:S01]  /*7100*/  IMAD.MOV.U32 R177, RZ, RZ, R14 ;  /* 0x000000ffffb17224 */ /* 0x000fe200078e000e */
[----:B------:R-:W-:Y:S01]  /*7110*/  MOV R116, R12 ;  /* 0x0000000c00747202 */ /* 0x000fe20000000f00 */
[----:B-1----:R-:W-:Y:S01]  /*7120*/  FFMA.FTZ R7, R164, UR4, -R0 ;  /* 0x00000004a4077c23 */ /* 0x002fe20008010800 */
[----:B------:R-:W-:-:S02]  /*7130*/  IMAD.MOV.U32 R164, RZ, RZ, R64 ;  /* 0x000000ffffa47224 */ /* 0x000fc400078e0040 */
[--C-:B--2---:R-:W-:Y:S01]  /*7140*/  FFMA.FTZ R6, R183, UR4, -R4.reuse ;  /* 0x00000004b7067c23 */ /* 0x104fe20008010804 */
[----:B------:R1:W2:Y:S02]  /*7150*/  MUFU.EX2 R243, R7 ;  /* 0x0000000700f37308 */ /* 0x0002a40000000800 */
[----:B------:R-:W-:Y:S02]  /*7160*/  F2FP.F16.F32.PACK_AB R12, R164, R125 ;  /* 0x0000007da40c723e */ /* 0x000fe400000000ff */
[----:B------:R-:W-:Y:S01]  /*7170*/  F2FP.F16.F32.PACK_AB R13, R63, R124 ;  /* 0x0000007c3f0d723e */ /* 0x000fe200000000ff */
[----:B------:R3:W-:Y:S01]  /*7180*/  MUFU.EX2 R237, R6 ;  /* 0x0000000600ed7308 */ /* 0x0007e20000000800 */
[----:B------:R-:W-:Y:S02]  /*7190*/  F2FP.F16.F32.PACK_AB R14, R57, R61 ;  /* 0x0000003d390e723e */ /* 0x000fe400000000ff */
[----:B------:R-:W-:Y:S02]  /*71a0*/  F2FP.F16.F32.PACK_AB R15, R56, R47 ;  /* 0x0000002f380f723e */ /* 0x000fe400000000ff */
[----:B------:R-:W-:Y:S01]  /*71b0*/  MOV R92, R207 ;  /* 0x000000cf005c7202 */ /* 0x000fe20000000f00 */
[--C-:B-1----:R-:W-:Y:S01]  /*71c0*/  FFMA.FTZ R7, R161, UR4, -R4.reuse ;  /* 0x00000004a1077c23 */ /* 0x102fe20008010804 */
[----:B------:R-:W-:Y:S01]  /*71d0*/  FFMA.FTZ R4, R145, UR4, -R4 ;  /* 0x0000000491047c23 */ /* 0x000fe20008010804 */
[----:B---3--:R-:W-:-:S03]  /*71e0*/  FFMA.FTZ R6, R176, UR4, -R3 ;  /* 0x00000004b0067c23 */ /* 0x008fc60008010803 */
[----:B------:R1:W-:Y:S01]  /*71f0*/  MUFU.EX2 R207, R4 ;  /* 0x0000000400cf7308 */ /* 0x0003e20000000800 */
[----:B------:R-:W-:Y:S03]  /*7200*/  HMMA.16816.F32 R216, R20, R84, R68 ;  /* 0x0000005414d8723c */ /* 0x000fe60000001844 */
[----:B------:R3:W-:Y:S01]  /*7210*/  MUFU.EX2 R236, R6 ;  /* 0x0000000600ec7308 */ /* 0x0007e20000000800 */
[----:B------:R-:W-:Y:S02]  /*7220*/  IMAD.MOV.U32 R93, RZ, RZ, R205 ;  /* 0x000000ffff5d7224 */ /* 0x000fe400078e00cd */
[----:B------:R-:W-:Y:S02]  /*7230*/  IMAD.MOV.U32 R88, RZ, RZ, R206 ;  /* 0x000000ffff587224 */ /* 0x000fe400078e00ce */
[----:B------:R-:W-:Y:S01]  /*7240*/  HMMA.16816.F32 R68, R12, R40, R80 ;  /* 0x000000280c44723c */ /* 0x000fe20000001850 */
[----:B------:R-:W2:Y:S01]  /*7250*/  LDSM.16.MT88.4 R80, [R45+0xd800] ;  /* 0x00d800002d50783b */ /* 0x000ea20000004200 */
[--C-:B-1----:R-:W-:Y:S01]  /*7260*/  FFMA.FTZ R4, R162, UR4, -R3.reuse ;  /* 0x00000004a2047c23 */ /* 0x102fe20008010803 */
[--C-:B---3--:R-:W-:Y:S01]  /*7270*/  FFMA.FTZ R6, R188, UR4, -R3.reuse ;  /* 0x00000004bc067c23 */ /* 0x108fe20008010803 */
[----:B------:R-:W-:-:S02]  /*7280*/  FFMA.FTZ R3, R144, UR4, -R3 ;  /* 0x0000000490037c23 */ /* 0x000fc40008010803 */
[----:B------:R1:W3:Y:S01]  /*7290*/  LDSM.16.MT88.4 R144, [R45+0xf800] ;  /* 0x00f800002d90783b */ /* 0x0002e20000004200 */
[----:B------:R4:W-:Y:S01]  /*72a0*/  MUFU.EX2 R205, R4 ;  /* 0x0000000400cd7308 */ /* 0x0009e20000000800 */
[----:B------:R-:W-:-:S03]  /*72b0*/  MOV R167, R193 ;  /* 0x000000c100a77202 */ /* 0x000fc60000000f00 */
[----:B------:R2:W-:Y:S01]  /*72c0*/  MUFU.EX2 R206, R3 ;  /* 0x0000000300ce7308 */ /* 0x0005e20000000800 */
[----:B------:R-:W-:Y:S02]  /*72d0*/  MOV R113, R192 ;  /* 0x000000c000717202 */ /* 0x000fe40000000f00 */
[----:B------:R-:W-:Y:S01]  /*72e0*/  HMMA.16816.F32 R192, R16, R52, R8 ;  /* 0x0000003410c0723c */ /* 0x000fe20000001808 */
[----:B------:R-:W-:Y:S02]  /*72f0*/  MOV R121, R204 ;  /* 0x000000cc00797202 */ /* 0x000fe40000000f00 */
[----:B------:R-:W-:Y:S01]  /*7300*/  F2FP.F16.F32.PACK_AB R8, R62, R165 ;  /* 0x000000a53e08723e */ /* 0x000fe200000000ff */
[--C-:B----4-:R-:W-:Y:S01]  /*7310*/  FFMA.FTZ R4, R180, UR4, -R2.reuse ;  /* 0x00000004b4047c23 */ /* 0x110fe20008010802 */
[----:B------:R-:W-:Y:S01]  /*7320*/  F2FP.F16.F32.PACK_AB R9, R242, R252 ;  /* 0x000000fcf209723e */ /* 0x000fe200000000ff */
[----:B--2---:R-:W-:Y:S01]  /*7330*/  FFMA.FTZ R3, R166, UR4, -R2 ;  /* 0x00000004a6037c23 */ /* 0x004fe20008010802 */
[----:B------:R-:W-:Y:S01]  /*7340*/  F2FP.F16.F32.PACK_AB R10, R240, R60 ;  /* 0x0000003cf00a723e */ /* 0x000fe200000000ff */
[----:B------:R2:W-:Y:S01]  /*7350*/  MUFU.EX2 R231, R4 ;  /* 0x0000000400e77308 */ /* 0x0005e20000000800 */
[----:B------:R-:W-:-:S03]  /*7360*/  F2FP.F16.F32.PACK_AB R11, R209, R243 ;  /* 0x000000f3d10b723e */ /* 0x000fc600000000ff */
[----:B------:R4:W-:Y:S04]  /*7370*/  MUFU.EX2 R204, R3 ;  /* 0x0000000300cc7308 */ /* 0x0009e80000000800 */
[----:B------:R-:W-:Y:S01]  /*7380*/  HMMA.16816.F32 R72, R8, R40, R76 ;  /* 0x000000280848723c */ /* 0x000fe2000000184c */
[--C-:B--2---:R-:W-:Y:S01]  /*7390*/  FFMA.FTZ R4, R189, UR4, -R2.reuse ;  /* 0x00000004bd047c23 */ /* 0x104fe20008010802 */
[----:B----4-:R-:W-:Y:S01]  /*73a0*/  FFMA.FTZ R3, R157, UR4, -R2 ;  /* 0x000000049d037c23 */ /* 0x010fe20008010802 */
[----:B------:R-:W-:-:S05]  /*73b0*/  FFMA.FTZ R2, R196, UR4, -R0 ;  /* 0x00000004c4027c23 */ /* 0x000fca0008010800 */
[-C--:B------:R-:W-:Y:S01]  /*73c0*/  HMMA.16816.F32 R76, R8, R42.reuse, R128 ;  /* 0x0000002a084c723c */ /* 0x080fe20000001880 */
[----:B------:R2:W-:Y:S04]  /*73d0*/  MUFU.EX2 R175, R3 ;  /* 0x0000000300af7308 */ /* 0x0005e80000000800 */
[----:B------:R4:W-:Y:S03]  /*73e0*/  MUFU.EX2 R173, R2 ;  /* 0x0000000200ad7308 */ /* 0x0009e60000000800 */
[----:B------:R-:W-:Y:S01]  /*73f0*/  HMMA.16816.F32 R40, R12, R42, R132 ;  /* 0x0000002a0c28723c */ /* 0x000fe20000001884 */
[----:B------:R-:W-:Y:S01]  /*7400*/  MOV R67, R229 ;  /* 0x000000e500437202 */ /* 0x000fe20000000f00 */
[----:B------:R-:W3:Y:S01]  /*7410*/  MUFU.EX2 R208, R7 ;  /* 0x0000000700d07308 */ /* 0x000ee20000000800 */
[----:B--2---:R-:W-:-:S05]  /*7420*/  FFMA.FTZ R3, R191, UR4, -R0 ;  /* 0x00000004bf037c23 */ /* 0x004fca0008010800 */
[-C--:B------:R-:W-:Y:S01]  /*7430*/  HMMA.16816.F32 R132, R12, R36.reuse, R136 ;  /* 0x000000240c84723c */ /* 0x080fe20000001888 */
[--C-:B----4-:R-:W-:Y:S01]  /*7440*/  FFMA.FTZ R2, R156, UR4, -R0.reuse ;  /* 0x000000049c027c23 */ /* 0x110fe20008010800 */
[----:B------:R-:W-:Y:S01]  /*7450*/  FFMA.FTZ R0, R179, UR4, -R0 ;  /* 0x00000004b3007c23 */ /* 0x000fe20008010800 */
[----:B------:R-:W2:Y:S05]  /*7460*/  MUFU.EX2 R235, R6 ;  /* 0x0000000600eb7308 */ /* 0x000eaa0000000800 */
[----:B------:R-:W-:Y:S01]  /*7470*/  HMMA.16816.F32 R136, R8, R36, R152 ;  /* 0x000000240888723c */ /* 0x000fe20000001898 */
[----:B------:R-:W-:Y:S01]  /*7480*/  IMAD.MOV.U32 R152, RZ, RZ, R47 ;  /* 0x000000ffff987224 */ /* 0x000fe200078e002f */
[----:B------:R-:W-:Y:S04]  /*7490*/  MUFU.EX2 R229, R4 ;  /* 0x0000000400e57308 */ /* 0x000fe80000000800 */
[----:B-1----:R-:W1:Y:S04]  /*74a0*/  MUFU.EX2 R45, R3 ;  /* 0x00000003002d7308 */ /* 0x002e680000000800 */
[----:B------:R-:W-:Y:S04]  /*74b0*/  MUFU.EX2 R47, R2 ;  /* 0x00000002002f7308 */ /* 0x000fe80000000800 */
[----:B------:R4:W1:Y:S01]  /*74c0*/  MUFU.EX2 R174, R0 ;  /* 0x0000000000ae7308 */ /* 0x0008620000000800 */
[----:B------:R-:W-:Y:S01]  /*74d0*/  IMAD.MOV.U32 R154, RZ, RZ, R113 ;  /* 0x000000ffff9a7224 */ /* 0x000fe200078e0071 */
[----:B------:R-:W-:Y:S01]  /*74e0*/  MOV R65, R202 ;  /* 0x000000ca00417202 */ /* 0x000fe20000000f00 */
[----:B------:R-:W-:Y:S01]  /*74f0*/  IMAD.MOV.U32 R66, RZ, RZ, R203 ;  /* 0x000000ffff427224 */ /* 0x000fe200078e00cb */
[----:B------:R-:W-:Y:S01]  /*7500*/  MOV R85, R200 ;  /* 0x000000c800557202 */ /* 0x000fe20000000f00 */
[----:B------:R-:W-:Y:S01]  /*7510*/  IMAD.MOV.U32 R64, RZ, RZ, R201 ;  /* 0x000000ffff407224 */ /* 0x000fe200078e00c9 */
[----:B------:R-:W-:Y:S01]  /*7520*/  MOV R113, R197 ;  /* 0x000000c500717202 */ /* 0x000fe20000000f00 */
[----:B------:R-:W-:Y:S01]  /*7530*/  IMAD.MOV.U32 R112, RZ, RZ, R199 ;  /* 0x000000ffff707224 */ /* 0x000fe200078e00c7 */
[----:B---3--:R-:W-:-:S02]  /*7540*/  F2FP.F16.F32.PACK_AB R200, R208, R241 ;  /* 0x000000f1d0c8723e */ /* 0x008fc400000000ff */
[----:B------:R-:W-:Y:S02]  /*7550*/  F2FP.F16.F32.PACK_AB R201, R205, R236 ;  /* 0x000000eccdc9723e */ /* 0x000fe400000000ff */
[----:B------:R-:W-:Y:S01]  /*7560*/  F2FP.F16.F32.PACK_AB R202, R207, R237 ;  /* 0x000000edcfca723e */ /* 0x000fe200000000ff */
[----:B----4-:R-:W-:Y:S01]  /*7570*/  IMAD.MOV.U32 R0, RZ, RZ, R198 ;  /* 0x000000ffff007224 */ /* 0x010fe200078e00c6 */
[----:B--2---:R-:W-:Y:S02]  /*7580*/  F2FP.F16.F32.PACK_AB R203, R206, R235 ;  /* 0x000000ebcecb723e */ /* 0x004fe400000000ff */
[----:B------:R-:W-:Y:S02]  /*7590*/  F2FP.F16.F32.PACK_AB R196, R204, R231 ;  /* 0x000000e7ccc4723e */ /* 0x000fe400000000ff */
[----:B-1----:R-:W-:Y:S02]  /*75a0*/  F2FP.F16.F32.PACK_AB R197, R45, R173 ;  /* 0x000000ad2dc5723e */ /* 0x002fe400000000ff */
[----:B------:R-:W-:-:S02]  /*75b0*/  F2FP.F16.F32.PACK_AB R198, R175, R229 ;  /* 0x000000e5afc6723e */ /* 0x000fc400000000ff */
[----:B------:R-:W-:Y:S01]  /*75c0*/  F2FP.F16.F32.PACK_AB R199, R174, R47 ;  /* 0x0000002faec7723e */ /* 0x000fe200000000ff */
[-C--:B------:R-:W-:Y:S01]  /*75d0*/  HMMA.16816.F32 R68, R200, R80.reuse, R68 ;  /* 0x00000050c844723c */ /* 0x080fe20000001844 */
[----:B------:R-:W-:Y:S01]  /*75e0*/  IMAD.MOV.U32 R166, RZ, RZ, R63 ;  /* 0x000000ffffa67224 */ /* 0x000fe200078e003f */
[----:B------:R-:W-:Y:S01]  /*75f0*/  MOV R155, R62 ;  /* 0x0000003e009b7202 */ /* 0x000fe20000000f00 */
[----:B------:R-:W-:Y:S01]  /*7600*/  IMAD.MOV.U32 R117, RZ, RZ, R58 ;  /* 0x000000ffff757224 */ /* 0x000fe200078e003a */
[----:B------:R-:W-:Y:S02]  /*7610*/  MOV R153, R61 ;  /* 0x0000003d00997202 */ /* 0x000fe40000000f00 */
[----:B------:R-:W-:Y:S02]  /*7620*/  MOV R2, R60 ;  /* 0x0000003c00027202 */ /* 0x000fe40000000f00 */
[----:B------:R-:W-:Y:S01]  /*7630*/  HMMA.16816.F32 R72, R196, R80, R72 ;  /* 0x00000050c448723c */ /* 0x000fe20000001848 */
[----:B------:R-:W-:-:S02]  /*7640*/  MOV R181, R59 ;  /* 0x0000003b00b57202 */ /* 0x000fc40000000f00 */
[----:B------:R-:W-:-:S05]  /*7650*/  MOV R3, R56 ;  /* 0x0000003800037202 */ /* 0x000fca0000000f00 */
[----:B------:R-:W-:Y:S08]  /*7660*/  HMMA.16816.F32 R76, R196, R82, R76 ;  /* 0x00000052c44c723c */ /* 0x000ff0000000184c */
[-C--:B------:R-:W-:Y:S08]  /*7670*/  HMMA.16816.F32 R132, R200, R144.reuse, R132 ;  /* 0x00000090c884723c */ /* 0x080ff00000001884 */
[----:B------:R-:W-:Y:S01]  /*7680*/  HMMA.16816.F32 R136, R196, R144, R136 ;  /* 0x00000090c488723c */ /* 0x000fe20000001888 */
[----:B------:R-:W-:Y:S01]  /*7690*/  IMAD.MOV.U32 R145, RZ, RZ, R57 ;  /* 0x000000ffff917224 */ /* 0x000fe200078e0039 */
[----:B------:R-:W-:-:S06]  /*76a0*/  MOV R144, R48 ;  /* 0x0000003000907202 */ /* 0x000fcc0000000f00 */
[-C--:B------:R-:W-:Y:S08]  /*76b0*/  HMMA.16816.F32 R188, R8, R38.reuse, R148 ;  /* 0x0000002608bc723c */ /* 0x080ff00000001894 */
[----:B------:R-:W-:Y:S08]  /*76c0*/  HMMA.16816.F32 R160, R12, R38, R140 ;  /* 0x000000260ca0723c */ /* 0x000ff0000000188c */
[----:B------:R-:W-:Y:S08]  /*76d0*/  HMMA.16816.F32 R80, R200, R82, R40 ;  /* 0x00000052c850723c */ /* 0x000ff00000001828 */
[C---:B------:R-:W-:Y:S08]  /*76e0*/  HMMA.16816.F32 R60, R24.reuse, R106, RZ ;  /* 0x0000006a183c723c */ /* 0x040ff000000018ff */
[C---:B------:R-:W-:Y:S08]  /*76f0*/  HMMA.16816.F32 R56, R24.reuse, R114, RZ ;  /* 0x000000721838723c */ /* 0x040ff000000018ff */
[C---:B------:R-:W-:Y:S08]  /*7700*/  HMMA.16816.F32 R48, R24.reuse, R126, RZ ;  /* 0x0000007e1830723c */ /* 0x040ff000000018ff */
[C---:B------:R-:W-:Y:S08]  /*7710*/  HMMA.16816.F32 R40, R24.reuse, R122, RZ ;  /* 0x0000007a1828723c */ /* 0x040ff000000018ff */
[C---:B------:R-:W-:Y:S08]  /*7720*/  HMMA.16816.F32 R36, R24.reuse, R102, RZ ;  /* 0x000000661824723c */ /* 0x040ff000000018ff */
[----:B------:R-:W-:Y:S01]  /*7730*/  HMMA.16816.F32 R24, R24, R110, RZ ;  /* 0x0000006e1818723c */ /* 0x000fe200000018ff */
[----:B------:R-:W-:Y:S01]  /*7740*/  MOV R100, R64 ;  /* 0x0000004000647202 */ /* 0x000fe20000000f00 */
[----:B------:R-:W-:Y:S01]  /*7750*/  IMAD.MOV.U32 R101, RZ, RZ, R65 ;  /* 0x000000ffff657224 */ /* 0x000fe200078e0041 */
[----:B------:R-:W-:Y:S01]  /*7760*/  MOV R96, R66 ;  /* 0x0000004200607202 */ /* 0x000fe20000000f00 */
[----:B------:R-:W-:-:S04]  /*7770*/  IMAD.MOV.U32 R97, RZ, RZ, R67 ;  /* 0x000000ffff617224 */ /* 0x000fc800078e0043 */
[C---:B------:R-:W-:Y:S08]  /*7780*/  HMMA.16816.F32 R60, R16.reuse, R86, R60 ;  /* 0x00000056103c723c */ /* 0x040ff0000000183c */
[C---:B------:R-:W-:Y:S08]  /*7790*/  HMMA.16816.F32 R56, R16.reuse, R94, R56 ;  /* 0x0000005e1038723c */ /* 0x040ff00000001838 */
[C---:B------:R-:W-:Y:S08]  /*77a0*/  HMMA.16816.F32 R64, R16.reuse, R90, R48 ;  /* 0x0000005a1040723c */ /* 0x040ff00000001830 */
[C---:B------:R-:W-:Y:S08]  /*77b0*/  HMMA.16816.F32 R140, R16.reuse, R98, R40 ;  /* 0x00000062108c723c */ /* 0x040ff00000001828 */
[C---:B------:R-:W-:Y:S08]  /*77c0*/  HMMA.16816.F32 R156, R16.reuse, R118, R36 ;  /* 0x00000076109c723c */ /* 0x040ff00000001824 */
[----:B------:R-:W-:Y:S08]  /*77d0*/  HMMA.16816.F32 R128, R16, R54, R24 ;  /* 0x000000361080723c */ /* 0x000ff00000001818 */
[----:B------:R-:W-:Y:S01]  /*77e0*/  HMMA.16816.F32 R16, R28, R106, RZ ;  /* 0x0000006a1c10723c */ /* 0x000fe200000018ff */
[----:B------:R-:W-:-:S07]  /*77f0*/  IMAD.MOV.U32 R178, RZ, RZ, R85 ;  /* 0x000000ffffb27224 */ /* 0x000fce00078e0055 */
[----:B------:R-:W-:-:S12]  /*7800*/  HMMA.16816.F32 R24, R28, R114, RZ ;  /* 0x000000721c18723c */ /* 0x000fd800000018ff */
[----:B------:R-:W-:Y:S08]  /*7810*/  HMMA.16816.F32 R84, R20, R86, R16 ;  /* 0x000000561454723c */ /* 0x000ff00000001810 */
[----:B------:R-:W-:Y:S01]  /*7820*/  HMMA.16816.F32 R16, R28, R126, RZ ;  /* 0x0000007e1c10723c */ /* 0x000fe200000018ff */
[----:B------:R-:W-:Y:S01]  /*7830*/  MOV R149, R117 ;  /* 0x0000007500957202 */ /* 0x000fe20000000f00 */
[----:B------:R-:W-:Y:S01]  /*7840*/  IMAD.MOV.U32 R126, RZ, RZ, R92 ;  /* 0x000000ffff7e7224 */ /* 0x000fe200078e005c */
[----:B------:R-:W-:-:S05]  /*7850*/  MOV R117, R93 ;  /* 0x0000005d00757202 */ /* 0x000fca0000000f00 */
[----:B------:R-:W-:Y:S08]  /*7860*/  HMMA.16816.F32 R92, R20, R94, R24 ;  /* 0x0000005e145c723c */ /* 0x000ff00000001818 */
[----:B------:R-:W-:Y:S08]  /*7870*/  HMMA.16816.F32 R24, R28, R122, RZ ;  /* 0x0000007a1c18723c */ /* 0x000ff000000018ff */
[----:B------:R-:W-:Y:S08]  /*7880*/  HMMA.16816.F32 R40, R20, R90, R16 ;  /* 0x0000005a1428723c */ /* 0x000ff00000001810 */
[C---:B------:R-:W-:Y:S08]  /*7890*/  HMMA.16816.F32 R16, R28.reuse, R102, RZ ;  /* 0x000000661c10723c */ /* 0x040ff000000018ff */
[----:B------:R-:W-:Y:S08]  /*78a0*/  HMMA.16816.F32 R28, R28, R110, RZ ;  /* 0x0000006e1c1c723c */ /* 0x000ff000000018ff */
[C---:B------:R-:W-:Y:S01]  /*78b0*/  HMMA.16816.F32 R48, R20.reuse, R98, R24 ;  /* 0x000000621430723c */ /* 0x040fe20000001818 */
[----:B------:R-:W1:Y:S07]  /*78c0*/  LDSM.16.MT88.4 R24, [R44+0xd000] ;  /* 0x00d000002c18783b */ /* 0x000e6e0000004200 */
[C---:B------:R-:W-:Y:S08]  /*78d0*/  HMMA.16816.F32 R36, R20.reuse, R118, R16 ;  /* 0x000000761424723c */ /* 0x040ff00000001810 */
[----:B------:R-:W-:Y:S01]  /*78e0*/  HMMA.16816.F32 R28, R20, R54, R28 ;  /* 0x00000036141c723c */ /* 0x000fe2000000181c */
[----:B------:R-:W2:Y:S01]  /*78f0*/  LDSM.16.MT88.4 R20, [R5+0x1000] ;  /* 0x001000000514783b */ /* 0x000ea20000004200 */
        /* <DEDUP_REMOVED lines=10> */
[----:B------:R-:W-:Y:S01]  /*79a0*/  MOV R7, R101 ;  /* 0x0000006500077202 */ /* 0x000fe20000000f00 */
[----:B------:R-:W3:Y:S01]  /*79b0*/  LDSM.16.MT88.4 R16, [R46+0x1000] ;  /* 0x001000002e10783b */ /* 0x000ee20000004200 */
[C---:B-1----:R-:W-:Y:S08]  /*79c0*/  HMMA.16816.F32 R176, R8.reuse, R24, R184 ;  /* 0x0000001808b0723c */ /* 0x042ff000000018b8 */
[-C--:B------:R-:W-:Y:S08]  /*79d0*/  HMMA.16816.F32 R184, R8, R26.reuse, R60 ;  /* 0x0000001a08b8723c */ /* 0x080ff0000000183c */
[C---:B------:R-:W-:Y:S08]  /*79e0*/  HMMA.16816.F32 R60, R12.reuse, R26, R84 ;  /* 0x0000001a0c3c723c */ /* 0x040ff00000001854 */
[----:B--2---:R-:W-:Y:S01]  /*79f0*/  HMMA.16816.F32 R84, R12, R20, R224 ;  /* 0x000000140c54723c */ /* 0x004fe200000018e0 */
[----:B------:R-:W-:Y:S01]  /*7a00*/  MOV R224, R115 ;  /* 0x0000007300e07202 */ /* 0x000fe20000000f00 */
[----:B------:R-:W-:-:S06]  /*7a10*/  IMAD.MOV.U32 R115, RZ, RZ, R167 ;  /* 0x000000ffff737224 */ /* 0x000fcc00078e00a7 */
[----:B------:R-:W-:Y:S01]  /*7a20*/  HMMA.16816.F32 R88, R8, R20, R220 ;  /* 0x000000140858723c */ /* 0x000fe200000018dc */
        /* <DEDUP_REMOVED lines=8> */
[----:B------:R-:W-:-:S03]  /*7ab0*/  MOV R0, R125 ;  /* 0x0000007d00007202 */ /* 0x000fc60000000f00 */
[-C--:B------:R-:W-:Y:S01]  /*7ac0*/  HMMA.16816.F32 R52, R8, R22.reuse, R56 ;  /* 0x000000160834723c */ /* 0x080fe20000001838 */
[----:B------:R-:W-:Y:S01]  /*7ad0*/  MOV R2, R238 ;  /* 0x000000ee00027202 */ /* 0x000fe20000000f00 */
[----:B------:R-:W-:Y:S01]  /*7ae0*/  IMAD.MOV.U32 R116, RZ, RZ, R121 ;  /* 0x000000ffff747224 */ /* 0x000fe200078e0079 */
[----:B------:R-:W-:Y:S01]  /*7af0*/  MOV R220, R224 ;  /* 0x000000e000dc7202 */ /* 0x000fe20000000f00 */
[----:B------:R-:W2:Y:S01]  /*7b00*/  LDL.LU R238, [R1+0x8c] ;  /* 0x00008c0001ee7983 */ /* 0x000ea20000300800 */
[----:B------:R-:W-:Y:S01]  /*7b10*/  MOV R224, R99 ;  /* 0x0000006300e07202 */ /* 0x000fe20000000f00 */
[----:B------:R-:W-:Y:S02]  /*7b20*/  IMAD.MOV.U32 R99, RZ, RZ, R145 ;  /* 0x000000ffff637224 */ /* 0x000fe400078e0091 */
        /* <DEDUP_REMOVED lines=14> */
[----:B---3--:R-:W-:Y:S01]  /*7c10*/  HMMA.16816.F32 R100, R12, R16, R248 ;  /* 0x000000100c64723c */ /* 0x008fe200000018f8 */
[----:B------:R-:W3:Y:S01]  /*7c20*/  LDL.LU R168, [R1+0x88] ;  /* 0x0000880001a87983 */ /* 0x000ee20000300800 */
[----:B------:R-:W-:-:S03]  /*7c30*/  MOV R96, R34 ;  /* 0x0000002200607202 */ /* 0x000fc60000000f00 */
[----:B------:R-:W4:Y:S04]  /*7c40*/  LDL.LU R33, [R1+0x84] ;  /* 0x0000840001217983 */ /* 0x000f280000300800 */
[----:B------:R-:W2:Y:S01]  /*7c50*/  LDL.LU R34, [R1+0x80] ;  /* 0x0000800001227983 */ /* 0x000ea20000300800 */
[----:B------:R-:W-:Y:S01]  /*7c60*/  MOV R151, R109 ;  /* 0x0000006d00977202 */ /* 0x000fe20000000f00 */
[----:B------:R-:W-:Y:S01]  /*7c70*/  HMMA.16816.F32 R40, R12, R18, R40 ;  /* 0x000000120c28723c */ /* 0x000fe20000001828 */
[----:B------:R-:W-:Y:S01]  /*7c80*/  MOV R121, R105 ;  /* 0x0000006900797202 */ /* 0x000fe20000000f00 */
[----:B------:R-:W1:Y:S04]  /*7c90*/  LDSM.16.MT88.4 R24, [R44+0xf000] ;  /* 0x00f000002c18783b */ /* 0x000e680000004200 */
[----:B------:R-:W-:Y:S02]  /*7ca0*/  LDSM.16.MT88.4 R20, [R5+0x3000] ;  /* 0x003000000514783b */ /* 0x000fe40000004200 */
[C---:B------:R-:W-:Y:S08]  /*7cb0*/  HMMA.16816.F32 R104, R8.reuse, R16, R244 ;  /* 0x000000100868723c */ /* 0x040ff000000018f4 */
[----:B------:R-:W-:Y:S01]  /*7cc0*/  HMMA.16816.F32 R108, R8, R18, R64 ;  /* 0x00000012086c723c */ /* 0x000fe20000001840 */
[----:B------:R-:W1:Y:S01]  /*7cd0*/  LDSM.16.MT88.4 R16, [R46+0x3000] ;  /* 0x003000002e10783b */ /* 0x000e620000004200 */
        /* <DEDUP_REMOVED lines=25> */
[----:B-1----:R-:W-:Y:S01]  /*7e70*/  HMMA.16816.F32 R120, R8, R24, R120 ;  /* 0x000000180878723c */ /* 0x002fe20000001878 */
[----:B------:R-:W-:Y:S01]  /*7e80*/  MOV R144, R4 ;  /* 0x0000000400907202 */ /* 0x000fe20000000f00 */
[----:B------:R1:W5:Y:S01]  /*7e90*/  LDL.LU R169, [R1+0x7c] ;  /* 0x00007c0001a97983 */ /* 0x0003620000300800 */
        /* <DEDUP_REMOVED lines=20> */
[----:B------:R1:W5:Y:S01]  /*7fe0*/  LDL.LU R172, [R1+0x78] ;  /* 0x0000780001ac7983 */ /* 0x0003620000300800 */
[----:B------:R-:W-:-:S03]  /*7ff0*/  MOV R64, R7 ;  /* 0x0000000700407202 */ /* 0x000fc60000000f00 */
[----:B------:R-:W-:Y:S01]  /*8000*/  HMMA.16816.F32 R152, R8, R20, R212 ;  /* 0x000000140898723c */ /* 0x000fe200000018d4 */
[----:B------:R-:W-:Y:S01]  /*8010*/  IMAD.MOV.U32 R213, RZ, RZ, R96 ;  /* 0x000000ffffd57224 */ /* 0x000fe200078e0060 */
[----:B------:R-:W-:Y:S01]  /*8020*/  MOV R215, R97 ;  /* 0x0000006100d77202 */ /* 0x000fe20000000f00 */
[----:B------:R1:W5:Y:S01]  /*8030*/  LDL.LU R170, [R1+0x74] ;  /* 0x0000740001aa7983 */ /* 0x0003620000300800 */
[----:B------:R-:W-:-:S04]  /*8040*/  MOV R2, R112 ;  /* 0x0000007000027202 */ /* 0x000fc80000000f00 */
[----:B------:R-:W-:Y:S01]  /*8050*/  HMMA.16816.F32 R192, R12, R16, R248 ;  /* 0x000000100cc0723c */ /* 0x000fe200000018f8 */
[----:B------:R-:W-:Y:S01]  /*8060*/  MOV R250, R98 ;  /* 0x0000006200fa7202 */ /* 0x000fe20000000f00 */
[----:B------:R-:W-:Y:S01]  /*8070*/  IMAD.MOV.U32 R248, RZ, RZ, R114 ;  /* 0x000000fffff87224 */ /* 0x000fe200078e0072 */
[----:B------:R-:W-:Y:S01]  /*8080*/  MOV R249, R99 ;  /* 0x0000006300f97202 */ /* 0x000fe20000000f00 */
[----:B------:R-:W1:Y:S04]  /*8090*/  LDSM.16.MT88.4 R112, [R46+0x1800] ;  /* 0x001800002e70783b */ /* 0x000e680000004200 */
[----:B------:R-:W-:Y:S01]  /*80a0*/  HMMA.16816.F32 R140, R196, R146, R188 ;  /* 0x00000092c48c723c */ /* 0x000fe200000018bc */
[----:B------:R-:W-:Y:S04]  /*80b0*/  LDSM.16.MT88.4 R96, [R5+0x1800] ;  /* 0x001800000560783b */ /* 0x000fe80000004200 */
[----:B------:R-:W1:Y:S03]  /*80c0*/  LDSM.16.MT88.4 R188, [R44+0xd800] ;  /* 0x00d800002cbc783b */ /* 0x000e660000004200 */
[----:B------:R-:W-:Y:S01]  /*80d0*/  HMMA.16816.F32 R156, R8, R22, R156 ;  /* 0x00000016089c723c */ /* 0x000fe2000000189c */
[----:B------:R-:W-:Y:S01]  /*80e0*/  MOV R214, R94 ;  /* 0x0000005e00d67202 */ /* 0x000fe20000000f00 */
[----:B------:R1:W5:Y:S01]  /*80f0*/  LDL.LU R171, [R1+0x70] ;  /* 0x0000700001ab7983 */ /* 0x0003620000300800 */
[----:B------:R-:W-:-:S05]  /*8100*/  IMAD.MOV.U32 R251, RZ, RZ, R95 ;  /* 0x000000fffffb7224 */ /* 0x000fca00078e005f */
[----:B------:R-:W-:Y:S01]  /*8110*/  HMMA.16816.F32 R116, R12, R24, R116 ;  /* 0x000000180c74723c */ /* 0x000fe20000001874 */
[----:B------:R-:W-:Y:S01]  /*8120*/  FADD.FTZ R2, R211, R2 ;  /* 0x00000002d3027221 */ /* 0x000fe20000010000 */
[----:B------:R2:W5:Y:S06]  /*8130*/  LDL.LU R35, [R1+0x6c] ;  /* 0x00006c0001237983 */ /* 0x00056c0000300800 */
[----:B------:R-:W-:Y:S01]  /*8140*/  HMMA.16816.F32 R144, R200, R146, R160 ;  /* 0x00000092c890723c */ /* 0x000fe200000018a0 */
[----:B------:R-:W-:Y:S04]  /*8150*/  LDSM.16.MT88.4 R160, [R5+0x3800] ;  /* 0x0038000005a0783b */ /* 0x000fe80000004200 */
[----:B------:R-:W-:Y:S03]  /*8160*/  LDSM.16.MT88.4 R4, [R46+0x3800] ;  /* 0x003800002e04783b */ /* 0x000fe60000004200 */
[----:B------:R-:W-:Y:S01]  /*8170*/  HMMA.16816.F32 R8, R8, R18, R128 ;  /* 0x000000120808723c */ /* 0x000fe20000001880 */
[----:B------:R-:W1:Y:S07]  /*8180*/  LDSM.16.MT88.4 R128, [R44+0xf800] ;  /* 0x00f800002c80783b */ /* 0x000e6e0000004200 */
[C---:B-1----:R-:W-:Y:S08]  /*8190*/  HMMA.16816.F32 R104, R196.reuse, R112, R104 ;  /* 0x00000070c468723c */ /* 0x042ff00000001868 */
        /* <DEDUP_REMOVED lines=11> */
[----:B------:R-:W-:-:S07]  /*8250*/  FADD.FTZ R2, R232, R2 ;  /* 0x00000002e8027221 */ /* 0x000fce0000010000 */
[----:B------:R-:W-:Y:S08]  /*8260*/  HMMA.16816.F32 R48, R12, R26, R48 ;  /* 0x0000001a0c30723c */ /* 0x000ff00000001830 */
[----:B------:R-:W-:Y:S01]  /*8270*/  HMMA.16816.F32 R192, R200, R4, R192 ;  /* 0x00000004c8c0723c */ /* 0x000fe200000018c0 */
[----:B----4-:R-:W-:-:S07]  /*8280*/  MOV R212, R33 ;  /* 0x0000002100d47202 */ /* 0x010fce0000000f00 */
[----:B------:R-:W-:Y:S01]  /*8290*/  HMMA.16816.F32 R148, R12, R20, R148 ;  /* 0x000000140c94723c */ /* 0x000fe20000001894 */
[----:B------:R1:W5:Y:S01]  /*82a0*/  LDL.LU R33, [R1+0x68] ;  /* 0x0000680001217983 */ /* 0x0003620000300800 */
[----:B--2---:R-:W-:-:S03]  /*82b0*/  MOV R25, R34 ;  /* 0x0000002200197202 */ /* 0x004fc60000000f00 */
[----:B------:R1:W5:Y:S02]  /*82c0*/  LDL.LU R34, [R1+0x64] ;  /* 0x0000640001227983 */ /* 0x0003640000300800 */
[----:B------:R-:W-:Y:S01]  /*82d0*/  FADD.FTZ R9, R212, R25 ;  /* 0x00000019d4097221 */ /* 0x000fe20000010000 */
[----:B------:R-:W-:Y:S01]  /*82e0*/  IMAD.MOV.U32 R212, RZ, RZ, R213 ;  /* 0x000000ffffd47224 */ /* 0x000fe200078e00d5 */
[----:B------:R-:W-:Y:S02]  /*82f0*/  MOV R213, R214 ;  /* 0x000000d600d57202 */ /* 0x000fe40000000f00 */
[----:B------:R-:W-:Y:S01]  /*8300*/  MOV R214, R226 ;  /* 0x000000e200d67202 */ /* 0x000fe20000000f00 */
[----:B------:R-:W-:Y:S01]  /*8310*/  IMAD.MOV.U32 R226, RZ, RZ, R227 ;  /* 0x000000ffffe27224 */ /* 0x000fe200078e00e3 */
[----:B------:R-:W-:Y:S02]  /*8320*/  MOV R227, R216 ;  /* 0x000000d800e37202 */ /* 0x000fe40000000f00 */
[----:B------:R-:W-:Y:S01]  /*8330*/  MOV R216, R217 ;  /* 0x000000d900d87202 */ /* 0x000fe20000000f00 */
[----:B------:R-:W-:-:S02]  /*8340*/  IMAD.MOV.U32 R217, RZ, RZ, R218 ;  /* 0x000000ffffd97224 */ /* 0x000fc400078e00da */
[----:B------:R-:W-:Y:S01]  /*8350*/  IMAD.MOV.U32 R25, RZ, RZ, R212 ;  /* 0x000000ffff197224 */ /* 0x000fe200078e00d4 */
[----:B------:R-:W-:Y:S02]  /*8360*/  MOV R212, R213 ;  /* 0x000000d500d47202 */ /* 0x000fe40000000f00 */
[----:B------:R-:W-:Y:S01]  /*8370*/  MOV R213, R214 ;  /* 0x000000d600d57202 */ /* 0x000fe20000000f00 */
[----:B------:R-:W-:Y:S01]  /*8380*/  IMAD.MOV.U32 R214, RZ, RZ, R217 ;  /* 0x000000ffffd67224 */ /* 0x000fe200078e00d9 */
[----:B------:R-:W-:Y:S02]  /*8390*/  MOV R24, R25 ;  /* 0x0000001900187202 */ /* 0x000fe40000000f00 */
[----:B------:R-:W-:Y:S02]  /*83a0*/  MOV R218, R219 ;  /* 0x000000db00da7202 */ /* 0x000fe40000000f00 */
[----:B------:R-:W-:Y:S01]  /*83b0*/  MOV R25, R212 ;  /* 0x000000d400197202 */ /* 0x000fe20000000f00 */
[----:B------:R-:W-:Y:S01]  /*83c0*/  IMAD.MOV.U32 R212, RZ, RZ, R213 ;  /* 0x000000ffffd47224 */ /* 0x000fe200078e00d5 */
[----:B------:R-:W-:Y:S01]  /*83d0*/  MOV R219, R3 ;  /* 0x0000000300db7202 */ /* 0x000fe20000000f00 */
[----:B------:R-:W-:Y:S01]  /*83e0*/  FADD.FTZ R3, R228, R32 ;  /* 0x00000020e4037221 */ /* 0x000fe20000010000 */
[----:B------:R-:W-:Y:S01]  /*83f0*/  MOV R213, R214 ;  /* 0x000000d600d57202 */ /* 0x000fe20000000f00 */
[----:B------:R-:W-:Y:S01]  /*8400*/  FADD.FTZ R9, R238, R9 ;  /* 0x00000009ee097221 */ /* 0x000fe20000010000 */
[----:B------:R-:W-:Y:S01]  /*8410*/  MOV R214, R0 ;  /* 0x0000000000d67202 */ /* 0x000fe20000000f00 */
[----:B------:R-:W-:Y:S01]  /*8420*/  FADD.FTZ R0, R210, R239 ;  /* 0x000000efd2007221 */ /* 0x000fe20000010000 */
[----:B------:R-:W-:-:S02]  /*8430*/  IMAD.MOV.U32 R27, RZ, RZ, R24 ;  /* 0x000000ffff1b7224 */ /* 0x000fc400078e0018 */
[----:B------:R-:W-:Y:S01]  /*8440*/  FADD.FTZ R3, R233, R3 ;  /* 0x00000003e9037221 */ /* 0x000fe20000010000 */
[----:B------:R-:W-:Y:S01]  /*8450*/  MOV R24, R25 ;  /* 0x0000001900187202 */ /* 0x000fe20000000f00 */
[----:B------:R-:W-:Y:S01]  /*8460*/  FADD.FTZ R0, R230, R0 ;  /* 0x00000000e6007221 */ /* 0x000fe20000010000 */
[----:B------:R-:W-:Y:S01]  /*8470*/  MOV R25, R212 ;  /* 0x000000d400197202 */ /* 0x000fe20000000f00 */
[----:B------:R-:W-:Y:S02]  /*8480*/  IMAD.MOV.U32 R212, RZ, RZ, R213 ;  /* 0x000000ffffd47224 */ /* 0x000fe400078e00d5 */
[----:B---3--:R-:W-:Y:S01]  /*8490*/  FADD.FTZ R9, R168, R9 ;  /* 0x00000009a8097221 */ /* 0x008fe20000010000 */
        /* <DEDUP_REMOVED lines=46> */
[----:B------:R-:W-:-:S03]  /*8780*/  FADD.FTZ R3, R205, R3 ;  /* 0x00000003cd037221 */ /* 0x000fc60000010000 */
[----:B------:R-:W-:Y:S01]  /*8790*/  HMMA.16816.F32 R28, R12, R18, R28 ;  /* 0x000000120c1c723c */ /* 0x000fe2000000181c */
        /* <DEDUP_REMOVED lines=8> */
[----:B------:R-:W-:Y:S01]  /*8820*/  FADD.FTZ R4, R207, R4 ;  /* 0x00000004cf047221 */ /* 0x000fe20000010000 */
[----:B------:R-:W-:-:S02]  /*8830*/  FADD.FTZ R3, R206, R3 ;  /* 0x00000003ce037221 */ /* 0x000fc40000010000 */
[----:B------:R1:W5:Y:S01]  /*8840*/  LDL.LU R239, [R1+0x58] ;  /* 0x0000580001ef7983 */ /* 0x0003620000300800 */
[----:B------:R-:W-:-:S03]  /*8850*/  FADD.FTZ R2, R175, R2 ;  /* 0x00000002af027221 */ /* 0x000fc60000010000 */
[----:B------:R1:W5:Y:S01]  /*8860*/  LDL.LU R238, [R1+0x54] ;  /* 0x0000540001ee7983 */ /* 0x0003620000300800 */
[----:B------:R-:W-:-:S03]  /*8870*/  FADD.FTZ R0, R174, R0 ;  /* 0x00000000ae007221 */ /* 0x000fc60000010000 */
[----:B------:R1:W5:Y:S04]  /*8880*/  LDL.LU R233, [R1+0x50] ;  /* 0x0000500001e97983 */ /* 0x0003680000300800 */
[----:B------:R1:W5:Y:S04]  /*8890*/  LDL.LU R232, [R1+0x4c] ;  /* 0x00004c0001e87983 */ /* 0x0003680000300800 */
[----:B------:R1:W5:Y:S04]  /*88a0*/  LDL.LU R230, [R1+0x48] ;  /* 0x0000480001e67983 */ /* 0x0003680000300800 */
        /* <DEDUP_REMOVED lines=33> */
[----:B------:R-:W-:Y:S02]  /*8ac0*/  USHF.L.U64.HI UR13, UR8, 0x4, UR9 ;  /* 0x00000004080d7899 */ /* 0x000fe40008010209 */
[----:B------:R-:W-:Y:S01]  /*8ad0*/  IMAD.U32 R0, RZ, RZ, UR12 ;  /* 0x0000000cff007e24 */ /* 0x000fe2000f8e00ff */
[----:B------:R-:W-:Y:S02]  /*8ae0*/  UIADD3 UR15, UPT, UPT, UR15, UR17, URZ ;  /* 0x000000110f0f7290 */ /* 0x000fe4000fffe0ff */
[----:B------:R-:W-:Y:S01]  /*8af0*/  ULEA UR12, UP0, UR16, UR14, 0x6 ;  /* 0x0000000e100c7291 */ /* 0x000fe2000f8030ff */
[----:B-----5:R-:W-:-:S02]  /*8b00*/  SHF.L.U32 R233, R234, 0x5, RZ ;  /* 0x00000005eae97819 */ /* 0x020fc400000006ff */
[----:B-1----:R-:W-:Y:S01]  /*8b10*/  ISETP.GE.AND P3, PT, R230, UR4, PT ;  /* 0x00000004e6007c0c */ /* 0x002fe2000bf66270 */
[----:B------:R-:W-:Y:S01]  /*8b20*/  IMAD.U32 R3, RZ, RZ, UR17 ;  /* 0x00000011ff037e24 */ /* 0x000fe2000f8e00ff */
[----:B------:R-:W-:Y:S01]  /*8b30*/  SHF.R.U32.HI R232, RZ, 0x1, R234 ;  /* 0x00000001ffe87819 */ /* 0x000fe200000116ea */
[----:B------:R-:W-:Y:S01]  /*8b40*/  IMAD.U32 R12, RZ, RZ, UR12 ;  /* 0x0000000cff0c7e24 */ /* 0x000fe2000f8e00ff */
[----:B------:R-:W-:Y:S01]  /*8b50*/  LOP3.LUT R233, R233, 0x7c00, RZ, 0xc0, !PT ;  /* 0x00007c00e9e97812 */ /* 0x000fe200078ec0ff */
[----:B------:R-:W-:Y:S01]  /*8b60*/  IMAD.MOV.U32 R23, RZ, RZ, 0x20 ;  /* 0x00000020ff177424 */ /* 0x000fe200078e00ff */
[----:B------:R-:W-:Y:S01]  /*8b70*/  BAR.SYNC.DEFER_BLOCKING 0x0 ;  /* 0x0000000000007b1d */ /* 0x000fe20000010000 */
[----:B------:R-:W-:-:S04]  /*8b80*/  LOP3.LUT P6, RZ, R234, 0x2, RZ, 0xc0, !PT ;  /* 0x00000002eaff7812 */ /* 0x000fc800078cc0ff */
[----:B------:R-:W-:Y:S01]  /*8b90*/  SEL R23, R23, 0xffffffe0, !P6 ;  /* 0xffffffe017177807 */ /* 0x000fe20007000000 */
[----:B------:R-:W-:Y:S04]  /*8ba0*/  STL.64 [R1+0x50], R70 ;  /* 0x0000504601007387 */ /* 0x000fe80000100a00 */
[----:B------:R-:W-:Y:S01]  /*8bb0*/  STL.64 [R1+0x48], R68 ;  /* 0x0000484401007387 */ /* 0x000fe20000100a00 */
[----:B--2---:R-:W-:Y:S01]  /*8bc0*/  ISETP.GE.AND P2, PT, R227, UR4, PT ;  /* 0x00000004e3007c0c */ /* 0x004fe2000bf46270 */
[----:B------:R-:W-:Y:S01]  /*8bd0*/  ULEA.HI.X UR4, UR16, UR13, UR15, 0x6, UP0 ;  /* 0x0000000d10047291 */ /* 0x000fe200080f340f */
[----:B------:R-:W-:Y:S01]  /*8be0*/  IMAD.SHL.U32 R227, R234, 0x40, RZ ;  /* 0x00000040eae37824 */ /* 0x000fe200078e00ff */
[----:B------:R-:W-:Y:S01]  /*8bf0*/  UIADD3 UR16, UP1, UPT, UR12, UR14, URZ ;  /* 0x0000000e0c107290 */ /* 0x000fe2000ff3e0ff */
[----:B---3--:R-:W-:Y:S01]  /*8c00*/  LEA R4, P1, R2, R216, 0x7 ;  /* 0x000000d802047211 */ /* 0x008fe200078238ff */
[----:B------:R-:W-:-:S02]  /*8c10*/  ULEA UR17, UP0, UR8, UR12, 0x5 ;  /* 0x0000000c08117291 */ /* 0x000fc4000f8028ff */
[----:B------:R-:W-:Y:S01]  /*8c20*/  UIADD3.X UR15, UPT, UPT, UR4, UR13, URZ, UP1, !UPT ;  /* 0x0000000d040f7290 */ /* 0x000fe20008ffe4ff */
[----:B----4-:R-:W-:Y:S01]  /*8c30*/  LEA.HI.X R5, R2, R218, R0, 0x7, P1 ;  /* 0x000000da02057211 */ /* 0x010fe200008f3c00 */
[----:B------:R-:W-:Y:S01]  /*8c40*/  IMAD.U32 R9, RZ, RZ, UR4 ;  /* 0x00000004ff097e24 */ /* 0x000fe2000f8e00ff */
[----:B------:R-:W-:Y:S02]  /*8c50*/  LOP3.LUT R0, R232, 0x8, RZ, 0xc0, !PT ;  /* 0x00000008e8007812 */ /* 0x000fe400078ec0ff */
[----:B------:R-:W-:Y:S01]  /*8c60*/  LOP3.LUT R3, R233, 0x200, R227, 0xf8, !PT ;  /* 0x00000200e9037812 */ /* 0x000fe200078ef8e3 */
[----:B------:R-:W-:Y:S01]  /*8c70*/  ULEA.HI.X UR12, UR8, UR4, UR9, 0x5, UP0 ;  /* 0x00000004080c7291 */ /* 0x000fe200080f2c09 */
[----:B------:R-:W-:Y:S01]  /*8c80*/  MOV R11, UR16 ;  /* 0x00000010000b7c02 */ /* 0x000fe20008000f00 */
[----:B------:R-:W-:Y:S01]  /*8c90*/  IMAD.U32 R10, RZ, RZ, UR17 ;  /* 0x00000011ff0a7e24 */ /* 0x000fe2000f8e00ff */
[-C--:B------:R-:W-:Y:S01]  /*8ca0*/  LEA R2, P5, R12, R216.reuse, 0x1 ;  /* 0x000000d80c027211 */ /* 0x080fe200078a08ff */
[----:B------:R-:W-:Y:S01]  /*8cb0*/  IMAD.U32 R7, RZ, RZ, UR15 ;  /* 0x0000000fff077e24 */ /* 0x000fe2000f8e00ff */
[----:B------:R-:W-:Y:S01]  /*8cc0*/  LOP3.LUT R0, R3, R217, R0, 0xf6, !PT ;  /* 0x000000d903007212 */ /* 0x000fe200078ef600 */
[----:B------:R-:W-:Y:S01]  /*8cd0*/  @!PT LDS RZ, [RZ] ;  /* 0x00000000fffff984 */ /* 0x000fe20000000800 */
[----:B------:R-:W-:Y:S01]  /*8ce0*/  @!PT LDS RZ, [RZ] ;  /* 0x00000000fffff984 */ /* 0x000fe20000000800 */
[----:B------:R-:W-:Y:S01]  /*8cf0*/  @!PT LDS RZ, [RZ] ;  /* 0x00000000fffff984 */ /* 0x000fe20000000800 */
[----:B------:R-:W-:Y:S01]  /*8d00*/  @!P3 LDGSTS.E.BYPASS.LTC128B.128 [R238+0xc000], desc[UR22][R4.64] ;  /* 0x0c00000004eebfae */ /* 0x000fe2000b981a16 */
[----:B------:R-:W-:-:S02]  /*8d10*/  LEA R8, P4, R11, R216, 0x1 ;  /* 0x000000d80b087211 */ /* 0x000fc400078808ff */
        /* <DEDUP_REMOVED lines=44> */
[----:B------:R-:W3:Y:S04]  /*8fe0*/  LDSM.16.M88.4 R60, [R168+UR6+0x9000] ;  /* 0x00900006a83c783b */ /* 0x000ee80008000200 */
[----:B------:R-:W4:Y:S04]  /*8ff0*/  LDSM.16.M88.4 R24, [R168+UR6+0x8000] ;  /* 0x00800006a818783b */ /* 0x000f280008000200 */
[----:B------:R-:W4:Y:S01]  /*9000*/  LDSM.16.M88.4 R48, [R168+UR6+0x9800] ;  /* 0x00980006a830783b */ /* 0x000f220008000200 */
[----:B------:R-:W-:Y:S01]  /*9010*/  VIADD R3, R168, UR6 ;  /* 0x00000006a8037c36 */ /* 0x000fe20008000000 */
[----:B------:R-:W-:-:S02]  /*9020*/  IADD3 R22, PT, PT, R23, R20, RZ ;  /* 0x0000001417167210 */ /* 0x000fc40007ffe0ff */
[----:B------:R-:W-:Y:S01]  /*9030*/  LDSM.16.M88.4 R12, [R20] ;  /* 0x00000000140c783b */ /* 0x000fe20000000200 */
[----:B------:R-:W-:-:S03]  /*9040*/  IMAD.IADD R2, R3, 0x1, R23 ;  /* 0x0000000103027824 */ /* 0x000fc600078e0217 */
[----:B--2---:R-:W-:Y:S04]  /*9050*/  LDSM.16.M88.4 R4, [R22+0x2000] ;  /* 0x002000001604783b */ /* 0x004fe80000000200 */
[----:B------:R-:W2:Y:S04]  /*9060*/  LDSM.16.M88.4 R36, [R2+0x8800] ;  /* 0x008800000224783b */ /* 0x000ea80000000200 */
[----:B------:R-:W2:Y:S04]  /*9070*/  LDSM.16.M88.4 R56, [R2+0x9000] ;  /* 0x009000000238783b */ /* 0x000ea80000000200 */
[----:B------:R-:W2:Y:S04]  /*9080*/  LDSM.16.M88.4 R16, [R2+0x8000] ;  /* 0x008000000210783b */ /* 0x000ea80000000200 */
[----:B------:R-:W2:Y:S01]  /*9090*/  LDSM.16.M88.4 R52, [R2+0x9800] ;  /* 0x009800000234783b */ /* 0x000ea20000000200 */
[----:B------:R-:W-:Y:S01]  /*90a0*/  MOV R46, R219 ;  /* 0x000000db002e7202 */ /* 0x000fe20000000f00 */
[C---:B-1----:R-:W-:Y:S02]  /*90b0*/  HMMA.16816.F32 R64, R8.reuse, R40, RZ ;  /* 0x000000280840723c */ /* 0x042fe400000018ff */
[----:B------:R-:W0:Y:S06]  /*90c0*/  LDGDEPBAR ;  /* 0x00000000000079af */ /* 0x000e2c0000000000 */
[C---:B---3--:R-:W-:Y:S08]  /*90d0*/  HMMA.16816.F32 R216, R8.reuse, R60, RZ ;  /* 0x0000003c08d8723c */ /* 0x048ff000000018ff */
[C---:B------:R-:W-:Y:S08]  /*90e0*/  HMMA.16816.F32 R212, R8.reuse, R62, RZ ;  /* 0x0000003e08d4723c */ /* 0x040ff000000018ff */
[C---:B----4-:R-:W-:Y:S08]  /*90f0*/  HMMA.16816.F32 R204, R8.reuse, R24, RZ ;  /* 0x0000001808cc723c */ /* 0x050ff000000018ff */
[C---:B------:R-:W-:Y:S08]  /*9100*/  HMMA.16816.F32 R208, R8.reuse, R48, RZ ;  /* 0x0000003008d0723c */ /* 0x040ff000000018ff */
[C---:B------:R-:W-:Y:S08]  /*9110*/  HMMA.16816.F32 R224, R8.reuse, R26, RZ ;  /* 0x0000001a08e0723c */ /* 0x040ff000000018ff */
[C---:B------:R-:W-:Y:S08]  /*9120*/  HMMA.16816.F32 R220, R8.reuse, R42, RZ ;  /* 0x0000002a08dc723c */ /* 0x040ff000000018ff */
[----:B------:R-:W-:Y:S01]  /*9130*/  HMMA.16816.F32 R28, R8, R50, RZ ;  /* 0x00000032081c723c */ /* 0x000fe200000018ff */
[----:B------:R-:W1:Y:S07]  /*9140*/  LDSM.16.M88.4 R8, [R22] ;  /* 0x000000001608783b */ /* 0x000e6e0000000200 */
[C---:B--2---:R-:W-:Y:S08]  /*9150*/  HMMA.16816.F32 R244, R4.reuse, R36, R64 ;  /* 0x0000002404f4723c */ /* 0x044ff00000001840 */
        /* <DEDUP_REMOVED lines=9> */
[----:B------:R-:W-:Y:S01]  /*91f0*/  HMMA.16816.F32 R24, R12, R26, RZ ;  /* 0x0000001a0c18723c */ /* 0x000fe200000018ff */
[----:B------:R-:W-:-:S02]  /*9200*/  IMAD.MOV.U32 R0, RZ, RZ, R68 ;  /* 0x000000ffff007224 */ /* 0x000fc400078e0044 */
[----:B------:R-:W-:-:S05]  /*9210*/  IMAD.IADD R21, R46, 0x1, R20 ;  /* 0x000000012e157824 */ /* 0x000fca00078e0214 */
[C---:B-1----:R-:W-:Y:S01]  /*9220*/  HMMA.16816.F32 R204, R8.reuse, R36, R4 ;  /* 0x0000002408cc723c */ /* 0x042fe20000001804 */
[----:B------:R-:W-:Y:S01]  /*9230*/  IMAD.MOV.U32 R37, RZ, RZ, R0 ;  /* 0x000000ffff257224 */ /* 0x000fe200078e0000 */
[----:B------:R-:W-:Y:S01]  /*9240*/  MOV R45, R67 ;  /* 0x00000043002d7202 */ /* 0x000fe20000000f00 */
[----:B------:R-:W-:Y:S01]  /*9250*/  IMAD.IADD R0, R3, 0x1, R46 ;  /* 0x0000000103007824 */ /* 0x000fe200078e022e */
[----:B------:R-:W-:Y:S01]  /*9260*/  LDSM.16.M88.4 R4, [R21+0x2000] ;  /* 0x002000001504783b */ /* 0x000fe20000000200 */
[----:B------:R-:W-:Y:S02]  /*9270*/  IMAD.MOV.U32 R174, RZ, RZ, R64 ;  /* 0x000000ffffae7224 */ /* 0x000fe400078e0040 */
[----:B------:R-:W-:Y:S01]  /*9280*/  IMAD.MOV.U32 R68, RZ, RZ, R65 ;  /* 0x000000ffff447224 */ /* 0x000fe200078e0041 */
[C---:B------:R-:W-:Y:S01]  /*9290*/  HMMA.16816.F32 R208, R8.reuse, R16, R28 ;  /* 0x0000001008d0723c */ /* 0x040fe2000000181c */
[----:B------:R-:W-:Y:S01]  /*92a0*/  IMAD.MOV.U32 R47, RZ, RZ, R66 ;  /* 0x000000ffff2f7224 */ /* 0x000fe200078e0042 */
[----:B------:R-:W1:Y:S06]  /*92b0*/  LDSM.16.M88.4 R28, [R0+0x8000] ;  /* 0x00800000001c783b */ /* 0x000e6c0000000200 */
[----:B------:R-:W-:Y:S01]  /*92c0*/  HMMA.16816.F32 R64, R8, R18, R24 ;  /* 0x000000120840723c */ /* 0x000fe20000001818 */
[----:B------:R-:W2:Y:S04]  /*92d0*/  LDSM.16.M88.4 R16, [R21] ;  /* 0x000000001510783b */ /* 0x000ea80000000200 */
[----:B------:R-:W3:Y:S03]  /*92e0*/  LDSM.16.M88.4 R24, [R0+0x8800] ;  /* 0x008800000018783b */ /* 0x000ee60000000200 */
[----:B------:R-:W-:-:S15]  /*92f0*/  HMMA.16816.F32 R40, R12, R42, RZ ;  /* 0x0000002a0c28723c */ /* 0x000fde00000018ff */
[----:B------:R-:W-:-:S05]  /*9300*/  NOP ;  /* 0x0000000000007918 */ /* 0x000fca0000000000 */
[----:B------:R-:W-:Y:S08]  /*9310*/  HMMA.16816.F32 R40, R8, R38, R40 ;  /* 0x000000260828723c */ /* 0x000ff00000001828 */
[----:B-1----:R-:W-:Y:S08]  /*9320*/  HMMA.16816.F32 R248, R4, R28, R248 ;  /* 0x0000001c04f8723c */ /* 0x002ff000000018f8 */
[-C--:B--2---:R-:W-:Y:S08]  /*9330*/  HMMA.16816.F32 R64, R16, R30.reuse, R64 ;  /* 0x0000001e1040723c */ /* 0x084ff00000001840 */
[----:B------:R-:W-:Y:S03]  /*9340*/  HMMA.16816.F32 R224, R4, R30, R224 ;  /* 0x0000001e04e0723c */ /* 0x000fe600000018e0 */
[----:B------:R-:W-:Y:S01]  /*9350*/  MOV R237, R248 ;  /* 0x000000f800ed7202 */ /* 0x000fe20000000f00 */
[----:B------:R-:W-:-:S02]  /*9360*/  IMAD.MOV.U32 R236, RZ, RZ, R249 ;  /* 0x000000ffffec7224 */ /* 0x000fc400078e00f9 */
[----:B------:R-:W-:Y:S02]  /*9370*/  IMAD.MOV.U32 R235, RZ, RZ, R250 ;  /* 0x000000ffffeb7224 */ /* 0x000fe400078e00fa */
[----:B------:R-:W-:Y:S02]  /*9380*/  IMAD.MOV.U32 R231, RZ, RZ, R251 ;  /* 0x000000ffffe77224 */ /* 0x000fe400078e00fb */
[----:B------:R-:W-:Y:S01]  /*9390*/  HMMA.16816.F32 R248, R16, R28, R208 ;  /* 0x0000001c10f8723c */ /* 0x000fe200000018d0 */
[----:B------:R-:W-:Y:S01]  /*93a0*/  MOV R31, R64 ;  /* 0x00000040001f7202 */ /* 0x000fe20000000f00 */
[----:B------:R-:W-:Y:S02]  /*93b0*/  IMAD.MOV.U32 R30, RZ, RZ, R65 ;  /* 0x000000ffff1e7224 */ /* 0x000fe400078e0041 */
[----:B------:R-:W-:Y:S02]  /*93c0*/  IMAD.MOV.U32 R29, RZ, RZ, R66 ;  /* 0x000000ffff1d7224 */ /* 0x000fe400078e0042 */
[----:B------:R-:W-:-:S02]  /*93d0*/  IMAD.MOV.U32 R28, RZ, RZ, R67 ;  /* 0x000000ffff1c7224 */ /* 0x000fc400078e0043 */
[-C--:B---3--:R-:W-:Y:S08]  /*93e0*/  HMMA.16816.F32 R64, R16, R24.reuse, R204 ;  /* 0x000000181040723c */ /* 0x088ff000000018cc */
[C---:B------:R-:W-:Y:S08]  /*93f0*/  HMMA.16816.F32 R208, R4.reuse, R24, R244 ;  /* 0x0000001804d0723c */ /* 0x040ff000000018f4 */
[-C--:B------:R-:W-:Y:S08]  /*9400*/  HMMA.16816.F32 R204, R4, R26.reuse, R220 ;  /* 0x0000001a04cc723c */ /* 0x080ff000000018dc */
[----:B------:R-:W-:Y:S01]  /*9410*/  HMMA.16816.F32 R24, R16, R26, R40 ;  /* 0x0000001a1018723c */ /* 0x000fe20000001828 */
[----:B------:R-:W-:Y:S01]  /*9420*/  MOV R175, R71 ;  /* 0x0000004700af7202 */ /* 0x000fe20000000f00 */
[----:B------:R-:W-:-:S02]  /*9430*/  IMAD.MOV.U32 R229, RZ, RZ, R69 ;  /* 0x000000ffffe57224 */ /* 0x000fc400078e0045 */
[----:B------:R-:W-:Y:S01]  /*9440*/  IMAD.MOV.U32 R228, RZ, RZ, R70 ;  /* 0x000000ffffe47224 */ /* 0x000fe200078e0046 */
[----:B------:R-:W-:Y:S01]  /*9450*/  MOV R220, R174 ;  /* 0x000000ae00dc7202 */ /* 0x000fe20000000f00 */
[----:B------:R-:W-:Y:S02]  /*9460*/  IMAD.MOV.U32 R71, RZ, RZ, R65 ;  /* 0x000000ffff477224 */ /* 0x000fe400078e0041 */
[----:B------:R-:W-:Y:S02]  /*9470*/  IMAD.MOV.U32 R70, RZ, RZ, R66 ;  /* 0x000000ffff467224 */ /* 0x000fe400078e0042 */
[----:B------:R-:W-:Y:S01]  /*9480*/  IMAD.MOV.U32 R69, RZ, RZ, R67 ;  /* 0x000000ffff457224 */ /* 0x000fe200078e0043 */
[----:B------:R-:W-:Y:S01]  /*9490*/  MOV R244, R31 ;  /* 0x0000001f00f47202 */ /* 0x000fe20000000f00 */
[----:B------:R-:W-:Y:S02]  /*94a0*/  IMAD.MOV.U32 R65, RZ, RZ, R229 ;  /* 0x000000ffff417224 */ /* 0x000fe400078e00e5 */
[----:B------:R-:W-:-:S02]  /*94b0*/  IMAD.MOV.U32 R66, RZ, RZ, R228 ;  /* 0x000000ffff427224 */ /* 0x000fc400078e00e4 */
[----:B------:R-:W-:Y:S02]  /*94c0*/  IMAD.MOV.U32 R67, RZ, RZ, R175 ;  /* 0x000000ffff437224 */ /* 0x000fe400078e00af */
[----:B------:R-:W-:Y:S01]  /*94d0*/  IMAD.MOV.U32 R245, RZ, RZ, R30 ;  /* 0x000000fffff57224 */ /* 0x000fe200078e001e */
[----:B------:R-:W-:Y:S01]  /*94e0*/  MOV R229, R24 ;  /* 0x0000001800e57202 */ /* 0x000fe20000000f00 */
[----:B------:R-:W-:Y:S02]  /*94f0*/  IMAD.MOV.U32 R246, RZ, RZ, R29 ;  /* 0x000000fffff67224 */ /* 0x000fe400078e001d */
[----:B------:R-:W-:Y:S02]  /*9500*/  IMAD.MOV.U32 R247, RZ, RZ, R28 ;  /* 0x000000fffff77224 */ /* 0x000fe400078e001c */
[----:B------:R-:W-:Y:S01]  /*9510*/  IMAD.MOV.U32 R228, RZ, RZ, R25 ;  /* 0x000000ffffe47224 */ /* 0x000fe200078e0019 */
[----:B------:R-:W1:Y:S01]  /*9520*/  LDSM.16.M88.4 R28, [R0+0x9800] ;  /* 0x00980000001c783b */ /* 0x000e620000000200 */
[----:B------:R-:W-:-:S02]  /*9530*/  IMAD.MOV.U32 R175, RZ, RZ, R26 ;  /* 0x000000ffffaf7224 */ /* 0x000fc400078e001a */
[----:B------:R-:W-:Y:S02]  /*9540*/  IMAD.MOV.U32 R174, RZ, RZ, R27 ;  /* 0x000000ffffae7224 */ /* 0x000fe400078e001b */
[----:B------:R-:W-:Y:S01]  /*9550*/  HMMA.16816.F32 R24, R12, R48, RZ ;  /* 0x000000300c18723c */ /* 0x000fe200000018ff */
[----:B------:R-:W-:Y:S02]  /*9560*/  MOV R173, R64 ;  /* 0x0000004000ad7202 */ /* 0x000fe40000000f00 */
[----:B------:R-:W-:-:S15]  /*9570*/  MOV R64, R37 ;  /* 0x0000002500407202 */ /* 0x000fde0000000f00 */
[----:B------:R-:W-:-:S02]  /*9580*/  NOP ;  /* 0x0000000000007918 */ /* 0x000fc40000000000 */
[----:B------:R-:W-:Y:S08]  /*9590*/  HMMA.16816.F32 R36, R8, R52, R24 ;  /* 0x000000340824723c */ /* 0x000ff00000001818 */
[C---:B------:R-:W-:Y:S08]  /*95a0*/  HMMA.16816.F32 R24, R12.reuse, R60, RZ ;  /* 0x0000003c0c18723c */ /* 0x040ff000000018ff */
[----:B------:R-:W-:Y:S08]  /*95b0*/  HMMA.16816.F32 R60, R12, R62, RZ ;  /* 0x0000003e0c3c723c */ /* 0x000ff000000018ff */
[----:B-1----:R-:W-:Y:S01]  /*95c0*/  HMMA.16816.F32 R40, R16, R28, R36 ;  /* 0x0000001c1028723c */ /* 0x002fe20000001824 */
[----:B------:R-:W1:Y:S01]  /*95d0*/  LDSM.16.M88.4 R36, [R0+0x9000] ;  /* 0x009000000024783b */ /* 0x000e620000000200 */
[----:B------:R-:W-:Y:S01]  /*95e0*/  IMAD.MOV.U32 R221, RZ, RZ, R68 ;  /* 0x000000ffffdd7224 */ /* 0x000fe200078e0044 */
[----:B------:R-:W-:Y:S01]  /*95f0*/  MOV R49, R46 ;  /* 0x0000002e00317202 */ /* 0x000fe20000000f00 */
[----:B------:R-:W-:-:S02]  /*9600*/  IMAD.MOV.U32 R222, RZ, RZ, R47 ;  /* 0x000000ffffde7224 */ /* 0x000fc400078e002f */
[----:B------:R-:W-:-:S06]  /*9610*/  IMAD.MOV.U32 R223, RZ, RZ, R45 ;  /* 0x000000ffffdf7224 */ /* 0x000fcc00078e002d */
[----:B------:R-:W-:Y:S07]  /*9620*/  HMMA.16816.F32 R60, R8, R58, R60 ;  /* 0x0000003a083c723c */ /* 0x000fee000000183c */
[----:B------:R-:W-:Y:S01]  /*9630*/  IMAD.MOV.U32 R68, RZ, RZ, R40 ;  /* 0x000000ffff447224 */ /* 0x000fe200078e0028 */
[----:B------:R-:W-:Y:S01]  /*9640*/  MOV R45, R43 ;  /* 0x0000002b002d7202 */ /* 0x000fe20000000f00 */
[----:B------:R-:W-:Y:S02]  /*9650*/  IMAD.MOV.U32 R47, RZ, RZ, R41 ;  /* 0x000000ffff2f7224 */ /* 0x000fe400078e0029 */
[----:B------:R-:W-:-:S02]  /*9660*/  IMAD.MOV.U32 R46, RZ, RZ, R42 ;  /* 0x000000ffff2e7224 */ /* 0x000fc400078e002a */
[----:B------:R-:W-:Y:S01]  /*9670*/  HMMA.16816.F32 R40, R8, R56, R24 ;  /* 0x000000380828723c */ /* 0x000fe20000001818 */
[----:B------:R-:W-:Y:S02]  /*9680*/  IMAD.IADD R3, R3, 0x1, R49 ;  /* 0x0000000103037824 */ /* 0x000fe400078e0231 */
[----:B------:R-:W-:-:S05]  /*9690*/  IMAD.IADD R24, R49, 0x1, R20 ;  /* 0x0000000131187824 */ /* 0x000fca00078e0214 */
[----:B------:R-:W-:Y:S01]  /*96a0*/  HMMA.16816.F32 R12, R12, R50, RZ ;  /* 0x000000320c0c723c */ /* 0x000fe200000018ff */
[C---:B------:R-:W-:Y:S01]  /*96b0*/  IMAD.IADD R3, R23.reuse, 0x1, R3 ;  /* 0x0000000117037824 */ /* 0x040fe200078e0203 */
[----:B------:R-:W-:Y:S01]  /*96c0*/  IADD3 R23, PT, PT, R23, R24, RZ ;  /* 0x0000001817177210 */ /* 0x000fe20007ffe0ff */
[----:B------:R-:W-:Y:S01]  /*96d0*/  IMAD.MOV.U32 R243, RZ, RZ, R225 ;  /* 0x000000fffff37224 */ /* 0x000fe200078e00e1 */
[----:B------:R-:W-:Y:S01]  /*96e0*/  MOV R252, R224 ;  /* 0x000000e000fc7202 */ /* 0x000fe20000000f00 */
[----:B------:R-:W-:Y:S01]  /*96f0*/  IMAD.MOV.U32 R242, RZ, RZ, R226 ;  /* 0x000000fffff27224 */ /* 0x000fe200078e00e2 */
[----:B------:R-:W-:Y:S01]  /*9700*/  LDSM.16.M88.4 R24, [R3+0x8000] ;  /* 0x008000000318783b */ /* 0x000fe20000000200 */
[----:B------:R-:W-:Y:S02]  /*9710*/  IMAD.MOV.U32 R241, RZ, RZ, R227 ;  /* 0x000000fffff17224 */ /* 0x000fe400078e00e3 */
[C---:B------:R-:W-:Y:S08]  /*9720*/  HMMA.16816.F32 R224, R4.reuse, R28, R216 ;  /* 0x0000001c04e0723c */ /* 0x040ff000000018d8 */
[C---:B-1----:R-:W-:Y:S08]  /*9730*/  HMMA.16816.F32 R216, R4.reuse, R38, R220 ;  /* 0x0000002604d8723c */ /* 0x042ff000000018dc */
[C---:B------:R-:W-:Y:S08]  /*9740*/  HMMA.16816.F32 R64, R4.reuse, R36, R64 ;  /* 0x000000240440723c */ /* 0x040ff00000001840 */
[----:B------:R-:W-:Y:S01]  /*9750*/  HMMA.16816.F32 R220, R4, R30, R212 ;  /* 0x0000001e04dc723c */ /* 0x000fe200000018d4 */
[----:B------:R-:W-:Y:S07]  /*9760*/  LDSM.16.M88.4 R4, [R23+0x2000] ;  /* 0x002000001704783b */ /* 0x000fee0000000200 */
[C---:B------:R-:W-:Y:S08]  /*9770*/  HMMA.16816.F32 R56, R16.reuse, R36, R40 ;  /* 0x000000241038723c */ /* 0x040ff00000001828 */
[----:B------:R-:W-:Y:S01]  /*9780*/  HMMA.16816.F32 R60, R16, R38, R60 ;  /* 0x00000026103c723c */ /* 0x000fe2000000183c */
[----:B------:R-:W1:Y:S07]  /*9790*/  LDSM.16.M88.4 R36, [R3+0x9800] ;  /* 0x009800000324783b */ /* 0x000e6e0000000200 */
[----:B------:R-:W-:Y:S01]  /*97a0*/  HMMA.16816.F32 R8, R8, R54, R12 ;  /* 0x000000360808723c */ /* 0x000fe2000000180c */
[----:B------:R-:W2:-:S15]  /*97b0*/  LDSM.16.M88.4 R12, [R23] ;  /* 0x00000000170c783b */ /* 0x000e9e0000000200 */
[----:B------:R-:W-:-:S04]  /*97c0*/  NOP ;  /* 0x0000000000007918 */ /* 0x000fc80000000000 */
[----:B------:R-:W-:Y:S01]  /*97d0*/  HMMA.16816.F32 R40, R16, R30, R8 ;  /* 0x0000001e1028723c */ /* 0x000fe20000001808 */
[----:B------:R-:W3:Y:S04]  /*97e0*/  LDSM.16.M88.4 R8, [R3+0x8800] ;  /* 0x008800000308783b */ /* 0x000ee80000000200 */
[----:B------:R-:W4:Y:S03]  /*97f0*/  LDSM.16.M88.4 R16, [R3+0x9000] ;  /* 0x009000000310783b */ /* 0x000f260000000200 */
[----:B-1----:R-:W-:Y:S01]  /*9800*/  HMMA.16816.F32 R224, R4, R36, R224 ;  /* 0x0000002404e0723c */ /* 0x002fe200000018e0 */
[----:B------:R-:W-:Y:S01]  /*9810*/  IMAD.MOV.U32 R48, RZ, RZ, R237 ;  /* 0x000000ffff307224 */ /* 0x000fe200078e00ed */
[----:B------:R-:W-:Y:S01]  /*9820*/  MOV R51, R231 ;  /* 0x000000e700337202 */ /* 0x000fe20000000f00 */
[----:B------:R-:W-:-:S02]  /*9830*/  IMAD.MOV.U32 R49, RZ, RZ, R236 ;  /* 0x000000ffff317224 */ /* 0x000fc400078e00ec */
[----:B------:R-:W-:Y:S01]  /*9840*/  IMAD.MOV.U32 R50, RZ, RZ, R235 ;  /* 0x000000ffff327224 */ /* 0x000fe200078e00eb */
[----:B------:R-:W-:Y:S01]  /*9850*/  MOV R215, R241 ;  /* 0x000000f100d77202 */ /* 0x000fe20000000f00 */
[----:B------:R-:W-:Y:S02]  /*9860*/  IMAD.MOV.U32 R212, RZ, RZ, R252 ;  /* 0x000000ffffd47224 */ /* 0x000fe400078e00fc */
[----:B------:R-:W-:-:S03]  /*9870*/  IMAD.MOV.U32 R213, RZ, RZ, R243 ;  /* 0x000000ffffd57224 */ /* 0x000fc600078e00f3 */
[----:B------:R-:W-:Y:S01]  /*9880*/  HMMA.16816.F32 R52, R4, R24, R48 ;  /* 0x000000180434723c */ /* 0x000fe20000001830 */
[----:B------:R-:W-:-:S07]  /*9890*/  IMAD.MOV.U32 R214, RZ, RZ, R242 ;  /* 0x000000ffffd67224 */ /* 0x000fce00078e00f2 */
[----:B--2---:R-:W-:Y:S01]  /*98a0*/  HMMA.16816.F32 R48, R12, R24, R248 ;  /* 0x000000180c30723c */ /* 0x004fe200000018f8 */
[----:B------:R-:W-:Y:S01]  /*98b0*/  IMAD.MOV.U32 R248, RZ, RZ, R68 ;  /* 0x000000fffff87224 */ /* 0x000fe200078e0044 */
[----:B------:R-:W-:Y:S01]  /*98c0*/  MOV R251, R45 ;  /* 0x0000002d00fb7202 */ /* 0x000fe20000000f00 */
[----:B------:R-:W-:Y:S01]  /*98d0*/  IMAD.MOV.U32 R249, RZ, RZ, R47 ;  /* 0x000000fffff97224 */ /* 0x000fe200078e002f */
[----:B------:R-:W-:Y:S01]  /*98e0*/  MOV R45, R227 ;  /* 0x000000e3002d7202 */ /* 0x000fe20000000f00 */
[----:B------:R-:W-:Y:S01]  /*98f0*/  IMAD.MOV.U32 R250, RZ, RZ, R46 ;  /* 0x000000fffffa7224 */ /* 0x000fe200078e002e */
[----:B------:R-:W-:Y:S01]  /*9900*/  MOV R227, R69 ;  /* 0x0000004500e37202 */ /* 0x000fe20000000f00 */
[----:B------:R-:W-:Y:S02]  /*9910*/  IMAD.MOV.U32 R68, RZ, RZ, R224 ;  /* 0x000000ffff447224 */ /* 0x000fe400078e00e0 */
[----:B------:R-:W-:Y:S02]  /*9920*/  IMAD.MOV.U32 R47, RZ, RZ, R225 ;  /* 0x000000ffff2f7224 */ /* 0x000fe400078e00e1 */
[----:B------:R-:W-:-:S02]  /*9930*/  IMAD.MOV.U32 R46, RZ, RZ, R226 ;  /* 0x000000ffff2e7224 */ /* 0x000fc400078e00e2 */
[----:B------:R-:W-:Y:S02]  /*9940*/  IMAD.MOV.U32 R224, RZ, RZ, R173 ;  /* 0x000000ffffe07224 */ /* 0x000fe400078e00ad */
[----:B------:R-:W-:Y:S02]  /*9950*/  IMAD.MOV.U32 R225, RZ, RZ, R71 ;  /* 0x000000ffffe17224 */ /* 0x000fe400078e0047 */
[----:B------:R-:W-:Y:S01]  /*9960*/  IMAD.MOV.U32 R226, RZ, RZ, R70 ;  /* 0x000000ffffe27224 */ /* 0x000fe200078e0046 */
[C---:B------:R-:W-:Y:S08]  /*9970*/  HMMA.16816.F32 R212, R4.reuse, R26, R212 ;  /* 0x0000001a04d4723c */ /* 0x040ff000000018d4 */
[C---:B---3--:R-:W-:Y:S08]  /*9980*/  HMMA.16816.F32 R208, R4.reuse, R8, R208 ;  /* 0x0000000804d0723c */ /* 0x048ff000000018d0 */
[C---:B------:R-:W-:Y:S08]  /*9990*/  HMMA.16816.F32 R204, R4.reuse, R10, R204 ;  /* 0x0000000a04cc723c */ /* 0x040ff000000018cc */
[C---:B----4-:R-:W-:Y:S08]  /*99a0*/  HMMA.16816.F32 R64, R4.reuse, R16, R64 ;  /* 0x000000100440723c */ /* 0x050ff00000001840 */
[C---:B------:R-:W-:Y:S08]  /*99b0*/  HMMA.16816.F32 R216, R4.reuse, R18, R216 ;  /* 0x0000001204d8723c */ /* 0x040ff000000018d8 */
[----:B------:R-:W-:Y:S08]  /*99c0*/  HMMA.16816.F32 R220, R4, R38, R220 ;  /* 0x0000002604dc723c */ /* 0x000ff000000018dc */
[----:B------:R-:W-:Y:S01]  /*99d0*/  HMMA.16816.F32 R4, R12, R8, R224 ;  /* 0x000000080c04723c */ /* 0x000fe200000018e0 */
[----:B------:R-:W-:Y:S01]  /*99e0*/  IMAD.MOV.U32 R28, RZ, RZ, R229 ;  /* 0x000000ffff1c7224 */ /* 0x000fe200078e00e5 */
[----:B------:R-:W-:Y:S01]  /*99f0*/  MOV R31, R174 ;  /* 0x000000ae001f7202 */ /* 0x000fe20000000f00 */
[----:B------:R-:W-:-:S02]  /*9a00*/  IMAD.MOV.U32 R29, RZ, RZ, R228 ;  /* 0x000000ffff1d7224 */ /* 0x000fc400078e00e4 */
[----:B------:R-:W-:-:S03]  /*9a10*/  IMAD.MOV.U32 R30, RZ, RZ, R175 ;  /* 0x000000ffff1e7224 */ /* 0x000fc600078e00af */
[----:B------:R-:W-:Y:S11]  /*9a20*/  HMMA.16816.F32 R244, R12, R26, R244 ;  /* 0x0000001a0cf4723c */ /* 0x000ff600000018f4 */
[----:B------:R-:W-:Y:S01]  /*9a30*/  IMAD.MOV.U32 R27, RZ, RZ, R4 ;  /* 0x000000ffff1b7224 */ /* 0x000fe200078e0004 */
[----:B------:R-:W-:Y:S01]  /*9a40*/  MOV R24, R7 ;  /* 0x0000000700187202 */ /* 0x000fe20000000f00 */
[----:B------:R-:W-:-:S02]  /*9a50*/  IMAD.MOV.U32 R26, RZ, RZ, R5 ;  /* 0x000000ffff1a7224 */ /* 0x000fc400078e0005 */
[----:B------:R-:W-:Y:S02]  /*9a60*/  IMAD.MOV.U32 R25, RZ, RZ, R6 ;  /* 0x000000ffff197224 */ /* 0x000fe400078e0006 */
[----:B------:R-:W-:Y:S01]  /*9a70*/  HMMA.16816.F32 R4, R12, R10, R28 ;  /* 0x0000000a0c04723c */ /* 0x000fe2000000181c */
[----:B------:R-:W-:Y:S04]  /*9a80*/  LDSM.16.M88.4 R28, [R168+UR6+0xa000] ;  /* 0x00a00006a81c783b */ /* 0x000fe80008000200 */
[----:B------:R-:W-:-:S14]  /*9a90*/  LDSM.16.M88.4 R8, [R20+0x4000] ;  /* 0x004000001408783b */ /* 0x000fdc0000000200 */
        /* <DEDUP_REMOVED lines=9> */
[----:B------:R-:W-:Y:S02]  /*9b30*/  IMAD.MOV.U32 R231, RZ, RZ, R6 ;  /* 0x000000ffffe77224 */ /* 0x000fe400078e0006 */
[----:B------:R-:W1:Y:S01]  /*9b40*/  LDSM.16.M88.4 R4, [R20+0x6000] ;  /* 0x006000001404783b */ /* 0x000e620000000200 */
[C---:B------:R-:W-:Y:S08]  /*9b50*/  HMMA.16816.F32 R56, R12.reuse, R36, R248 ;  /* 0x000000240c38723c */ /* 0x040ff000000018f8 */
[C---:B------:R-:W-:Y:S01]  /*9b60*/  HMMA.16816.F32 R224, R12.reuse, R18, R60 ;  /* 0x000000120ce0723c */ /* 0x040fe2000000183c */
[----:B------:R-:W-:Y:S07]  /*9b70*/  LDSM.16.M88.4 R16, [R168+UR6+0xb000] ;  /* 0x00b00006a810783b */ /* 0x000fee0008000200 */
[----:B------:R-:W-:Y:S03]  /*9b80*/  HMMA.16816.F32 R36, R12, R38, R40 ;  /* 0x000000260c24723c */ /* 0x000fe60000001828 */
[----:B------:R-:W-:Y:S01]  /*9b90*/  IMAD.MOV.U32 R175, RZ, RZ, R57 ;  /* 0x000000ffffaf7224 */ /* 0x000fe200078e0039 */
[----:B------:R-:W-:Y:S01]  /*9ba0*/  MOV R173, R59 ;  /* 0x0000003b00ad7202 */ /* 0x000fe20000000f00 */
[----:B------:R-:W-:-:S03]  /*9bb0*/  IMAD.MOV.U32 R174, RZ, RZ, R58 ;  /* 0x000000ffffae7224 */ /* 0x000fc600078e003a */
[----:B-1----:R-:W-:Y:S01]  /*9bc0*/  HMMA.16816.F32 R12, R4, R28, R52 ;  /* 0x0000001c040c723c */ /* 0x002fe20000001834 */
[----:B------:R-:W-:Y:S01]  /*9bd0*/  IMAD.MOV.U32 R57, RZ, RZ, R47 ;  /* 0x000000ffff397224 */ /* 0x000fe200078e002f */
[----:B------:R-:W-:Y:S01]  /*9be0*/  MOV R59, R45 ;  /* 0x0000002d003b7202 */ /* 0x000fe20000000f00 */
[----:B------:R-:W-:-:S15]  /*9bf0*/  IMAD.MOV.U32 R58, RZ, RZ, R46 ;  /* 0x000000ffff3a7224 */ /* 0x000fde00078e002e */
[----:B------:R-:W-:-:S01]  /*9c00*/  NOP ;  /* 0x0000000000007918 */ /* 0x000fc20000000000 */
[----:B------:R-:W-:Y:S01]  /*9c10*/  IMAD.MOV.U32 R47, RZ, RZ, R12 ;  /* 0x000000ffff2f7224 */ /* 0x000fe200078e000c */
[----:B------:R-:W-:Y:S01]  /*9c20*/  MOV R20, R15 ;  /* 0x0000000f00147202 */ /* 0x000fe20000000f00 */
[----:B------:R-:W-:Y:S02]  /*9c30*/  IMAD.MOV.U32 R46, RZ, RZ, R13 ;  /* 0x000000ffff2e7224 */ /* 0x000fe400078e000d */
[----:B------:R-:W-:Y:S02]  /*9c40*/  IMAD.MOV.U32 R45, RZ, RZ, R14 ;  /* 0x000000ffff2d7224 */ /* 0x000fe400078e000e */
[----:B------:R-:W-:Y:S01]  /*9c50*/  HMMA.16816.F32 R12, R8, R28, R48 ;  /* 0x0000001c080c723c */ /* 0x000fe20000001830 */
[----:B------:R-:W-:Y:S01]  /*9c60*/  IMAD.MOV.U32 R48, RZ, RZ, R27 ;  /* 0x000000ffff307224 */ /* 0x000fe200078e001b */
[----:B------:R-:W-:Y:S01]  /*9c70*/  MOV R50, R25 ;  /* 0x0000001900327202 */ /* 0x000fe20000000f00 */
[----:B------:R-:W-:Y:S02]  /*9c80*/  IMAD.MOV.U32 R49, RZ, RZ, R26 ;  /* 0x000000ffff317224 */ /* 0x000fe400078e001a */
[----:B------:R-:W-:-:S02]  /*9c90*/  IMAD.MOV.U32 R51, RZ, RZ, R24 ;  /* 0x000000ffff337224 */ /* 0x000fc400078e0018 */
[----:B------:R-:W1:Y:S01]  /*9ca0*/  LDSM.16.M88.4 R24, [R168+UR6+0xa800] ;  /* 0x00a80006a818783b */ /* 0x000e620008000200 */
[----:B------:R-:W-:-:S11]  /*9cb0*/  IMAD.MOV.U32 R40, RZ, RZ, R235 ;  /* 0x000000ffff287224 */ /* 0x000fd600078e00eb */
[----:B------:R-:W-:Y:S01]  /*9cc0*/  IMAD.MOV.U32 R241, RZ, RZ, R12 ;  /* 0x000000fffff17224 */ /* 0x000fe200078e000c */
[----:B------:R-:W-:Y:S01]  /*9cd0*/  MOV R235, R15 ;  /* 0x0000000f00eb7202 */ /* 0x000fe20000000f00 */
[----:B------:R-:W-:Y:S02]  /*9ce0*/  IMAD.MOV.U32 R237, RZ, RZ, R13 ;  /* 0x000000ffffed7224 */ /* 0x000fe400078e000d */
[----:B------:R-:W-:Y:S02]  /*9cf0*/  IMAD.MOV.U32 R236, RZ, RZ, R14 ;  /* 0x000000ffffec7224 */ /* 0x000fe400078e000e */
[----:B------:R-:W2:Y:S01]  /*9d00*/  LDSM.16.M88.4 R12, [R168+UR6+0xb800] ;  /* 0x00b80006a80c783b */ /* 0x000ea20008000200 */
[----:B------:R-:W-:Y:S01]  /*9d10*/  IMAD.MOV.U32 R228, RZ, RZ, R56 ;  /* 0x000000ffffe47224 */ /* 0x000fe200078e0038 */
[----:B------:R-:W-:Y:S01]  /*9d20*/  MOV R43, R69 ;  /* 0x00000045002b7202 */ /* 0x000fe20000000f00 */
[----:B------:R-:W-:Y:S02]  /*9d30*/  IMAD.MOV.U32 R56, RZ, RZ, R68 ;  /* 0x000000ffff387224 */ /* 0x000fe400078e0044 */
[----:B------:R-:W-:-:S02]  /*9d40*/  IMAD.MOV.U32 R41, RZ, RZ, R71 ;  /* 0x000000ffff297224 */ /* 0x000fc400078e0047 */
[----:B------:R-:W-:Y:S01]  /*9d50*/  IMAD.MOV.U32 R42, RZ, RZ, R70 ;  /* 0x000000ffff2a7224 */ /* 0x000fe200078e0046 */
[C---:B-1----:R-:W-:Y:S08]  /*9d60*/  HMMA.16816.F32 R60, R4.reuse, R24, R208 ;  /* 0x00000018043c723c */ /* 0x042ff000000018d0 */
[C---:B------:R-:W-:Y:S08]  /*9d70*/  HMMA.16816.F32 R248, R4.reuse, R26, R204 ;  /* 0x0000001a04f8723c */ /* 0x040ff000000018cc */
[----:B------:R-:W-:Y:S03]  /*9d80*/  HMMA.16816.F32 R204, R4, R16, R64 ;  /* 0x0000001004cc723c */ /* 0x000fe60000001840 */
[----:B------:R-:W-:Y:S01]  /*9d90*/  MOV R53, R60 ;  /* 0x0000003c00357202 */ /* 0x000fe20000000f00 */
[----:B------:R-:W-:Y:S01]  /*9da0*/  IMAD.MOV.U32 R52, RZ, RZ, R61 ;  /* 0x000000ffff347224 */ /* 0x000fe200078e003d */
[----:B------:R-:W-:Y:S01]  /*9db0*/  MOV R28, R63 ;  /* 0x0000003f001c7202 */ /* 0x000fe20000000f00 */
[----:B------:R-:W-:-:S02]  /*9dc0*/  IMAD.MOV.U32 R29, RZ, RZ, R62 ;  /* 0x000000ffff1d7224 */ /* 0x000fc400078e003e */
[C---:B--2---:R-:W-:Y:S08]  /*9dd0*/  HMMA.16816.F32 R60, R4.reuse, R12, R56 ;  /* 0x0000000c043c723c */ /* 0x044ff00000001838 */
[C---:B------:R-:W-:Y:S08]  /*9de0*/  HMMA.16816.F32 R68, R4.reuse, R30, R212 ;  /* 0x0000001e0444723c */ /* 0x040ff000000018d4 */
[C---:B------:R-:W-:Y:S08]  /*9df0*/  HMMA.16816.F32 R64, R4.reuse, R18, R216 ;  /* 0x000000120440723c */ /* 0x040ff000000018d8 */
[----:B------:R-:W-:Y:S01]  /*9e00*/  HMMA.16816.F32 R56, R4, R14, R220 ;  /* 0x0000000e0438723c */ /* 0x000fe200000018dc */
[----:B------:R-:W-:Y:S07]  /*9e10*/  LDSM.16.M88.4 R4, [R22+0x6000] ;  /* 0x006000001604783b */ /* 0x000fee0000000200 */
[C---:B------:R-:W-:Y:S08]  /*9e20*/  HMMA.16816.F32 R48, R8.reuse, R24, R48 ;  /* 0x000000180830723c */ /* 0x040ff00000001830 */
[----:B------:R-:W-:Y:S01]  /*9e30*/  HMMA.16816.F32 R40, R8, R26, R40 ;  /* 0x0000001a0828723c */ /* 0x000fe20000001828 */
[----:B------:R-:W1:Y:S01]  /*9e40*/  LDSM.16.M88.4 R24, [R2+0xa800] ;  /* 0x00a800000218783b */ /* 0x000e620000000200 */
[----:B------:R-:W-:Y:S01]  /*9e50*/  IMAD.MOV.U32 R216, RZ, RZ, R53 ;  /* 0x000000ffffd87224 */ /* 0x000fe200078e0035 */
[----:B------:R-:W-:Y:S01]  /*9e60*/  MOV R218, R29 ;  /* 0x0000001d00da7202 */ /* 0x000fe20000000f00 */
[----:B------:R-:W-:-:S02]  /*9e70*/  IMAD.MOV.U32 R217, RZ, RZ, R52 ;  /* 0x000000ffffd97224 */ /* 0x000fc400078e0034 */
[----:B------:R-:W-:Y:S02]  /*9e80*/  IMAD.MOV.U32 R219, RZ, RZ, R28 ;  /* 0x000000ffffdb7224 */ /* 0x000fe400078e001c */
[----:B------:R-:W-:Y:S01]  /*9e90*/  HMMA.16816.F32 R52, R8, R30, R244 ;  /* 0x0000001e0834723c */ /* 0x000fe200000018f4 */
[----:B------:R-:W2:Y:S01]  /*9ea0*/  LDSM.16.M88.4 R28, [R2+0xa000] ;  /* 0x00a00000021c783b */ /* 0x000ea20000000200 */
[----:B------:R-:W-:Y:S01]  /*9eb0*/  IMAD.MOV.U32 R212, RZ, RZ, R243 ;  /* 0x000000ffffd47224 */ /* 0x000fe200078e00f3 */
[----:B------:R-:W-:Y:S01]  /*9ec0*/  MOV R213, R242 ;  /* 0x000000f200d57202 */ /* 0x000fe20000000f00 */
[----:B------:R-:W-:Y:S02]  /*9ed0*/  IMAD.MOV.U32 R214, RZ, RZ, R231 ;  /* 0x000000ffffd67224 */ /* 0x000fe400078e00e7 */
[----:B------:R-:W-:Y:S01]  /*9ee0*/  IMAD.MOV.U32 R215, RZ, RZ, R229 ;  /* 0x000000ffffd77224 */ /* 0x000fe200078e00e5 */
[----:B------:R-:W-:Y:S01]  /*9ef0*/  MOV R221, R175 ;  /* 0x000000af00dd7202 */ /* 0x000fe20000000f00 */
[----:B------:R-:W-:-:S02]  /*9f00*/  IMAD.MOV.U32 R220, RZ, RZ, R228 ;  /* 0x000000ffffdc7224 */ /* 0x000fc400078e00e4 */
[----:B------:R-:W-:-:S03]  /*9f10*/  IMAD.MOV.U32 R222, RZ, RZ, R174 ;  /* 0x000000ffffde7224 */ /* 0x000fc600078e00ae */
[----:B------:R-:W-:Y:S01]  /*9f20*/  HMMA.16816.F32 R208, R8, R16, R212 ;  /* 0x0000001008d0723c */ /* 0x000fe200000018d4 */
[----:B------:R-:W-:-:S07]  /*9f30*/  IMAD.MOV.U32 R223, RZ, RZ, R173 ;  /* 0x000000ffffdf7224 */ /* 0x000fce00078e00ad */
[C---:B------:R-:W-:Y:S01]  /*9f40*/  HMMA.16816.F32 R212, R8.reuse, R18, R224 ;  /* 0x0000001208d4723c */ /* 0x040fe200000018e0 */
[----:B------:R-:W3:Y:S07]  /*9f50*/  LDSM.16.M88.4 R16, [R2+0xb000] ;  /* 0x00b000000210783b */ /* 0x000eee0000000200 */
[C---:B------:R-:W-:Y:S08]  /*9f60*/  HMMA.16816.F32 R220, R8.reuse, R12, R220 ;  /* 0x0000000c08dc723c */ /* 0x040ff000000018dc */
[----:B------:R-:W-:Y:S01]  /*9f70*/  HMMA.16816.F32 R36, R8, R14, R36 ;  /* 0x0000000e0824723c */ /* 0x000fe20000001824 */
[----:B------:R-:W4:Y:S04]  /*9f80*/  LDSM.16.M88.4 R12, [R2+0xb800] ;  /* 0x00b80000020c783b */ /* 0x000f280000000200 */
[----:B------:R3:W4:Y:S03]  /*9f90*/  LDSM.16.M88.4 R8, [R22+0x4000] ;  /* 0x004000001608783b */ /* 0x0007260000000200 */
[----:B-1----:R-:W-:Y:S01]  /*9fa0*/  HMMA.16816.F32 R216, R4, R24, R216 ;  /* 0x0000001804d8723c */ /* 0x002fe200000018d8 */
[----:B------:R-:W-:Y:S01]  /*9fb0*/  MOV R244, R47 ;  /* 0x0000002f00f47202 */ /* 0x000fe20000000f00 */
[----:B------:R-:W-:Y:S01]  /*9fc0*/  IMAD.MOV.U32 R245, RZ, RZ, R46 ;  /* 0x000000fffff57224 */ /* 0x000fe200078e002e */
[----:B------:R-:W-:Y:S01]  /*9fd0*/  MOV R247, R20 ;  /* 0x0000001400f77202 */ /* 0x000fe20000000f00 */
[----:B------:R-:W-:-:S07]  /*9fe0*/  IMAD.MOV.U32 R246, RZ, RZ, R45 ;  /* 0x000000fffff67224 */ /* 0x000fce00078e002d */
[----:B--2---:R-:W-:Y:S08]  /*9ff0*/  HMMA.16816.F32 R224, R4, R28, R244 ;  /* 0x0000001c04e0723c */ /* 0x004ff000000018f4 */
[----:B------:R-:W-:Y:S01]  /*a000*/  IMAD.MOV.U32 R174, RZ, RZ, R216 ;  /* 0x000000ffffae7224 */ /* 0x000fe200078e00d8 */
[----:B------:R-:W-:Y:S01]  /*a010*/  MOV R173, R217 ;  /* 0x000000d900ad7202 */ /* 0x000fe20000000f00 */
[----:B------:R-:W-:-:S02]  /*a020*/  IMAD.MOV.U32 R47, RZ, RZ, R218 ;  /* 0x000000ffff2f7224 */ /* 0x000fc400078e00da */
[----:B------:R-:W-:Y:S02]  /*a030*/  IMAD.MOV.U32 R46, RZ, RZ, R219 ;  /* 0x000000ffff2e7224 */ /* 0x000fe400078e00db */
[C---:B------:R-:W-:Y:S08]  /*a040*/  HMMA.16816.F32 R216, R4.reuse, R26, R248 ;  /* 0x0000001a04d8723c */ /* 0x040ff000000018f8 */
[----:B---3--:R-:W-:Y:S01]  /*a050*/  HMMA.16816.F32 R248, R4, R16, R204 ;  /* 0x0000001004f8723c */ /* 0x008fe200000018cc */
        /* <DEDUP_REMOVED lines=10> */
[----:B------:R-:W-:Y:S01]  /*a100*/  IMAD.MOV.U32 R229, RZ, RZ, R217 ;  /* 0x000000ffffe57224 */ /* 0x000fe200078e00d9 */
[----:B------:R-:W-:Y:S01]  /*a110*/  MOV R175, R219 ;  /* 0x000000db00af7202 */ /* 0x000fe20000000f00 */
[----:B------:R-:W-:Y:S01]  /*a120*/  IMAD.MOV.U32 R228, RZ, RZ, R218 ;  /* 0x000000ffffe47224 */ /* 0x000fe200078e00da */
[C---:B------:R-:W-:Y:S08]  /*a130*/  HMMA.16816.F32 R68, R4.reuse, R30, R68 ;  /* 0x0000001e0444723c */ /* 0x040ff00000001844 */
[C---:B----4-:R-:W-:Y:S08]  /*a140*/  HMMA.16816.F32 R224, R4.reuse, R12, R60 ;  /* 0x0000000c04e0723c */ /* 0x050ff0000000183c */
[----:B------:R-:W-:Y:S01]  /*a150*/  HMMA.16816.F32 R216, R4, R14, R56 ;  /* 0x0000000e04d8723c */ /* 0x000fe20000001838 */
        /* <DEDUP_REMOVED lines=9> */
[----:B------:R-:W3:Y:S01]  /*a1f0*/  LDSM.16.M88.4 R16, [R0+0xb000] ;  /* 0x00b000000010783b */ /* 0x000ee20000000200 */
[----:B------:R-:W-:Y:S01]  /*a200*/  MOV R212, R174 ;  /* 0x000000ae00d47202 */ /* 0x000fe20000000f00 */
[----:B------:R-:W-:Y:S01]  /*a210*/  IMAD.MOV.U32 R213, RZ, RZ, R173 ;  /* 0x000000ffffd57224 */ /* 0x000fe200078e00ad */
[----:B------:R-:W-:Y:S01]  /*a220*/  MOV R215, R46 ;  /* 0x0000002e00d77202 */ /* 0x000fe20000000f00 */
[----:B------:R-:W-:-:S03]  /*a230*/  IMAD.MOV.U32 R214, RZ, RZ, R47 ;  /* 0x000000ffffd67224 */ /* 0x000fc600078e002f */
[----:B------:R-:W-:Y:S01]  /*a240*/  HMMA.16816.F32 R52, R8, R12, R220 ;  /* 0x0000000c0834723c */ /* 0x000fe200000018dc */
[----:B------:R-:W-:Y:S01]  /*a250*/  IMAD.MOV.U32 R220, RZ, RZ, R45 ;  /* 0x000000ffffdc7224 */ /* 0x000fe200078e002d */
[----:B------:R-:W-:Y:S01]  /*a260*/  MOV R222, R20 ;  /* 0x0000001400de7202 */ /* 0x000fe20000000f00 */
[----:B------:R-:W-:Y:S02]  /*a270*/  IMAD.MOV.U32 R221, RZ, RZ, R22 ;  /* 0x000000ffffdd7224 */ /* 0x000fe400078e0016 */
[----:B------:R-:W-:Y:S01]  /*a280*/  IMAD.MOV.U32 R223, RZ, RZ, R2 ;  /* 0x000000ffffdf7224 */ /* 0x000fe200078e0002 */
[----:B------:R-:W-:Y:S01]  /*a290*/  MOV R209, R229 ;  /* 0x000000e500d17202 */ /* 0x000fe20000000f00 */
[----:B------:R-:W-:Y:S02]  /*a2a0*/  IMAD.MOV.U32 R208, RZ, RZ, R231 ;  /* 0x000000ffffd07224 */ /* 0x000fe400078e00e7 */
[----:B------:R-:W-:Y:S02]  /*a2b0*/  IMAD.MOV.U32 R210, RZ, RZ, R228 ;  /* 0x000000ffffd27224 */ /* 0x000fe400078e00e4 */
[----:B------:R-:W-:Y:S01]  /*a2c0*/  IMAD.MOV.U32 R211, RZ, RZ, R175 ;  /* 0x000000ffffd37224 */ /* 0x000fe200078e00af */
[----:B-1----:R-:W-:Y:S08]  /*a2d0*/  HMMA.16816.F32 R220, R4, R28, R220 ;  /* 0x0000001c04dc723c */ /* 0x002ff000000018dc */
[----:B------:R-:W-:Y:S01]  /*a2e0*/  HMMA.16816.F32 R36, R8, R14, R36 ;  /* 0x0000000e0824723c */ /* 0x000fe20000001824 */
[----:B------:R-:W1:Y:S04]  /*a2f0*/  LDSM.16.M88.4 R12, [R0+0xb800] ;  /* 0x00b80000000c783b */ /* 0x000e680000000200 */
[----:B------:R4:W1:Y:S03]  /*a300*/  LDSM.16.M88.4 R8, [R21+0x4000] ;  /* 0x004000001508783b */ /* 0x0008660000000200 */
[C---:B--2---:R-:W-:Y:S08]  /*a310*/  HMMA.16816.F32 R212, R4.reuse, R24, R212 ;  /* 0x0000001804d4723c */ /* 0x044ff000000018d4 */
[----:B------:R-:W-:Y:S01]  /*a320*/  HMMA.16816.F32 R208, R4, R26, R208 ;  /* 0x0000001a04d0723c */ /* 0x000fe200000018d0 */
[----:B------:R-:W-:-:S02]  /*a330*/  IMAD.MOV.U32 R20, RZ, RZ, R220 ;  /* 0x000000ffff147224 */ /* 0x000fc400078e00dc */
[----:B------:R-:W-:-:S08]  /*a340*/  IMAD.MOV.U32 R22, RZ, RZ, R222 ;  /* 0x000000ffff167224 */ /* 0x000fd000078e00de */
[----:B------:R-:W-:Y:S01]  /*a350*/  MOV R222, R212 ;  /* 0x000000d400de7202 */ /* 0x000fe20000000f00 */
[----:B------:R-:W-:Y:S01]  /*a360*/  IMAD.MOV.U32 R220, RZ, RZ, R214 ;  /* 0x000000ffffdc7224 */ /* 0x000fe200078e00d6 */
[----:B----4-:R-:W-:Y:S01]  /*a370*/  MOV R21, R221 ;  /* 0x000000dd00157202 */ /* 0x010fe20000000f00 */
[----:B------:R-:W-:Y:S01]  /*a380*/  IMAD.MOV.U32 R221, RZ, RZ, R213 ;  /* 0x000000ffffdd7224 */ /* 0x000fe200078e00d5 */
[----:B------:R-:W-:-:S04]  /*a390*/  MOV R47, R215 ;  /* 0x000000d7002f7202 */ /* 0x000fc80000000f00 */
[----:B------:R-:W-:Y:S01]  /*a3a0*/  IMAD.MOV.U32 R215, RZ, RZ, R208 ;  /* 0x000000ffffd77224 */ /* 0x000fe200078e00d0 */
[----:B------:R-:W-:Y:S01]  /*a3b0*/  MOV R213, R210 ;  /* 0x000000d200d57202 */ /* 0x000fe20000000f00 */
[----:B------:R-:W-:Y:S02]  /*a3c0*/  IMAD.MOV.U32 R214, RZ, RZ, R209 ;  /* 0x000000ffffd67224 */ /* 0x000fe400078e00d1 */
[----:B------:R-:W-:Y:S02]  /*a3d0*/  IMAD.MOV.U32 R212, RZ, RZ, R211 ;  /* 0x000000ffffd47224 */ /* 0x000fe400078e00d3 */
[----:B---3--:R-:W-:-:S15]  /*a3e0*/  HMMA.16816.F32 R208, R4, R18, R244 ;  /* 0x0000001204d0723c */ /* 0x008fde00000018f4 */
[----:B------:R-:W-:-:S04]  /*a3f0*/  NOP ;  /* 0x0000000000007918 */ /* 0x000fc80000000000 */
[----:B------:R-:W-:Y:S01]  /*a400*/  IMAD.MOV.U32 R242, RZ, RZ, R208 ;  /* 0x000000fffff27224 */ /* 0x000fe200078e00d0 */
[----:B------:R-:W-:Y:S01]  /*a410*/  MOV R241, R209 ;  /* 0x000000d100f17202 */ /* 0x000fe20000000f00 */
[----:B------:R-:W-:Y:S02]  /*a420*/  IMAD.MOV.U32 R237, RZ, RZ, R210 ;  /* 0x000000ffffed7224 */ /* 0x000fe400078e00d2 */
[----:B------:R-:W-:Y:S02]  /*a430*/  IMAD.MOV.U32 R236, RZ, RZ, R211 ;  /* 0x000000ffffec7224 */ /* 0x000fe400078e00d3 */
[C---:B-1----:R-:W-:Y:S08]  /*a440*/  HMMA.16816.F32 R208, R4.reuse, R12, R224 ;  /* 0x0000000c04d0723c */ /* 0x042ff000000018e0 */
[----:B------:R-:W-:Y:S11]  /*a450*/  HMMA.16816.F32 R68, R4, R30, R68 ;  /* 0x0000001e0444723c */ /* 0x000ff60000001844 */
[----:B------:R-:W-:Y:S01]  /*a460*/  MOV R235, R208 ;  /* 0x000000d000eb7202 */ /* 0x000fe20000000f00 */
[----:B------:R-:W-:Y:S01]  /*a470*/  IMAD.MOV.U32 R175, RZ, RZ, R209 ;  /* 0x000000ffffaf7224 */ /* 0x000fe200078e00d1 */
[----:B------:R-:W-:Y:S01]  /*a480*/  MOV R173, R211 ;  /* 0x000000d300ad7202 */ /* 0x000fe20000000f00 */
[----:B------:R-:W-:-:S02]  /*a490*/  IMAD.MOV.U32 R174, RZ, RZ, R210 ;  /* 0x000000ffffae7224 */ /* 0x000fc400078e00d2 */
[C---:B------:R-:W-:Y:S08]  /*a4a0*/  HMMA.16816.F32 R208, R8.reuse, R28, R204 ;  /* 0x0000001c08d0723c */ /* 0x040ff000000018cc */
[C---:B------:R-:W-:Y:S01]  /*a4b0*/  HMMA.16816.F32 R204, R8.reuse, R30, R64 ;  /* 0x0000001e08cc723c */ /* 0x040fe20000001840 */
[----:B------:R-:W-:Y:S07]  /*a4c0*/  LDSM.16.M88.4 R28, [R3+0xb800] ;  /* 0x00b80000031c783b */ /* 0x000fee0000000200 */
[----:B------:R-:W-:Y:S08]  /*a4d0*/  HMMA.16816.F32 R64, R8, R24, R60 ;  /* 0x000000180840723c */ /* 0x000ff0000000183c */
[C---:B------:R-:W-:Y:S08]  /*a4e0*/  HMMA.16816.F32 R248, R4.reuse, R16, R248 ;  /* 0x0000001004f8723c */ /* 0x040ff000000018f8 */
[----:B------:R-:W-:Y:S01]  /*a4f0*/  HMMA.16816.F32 R216, R4, R14, R216 ;  /* 0x0000000e04d8723c */ /* 0x000fe200000018d8 */
[----:B------:R-:W-:Y:S07]  /*a500*/  LDSM.16.M88.4 R4, [R23+0x4000] ;  /* 0x004000001704783b */ /* 0x000fee0000000200 */
[C---:B------:R-:W-:Y:S01]  /*a510*/  HMMA.16816.F32 R60, R8.reuse, R26, R56 ;  /* 0x0000001a083c723c */ /* 0x040fe20000001838 */
[----:B------:R-:W1:Y:S07]  /*a520*/  LDSM.16.M88.4 R24, [R3+0xb000] ;  /* 0x00b000000318783b */ /* 0x000e6e0000000200 */
[C---:B------:R-:W-:Y:S08]  /*a530*/  HMMA.16816.F32 R56, R8.reuse, R16, R48 ;  /* 0x000000100838723c */ /* 0x040ff00000001830 */
[C---:B------:R-:W-:Y:S01]  /*a540*/  HMMA.16816.F32 R48, R8.reuse, R18, R40 ;  /* 0x000000120830723c */ /* 0x040fe20000001828 */
[----:B------:R-:W-:Y:S07]  /*a550*/  LDSM.16.M88.4 R16, [R3+0xa800] ;  /* 0x00a800000310783b */ /* 0x000fee0000000200 */
[C---:B------:R-:W-:Y:S08]  /*a560*/  HMMA.16816.F32 R40, R8.reuse, R12, R52 ;  /* 0x0000000c0828723c */ /* 0x040ff00000001834 */
[----:B------:R-:W-:Y:S01]  /*a570*/  HMMA.16816.F32 R36, R8, R14, R36 ;  /* 0x0000000e0824723c */ /* 0x000fe20000001824 */
[----:B------:R-:W2:Y:S04]  /*a580*/  LDSM.16.M88.4 R12, [R3+0xa000] ;  /* 0x00a00000030c783b */ /* 0x000ea80000000200 */
[----:B------:R3:W4:Y:S01]  /*a590*/  LDSM.16.M88.4 R8, [R23+0x6000] ;  /* 0x006000001708783b */ /* 0x0007220000000200 */
[----:B------:R-:W-:-:S02]  /*a5a0*/  IMAD.MOV.U32 R2, RZ, RZ, R70 ;  /* 0x000000ffff027224 */ /* 0x000fc400078e0046 */
[----:B------:R-:W-:Y:S01]  /*a5b0*/  IMAD.MOV.U32 R0, RZ, RZ, R71 ;  /* 0x000000ffff007224 */ /* 0x000fe200078e0047 */
[C---:B-1----:R-:W-:Y:S01]  /*a5c0*/  HMMA.16816.F32 R224, R4.reuse, R26, R48 ;  /* 0x0000001a04e0723c */ /* 0x042fe20000001830 */
[----:B------:R-:W-:Y:S01]  /*a5d0*/  IMAD.MOV.U32 R46, RZ, RZ, R68 ;  /* 0x000000ffff2e7224 */ /* 0x000fe200078e0044 */
[----:B------:R-:W-:Y:S01]  /*a5e0*/  MOV R50, R2 ;  /* 0x0000000200327202 */ /* 0x000fe20000000f00 */
[----:B------:R-:W-:Y:S01]  /*a5f0*/  IMAD.SHL.U32 R2, R234, 0x2, RZ ;  /* 0x00000002ea027824 */ /* 0x000fe200078e00ff */
[----:B------:R-:W-:Y:S01]  /*a600*/  MOV R45, R69 ;  /* 0x00000045002d7202 */ /* 0x000fe20000000f00 */
[----:B------:R-:W-:Y:S01]  /*a610*/  IMAD.MOV.U32 R51, RZ, RZ, R0 ;  /* 0x000000ffff337224 */ /* 0x000fe200078e0000 */
[----:B------:R-:W-:Y:S01]  /*a620*/  MOV R0, UR20 ;  /* 0x0000001400007c02 */ /* 0x000fe20008000f00 */
[----:B------:R1:W5:Y:S01]  /*a630*/  LDL.LU.64 R70, [R1+0x50] ;  /* 0x0000500001467983 */ /* 0x0003620000300a00 */
[----:B------:R-:W-:Y:S01]  /*a640*/  LOP3.LUT R2, R2, 0x6, RZ, 0xc0, !PT ;  /* 0x0000000602027812 */ /* 0x000fe200078ec0ff */
[----:B---3--:R-:W-:Y:S01]  /*a650*/  IMAD.MOV.U32 R23, RZ, RZ, R223 ;  /* 0x000000ffff177224 */ /* 0x008fe200078e00df */
[----:B------:R-:W-:Y:S03]  /*a660*/  HMMA.16816.F32 R244, R4, R28, R40 ;  /* 0x0000001c04f4723c */ /* 0x000fe60000001828 */
[----:B------:R-:W-:Y:S01]  /*a670*/  IMAD R0, R0, 0x40, R2 ;  /* 0x0000004000007824 */ /* 0x000fe200078e0202 */
[----:B------:R1:W5:Y:S01]  /*a680*/  LDL.LU.64 R68, [R1+0x48] ;  /* 0x0000480001447983 */ /* 0x0003620000300a00 */
[----:B------:R-:W-:-:S04]  /*a690*/  DEPBAR.LE SB0, 0x0 ;  /* 0x000080000000791a */ /* 0x000fc80000000000 */
[----:B--2---:R-:W-:Y:S01]  /*a6a0*/  HMMA.16816.F32 R52, R4, R12, R208 ;  /* 0x0000000c0434723c */ /* 0x004fe200000018d0 */
[----:B------:R-:W-:-:S07]  /*a6b0*/  VIADD R2, R0, 0xffffff80 ;  /* 0xffffff8000027836 */ /* 0x000fce0000000000 */
[----:B----4-:R-:W-:Y:S01]  /*a6c0*/  HMMA.16816.F32 R20, R8, R12, R20 ;  /* 0x0000000c0814723c */ /* 0x010fe20000001814 */
[----:B------:R-:W-:-:S07]  /*a6d0*/  I2FP.F32.U32 R3, R2 ;  /* 0x0000000200037245 */ /* 0x000fce0000201000 */
[----:B------:R-:W-:Y:S01]  /*a6e0*/  HMMA.16816.F32 R208, R4, R16, R64 ;  /* 0x0000001004d0723c */ /* 0x000fe20000001840 */
[----:B------:R-:W-:Y:S01]  /*a6f0*/  IMAD.MOV.U32 R64, RZ, RZ, R215 ;  /* 0x000000ffff407224 */ /* 0x000fe200078e00d7 */
[----:B------:R-:W-:Y:S01]  /*a700*/  MOV R65, R214 ;  /* 0x000000d600417202 */ /* 0x000fe20000000f00 */
[----:B------:R-:W-:Y:S02]  /*a710*/  IMAD.MOV.U32 R66, RZ, RZ, R213 ;  /* 0x000000ffff427224 */ /* 0x000fe400078e00d5 */
[----:B------:R-:W-:-:S03]  /*a720*/  IMAD.MOV.U32 R67, RZ, RZ, R212 ;  /* 0x000000ffff437224 */ /* 0x000fc600078e00d4 */
[----:B------:R-:W-:Y:S01]  /*a730*/  HMMA.16816.F32 R212, R4, R18, R60 ;  /* 0x0000001204d4723c */ /* 0x000fe2000000183c */
[----:B------:R-:W-:Y:S01]  /*a740*/  MOV R60, R222 ;  /* 0x000000de003c7202 */ /* 0x000fe20000000f00 */
[----:B------:R-:W-:Y:S02]  /*a750*/  IMAD.MOV.U32 R61, RZ, RZ, R221 ;  /* 0x000000ffff3d7224 */ /* 0x000fe400078e00dd */
[----:B------:R-:W-:-:S04]  /*a760*/  IMAD.MOV.U32 R62, RZ, RZ, R220 ;  /* 0x000000ffff3e7224 */ /* 0x000fc800078e00dc */
[----:B------:R-:W-:Y:S01]  /*a770*/  HMMA.16816.F32 R220, R4, R24, R56 ;  /* 0x0000001804dc723c */ /* 0x000fe20000001838 */
[----:B------:R-:W-:-:S07]  /*a780*/  ISETP.GE.AND P4, PT, R2, R32, PT ;  /* 0x000000200200720c */ /* 0x000fce0003f86270 */
[----:B------:R-:W-:Y:S01]  /*a790*/  HMMA.16816.F32 R56, R4, R30, R36 ;  /* 0x0000001e0438723c */ /* 0x000fe20000001824 */
[----:B------:R-:W-:-:S07]  /*a7a0*/  IMAD.MOV.U32 R48, RZ, RZ, R46 ;  /* 0x000000ffff307224 */ /* 0x000fce00078e002e */
[----:B------:R-:W-:Y:S01]  /*a7b0*/  HMMA.16816.F32 R204, R4, R14, R204 ;  /* 0x0000000e04cc723c */ /* 0x000fe200000018cc */
[----:B------:R-:W-:-:S07]  /*a7c0*/  FFMA.FTZ R4, R3, UR5, R52 ;  /* 0x0000000503047c23 */ /* 0x000fce0008010034 */
[----:B------:R-:W-:Y:S01]  /*a7d0*/  HMMA.16816.F32 R216, R8, R30, R216 ;  /* 0x0000001e08d8723c */ /* 0x000fe200000018d8 */
[----:B------:R-:W-:Y:S02]  /*a7e0*/  FSEL R46, R4, -INF , !P4 ;  /* 0xff800000042e7808 */ /* 0x000fe40006000000 */
[----:B------:R-:W-:Y:S01]  /*a7f0*/  IADD3 R4, PT, PT, R0, -0x48, RZ ;  /* 0xffffffb800047810 */ /* 0x000fe20007ffe0ff */
[C---:B------:R-:W-:Y:S01]  /*a800*/  FFMA.FTZ R6, R3.reuse, UR5, R54 ;  /* 0x0000000503067c23 */ /* 0x040fe20008010036 */
[C---:B------:R-:W-:Y:S01]  /*a810*/  FFMA.FTZ R5, R3.reuse, UR5, R20 ;  /* 0x0000000503057c23 */ /* 0x040fe20008010014 */
[C---:B------:R-:W-:Y:S01]  /*a820*/  ISETP.GE.AND P1, PT, R2.reuse, R34, PT ;  /* 0x000000220200720c */ /* 0x040fe20003f26270 */
[----:B------:R-:W-:Y:S01]  /*a830*/  FFMA.FTZ R3, R3, UR5, R22 ;  /* 0x0000000503037c23 */ /* 0x000fe20008010016 */
[----:B------:R-:W-:Y:S01]  /*a840*/  BAR.SYNC.DEFER_BLOCKING 0x0 ;  /* 0x0000000000007b1d */ /* 0x000fe20000010000 */
[C---:B------:R-:W-:Y:S02]  /*a850*/  ISETP.GE.AND P5, PT, R2.reuse, R33, PT ;  /* 0x000000210200720c */ /* 0x040fe40003fa6270 */
[----:B------:R-:W-:Y:S01]  /*a860*/  ISETP.GE.AND P4, PT, R2, R35, PT ;  /* 0x000000230200720c */ /* 0x000fe20003f86270 */
[----:B------:R-:W-:Y:S01]  /*a870*/  VIADD R2, R0, 0xffffff81 ;  /* 0xffffff8100027836 */ /* 0x000fe20000000000 */
[----:B------:R-:W-:-:S02]  /*a880*/  I2FP.F32.U32 R7, R4 ;  /* 0x0000000400077245 */ /* 0x000fc40000201000 */
[----:B------:R-:W-:Y:S01]  /*a890*/  MOV R63, R47 ;  /* 0x0000002f003f7202 */ /* 0x000fe20000000f00 */
[----:B------:R-:W-:Y:S01]  /*a8a0*/  IMAD.MOV.U32 R49, RZ, RZ, R45 ;  /* 0x000000ffff317224 */ /* 0x000fe200078e002d */
[----:B------:R-:W-:Y:S01]  /*a8b0*/  FSEL R45, R6, -INF , !P1 ;  /* 0xff800000062d7808 */ /* 0x000fe20004800000 */
[----:B------:R-:W-:Y:S01]  /*a8c0*/  FFMA.FTZ R12, R7, UR5, R56 ;  /* 0x00000005070c7c23 */ /* 0x000fe20008010038 */
[----:B------:R-:W-:Y:S02]  /*a8d0*/  FSEL R54, R3, -INF , !P4 ;  /* 0xff80000003367808 */ /* 0x000fe40006000000 */
[----:B------:R-:W-:Y:S02]  /*a8e0*/  ISETP.GE.AND P1, PT, R4, R32, PT ;  /* 0x000000200400720c */ /* 0x000fe40003f26270 */
[----:B------:R-:W-:Y:S01]  /*a8f0*/  I2FP.F32.U32 R3, R2 ;  /* 0x0000000200037245 */ /* 0x000fe20000201000 */
[----:B------:R-:W-:Y:S01]  /*a900*/  HMMA.16816.F32 R40, R8, R16, R60 ;  /* 0x000000100828723c */ /* 0x000fe2000000183c */
[----:B------:R-:W-:Y:S01]  /*a910*/  FSEL R60, R5, -INF , !P5 ;  /* 0xff800000053c7808 */ /* 0x000fe20006800000 */
[C---:B------:R-:W-:Y:S01]  /*a920*/  FFMA.FTZ R6, R7.reuse, UR5, R58 ;  /* 0x0000000507067c23 */ /* 0x040fe2000801003a */
[----:B------:R-:W-:Y:S01]  /*a930*/  FSEL R61, R12, -INF , !P1 ;  /* 0xff8000000c3d7808 */ /* 0x000fe20004800000 */
[----:B------:R-:W-:Y:S01]  /*a940*/  FFMA.FTZ R5, R7, UR5, R216 ;  /* 0x0000000507057c23 */ /* 0x000fe200080100d8 */
[----:B------:R-:W-:Y:S01]  /*a950*/  FFMA.FTZ R12, R3, UR5, R53 ;  /* 0x00000005030c7c23 */ /* 0x000fe20008010035 */
[----:B------:R-:W-:-:S02]  /*a960*/  ISETP.GE.AND P5, PT, R4, R34, PT ;  /* 0x000000220400720c */ /* 0x000fc40003fa6270 */
[----:B------:R-:W-:Y:S02]  /*a970*/  ISETP.GE.AND P4, PT, R4, R33, PT ;  /* 0x000000210400720c */ /* 0x000fe40003f86270 */
[----:B------:R-:W-:Y:S02]  /*a980*/  ISETP.GE.AND P1, PT, R2, R32, PT ;  /* 0x000000200200720c */ /* 0x000fe40003f26270 */
[----:B------:R-:W-:Y:S02]  /*a990*/  FSEL R63, R6, -INF , !P5 ;  /* 0xff800000063f7808 */ /* 0x000fe40006800000 */
[----:B------:R-:W-:Y:S02]  /*a9a0*/  FSEL R62, R5, -INF , !P4 ;  /* 0xff800000053e7808 */ /* 0x000fe40006000000 */
[----:B------:R-:W-:Y:S02]  /*a9b0*/  FSEL R22, R12, -INF , !P1 ;  /* 0xff8000000c167808 */ /* 0x000fe40004800000 */
[----:B------:R-:W-:-:S02]  /*a9c0*/  ISETP.GE.AND P5, PT, R2, R34, PT ;  /* 0x000000220200720c */ /* 0x000fc40003fa6270 */
[C---:B------:R-:W-:Y:S02]  /*a9d0*/  ISETP.GE.AND P4, PT, R2.reuse, R33, PT ;  /* 0x000000210200720c */ /* 0x040fe40003f86270 */
[----:B------:R-:W-:Y:S01]  /*a9e0*/  ISETP.GE.AND P1, PT, R2, R35, PT ;  /* 0x000000230200720c */ /* 0x000fe20003f26270 */
[----:B------:R-:W-:Y:S02]  /*a9f0*/  VIADD R2, R0, 0xffffff88 ;  /* 0xffffff8800027836 */ /* 0x000fe40000000000 */
[C---:B------:R-:W-:Y:S01]  /*aa00*/  FFMA.FTZ R6, R3.reuse, UR5, R55 ;  /* 0x0000000503067c23 */ /* 0x040fe20008010037 */
[C---:B------:R-:W-:Y:S02]  /*aa10*/  HMMA.16816.F32 R36, R8.reuse, R14, R48 ;  /* 0x0000000e0824723c */ /* 0x040fe40000001830 */
[----:B------:R-:W-:Y:S01]  /*aa20*/  I2FP.F32.U32 R5, R2 ;  /* 0x0000000200057245 */ /* 0x000fe20000201000 */
[C---:B------:R-:W-:Y:S01]  /*aa30*/  FFMA.FTZ R12, R3.reuse, UR5, R21 ;  /* 0x00000005030c7c23 */ /* 0x040fe20008010015 */
[----:B------:R-:W-:Y:S01]  /*aa40*/  FSEL R20, R6, -INF , !P5 ;  /* 0xff80000006147808 */ /* 0x000fe20006800000 */
[----:B------:R-:W-:Y:S01]  /*aa50*/  FFMA.FTZ R3, R3, UR5, R23 ;  /* 0x0000000503037c23 */ /* 0x000fe20008010017 */
[----:B------:R-:W-:Y:S01]  /*aa60*/  ISETP.GE.AND P5, PT, R2, R32, PT ;  /* 0x000000200200720c */ /* 0x000fe20003fa6270 */
[----:B------:R-:W-:Y:S01]  /*aa70*/  FFMA.FTZ R6, R5, UR5, R204 ;  /* 0x0000000505067c23 */ /* 0x000fe200080100cc */
[----:B------:R-:W-:Y:S01]  /*aa80*/  HMMA.16816.F32 R48, R8, R18, R64 ;  /* 0x000000120830723c */ /* 0x000fe20000001840 */
[----:B------:R-:W-:-:S02]  /*aa90*/  FSEL R47, R12, -INF , !P4 ;  /* 0xff8000000c2f7808 */ /* 0x000fc40006000000 */
[----:B------:R-:W-:Y:S02]  /*aaa0*/  FSEL R52, R3, -INF , !P1 ;  /* 0xff80000003347808 */ /* 0x000fe40004800000 */
[----:B------:R-:W-:Y:S02]  /*aab0*/  FSEL R19, R6, -INF , !P5 ;  /* 0xff80000006137808 */ /* 0x000fe40006800000 */
[C---:B------:R-:W-:Y:S02]  /*aac0*/  ISETP.GE.AND P4, PT, R2.reuse, R34, PT ;  /* 0x000000220200720c */ /* 0x040fe40003f86270 */
[C---:B------:R-:W-:Y:S02]  /*aad0*/  ISETP.GE.AND P1, PT, R2.reuse, R33, PT ;  /* 0x000000210200720c */ /* 0x040fe40003f26270 */
[----:B------:R-:W-:Y:S02]  /*aae0*/  ISETP.GE.AND P5, PT, R2, R35, PT ;  /* 0x000000230200720c */ /* 0x000fe40003fa6270 */
[----:B------:R-:W-:Y:S01]  /*aaf0*/  IADD3 R2, PT, PT, R0, -0x77, RZ ;  /* 0xffffff8900027810 */ /* 0x000fe20007ffe0ff */
[----:B------:R-:W-:-:S03]  /*ab00*/  FFMA.FTZ R6, R5, UR5, R206 ;  /* 0x0000000505067c23 */ /* 0x000fc600080100ce */
[----:B------:R-:W-:Y:S01]  /*ab10*/  I2FP.F32.U32 R3, R2 ;  /* 0x0000000200037245 */ /* 0x000fe20000201000 */
[C---:B------:R-:W-:Y:S01]  /*ab20*/  FFMA.FTZ R12, R5.reuse, UR5, R36 ;  /* 0x00000005050c7c23 */ /* 0x040fe20008010024 */
[----:B------:R-:W-:Y:S01]  /*ab30*/  FSEL R36, R6, -INF , !P4 ;  /* 0xff80000006247808 */ /* 0x000fe20006000000 */
[----:B------:R-:W-:Y:S01]  /*ab40*/  FFMA.FTZ R5, R5, UR5, R38 ;  /* 0x0000000505057c23 */ /* 0x000fe20008010026 */
[----:B------:R-:W-:Y:S01]  /*ab50*/  ISETP.GE.AND P4, PT, R2, R32, PT ;  /* 0x000000200200720c */ /* 0x000fe20003f86270 */
[----:B------:R-:W-:Y:S01]  /*ab60*/  FFMA.FTZ R6, R3, UR5, R205 ;  /* 0x0000000503067c23 */ /* 0x000fe200080100cd */
[----:B------:R-:W-:Y:S02]  /*ab70*/  FSEL R38, R12, -INF , !P1 ;  /* 0xff8000000c267808 */ /* 0x000fe40004800000 */
[----:B------:R-:W-:Y:S02]  /*ab80*/  FSEL R53, R5, -INF , !P5 ;  /* 0xff80000005357808 */ /* 0x000fe40006800000 */
[----:B------:R-:W-:-:S02]  /*ab90*/  FSEL R17, R6, -INF , !P4 ;  /* 0xff80000006117808 */ /* 0x000fc40006000000 */
[C---:B------:R-:W-:Y:S02]  /*aba0*/  ISETP.GE.AND P1, PT, R2.reuse, R34, PT ;  /* 0x000000220200720c */ /* 0x040fe40003f26270 */
[C---:B------:R-:W-:Y:S02]  /*abb0*/  ISETP.GE.AND P5, PT, R2.reuse, R33, PT ;  /* 0x000000210200720c */ /* 0x040fe40003fa6270 */
[----:B------:R-:W-:Y:S01]  /*abc0*/  ISETP.GE.AND P4, PT, R2, R35, PT ;  /* 0x000000230200720c */ /* 0x000fe20003f86270 */
[----:B------:R-:W-:Y:S02]  /*abd0*/  VIADD R2, R0, 0xffffff90 ;  /* 0xffffff9000027836 */ /* 0x000fe40000000000 */
        /* <DEDUP_REMOVED lines=56> */
[C---:B------:R-:W-:Y:S01]  /*af60*/  FFMA.FTZ R5, R3.reuse, UR5, R215 ;  /* 0x0000000503057c23 */ /* 0x040fe200080100d7 */
[----:B------:R-:W-:Y:S02]  /*af70*/  HMMA.16816.F32 R64, R8, R24, R248 ;  /* 0x000000180840723c */ /* 0x000fe400000018f8 */
[----:B------:R-:W-:Y:S01]  /*af80*/  I2FP.F32.U32 R6, R2 ;  /* 0x0000000200067245 */ /* 0x000fe20000201000 */
[----:B------:R-:W-:Y:S01]  /*af90*/  FFMA.FTZ R12, R3, UR5, R49 ;  /* 0x00000005030c7c23 */ /* 0x000fe20008010031 */
[----:B------:R-:W-:Y:S01]  /*afa0*/  FSEL R42, R5, -INF , !P5 ;  /* 0xff800000052a7808 */ /* 0x000fe20006800000 */
[----:B------:R-:W-:Y:S01]  /*afb0*/  FFMA.FTZ R3, R3, UR5, R51 ;  /* 0x0000000503037c23 */ /* 0x000fe20008010033 */
[----:B------:R-:W-:Y:S01]  /*afc0*/  ISETP.GE.AND P5, PT, R2, R32, PT ;  /* 0x000000200200720c */ /* 0x000fe20003fa6270 */
[----:B------:R-:W-:Y:S01]  /*afd0*/  FFMA.FTZ R5, R6, UR5, R220 ;  /* 0x0000000506057c23 */ /* 0x000fe200080100dc */
[----:B------:R-:W-:-:S02]  /*afe0*/  FSEL R43, R12, -INF , !P4 ;  /* 0xff8000000c2b7808 */ /* 0x000fc40006000000 */
[----:B------:R-:W-:Y:S02]  /*aff0*/  FSEL R204, R3, -INF , !P1 ;  /* 0xff80000003cc7808 */ /* 0x000fe40004800000 */
[----:B------:R-:W-:Y:S02]  /*b000*/  FSEL R250, R5, -INF , !P5 ;  /* 0xff80000005fa7808 */ /* 0x000fe40006800000 */
[C---:B------:R-:W-:Y:S02]  /*b010*/  ISETP.GE.AND P4, PT, R2.reuse, R34, PT ;  /* 0x000000220200720c */ /* 0x040fe40003f86270 */
[C---:B------:R-:W-:Y:S02]  /*b020*/  ISETP.GE.AND P1, PT, R2.reuse, R33, PT ;  /* 0x000000210200720c */ /* 0x040fe40003f26270 */
[----:B------:R-:W-:Y:S01]  /*b030*/  ISETP.GE.AND P5, PT, R2, R35, PT ;  /* 0x000000230200720c */ /* 0x000fe20003fa6270 */
[----:B------:R-:W-:Y:S01]  /*b040*/  VIADD R2, R0, 0xffffffa1 ;  /* 0xffffffa100027836 */ /* 0x000fe20000000000 */
[----:B------:R-:W-:Y:S01]  /*b050*/  MOV R48, R242 ;  /* 0x000000f200307202 */ /* 0x000fe20000000f00 */
[----:B------:R-:W-:Y:S01]  /*b060*/  IMAD.MOV.U32 R49, RZ, RZ, R241 ;  /* 0x000000ffff317224 */ /* 0x000fe200078e00f1 */
[----:B------:R-:W-:Y:S01]  /*b070*/  MOV R51, R236 ;  /* 0x000000ec00337202 */ /* 0x000fe20000000f00 */
[----:B------:R-:W-:-:S02]  /*b080*/  IMAD.MOV.U32 R50, RZ, RZ, R237 ;  /* 0x000000ffff327224 */ /* 0x000fc400078e00ed */
[C---:B------:R-:W-:Y:S01]  /*b090*/  FFMA.FTZ R12, R6.reuse, UR5, R222 ;  /* 0x00000005060c7c23 */ /* 0x040fe200080100de */
[----:B------:R-:W-:Y:S01]  /*b0a0*/  I2FP.F32.U32 R5, R2 ;  /* 0x0000000200057245 */ /* 0x000fe20000201000 */
[C---:B------:R-:W-:Y:S01]  /*b0b0*/  FFMA.FTZ R13, R6.reuse, UR5, R64 ;  /* 0x00000005060d7c23 */ /* 0x040fe20008010040 */
[----:B------:R-:W-:Y:S02]  /*b0c0*/  FFMA.FTZ R6, R6, UR5, R66 ;  /* 0x0000000506067c23 */ /* 0x000fe40008010042 */
[----:B------:R-:W-:Y:S01]  /*b0d0*/  FSEL R243, R12, -INF , !P4 ;  /* 0xff8000000cf37808 */ /* 0x000fe20006000000 */
[----:B------:R-:W-:Y:S01]  /*b0e0*/  HMMA.16816.F32 R24, R8, R26, R48 ;  /* 0x0000001a0818723c */ /* 0x000fe20000001830 */
[----:B------:R-:W-:Y:S01]  /*b0f0*/  FFMA.FTZ R12, R5, UR5, R221 ;  /* 0x00000005050c7c23 */ /* 0x000fe200080100dd */
[----:B------:R-:W-:Y:S01]  /*b100*/  ISETP.GE.AND P4, PT, R2, R32, PT ;  /* 0x000000200200720c */ /* 0x000fe20003f86270 */
[----:B------:R-:W-:Y:S01]  /*b110*/  IMAD.MOV.U32 R48, RZ, RZ, R235 ;  /* 0x000000ffff307224 */ /* 0x000fe200078e00eb */
[----:B------:R-:W-:-:S02]  /*b120*/  IADD3 R3, PT, PT, R0, -0x58, RZ ;  /* 0xffffffa800037810 */ /* 0x000fc40007ffe0ff */
[----:B------:R-:W-:Y:S01]  /*b130*/  FSEL R235, R12, -INF , !P4 ;  /* 0xff8000000ceb7808 */ /* 0x000fe20006000000 */
[----:B------:R-:W-:Y:S01]  /*b140*/  FFMA.FTZ R12, R5, UR5, R223 ;  /* 0x00000005050c7c23 */ /* 0x000fe200080100df */
[----:B------:R-:W-:Y:S02]  /*b150*/  FSEL R249, R13, -INF , !P1 ;  /* 0xff8000000df97808 */ /* 0x000fe40004800000 */
[----:B------:R-:W-:Y:S02]  /*b160*/  FSEL R251, R6, -INF , !P5 ;  /* 0xff80000006fb7808 */ /* 0x000fe40006800000 */
[----:B------:R-:W-:Y:S02]  /*b170*/  ISETP.GE.AND P1, PT, R2, R34, PT ;  /* 0x000000220200720c */ /* 0x000fe40003f26270 */
[----:B------:R-:W-:Y:S01]  /*b180*/  I2FP.F32.U32 R6, R3 ;  /* 0x0000000300067245 */ /* 0x000fe20000201000 */
[----:B------:R-:W-:Y:S01]  /*b190*/  IMAD.MOV.U32 R50, RZ, RZ, R174 ;  /* 0x000000ffff327224 */ /* 0x000fe200078e00ae */
[----:B------:R-:W-:Y:S01]  /*b1a0*/  MOV R49, R175 ;  /* 0x000000af00317202 */ /* 0x000fe20000000f00 */
[----:B------:R-:W-:-:S02]  /*b1b0*/  IMAD.MOV.U32 R51, RZ, RZ, R173 ;  /* 0x000000ffff337224 */ /* 0x000fc400078e00ad */
[C---:B------:R-:W-:Y:S01]  /*b1c0*/  FFMA.FTZ R13, R5.reuse, UR5, R65 ;  /* 0x00000005050d7c23 */ /* 0x040fe20008010041 */
[----:B------:R-:W-:Y:S01]  /*b1d0*/  FSEL R223, R12, -INF , !P1 ;  /* 0xff8000000cdf7808 */ /* 0x000fe20004800000 */
[----:B------:R-:W-:Y:S01]  /*b1e0*/  FFMA.FTZ R5, R5, UR5, R67 ;  /* 0x0000000505057c23 */ /* 0x000fe20008010043 */
[----:B------:R-:W-:Y:S01]  /*b1f0*/  FFMA.FTZ R12, R6, UR5, R224 ;  /* 0x00000005060c7c23 */ /* 0x000fe200080100e0 */
[C---:B------:R-:W-:Y:S02]  /*b200*/  ISETP.GE.AND P5, PT, R2.reuse, R33, PT ;  /* 0x000000210200720c */ /* 0x040fe40003fa6270 */
[----:B------:R-:W-:Y:S01]  /*b210*/  ISETP.GE.AND P4, PT, R2, R35, PT ;  /* 0x000000230200720c */ /* 0x000fe20003f86270 */
[----:B------:R-:W-:Y:S01]  /*b220*/  VIADD R2, R0, 0xffffffa9 ;  /* 0xffffffa900027836 */ /* 0x000fe20000000000 */
[----:B------:R-:W-:Y:S01]  /*b230*/  ISETP.GE.AND P1, PT, R3, R32, PT ;  /* 0x000000200300720c */ /* 0x000fe20003f26270 */
[----:B------:R-:W-:Y:S01]  /*b240*/  HMMA.16816.F32 R28, R8, R28, R48 ;  /* 0x0000001c081c723c */ /* 0x000fe20000001830 */
[----:B------:R-:W-:-:S02]  /*b250*/  FSEL R224, R13, -INF , !P5 ;  /* 0xff8000000de07808 */ /* 0x000fc40006800000 */
[----:B------:R-:W-:Y:S02]  /*b260*/  FSEL R248, R5, -INF , !P4 ;  /* 0xff80000005f87808 */ /* 0x000fe40006000000 */
[----:B------:R-:W-:Y:S01]  /*b270*/  FSEL R215, R12, -INF , !P1 ;  /* 0xff8000000cd77808 */ /* 0x000fe20004800000 */
[C---:B------:R-:W-:Y:S01]  /*b280*/  FFMA.FTZ R13, R6.reuse, UR5, R226 ;  /* 0x00000005060d7c23 */ /* 0x040fe200080100e2 */
[C---:B------:R-:W-:Y:S02]  /*b290*/  ISETP.GE.AND P5, PT, R3.reuse, R34, PT ;  /* 0x000000220300720c */ /* 0x040fe40003fa6270 */
[C---:B------:R-:W-:Y:S02]  /*b2a0*/  ISETP.GE.AND P4, PT, R3.reuse, R33, PT ;  /* 0x000000210300720c */ /* 0x040fe40003f86270 */
[----:B------:R-:W-:Y:S01]  /*b2b0*/  ISETP.GE.AND P1, PT, R3, R35, PT ;  /* 0x000000230300720c */ /* 0x000fe20003f26270 */
[C---:B------:R-:W-:Y:S01]  /*b2c0*/  FFMA.FTZ R3, R6.reuse, UR5, R26 ;  /* 0x0000000506037c23 */ /* 0x040fe2000801001a */
[----:B------:R-:W-:Y:S01]  /*b2d0*/  I2FP.F32.U32 R5, R2 ;  /* 0x0000000200057245 */ /* 0x000fe20000201000 */
[----:B------:R-:W-:Y:S01]  /*b2e0*/  FFMA.FTZ R12, R6, UR5, R24 ;  /* 0x00000005060c7c23 */ /* 0x000fe20008010018 */
[----:B------:R-:W-:-:S02]  /*b2f0*/  FSEL R220, R13, -INF , !P5 ;  /* 0xff8000000ddc7808 */ /* 0x000fc40006800000 */
[----:B------:R-:W-:Y:S01]  /*b300*/  FSEL R222, R3, -INF , !P1 ;  /* 0xff80000003de7808 */ /* 0x000fe20004800000 */
[C---:B------:R-:W-:Y:S01]  /*b310*/  FFMA.FTZ R6, R5.reuse, UR5, R225 ;  /* 0x0000000505067c23 */ /* 0x040fe200080100e1 */
[----:B------:R-:W-:Y:S01]  /*b320*/  ISETP.GE.AND P5, PT, R2, R32, PT ;  /* 0x000000200200720c */ /* 0x000fe20003fa6270 */
[----:B------:R-:W-:Y:S01]  /*b330*/  VIADD R3, R0, 0xffffffb0 ;  /* 0xffffffb000037836 */ /* 0x000fe20000000000 */
[----:B------:R-:W-:Y:S01]  /*b340*/  FSEL R221, R12, -INF , !P4 ;  /* 0xff8000000cdd7808 */ /* 0x000fe20006000000 */
[C---:B------:R-:W-:Y:S01]  /*b350*/  FFMA.FTZ R9, R5.reuse, UR5, R227 ;  /* 0x0000000505097c23 */ /* 0x040fe200080100e3 */
[----:B------:R-:W-:Y:S01]  /*b360*/  FSEL R214, R6, -INF , !P5 ;  /* 0xff80000006d67808 */ /* 0x000fe20006800000 */
[C---:B------:R-:W-:Y:S01]  /*b370*/  FFMA.FTZ R10, R5.reuse, UR5, R25 ;  /* 0x00000005050a7c23 */ /* 0x040fe20008010019 */
[----:B------:R-:W-:Y:S01]  /*b380*/  FFMA.FTZ R8, R5, UR5, R27 ;  /* 0x0000000505087c23 */ /* 0x000fe2000801001b */
[----:B------:R-:W-:Y:S02]  /*b390*/  I2FP.F32.U32 R6, R3 ;  /* 0x0000000300067245 */ /* 0x000fe40000201000 */
[----:B------:R-:W-:-:S02]  /*b3a0*/  ISETP.GE.AND P4, PT, R2, R34, PT ;  /* 0x000000220200720c */ /* 0x000fc40003f86270 */
[C---:B------:R-:W-:Y:S02]  /*b3b0*/  ISETP.GE.AND P1, PT, R2.reuse, R33, PT ;  /* 0x000000210200720c */ /* 0x040fe40003f26270 */
[----:B------:R-:W-:Y:S01]  /*b3c0*/  ISETP.GE.AND P5, PT, R2, R35, PT ;  /* 0x000000230200720c */ /* 0x000fe20003fa6270 */
[C---:B------:R-:W-:Y:S01]  /*b3d0*/  FFMA.FTZ R5, R6.reuse, UR5, R244 ;  /* 0x0000000506057c23 */ /* 0x040fe200080100f4 */
[----:B------:R-:W-:Y:S01]  /*b3e0*/  FSEL R26, R9, -INF , !P4 ;  /* 0xff800000091a7808 */ /* 0x000fe20006000000 */
[----:B------:R-:W-:Y:S01]  /*b3f0*/  FFMA.FTZ R9, R6, UR5, R30 ;  /* 0x0000000506097c23 */ /* 0x000fe2000801001e */
[----:B------:R-:W-:Y:S01]  /*b400*/  FSEL R27, R10, -INF , !P1 ;  /* 0xff8000000a1b7808 */ /* 0x000fe20004800000 */
[----:B------:R-:W-:Y:S01]  /*b410*/  FFMA.FTZ R10, R6, UR5, R28 ;  /* 0x00000005060a7c23 */ /* 0x000fe2000801001c */
[----:B------:R-:W-:Y:S01]  /*b420*/  FSEL R213, R8, -INF , !P5 ;  /* 0xff80000008d57808 */ /* 0x000fe20006800000 */
[----:B------:R-:W-:Y:S01]  /*b430*/  FFMA.FTZ R8, R6, UR5, R246 ;  /* 0x0000000506087c23 */ /* 0x000fe200080100f6 */
[----:B------:R-:W-:Y:S01]  /*b440*/  ISETP.GE.AND P4, PT, R3, R32, PT ;  /* 0x000000200300720c */ /* 0x000fe20003f86270 */
[----:B------:R1:W-:Y:S01]  /*b450*/  STL [R1], R61 ;  /* 0x0000003d01007387 */ /* 0x0003e20000100800 */
[----:B------:R-:W-:-:S02]  /*b460*/  IADD3 R2, PT, PT, R0, -0x4f, RZ ;  /* 0xffffffb100027810 */ /* 0x000fc40007ffe0ff */
[----:B------:R-:W-:Y:S02]  /*b470*/  FMNMX3.FTZ R6, R171, R46, R22, !PT ;  /* 0x0000002eab067276 */ /* 0x000fe40007810016 */
[----:B------:R-:W-:Y:S01]  /*b480*/  FSEL R252, R5, -INF , !P4 ;  /* 0xff80000005fc7808 */ /* 0x000fe20006000000 */
[----:B------:R-:W-:Y:S01]  /*b490*/  VIADD R0, R0, 0xffffffb9 ;  /* 0xffffffb900007836 */ /* 0x000fe20000000000 */
[----:B------:R-:W-:Y:S02]  /*b4a0*/  I2FP.F32.U32 R5, R2 ;  /* 0x0000000200057245 */ /* 0x000fe40000201000 */
[----:B------:R-:W-:Y:S02]  /*b4b0*/  FMNMX3.FTZ R6, R6, R19, R17, !PT ;  /* 0x0000001306067276 */ /* 0x000fe40007810011 */
[----:B------:R-:W-:Y:S01]  /*b4c0*/  ISETP.GE.AND P1, PT, R3, R34, PT ;  /* 0x000000220300720c */ /* 0x000fe20003f26270 */
[----:B------:R-:W-:Y:S01]  /*b4d0*/  FFMA.FTZ R12, R5, UR5, R247 ;  /* 0x00000005050c7c23 */ /* 0x000fe200080100f7 */
[----:B------:R-:W-:Y:S01]  /*b4e0*/  FMNMX3.FTZ R6, R6, R228, R210, !PT ;  /* 0x000000e406067276 */ /* 0x000fe200078100d2 */
[----:B------:R-:W-:Y:S01]  /*b4f0*/  UISETP.GE.U32.AND UP1, UPT, UR20, 0x3, UPT ;  /* 0x000000031400788c */ /* 0x000fe2000bf26070 */
[----:B------:R-:W-:Y:S01]  /*b500*/  ISETP.GE.AND P5, PT, R3, R33, PT ;  /* 0x000000210300720c */ /* 0x000fe20003fa6270 */
[----:B------:R-:W-:Y:S01]  /*b510*/  FFMA.FTZ R11, R5, UR5, R245 ;  /* 0x00000005050b7c23 */ /* 0x000fe200080100f5 */
[----:B------:R-:W-:-:S02]  /*b520*/  ISETP.GE.AND P4, PT, R3, R35, PT ;  /* 0x000000230300720c */ /* 0x000fc40003f86270 */
[----:B------:R-:W-:Y:S02]  /*b530*/  I2FP.F32.U32 R3, R0 ;  /* 0x0000000000037245 */ /* 0x000fe40000201000 */
[----:B------:R-:W-:Y:S02]  /*b540*/  FSEL R247, R8, -INF , !P1 ;  /* 0xff80000008f77808 */ /* 0x000fe40004800000 */
[----:B------:R-:W-:Y:S02]  /*b550*/  ISETP.GE.AND P1, PT, R2, R32, PT ;  /* 0x000000200200720c */ /* 0x000fe40003f26270 */
[----:B------:R-:W-:Y:S01]  /*b560*/  FMNMX3.FTZ R6, R6, R206, R41, !PT ;  /* 0x000000ce06067276 */ /* 0x000fe20007810029 */
[----:B------:R-:W-:Y:S01]  /*b570*/  FFMA.FTZ R13, R3, UR5, R57 ;  /* 0x00000005030d7c23 */ /* 0x000fe20008010039 */
[----:B------:R-:W-:Y:S02]  /*b580*/  FSEL R67, R10, -INF , !P5 ;  /* 0xff8000000a437808 */ /* 0x000fe40006800000 */
[----:B------:R-:W-:-:S02]  /*b590*/  ISETP.GE.AND P5, PT, R2, R34, PT ;  /* 0x000000220200720c */ /* 0x000fc40003fa6270 */
[----:B------:R-:W-:Y:S02]  /*b5a0*/  FSEL R245, R11, -INF , !P1 ;  /* 0xff8000000bf57808 */ /* 0x000fe40004800000 */
[----:B------:R-:W-:Y:S02]  /*b5b0*/  ISETP.GE.AND P1, PT, R0, R32, PT ;  /* 0x000000200000720c */ /* 0x000fe40003f26270 */
[----:B------:R-:W-:Y:S02]  /*b5c0*/  FMNMX3.FTZ R8, R170, R45, R20, !PT ;  /* 0x0000002daa087276 */ /* 0x000fe40007810014 */
[----:B------:R-:W-:Y:S01]  /*b5d0*/  FMNMX3.FTZ R6, R6, R250, R235, !PT ;  /* 0x000000fa06067276 */ /* 0x000fe200078100eb */
[----:B------:R-:W-:Y:S01]  /*b5e0*/  FFMA.FTZ R21, R3, UR5, R59 ;  /* 0x0000000503157c23 */ /* 0x000fe2000801003b */
[----:B------:R-:W-:Y:S02]  /*b5f0*/  FSEL R175, R9, -INF , !P4 ;  /* 0xff80000009af7808 */ /* 0x000fe40006000000 */
[----:B------:R-:W-:-:S02]  /*b600*/  FSEL R246, R12, -INF , !P5 ;  /* 0xff8000000cf67808 */ /* 0x000fc40006800000 */
[----:B------:R-:W-:Y:S02]  /*b610*/  ISETP.GE.AND P4, PT, R2, R33, PT ;  /* 0x000000210200720c */ /* 0x000fe40003f86270 */
[----:B------:R-:W-:Y:S02]  /*b620*/  ISETP.GE.AND P5, PT, R0, R34, PT ;  /* 0x000000220000720c */ /* 0x000fe40003fa6270 */
[----:B------:R-:W-:Y:S02]  /*b630*/  FSEL R244, R13, -INF , !P1 ;  /* 0xff8000000df47808 */ /* 0x000fe40004800000 */
[----:B------:R-:W-:Y:S02]  /*b640*/  FMNMX3.FTZ R16, R172, R60, R47, !PT ;  /* 0x0000003cac107276 */ /* 0x000fe4000781002f */
[----:B------:R-:W-:Y:S02]  /*b650*/  FMNMX3.FTZ R14, R8, R36, R18, !PT ;  /* 0x00000024080e7276 */ /* 0x000fe40007810012 */
[----:B------:R-:W-:Y:S01]  /*b660*/  FMNMX3.FTZ R15, R6, R215, R214, !PT ;  /* 0x000000d7060f7276 */ /* 0x000fe200078100d6 */
[----:B-1----:R-:W-:Y:S06]  /*b670*/  BRA.U !UP1, `(.L_x_444) ;  /* 0x0000000509807547 */ /* 0x002fec000b800000 */
[----:B------:R-:W-:Y:S01]  /*b680*/  UIADD3 UR12, UPT, UPT, UR20, -0x3, URZ ;  /* 0xfffffffd140c7890 */ /* 0x000fe2000fffe0ff */
[----:B------:R-:W-:-:S03]  /*b690*/  IMAD.U32 R6, RZ, RZ, UR20 ;  /* 0x00000014ff067e24 */ /* 0x000fc6000f8e00ff */
[----:B------:R-:W-:Y:S01]  /*b6a0*/  UIMAD.WIDE.U32 UR16, UR12, UR10, URZ ;  /* 0x0000000a0c1072a5 */ /* 0x000fe2000f8e00ff */
[----:B------:R-:W-:-:S03]  /*b6b0*/  @!P2 VIADD R6, R6, 0xfffffffd ;  /* 0xfffffffd0606a836 */ /* 0x000fc60000000000 */
[----:B------:R-:W-:Y:S01]  /*b6c0*/  UIMAD UR12, UR12, UR11, UR17 ;  /* 0x0000000b0c0c72a4 */ /* 0x000fe2000f8e0211 */
[----:B------:R-:W-:Y:S01]  /*b6d0*/  @!P2 IMAD.WIDE.U32 R8, R6, UR10, RZ ;  /* 0x0000000a0608ac25 */ /* 0x000fe2000f8e00ff */
[----:B------:R-:W-:-:S03]  /*b6e0*/  USHF.L.U32 UR4, UR16, 0x6, URZ ;  /* 0x0000000610047899 */ /* 0x000fc600080006ff */
[----:B------:R-:W-:Y:S01]  /*b6f0*/  IMAD.U32 R10, RZ, RZ, UR16 ;  /* 0x00000010ff0a7e24 */ /* 0x000fe2000f8e00ff */
[----:B------:R-:W-:Y:S01]  /*b700*/  ULEA UR4, UP0, UR10, UR4, 0x4 ;  /* 0x000000040a047291 */ /* 0x000fe2000f8020ff */
[----:B------:R-:W-:Y:S02]  /*b710*/  IMAD.U32 R12, RZ, RZ, UR16 ;  /* 0x00000010ff0c7e24 */ /* 0x000fe4000f8e00ff */
[----:B------:R-:W-:Y:S01]  /*b720*/  IMAD.U32 R11, RZ, RZ, UR12 ;  /* 0x0000000cff0b7e24 */ /* 0x000fe2000f8e00ff */
[-C--:B------:R-:W-:Y:S01]  /*b730*/  @!P3 LEA R10, P1, R10, R240.reuse, 0x7 ;  /* 0x000000f00a0ab211 */ /* 0x080fe200078238ff */
[----:B------:R-:W-:Y:S01]  /*b740*/  @!P2 IMAD R6, R6, UR11, R9 ;  /* 0x0000000b0606ac24 */ /* 0x000fe2000f8e0209 */
[----:B------:R-:W-:Y:S02]  /*b750*/  USHF.L.U64.HI UR12, UR16, 0x6, UR12 ;  /* 0x00000006100c7899 */ /* 0x000fe4000801020c */
[----:B------:R-:W-:Y:S02]  /*b760*/  @!P3 LEA.HI.X R11, R12, R239, R11, 0x7, P1 ;  /* 0x000000ef0c0bb211 */ /* 0x000fe400008f3c0b */
[----:B------:R-:W-:Y:S01]  /*b770*/  @!P2 LEA R12, P1, R8, R240, 0x7 ;  /* 0x000000f0080ca211 */ /* 0x000fe200078238ff */
[----:B------:R-:W-:-:S02]  /*b780*/  ULEA.HI.X UR12, UR10, UR12, UR11, 0x4, UP0 ;  /* 0x0000000c0a0c7291 */ /* 0x000fc400080f240b */
[----:B------:R-:W-:Y:S01]  /*b790*/  @!PT LDS RZ, [RZ] ;  /* 0x00000000fffff984 */ /* 0x000fe20000000800 */
[----:B------:R-:W-:Y:S01]  /*b7a0*/  @!PT LDS RZ, [RZ] ;  /* 0x00000000fffff984 */ /* 0x000fe20000000800 */
[----:B------:R-:W-:Y:S01]  /*b7b0*/  @!PT LDS RZ, [RZ] ;  /* 0x00000000fffff984 */ /* 0x000fe20000000800 */
[----:B------:R1:W-:Y:S01]  /*b7c0*/  @!P3 LDGSTS.E.BYPASS.LTC128B.128 [R238+0x8000], desc[UR22][R10.64] ;  /* 0x080000000aeebfae */ /* 0x0003e2000b981a16 */
[----:B------:R-:W-:Y:S01]  /*b7d0*/  @!P2 LEA.HI.X R13, R8, R239, R6, 0x7, P1 ;  /* 0x000000ef080da211 */ /* 0x000fe200008f3c06 */
[----:B------:R-:W-:Y:S02]  /*b7e0*/  IMAD.U32 R6, RZ, RZ, UR4 ;  /* 0x00000004ff067e24 */ /* 0x000fe4000f8e00ff */
[----:B------:R-:W-:Y:S01]  /*b7f0*/  IMAD.U32 R8, RZ, RZ, UR4 ;  /* 0x00000004ff087e24 */ /* 0x000fe2000f8e00ff */
[----:B------:R2:W-:Y:S01]  /*b800*/  @P3 STS.128 [R238+0x8000], RZ ;  /* 0x008000ffee003388 */ /* 0x0005e20000000c00 */
[----:B------:R-:W-:-:S03]  /*b810*/  IMAD.U32 R9, RZ, RZ, UR12 ;  /* 0x0000000cff097e24 */ /* 0x000fc6000f8e00ff */
[----:B------:R-:W-:Y:S01]  /*b820*/  @!PT LDS RZ, [RZ] ;  /* 0x00000000fffff984 */ /* 0x000fe20000000800 */
[----:B------:R-:W-:Y:S01]  /*b830*/  @!PT LDS RZ, [RZ] ;  /* 0x00000000fffff984 */ /* 0x000fe20000000800 */
[----:B------:R-:W-:Y:S01]  /*b840*/  @!PT LDS RZ, [RZ] ;  /* 0x00000000fffff984 */ /* 0x000fe20000000800 */
[----:B------:R3:W-:Y:S04]  /*b850*/  @!P2 LDGSTS.E.BYPASS.LTC128B.128 [R238+0xa000], desc[UR22][R12.64+0x80] ;  /* 0x0a0000800ceeafae */ /* 0x0007e8000b981a16 */
[----:B------:R2:W-:Y:S01]  /*b860*/  @P2 STS.128 [R238+0xa000], RZ ;  /* 0x00a000ffee002388 */ /* 0x0005e20000000c00 */
[----:B-1----:R-:W-:Y:S01]  /*b870*/  @!P3 LEA R10, P1, R6, R240, 0x1 ;  /* 0x000000f0060ab211 */ /* 0x002fe200078208ff */
[----:B------:R-:W-:-:S05]  /*b880*/  IMAD.U32 R6, RZ, RZ, UR12 ;  /* 0x0000000cff067e24 */ /* 0x000fca000f8e00ff */
[CC--:B------:R-:W-:Y:S01]  /*b890*/  @!P3 LEA.HI.X R11, R8.reuse, R239.reuse, R6, 0x1, P1 ;  /* 0x000000ef080bb211 */ /* 0x0c0fe200008f0c06 */
[----:B------:R-:W-:Y:S01]  /*b8a0*/  IMAD.U32 R6, RZ, RZ, UR10 ;  /* 0x0000000aff067e24 */ /* 0x000fe2000f8e00ff */
[----:B------:R-:W-:Y:S01]  /*b8b0*/  @!P2 LEA R8, P1, R8, R240, 0x1 ;  /* 0x000000f00808a211 */ /* 0x000fe200078208ff */
[----:B---3--:R-:W-:Y:S02]  /*b8c0*/  IMAD.U32 R12, RZ, RZ, UR4 ;  /* 0x00000004ff0c7e24 */ /* 0x008fe4000f8e00ff */
[----:B------:R-:W-:Y:S01]  /*b8d0*/  @!PT LDS RZ, [RZ] ;  /* 0x00000000fffff984 */ /* 0x000fe20000000800 */
[----:B------:R-:W-:Y:S01]  /*b8e0*/  @!PT LDS RZ, [RZ] ;  /* 0x00000000fffff984 */ /* 0x000fe20000000800 */
[----:B------:R-:W-:Y:S01]  /*b8f0*/  @!PT LDS RZ, [RZ] ;  /* 0x00000000fffff984 */ /* 0x000fe20000000800 */
[----:B------:R1:W-:Y:S03]  /*b900*/  @!P3 LDGSTS.E.BYPASS.LTC128B.128 [R238+0x8800], desc[UR22][R10.64] ;  /* 0x088000000aeebfae */ /* 0x0003e6000b981a16 */
[----:B------:R-:W-:Y:S01]  /*b910*/  @!P2 LEA.HI.X R9, R12, R239, R9, 0x1, P1 ;  /* 0x000000ef0c09a211 */ /* 0x000fe200008f0c09 */
[----:B------:R2:W-:Y:S01]  /*b920*/  @P3 STS.128 [R238+0x8800], RZ ;  /* 0x008800ffee003388 */ /* 0x0005e20000000c00 */
[----:B------:R-:W-:-:S03]  /*b930*/  @!P3 LEA R6, P1, R6, UR4, 0x4 ;  /* 0x000000040606bc11 */ /* 0x000fc6000f8220ff */
[----:B------:R-:W-:Y:S01]  /*b940*/  @!PT LDS RZ, [RZ] ;  /* 0x00000000fffff984 */ /* 0x000fe20000000800 */
[----:B------:R-:W-:Y:S01]  /*b950*/  @!PT LDS RZ, [RZ] ;  /* 0x00000000fffff984 */ /* 0x000fe20000000800 */
[----:B------:R-:W-:Y:S01]  /*b960*/  @!PT LDS RZ, [RZ] ;  /* 0x00000000fffff984 */ /* 0x000fe20000000800 */
[----:B------:R3:W-:Y:S04]  /*b970*/  @!P2 LDGSTS.E.BYPASS.LTC128B.128 [R238+0xa800], desc[UR22][R8.64+0x80] ;  /* 0x0a80008008eeafae */ /* 0x0007e8000b981a16 */
[----:B------:R2:W-:Y:S01]  /*b980*/  @P2 STS.128 [R238+0xa800], RZ ;  /* 0x00a800ffee002388 */ /* 0x0005e20000000c00 */
[----:B-1----:R-:W-:Y:S02]  /*b990*/  IMAD.U32 R11, RZ, RZ, UR10 ;  /* 0x0000000aff0b7e24 */ /* 0x002fe4000f8e00ff */
[----:B------:R-:W-:-:S05]  /*b9a0*/  IMAD.U32 R10, RZ, RZ, UR11 ;  /* 0x0000000bff0a7e24 */ /* 0x000fca000f8e00ff */
[----:B------:R-:W-:Y:S01]  /*b9b0*/  @!P3 LEA.HI.X R11, R11, UR12, R10, 0x4, P1 ;  /* 0x0000000c0b0bbc11 */ /* 0x000fe200088f240a */
[----:B------:R-:W-:Y:S01]  /*b9c0*/  IMAD.U32 R10, RZ, RZ, UR10 ;  /* 0x0000000aff0a7e24 */ /* 0x000fe2000f8e00ff */
[----:B---3--:R-:W-:-:S04]  /*b9d0*/  @!P3 LEA R8, P1, R6, R240, 0x1 ;  /* 0x000000f00608b211 */ /* 0x008fc800078208ff */
        /* <DEDUP_REMOVED lines=16> */
[----:B------:R2:W-:Y:S01]  /*bae0*/  @P2 STS.128 [R238+0xb000], RZ ;  /* 0x00b000ffee002388 */ /* 0x0005e20000000c00 */
[----:B-1----:R-:W-:Y:S02]  /*baf0*/  IMAD.U32 R8, RZ, RZ, UR10 ;  /* 0x0000000aff087e24 */ /* 0x002fe4000f8e00ff */
[----:B------:R-:W-:-:S03]  /*bb00*/  IMAD.U32 R9, RZ, RZ, UR10 ;  /* 0x0000000aff097e24 */ /* 0x000fc6000f8e00ff */
[----:B------:R-:W-:Y:S01]  /*bb10*/  @!P3 LEA R6, P1, R8, UR4, 0x5 ;  /* 0x000000040806bc11 */ /* 0x000fe2000f8228ff */
[----:B------:R-:W-:-:S05]  /*bb20*/  IMAD.U32 R8, RZ, RZ, UR11 ;  /* 0x0000000bff087e24 */ /* 0x000fca000f8e00ff */
[----:B------:R-:W-:Y:S01]  /*bb30*/  @!P3 LEA.HI.X R9, R9, UR12, R8, 0x5, P1 ;  /* 0x0000000c0909bc11 */ /* 0x000fe200088f2c08 */
[----:B------:R-:W-:Y:S01]  /*bb40*/  IMAD.U32 R8, RZ, RZ, UR10 ;  /* 0x0000000aff087e24 */ /* 0x000fe2000f8e00ff */
[----:B------:R-:W-:-:S04]  /*bb50*/  @!P3 LEA R12, P1, R6, R240, 0x1 ;  /* 0x000000f0060cb211 */ /* 0x000fc800078208ff */
        /* <DEDUP_REMOVED lines=18> */
.L_x_444:
[----:B--2---:R-:W-:Y:S01]  /*bc80*/  FMNMX3.FTZ R8, R14, R216, R209, !PT ;  /* 0x000000d80e087276 */ /* 0x004fe200078100d1 */
[----:B------:R-:W-:Y:S01]  /*bc90*/  FFMA.FTZ R12, R5, UR5, R29 ;  /* 0x00000005050c7c23 */ /* 0x000fe2000801001d */
[----:B------:R-:W-:Y:S01]  /*bca0*/  FMNMX3.FTZ R6, R16, R38, R23, !PT ;  /* 0x0000002610067276 */ /* 0x000fe20007810017 */
        /* <DEDUP_REMOVED lines=8> */
[----:B------:R-:W1:Y:S01]  /*bd30*/  LDCU UR4, c[0x0][0x45c] ;  /* 0x00008b80ff0477ac */ /* 0x000e620008000800 */
[----:B------:R-:W-:Y:S01]  /*bd40*/  FMNMX3.FTZ R8, R9, R61, R244, !PT ;  /* 0x0000003d09087276 */ /* 0x000fe200078100f4 */
[----:B------:R-:W-:Y:S01]  /*bd50*/  STL [R1+0x44], R32 ;  /* 0x0000442001007387 */ /* 0x000fe20000100800 */
[----:B------:R-:W-:-:S02]  /*bd60*/  FMNMX3.FTZ R9, R6, R207, R43, !PT ;  /* 0x000000cf06097276 */ /* 0x000fc4000781002b */
[----:B------:R-:W-:Y:S01]  /*bd70*/  FMNMX3.FTZ R6, R169, R54, R52, !PT ;  /* 0x00000036a9067276 */ /* 0x000fe20007810034 */
[----:B------:R-:W2:Y:S01]  /*bd80*/  SHFL.BFLY PT, R14, R8, 0x2, 0x1f ;  /* 0x0c401f00080e7f89 */ /* 0x000ea200000e0000 */
[----:B------:R-:W-:Y:S02]  /*bd90*/  FMNMX3.FTZ R10, R10, R220, R26, !PT ;  /* 0x000000dc0a0a7276 */ /* 0x000fe4000781001a */
[----:B------:R-:W-:Y:S02]  /*bda0*/  FMNMX3.FTZ R9, R9, R249, R224, !PT ;  /* 0x000000f909097276 */ /* 0x000fe400078100e0 */
[----:B------:R-:W-:Y:S02]  /*bdb0*/  FMNMX3.FTZ R6, R6, R53, R39, !PT ;  /* 0x0000003506067276 */ /* 0x000fe40007810027 */
[----:B------:R-:W-:Y:S02]  /*bdc0*/  MOV R65, R63 ;  /* 0x0000003f00417202 */ /* 0x000fe40000000f00 */
[----:B------:R-:W-:-:S02]  /*bdd0*/  FSEL R225, R21, -INF , !P5 ;  /* 0xff80000015e17808 */ /* 0x000fc40006800000 */
[----:B------:R-:W-:Y:S02]  /*bde0*/  FMNMX3.FTZ R11, R10, R247, R246, !PT ;  /* 0x000000f70a0b7276 */ /* 0x000fe400078100f6 */
[----:B------:R-:W-:Y:S02]  /*bdf0*/  FSEL R227, R12, -INF , !P4 ;  /* 0xff8000000ce37808 */ /* 0x000fe40006000000 */
[----:B------:R-:W-:Y:S02]  /*be00*/  ISETP.GE.AND P4, PT, R4, R35, PT ;  /* 0x000000230400720c */ /* 0x000fe40003f86270 */
[----:B------:R-:W-:Y:S02]  /*be10*/  FMNMX3.FTZ R10, R9, R221, R27, !PT ;  /* 0x000000dd090a7276 */ /* 0x000fe4000781001b */
[----:B------:R-:W-:Y:S02]  /*be20*/  FMNMX3.FTZ R4, R6, R231, R212, !PT ;  /* 0x000000e706047276 */ /* 0x000fe400078100d4 */
[----:B------:R-:W-:-:S02]  /*be30*/  FMNMX3.FTZ R9, R11, R65, R225, !PT ;  /* 0x000000410b097276 */ /* 0x000fc400078100e1 */
[----:B------:R-:W-:Y:S02]  /*be40*/  ISETP.GE.AND P1, PT, R0, R33, PT ;  /* 0x000000210000720c */ /* 0x000fe40003f26270 */
[----:B------:R-:W-:Y:S01]  /*be50*/  ISETP.GE.AND P5, PT, R2, R35, PT ;  /* 0x000000230200720c */ /* 0x000fe20003fa6270 */
[----:B------:R-:W3:Y:S01]  /*be60*/  SHFL.BFLY PT, R11, R9, 0x2, 0x1f ;  /* 0x0c401f00090b7f89 */ /* 0x000ee200000e0000 */
[----:B------:R-:W-:Y:S02]  /*be70*/  FMNMX3.FTZ R2, R4, R208, R204, !PT ;  /* 0x000000d004027276 */ /* 0x000fe400078100cc */
[----:B------:R-:W-:Y:S02]  /*be80*/  MOV R66, R62 ;  /* 0x0000003e00427202 */ /* 0x000fe40000000f00 */
[----:B------:R-:W-:Y:S02]  /*be90*/  FSEL R226, R13, -INF , !P1 ;  /* 0xff8000000de27808 */ /* 0x000fe40004800000 */
[----:B------:R-:W-:-:S02]  /*bea0*/  FMNMX3.FTZ R6, R10, R67, R227, !PT ;  /* 0x000000430a067276 */ /* 0x000fc400078100e3 */
[----:B------:R-:W-:Y:S02]  /*beb0*/  FMNMX3.FTZ R2, R2, R251, R248, !PT ;  /* 0x000000fb02027276 */ /* 0x000fe400078100f8 */
[----:B------:R-:W-:Y:S02]  /*bec0*/  FMNMX3.FTZ R6, R6, R66, R226, !PT ;  /* 0x0000004206067276 */ /* 0x000fe400078100e2 */
[----:B------:R-:W-:Y:S02]  /*bed0*/  ISETP.GE.AND P1, PT, R0, R35, PT ;  /* 0x000000230000720c */ /* 0x000fe40003f26270 */
[----:B------:R-:W-:Y:S01]  /*bee0*/  FSEL R173, R5, -INF , !P5 ;  /* 0xff80000005ad7808 */ /* 0x000fe20006800000 */
[----:B------:R-:W4:Y:S01]  /*bef0*/  SHFL.BFLY PT, R10, R6, 0x2, 0x1f ;  /* 0x0c401f00060a7f89 */ /* 0x000f2200000e0000 */
[----:B------:R-:W-:Y:S02]  /*bf00*/  FMNMX3.FTZ R2, R2, R222, R213, !PT ;  /* 0x000000de02027276 */ /* 0x000fe400078100d5 */
[----:B------:R-:W-:-:S02]  /*bf10*/  FSEL R217, R7, -INF , !P4 ;  /* 0xff80000007d97808 */ /* 0x000fc40006000000 */
[----:B------:R-:W-:Y:S02]  /*bf20*/  FSEL R219, R3, -INF , !P1 ;  /* 0xff80000003db7808 */ /* 0x000fe40004800000 */
[----:B------:R-:W-:Y:S02]  /*bf30*/  FMNMX3.FTZ R2, R2, R175, R173, !PT ;  /* 0x000000af02027276 */ /* 0x000fe400078100ad */
[----:B--2---:R-:W-:Y:S02]  /*bf40*/  FMNMX.FTZ R0, R8, R14, !PT ;  /* 0x0000000e08007209 */ /* 0x004fe40007810000 */
[----:B------:R-:W-:Y:S02]  /*bf50*/  FMNMX3.FTZ R2, R2, R217, R219, !PT ;  /* 0x000000d902027276 */ /* 0x000fe400078100db */
[----:B---3--:R-:W-:Y:S01]  /*bf60*/  FMNMX.FTZ R4, R9, R11, !PT ;  /* 0x0000000b09047209 */ /* 0x008fe20007810000 */
[----:B------:R-:W2:Y:S04]  /*bf70*/  SHFL.BFLY PT, R7, R0, 0x1, 0x1f ;  /* 0x0c201f0000077f89 */ /* 0x000ea800000e0000 */
[----:B------:R-:W3:Y:S04]  /*bf80*/  SHFL.BFLY PT, R5, R2, 0x2, 0x1f ;  /* 0x0c401f0002057f89 */ /* 0x000ee800000e0000 */
[----:B------:R-:W1:Y:S01]  /*bf90*/  SHFL.BFLY PT, R8, R4, 0x1, 0x1f ;  /* 0x0c201f0004087f89 */ /* 0x000e6200000e0000 */
[----:B----4-:R-:W-:-:S05]  /*bfa0*/  FMNMX.FTZ R3, R6, R10, !PT ;  /* 0x0000000a06037209 */ /* 0x010fca0007810000 */
[----:B------:R-:W4:Y:S01]  /*bfb0*/  SHFL.BFLY PT, R6, R3, 0x1, 0x1f ;  /* 0x0c201f0003067f89 */ /* 0x000f2200000e0000 */
[----:B--2---:R-:W-:Y:S02]  /*bfc0*/  FMNMX.FTZ R242, R0, R7, !PT ;  /* 0x0000000700f27209 */ /* 0x004fe40007810000 */
[----:B---3--:R-:W-:-:S03]  /*bfd0*/  FMNMX.FTZ R2, R2, R5, !PT ;  /* 0x0000000502027209 */ /* 0x008fc60007810000 */
[C---:B-1----:R-:W-:Y:S01]  /*bfe0*/  FMUL.FTZ R28, R242.reuse, UR4 ;  /* 0x00000004f21c7c20 */ /* 0x042fe20008410000 */
[----:B------:R-:W-:Y:S02]  /*bff0*/  FSETP.NEU.FTZ.AND P1, PT, R242, -INF , PT ;  /* 0xff800000f200780b */ /* 0x000fe40003f3d000 */
[----:B------:R-:W-:Y:S01]  /*c000*/  FMNMX.FTZ R241, R4, R8, !PT ;  /* 0x0000000804f17209 */ /* 0x000fe20007810000 */
[----:B------:R-:W1:Y:S01]  /*c010*/  SHFL.BFLY PT, R5, R2, 0x1, 0x1f ;  /* 0x0c201f0002057f89 */ /* 0x000e6200000e0000 */
[----:B------:R-:W-:Y:S02]  /*c020*/  FSEL R28, R28, RZ, P1 ;  /* 0x000000ff1c1c7208 */ /* 0x000fe40000800000 */
[C---:B------:R-:W-:Y:S01]  /*c030*/  FSETP.NEU.FTZ.AND P5, PT, R241.reuse, -INF , PT ;  /* 0xff800000f100780b */ /* 0x040fe20003fbd000 */
[----:B------:R-:W-:Y:S02]  /*c040*/  FMUL.FTZ R29, R241, UR4 ;  /* 0x00000004f11d7c20 */ /* 0x000fe40008410000 */
[--C-:B------:R-:W-:Y:S01]  /*c050*/  FFMA.FTZ R0, R46, UR4, -R28.reuse ;  /* 0x000000042e007c23 */ /* 0x100fe2000801081c */
[----:B----4-:R-:W-:Y:S01]  /*c060*/  FMNMX.FTZ R237, R3, R6, !PT ;  /* 0x0000000603ed7209 */ /* 0x010fe20007810000 */
[--C-:B------:R-:W-:Y:S01]  /*c070*/  FFMA.FTZ R3, R17, UR4, -R28.reuse ;  /* 0x0000000411037c23 */ /* 0x100fe2000801081c */
[----:B------:R-:W-:Y:S01]  /*c080*/  FSEL R29, R29, RZ, P5 ;  /* 0x000000ff1d1d7208 */ /* 0x000fe20002800000 */
[----:B------:R2:W-:Y:S01]  /*c090*/  MUFU.EX2 R46, R0 ;  /* 0x00000000002e7308 */ /* 0x0005e20000000800 */
[C---:B------:R-:W-:Y:S01]  /*c0a0*/  FSETP.NEU.FTZ.AND P4, PT, R237.reuse, -INF , PT ;  /* 0xff800000ed00780b */ /* 0x040fe20003f9d000 */
[----:B------:R-:W-:Y:S01]  /*c0b0*/  FMUL.FTZ R30, R237, UR4 ;  /* 0x00000004ed1e7c20 */ /* 0x000fe20008410000 */
[----:B------:R-:W-:-:S02]  /*c0c0*/  FFMA.FTZ R4, R22, UR4, -R28 ;  /* 0x0000000416047c23 */ /* 0x000fc4000801081c */
[----:B------:R3:W-:Y:S02]  /*c0d0*/  MUFU.EX2 R22, R3 ;  /* 0x0000000300167308 */ /* 0x0007e40000000800 */
[----:B------:R-:W-:Y:S02]  /*c0e0*/  FSEL R30, R30, RZ, P4 ;  /* 0x000000ff1e1e7208 */ /* 0x000fe40002000000 */
[----:B------:R4:W4:Y:S01]  /*c0f0*/  MUFU.EX2 R15, R4 ;  /* 0x00000004000f7308 */ /* 0x0009220000000800 */
[----:B--2---:R-:W-:Y:S01]  /*c100*/  FFMA.FTZ R0, R19, UR4, -R28 ;  /* 0x0000000413007c23 */ /* 0x004fe2000801081c */
[----:B-1----:R-:W-:Y:S01]  /*c110*/  FMNMX.FTZ R236, R2, R5, !PT ;  /* 0x0000000502ec7209 */ /* 0x002fe20007810000 */
[----:B------:R-:W-:Y:S02]  /*c120*/  FFMA.FTZ R2, R60, UR4, -R30 ;  /* 0x000000043c027c23 */ /* 0x000fe4000801081e */
[----:B------:R1:W2:Y:S01]  /*c130*/  MUFU.EX2 R21, R0 ;  /* 0x0000000000157308 */ /* 0x0002a20000000800 */
[----:B---3--:R-:W-:Y:S01]  /*c140*/  FFMA.FTZ R3, R36, UR4, -R29 ;  /* 0x0000000424037c23 */ /* 0x008fe2000801081d */
[----:B------:R-:W-:-:S03]  /*c150*/  FMUL.FTZ R31, R236, UR4 ;  /* 0x00000004ec1f7c20 */ /* 0x000fc60008410000 */
[----:B------:R3:W-:Y:S01]  /*c160*/  MUFU.EX2 R64, R3 ;  /* 0x0000000300407308 */ /* 0x0007e20000000800 */
[----:B----4-:R-:W-:Y:S01]  /*c170*/  FFMA.FTZ R4, R20, UR4, -R29 ;  /* 0x0000000414047c23 */ /* 0x010fe2000801081d */
[----:B------:R-:W-:-:S03]  /*c180*/  MOV R36, R15 ;  /* 0x0000000f00247202 */ /* 0x000fc60000000f00 */
[----:B------:R4:W-:Y:S01]  /*c190*/  MUFU.EX2 R6, R4 ;  /* 0x0000000400067308 */ /* 0x0009e20000000800 */
[----:B------:R-:W-:Y:S01]  /*c1a0*/  F2FP.F16.F32.PACK_AB R8, R36, R46 ;  /* 0x0000002e2408723e */ /* 0x000fe200000000ff */
[----:B-1----:R-:W-:Y:S01]  /*c1b0*/  FFMA.FTZ R0, R45, UR4, -R29 ;  /* 0x000000042d007c23 */ /* 0x002fe2000801081d */
[----:B--2---:R-:W-:-:S03]  /*c1c0*/  F2FP.F16.F32.PACK_AB R10, R22, R21 ;  /* 0x00000015160a723e */ /* 0x004fc600000000ff */
[----:B------:R1:W-:Y:S01]  /*c1d0*/  MUFU.EX2 R45, R0 ;  /* 0x00000000002d7308 */ /* 0x0003e20000000800 */
[----:B---3--:R-:W-:Y:S02]  /*c1e0*/  FSEL R3, R242, RZ, P1 ;  /* 0x000000fff2037208 */ /* 0x008fe40000800000 */
[----:B------:R-:W-:Y:S02]  /*c1f0*/  FSETP.NEU.FTZ.AND P1, PT, R236, -INF , PT ;  /* 0xff800000ec00780b */ /* 0x000fe40003f3d000 */
[----:B----4-:R-:W-:Y:S01]  /*c200*/  FSEL R4, R241, RZ, P5 ;  /* 0x000000fff1047208 */ /* 0x010fe20002800000 */
[----:B------:R-:W-:Y:S01]  /*c210*/  FADD.FTZ R3, R171, -R3 ;  /* 0x80000003ab037221 */ /* 0x000fe20000010000 */
[----:B------:R-:W-:Y:S02]  /*c220*/  FSEL R31, R31, RZ, P1 ;  /* 0x000000ff1f1f7208 */ /* 0x000fe40000800000 */
[----:B------:R-:W-:Y:S01]  /*c230*/  MOV R171, R175 ;  /* 0x000000af00ab7202 */ /* 0x000fe20000000f00 */
[----:B------:R-:W-:Y:S01]  /*c240*/  FMUL.FTZ R3, R3, UR4 ;  /* 0x0000000403037c20 */ /* 0x000fe20008410000 */
[----:B-1----:R-:W-:-:S03]  /*c250*/  FFMA.FTZ R0, R18, UR4, -R29 ;  /* 0x0000000412007c23 */ /* 0x002fc6000801081d */
[----:B------:R-:W1:Y:S01]  /*c260*/  MUFU.EX2 R24, R3 ;  /* 0x0000000300187308 */ /* 0x000e620000000800 */
[----:B------:R-:W2:Y:S03]  /*c270*/  LDSM.16.MT88.4 R16, [R44+0xc000] ;  /* 0x00c000002c10783b */ /* 0x000ea60000004200 */
[----:B------:R3:W4:Y:S01]  /*c280*/  MUFU.EX2 R174, R0 ;  /* 0x0000000000ae7308 */ /* 0x0007220000000800 */
[-C--:B-1----:R-:W-:Y:S01]  /*c290*/  FMUL.FTZ R188, R188, R24.reuse ;  /* 0x00000018bcbc7220 */ /* 0x082fe20000410000 */
[-C--:B------:R-:W-:Y:S01]  /*c2a0*/  FMUL.FTZ R189, R189, R24.reuse ;  /* 0x00000018bdbd7220 */ /* 0x080fe20000410000 */
[-C--:B------:R-:W-:Y:S01]  /*c2b0*/  FMUL.FTZ R180, R180, R24.reuse ;  /* 0x00000018b4b47220 */ /* 0x080fe20000410000 */
[----:B------:R-:W-:Y:S01]  /*c2c0*/  FMUL.FTZ R181, R181, R24 ;  /* 0x00000018b5b57220 */ /* 0x000fe20000410000 */
[--C-:B---3--:R-:W-:Y:S01]  /*c2d0*/  FFMA.FTZ R0, R47, UR4, -R30.reuse ;  /* 0x000000042f007c23 */ /* 0x108fe2000801081e */
[----:B----4-:R-:W-:Y:S01]  /*c2e0*/  F2FP.F16.F32.PACK_AB R11, R174, R64 ;  /* 0x00000040ae0b723e */ /* 0x010fe200000000ff */
[----:B------:R1:W-:Y:S01]  /*c2f0*/  MUFU.EX2 R47, R2 ;  /* 0x00000002002f7308 */ /* 0x0003e20000000800 */
[-C--:B------:R-:W-:Y:S01]  /*c300*/  FMUL.FTZ R84, R84, R24.reuse ;  /* 0x0000001854547220 */ /* 0x080fe20000410000 */
[-C--:B------:R-:W-:Y:S01]  /*c310*/  FMUL.FTZ R85, R85, R24.reuse ;  /* 0x0000001855557220 */ /* 0x080fe20000410000 */
[-C--:B------:R-:W-:Y:S01]  /*c320*/  FMUL.FTZ R96, R96, R24.reuse ;  /* 0x0000001860607220 */ /* 0x080fe20000410000 */
[----:B------:R3:W4:Y:S01]  /*c330*/  MUFU.EX2 R7, R0 ;  /* 0x0000000000077308 */ /* 0x0007220000000800 */
[-C--:B------:R-:W-:Y:S01]  /*c340*/  FMUL.FTZ R97, R97, R24.reuse ;  /* 0x0000001861617220 */ /* 0x080fe20000410000 */
[-C--:B-----5:R-:W-:Y:S01]  /*c350*/  FMUL.FTZ R68, R68, R24.reuse ;  /* 0x0000001844447220 */ /* 0x0a0fe20000410000 */
[-C--:B------:R-:W-:Y:S01]  /*c360*/  FMUL.FTZ R69, R69, R24.reuse ;  /* 0x0000001845457220 */ /* 0x080fe20000410000 */
[-C--:B------:R-:W-:Y:S01]  /*c370*/  FMUL.FTZ R80, R80, R24.reuse ;  /* 0x0000001850507220 */ /* 0x080fe20000410000 */
[-C--:B------:R-:W-:Y:S01]  /*c380*/  FMUL.FTZ R81, R81, R24.reuse ;  /* 0x0000001851517220 */ /* 0x080fe20000410000 */
[-C--:B------:R-:W-:Y:S01]  /*c390*/  FMUL.FTZ R116, R116, R24.reuse ;  /* 0x0000001874747220 */ /* 0x080fe20000410000 */
[-C--:B------:R-:W-:Y:S01]  /*c3a0*/  FMUL.FTZ R117, R117, R24.reuse ;  /* 0x0000001875757220 */ /* 0x080fe20000410000 */
[-C--:B------:R-:W-:Y:S01]  /*c3b0*/  FMUL.FTZ R128, R128, R24.reuse ;  /* 0x0000001880807220 */ /* 0x080fe20000410000 */
[-C--:B------:R-:W-:Y:S01]  /*c3c0*/  FMUL.FTZ R129, R129, R24.reuse ;  /* 0x0000001881817220 */ /* 0x080fe20000410000 */
[--C-:B-1----:R-:W-:Y:S01]  /*c3d0*/  FFMA.FTZ R2, R38, UR4, -R30.reuse ;  /* 0x0000000426027c23 */ /* 0x102fe2000801081e */
[-C--:B------:R-:W-:Y:S01]  /*c3e0*/  FMUL.FTZ R100, R100, R24.reuse ;  /* 0x0000001864647220 */ /* 0x080fe20000410000 */
[-C--:B------:R-:W-:Y:S01]  /*c3f0*/  FMUL.FTZ R101, R101, R24.reuse ;  /* 0x0000001865657220 */ /* 0x080fe20000410000 */
[-C--:B------:R-:W-:Y:S01]  /*c400*/  FMUL.FTZ R112, R112, R24.reuse ;  /* 0x0000001870707220 */ /* 0x080fe20000410000 */
[----:B---3--:R-:W-:Y:S01]  /*c410*/  FFMA.FTZ R0, R23, UR4, -R30 ;  /* 0x0000000417007c23 */ /* 0x008fe2000801081e */
        /* <DEDUP_REMOVED lines=15> */
[----:B------:R-:W-:Y:S01]  /*c510*/  FMUL.FTZ R201, R201, R24 ;  /* 0x00000018c9c97220 */ /* 0x000fe20000410000 */
[----:B---3--:R-:W-:-:S02]  /*c520*/  FFMA.FTZ R0, R52, UR4, -R31 ;  /* 0x0000000434007c23 */ /* 0x008fc4000801081f */
[----:B------:R1:W-:Y:S04]  /*c530*/  MUFU.EX2 R32, R2 ;  /* 0x0000000200207308 */ /* 0x0003e80000000800 */
[----:B------:R3:W2:Y:S01]  /*c540*/  MUFU.EX2 R5, R0 ;  /* 0x0000000000057308 */ /* 0x0006a20000000800 */
[----:B-1----:R-:W-:Y:S01]  /*c550*/  FADD.FTZ R2, R170, -R4 ;  /* 0x80000004aa027221 */ /* 0x002fe20000010000 */
[----:B------:R-:W-:Y:S02]  /*c560*/  FSEL R4, R236, RZ, P1 ;  /* 0x000000ffec047208 */ /* 0x000fe40000800000 */
[----:B----4-:R-:W-:Y:S01]  /*c570*/  MOV R170, R7 ;  /* 0x0000000700aa7202 */ /* 0x010fe20000000f00 */
[----:B------:R-:W-:Y:S01]  /*c580*/  FMUL.FTZ R25, R2, UR4 ;  /* 0x0000000402197c20 */ /* 0x000fe20008410000 */
[----:B---3--:R-:W-:Y:S01]  /*c590*/  FSEL R0, R237, RZ, P4 ;  /* 0x000000ffed007208 */ /* 0x008fe20002000000 */
[----:B------:R-:W-:-:S04]  /*c5a0*/  FFMA.FTZ R2, R53, UR4, -R31 ;  /* 0x0000000435027c23 */ /* 0x000fc8000801081f */
[----:B------:R-:W-:Y:S01]  /*c5b0*/  FADD.FTZ R3, R172, -R0 ;  /* 0x80000000ac037221 */ /* 0x000fe20000010000 */
[----:B------:R-:W-:Y:S01]  /*c5c0*/  FADD.FTZ R0, R169, -R4 ;  /* 0x80000004a9007221 */ /* 0x000fe20000010000 */
[----:B------:R-:W1:Y:S01]  /*c5d0*/  MUFU.EX2 R25, R25 ;  /* 0x0000001900197308 */ /* 0x000e620000000800 */
[----:B--2---:R-:W-:Y:S01]  /*c5e0*/  MOV R169, R5 ;  /* 0x0000000500a97202 */ /* 0x004fe20000000f00 */
[----:B------:R-:W-:Y:S01]  /*c5f0*/  FMUL.FTZ R3, R3, UR4 ;  /* 0x0000000403037c20 */ /* 0x000fe20008410000 */
[----:B------:R-:W-:Y:S01]  /*c600*/  FMUL.FTZ R38, R0, UR4 ;  /* 0x0000000400267c20 */ /* 0x000fe20008410000 */
[----:B------:R-:W-:Y:S01]  /*c610*/  FFMA.FTZ R0, R39, UR4, -R31 ;  /* 0x0000000427007c23 */ /* 0x000fe2000801081f */
[----:B------:R2:W-:Y:S01]  /*c620*/  MUFU.EX2 R23, R2 ;  /* 0x0000000200177308 */ /* 0x0005e20000000800 */
[----:B------:R-:W-:Y:S02]  /*c630*/  F2FP.F16.F32.PACK_AB R4, R170, R47 ;  /* 0x0000002faa04723e */ /* 0x000fe400000000ff */
[----:B------:R-:W-:Y:S01]  /*c640*/  F2FP.F16.F32.PACK_AB R5, R169, R32 ;  /* 0x00000020a905723e */ /* 0x000fe200000000ff */
[----:B------:R3:W4:Y:S04]  /*c650*/  MUFU.EX2 R37, R3 ;  /* 0x0000000300257308 */ /* 0x0007280000000800 */
[----:B------:R-:W4:Y:S01]  /*c660*/  MUFU.EX2 R38, R38 ;  /* 0x0000002600267308 */ /* 0x000f220000000800 */
[-C--:B-1----:R-:W-:Y:S01]  /*c670*/  FMUL.FTZ R190, R190, R25.reuse ;  /* 0x00000019bebe7220 */ /* 0x082fe20000410000 */
[-C--:B------:R-:W-:Y:S01]  /*c680*/  FMUL.FTZ R191, R191, R25.reuse ;  /* 0x00000019bfbf7220 */ /* 0x080fe20000410000 */
[-C--:B------:R-:W-:Y:S01]  /*c690*/  FMUL.FTZ R182, R182, R25.reuse ;  /* 0x00000019b6b67220 */ /* 0x080fe20000410000 */
[----:B------:R1:W1:Y:S01]  /*c6a0*/  MUFU.EX2 R20, R0 ;  /* 0x0000000000147308 */ /* 0x0002620000000800 */
[-C--:B------:R-:W-:Y:S01]  /*c6b0*/  FMUL.FTZ R183, R183, R25.reuse ;  /* 0x00000019b7b77220 */ /* 0x080fe20000410000 */
[----:B--2---:R-:W-:Y:S01]  /*c6c0*/  MOV R2, 0x20 ;  /* 0x0000002000027802 */ /* 0x004fe20000000f00 */
[-C--:B------:R-:W-:Y:S01]  /*c6d0*/  FMUL.FTZ R86, R86, R25.reuse ;  /* 0x0000001956567220 */ /* 0x080fe20000410000 */
[-C--:B------:R-:W-:Y:S01]  /*c6e0*/  FMUL.FTZ R87, R87, R25.reuse ;  /* 0x0000001957577220 */ /* 0x080fe20000410000 */
[----:B------:R-:W-:Y:S01]  /*c6f0*/  FMUL.FTZ R98, R98, R25 ;  /* 0x0000001962627220 */ /* 0x000fe20000410000 */
[----:B---3--:R-:W-:Y:S01]  /*c700*/  MOV R3, R6 ;  /* 0x0000000600037202 */ /* 0x008fe20000000f00 */
[-C--:B----4-:R-:W-:Y:S01]  /*c710*/  FMUL.FTZ R176, R176, R37.reuse ;  /* 0x00000025b0b07220 */ /* 0x090fe20000410000 */
[----:B------:R-:W-:Y:S01]  /*c720*/  FMUL.FTZ R177, R177, R37 ;  /* 0x00000025b1b17220 */ /* 0x000fe20000410000 */
[----:B------:R-:W-:Y:S01]  /*c730*/  F2FP.F16.F32.PACK_AB R6, R218, R234 ;  /* 0x000000eada06723e */ /* 0x000fe200000000ff */
[-C--:B------:R-:W-:Y:S01]  /*c740*/  FMUL.FTZ R178, R178, R38.reuse ;  /* 0x00000026b2b27220 */ /* 0x080fe20000410000 */
[----:B------:R-:W-:Y:S01]  /*c750*/  F2FP.F16.F32.PACK_AB R9, R3, R45 ;  /* 0x0000002d0309723e */ /* 0x000fe200000000ff */
[-C--:B------:R-:W-:Y:S01]  /*c760*/  FMUL.FTZ R179, R179, R38.reuse ;  /* 0x00000026b3b37220 */ /* 0x080fe20000410000 */
[-C--:B------:R-:W-:Y:S01]  /*c770*/  FMUL.FTZ R184, R184, R37.reuse ;  /* 0x00000025b8b87220 */ /* 0x080fe20000410000 */
[----:B-1----:R-:W-:Y:S01]  /*c780*/  SEL R0, R2, 0xffffffe0, !P6 ;  /* 0xffffffe002007807 */ /* 0x002fe20007000000 */
[----:B------:R-:W-:Y:S01]  /*c790*/  FMUL.FTZ R185, R185, R37 ;  /* 0x00000025b9b97220 */ /* 0x000fe20000410000 */
[----:B------:R-:W-:Y:S01]  /*c7a0*/  IADD3 R2, PT, PT, R44, 0xc000, RZ ;  /* 0x0000c0002c027810 */ /* 0x000fe20007ffe0ff */
[-C--:B------:R-:W-:Y:S01]  /*c7b0*/  FMUL.FTZ R186, R186, R38.reuse ;  /* 0x00000026baba7220 */ /* 0x080fe20000410000 */
[----:B------:R-:W-:Y:S01]  /*c7c0*/  F2FP.F16.F32.PACK_AB R7, R20, R23 ;  /* 0x000000171407723e */ /* 0x000fe200000000ff */
[----:B------:R-:W-:Y:S01]  /*c7d0*/  FMUL.FTZ R187, R187, R38 ;  /* 0x00000026bbbb7220 */ /* 0x000fe20000410000 */
[C---:B------:R-:W-:Y:S01]  /*c7e0*/  HMMA.16816.F32 R48, R8.reuse, R18, R188 ;  /* 0x000000120830723c */ /* 0x040fe200000018bc */
[----:B------:R-:W-:Y:S01]  /*c7f0*/  MOV R188, R36 ;  /* 0x0000002400bc7202 */ /* 0x000fe20000000f00 */
[-C--:B------:R-:W-:Y:S01]  /*c800*/  FMUL.FTZ R88, R88, R37.reuse ;  /* 0x0000002558587220 */ /* 0x080fe20000410000 */
[----:B------:R-:W-:Y:S01]  /*c810*/  IADD3 R36, PT, PT, R44, 0xc040, RZ ;  /* 0x0000c0402c247810 */ /* 0x000fe20007ffe0ff */
[-C--:B------:R-:W-:Y:S01]  /*c820*/  FMUL.FTZ R89, R89, R37.reuse ;  /* 0x0000002559597220 */ /* 0x080fe20000410000 */
[----:B------:R-:W-:Y:S01]  /*c830*/  @P0 IADD3 R36, PT, PT, R2, -0x40, RZ ;  /* 0xffffffc002240810 */ /* 0x000fe20007ffe0ff */
[----:B------:R-:W-:Y:S01]  /*c840*/  FMUL.FTZ R90, R90, R38 ;  /* 0x000000265a5a7220 */ /* 0x000fe20000410000 */
[----:B------:R-:W-:Y:S01]  /*c850*/  IADD3 R40, PT, PT, R0, R44, RZ ;  /* 0x0000002c00287210 */ /* 0x000fe20007ffe0ff */
[-C--:B------:R-:W-:Y:S01]  /*c860*/  HMMA.16816.F32 R52, R8, R16.reuse, R180 ;  /* 0x000000100834723c */ /* 0x080fe200000018b4 */
[-C--:B------:R-:W-:Y:S01]  /*c870*/  FMUL.FTZ R91, R91, R38.reuse ;  /* 0x000000265b5b7220 */ /* 0x080fe20000410000 */
[-C--:B------:R-:W-:Y:S01]  /*c880*/  FMUL.FTZ R92, R92, R37.reuse ;  /* 0x000000255c5c7220 */ /* 0x080fe20000410000 */
[----:B------:R-:W-:Y:S01]  /*c890*/  FMUL.FTZ R93, R93, R37 ;  /* 0x000000255d5d7220 */ /* 0x000fe20000410000 */
[----:B------:R-:W1:Y:S01]  /*c8a0*/  LDSM.16.MT88.4 R12, [R40+0xc000] ;  /* 0x00c00000280c783b */ /* 0x000e620000004200 */
[-C--:B------:R-:W-:Y:S01]  /*c8b0*/  FMUL.FTZ R94, R94, R38.reuse ;  /* 0x000000265e5e7220 */ /* 0x080fe20000410000 */
[----:B------:R-:W-:Y:S01]  /*c8c0*/  FMUL.FTZ R95, R95, R38 ;  /* 0x000000265f5f7220 */ /* 0x000fe20000410000 */
[-C--:B------:R-:W-:Y:S01]  /*c8d0*/  FMUL.FTZ R99, R99, R25.reuse ;  /* 0x0000001963637220 */ /* 0x080fe20000410000 */
[C---:B------:R-:W-:Y:S01]  /*c8e0*/  HMMA.16816.F32 R60, R4.reuse, R16, R176 ;  /* 0x00000010043c723c */ /* 0x040fe200000018b0 */
[----:B------:R-:W-:Y:S01]  /*c8f0*/  MOV R191, R174 ;  /* 0x000000ae00bf7202 */ /* 0x000fe20000000f00 */
[----:B------:R-:W-:Y:S01]  /*c900*/  FMUL.FTZ R70, R70, R25 ;  /* 0x0000001946467220 */ /* 0x000fe20000410000 */
[----:B------:R-:W-:Y:S01]  /*c910*/  MOV R190, R173 ;  /* 0x000000ad00be7202 */ /* 0x000fe20000000f00 */
[----:B------:R-:W-:Y:S01]  /*c920*/  FMUL.FTZ R71, R71, R25 ;  /* 0x0000001947477220 */ /* 0x000fe20000410000 */
[-C--:B------:R-:W-:Y:S01]  /*c930*/  FMUL.FTZ R72, R72, R37.reuse ;  /* 0x0000002548487220 */ /* 0x080fe20000410000 */
[-C--:B------:R-:W-:Y:S01]  /*c940*/  FMUL.FTZ R73, R73, R37.reuse ;  /* 0x0000002549497220 */ /* 0x080fe20000410000 */
[-C--:B------:R-:W-:Y:S01]  /*c950*/  FMUL.FTZ R74, R74, R38.reuse ;  /* 0x000000264a4a7220 */ /* 0x080fe20000410000 */
[----:B------:R-:W-:Y:S01]  /*c960*/  HMMA.16816.F32 R56, R4, R18, R184 ;  /* 0x000000120438723c */ /* 0x000fe200000018b8 */
[----:B------:R-:W2:Y:S01]  /*c970*/  LDSM.16.MT88.4 R16, [R36] ;  /* 0x000000002410783b */ /* 0x000ea20000004200 */
[-C--:B------:R-:W-:Y:S01]  /*c980*/  FMUL.FTZ R75, R75, R38.reuse ;  /* 0x000000264b4b7220 */ /* 0x080fe20000410000 */
[-C--:B------:R-:W-:Y:S01]  /*c990*/  FMUL.FTZ R76, R76, R37.reuse ;  /* 0x000000254c4c7220 */ /* 0x080fe20000410000 */
[----:B------:R-:W-:Y:S01]  /*c9a0*/  FMUL.FTZ R77, R77, R37 ;  /* 0x000000254d4d7220 */ /* 0x000fe20000410000 */
[-C--:B------:R-:W-:Y:S01]  /*c9b0*/  FMUL.FTZ R78, R78, R38.reuse ;  /* 0x000000264e4e7220 */ /* 0x080fe20000410000 */
[----:B------:R-:W-:Y:S01]  /*c9c0*/  FMUL.FTZ R79, R79, R38 ;  /* 0x000000264f4f7220 */ /* 0x000fe20000410000 */
[-C--:B------:R-:W-:Y:S01]  /*c9d0*/  FMUL.FTZ R82, R82, R25.reuse ;  /* 0x0000001952527220 */ /* 0x080fe20000410000 */
[-C--:B------:R-:W-:Y:S01]  /*c9e0*/  FMUL.FTZ R83, R83, R25.reuse ;  /* 0x0000001953537220 */ /* 0x080fe20000410000 */
[----:B------:R-:W-:Y:S01]  /*c9f0*/  IADD3 R39, PT, PT, R0, R36, RZ ;  /* 0x0000002400277210 */ /* 0x000fe20007ffe0ff */
        /* <DEDUP_REMOVED lines=18> */
[-C--:B-1----:R-:W-:Y:S01]  /*cb20*/  HMMA.16816.F32 R68, R8, R12.reuse, R68 ;  /* 0x0000000c0844723c */ /* 0x082fe20000001844 */
[-C--:B------:R-:W-:Y:S01]  /*cb30*/  FMUL.FTZ R108, R108, R37.reuse ;  /* 0x000000256c6c7220 */ /* 0x080fe20000410000 */
[----:B------:R-:W-:Y:S01]  /*cb40*/  FMUL.FTZ R109, R109, R37 ;  /* 0x000000256d6d7220 */ /* 0x000fe20000410000 */
        /* <DEDUP_REMOVED lines=13> */
[-C--:B--2---:R-:W-:Y:S01]  /*cc20*/  HMMA.16816.F32 R176, R8, R16.reuse, R84 ;  /* 0x0000001008b0723c */ /* 0x084fe20000001854 */
[-C--:B------:R-:W-:Y:S01]  /*cc30*/  FMUL.FTZ R150, R150, R25.reuse ;  /* 0x0000001996967220 */ /* 0x080fe20000410000 */
[-C--:B------:R-:W-:Y:S01]  /*cc40*/  FMUL.FTZ R151, R151, R25.reuse ;  /* 0x0000001997977220 */ /* 0x080fe20000410000 */
[-C--:B------:R-:W-:Y:S01]  /*cc50*/  FMUL.FTZ R162, R162, R25.reuse ;  /* 0x00000019a2a27220 */ /* 0x080fe20000410000 */
[----:B------:R-:W-:Y:S01]  /*cc60*/  FMUL.FTZ R163, R163, R25 ;  /* 0x00000019a3a37220 */ /* 0x000fe20000410000 */
[--C-:B------:R-:W-:Y:S01]  /*cc70*/  FFMA.FTZ R0, R228, UR4, -R28.reuse ;  /* 0x00000004e4007c23 */ /* 0x100fe2000801081c */
[----:B------:R-:W-:Y:S01]  /*cc80*/  FFMA.FTZ R2, R210, UR4, -R28 ;  /* 0x00000004d2027c23 */ /* 0x000fe2000801081c */
[-C--:B------:R-:W-:Y:S01]  /*cc90*/  FMUL.FTZ R164, R164, R37.reuse ;  /* 0x00000025a4a47220 */ /* 0x080fe20000410000 */
[C---:B------:R-:W-:Y:S01]  /*cca0*/  HMMA.16816.F32 R172, R4.reuse, R16, R88 ;  /* 0x0000001004ac723c */ /* 0x040fe20000001858 */
[----:B------:R-:W-:Y:S01]  /*ccb0*/  FMUL.FTZ R165, R165, R37 ;  /* 0x00000025a5a57220 */ /* 0x000fe20000410000 */
[-C--:B------:R-:W-:Y:S01]  /*ccc0*/  FMUL.FTZ R166, R166, R38.reuse ;  /* 0x00000026a6a67220 */ /* 0x080fe20000410000 */
[----:B------:R-:W-:Y:S01]  /*ccd0*/  FMUL.FTZ R167, R167, R38 ;  /* 0x00000026a7a77220 */ /* 0x000fe20000410000 */
[-C--:B------:R-:W-:Y:S01]  /*cce0*/  FMUL.FTZ R194, R194, R25.reuse ;  /* 0x00000019c2c27220 */ /* 0x080fe20000410000 */
[-C--:B------:R-:W-:Y:S01]  /*ccf0*/  FMUL.FTZ R195, R195, R25.reuse ;  /* 0x00000019c3c37220 */ /* 0x080fe20000410000 */
[-C--:B------:R-:W-:Y:S01]  /*cd00*/  FMUL.FTZ R134, R134, R25.reuse ;  /* 0x0000001986867220 */ /* 0x080fe20000410000 */
[----:B------:R-:W-:Y:S01]  /*cd10*/  FMUL.FTZ R135, R135, R25 ;  /* 0x0000001987877220 */ /* 0x000fe20000410000 */
[-C--:B------:R-:W-:Y:S01]  /*cd20*/  HMMA.16816.F32 R88, R4, R18.reuse, R92 ;  /* 0x000000120458723c */ /* 0x080fe2000000185c */
[----:B------:R-:W-:Y:S01]  /*cd30*/  MOV R95, R67 ;  /* 0x00000043005f7202 */ /* 0x000fe20000000f00 */
[----:B------:R-:W-:Y:S01]  /*cd40*/  FMUL.FTZ R146, R146, R25 ;  /* 0x0000001992927220 */ /* 0x000fe20000410000 */
[----:B------:R-:W-:Y:S01]  /*cd50*/  MOV R92, R23 ;  /* 0x00000017005c7202 */ /* 0x000fe20000000f00 */
[-C--:B------:R-:W-:Y:S01]  /*cd60*/  FMUL.FTZ R147, R147, R25.reuse ;  /* 0x0000001993937220 */ /* 0x080fe20000410000 */
[----:B------:R-:W-:Y:S01]  /*cd70*/  MOV R93, R22 ;  /* 0x00000016005d7202 */ /* 0x000fe20000000f00 */
[-C--:B------:R-:W-:Y:S01]  /*cd80*/  FMUL.FTZ R202, R202, R25.reuse ;  /* 0x00000019caca7220 */ /* 0x080fe20000410000 */
[----:B------:R-:W-:Y:S01]  /*cd90*/  MOV R94, R20 ;  /* 0x00000014005e7202 */ /* 0x000fe20000000f00 */
[----:B------:R-:W-:Y:S01]  /*cda0*/  HMMA.16816.F32 R84, R8, R18, R96 ;  /* 0x000000120854723c */ /* 0x000fe20000001860 */
[----:B------:R-:W1:Y:S01]  /*cdb0*/  LDSM.16.MT88.4 R16, [R44+0xe000] ;  /* 0x00e000002c10783b */ /* 0x000e620000004200 */
[----:B------:R-:W-:Y:S01]  /*cdc0*/  FMUL.FTZ R203, R203, R25 ;  /* 0x00000019cbcb7220 */ /* 0x000fe20000410000 */
[-C--:B------:R-:W-:Y:S01]  /*cdd0*/  FMUL.FTZ R136, R136, R37.reuse ;  /* 0x0000002588887220 */ /* 0x080fe20000410000 */
[-C--:B------:R-:W-:Y:S01]  /*cde0*/  FMUL.FTZ R137, R137, R37.reuse ;  /* 0x0000002589897220 */ /* 0x080fe20000410000 */
[-C--:B------:R-:W-:Y:S01]  /*cdf0*/  FMUL.FTZ R140, R140, R37.reuse ;  /* 0x000000258c8c7220 */ /* 0x080fe20000410000 */
[-C--:B------:R-:W-:Y:S01]  /*ce00*/  FMUL.FTZ R141, R141, R37.reuse ;  /* 0x000000258d8d7220 */ /* 0x080fe20000410000 */
        /* <DEDUP_REMOVED lines=10> */
[----:B------:R-:W2:Y:S01]  /*ceb0*/  LDSM.16.MT88.4 R12, [R39] ;  /* 0x00000000270c783b */ /* 0x000ea20000004200 */
[----:B------:R-:W-:-:S06]  /*cec0*/  MOV R210, R169 ;  /* 0x000000a900d27202 */ /* 0x000fcc0000000f00 */
[-C--:B-1----:R-:W-:Y:S08]  /*ced0*/  HMMA.16816.F32 R116, R8, R16.reuse, R116 ;  /* 0x000000100874723c */ /* 0x082ff00000001874 */
[C---:B------:R-:W-:Y:S08]  /*cee0*/  HMMA.16816.F32 R120, R4.reuse, R16, R120 ;  /* 0x000000100478723c */ /* 0x040ff00000001878 */
[-C--:B------:R-:W-:Y:S08]  /*cef0*/  HMMA.16816.F32 R124, R4, R18.reuse, R124 ;  /* 0x00000012047c723c */ /* 0x080ff0000000187c */
[C---:B------:R-:W-:Y:S01]  /*cf00*/  HMMA.16816.F32 R128, R8.reuse, R18, R128 ;  /* 0x000000120880723c */ /* 0x040fe20000001880 */
[----:B------:R-:W1:Y:S07]  /*cf10*/  LDSM.16.MT88.4 R16, [R36+0x2000] ;  /* 0x002000002410783b */ /* 0x000e6e0000004200 */
[----:B--2---:R-:W-:Y:S01]  /*cf20*/  HMMA.16816.F32 R80, R8, R12, R100 ;  /* 0x0000000c0850723c */ /* 0x004fe20000001864 */
[----:B------:R-:W-:-:S02]  /*cf30*/  MOV R100, R171 ;  /* 0x000000ab00647202 */ /* 0x000fc40000000f00 */
[----:B------:R-:W-:-:S05]  /*cf40*/  MOV R171, R66 ;  /* 0x0000004200ab7202 */ /* 0x000fca0000000f00 */
[C---:B------:R-:W-:Y:S01]  /*cf50*/  HMMA.16816.F32 R76, R4.reuse, R12, R104 ;  /* 0x0000000c044c723c */ /* 0x040fe20000001868 */
[----:B------:R-:W-:Y:S02]  /*cf60*/  MOV R105, R65 ;  /* 0x0000004100697202 */ /* 0x000fe40000000f00 */
[----:B------:R-:W-:Y:S02]  /*cf70*/  MOV R104, R64 ;  /* 0x0000004000687202 */ /* 0x000fe40000000f00 */
[----:B------:R-:W-:Y:S02]  /*cf80*/  MOV R106, R191 ;  /* 0x000000bf006a7202 */ /* 0x000fe40000000f00 */
[----:B------:R2:W-:Y:S01]  /*cf90*/  MUFU.EX2 R191, R2 ;  /* 0x0000000200bf7308 */ /* 0x0005e20000000800 */
[----:B------:R-:W-:Y:S01]  /*cfa0*/  HMMA.16816.F32 R64, R4, R14, R108 ;  /* 0x0000000e0440723c */ /* 0x000fe2000000186c */
[----:B------:R-:W-:Y:S02]  /*cfb0*/  MOV R111, R21 ;  /* 0x00000015006f7202 */ /* 0x000fe40000000f00 */
[----:B------:R-:W3:Y:S01]  /*cfc0*/  LDSM.16.MT88.4 R20, [R39+0x2000] ;  /* 0x002000002714783b */ /* 0x000ee20000004200 */
[----:B------:R4:W-:Y:S01]  /*cfd0*/  MUFU.EX2 R108, R0 ;  /* 0x00000000006c7308 */ /* 0x0009e20000000800 */
[----:B------:R-:W-:-:S02]  /*cfe0*/  MOV R107, R190 ;  /* 0x000000be006b7202 */ /* 0x000fc40000000f00 */
[----:B------:R-:W-:Y:S01]  /*cff0*/  MOV R228, R111 ;  /* 0x0000006f00e47202 */ /* 0x000fe20000000f00 */
[----:B------:R-:W-:Y:S01]  /*d000*/  HMMA.16816.F32 R96, R8, R14, R112 ;  /* 0x0000000e0860723c */ /* 0x000fe20000001870 */
[----:B------:R-:W3:Y:S01]  /*d010*/  LDSM.16.MT88.4 R12, [R40+0xe000] ;  /* 0x00e00000280c783b */ /* 0x000ee20000004200 */
[----:B------:R-:W-:Y:S02]  /*d020*/  MOV R114, R106 ;  /* 0x0000006a00727202 */ /* 0x000fe40000000f00 */
[----:B------:R-:W-:Y:S01]  /*d030*/  MOV R113, R107 ;  /* 0x0000006b00717202 */ /* 0x000fe20000000f00 */
[--C-:B--2---:R-:W-:Y:S01]  /*d040*/  FFMA.FTZ R2, R41, UR4, -R28.reuse ;  /* 0x0000000429027c23 */ /* 0x104fe2000801081c */
[----:B------:R-:W-:Y:S02]  /*d050*/  MOV R41, R105 ;  /* 0x0000006900297202 */ /* 0x000fe40000000f00 */
[----:B-1----:R-:W-:Y:S01]  /*d060*/  HMMA.16816.F32 R152, R4, R16, R152 ;  /* 0x000000100498723c */ /* 0x002fe20000001898 */
[----:B----4-:R-:W-:Y:S01]  /*d070*/  FFMA.FTZ R0, R206, UR4, -R28 ;  /* 0x00000004ce007c23 */ /* 0x010fe2000801081c */
[----:B------:R1:W-:Y:S01]  /*d080*/  MUFU.EX2 R101, R2 ;  /* 0x0000000200657308 */ /* 0x0003e20000000800 */
[----:B------:R-:W-:-:S02]  /*d090*/  MOV R206, R113 ;  /* 0x0000007100ce7202 */ /* 0x000fc40000000f00 */
[----:B------:R-:W-:Y:S01]  /*d0a0*/  MOV R113, R100 ;  /* 0x0000006400717202 */ /* 0x000fe20000000f00 */
[----:B------:R2:W-:Y:S02]  /*d0b0*/  MUFU.EX2 R115, R0 ;  /* 0x0000000000737308 */ /* 0x0005e40000000800 */
[----:B------:R-:W-:Y:S08]  /*d0c0*/  HMMA.16816.F32 R156, R4, R18, R156 ;  /* 0x00000012049c723c */ /* 0x000ff0000000189c */
[----:B------:R-:W-:Y:S01]  /*d0d0*/  HMMA.16816.F32 R148, R8, R16, R148 ;  /* 0x000000100894723c */ /* 0x000fe20000001894 */
[--C-:B-1----:R-:W-:Y:S01]  /*d0e0*/  FFMA.FTZ R2, R209, UR4, -R29.reuse ;  /* 0x00000004d1027c23 */ /* 0x102fe2000801081d */
[----:B--2---:R-:W-:-:S03]  /*d0f0*/  FFMA.FTZ R0, R216, UR4, -R29 ;  /* 0x00000004d8007c23 */ /* 0x004fc6000801081d */
[----:B------:R1:W-:Y:S01]  /*d100*/  MUFU.EX2 R190, R2 ;  /* 0x0000000200be7308 */ /* 0x0003e20000000800 */
[----:B------:R-:W-:Y:S02]  /*d110*/  MOV R216, R95 ;  /* 0x0000005f00d87202 */ /* 0x000fe40000000f00 */
[----:B------:R-:W-:Y:S01]  /*d120*/  HMMA.16816.F32 R160, R8, R18, R160 ;  /* 0x0000001208a0723c */ /* 0x000fe200000018a0 */
[----:B------:R-:W2:Y:S01]  /*d130*/  LDSM.16.MT88.4 R16, [R40+0xc800] ;  /* 0x00c800002810783b */ /* 0x000ea20000004200 */
[----:B------:R4:W2:Y:S06]  /*d140*/  MUFU.EX2 R103, R0 ;  /* 0x0000000000677308 */ /* 0x0008ac0000000800 */
[----:B---3--:R-:W-:Y:S01]  /*d150*/  HMMA.16816.F32 R164, R4, R20, R164 ;  /* 0x0000001404a4723c */ /* 0x008fe200000018a4 */
[--C-:B-1----:R-:W-:Y:S01]  /*d160*/  FFMA.FTZ R2, R42, UR4, -R29.reuse ;  /* 0x000000042a027c23 */ /* 0x102fe2000801081d */
[----:B----4-:R-:W-:-:S06]  /*d170*/  FFMA.FTZ R0, R205, UR4, -R29 ;  /* 0x00000004cd007c23 */ /* 0x010fcc000801081d */
[----:B------:R-:W-:Y:S01]  /*d180*/  HMMA.16816.F32 R192, R8, R20, R192 ;  /* 0x0000001408c0723c */ /* 0x000fe200000018c0 */
[----:B------:R1:W-:Y:S01]  /*d190*/  MUFU.EX2 R21, R2 ;  /* 0x0000000200157308 */ /* 0x0003e20000000800 */
[----:B------:R-:W-:-:S03]  /*d1a0*/  MOV R20, R188 ;  /* 0x000000bc00147202 */ /* 0x000fc60000000f00 */
[----:B------:R3:W4:Y:S01]  /*d1b0*/  MUFU.EX2 R112, R0 ;  /* 0x0000000000707308 */ /* 0x0007220000000800 */
[----:B------:R-:W-:Y:S02]  /*d1c0*/  MOV R205, R20 ;  /* 0x0000001400cd7202 */ /* 0x000fe40000000f00 */
[----:B------:R-:W-:Y:S01]  /*d1d0*/  HMMA.16816.F32 R132, R8, R12, R132 ;  /* 0x0000000c0884723c */ /* 0x000fe20000001884 */
[----:B-1----:R-:W-:-:S07]  /*d1e0*/  FFMA.FTZ R2, R211, UR4, -R30 ;  /* 0x00000004d3027c23 */ /* 0x002fce000801081e */
[----:B------:R-:W-:Y:S01]  /*d1f0*/  HMMA.16816.F32 R144, R8, R14, R144 ;  /* 0x0000000e0890723c */ /* 0x000fe20000001890 */
[----:B------:R-:W-:Y:S01]  /*d200*/  MOV R211, R94 ;  /* 0x0000005e00d37202 */ /* 0x000fe20000000f00 */
[----:B---3--:R-:W-:Y:S01]  /*d210*/  FFMA.FTZ R0, R229, UR4, -R30 ;  /* 0x00000004e5007c23 */ /* 0x008fe2000801081e */
[----:B------:R1:W-:Y:S01]  /*d220*/  MUFU.EX2 R189, R2 ;  /* 0x0000000200bd7308 */ /* 0x0003e20000000800 */
[----:B------:R-:W-:-:S03]  /*d230*/  MOV R229, R104 ;  /* 0x0000006800e57202 */ /* 0x000fc60000000f00 */
[----:B------:R3:W3:Y:S01]  /*d240*/  MUFU.EX2 R102, R0 ;  /* 0x0000000000667308 */ /* 0x0006e20000000800 */
[----:B------:R-:W-:Y:S01]  /*d250*/  HMMA.16816.F32 R200, R8, R22, R200 ;  /* 0x0000001608c8723c */ /* 0x000fe200000018c8 */
[----:B--2---:R-:W-:Y:S02]  /*d260*/  F2FP.F16.F32.PACK_AB R9, R190, R103 ;  /* 0x00000067be09723e */ /* 0x004fe400000000ff */
[----:B------:R-:W-:Y:S02]  /*d270*/  F2FP.F16.F32.PACK_AB R10, R101, R115 ;  /* 0x00000073650a723e */ /* 0x000fe400000000ff */
[----:B----4-:R-:W-:-:S03]  /*d280*/  F2FP.F16.F32.PACK_AB R11, R21, R112 ;  /* 0x00000070150b723e */ /* 0x010fc600000000ff */
[C---:B------:R-:W-:Y:S01]  /*d290*/  HMMA.16816.F32 R136, R4.reuse, R12, R136 ;  /* 0x0000000c0488723c */ /* 0x040fe20000001888 */
[--C-:B-1----:R-:W-:Y:S01]  /*d2a0*/  FFMA.FTZ R2, R43, UR4, -R30.reuse ;  /* 0x000000042b027c23 */ /* 0x102fe2000801081e */
[----:B------:R-:W-:Y:S01]  /*d2b0*/  MOV R43, R108 ;  /* 0x0000006c002b7202 */ /* 0x000fe20000000f00 */
[----:B---3--:R-:W-:Y:S02]  /*d2c0*/  FFMA.FTZ R0, R207, UR4, -R30 ;  /* 0x00000004cf007c23 */ /* 0x008fe4000801081e */
[----:B------:R1:W-:Y:S01]  /*d2d0*/  MUFU.EX2 R42, R2 ;  /* 0x00000002002a7308 */ /* 0x0003e20000000800 */
[----:B------:R-:W-:Y:S02]  /*d2e0*/  F2FP.F16.F32.PACK_AB R8, R191, R43 ;  /* 0x0000002bbf08723e */ /* 0x000fe400000000ff */
[C---:B------:R-:W-:Y:S01]  /*d2f0*/  HMMA.16816.F32 R140, R4.reuse, R14, R140 ;  /* 0x0000000e048c723c */ /* 0x040fe2000000188c */
[----:B------:R-:W2:Y:S01]  /*d300*/  LDSM.16.MT88.4 R12, [R44+0xc800] ;  /* 0x00c800002c0c783b */ /* 0x000ea20000004200 */
[----:B------:R-:W3:Y:S06]  /*d310*/  MUFU.EX2 R209, R0 ;  /* 0x0000000000d17308 */ /* 0x000eec0000000800 */
[----:B------:R-:W-:Y:S01]  /*d320*/  HMMA.16816.F32 R196, R4, R22, R196 ;  /* 0x0000001604c4723c */ /* 0x000fe200000018c4 */
[----:B------:R-:W-:Y:S01]  /*d330*/  MOV R23, R3 ;  /* 0x0000000300177202 */ /* 0x000fe20000000f00 */
[--C-:B------:R-:W-:Y:S01]  /*d340*/  FFMA.FTZ R3, R212, UR4, -R31.reuse ;  /* 0x00000004d4037c23 */ /* 0x100fe2000801081f */
[----:B------:R-:W-:Y:S01]  /*d350*/  MOV R22, R170 ;  /* 0x000000aa00167202 */ /* 0x000fe20000000f00 */
[--C-:B-1----:R-:W-:Y:S01]  /*d360*/  FFMA.FTZ R2, R208, UR4, -R31.reuse ;  /* 0x00000004d0027c23 */ /* 0x102fe2000801081f */
[----:B------:R-:W-:Y:S01]  /*d370*/  F2FP.F16.F32.PACK_AB R4, R189, R102 ;  /* 0x00000066bd04723e */ /* 0x000fe200000000ff */
[----:B------:R-:W-:Y:S01]  /*d380*/  MUFU.EX2 R188, R3 ;  /* 0x0000000300bc7308 */ /* 0x000fe20000000800 */
[----:B------:R-:W-:Y:S01]  /*d390*/  MOV R208, R210 ;  /* 0x000000d200d07202 */ /* 0x000fe20000000f00 */
[----:B------:R-:W-:Y:S01]  /*d3a0*/  HMMA.16816.F32 R104, R8, R18, R180 ;  /* 0x000000120868723c */ /* 0x000fe200000018b4 */
[----:B---3--:R-:W-:Y:S01]  /*d3b0*/  F2FP.F16.F32.PACK_AB R6, R42, R209 ;  /* 0x000000d12a06723e */ /* 0x008fe200000000ff */
[----:B------:R-:W-:Y:S01]  /*d3c0*/  FFMA.FTZ R0, R231, UR4, -R31 ;  /* 0x00000004e7007c23 */ /* 0x000fe2000801081f */
[----:B------:R-:W-:Y:S01]  /*d3d0*/  MOV R182, R42 ;  /* 0x0000002a00b67202 */ /* 0x000fe20000000f00 */
[----:B------:R-:W-:Y:S01]  /*d3e0*/  MUFU.EX2 R3, R2 ;  /* 0x0000000200037308 */ /* 0x000fe20000000800 */
[----:B------:R-:W3:Y:S01]  /*d3f0*/  LDL.LU R42, [R1+0x1c] ;  /* 0x00001c00012a7983 */ /* 0x000ee20000300800 */
[----:B------:R-:W-:-:S02]  /*d400*/  MOV R181, R41 ;  /* 0x0000002900b57202 */ /* 0x000fc40000000f00 */
[----:B------:R1:W4:Y:S01]  /*d410*/  MUFU.EX2 R169, R0 ;  /* 0x0000000000a97308 */ /* 0x0003220000000800 */
[----:B------:R-:W3:Y:S01]  /*d420*/  LDL.LU R41, [R1+0x20] ;  /* 0x0000200001297983 */ /* 0x000ee20000300800 */
[C---:B------:R-:W-:Y:S01]  /*d430*/  HMMA.16816.F32 R68, R8.reuse, R16, R68 ;  /* 0x000000100844723c */ /* 0x040fe20000001844 */
[----:B------:R-:W-:Y:S02]  /*d440*/  MOV R210, R171 ;  /* 0x000000ab00d27202 */ /* 0x000fe40000000f00 */
[----:B------:R-:W-:Y:S02]  /*d450*/  MOV R212, R22 ;  /* 0x0000001600d47202 */ /* 0x000fe40000000f00 */
[----:B------:R-:W-:Y:S02]  /*d460*/  MOV R207, R23 ;  /* 0x0000001700cf7202 */ /* 0x000fe40000000f00 */
[----:B------:R-:W-:Y:S01]  /*d470*/  MOV R183, R21 ;  /* 0x0000001500b77202 */ /* 0x000fe20000000f00 */
[----:B--2---:R-:W-:Y:S01]  /*d480*/  HMMA.16816.F32 R52, R8, R12, R52 ;  /* 0x0000000c0834723c */ /* 0x004fe20000001834 */
[----:B-1----:R-:W-:Y:S01]  /*d490*/  FFMA.FTZ R0, R204, UR4, -R31 ;  /* 0x00000004cc007c23 */ /* 0x002fe2000801081f */
[----:B----4-:R-:W-:-:S06]  /*d4a0*/  F2FP.F16.F32.PACK_AB R5, R188, R169 ;  /* 0x000000a9bc05723e */ /* 0x010fcc00000000ff */
[----:B------:R-:W-:Y:S01]  /*d4b0*/  HMMA.16816.F32 R48, R8, R14, R48 ;  /* 0x0000000e0830723c */ /* 0x000fe20000001830 */
[----:B------:R-:W1:Y:S01]  /*d4c0*/  MUFU.EX2 R170, R0 ;  /* 0x0000000000aa7308 */ /* 0x000e620000000800 */
[----:B------:R-:W-:Y:S01]  /*d4d0*/  MOV R204, R93 ;  /* 0x0000005d00cc7202 */ /* 0x000fe20000000f00 */
[----:B------:R-:W-:Y:S01]  /*d4e0*/  FFMA.FTZ R2, R235, UR4, -R28 ;  /* 0x00000004eb027c23 */ /* 0x000fe2000801081c */
[----:B------:R-:W-:Y:S01]  /*d4f0*/  LDSM.16.MT88.4 R20, [R40+0xe800] ;  /* 0x00e800002814783b */ /* 0x000fe20000004200 */
[----:B-1----:R-:W-:-:S07]  /*d500*/  F2FP.F16.F32.PACK_AB R7, R170, R3 ;  /* 0x00000003aa07723e */ /* 0x002fce00000000ff */
[C---:B------:R-:W-:Y:S08]  /*d510*/  HMMA.16816.F32 R60, R4.reuse, R12, R60 ;  /* 0x0000000c043c723c */ /* 0x040ff0000000183c */
[C---:B------:R-:W-:Y:S01]  /*d520*/  HMMA.16816.F32 R56, R4.reuse, R14, R56 ;  /* 0x0000000e0438723c */ /* 0x040fe20000001838 */
[----:B------:R-:W1:Y:S07]  /*d530*/  LDSM.16.MT88.4 R12, [R36+0x800] ;  /* 0x00080000240c783b */ /* 0x000e6e0000004200 */
[----:B------:R-:W-:Y:S01]  /*d540*/  HMMA.16816.F32 R108, R4, R18, R184 ;  /* 0x00000012046c723c */ /* 0x000fe200000018b8 */
[----:B------:R-:W-:-:S02]  /*d550*/  MOV R184, R101 ;  /* 0x0000006500b87202 */ /* 0x000fc40000000f00 */
[----:B------:R-:W-:Y:S02]  /*d560*/  MOV R185, R102 ;  /* 0x0000006600b97202 */ /* 0x000fe40000000f00 */
[----:B------:R-:W-:Y:S02]  /*d570*/  MOV R186, R103 ;  /* 0x0000006700ba7202 */ /* 0x000fe40000000f00 */
[----:B------:R-:W-:Y:S01]  /*d580*/  MOV R187, R92 ;  /* 0x0000005c00bb7202 */ /* 0x000fe20000000f00 */
[----:B------:R-:W-:Y:S01]  /*d590*/  HMMA.16816.F32 R72, R4, R16, R72 ;  /* 0x000000100448723c */ /* 0x000fe20000001848 */
[----:B------:R-:W2:Y:S07]  /*d5a0*/  LDSM.16.MT88.4 R16, [R39+0x800] ;  /* 0x000800002710783b */ /* 0x000eae0000004200 */
[-C--:B-1----:R-:W-:Y:S08]  /*d5b0*/  HMMA.16816.F32 R100, R8, R12.reuse, R176 ;  /* 0x0000000c0864723c */ /* 0x082ff000000018b0 */
[C---:B------:R-:W-:Y:S08]  /*d5c0*/  HMMA.16816.F32 R92, R4.reuse, R12, R172 ;  /* 0x0000000c045c723c */ /* 0x040ff000000018ac */
[-C--:B------:R-:W-:Y:S08]  /*d5d0*/  HMMA.16816.F32 R88, R4, R14.reuse, R88 ;  /* 0x0000000e0458723c */ /* 0x080ff00000001858 */
[C---:B------:R-:W-:Y:S01]  /*d5e0*/  HMMA.16816.F32 R84, R8.reuse, R14, R84 ;  /* 0x0000000e0854723c */ /* 0x040fe20000001854 */
[----:B------:R-:W1:Y:S01]  /*d5f0*/  LDSM.16.MT88.4 R12, [R44+0xe800] ;  /* 0x00e800002c0c783b */ /* 0x000e620000004200 */
[--C-:B------:R-:W-:Y:S01]  /*d600*/  FFMA.FTZ R0, R250, UR4, -R28.reuse ;  /* 0x00000004fa007c23 */ /* 0x100fe2000801081c */
[----:B------:R-:W-:Y:S04]  /*d610*/  MUFU.EX2 R179, R2 ;  /* 0x0000000200b37308 */ /* 0x000fe80000000800 */
[----:B------:R4:W-:Y:S01]  /*d620*/  MUFU.EX2 R171, R0 ;  /* 0x0000000000ab7308 */ /* 0x0009e20000000800 */
[C---:B--2---:R-:W-:Y:S08]  /*d630*/  HMMA.16816.F32 R80, R8.reuse, R16, R80 ;  /* 0x000000100850723c */ /* 0x044ff00000001850 */
[-C--:B-1----:R-:W-:Y:S08]  /*d640*/  HMMA.16816.F32 R116, R8, R12.reuse, R116 ;  /* 0x0000000c0874723c */ /* 0x082ff00000001874 */
[C---:B------:R-:W-:Y:S08]  /*d650*/  HMMA.16816.F32 R120, R4.reuse, R12, R120 ;  /* 0x0000000c0478723c */ /* 0x040ff00000001878 */
[-C--:B------:R-:W-:Y:S08]  /*d660*/  HMMA.16816.F32 R124, R4, R14.reuse, R124 ;  /* 0x0000000e047c723c */ /* 0x080ff0000000187c */
[----:B------:R-:W-:Y:S01]  /*d670*/  HMMA.16816.F32 R128, R8, R14, R128 ;  /* 0x0000000e0880723c */ /* 0x000fe20000001880 */
[----:B------:R-:W1:Y:S01]  /*d680*/  LDSM.16.MT88.4 R12, [R39+0x2800] ;  /* 0x00280000270c783b */ /* 0x000e620000004200 */
[--C-:B----4-:R-:W-:Y:S01]  /*d690*/  FFMA.FTZ R0, R215, UR4, -R28.reuse ;  /* 0x00000004d7007c23 */ /* 0x110fe2000801081c */
[----:B------:R-:W-:-:S03]  /*d6a0*/  FFMA.FTZ R2, R214, UR4, -R28 ;  /* 0x00000004d6027c23 */ /* 0x000fc6000801081c */
[----:B------:R2:W-:Y:S02]  /*d6b0*/  MUFU.EX2 R176, R0 ;  /* 0x0000000000b07308 */ /* 0x0005e40000000800 */
[C---:B------:R-:W-:Y:S02]  /*d6c0*/  HMMA.16816.F32 R76, R4.reuse, R16, R76 ;  /* 0x00000010044c723c */ /* 0x040fe4000000184c */
[----:B------:R4:W1:Y:S06]  /*d6d0*/  MUFU.EX2 R231, R2 ;  /* 0x0000000200e77308 */ /* 0x00086c0000000800 */
[----:B------:R-:W-:Y:S01]  /*d6e0*/  HMMA.16816.F32 R64, R4, R18, R64 ;  /* 0x000000120440723c */ /* 0x000fe20000001840 */
[----:B--2---:R-:W-:-:S07]  /*d6f0*/  FFMA.FTZ R0, R243, UR4, -R29 ;  /* 0x00000004f3007c23 */ /* 0x004fce000801081d */
[----:B------:R-:W-:Y:S01]  /*d700*/  HMMA.16816.F32 R96, R8, R18, R96 ;  /* 0x000000120860723c */ /* 0x000fe20000001860 */
[----:B------:R-:W2:Y:S01]  /*d710*/  LDSM.16.MT88.4 R16, [R36+0x2800] ;  /* 0x002800002410783b */ /* 0x000ea20000004200 */
[--C-:B----4-:R-:W-:Y:S01]  /*d720*/  FFMA.FTZ R2, R223, UR4, -R29.reuse ;  /* 0x00000004df027c23 */ /* 0x110fe2000801081d */
[----:B------:R4:W-:Y:S04]  /*d730*/  MUFU.EX2 R235, R0 ;  /* 0x0000000000eb7308 */ /* 0x0009e80000000800 */
[----:B------:R1:W-:Y:S01]  /*d740*/  MUFU.EX2 R243, R2 ;  /* 0x0000000200f37308 */ /* 0x0003e20000000800 */
[--C-:B----4-:R-:W-:Y:S01]  /*d750*/  FFMA.FTZ R0, R220, UR4, -R29.reuse ;  /* 0x00000004dc007c23 */ /* 0x110fe2000801081d */
[----:B-1----:R-:W-:Y:S01]  /*d760*/  HMMA.16816.F32 R164, R4, R12, R164 ;  /* 0x0000000c04a4723c */ /* 0x002fe200000018a4 */
[----:B------:R-:W-:-:S02]  /*d770*/  FFMA.FTZ R2, R26, UR4, -R29 ;  /* 0x000000041a027c23 */ /* 0x000fc4000801081d */
[----:B------:R1:W-:Y:S05]  /*d780*/  MUFU.EX2 R250, R0 ;  /* 0x0000000000fa7308 */ /* 0x0003ea0000000800 */
[----:B------:R-:W-:Y:S08]  /*d790*/  HMMA.16816.F32 R196, R4, R14, R196 ;  /* 0x0000000e04c4723c */ /* 0x000ff000000018c4 */
[----:B------:R-:W-:Y:S01]  /*d7a0*/  HMMA.16816.F32 R192, R8, R12, R192 ;  /* 0x0000000c08c0723c */ /* 0x000fe200000018c0 */
[----:B-1----:R-:W-:-:S02]  /*d7b0*/  FFMA.FTZ R0, R249, UR4, -R30 ;  /* 0x00000004f9007c23 */ /* 0x002fc4000801081e */
[----:B------:R1:W-:Y:S05]  /*d7c0*/  MUFU.EX2 R249, R2 ;  /* 0x0000000200f97308 */ /* 0x0003ea0000000800 */
[----:B------:R-:W-:Y:S01]  /*d7d0*/  HMMA.16816.F32 R200, R8, R14, R200 ;  /* 0x0000000e08c8723c */ /* 0x000fe200000018c8 */
[----:B------:R-:W4:Y:S01]  /*d7e0*/  LDSM.16.MT88.4 R12, [R44+0xd000] ;  /* 0x00d000002c0c783b */ /* 0x000f220000004200 */
[----:B------:R-:W-:Y:S02]  /*d7f0*/  MOV R178, R229 ;  /* 0x000000e500b27202 */ /* 0x000fe40000000f00 */
[----:B------:R-:W-:Y:S01]  /*d800*/  MOV R180, R228 ;  /* 0x000000e400b47202 */ /* 0x000fe20000000f00 */
[----:B-1----:R-:W-:-:S02]  /*d810*/  FFMA.FTZ R2, R224, UR4, -R30 ;  /* 0x00000004e0027c23 */ /* 0x002fc4000801081e */
[----:B------:R1:W-:Y:S04]  /*d820*/  MUFU.EX2 R224, R0 ;  /* 0x0000000000e07308 */ /* 0x0003e80000000800 */
[----:B------:R2:W4:Y:S01]  /*d830*/  MUFU.EX2 R228, R2 ;  /* 0x0000000200e47308 */ /* 0x0005220000000800 */
[----:B------:R-:W-:Y:S01]  /*d840*/  MOV R177, R3 ;  /* 0x0000000300b17202 */ /* 0x000fe20000000f00 */
[----:B-1----:R-:W-:-:S04]  /*d850*/  FFMA.FTZ R0, R221, UR4, -R30 ;  /* 0x00000004dd007c23 */ /* 0x002fc8000801081e */
[----:B------:R1:W-:Y:S01]  /*d860*/  MUFU.EX2 R229, R0 ;  /* 0x0000000000e57308 */ /* 0x0003e20000000800 */
[----:B--2---:R-:W-:Y:S01]  /*d870*/  FFMA.FTZ R2, R27, UR4, -R30 ;  /* 0x000000041b027c23 */ /* 0x004fe2000801081e */
[--C-:B------:R-:W-:Y:S01]  /*d880*/  FFMA.FTZ R3, R248, UR4, -R31.reuse ;  /* 0x00000004f8037c23 */ /* 0x100fe2000801081f */
[--C-:B-1----:R-:W-:Y:S01]  /*d890*/  FFMA.FTZ R0, R251, UR4, -R31.reuse ;  /* 0x00000004fb007c23 */ /* 0x102fe2000801081f */
[----:B------:R-:W-:Y:S02]  /*d8a0*/  MOV R251, R231 ;  /* 0x000000e700fb7202 */ /* 0x000fe40000000f00 */
[----:B------:R1:W-:Y:S04]  /*d8b0*/  MUFU.EX2 R231, R2 ;  /* 0x0000000200e77308 */ /* 0x0003e80000000800 */
[----:B------:R2:W-:Y:S04]  /*d8c0*/  MUFU.EX2 R220, R0 ;  /* 0x0000000000dc7308 */ /* 0x0005e80000000800 */
[----:B------:R-:W4:Y:S01]  /*d8d0*/  MUFU.EX2 R221, R3 ;  /* 0x0000000300dd7308 */ /* 0x000f220000000800 */
[--C-:B-1----:R-:W-:Y:S01]  /*d8e0*/  FFMA.FTZ R2, R222, UR4, -R31.reuse ;  /* 0x00000004de027c23 */ /* 0x102fe2000801081f */
[----:B--2---:R-:W-:-:S03]  /*d8f0*/  FFMA.FTZ R0, R213, UR4, -R31 ;  /* 0x00000004d5007c23 */ /* 0x004fc6000801081f */
[----:B------:R-:W-:Y:S04]  /*d900*/  MUFU.EX2 R222, R2 ;  /* 0x0000000200de7308 */ /* 0x000fe80000000800 */
[----:B------:R-:W1:Y:S01]  /*d910*/  MUFU.EX2 R223, R0 ;  /* 0x0000000000df7308 */ /* 0x000e620000000800 */
[----:B------:R-:W-:Y:S01]  /*d920*/  MOV R248, R176 ;  /* 0x000000b000f87202 */ /* 0x000fe20000000f00 */
[----:B------:R-:W-:Y:S01]  /*d930*/  HMMA.16816.F32 R136, R4, R20, R136 ;  /* 0x000000140488723c */ /* 0x000fe20000001888 */
[----:B---3--:R-:W-:-:S07]  /*d940*/  FFMA.FTZ R41, R41, R25, R45 ;  /* 0x0000001929297223 */ /* 0x008fce000001002d */
[----:B------:R-:W-:Y:S01]  /*d950*/  HMMA.16816.F32 R140, R4, R22, R140 ;  /* 0x00000016048c723c */ /* 0x000fe2000000188c */
[----:B------:R-:W-:-:S07]  /*d960*/  MOV R173, R184 ;  /* 0x000000b800ad7202 */ /* 0x000fce0000000f00 */
[----:B------:R-:W-:Y:S01]  /*d970*/  HMMA.16816.F32 R152, R4, R16, R152 ;  /* 0x000000100498723c */ /* 0x000fe20000001898 */
[----:B------:R-:W-:-:S07]  /*d980*/  MOV R172, R185 ;  /* 0x000000b900ac7202 */ /* 0x000fce0000000f00 */
[----:B------:R-:W-:Y:S01]  /*d990*/  HMMA.16816.F32 R156, R4, R18, R156 ;  /* 0x00000012049c723c */ /* 0x000fe2000000189c */
[----:B----4-:R-:W-:Y:S02]  /*d9a0*/  F2FP.F16.F32.PACK_AB R4, R228, R224 ;  /* 0x000000e0e404723e */ /* 0x010fe400000000ff */
[----:B------:R-:W-:Y:S02]  /*d9b0*/  F2FP.F16.F32.PACK_AB R5, R221, R220 ;  /* 0x000000dcdd05723e */ /* 0x000fe400000000ff */
[----:B------:R-:W-:Y:S02]  /*d9c0*/  F2FP.F16.F32.PACK_AB R6, R231, R229 ;  /* 0x000000e5e706723e */ /* 0x000fe400000000ff */
[----:B-1----:R-:W-:Y:S01]  /*d9d0*/  F2FP.F16.F32.PACK_AB R7, R223, R222 ;  /* 0x000000dedf07723e */ /* 0x002fe200000000ff */
[----:B------:R-:W-:Y:S01]  /*d9e0*/  HMMA.16816.F32 R132, R8, R20, R132 ;  /* 0x000000140884723c */ /* 0x000fe20000001884 */
[----:B------:R-:W-:Y:S02]  /*d9f0*/  MOV R26, R186 ;  /* 0x000000ba001a7202 */ /* 0x000fe40000000f00 */
[----:B------:R-:W-:-:S05]  /*da00*/  MOV R176, R187 ;  /* 0x000000bb00b07202 */ /* 0x000fca0000000f00 */
[C---:B------:R-:W-:Y:S01]  /*da10*/  HMMA.16816.F32 R144, R8.reuse, R22, R144 ;  /* 0x000000160890723c */ /* 0x040fe20000001890 */
[----:B------:R-:W-:Y:S01]  /*da20*/  MOV R0, R113 ;  /* 0x0000007100007202 */ /* 0x000fe20000000f00 */
[----:B------:R-:W-:Y:S06]  /*da30*/  LDSM.16.MT88.4 R20, [R40+0xd000] ;  /* 0x00d000002814783b */ /* 0x000fec0000004200 */
[----:B------:R-:W-:Y:S01]  /*da40*/  HMMA.16816.F32 R148, R8, R16, R148 ;  /* 0x000000100894723c */ /* 0x000fe20000001894 */
[----:B------:R-:W-:-:S07]  /*da50*/  MOV R45, R211 ;  /* 0x000000d3002d7202 */ /* 0x000fce0000000f00 */
[----:B------:R-:W-:Y:S01]  /*da60*/  HMMA.16816.F32 R160, R8, R18, R160 ;  /* 0x0000001208a0723c */ /* 0x000fe200000018a0 */
[----:B------:R-:W-:Y:S01]  /*da70*/  F2FP.F16.F32.PACK_AB R8, R179, R171 ;  /* 0x000000abb308723e */ /* 0x000fe200000000ff */
[----:B------:R-:W1:Y:S01]  /*da80*/  LDSM.16.MT88.4 R16, [R36+0x1000] ;  /* 0x001000002410783b */ /* 0x000e620000004200 */
[----:B------:R-:W-:Y:S02]  /*da90*/  F2FP.F16.F32.PACK_AB R9, R243, R235 ;  /* 0x000000ebf309723e */ /* 0x000fe400000000ff */
[----:B------:R-:W-:Y:S02]  /*daa0*/  F2FP.F16.F32.PACK_AB R10, R251, R248 ;  /* 0x000000f8fb0a723e */ /* 0x000fe400000000ff */
[----:B------:R-:W-:Y:S01]  /*dab0*/  F2FP.F16.F32.PACK_AB R11, R249, R250 ;  /* 0x000000faf90b723e */ /* 0x000fe200000000ff */
[----:B------:R-:W-:Y:S01]  /*dac0*/  HMMA.16816.F32 R184, R4, R14, R56 ;  /* 0x0000000e04b8723c */ /* 0x000fe20000001838 */
[----:B------:R-:W-:Y:S02]  /*dad0*/  MOV R2, R210 ;  /* 0x000000d200027202 */ /* 0x000fe40000000f00 */
[----:B------:R-:W-:-:S02]  /*dae0*/  MOV R113, R114 ;  /* 0x0000007200717202 */ /* 0x000fc40000000f00 */
[----:B------:R-:W-:Y:S02]  /*daf0*/  MOV R25, R216 ;  /* 0x000000d800197202 */ /* 0x000fe40000000f00 */
[----:B------:R-:W-:Y:S01]  /*db00*/  MOV R211, R219 ;  /* 0x000000db00d37202 */ /* 0x000fe20000000f00 */
[----:B------:R-:W-:Y:S01]  /*db10*/  HMMA.16816.F32 R60, R4, R12, R60 ;  /* 0x0000000c043c723c */ /* 0x000fe2000000183c */
[----:B------:R-:W-:Y:S02]  /*db20*/  MOV R114, R218 ;  /* 0x000000da00727202 */ /* 0x000fe40000000f00 */
[----:B------:R-:W-:Y:S02]  /*db30*/  MOV R210, R217 ;  /* 0x000000d900d27202 */ /* 0x000fe40000000f00 */
[----:B------:R-:W-:-:S03]  /*db40*/  MOV R57, R212 ;  /* 0x000000d400397202 */ /* 0x000fc60000000f00 */
[C---:B------:R-:W-:Y:S08]  /*db50*/  HMMA.16816.F32 R216, R8.reuse, R12, R52 ;  /* 0x0000000c08d8723c */ /* 0x040ff00000001834 */
[----:B------:R-:W-:Y:S01]  /*db60*/  HMMA.16816.F32 R212, R8, R14, R48 ;  /* 0x0000000e08d4723c */ /* 0x000fe20000001830 */
[----:B------:R-:W2:Y:S01]  /*db70*/  LDSM.16.MT88.4 R12, [R39+0x1000] ;  /* 0x00100000270c783b */ /* 0x000ea20000004200 */
[----:B------:R-:W-:Y:S01]  /*db80*/  FFMA.FTZ R42, R42, R24, R46 ;  /* 0x000000182a2a7223 */ /* 0x000fe2000001002e */
[----:B------:R-:W-:-:S02]  /*db90*/  MOV R3, R180 ;  /* 0x000000b400037202 */ /* 0x000fc40000000f00 */
[----:B------:R-:W-:Y:S02]  /*dba0*/  MOV R24, R181 ;  /* 0x000000b500187202 */ /* 0x000fe40000000f00 */
[----:B------:R-:W-:Y:S02]  /*dbb0*/  MOV R175, R182 ;  /* 0x000000b600af7202 */ /* 0x000fe40000000f00 */
[----:B------:R-:W-:Y:S01]  /*dbc0*/  MOV R174, R183 ;  /* 0x000000b700ae7202 */ /* 0x000fe20000000f00 */
[----:B-1----:R-:W-:Y:S01]  /*dbd0*/  HMMA.16816.F32 R52, R4, R16, R92 ;  /* 0x000000100434723c */ /* 0x002fe2000000185c */
[----:B------:R-:W-:Y:S02]  /*dbe0*/  MOV R27, R204 ;  /* 0x000000cc001b7202 */ /* 0x000fe40000000f00 */
[----:B------:R-:W-:Y:S02]  /*dbf0*/  MOV R58, R207 ;  /* 0x000000cf003a7202 */ /* 0x000fe40000000f00 */
[----:B------:R-:W-:-:S02]  /*dc00*/  MOV R59, R205 ;  /* 0x000000cd003b7202 */ /* 0x000fc40000000f00 */
[----:B------:R-:W-:Y:S01]  /*dc10*/  MOV R51, R206 ;  /* 0x000000ce00337202 */ /* 0x000fe20000000f00 */
[C---:B------:R-:W-:Y:S08]  /*dc20*/  HMMA.16816.F32 R180, R8.reuse, R22, R104 ;  /* 0x0000001608b4723c */ /* 0x040ff00000001868 */
[----:B------:R-:W-:Y:S08]  /*dc30*/  HMMA.16816.F32 R204, R8, R16, R100 ;  /* 0x0000001008cc723c */ /* 0x000ff00000001864 */
[----:B------:R-:W-:Y:S01]  /*dc40*/  HMMA.16816.F32 R92, R4, R18, R88 ;  /* 0x00000012045c723c */ /* 0x000fe20000001858 */
[----:B------:R-:W-:-:S02]  /*dc50*/  MOV R89, R172 ;  /* 0x000000ac00597202 */ /* 0x000fc40000000f00 */
[----:B------:R-:W-:-:S05]  /*dc60*/  MOV R88, R173 ;  /* 0x000000ad00587202 */ /* 0x000fca0000000f00 */
[----:B--2---:R-:W-:Y:S01]  /*dc70*/  HMMA.16816.F32 R104, R4, R12, R76 ;  /* 0x0000000c0468723c */ /* 0x004fe2000000184c */
[----:B------:R-:W-:Y:S02]  /*dc80*/  MOV R77, R2 ;  /* 0x00000002004d7202 */ /* 0x000fe40000000f00 */
[----:B------:R-:W2:Y:S05]  /*dc90*/  LDL.LU R2, [R1+0x24] ;  /* 0x0000240001027983 */ /* 0x000eaa0000300800 */
[----:B------:R-:W-:Y:S01]  /*dca0*/  HMMA.16816.F32 R100, R8, R18, R84 ;  /* 0x000000120864723c */ /* 0x000fe20000001854 */
[----:B------:R-:W-:Y:S01]  /*dcb0*/  MOV R87, R174 ;  /* 0x000000ae00577202 */ /* 0x000fe20000000f00 */
[----:B------:R-:W1:Y:S01]  /*dcc0*/  LDSM.16.MT88.4 R16, [R40+0xf000] ;  /* 0x00f000002810783b */ /* 0x000e620000004200 */
[----:B------:R-:W-:-:S05]  /*dcd0*/  MOV R86, R175 ;  /* 0x000000af00567202 */ /* 0x000fca0000000f00 */
[C---:B------:R-:W-:Y:S01]  /*dce0*/  HMMA.16816.F32 R172, R8.reuse, R14, R96 ;  /* 0x0000000e08ac723c */ /* 0x040fe20000001860 */
[----:B------:R-:W3:Y:S01]  /*dcf0*/  LDL.LU R98, [R1] ;  /* 0x0000000001627983 */ /* 0x000ee20000300800 */
        /* <DEDUP_REMOVED lines=9> */
[C---:B------:R-:W-:Y:S01]  /*dd90*/  HMMA.16816.F32 R72, R4.reuse, R20, R72 ;  /* 0x000000140448723c */ /* 0x040fe20000001848 */
[----:B------:R-:W-:Y:S02]  /*dda0*/  MOV R45, R26 ;  /* 0x0000001a002d7202 */ /* 0x000fe40000000f00 */
[----:B------:R-:W-:Y:S02]  /*ddb0*/  MOV R99, R24 ;  /* 0x0000001800637202 */ /* 0x000fe40000000f00 */
[----:B------:R-:W4:Y:S03]  /*ddc0*/  LDSM.16.MT88.4 R24, [R39+0x3000] ;  /* 0x003000002718783b */ /* 0x000f260000004200 */
[----:B------:R-:W-:Y:S01]  /*ddd0*/  HMMA.16816.F32 R108, R4, R22, R108 ;  /* 0x00000016046c723c */ /* 0x000fe2000000186c */
[----:B------:R-:W4:Y:S07]  /*dde0*/  LDSM.16.MT88.4 R20, [R44+0xf000] ;  /* 0x00f000002c14783b */ /* 0x000f2e0000004200 */
[----:B------:R-:W-:Y:S08]  /*ddf0*/  HMMA.16816.F32 R208, R8, R12, R80 ;  /* 0x0000000c08d0723c */ /* 0x000ff00000001850 */
[----:B------:R-:W-:Y:S01]  /*de00*/  HMMA.16816.F32 R64, R4, R14, R64 ;  /* 0x0000000e0440723c */ /* 0x000fe20000001840 */
[----:B------:R-:W4:Y:S01]  /*de10*/  LDSM.16.MT88.4 R12, [R36+0x3000] ;  /* 0x00300000240c783b */ /* 0x000f220000004200 */
[----:B------:R-:W-:Y:S01]  /*de20*/  MOV R78, R0 ;  /* 0x00000000004e7202 */ /* 0x000fe20000000f00 */
[----:B------:R-:W-:Y:S01]  /*de30*/  FFMA.FTZ R0, R252, UR4, -R28 ;  /* 0x00000004fc007c23 */ /* 0x000fe2000801081c */
[----:B------:R-:W-:-:S02]  /*de40*/  MOV R83, R51 ;  /* 0x0000003300537202 */ /* 0x000fc40000000f00 */
[----:B------:R-:W-:Y:S02]  /*de50*/  MOV R80, R58 ;  /* 0x0000003a00507202 */ /* 0x000fe40000000f00 */
[----:B-1----:R-:W-:Y:S01]  /*de60*/  HMMA.16816.F32 R136, R4, R16, R136 ;  /* 0x000000100488723c */ /* 0x002fe20000001888 */
[----:B------:R-:W-:-:S07]  /*de70*/  MOV R79, R59 ;  /* 0x0000003b004f7202 */ /* 0x000fce0000000f00 */
[----:B------:R-:W-:Y:S01]  /*de80*/  HMMA.16816.F32 R140, R4, R18, R140 ;  /* 0x00000012048c723c */ /* 0x000fe2000000188c */
[----:B------:R-:W-:-:S07]  /*de90*/  MOV R82, R56 ;  /* 0x0000003800527202 */ /* 0x000fce0000000f00 */
[----:B----4-:R-:W-:Y:S01]  /*dea0*/  HMMA.16816.F32 R164, R4, R24, R164 ;  /* 0x0000001804a4723c */ /* 0x010fe200000018a4 */
[----:B------:R-:W-:-:S07]  /*deb0*/  MOV R97, R78 ;  /* 0x0000004e00617202 */ /* 0x000fce0000000f00 */
        /* <DEDUP_REMOVED lines=8> */
[----:B------:R-:W-:Y:S02]  /*df40*/  MOV R85, R170 ;  /* 0x000000aa00557202 */ /* 0x000fe40000000f00 */
[----:B------:R-:W-:Y:S02]  /*df50*/  MOV R78, R83 ;  /* 0x00000053004e7202 */ /* 0x000fe40000000f00 */
        /* <DEDUP_REMOVED lines=9> */
[----:B------:R-:W-:Y:S01]  /*dff0*/  MOV R7, R97 ;  /* 0x0000006100077202 */ /* 0x000fe20000000f00 */
[----:B--2---:R-:W-:Y:S02]  /*e000*/  FFMA.FTZ R6, R2, R37, R47 ;  /* 0x0000002502067223 */ /* 0x004fe4000001002f */
[----:B------:R3:W-:Y:S01]  /*e010*/  MUFU.EX2 R47, R0 ;  /* 0x00000000002f7308 */ /* 0x0007e20000000800 */
[--C-:B------:R-:W-:Y:S01]  /*e020*/  FFMA.FTZ R2, R245, UR4, -R28.reuse ;  /* 0x00000004f5027c23 */ /* 0x100fe2000801081c */
[----:B---3--:R-:W-:Y:S01]  /*e030*/  FFMA.FTZ R0, R98, UR4, -R28 ;  /* 0x0000000462007c23 */ /* 0x008fe2000801081c */
[----:B------:R-:W-:Y:S02]  /*e040*/  MOV R98, R79 ;  /* 0x0000004f00627202 */ /* 0x000fe40000000f00 */
[----:B------:R-:W-:Y:S01]  /*e050*/  MOV R79, R84 ;  /* 0x00000054004f7202 */ /* 0x000fe20000000f00 */
[----:B------:R1:W-:Y:S01]  /*e060*/  MUFU.EX2 R170, R0 ;  /* 0x0000000000aa7308 */ /* 0x0003e20000000800 */
[----:B------:R-:W-:-:S04]  /*e070*/  MOV R84, R171 ;  /* 0x000000ab00547202 */ /* 0x000fc80000000f00 */
[----:B------:R-:W-:Y:S02]  /*e080*/  MOV R78, R84 ;  /* 0x00000054004e7202 */ /* 0x000fe40000000f00 */
[----:B------:R-:W-:Y:S01]  /*e090*/  MOV R84, R86 ;  /* 0x0000005600547202 */ /* 0x000fe20000000f00 */
[----:B-1----:R-:W-:Y:S01]  /*e0a0*/  FFMA.FTZ R0, R247, UR4, -R29 ;  /* 0x00000004f7007c23 */ /* 0x002fe2000801081d */
[----:B------:R-:W-:-:S03]  /*e0b0*/  MOV R86, R88 ;  /* 0x0000005800567202 */ /* 0x000fc60000000f00 */
[----:B------:R1:W-:Y:S01]  /*e0c0*/  MUFU.EX2 R46, R0 ;  /* 0x00000000002e7308 */ /* 0x0003e20000000800 */
[----:B------:R-:W-:-:S03]  /*e0d0*/  MOV R88, R45 ;  /* 0x0000002d00587202 */ /* 0x000fc60000000f00 */
[----:B------:R2:W-:Y:S01]  /*e0e0*/  MUFU.EX2 R169, R2 ;  /* 0x0000000200a97308 */ /* 0x0005e20000000800 */
[----:B------:R-:W-:Y:S01]  /*e0f0*/  MOV R197, R79 ;  /* 0x0000004f00c57202 */ /* 0x000fe20000000f00 */
[----:B-1----:R-:W-:-:S04]  /*e100*/  FFMA.FTZ R0, R198, UR4, -R29 ;  /* 0x00000004c6007c23 */ /* 0x002fc8000801081d */
[----:B------:R1:W-:Y:S01]  /*e110*/  MUFU.EX2 R45, R0 ;  /* 0x00000000002d7308 */ /* 0x0003e20000000800 */
[----:B--2---:R-:W-:Y:S01]  /*e120*/  FFMA.FTZ R2, R244, UR4, -R28 ;  /* 0x00000004f4027c23 */ /* 0x004fe2000801081c */
[----:B------:R-:W-:Y:S01]  /*e130*/  MOV R198, R80 ;  /* 0x0000005000c67202 */ /* 0x000fe20000000f00 */
[----:B-1----:R-:W-:-:S04]  /*e140*/  FFMA.FTZ R0, R4, UR4, -R30 ;  /* 0x0000000404007c23 */ /* 0x002fc8000801081e */
[----:B------:R1:W-:Y:S02]  /*e150*/  MUFU.EX2 R28, R0 ;  /* 0x00000000001c7308 */ /* 0x0003e40000000800 */
[----:B-1----:R-:W-:Y:S01]  /*e160*/  FFMA.FTZ R0, R5, UR4, -R30 ;  /* 0x0000000405007c23 */ /* 0x002fe2000801081e */
[----:B------:R-:W-:Y:S02]  /*e170*/  MOV R5, R7 ;  /* 0x0000000700057202 */ /* 0x000fe40000000f00 */
[----:B------:R-:W-:Y:S02]  /*e180*/  MOV R7, R196 ;  /* 0x000000c400077202 */ /* 0x000fe40000000f00 */
[----:B------:R-:W-:Y:S02]  /*e190*/  MOV R196, R197 ;  /* 0x000000c500c47202 */ /* 0x000fe40000000f00 */
[----:B------:R-:W-:Y:S02]  /*e1a0*/  MOV R197, R198 ;  /* 0x000000c600c57202 */ /* 0x000fe40000000f00 */
[----:B------:R-:W2:Y:S01]  /*e1b0*/  LDL.LU R198, [R1+0x28] ;  /* 0x0000280001c67983 */ /* 0x000ea20000300800 */
[----:B------:R-:W-:Y:S01]  /*e1c0*/  MOV R81, R57 ;  /* 0x0000003900517202 */ /* 0x000fe20000000f00 */
[----:B------:R1:W-:Y:S01]  /*e1d0*/  MUFU.EX2 R171, R2 ;  /* 0x0000000200ab7308 */ /* 0x0003e20000000800 */
[----:B------:R-:W-:-:S02]  /*e1e0*/  MOV R79, R85 ;  /* 0x00000055004f7202 */ /* 0x000fc40000000f00 */
[----:B------:R-:W-:Y:S02]  /*e1f0*/  MOV R76, R81 ;  /* 0x00000051004c7202 */ /* 0x000fe40000000f00 */
[----:B------:R-:W-:Y:S01]  /*e200*/  MOV R81, R3 ;  /* 0x0000000300517202 */ /* 0x000fe20000000f00 */
[--C-:B------:R-:W-:Y:S01]  /*e210*/  FFMA.FTZ R3, R246, UR4, -R29.reuse ;  /* 0x00000004f6037c23 */ /* 0x100fe2000801081d */
[----:B------:R-:W-:Y:S01]  /*e220*/  MOV R85, R87 ;  /* 0x0000005700557202 */ /* 0x000fe20000000f00 */
[----:B------:R-:W-:Y:S01]  /*e230*/  HMMA.16816.F32 R116, R8, R20, R116 ;  /* 0x000000140874723c */ /* 0x000fe20000001874 */
[----:B------:R-:W-:Y:S02]  /*e240*/  MOV R87, R89 ;  /* 0x0000005900577202 */ /* 0x000fe40000000f00 */
[----:B------:R-:W-:Y:S01]  /*e250*/  MOV R89, R43 ;  /* 0x0000002b00597202 */ /* 0x000fe20000000f00 */
[----:B-1----:R-:W-:-:S04]  /*e260*/  FFMA.FTZ R2, R225, UR4, -R29 ;  /* 0x00000004e1027c23 */ /* 0x002fc8000801081d */
[C---:B------:R-:W-:Y:S01]  /*e270*/  HMMA.16816.F32 R56, R8.reuse, R22, R128 ;  /* 0x000000160838723c */ /* 0x040fe20000001880 */
[----:B------:R1:W-:Y:S01]  /*e280*/  MUFU.EX2 R43, R3 ;  /* 0x00000003002b7308 */ /* 0x0003e20000000800 */
[----:B------:R-:W-:Y:S01]  /*e290*/  MOV R199, R98 ;  /* 0x0000006200c77202 */ /* 0x000fe20000000f00 */
[----:B------:R-:W-:Y:S02]  /*e2a0*/  LDSM.16.MT88.4 R128, [R44+0xf800] ;  /* 0x00f800002c80783b */ /* 0x000fe40000004200 */
[----:B------:R3:W-:Y:S03]  /*e2b0*/  MUFU.EX2 R29, R0 ;  /* 0x00000000001d7308 */ /* 0x0007e60000000800 */
[----:B------:R-:W-:Y:S01]  /*e2c0*/  HMMA.16816.F32 R20, R8, R14, R160 ;  /* 0x0000000e0814723c */ /* 0x000fe200000018a0 */
[----:B------:R4:W-:Y:S01]  /*e2d0*/  MUFU.EX2 R15, R2 ;  /* 0x00000002000f7308 */ /* 0x0009e20000000800 */
[----:B------:R-:W-:Y:S01]  /*e2e0*/  MOV R96, R99 ;  /* 0x0000006300607202 */ /* 0x000fe20000000f00 */
[----:B------:R-:W-:Y:S01]  /*e2f0*/  LDSM.16.MT88.4 R160, [R36+0x3800] ;  /* 0x0038000024a0783b */ /* 0x000fe20000004200 */
[----:B-1----:R-:W-:-:S04]  /*e300*/  FFMA.FTZ R3, R226, UR4, -R30 ;  /* 0x00000004e2037c23 */ /* 0x002fc8000801081e */
[C---:B------:R-:W-:Y:S01]  /*e310*/  HMMA.16816.F32 R148, R8.reuse, R12, R148 ;  /* 0x0000000c0894723c */ /* 0x040fe20000001894 */
[----:B---3--:R-:W-:Y:S01]  /*e320*/  FFMA.FTZ R0, R7, UR4, -R31 ;  /* 0x0000000407007c23 */ /* 0x008fe2000801081f */
[----:B----4-:R-:W-:Y:S01]  /*e330*/  FFMA.FTZ R2, R227, UR4, -R30 ;  /* 0x00000004e3027c23 */ /* 0x010fe2000801081e */
[----:B------:R1:W-:Y:S05]  /*e340*/  MUFU.EX2 R14, R3 ;  /* 0x00000003000e7308 */ /* 0x0003ea0000000800 */
[----:B------:R-:W-:Y:S01]  /*e350*/  HMMA.16816.F32 R132, R8, R16, R132 ;  /* 0x000000100884723c */ /* 0x000fe20000001884 */
[----:B------:R-:W-:Y:S01]  /*e360*/  MOV R97, R76 ;  /* 0x0000004c00617202 */ /* 0x000fe20000000f00 */
[----:B------:R3:W4:Y:S01]  /*e370*/  MUFU.EX2 R13, R2 ;  /* 0x00000002000d7308 */ /* 0x0007220000000800 */
[----:B------:R-:W-:-:S02]  /*e380*/  MOV R98, R77 ;  /* 0x0000004d00627202 */ /* 0x000fc40000000f00 */
[----:B------:R-:W-:Y:S01]  /*e390*/  MOV R99, R81 ;  /* 0x0000005100637202 */ /* 0x000fe20000000f00 */
[----:B------:R-:W-:Y:S02]  /*e3a0*/  MUFU.EX2 R7, R0 ;  /* 0x0000000000077308 */ /* 0x000fe40000000800 */
[----:B------:R-:W-:Y:S01]  /*e3b0*/  HMMA.16816.F32 R16, R8, R18, R144 ;  /* 0x000000120810723c */ /* 0x000fe20000001890 */
[----:B------:R-:W-:Y:S01]  /*e3c0*/  FADD.FTZ R4, R96, R41 ;  /* 0x0000002960047221 */ /* 0x000fe20000010000 */
[----:B------:R-:W-:Y:S01]  /*e3d0*/  MOV R41, R189 ;  /* 0x000000bd00297202 */ /* 0x000fe20000000f00 */
[----:B------:R-:W-:Y:S01]  /*e3e0*/  LDSM.16.MT88.4 R144, [R40+0xf800] ;  /* 0x00f800002890783b */ /* 0x000fe20000004200 */
[----:B-1----:R-:W-:-:S04]  /*e3f0*/  FFMA.FTZ R3, R196, UR4, -R31 ;  /* 0x00000004c4037c23 */ /* 0x002fc8000801081f */
[C---:B------:R-:W-:Y:S01]  /*e400*/  HMMA.16816.F32 R192, R8.reuse, R24, R192 ;  /* 0x0000001808c0723c */ /* 0x040fe200000018c0 */
[----:B---3--:R-:W-:Y:S01]  /*e410*/  FFMA.FTZ R2, R5, UR4, -R31 ;  /* 0x0000000405027c23 */ /* 0x008fe2000801081f */
[----:B------:R-:W-:Y:S01]  /*e420*/  FADD.FTZ R5, R199, R42 ;  /* 0x0000002ac7057221 */ /* 0x000fe20000010000 */
[----:B------:R-:W-:Y:S01]  /*e430*/  MOV R42, R188 ;  /* 0x000000bc002a7202 */ /* 0x000fe20000000f00 */
[----:B------:R1:W-:Y:S04]  /*e440*/  MUFU.EX2 R12, R3 ;  /* 0x00000003000c7308 */ /* 0x0003e80000000800 */
[----:B------:R-:W-:Y:S01]  /*e450*/  HMMA.16816.F32 R8, R8, R26, R200 ;  /* 0x0000001a0808723c */ /* 0x000fe200000018c8 */
[----:B------:R-:W-:Y:S02]  /*e460*/  MOV R27, R190 ;  /* 0x000000be001b7202 */ /* 0x000fe40000000f00 */
[----:B------:R-:W-:Y:S01]  /*e470*/  MOV R26, R191 ;  /* 0x000000bf001a7202 */ /* 0x000fe20000000f00 */
[----:B------:R-:W-:Y:S01]  /*e480*/  FADD.FTZ R5, R99, R5 ;  /* 0x0000000563057221 */ /* 0x000fe20000010000 */
[----:B------:R-:W-:Y:S01]  /*e490*/  LDSM.16.MT88.4 R188, [R44+0xd800] ;  /* 0x00d800002cbc783b */ /* 0x000fe20000004200 */
[----:B-1----:R-:W-:Y:S01]  /*e4a0*/  FADD.FTZ R3, R97, R6 ;  /* 0x0000000661037221 */ /* 0x002fe20000010000 */
[----:B------:R1:W3:Y:S02]  /*e4b0*/  MUFU.EX2 R25, R2 ;  /* 0x0000000200197308 */ /* 0x0002e40000000800 */
[----:B-1----:R-:W-:-:S04]  /*e4c0*/  FFMA.FTZ R2, R197, UR4, -R31 ;  /* 0x00000004c5027c23 */ /* 0x002fc8000801081f */
[----:B------:R-:W1:Y:S01]  /*e4d0*/  MUFU.EX2 R6, R2 ;  /* 0x0000000200067308 */ /* 0x000e620000000800 */
[----:B------:R-:W-:Y:S02]  /*e4e0*/  MOV R246, R85 ;  /* 0x0000005500f67202 */ /* 0x000fe40000000f00 */
[----:B------:R-:W-:Y:S02]  /*e4f0*/  MOV R85, R88 ;  /* 0x0000005800557202 */ /* 0x000fe40000000f00 */
[----:B----4-:R-:W-:Y:S02]  /*e500*/  F2FP.F16.F32.PACK_AB R196, R13, R28 ;  /* 0x0000001c0dc4723e */ /* 0x010fe400000000ff */
[----:B---3--:R-:W-:Y:S02]  /*e510*/  F2FP.F16.F32.PACK_AB R197, R7, R25 ;  /* 0x0000001907c5723e */ /* 0x008fe400000000ff */
[----:B------:R-:W-:Y:S02]  /*e520*/  MOV R88, R89 ;  /* 0x0000005900587202 */ /* 0x000fe40000000f00 */
[----:B------:R-:W-:-:S02]  /*e530*/  MOV R76, R82 ;  /* 0x00000052004c7202 */ /* 0x000fc40000000f00 */
[----:B-1----:R-:W-:Y:S02]  /*e540*/  F2FP.F16.F32.PACK_AB R199, R6, R12 ;  /* 0x0000000c06c7723e */ /* 0x002fe400000000ff */
[----:B------:R-:W-:Y:S02]  /*e550*/  MOV R89, R90 ;  /* 0x0000005a00597202 */ /* 0x000fe40000000f00 */
[----:B------:R-:W-:Y:S02]  /*e560*/  MOV R90, R91 ;  /* 0x0000005b005a7202 */ /* 0x000fe40000000f00 */
[----:B------:R-:W-:Y:S02]  /*e570*/  MOV R77, R83 ;  /* 0x00000053004d7202 */ /* 0x000fe40000000f00 */
[----:B------:R-:W-:Y:S01]  /*e580*/  MOV R91, R176 ;  /* 0x000000b0005b7202 */ /* 0x000fe20000000f00 */
[----:B------:R1:W3:Y:S01]  /*e590*/  LDSM.16.MT88.4 R80, [R40+0xd800] ;  /* 0x00d800002850783b */ /* 0x0002e20000004200 */
[----:B------:R-:W-:-:S02]  /*e5a0*/  MOV R247, R84 ;  /* 0x0000005400f77202 */ /* 0x000fc40000000f00 */
[----:B------:R-:W-:Y:S01]  /*e5b0*/  MOV R225, R86 ;  /* 0x0000005600e17202 */ /* 0x000fe20000000f00 */
[----:B------:R-:W-:Y:S01]  /*e5c0*/  FADD.FTZ R2, R76, R4 ;  /* 0x000000044c027221 */ /* 0x000fe20000010000 */
[----:B------:R-:W-:Y:S02]  /*e5d0*/  MOV R84, R87 ;  /* 0x0000005700547202 */ /* 0x000fe40000000f00 */
[----:B------:R-:W-:Y:S02]  /*e5e0*/  MOV R227, R177 ;  /* 0x000000b100e37202 */ /* 0x000fe40000000f00 */
[----:B------:R-:W-:Y:S02]  /*e5f0*/  MOV R30, R178 ;  /* 0x000000b2001e7202 */ /* 0x000fe40000000f00 */
[----:B------:R-:W-:Y:S02]  /*e600*/  MOV R86, R113 ;  /* 0x0000007100567202 */ /* 0x000fe40000000f00 */
[----:B------:R-:W-:-:S02]  /*e610*/  MOV R87, R114 ;  /* 0x0000007200577202 */ /* 0x000fc40000000f00 */
[----:B------:R-:W-:Y:S02]  /*e620*/  MOV R4, R91 ;  /* 0x0000005b00047202 */ /* 0x000fe40000000f00 */
[----:B-1----:R-:W-:Y:S02]  /*e630*/  MOV R40, R179 ;  /* 0x000000b300287202 */ /* 0x002fe40000000f00 */
[----:B------:R-:W-:Y:S02]  /*e640*/  MOV R31, R115 ;  /* 0x00000073001f7202 */ /* 0x000fe40000000f00 */
[----:B------:R-:W-:Y:S02]  /*e650*/  MOV R226, R112 ;  /* 0x0000007000e27202 */ /* 0x000fe40000000f00 */
[----:B------:R-:W-:Y:S01]  /*e660*/  MOV R244, R79 ;  /* 0x0000004f00f47202 */ /* 0x000fe20000000f00 */
[----:B------:R-:W-:Y:S01]  /*e670*/  LDSM.16.MT88.4 R112, [R39+0x1800] ;  /* 0x001800002770783b */ /* 0x000fe20000004200 */
[----:B------:R-:W-:-:S02]  /*e680*/  MOV R245, R78 ;  /* 0x0000004e00f57202 */ /* 0x000fc40000000f00 */
[----:B------:R-:W-:Y:S02]  /*e690*/  MOV R252, R77 ;  /* 0x0000004d00fc7202 */ /* 0x000fe40000000f00 */
[----:B------:R-:W-:Y:S02]  /*e6a0*/  F2FP.F16.F32.PACK_AB R200, R169, R47 ;  /* 0x0000002fa9c8723e */ /* 0x000fe400000000ff */
[----:B------:R-:W-:Y:S02]  /*e6b0*/  F2FP.F16.F32.PACK_AB R201, R43, R46 ;  /* 0x0000002e2bc9723e */ /* 0x000fe400000000ff */
[----:B------:R-:W-:Y:S02]  /*e6c0*/  F2FP.F16.F32.PACK_AB R202, R171, R170 ;  /* 0x000000aaabca723e */ /* 0x000fe400000000ff */
[----:B------:R-:W-:-:S07]  /*e6d0*/  F2FP.F16.F32.PACK_AB R203, R15, R45 ;  /* 0x0000002d0fcb723e */ /* 0x000fce00000000ff */
[C---:B---3--:R-:W-:Y:S08]  /*e6e0*/  HMMA.16816.F32 R68, R200.reuse, R80, R68 ;  /* 0x00000050c844723c */ /* 0x048ff00000001844 */
[C---:B------:R-:W-:Y:S08]  /*e6f0*/  HMMA.16816.F32 R132, R200.reuse, R144, R132 ;  /* 0x00000090c884723c */ /* 0x040ff00000001884 */
[C---:B------:R-:W-:Y:S08]  /*e700*/  HMMA.16816.F32 R148, R200.reuse, R160, R148 ;  /* 0x000000a0c894723c */ /* 0x040ff00000001894 */
[----:B------:R-:W-:Y:S01]  /*e710*/  HMMA.16816.F32 R116, R200, R128, R116 ;  /* 0x00000080c874723c */ /* 0x000fe20000001874 */
[----:B--2---:R-:W-:Y:S01]  /*e720*/  FFMA.FTZ R0, R198, R38, R32 ;  /* 0x00000026c6007223 */ /* 0x004fe20000010020 */
[----:B------:R-:W-:Y:S01]  /*e730*/  F2FP.F16.F32.PACK_AB R198, R14, R29 ;  /* 0x0000001d0ec6723e */ /* 0x000fe200000000ff */
[----:B------:R1:W5:Y:S02]  /*e740*/  LDL.LU R32, [R1+0x44] ;  /* 0x0000440001207983 */ /* 0x0003640000300800 */
[----:B------:R-:W-:-:S02]  /*e750*/  FADD.FTZ R24, R98, R0 ;  /* 0x0000000062187221 */ /* 0x000fc40000010000 */
[----:B------:R-:W2:Y:S01]  /*e760*/  LDSM.16.MT88.4 R96, [R36+0x1800] ;  /* 0x001800002460783b */ /* 0x000ea20000004200 */
[----:B------:R-:W-:Y:S01]  /*e770*/  FADD.FTZ R0, R234, R3 ;  /* 0x00000003ea007221 */ /* 0x000fe20000010000 */
[----:B------:R-:W-:Y:S01]  /*e780*/  HMMA.16816.F32 R176, R196, R188, R60 ;  /* 0x000000bcc4b0723c */ /* 0x000fe2000000183c */
[----:B------:R-:W-:Y:S01]  /*e790*/  MOV R61, R88 ;  /* 0x00000058003d7202 */ /* 0x000fe20000000f00 */
[----:B------:R-:W-:Y:S01]  /*e7a0*/  FADD.FTZ R4, R4, R24 ;  /* 0x0000001804047221 */ /* 0x000fe20000010000 */
[----:B------:R-:W-:Y:S01]  /*e7b0*/  MOV R60, R89 ;  /* 0x00000059003c7202 */ /* 0x000fe20000000f00 */
[----:B------:R-:W3:Y:S01]  /*e7c0*/  LDSM.16.MT88.4 R36, [R39+0x3800] ;  /* 0x003800002724783b */ /* 0x000ee20000004200 */
[----:B------:R-:W-:Y:S02]  /*e7d0*/  MOV R3, R90 ;  /* 0x0000005a00037202 */ /* 0x000fe40000000f00 */
[----:B------:R-:W-:Y:S02]  /*e7e0*/  MOV R62, R85 ;  /* 0x00000055003e7202 */ /* 0x000fe40000000f00 */
[----:B------:R-:W-:Y:S01]  /*e7f0*/  MOV R63, R84 ;  /* 0x00000054003f7202 */ /* 0x000fe20000000f00 */
[----:B------:R-:W-:Y:S01]  /*e800*/  FADD.FTZ R3, R3, R5 ;  /* 0x0000000503037221 */ /* 0x000fe20000010000 */
[----:B------:R-:W-:-:S03]  /*e810*/  FADD.FTZ R4, R60, R4 ;  /* 0x000000043c047221 */ /* 0x000fc60000010000 */
[----:B------:R-:W-:Y:S01]  /*e820*/  FADD.FTZ R3, R61, R3 ;  /* 0x000000033d037221 */ /* 0x000fe20000010000 */
[----:B------:R-:W-:-:S03]  /*e830*/  FADD.FTZ R4, R40, R4 ;  /* 0x0000000428047221 */ /* 0x000fc60000010000 */
[----:B------:R-:W-:Y:S01]  /*e840*/  FADD.FTZ R3, R26, R3 ;  /* 0x000000031a037221 */ /* 0x000fe20000010000 */
[----:B------:R-:W-:Y:S01]  /*e850*/  FADD.FTZ R4, R42, R4 ;  /* 0x000000042a047221 */ /* 0x000fe20000010000 */
[----:B--2---:R-:W-:Y:S01]  /*e860*/  HMMA.16816.F32 R88, R196, R96, R52 ;  /* 0x00000060c458723c */ /* 0x004fe20000001834 */
[----:B------:R-:W-:Y:S02]  /*e870*/  MOV R54, R86 ;  /* 0x0000005600367202 */ /* 0x000fe40000000f00 */
[----:B------:R-:W-:-:S03]  /*e880*/  MOV R55, R87 ;  /* 0x0000005700377202 */ /* 0x000fc60000000f00 */
[----:B------:R-:W-:Y:S02]  /*e890*/  FADD.FTZ R2, R54, R2 ;  /* 0x0000000236027221 */ /* 0x000fe40000010000 */
[----:B------:R-:W-:Y:S02]  /*e8a0*/  FADD.FTZ R0, R55, R0 ;  /* 0x0000000037007221 */ /* 0x000fe40000010000 */
[----:B------:R-:W-:Y:S02]  /*e8b0*/  FADD.FTZ R2, R62, R2 ;  /* 0x000000023e027221 */ /* 0x000fe40000010000 */
[----:B------:R-:W-:Y:S02]  /*e8c0*/  FADD.FTZ R0, R63, R0 ;  /* 0x000000003f007221 */ /* 0x000fe40000010000 */
[----:B------:R-:W-:Y:S02]  /*e8d0*/  FADD.FTZ R2, R27, R2 ;  /* 0x000000021b027221 */ /* 0x000fe40000010000 */
        /* <DEDUP_REMOVED lines=45> */
[----:B------:R1:W-:Y:S01]  /*ebb0*/  STL [R1+0x28], R0 ;  /* 0x0000280001007387 */ /* 0x0003e20000100800 */
[----:B------:R-:W2:Y:S06]  /*ebc0*/  S2R R234, SR_TID.X ;  /* 0x0000000000ea7919 */ /* 0x000eac0000002100 */
[----:B------:R-:W-:Y:S01]  /*ebd0*/  HMMA.16816.F32 R92, R196, R98, R92 ;  /* 0x00000062c45c723c */ /* 0x000fe2000000185c */
[----:B------:R1:W-:Y:S07]  /*ebe0*/  STL [R1+0x20], R243 ;  /* 0x000020f301007387 */ /* 0x0003ee0000100800 */
        /* <DEDUP_REMOVED lines=41> */
[----:B------:R-:W-:-:S04]  /*ee80*/  ULEA UR15, UP0, UR8, UR7, 0x5 ;  /* 0x00000007080f7291 */ /* 0x000fc8000f8028ff */
[----:B------:R-:W-:Y:S02]  /*ee90*/  ULEA.HI.X UR8, UR8, UR4, UR9, 0x5, UP0 ;  /* 0x0000000408087291 */ /* 0x000fe400080f2c09 */
[----:B------:R-:W-:Y:S01]  /*eea0*/  UIADD3 UR14, UP0, UPT, UR7, UR14, URZ ;  /* 0x0000000e070e7290 */ /* 0x000fe2000ff1e0ff */
[----:B------:R-:W-:Y:S02]  /*eeb0*/  MOV R0, UR12 ;  /* 0x0000000c00007c02 */ /* 0x000fe40008000f00 */
[----:B------:R-:W-:Y:S01]  /*eec0*/  MOV R11, UR7 ;  /* 0x00000007000b7c02 */ /* 0x000fe20008000f00 */
[----:B------:R-:W-:Y:S01]  /*eed0*/  UIADD3.X UR13, UPT, UPT, UR4, UR13, URZ, UP0, !UPT ;  /* 0x0000000d040d7290 */ /* 0x000fe200087fe4ff */
[----:B------:R-:W-:Y:S02]  /*eee0*/  IMAD.U32 R3, RZ, RZ, UR17 ;  /* 0x00000011ff037e24 */ /* 0x000fe4000f8e00ff */
[----:B------:R-:W-:Y:S02]  /*eef0*/  IMAD.SHL.U32 R233, R234, 0x20, RZ ;  /* 0x00000020eae97824 */ /* 0x000fe400078e00ff */
[----:B------:R-:W-:-:S02]  /*ef00*/  IMAD.U32 R3, RZ, RZ, UR4 ;  /* 0x00000004ff037e24 */ /* 0x000fc4000f8e00ff */
[----:B------:R-:W-:Y:S01]  /*ef10*/  IMAD.U32 R9, RZ, RZ, UR14 ;  /* 0x0000000eff097e24 */ /* 0x000fe2000f8e00ff */
[----:B------:R-:W-:Y:S01]  /*ef20*/  SHF.R.U32.HI R232, RZ, 0x1, R234 ;  /* 0x00000001ffe87819 */ /* 0x000fe200000116ea */
[----:B------:R-:W-:Y:S01]  /*ef30*/  IMAD.SHL.U32 R244, R234, 0x40, RZ ;  /* 0x00000040eaf47824 */ /* 0x000fe200078e00ff */
[----:B------:R-:W-:Y:S01]  /*ef40*/  LOP3.LUT R233, R233, 0x7c00, RZ, 0xc0, !PT ;  /* 0x00007c00e9e97812 */ /* 0x000fe200078ec0ff */
[----:B------:R-:W-:Y:S01]  /*ef50*/  IMAD.U32 R7, RZ, RZ, UR13 ;  /* 0x0000000dff077e24 */ /* 0x000fe2000f8e00ff */
[----:B------:R-:W-:Y:S01]  /*ef60*/  MOV R10, UR15 ;  /* 0x0000000f000a7c02 */ /* 0x000fe20008000f00 */
[----:B------:R-:W-:Y:S01]  /*ef70*/  IMAD.U32 R12, RZ, RZ, UR8 ;  /* 0x00000008ff0c7e24 */ /* 0x000fe2000f8e00ff */
[----:B------:R-:W-:Y:S01]  /*ef80*/  LOP3.LUT R16, R232, 0x8, RZ, 0xc0, !PT ;  /* 0x00000008e8107812 */ /* 0x000fe200078ec0ff */
        /* <DEDUP_REMOVED lines=58> */
[----:B------:R-:W-:Y:S01]  /*f330*/  LDSM.16.M88.4 R40, [R168+UR6+0x8000] ;  /* 0x00800006a828783b */ /* 0x000fe20008000200 */
[----:B------:R-:W-:Y:S01]  /*f340*/  IADD3 R19, PT, PT, R2, R16, RZ ;  /* 0x0000001002137210 */ /* 0x000fe20007ffe0ff */
[----:B------:R-:W-:Y:S02]  /*f350*/  IMAD.IADD R3, R0, 0x1, R2 ;  /* 0x0000000100037824 */ /* 0x000fe400078e0202 */
        /* <DEDUP_REMOVED lines=14> */
[----:B------:R-:W-:Y:S01]  /*f440*/  IMAD.MOV.U32 R175, RZ, RZ, R244 ;  /* 0x000000ffffaf7224 */ /* 0x000fe200078e00f4 */
[----:B------:R-:W-:Y:S01]  /*f450*/  MOV R173, R246 ;  /* 0x000000f600ad7202 */ /* 0x000fe20000000f00 */
[----:B------:R-:W-:-:S02]  /*f460*/  IMAD.MOV.U32 R174, RZ, RZ, R245 ;  /* 0x000000ffffae7224 */ /* 0x000fc400078e00f5 */
        /* <DEDUP_REMOVED lines=8> */
[----:B------:R-:W-:Y:S01]  /*f4f0*/  IMAD.MOV.U32 R171, RZ, RZ, R65 ;  /* 0x000000ffffab7224 */ /* 0x000fe200078e0041 */
[----:B------:R-:W-:Y:S01]  /*f500*/  MOV R18, R67 ;  /* 0x0000004300127202 */ /* 0x000fe20000000f00 */
[----:B------:R-:W-:-:S02]  /*f510*/  IMAD.MOV.U32 R170, RZ, RZ, R66 ;  /* 0x000000ffffaa7224 */ /* 0x000fc400078e0042 */
[C---:B------:R-:W-:Y:S08]  /*f520*/  HMMA.16816.F32 R224, R4.reuse, R20, R204 ;  /* 0x0000001404e0723c */ /* 0x040ff000000018cc */
[C---:B------:R-:W-:Y:S08]  /*f530*/  HMMA.16816.F32 R204, R4.reuse, R22, R220 ;  /* 0x0000001604cc723c */ /* 0x040ff000000018dc */
[C---:B------:R-:W-:Y:S08]  /*f540*/  HMMA.16816.F32 R64, R4.reuse, R54, R212 ;  /* 0x000000360440723c */ /* 0x040ff000000018d4 */
[C---:B------:R-:W-:Y:S08]  /*f550*/  HMMA.16816.F32 R248, R4.reuse, R48, R208 ;  /* 0x0000003004f8723c */ /* 0x040ff000000018d0 */
[----:B------:R-:W-:Y:S08]  /*f560*/  HMMA.16816.F32 R220, R4, R50, R60 ;  /* 0x0000003204dc723c */ /* 0x000ff0000000183c */
[----:B------:R-:W-:Y:S01]  /*f570*/  HMMA.16816.F32 R4, R12, R24, RZ ;  /* 0x000000180c04723c */ /* 0x000fe200000018ff */
[----:B------:R-:W-:Y:S01]  /*f580*/  IMAD.MOV.U32 R169, RZ, RZ, R64 ;  /* 0x000000ffffa97224 */ /* 0x000fe200078e0040 */
[----:B------:R-:W-:Y:S01]  /*f590*/  MOV R46, R66 ;  /* 0x00000042002e7202 */ /* 0x000fe20000000f00 */
[----:B------:R-:W-:-:S02]  /*f5a0*/  IMAD.MOV.U32 R47, RZ, RZ, R65 ;  /* 0x000000ffff2f7224 */ /* 0x000fc400078e0041 */
[----:B------:R-:W-:-:S03]  /*f5b0*/  IMAD.MOV.U32 R45, RZ, RZ, R67 ;  /* 0x000000ffff2d7224 */ /* 0x000fc600078e0043 */
[C---:B------:R-:W-:Y:S08]  /*f5c0*/  HMMA.16816.F32 R64, R12.reuse, R36, RZ ;  /* 0x000000240c40723c */ /* 0x040ff000000018ff */
[----:B------:R-:W-:Y:S08]  /*f5d0*/  HMMA.16816.F32 R36, R12, R38, RZ ;  /* 0x000000260c24723c */ /* 0x000ff000000018ff */
[----:B-1----:R-:W-:Y:S01]  /*f5e0*/  HMMA.16816.F32 R4, R8, R48, R4 ;  /* 0x000000300804723c */ /* 0x002fe20000001804 */
[----:B------:R-:W-:Y:S01]  /*f5f0*/  IMAD.MOV.U32 R216, RZ, RZ, R175 ;  /* 0x000000ffffd87224 */ /* 0x000fe200078e00af */
[----:B------:R-:W-:Y:S01]  /*f600*/  MOV R217, R174 ;  /* 0x000000ae00d97202 */ /* 0x000fe20000000f00 */
[----:B------:R-:W-:-:S02]  /*f610*/  IMAD.MOV.U32 R218, RZ, RZ, R173 ;  /* 0x000000ffffda7224 */ /* 0x000fc400078e00ad */
[----:B------:R-:W-:Y:S02]  /*f620*/  IMAD.MOV.U32 R219, RZ, RZ, R172 ;  /* 0x000000ffffdb7224 */ /* 0x000fe400078e00ac */
[----:B------:R-:W-:Y:S01]  /*f630*/  IMAD.IADD R0, R0, 0x1, R17 ;  /* 0x0000000100007824 */ /* 0x000fe200078e0211 */
[----:B------:R-:W-:Y:S01]  /*f640*/  HMMA.16816.F32 R172, R12, R40, RZ ;  /* 0x000000280cac723c */ /* 0x000fe200000018ff */
[----:B------:R-:W-:-:S07]  /*f650*/  IADD3 R17, PT, PT, R17, R16, RZ ;  /* 0x0000001011117210 */ /* 0x000fce0007ffe0ff */
[----:B------:R-:W-:Y:S03]  /*f660*/  HMMA.16816.F32 R40, R12, R42, RZ ;  /* 0x0000002a0c28723c */ /* 0x000fe600000018ff */
[----:B------:R-:W-:Y:S01]  /*f670*/  MOV R49, R6 ;  /* 0x0000000600317202 */ /* 0x000fe20000000f00 */
[----:B------:R-:W-:-:S04]  /*f680*/  IMAD.MOV.U32 R48, RZ, RZ, R7 ;  /* 0x000000ffff307224 */ /* 0x000fc800078e0007 */
[C---:B------:R-:W-:Y:S01]  /*f690*/  HMMA.16816.F32 R212, R8.reuse, R56, R64 ;  /* 0x0000003808d4723c */ /* 0x040fe20000001840 */
[----:B------:R-:W-:Y:S02]  /*f6a0*/  IMAD.MOV.U32 R65, RZ, RZ, R4 ;  /* 0x000000ffff417224 */ /* 0x000fe400078e0004 */
[----:B------:R-:W-:Y:S02]  /*f6b0*/  IMAD.MOV.U32 R64, RZ, RZ, R5 ;  /* 0x000000ffff407224 */ /* 0x000fe400078e0005 */
[----:B------:R-:W-:Y:S03]  /*f6c0*/  LDSM.16.M88.4 R4, [R17+0x2000] ;  /* 0x002000001104783b */ /* 0x000fe60000000200 */
[----:B------:R-:W-:Y:S01]  /*f6d0*/  HMMA.16816.F32 R56, R8, R58, R36 ;  /* 0x0000003a0838723c */ /* 0x000fe20000001824 */
[----:B------:R-:W1:Y:S01]  /*f6e0*/  LDSM.16.M88.4 R36, [R0+0x9800] ;  /* 0x009800000024783b */ /* 0x000e620000000200 */
[----:B------:R-:W-:Y:S01]  /*f6f0*/  IMAD.MOV.U32 R208, RZ, RZ, R204 ;  /* 0x000000ffffd07224 */ /* 0x000fe200078e00cc */
[----:B------:R-:W-:Y:S01]  /*f700*/  MOV R235, R205 ;  /* 0x000000cd00eb7202 */ /* 0x000fe20000000f00 */
[----:B------:R-:W-:-:S02]  /*f710*/  IMAD.MOV.U32 R231, RZ, RZ, R206 ;  /* 0x000000ffffe77224 */ /* 0x000fc400078e00ce */
        /* <DEDUP_REMOVED lines=8> */
[----:B------:R-:W-:-:S06]  /*f7a0*/  MOV R175, R208 ;  /* 0x000000d000af7202 */ /* 0x000fcc0000000f00 */
        /* <DEDUP_REMOVED lines=8> */
[----:B------:R-:W-:Y:S01]  /*f830*/  IMAD.MOV.U32 R50, RZ, RZ, R65 ;  /* 0x000000ffff327224 */ /* 0x000fe200078e0041 */
[----:B------:R-:W-:Y:S01]  /*f840*/  MOV R206, R231 ;  /* 0x000000e700ce7202 */ /* 0x000fe20000000f00 */
[----:B------:R-:W-:-:S03]  /*f850*/  IMAD.MOV.U32 R205, RZ, RZ, R235 ;  /* 0x000000ffffcd7224 */ /* 0x000fc600078e00eb */
[----:B--2---:R-:W-:Y:S01]  /*f860*/  HMMA.16816.F32 R172, R4, R20, R224 ;  /* 0x0000001404ac723c */ /* 0x004fe200000018e0 */
[----:B------:R-:W-:Y:S01]  /*f870*/  IMAD.MOV.U32 R227, RZ, RZ, R18 ;  /* 0x000000ffffe37224 */ /* 0x000fe200078e0012 */
[----:B------:R-:W-:Y:S01]  /*f880*/  MOV R226, R170 ;  /* 0x000000aa00e27202 */ /* 0x000fe20000000f00 */
[----:B------:R-:W-:Y:S02]  /*f890*/  IMAD.MOV.U32 R207, RZ, RZ, R229 ;  /* 0x000000ffffcf7224 */ /* 0x000fe400078e00e5 */
[----:B------:R-:W-:-:S03]  /*f8a0*/  IMAD.MOV.U32 R224, RZ, RZ, R228 ;  /* 0x000000ffffe07224 */ /* 0x000fc600078e00e4 */
[----:B------:R-:W-:Y:S01]  /*f8b0*/  HMMA.16816.F32 R64, R12, R20, R28 ;  /* 0x000000140c40723c */ /* 0x000fe2000000181c */
[----:B------:R-:W-:Y:S02]  /*f8c0*/  IMAD.MOV.U32 R225, RZ, RZ, R171 ;  /* 0x000000ffffe17224 */ /* 0x000fe400078e00ab */
        /* <DEDUP_REMOVED lines=15> */
[----:B------:R-:W-:Y:S01]  /*f9c0*/  MOV R235, R4 ;  /* 0x0000000400eb7202 */ /* 0x000fe20000000f00 */
[----:B------:R-:W-:Y:S01]  /*f9d0*/  IMAD.MOV.U32 R231, RZ, RZ, R5 ;  /* 0x000000ffffe77224 */ /* 0x000fe200078e0005 */
[----:B------:R-:W-:Y:S01]  /*f9e0*/  MOV R229, R6 ;  /* 0x0000000600e57202 */ /* 0x000fe20000000f00 */
[----:B------:R-:W-:Y:S02]  /*f9f0*/  IMAD.MOV.U32 R228, RZ, RZ, R7 ;  /* 0x000000ffffe47224 */ /* 0x000fe400078e0007 */
[C---:B------:R-:W-:Y:S08]  /*fa00*/  HMMA.16816.F32 R4, R12.reuse, R22, R40 ;  /* 0x000000160c04723c */ /* 0x040ff00000001828 */
[----:B------:R-:W-:Y:S01]  /*fa10*/  HMMA.16816.F32 R220, R12, R10, R56 ;  /* 0x0000000a0cdc723c */ /* 0x000fe20000001838 */
[----:B------:R-:W-:Y:S01]  /*fa20*/  IMAD.MOV.U32 R59, RZ, RZ, R18 ;  /* 0x000000ffff3b7224 */ /* 0x000fe200078e0012 */
[C---:B------:R-:W-:Y:S01]  /*fa30*/  IADD3 R18, PT, PT, R2.reuse, R17, RZ ;  /* 0x0000001102127210 */ /* 0x040fe20007ffe0ff */
[----:B------:R-:W-:Y:S01]  /*fa40*/  IMAD.IADD R2, R2, 0x1, R0 ;  /* 0x0000000102027824 */ /* 0x000fe200078e0200 */
[----:B------:R-:W-:Y:S01]  /*fa50*/  MOV R56, R30 ;  /* 0x0000001e00387202 */ /* 0x000fe20000000f00 */
[----:B------:R-:W-:Y:S01]  /*fa60*/  IMAD.MOV.U32 R57, RZ, RZ, R29 ;  /* 0x000000ffff397224 */ /* 0x000fe200078e001d */
[----:B------:R-:W-:-:S02]  /*fa70*/  MOV R58, R28 ;  /* 0x0000001c003a7202 */ /* 0x000fc40000000f00 */
[----:B------:R-:W-:Y:S03]  /*fa80*/  LDSM.16.M88.4 R28, [R2+0x8000] ;  /* 0x00800000021c783b */ /* 0x000fe60000000200 */
[----:B------:R-:W-:Y:S01]  /*fa90*/  MOV R21, R4 ;  /* 0x0000000400157202 */ /* 0x000fe20000000f00 */
[----:B------:R-:W-:Y:S01]  /*faa0*/  IMAD.MOV.U32 R20, RZ, RZ, R5 ;  /* 0x000000ffff147224 */ /* 0x000fe200078e0005 */
[----:B------:R-:W-:Y:S01]  /*fab0*/  MOV R171, R6 ;  /* 0x0000000600ab7202 */ /* 0x000fe20000000f00 */
[----:B------:R-:W-:Y:S02]  /*fac0*/  IMAD.MOV.U32 R170, RZ, RZ, R7 ;  /* 0x000000ffffaa7224 */ /* 0x000fe400078e0007 */
[----:B------:R-:W1:Y:S01]  /*fad0*/  LDSM.16.M88.4 R4, [R18+0x2000] ;  /* 0x002000001204783b */ /* 0x000e620000000200 */
[----:B------:R-:W-:Y:S01]  /*fae0*/  MOV R169, R248 ;  /* 0x000000f800a97202 */ /* 0x000fe20000000f00 */
[----:B------:R-:W-:Y:S01]  /*faf0*/  IMAD.MOV.U32 R47, RZ, RZ, R249 ;  /* 0x000000ffff2f7224 */ /* 0x000fe200078e00f9 */
[----:B------:R-:W-:Y:S01]  /*fb00*/  MOV R46, R250 ;  /* 0x000000fa002e7202 */ /* 0x000fe20000000f00 */
[----:B------:R-:W-:-:S02]  /*fb10*/  IMAD.MOV.U32 R45, RZ, RZ, R251 ;  /* 0x000000ffff2d7224 */ /* 0x000fc400078e00fb */
        /* <DEDUP_REMOVED lines=12> */
[----:B------:R-:W-:Y:S01]  /*fbe0*/  MOV R60, R169 ;  /* 0x000000a9003c7202 */ /* 0x000fe20000000f00 */
[----:B------:R-:W-:Y:S01]  /*fbf0*/  IMAD.MOV.U32 R61, RZ, RZ, R47 ;  /* 0x000000ffff3d7224 */ /* 0x000fe200078e002f */
[----:B------:R-:W-:Y:S01]  /*fc00*/  MOV R62, R46 ;  /* 0x0000002e003e7202 */ /* 0x000fe20000000f00 */
[----:B------:R-:W-:-:S15]  /*fc10*/  IMAD.MOV.U32 R63, RZ, RZ, R45 ;  /* 0x000000ffff3f7224 */ /* 0x000fde00078e002d */
[----:B------:R-:W-:Y:S01]  /*fc20*/  MOV R169, R12 ;  /* 0x0000000c00a97202 */ /* 0x000fe20000000f00 */
[----:B------:R-:W-:Y:S01]  /*fc30*/  IMAD.MOV.U32 R47, RZ, RZ, R13 ;  /* 0x000000ffff2f7224 */ /* 0x000fe200078e000d */
[----:B------:R-:W-:Y:S01]  /*fc40*/  MOV R46, R14 ;  /* 0x0000000e002e7202 */ /* 0x000fe20000000f00 */
[----:B------:R-:W-:Y:S02]  /*fc50*/  IMAD.MOV.U32 R45, RZ, RZ, R15 ;  /* 0x000000ffff2d7224 */ /* 0x000fe400078e000f */
[----:B--2---:R-:W-:Y:S01]  /*fc60*/  HMMA.16816.F32 R12, R8, R28, R64 ;  /* 0x0000001c080c723c */ /* 0x004fe20000001840 */
[----:B------:R-:W-:Y:S01]  /*fc70*/  MOV R52, R235 ;  /* 0x000000eb00347202 */ /* 0x000fe20000000f00 */
[----:B------:R-:W-:Y:S01]  /*fc80*/  IMAD.MOV.U32 R53, RZ, RZ, R231 ;  /* 0x000000ffff357224 */ /* 0x000fe200078e00e7 */
[----:B------:R-:W-:Y:S01]  /*fc90*/  MOV R54, R229 ;  /* 0x000000e500367202 */ /* 0x000fe20000000f00 */
[----:B------:R-:W-:Y:S01]  /*fca0*/  IMAD.MOV.U32 R55, RZ, RZ, R228 ;  /* 0x000000ffff377224 */ /* 0x000fe200078e00e4 */
[----:B------:R-:W-:Y:S01]  /*fcb0*/  MOV R174, R21 ;  /* 0x0000001500ae7202 */ /* 0x000fe20000000f00 */
[----:B------:R-:W-:-:S02]  /*fcc0*/  IMAD.MOV.U32 R175, RZ, RZ, R20 ;  /* 0x000000ffffaf7224 */ /* 0x000fc400078e0014 */
[----:B------:R-:W1:Y:S11]  /*fcd0*/  LDSM.16.M88.4 R20, [R2+0x9000] ;  /* 0x009000000214783b */ /* 0x000e760000000200 */
[----:B------:R-:W-:Y:S01]  /*fce0*/  MOV R235, R12 ;  /* 0x0000000c00eb7202 */ /* 0x000fe20000000f00 */
[----:B------:R-:W-:Y:S01]  /*fcf0*/  IMAD.MOV.U32 R231, RZ, RZ, R13 ;  /* 0x000000ffffe77224 */ /* 0x000fe200078e000d */
[----:B------:R-:W-:Y:S01]  /*fd00*/  MOV R229, R14 ;  /* 0x0000000e00e57202 */ /* 0x000fe20000000f00 */
[----:B------:R-:W-:-:S02]  /*fd10*/  IMAD.MOV.U32 R228, RZ, RZ, R15 ;  /* 0x000000ffffe47224 */ /* 0x000fc400078e000f */
[----:B------:R-:W2:Y:S01]  /*fd20*/  LDSM.16.M88.4 R12, [R2+0x9800] ;  /* 0x00980000020c783b */ /* 0x000ea20000000200 */
[C---:B------:R-:W-:Y:S08]  /*fd30*/  HMMA.16816.F32 R208, R4.reuse, R30, R204 ;  /* 0x0000001e04d0723c */ /* 0x040ff000000018cc */
[----:B---3--:R-:W-:Y:S01]  /*fd40*/  HMMA.16816.F32 R204, R4, R24, R216 ;  /* 0x0000001804cc723c */ /* 0x008fe200000018d8 */
[----:B------:R-:W-:Y:S01]  /*fd50*/  MOV R216, R174 ;  /* 0x000000ae00d87202 */ /* 0x000fe20000000f00 */
[----:B------:R-:W-:Y:S01]  /*fd60*/  IMAD.MOV.U32 R217, RZ, RZ, R175 ;  /* 0x000000ffffd97224 */ /* 0x000fe200078e00af */
[----:B------:R-:W-:Y:S01]  /*fd70*/  MOV R218, R171 ;  /* 0x000000ab00da7202 */ /* 0x000fe20000000f00 */
[----:B------:R-:W-:-:S07]  /*fd80*/  IMAD.MOV.U32 R219, RZ, RZ, R170 ;  /* 0x000000ffffdb7224 */ /* 0x000fce00078e00aa */
[----:B------:R-:W-:Y:S08]  /*fd90*/  HMMA.16816.F32 R28, R8, R30, R216 ;  /* 0x0000001e081c723c */ /* 0x000ff000000018d8 */
[C---:B------:R-:W-:Y:S08]  /*fda0*/  HMMA.16816.F32 R172, R4.reuse, R26, R224 ;  /* 0x0000001a04ac723c */ /* 0x040ff000000018e0 */
[C---:B-1----:R-:W-:Y:S08]  /*fdb0*/  HMMA.16816.F32 R64, R4.reuse, R20, R244 ;  /* 0x000000140440723c */ /* 0x042ff000000018f4 */
[C---:B------:R-:W-:Y:S08]  /*fdc0*/  HMMA.16816.F32 R60, R4.reuse, R22, R60 ;  /* 0x00000016043c723c */ /* 0x040ff0000000183c */
[C---:B--2---:R-:W-:Y:S08]  /*fdd0*/  HMMA.16816.F32 R56, R4.reuse, R12, R56 ;  /* 0x0000000c0438723c */ /* 0x044ff00000001838 */
[----:B------:R-:W-:Y:S01]  /*fde0*/  HMMA.16816.F32 R52, R4, R14, R52 ;  /* 0x0000000e0434723c */ /* 0x000fe20000001834 */
[----:B------:R-:W-:Y:S01]  /*fdf0*/  MOV R7, R28 ;  /* 0x0000001c00077202 */ /* 0x000fe20000000f00 */
[----:B------:R-:W-:Y:S01]  /*fe00*/  IMAD.MOV.U32 R6, RZ, RZ, R29 ;  /* 0x000000ffff067224 */ /* 0x000fe200078e001d */
[----:B------:R-:W-:Y:S01]  /*fe10*/  MOV R5, R30 ;  /* 0x0000001e00057202 */ /* 0x000fe20000000f00 */
[----:B------:R-:W-:-:S02]  /*fe20*/  IMAD.MOV.U32 R4, RZ, RZ, R31 ;  /* 0x000000ffff047224 */ /* 0x000fc400078e001f */
[----:B------:R-:W-:Y:S02]  /*fe30*/  LDSM.16.M88.4 R28, [R168+UR6+0xa000] ;  /* 0x00a00006a81c783b */ /* 0x000fe40008000200 */
[C---:B------:R-:W-:Y:S01]  /*fe40*/  HMMA.16816.F32 R216, R8.reuse, R22, R48 ;  /* 0x0000001608d8723c */ /* 0x040fe20000001830 */
[----:B------:R-:W-:Y:S01]  /*fe50*/  MOV R48, R7 ;  /* 0x0000000700307202 */ /* 0x000fe20000000f00 */
[----:B------:R-:W-:Y:S01]  /*fe60*/  IMAD.MOV.U32 R49, RZ, RZ, R6 ;  /* 0x000000ffff317224 */ /* 0x000fe200078e0006 */
[----:B------:R-:W-:Y:S01]  /*fe70*/  MOV R50, R5 ;  /* 0x0000000500327202 */ /* 0x000fe20000000f00 */
[----:B------:R-:W-:Y:S02]  /*fe80*/  IMAD.MOV.U32 R51, RZ, RZ, R4 ;  /* 0x000000ffff337224 */ /* 0x000fe400078e0004 */
[----:B------:R-:W1:Y:S02]  /*fe90*/  LDSM.16.M88.4 R4, [R16+0x6000] ;  /* 0x006000001004783b */ /* 0x000e640000000200 */
[C---:B------:R-:W-:Y:S08]  /*fea0*/  HMMA.16816.F32 R248, R8.reuse, R24, R248 ;  /* 0x0000001808f8723c */ /* 0x040ff000000018f8 */
[C---:B------:R-:W-:Y:S01]  /*feb0*/  HMMA.16816.F32 R224, R8.reuse, R26, R220 ;  /* 0x0000001a08e0723c */ /* 0x040fe200000018dc */
[----:B------:R-:W2:Y:S07]  /*fec0*/  LDSM.16.M88.4 R24, [R168+UR6+0xa800] ;  /* 0x00a80006a818783b */ /* 0x000eae0008000200 */
[C---:B------:R-:W-:Y:S01]  /*fed0*/  HMMA.16816.F32 R220, R8.reuse, R20, R212 ;  /* 0x0000001408dc723c */ /* 0x040fe200000018d4 */
[----:B------:R-:W3:Y:S07]  /*fee0*/  LDSM.16.M88.4 R20, [R168+UR6+0xb000] ;  /* 0x00b00006a814783b */ /* 0x000eee0008000200 */
[C---:B------:R-:W-:Y:S08]  /*fef0*/  HMMA.16816.F32 R212, R8.reuse, R12, R40 ;  /* 0x0000000c08d4723c */ /* 0x040ff00000001828 */
[----:B------:R-:W-:Y:S01]  /*ff00*/  HMMA.16816.F32 R36, R8, R14, R36 ;  /* 0x0000000e0824723c */ /* 0x000fe20000001824 */
[----:B------:R4:W3:Y:S04]  /*ff10*/  LDSM.16.M88.4 R12, [R168+UR6+0xb800] ;  /* 0x00b80006a80c783b */ /* 0x0008e80008000200 */
[----:B------:R3:W3:Y:S01]  /*ff20*/  LDSM.16.M88.4 R8, [R16+0x4000] ;  /* 0x004000001008783b */ /* 0x0006e20000000200 */
[----:B------:R-:W-:Y:S01]  /*ff30*/  MOV R244, R169 ;  /* 0x000000a900f47202 */ /* 0x000fe20000000f00 */
[----:B------:R-:W-:Y:S01]  /*ff40*/  IMAD.MOV.U32 R245, RZ, RZ, R47 ;  /* 0x000000fffff57224 */ /* 0x000fe200078e002f */
[----:B------:R-:W-:Y:S01]  /*ff50*/  MOV R246, R46 ;  /* 0x0000002e00f67202 */ /* 0x000fe20000000f00 */
[----:B------:R-:W-:Y:S01]  /*ff60*/  IMAD.MOV.U32 R247, RZ, RZ, R45 ;  /* 0x000000fffff77224 */ /* 0x000fe200078e002d */
[C---:B-1----:R-:W-:Y:S08]  /*ff70*/  HMMA.16816.F32 R40, R4.reuse, R30, R208 ;  /* 0x0000001e0428723c */ /* 0x042ff000000018d0 */
[C---:B--2---:R-:W-:Y:S08]  /*ff80*/  HMMA.16816.F32 R204, R4.reuse, R24, R204 ;  /* 0x0000001804cc723c */ /* 0x044ff000000018cc */
[----:B------:R-:W-:Y:S03]  /*ff90*/  HMMA.16816.F32 R244, R4, R28, R244 ;  /* 0x0000001c04f4723c */ /* 0x000fe600000018f4 */
[----:B------:R-:W-:Y:S01]  /*ffa0*/  MOV R171, R40 ;  /* 0x0000002800ab7202 */ /* 0x000fe20000000f00 */
[----:B------:R-:W-:Y:S01]  /*ffb0*/  IMAD.MOV.U32 R170, RZ, RZ, R41 ;  /* 0x000000ffffaa7224 */ /* 0x000fe200078e0029 */
[----:B------:R-:W-:Y:S01]  /*ffc0*/  MOV R169, R42 ;  /* 0x0000002a00a97202 */ /* 0x000fe20000000f00 */
[----:B----4-:R-:W-:-:S05]  /*ffd0*/  IMAD.MOV.U32 R168, RZ, RZ, R43 ;  /* 0x000000ffffa87224 */ /* 0x010fca00078e002b */
        /* <DEDUP_REMOVED lines=11> */
[----:B---3--:R-:W-:Y:S01]  /*10090*/  IMAD.MOV.U32 R16, RZ, RZ, R247 ;  /* 0x000000ffff107224 */ /* 0x008fe200078e00f7 */
        /* <DEDUP_REMOVED lines=9> */
[----:B------:R-:W-:Y:S01]  /*10130*/  HMMA.16816.F32 R48, R8, R24, R248 ;  /* 0x000000180830723c */ /* 0x000fe200000018f8 */
[----:B------:R-:W-:Y:S01]  /*10140*/  MOV R248, R43 ;  /* 0x0000002b00f87202 */ /* 0x000fe20000000f00 */
[----:B------:R-:W-:Y:S01]  /*10150*/  IMAD.MOV.U32 R249, RZ, RZ, R42 ;  /* 0x000000fffff97224 */ /* 0x000fe200078e002a */
[----:B------:R-:W-:Y:S01]  /*10160*/  MOV R250, R41 ;  /* 0x0000002900fa7202 */ /* 0x000fe20000000f00 */
[----:B------:R-:W-:-:S04]  /*10170*/  IMAD.MOV.U32 R251, RZ, RZ, R40 ;  /* 0x000000fffffb7224 */ /* 0x000fc800078e0028 */
[C---:B------:R-:W-:Y:S01]  /*10180*/  HMMA.16816.F32 R40, R8.reuse, R26, R224 ;  /* 0x0000001a0828723c */ /* 0x040fe200000018e0 */
[----:B------:R-:W-:Y:S01]  /*10190*/  MOV R224, R171 ;  /* 0x000000ab00e07202 */ /* 0x000fe20000000f00 */
[----:B------:R-:W-:Y:S01]  /*101a0*/  IMAD.MOV.U32 R225, RZ, RZ, R170 ;  /* 0x000000ffffe17224 */ /* 0x000fe200078e00aa */
[----:B------:R-:W-:Y:S01]  /*101b0*/  MOV R226, R169 ;  /* 0x000000a900e27202 */ /* 0x000fe20000000f00 */
[----:B------:R-:W-:Y:S01]  /*101c0*/  IMAD.MOV.U32 R227, RZ, RZ, R168 ;  /* 0x000000ffffe37224 */ /* 0x000fe200078e00a8 */
[----:B------:R-:W-:Y:S03]  /*101d0*/  LDSM.16.M88.4 R24, [R3+0xa800] ;  /* 0x00a800000318783b */ /* 0x000fe60000000200 */
[C---:B------:R-:W-:Y:S08]  /*101e0*/  HMMA.16816.F32 R168, R8.reuse, R20, R220 ;  /* 0x0000001408a8723c */ /* 0x040ff000000018dc */
[C---:B------:R-:W-:Y:S01]  /*101f0*/  HMMA.16816.F32 R204, R8.reuse, R22, R216 ;  /* 0x0000001608cc723c */ /* 0x040fe200000018d8 */
[----:B------:R-:W2:Y:S07]  /*10200*/  LDSM.16.M88.4 R20, [R3+0xb000] ;  /* 0x00b000000314783b */ /* 0x000eae0000000200 */
        /* <DEDUP_REMOVED lines=8> */
[C---:B-1----:R-:W-:Y:S08]  /*10290*/  HMMA.16816.F32 R216, R4.reuse, R30, R224 ;  /* 0x0000001e04d8723c */ /* 0x042ff000000018e0 */
[C---:B------:R-:W-:Y:S08]  /*102a0*/  HMMA.16816.F32 R220, R4.reuse, R28, R220 ;  /* 0x0000001c04dc723c */ /* 0x040ff000000018dc */
[----:B--2---:R-:W-:Y:S03]  /*102b0*/  HMMA.16816.F32 R224, R4, R20, R208 ;  /* 0x0000001404e0723c */ /* 0x004fe600000018d0 */
[----:B------:R-:W-:Y:S01]  /*102c0*/  MOV R229, R216 ;  /* 0x000000d800e57202 */ /* 0x000fe20000000f00 */
[----:B------:R-:W-:Y:S01]  /*102d0*/  IMAD.MOV.U32 R228, RZ, RZ, R217 ;  /* 0x000000ffffe47224 */ /* 0x000fe200078e00d9 */
[----:B------:R-:W-:Y:S01]  /*102e0*/  MOV R47, R218 ;  /* 0x000000da002f7202 */ /* 0x000fe20000000f00 */
[----:B------:R-:W-:-:S02]  /*102f0*/  IMAD.MOV.U32 R46, RZ, RZ, R219 ;  /* 0x000000ffff2e7224 */ /* 0x000fc400078e00db */
[C---:B------:R-:W-:Y:S03]  /*10300*/  HMMA.16816.F32 R248, R4.reuse, R24, R248 ;  /* 0x0000001804f8723c */ /* 0x040fe600000018f8 */
[----:B------:R-:W-:Y:S01]  /*10310*/  MOV R45, R220 ;  /* 0x000000dc002d7202 */ /* 0x000fe20000000f00 */
[----:B----4-:R-:W-:Y:S01]  /*10320*/  IMAD.MOV.U32 R19, RZ, RZ, R221 ;  /* 0x000000ffff137224 */ /* 0x010fe200078e00dd */
[----:B------:R-:W-:Y:S01]  /*10330*/  MOV R16, R222 ;  /* 0x000000de00107202 */ /* 0x000fe20000000f00 */
[----:B------:R-:W-:Y:S02]  /*10340*/  IMAD.MOV.U32 R3, RZ, RZ, R223 ;  /* 0x000000ffff037224 */ /* 0x000fe400078e00df */
[C---:B------:R-:W-:Y:S08]  /*10350*/  HMMA.16816.F32 R220, R4.reuse, R22, R172 ;  /* 0x0000001604dc723c */ /* 0x040ff000000018ac */
[----:B---3--:R-:W-:Y:S08]  /*10360*/  HMMA.16816.F32 R216, R4, R12, R64 ;  /* 0x0000000c04d8723c */ /* 0x008ff00000001840 */
[C---:B------:R-:W-:Y:S08]  /*10370*/  HMMA.16816.F32 R172, R8.reuse, R28, R56 ;  /* 0x0000001c08ac723c */ /* 0x040ff00000001838 */
[----:B------:R-:W-:Y:S08]  /*10380*/  HMMA.16816.F32 R64, R8, R30, R52 ;  /* 0x0000001e0840723c */ /* 0x000ff00000001834 */
[C---:B------:R-:W-:Y:S08]  /*10390*/  HMMA.16816.F32 R244, R4.reuse, R26, R244 ;  /* 0x0000001a04f4723c */ /* 0x040ff000000018f4 */
[----:B------:R-:W-:Y:S01]  /*103a0*/  HMMA.16816.F32 R208, R4, R14, R60 ;  /* 0x0000000e04d0723c */ /* 0x000fe2000000183c */
[----:B------:R-:W-:Y:S07]  /*103b0*/  LDSM.16.M88.4 R4, [R17+0x6000] ;  /* 0x006000001104783b */ /* 0x000fee0000000200 */
[C---:B------:R-:W-:Y:S08]  /*103c0*/  HMMA.16816.F32 R56, R8.reuse, R24, R48 ;  /* 0x000000180838723c */ /* 0x040ff00000001830 */
[C---:B------:R-:W-:Y:S01]  /*103d0*/  HMMA.16816.F32 R52, R8.reuse, R26, R40 ;  /* 0x0000001a0834723c */ /* 0x040fe20000001828 */
[----:B------:R-:W1:Y:S04]  /*103e0*/  LDSM.16.M88.4 R24, [R0+0xa000] ;  /* 0x00a000000018783b */ /* 0x000e680000000200 */
[----:B------:R-:W-:Y:S03]  /*103f0*/  LDSM.16.M88.4 R40, [R0+0xb800] ;  /* 0x00b800000028783b */ /* 0x000fe60000000200 */
[C---:B------:R-:W-:Y:S08]  /*10400*/  HMMA.16816.F32 R60, R8.reuse, R12, R212 ;  /* 0x0000000c083c723c */ /* 0x040ff000000018d4 */
[C---:B------:R-:W-:Y:S08]  /*10410*/  HMMA.16816.F32 R48, R8.reuse, R20, R168 ;  /* 0x000000140830723c */ /* 0x040ff000000018a8 */
[C---:B------:R-:W-:Y:S01]  /*10420*/  HMMA.16816.F32 R28, R8.reuse, R22, R204 ;  /* 0x00000016081c723c */ /* 0x040fe200000018cc */
[----:B------:R-:W-:Y:S07]  /*10430*/  LDSM.16.M88.4 R20, [R0+0xa800] ;  /* 0x00a800000014783b */ /* 0x000fee0000000200 */
[----:B------:R-:W-:Y:S01]  /*10440*/  HMMA.16816.F32 R212, R8, R14, R36 ;  /* 0x0000000e08d4723c */ /* 0x000fe20000001824 */
[----:B------:R-:W2:Y:S04]  /*10450*/  LDSM.16.M88.4 R12, [R17+0x4000] ;  /* 0x00400000110c783b */ /* 0x000ea80000000200 */
[----:B------:R3:W4:Y:S01]  /*10460*/  LDSM.16.M88.4 R8, [R0+0xb000] ;  /* 0x00b000000008783b */ /* 0x0007220000000200 */
[----:B------:R-:W-:Y:S01]  /*10470*/  MOV R204, R45 ;  /* 0x0000002d00cc7202 */ /* 0x000fe20000000f00 */
[----:B------:R-:W-:Y:S01]  /*10480*/  IMAD.MOV.U32 R205, RZ, RZ, R19 ;  /* 0x000000ffffcd7224 */ /* 0x000fe200078e0013 */
[----:B------:R-:W-:Y:S01]  /*10490*/  MOV R206, R16 ;  /* 0x0000001000ce7202 */ /* 0x000fe20000000f00 */
[----:B------:R-:W-:Y:S01]  /*104a0*/  IMAD.MOV.U32 R207, RZ, RZ, R3 ;  /* 0x000000ffffcf7224 */ /* 0x000fe200078e0003 */
[----:B------:R-:W-:Y:S01]  /*104b0*/  MOV R168, R229 ;  /* 0x000000e500a87202 */ /* 0x000fe20000000f00 */
[----:B------:R-:W-:Y:S01]  /*104c0*/  IMAD.MOV.U32 R169, RZ, RZ, R228 ;  /* 0x000000ffffa97224 */ /* 0x000fe200078e00e4 */
[----:B------:R-:W-:Y:S01]  /*104d0*/  MOV R170, R47 ;  /* 0x0000002f00aa7202 */ /* 0x000fe20000000f00 */
[----:B------:R-:W-:-:S03]  /*104e0*/  IMAD.MOV.U32 R171, RZ, RZ, R46 ;  /* 0x000000ffffab7224 */ /* 0x000fc600078e002e */
[C---:B-1----:R-:W-:Y:S08]  /*104f0*/  HMMA.16816.F32 R204, R4.reuse, R24, R204 ;  /* 0x0000001804cc723c */ /* 0x042ff000000018cc */
[----:B------:R-:W-:Y:S11]  /*10500*/  HMMA.16816.F32 R168, R4, R26, R168 ;  /* 0x0000001a04a8723c */ /* 0x000ff600000018a8 */
[----:B------:R-:W-:Y:S01]  /*10510*/  MOV R38, R204 ;  /* 0x000000cc00267202 */ /* 0x000fe20000000f00 */
[----:B------:R-:W-:Y:S01]  /*10520*/  IMAD.MOV.U32 R37, RZ, RZ, R205 ;  /* 0x000000ffff257224 */ /* 0x000fe200078e00cd */
[----:B------:R-:W-:Y:S01]  /*10530*/  MOV R36, R206 ;  /* 0x000000ce00247202 */ /* 0x000fe20000000f00 */
[----:B------:R-:W-:-:S02]  /*10540*/  IMAD.MOV.U32 R19, RZ, RZ, R207 ;  /* 0x000000ffff137224 */ /* 0x000fc400078e00cf */
[C---:B--2---:R-:W-:Y:S03]  /*10550*/  HMMA.16816.F32 R204, R12.reuse, R24, R172 ;  /* 0x000000180ccc723c */ /* 0x044fe600000018ac */
[----:B------:R-:W-:Y:S01]  /*10560*/  MOV R16, R168 ;  /* 0x000000a800107202 */ /* 0x000fe20000000f00 */
[----:B------:R-:W-:Y:S01]  /*10570*/  IMAD.MOV.U32 R17, RZ, RZ, R169 ;  /* 0x000000ffff117224 */ /* 0x000fe200078e00a9 */
[----:B------:R-:W-:Y:S01]  /*10580*/  MOV R3, R170 ;  /* 0x000000aa00037202 */ /* 0x000fe20000000f00 */
[----:B---3--:R-:W-:Y:S02]  /*10590*/  IMAD.MOV.U32 R0, RZ, RZ, R171 ;  /* 0x000000ffff007224 */ /* 0x008fe400078e00ab */
[C---:B------:R-:W-:Y:S08]  /*105a0*/  HMMA.16816.F32 R168, R12.reuse, R20, R56 ;  /* 0x000000140ca8723c */ /* 0x040ff00000001838 */
[C---:B------:R-:W-:Y:S01]  /*105b0*/  HMMA.16816.F32 R172, R12.reuse, R26, R64 ;  /* 0x0000001a0cac723c */ /* 0x040fe20000001840 */
[----:B------:R-:W-:Y:S07]  /*105c0*/  LDSM.16.M88.4 R24, [R2+0xb000] ;  /* 0x00b000000218783b */ /* 0x000fee0000000200 */
[C---:B----4-:R-:W-:Y:S08]  /*105d0*/  HMMA.16816.F32 R56, R12.reuse, R8, R48 ;  /* 0x000000080c38723c */ /* 0x050ff00000001830 */
[C---:B------:R-:W-:Y:S08]  /*105e0*/  HMMA.16816.F32 R64, R12.reuse, R22, R52 ;  /* 0x000000160c40723c */ /* 0x040ff00000001834 */
[----:B------:R-:W-:Y:S01]  /*105f0*/  HMMA.16816.F32 R48, R12, R40, R60 ;  /* 0x000000280c30723c */ /* 0x000fe2000000183c */
[----:B------:R-:W-:Y:S01]  /*10600*/  MOV R60, R38 ;  /* 0x00000026003c7202 */ /* 0x000fe20000000f00 */
[----:B------:R-:W-:Y:S01]  /*10610*/  IMAD.MOV.U32 R61, RZ, RZ, R37 ;  /* 0x000000ffff3d7224 */ /* 0x000fe200078e0025 */
[----:B------:R-:W-:-:S02]  /*10620*/  MOV R62, R36 ;  /* 0x00000024003e7202 */ /* 0x000fc40000000f00 */
[----:B------:R-:W-:Y:S03]  /*10630*/  LDSM.16.M88.4 R36, [R2+0xa000] ;  /* 0x00a000000224783b */ /* 0x000fe60000000200 */
        /* <DEDUP_REMOVED lines=8> */
[----:B------:R-:W-:Y:S01]  /*106c0*/  HMMA.16816.F32 R52, R12, R10, R28 ;  /* 0x0000000a0c34723c */ /* 0x000fe2000000181c */
[----:B------:R2:W3:Y:S04]  /*106d0*/  LDSM.16.M88.4 R8, [R18+0x4000] ;  /* 0x004000001208783b */ /* 0x0004e80000000200 */
[----:B------:R4:W3:Y:S01]  /*106e0*/  LDSM.16.M88.4 R28, [R2+0xa800] ;  /* 0x00a80000021c783b */ /* 0x0008e20000000200 */
[----:B------:R-:W-:Y:S01]  /*106f0*/  IMAD.MOV.U32 R63, RZ, RZ, R19 ;  /* 0x000000ffff3f7224 */ /* 0x000fe200078e0013 */
[----:B------:R-:W-:-:S04]  /*10700*/  DEPBAR.LE SB0, 0x0 ;  /* 0x000080000000791a */ /* 0x000fc80000000000 */
[----:B------:R-:W-:Y:S01]  /*10710*/  HMMA.16816.F32 R12, R12, R42, R212 ;  /* 0x0000002a0c0c723c */ /* 0x000fe200000018d4 */
[----:B------:R-:W-:Y:S02]  /*10720*/  IMAD.MOV.U32 R19, RZ, RZ, R0 ;  /* 0x000000ffff137224 */ /* 0x000fe400078e0000 */
[----:B------:R-:W-:Y:S01]  /*10730*/  IMAD.U32 R0, RZ, RZ, UR20 ;  /* 0x00000014ff007e24 */ /* 0x000fe2000f8e00ff */
[----:B--2---:R-:W-:Y:S02]  /*10740*/  MOV R18, R3 ;  /* 0x0000000300127202 */ /* 0x004fe40000000f00 */
[----:B----4-:R-:W-:-:S04]  /*10750*/  SHF.L.U32 R2, R234, 0x1, RZ ;  /* 0x00000001ea027819 */ /* 0x010fc800000006ff */
[----:B------:R-:W-:Y:S01]  /*10760*/  LOP3.LUT R2, R2, 0x6, RZ, 0xc0, !PT ;  /* 0x0000000602027812 */ /* 0x000fe200078ec0ff */
[----:B-1----:R-:W-:Y:S03]  /*10770*/  HMMA.16816.F32 R60, R4, R36, R60 ;  /* 0x00000024043c723c */ /* 0x002fe6000000183c */
[----:B------:R-:W-:-:S05]  /*10780*/  LEA R0, R0, R2, 0x6 ;  /* 0x0000000200007211 */ /* 0x000fca00078e30ff */
[----:B------:R-:W-:Y:S08]  /*10790*/  HMMA.16816.F32 R212, R4, R38, R16 ;  /* 0x0000002604d4723c */ /* 0x000ff00000001810 */
[C---:B---3--:R-:W-:Y:S08]  /*107a0*/  HMMA.16816.F32 R40, R8.reuse, R36, R204 ;  /* 0x000000240828723c */ /* 0x048ff000000018cc */
[----:B------:R-:W-:Y:S01]  /*107b0*/  HMMA.16816.F32 R172, R8, R38, R172 ;  /* 0x0000002608ac723c */ /* 0x000fe200000018ac */
[----:B------:R-:W-:-:S07]  /*107c0*/  UISETP.NE.AND UP0, UPT, UR20, 0x3, UPT ;  /* 0x000000031400788c */ /* 0x000fce000bf05270 */
[C---:B------:R-:W-:Y:S08]  /*107d0*/  HMMA.16816.F32 R168, R8.reuse, R28, R168 ;  /* 0x0000001c08a8723c */ /* 0x040ff000000018a8 */
[C---:B------:R-:W-:Y:S08]  /*107e0*/  HMMA.16816.F32 R64, R8.reuse, R30, R64 ;  /* 0x0000001e0840723c */ /* 0x040ff00000001840 */
[C---:B------:R-:W-:Y:S08]  /*107f0*/  HMMA.16816.F32 R52, R8.reuse, R26, R52 ;  /* 0x0000001a0834723c */ /* 0x040ff00000001834 */
[C---:B------:R-:W-:Y:S08]  /*10800*/  HMMA.16816.F32 R48, R8.reuse, R20, R48 ;  /* 0x000000140830723c */ /* 0x040ff00000001830 */
[----:B------:R-:W-:Y:S01]  /*10810*/  HMMA.16816.F32 R36, R8, R22, R12 ;  /* 0x000000160824723c */ /* 0x000fe2000000180c */
[C---:B------:R-:W-:Y:S01]  /*10820*/  VIADD R3, R0.reuse, 0xffffff40 ;  /* 0xffffff4000037836 */ /* 0x040fe20000000000 */
[----:B------:R-:W-:-:S06]  /*10830*/  IADD3 R2, PT, PT, R0, -0xbf, RZ ;  /* 0xffffff4100027810 */ /* 0x000fcc0007ffe0ff */
[----:B------:R-:W-:Y:S01]  /*10840*/  HMMA.16816.F32 R248, R4, R28, R248 ;  /* 0x0000001c04f8723c */ /* 0x000fe200000018f8 */
[----:B-----5:R-:W-:-:S07]  /*10850*/  ISETP.GE.AND P6, PT, R3, R32, PT ;  /* 0x000000200300720c */ /* 0x020fce0003fc6270 */
[----:B------:R-:W-:Y:S01]  /*10860*/  HMMA.16816.F32 R244, R4, R30, R244 ;  /* 0x0000001e04f4723c */ /* 0x000fe200000018f4 */
[----:B------:R-:W-:Y:S01]  /*10870*/  BAR.SYNC.DEFER_BLOCKING 0x0 ;  /* 0x0000000000007b1d */ /* 0x000fe20000010000 */
[----:B------:R-:W-:-:S06]  /*10880*/  ISETP.GE.AND P5, PT, R3, R34, PT ;  /* 0x000000220300720c */ /* 0x000fcc0003fa6270 */
[----:B------:R-:W-:Y:S01]  /*10890*/  HMMA.16816.F32 R224, R4, R24, R224 ;  /* 0x0000001804e0723c */ /* 0x000fe200000018e0 */
[----:B------:R-:W-:-:S07]  /*108a0*/  ISETP.GE.AND P4, PT, R3, R33, PT ;  /* 0x000000210300720c */ /* 0x000fce0003f86270 */
[C---:B------:R-:W-:Y:S08]  /*108b0*/  HMMA.16816.F32 R220, R4.reuse, R26, R220 ;  /* 0x0000001a04dc723c */ /* 0x040ff000000018dc */
[C---:B------:R-:W-:Y:S08]  /*108c0*/  HMMA.16816.F32 R216, R4.reuse, R20, R216 ;  /* 0x0000001404d8723c */ /* 0x040ff000000018d8 */
[----:B------:R-:W-:Y:S01]  /*108d0*/  HMMA.16816.F32 R208, R4, R22, R208 ;  /* 0x0000001604d0723c */ /* 0x000fe200000018d0 */
[----:B------:R-:W-:-:S07]  /*108e0*/  I2FP.F32.U32 R4, R3 ;  /* 0x0000000300047245 */ /* 0x000fce0000201000 */
[----:B------:R-:W-:Y:S01]  /*108f0*/  HMMA.16816.F32 R56, R8, R24, R56 ;  /* 0x000000180838723c */ /* 0x000fe20000001838 */
[----:B------:R-:W-:Y:S01]  /*10900*/  FFMA.FTZ R24, R4, UR5, R40 ;  /* 0x0000000504187c23 */ /* 0x000fe20008010028 */
[----:B------:R-:W-:-:S03]  /*10910*/  NOP ;  /* 0x0000000000007918 */ /* 0x000fc60000000000 */
[----:B------:R-:W-:-:S15]  /*10920*/  BRA.U !UP0, `(.L_x_445) ;  /* 0x0000000508787547 */ /* 0x000fde000b800000 */
[----:B------:R-:W-:Y:S01]  /*10930*/  UIADD3 UR7, UPT, UPT, UR20, -0x4, URZ ;  /* 0xfffffffc14077890 */ /* 0x000fe2000fffe0ff */
[----:B------:R-:W-:Y:S02]  /*10940*/  IMAD.U32 R7, RZ, RZ, UR10 ;  /* 0x0000000aff077e24 */ /* 0x000fe4000f8e00ff */
[----:B------:R-:W-:Y:S01]  /*10950*/  IMAD.U32 R6, RZ, RZ, UR10 ;  /* 0x0000000aff067e24 */ /* 0x000fe2000f8e00ff */
[----:B------:R-:W-:Y:S01]  /*10960*/  UIMAD.WIDE.U32 UR8, UR7, UR10, URZ ;  /* 0x0000000a070872a5 */ /* 0x000fe2000f8e00ff */
[----:B------:R-:W-:-:S03]  /*10970*/  IMAD.U32 R5, RZ, RZ, UR11 ;  /* 0x0000000bff057e24 */ /* 0x000fc6000f8e00ff */
[----:B------:R-:W-:Y:S02]  /*10980*/  UIMAD UR7, UR7, UR11, UR9 ;  /* 0x0000000b070772a4 */ /* 0x000fe4000f8e0209 */
[----:B------:R-:W-:Y:S02]  /*10990*/  USHF.L.U32 UR4, UR8, 0x6, URZ ;  /* 0x0000000608047899 */ /* 0x000fe400080006ff */
[----:B------:R-:W-:-:S04]  /*109a0*/  USHF.L.U64.HI UR7, UR8, 0x6, UR7 ;  /* 0x0000000608077899 */ /* 0x000fc80008010207 */
[----:B------:R-:W-:-:S04]  /*109b0*/  @!P3 LEA R10, P1, R7, UR4, 0x4 ;  /* 0x00000004070abc11 */ /* 0x000fc8000f8220ff */
[----:B------:R-:W-:Y:S02]  /*109c0*/  @!P3 LEA.HI.X R8, R6, UR7, R5, 0x4, P1 ;  /* 0x000000070608bc11 */ /* 0x000fe400088f2405 */
[----:B------:R-:W-:-:S04]  /*109d0*/  @!P2 LEA R11, P1, R7, UR4, 0x4 ;  /* 0x00000004070bac11 */ /* 0x000fc8000f8220ff */
[----:B------:R-:W-:Y:S02]  /*109e0*/  @!P2 LEA.HI.X R9, R6, UR7, R5, 0x4, P1 ;  /* 0x000000070609ac11 */ /* 0x000fe400088f2405 */
[----:B------:R-:W-:-:S04]  /*109f0*/  @!P3 LEA R7, P1, R7, R10, 0x5 ;  /* 0x0000000a0707b211 */ /* 0x000fc800078228ff */
[----:B------:R-:W-:Y:S01]  /*10a00*/  @!P3 LEA.HI.X R15, R6, R8, R5, 0x5, P1 ;  /* 0x00000008060fb211 */ /* 0x000fe200008f2c05 */
[----:B------:R-:W-:Y:S02]  /*10a10*/  IMAD.U32 R5, RZ, RZ, UR10 ;  /* 0x0000000aff057e24 */ /* 0x000fe4000f8e00ff */
[----:B------:R-:W-:Y:S02]  /*10a20*/  IMAD.U32 R6, RZ, RZ, UR11 ;  /* 0x0000000bff067e24 */ /* 0x000fe4000f8e00ff */
[----:B------:R-:W-:Y:S01]  /*10a30*/  IMAD.U32 R8, RZ, RZ, UR10 ;  /* 0x0000000aff087e24 */ /* 0x000fe2000f8e00ff */
[----:B------:R-:W-:Y:S01]  /*10a40*/  @!P2 LEA R22, P1, R5, R11, 0x5 ;  /* 0x0000000b0516a211 */ /* 0x000fe200078228ff */
[----:B------:R-:W-:-:S03]  /*10a50*/  IMAD.U32 R5, RZ, RZ, UR4 ;  /* 0x00000004ff057e24 */ /* 0x000fc6000f8e00ff */
[----:B------:R-:W-:Y:S01]  /*10a60*/  @!P2 LEA.HI.X R23, R8, R9, R6, 0x5, P1 ;  /* 0x000000090817a211 */ /* 0x000fe200008f2c06 */
[----:B------:R-:W-:Y:S01]  /*10a70*/  IMAD.U32 R8, RZ, RZ, UR4 ;  /* 0x00000004ff087e24 */ /* 0x000fe2000f8e00ff */
[----:B------:R-:W-:Y:S01]  /*10a80*/  @!P3 LEA R20, P1, R5, R240, 0x1 ;  /* 0x000000f00514b211 */ /* 0x000fe200078208ff */
[----:B------:R-:W-:Y:S01]  /*10a90*/  IMAD.U32 R6, RZ, RZ, UR7 ;  /* 0x00000007ff067e24 */ /* 0x000fe2000f8e00ff */
[----:B------:R-:W-:Y:S01]  /*10aa0*/  ULEA UR4, UP0, UR10, UR4, 0x4 ;  /* 0x000000040a047291 */ /* 0x000fe2000f8020ff */
[----:B------:R-:W-:-:S03]  /*10ab0*/  IMAD.U32 R9, RZ, RZ, UR10 ;  /* 0x0000000aff097e24 */ /* 0x000fc6000f8e00ff */
[CCC-:B------:R-:W-:Y:S01]  /*10ac0*/  @!P3 LEA.HI.X R21, R8.reuse, R239.reuse, R6.reuse, 0x1, P1 ;  /* 0x000000ef0815b211 */ /* 0x1c0fe200008f0c06 */
[----:B------:R-:W-:Y:S01]  /*10ad0*/  ULEA.HI.X UR7, UR10, UR7, UR11, 0x4, UP0 ;  /* 0x000000070a077291 */ /* 0x000fe200080f240b */
[----:B------:R-:W-:Y:S01]  /*10ae0*/  @!P2 LEA R12, P1, R5, R240, 0x1 ;  /* 0x000000f0050ca211 */ /* 0x000fe200078208ff */
[----:B------:R-:W-:Y:S02]  /*10af0*/  IMAD.U32 R5, RZ, RZ, UR10 ;  /* 0x0000000aff057e24 */ /* 0x000fe4000f8e00ff */
[----:B------:R-:W-:Y:S01]  /*10b00*/  IMAD.U32 R10, RZ, RZ, UR4 ;  /* 0x00000004ff0a7e24 */ /* 0x000fe2000f8e00ff */
[----:B------:R-:W-:Y:S01]  /*10b10*/  @!P2 LEA.HI.X R13, R8, R239, R6, 0x1, P1 ;  /* 0x000000ef080da211 */ /* 0x000fe200008f0c06 */
[----:B------:R-:W-:Y:S01]  /*10b20*/  IMAD.U32 R8, RZ, RZ, UR10 ;  /* 0x0000000aff087e24 */ /* 0x000fe2000f8e00ff */
[----:B------:R-:W-:Y:S01]  /*10b30*/  @!P3 LEA R5, P1, R5, UR4, 0x4 ;  /* 0x000000040505bc11 */ /* 0x000fe2000f8220ff */
[----:B------:R-:W-:Y:S01]  /*10b40*/  IMAD.U32 R6, RZ, RZ, UR11 ;  /* 0x0000000bff067e24 */ /* 0x000fe2000f8e00ff */
[----:B------:R-:W-:Y:S01]  /*10b50*/  @!PT LDS RZ, [RZ] ;  /* 0x00000000fffff984 */ /* 0x000fe20000000800 */
[----:B------:R-:W-:Y:S01]  /*10b60*/  @!PT LDS RZ, [RZ] ;  /* 0x00000000fffff984 */ /* 0x000fe20000000800 */
[----:B------:R-:W-:Y:S01]  /*10b70*/  @!PT LDS RZ, [RZ] ;  /* 0x00000000fffff984 */ /* 0x000fe20000000800 */
[----:B------:R1:W-:Y:S01]  /*10b80*/  @!P3 LDGSTS.E.BYPASS.LTC128B.128 [R238+0x8000], desc[UR22][R20.64] ;  /* 0x0800000014eebfae */ /* 0x0003e2000b981a16 */
[----:B------:R-:W-:-:S03]  /*10b90*/  IMAD.U32 R11, RZ, RZ, UR4 ;  /* 0x00000004ff0b7e24 */ /* 0x000fc6000f8e00ff */
[----:B------:R-:W-:Y:S01]  /*10ba0*/  @!P3 LEA.HI.X R14, R8, UR7, R6, 0x4, P1 ;  /* 0x00000007080ebc11 */ /* 0x000fe200088f2406 */
[----:B------:R-:W-:Y:S01]  /*10bb0*/  IMAD.U32 R6, RZ, RZ, UR10 ;  /* 0x0000000aff067e24 */ /* 0x000fe2000f8e00ff */
[----:B------:R1:W-:Y:S01]  /*10bc0*/  @P3 STS.128 [R238+0x8000], RZ ;  /* 0x008000ffee003388 */ /* 0x0003e20000000c00 */
[----:B------:R-:W-:-:S03]  /*10bd0*/  IMAD.U32 R8, RZ, RZ, UR11 ;  /* 0x0000000bff087e24 */ /* 0x000fc6000f8e00ff */
[----:B------:R-:W-:Y:S01]  /*10be0*/  @!P2 LEA R6, P1, R6, UR4, 0x4 ;  /* 0x000000040606ac11 */ /* 0x000fe2000f8220ff */
[----:B------:R-:W-:Y:S01]  /*10bf0*/  @!PT LDS RZ, [RZ] ;  /* 0x00000000fffff984 */ /* 0x000fe20000000800 */
[----:B------:R-:W-:Y:S01]  /*10c00*/  @!PT LDS RZ, [RZ] ;  /* 0x00000000fffff984 */ /* 0x000fe20000000800 */
[----:B------:R-:W-:Y:S01]  /*10c10*/  @!PT LDS RZ, [RZ] ;  /* 0x00000000fffff984 */ /* 0x000fe20000000800 */
[----:B------:R1:W-:Y:S03]  /*10c20*/  @!P2 LDGSTS.E.BYPASS.LTC128B.128 [R238+0xa000], desc[UR22][R12.64+0x80] ;  /* 0x0a0000800ceeafae */ /* 0x0003e6000b981a16 */
[----:B------:R-:W-:Y:S01]  /*10c30*/  @!P2 LEA.HI.X R9, R9, UR7, R8, 0x4, P1 ;  /* 0x000000070909ac11 */ /* 0x000fe200088f2408 */
[----:B------:R-:W-:Y:S01]  /*10c40*/  IMAD.U32 R8, RZ, RZ, UR7 ;  /* 0x00000007ff087e24 */ /* 0x000fe2000f8e00ff */
[----:B------:R-:W-:Y:S01]  /*10c50*/  @!P3 LEA R18, P1, R10, R240, 0x1 ;  /* 0x000000f00a12b211 */ /* 0x000fe200078208ff */
[----:B------:R1:W-:Y:S03]  /*10c60*/  @P2 STS.128 [R238+0xa000], RZ ;  /* 0x00a000ffee002388 */ /* 0x0003e60000000c00 */
[----:B------:R-:W-:-:S02]  /*10c70*/  @!P3 LEA.HI.X R19, R11, R239, R8, 0x1, P1 ;  /* 0x000000ef0b13b211 */ /* 0x000fc400008f0c08 */
        /* <DEDUP_REMOVED lines=15> */
[-C--:B------:R-:W-:Y:S02]  /*10d70*/  @!P2 LEA.HI.X R9, R6, R239.reuse, R9, 0x1, P1 ;  /* 0x000000ef0609a211 */ /* 0x080fe400008f0c09 */
[CC--:B------:R-:W-:Y:S01]  /*10d80*/  @!P3 LEA R14, P1, R7.reuse, R240.reuse, 0x1 ;  /* 0x000000f0070eb211 */ /* 0x0c0fe200078208ff */
[----:B------:R-:W-:Y:S01]  /*10d90*/  @!PT LDS RZ, [RZ] ;  /* 0x00000000fffff984 */ /* 0x000fe20000000800 */
[----:B------:R-:W-:Y:S01]  /*10da0*/  @!PT LDS RZ, [RZ] ;  /* 0x00000000fffff984 */ /* 0x000fe20000000800 */
[----:B------:R-:W-:Y:S01]  /*10db0*/  @!PT LDS RZ, [RZ] ;  /* 0x00000000fffff984 */ /* 0x000fe20000000800 */
[----:B------:R1:W-:Y:S03]  /*10dc0*/  @!P3 LDGSTS.E.BYPASS.LTC128B.128 [R238+0x9000], desc[UR22][R16.64] ;  /* 0x0900000010eebfae */ /* 0x0003e6000b981a16 */
[----:B------:R-:W-:Y:S01]  /*10dd0*/  @!P3 LEA.HI.X R15, R7, R239, R15, 0x1, P1 ;  /* 0x000000ef070fb211 */ /* 0x000fe200008f0c0f */
[----:B------:R1:W-:Y:S01]  /*10de0*/  @P3 STS.128 [R238+0x9000], RZ ;  /* 0x009000ffee003388 */ /* 0x0003e20000000c00 */
[----:B------:R-:W-:-:S03]  /*10df0*/  @!P2 LEA R6, P1, R22, R240, 0x1 ;  /* 0x000000f01606a211 */ /* 0x000fc600078208ff */
[----:B------:R-:W-:Y:S01]  /*10e00*/  @!PT LDS RZ, [RZ] ;  /* 0x00000000fffff984 */ /* 0x000fe20000000800 */
[----:B------:R-:W-:Y:S01]  /*10e10*/  @!PT LDS RZ, [RZ] ;  /* 0x00000000fffff984 */ /* 0x000fe20000000800 */
[----:B------:R-:W-:Y:S01]  /*10e20*/  @!PT LDS RZ, [RZ] ;  /* 0x00000000fffff984 */ /* 0x000fe20000000800 */
[----:B------:R1:W-:Y:S01]  /*10e30*/  @!P2 LDGSTS.E.BYPASS.LTC128B.128 [R238+0xb000], desc[UR22][R8.64+0x80] ;  /* 0x0b00008008eeafae */ /* 0x0003e2000b981a16 */
[----:B------:R-:W-:-:S03]  /*10e40*/  @!P2 LEA.HI.X R7, R22, R239, R23, 0x1, P1 ;  /* 0x000000ef1607a211 */ /* 0x000fc600008f0c17 */
        /* <DEDUP_REMOVED lines=12> */
.L_x_445:
[C---:B------:R-:W-:Y:S01]  /*10f10*/  FFMA.FTZ R5, R4.reuse, UR5, R60 ;  /* 0x0000000504057c23 */ /* 0x040fe2000801003c */
[----:B------:R-:W-:Y:S01]  /*10f20*/  ISETP.GE.AND P1, PT, R3, R35, PT ;  /* 0x000000230300720c */ /* 0x000fe20003f26270 */
[C---:B-1----:R-:W-:Y:S01]  /*10f30*/  FFMA.FTZ R6, R4.reuse, UR5, R42 ;  /* 0x0000000504067c23 */ /* 0x042fe2000801002a */
[----:B------:R-:W-:Y:S01]  /*10f40*/  I2FP.F32.U32 R3, R2 ;  /* 0x0000000200037245 */ /* 0x000fe20000201000 */
[----:B------:R-:W-:Y:S01]  /*10f50*/  STL [R1+0x58], R240 ;  /* 0x000058f001007387 */ /* 0x000fe20000100800 */
[----:B------:R-:W-:Y:S01]  /*10f60*/  FSEL R16, R5, -INF , !P4 ;  /* 0xff80000005107808 */ /* 0x000fe20006000000 */
[----:B------:R-:W-:Y:S01]  /*10f70*/  FFMA.FTZ R5, R4, UR5, R62 ;  /* 0x0000000504057c23 */ /* 0x000fe2000801003e */
[----:B------:R-:W-:Y:S01]  /*10f80*/  IADD3 R4, PT, PT, R0, -0xb8, RZ ;  /* 0xffffff4800047810 */ /* 0x000fe20007ffe0ff */
[C---:B------:R-:W-:Y:S01]  /*10f90*/  FFMA.FTZ R9, R3.reuse, UR5, R43 ;  /* 0x0000000503097c23 */ /* 0x040fe2000801002b */
[----:B------:R-:W-:Y:S01]  /*10fa0*/  FSEL R15, R6, -INF , !P5 ;  /* 0xff800000060f7808 */ /* 0x000fe20006800000 */
[C---:B------:R-:W-:Y:S01]  /*10fb0*/  FFMA.FTZ R6, R3.reuse, UR5, R41 ;  /* 0x0000000503067c23 */ /* 0x040fe20008010029 */
[C---:B------:R-:W-:Y:S01]  /*10fc0*/  FFMA.FTZ R8, R3.reuse, UR5, R61 ;  /* 0x0000000503087c23 */ /* 0x040fe2000801003d */
[C---:B------:R-:W-:Y:S01]  /*10fd0*/  ISETP.GE.AND P2, PT, R2.reuse, R32, PT ;  /* 0x000000200200720c */ /* 0x040fe20003f46270 */
[----:B------:R-:W-:Y:S01]  /*10fe0*/  FFMA.FTZ R7, R3, UR5, R63 ;  /* 0x0000000503077c23 */ /* 0x000fe2000801003f */
[C---:B------:R-:W-:Y:S01]  /*10ff0*/  ISETP.GE.AND P3, PT, R2.reuse, R34, PT ;  /* 0x000000220200720c */ /* 0x040fe20003f66270 */
[----:B------:R-:W-:Y:S01]  /*11000*/  STL [R1+0x54], R239 ;  /* 0x000054ef01007387 */ /* 0x000fe20000100800 */
[----:B------:R-:W-:Y:S01]  /*11010*/  ISETP.GE.AND P5, PT, R2, R33, PT ;  /* 0x000000210200720c */ /* 0x000fe20003fa6270 */
[----:B------:R-:W1:Y:S01]  /*11020*/  LDCU UR4, c[0x0][0x45c] ;  /* 0x00008b80ff0477ac */ /* 0x000e620008000800 */
[----:B------:R-:W-:Y:S01]  /*11030*/  I2FP.F32.U32 R3, R4 ;  /* 0x0000000400037245 */ /* 0x000fe20000201000 */
[----:B------:R-:W-:Y:S01]  /*11040*/  STL [R1+0x50], R238 ;  /* 0x000050ee01007387 */ /* 0x000fe20000100800 */
[----:B------:R-:W-:-:S02]  /*11050*/  FSEL R29, R5, -INF , !P1 ;  /* 0xff800000051d7808 */ /* 0x000fc40004800000 */
[----:B------:R-:W-:Y:S01]  /*11060*/  FSEL R25, R6, -INF , !P2 ;  /* 0xff80000006197808 */ /* 0x000fe20005000000 */
[----:B------:R-:W-:Y:S01]  /*11070*/  FFMA.FTZ R6, R3, UR5, R174 ;  /* 0x0000000503067c23 */ /* 0x000fe200080100ae */
[----:B------:R-:W-:Y:S01]  /*11080*/  FSEL R26, R9, -INF , !P3 ;  /* 0xff800000091a7808 */ /* 0x000fe20005800000 */
[----:B------:R-:W-:Y:S01]  /*11090*/  FFMA.FTZ R5, R3, UR5, R212 ;  /* 0x0000000503057c23 */ /* 0x000fe200080100d4 */
[----:B------:R-:W-:Y:S01]  /*110a0*/  FSEL R27, R8, -INF , !P5 ;  /* 0xff800000081b7808 */ /* 0x000fe20006800000 */
[----:B------:R-:W-:Y:S01]  /*110b0*/  STL [R1+0x4c], R233 ;  /* 0x00004ce901007387 */ /* 0x000fe20000100800 */
[C---:B------:R-:W-:Y:S02]  /*110c0*/  ISETP.GE.AND P1, PT, R4.reuse, R32, PT ;  /* 0x000000200400720c */ /* 0x040fe40003f26270 */
[C---:B------:R-:W-:Y:S01]  /*110d0*/  ISETP.GE.AND P2, PT, R4.reuse, R34, PT ;  /* 0x000000220400720c */ /* 0x040fe20003f46270 */
[----:B------:R-:W-:Y:S01]  /*110e0*/  STL [R1+0x48], R232 ;  /* 0x000048e801007387 */ /* 0x000fe20000100800 */
[----:B------:R-:W-:-:S02]  /*110f0*/  ISETP.GE.AND P3, PT, R4, R33, PT ;  /* 0x000000210400720c */ /* 0x000fc40003f66270 */
[-C--:B------:R-:W-:Y:S01]  /*11100*/  ISETP.GE.AND P5, PT, R4, R35.reuse, PT ;  /* 0x000000230400720c */ /* 0x080fe20003fa6270 */
[----:B------:R-:W-:Y:S01]  /*11110*/  FFMA.FTZ R4, R3, UR5, R172 ;  /* 0x0000000503047c23 */ /* 0x000fe200080100ac */
[----:B------:R-:W-:Y:S01]  /*11120*/  ISETP.GE.AND P4, PT, R2, R35, PT ;  /* 0x000000230200720c */ /* 0x000fe20003f86270 */
[----:B------:R-:W-:Y:S01]  /*11130*/  STL [R1+0x44], R230 ;  /* 0x000044e601007387 */ /* 0x000fe20000100800 */
[----:B------:R-:W-:Y:S02]  /*11140*/  IADD3 R2, PT, PT, R0, -0xb7, RZ ;  /* 0xffffff4900027810 */ /* 0x000fe40007ffe0ff */
[----:B------:R-:W-:Y:S02]  /*11150*/  FSEL R18, R4, -INF , !P1 ;  /* 0xff80000004127808 */ /* 0x000fe40004800000 */
[----:B------:R-:W-:Y:S02]  /*11160*/  FSEL R28, R7, -INF , !P4 ;  /* 0xff800000071c7808 */ /* 0x000fe40006000000 */
[----:B------:R-:W-:-:S02]  /*11170*/  I2FP.F32.U32 R4, R2 ;  /* 0x0000000200047245 */ /* 0x000fc40000201000 */
        /* <DEDUP_REMOVED lines=12> */
[----:B------:R-:W-:Y:S02]  /*11240*/  FSEL R23, R5, -INF , !P5 ;  /* 0xff80000005177808 */ /* 0x000fe40006800000 */
[----:B------:R-:W-:Y:S02]  /*11250*/  FSEL R17, R6, -INF , !P4 ;  /* 0xff80000006117808 */ /* 0x000fe40006000000 */
[----:B------:R-:W-:Y:S02]  /*11260*/  I2FP.F32.U32 R4, R2 ;  /* 0x0000000200047245 */ /* 0x000fe40000201000 */
[----:B------:R-:W-:Y:S02]  /*11270*/  FSEL R19, R9, -INF , !P1 ;  /* 0xff80000009137808 */ /* 0x000fe40004800000 */
[----:B------:R-:W-:Y:S01]  /*11280*/  FSEL R20, R8, -INF , !P2 ;  /* 0xff80000008147808 */ /* 0x000fe20005000000 */
[----:B------:R-:W-:Y:S01]  /*11290*/  FFMA.FTZ R6, R4, UR5, R170 ;  /* 0x0000000504067c23 */ /* 0x000fe200080100aa */
[----:B------:R-:W-:Y:S01]  /*112a0*/  ISETP.GE.AND P5, PT, R2, R32, PT ;  /* 0x000000200200720c */ /* 0x000fe20003fa6270 */
[----:B------:R-:W-:Y:S01]  /*112b0*/  FFMA.FTZ R5, R4, UR5, R248 ;  /* 0x0000000504057c23 */ /* 0x000fe200080100f8 */
[----:B------:R-:W-:-:S02]  /*112c0*/  ISETP.GE.AND P4, PT, R2, R34, PT ;  /* 0x000000220200720c */ /* 0x000fc40003f86270 */
[C---:B------:R-:W-:Y:S02]  /*112d0*/  ISETP.GE.AND P1, PT, R2.reuse, R33, PT ;  /* 0x000000210200720c */ /* 0x040fe40003f26270 */
[----:B------:R-:W-:Y:S01]  /*112e0*/  ISETP.GE.AND P2, PT, R2, R35, PT ;  /* 0x000000230200720c */ /* 0x000fe20003f46270 */
[----:B------:R-:W-:Y:S01]  /*112f0*/  FFMA.FTZ R2, R4, UR5, R168 ;  /* 0x0000000504027c23 */ /* 0x000fe200080100a8 */
[----:B------:R-:W-:Y:S02]  /*11300*/  IADD3 R3, PT, PT, R0, -0xaf, RZ ;  /* 0xffffff5100037810 */ /* 0x000fe40007ffe0ff */
[----:B------:R-:W-:Y:S02]  /*11310*/  FSEL R14, R24, -INF , !P6 ;  /* 0xff800000180e7808 */ /* 0x000fe40007000000 */
[----:B------:R-:W-:Y:S02]  /*11320*/  FSEL R24, R7, -INF , !P3 ;  /* 0xff80000007187808 */ /* 0x000fe40005800000 */
[----:B------:R-:W-:-:S02]  /*11330*/  FSEL R175, R2, -INF , !P5 ;  /* 0xff80000002af7808 */ /* 0x000fc40006800000 */
[----:B------:R-:W-:Y:S02]  /*11340*/  FSEL R212, R6, -INF , !P4 ;  /* 0xff80000006d47808 */ /* 0x000fe40006000000 */
[----:B------:R-:W-:Y:S02]  /*11350*/  FSEL R231, R5, -INF , !P1 ;  /* 0xff80000005e77808 */ /* 0x000fe40004800000 */
[C---:B------:R-:W-:Y:S02]  /*11360*/  ISETP.GE.AND P3, PT, R3.reuse, R32, PT ;  /* 0x000000200300720c */ /* 0x040fe40003f66270 */
[C---:B------:R-:W-:Y:S02]  /*11370*/  ISETP.GE.AND P5, PT, R3.reuse, R34, PT ;  /* 0x000000220300720c */ /* 0x040fe40003fa6270 */
[----:B------:R-:W-:Y:S02]  /*11380*/  I2FP.F32.U32 R2, R3 ;  /* 0x0000000300027245 */ /* 0x000fe40000201000 */
[----:B------:R-:W-:-:S02]  /*11390*/  ISETP.GE.AND P4, PT, R3, R33, PT ;  /* 0x000000210300720c */ /* 0x000fc40003f86270 */
[----:B------:R-:W-:Y:S01]  /*113a0*/  ISETP.GE.AND P1, PT, R3, R35, PT ;  /* 0x000000230300720c */ /* 0x000fe20003f26270 */
[----:B------:R-:W-:Y:S01]  /*113b0*/  FFMA.FTZ R3, R4, UR5, R250 ;  /* 0x0000000504037c23 */ /* 0x000fe200080100fa */
[----:B------:R-:W-:Y:S01]  /*113c0*/  IADD3 R4, PT, PT, R0, -0xa8, RZ ;  /* 0xffffff5800047810 */ /* 0x000fe20007ffe0ff */
[C---:B------:R-:W-:Y:S01]  /*113d0*/  FFMA.FTZ R5, R2.reuse, UR5, R169 ;  /* 0x0000000502057c23 */ /* 0x040fe200080100a9 */
[C---:B------:R-:W-:Y:S01]  /*113e0*/  FFMA.FTZ R8, R2.reuse, UR5, R171 ;  /* 0x0000000502087c23 */ /* 0x040fe200080100ab */
[C---:B------:R-:W-:Y:S01]  /*113f0*/  FFMA.FTZ R7, R2.reuse, UR5, R249 ;  /* 0x0000000502077c23 */ /* 0x040fe200080100f9 */
[----:B------:R-:W-:Y:S01]  /*11400*/  FSEL R235, R3, -INF , !P2 ;  /* 0xff80000003eb7808 */ /* 0x000fe20005000000 */
[----:B------:R-:W-:Y:S01]  /*11410*/  FFMA.FTZ R6, R2, UR5, R251 ;  /* 0x0000000502067c23 */ /* 0x000fe200080100fb */
[----:B------:R-:W-:Y:S01]  /*11420*/  I2FP.F32.U32 R3, R4 ;  /* 0x0000000400037245 */ /* 0x000fe20000201000 */
[----:B------:R-:W-:Y:S01]  /*11430*/  VIADD R2, R0, 0xffffff59 ;  /* 0xffffff5900027836 */ /* 0x000fe20000000000 */
[----:B------:R-:W-:-:S02]  /*11440*/  FSEL R47, R5, -INF , !P3 ;  /* 0xff800000052f7808 */ /* 0x000fc40005800000 */
[----:B------:R-:W-:Y:S01]  /*11450*/  FSEL R174, R8, -INF , !P5 ;  /* 0xff80000008ae7808 */ /* 0x000fe20006800000 */
[----:B------:R-:W-:Y:S01]  /*11460*/  FFMA.FTZ R5, R3, UR5, R244 ;  /* 0x0000000503057c23 */ /* 0x000fe200080100f4 */
[----:B------:R-:W-:Y:S02]  /*11470*/  FSEL R228, R7, -INF , !P4 ;  /* 0xff80000007e47808 */ /* 0x000fe40006000000 */
[C---:B------:R-:W-:Y:S02]  /*11480*/  ISETP.GE.AND P2, PT, R4.reuse, R32, PT ;  /* 0x000000200400720c */ /* 0x040fe40003f46270 */
[C---:B------:R-:W-:Y:S02]  /*11490*/  ISETP.GE.AND P3, PT, R4.reuse, R34, PT ;  /* 0x000000220400720c */ /* 0x040fe40003f66270 */
[C---:B------:R-:W-:Y:S02]  /*114a0*/  ISETP.GE.AND P5, PT, R4.reuse, R33, PT ;  /* 0x000000210400720c */ /* 0x040fe40003fa6270 */
[----:B------:R-:W-:Y:S01]  /*114b0*/  ISETP.GE.AND P4, PT, R4, R35, PT ;  /* 0x000000230400720c */ /* 0x000fe20003f86270 */
[C---:B------:R-:W-:Y:S01]  /*114c0*/  FFMA.FTZ R4, R3.reuse, UR5, R64 ;  /* 0x0000000503047c23 */ /* 0x040fe20008010040 */
[----:B------:R-:W-:Y:S01]  /*114d0*/  FSEL R229, R6, -INF , !P1 ;  /* 0xff80000006e57808 */ /* 0x000fe20004800000 */
[----:B------:R-:W-:Y:S01]  /*114e0*/  FFMA.FTZ R6, R3, UR5, R66 ;  /* 0x0000000503067c23 */ /* 0x000fe20008010042 */
[----:B------:R-:W-:Y:S01]  /*114f0*/  FSEL R213, R5, -INF , !P5 ;  /* 0xff80000005d57808 */ /* 0x000fe20006800000 */
[----:B------:R-:W-:Y:S01]  /*11500*/  FFMA.FTZ R5, R3, UR5, R246 ;  /* 0x0000000503057c23 */ /* 0x000fe200080100f6 */
[----:B------:R-:W-:-:S02]  /*11510*/  FSEL R45, R4, -INF , !P2 ;  /* 0xff800000042d7808 */ /* 0x000fc40005000000 */
[----:B------:R-:W-:Y:S02]  /*11520*/  I2FP.F32.U32 R4, R2 ;  /* 0x0000000200047245 */ /* 0x000fe40000201000 */
[----:B------:R-:W-:Y:S02]  /*11530*/  FSEL R168, R6, -INF , !P3 ;  /* 0xff80000006a87808 */ /* 0x000fe40005800000 */
[----:B------:R-:W-:Y:S01]  /*11540*/  ISETP.GE.AND P1, PT, R2, R32, PT ;  /* 0x000000200200720c */ /* 0x000fe20003f26270 */
[----:B------:R-:W-:Y:S01]  /*11550*/  FFMA.FTZ R6, R4, UR5, R65 ;  /* 0x0000000504067c23 */ /* 0x000fe20008010041 */
[----:B------:R-:W-:Y:S01]  /*11560*/  ISETP.GE.AND P2, PT, R2, R34, PT ;  /* 0x000000220200720c */ /* 0x000fe20003f46270 */
[----:B------:R-:W-:Y:S01]  /*11570*/  FFMA.FTZ R9, R4, UR5, R67 ;  /* 0x0000000504097c23 */ /* 0x000fe20008010043 */
[----:B------:R-:W-:Y:S01]  /*11580*/  ISETP.GE.AND P3, PT, R2, R33, PT ;  /* 0x000000210200720c */ /* 0x000fe20003f66270 */
[----:B------:R-:W-:Y:S01]  /*11590*/  FFMA.FTZ R8, R4, UR5, R245 ;  /* 0x0000000504087c23 */ /* 0x000fe200080100f5 */
[----:B------:R-:W-:Y:S01]  /*115a0*/  ISETP.GE.AND P5, PT, R2, R35, PT ;  /* 0x000000230200720c */ /* 0x000fe20003fa6270 */
[----:B------:R-:W-:Y:S01]  /*115b0*/  FFMA.FTZ R7, R4, UR5, R247 ;  /* 0x0000000504077c23 */ /* 0x000fe200080100f7 */
[----:B------:R-:W-:-:S02]  /*115c0*/  IADD3 R2, PT, PT, R0, -0xa0, RZ ;  /* 0xffffff6000027810 */ /* 0x000fc40007ffe0ff */
[----:B------:R-:W-:Y:S02]  /*115d0*/  FSEL R215, R5, -INF , !P4 ;  /* 0xff80000005d77808 */ /* 0x000fe40006000000 */
[----:B------:R-:W-:Y:S02]  /*115e0*/  I2FP.F32.U32 R4, R2 ;  /* 0x0000000200047245 */ /* 0x000fe40000201000 */
[----:B------:R-:W-:Y:S02]  /*115f0*/  FSEL R43, R6, -INF , !P1 ;  /* 0xff800000062b7808 */ /* 0x000fe40004800000 */
[----:B------:R-:W-:Y:S01]  /*11600*/  FSEL R46, R9, -INF , !P2 ;  /* 0xff800000092e7808 */ /* 0x000fe20005000000 */
[----:B------:R-:W-:Y:S01]  /*11610*/  FFMA.FTZ R6, R4, UR5, R58 ;  /* 0x0000000504067c23 */ /* 0x000fe2000801003a */
[----:B------:R-:W-:Y:S01]  /*11620*/  FSEL R173, R8, -INF , !P3 ;  /* 0xff80000008ad7808 */ /* 0x000fe20005800000 */
[----:B------:R-:W-:Y:S01]  /*11630*/  FFMA.FTZ R5, R4, UR5, R224 ;  /* 0x0000000504057c23 */ /* 0x000fe200080100e0 */
[----:B------:R-:W-:-:S02]  /*11640*/  ISETP.GE.AND P4, PT, R2, R32, PT ;  /* 0x000000200200720c */ /* 0x000fc40003f86270 */
[C---:B------:R-:W-:Y:S02]  /*11650*/  ISETP.GE.AND P1, PT, R2.reuse, R34, PT ;  /* 0x000000220200720c */ /* 0x040fe40003f26270 */
[C---:B------:R-:W-:Y:S02]  /*11660*/  ISETP.GE.AND P2, PT, R2.reuse, R33, PT ;  /* 0x000000210200720c */ /* 0x040fe40003f46270 */
[----:B------:R-:W-:Y:S01]  /*11670*/  ISETP.GE.AND P3, PT, R2, R35, PT ;  /* 0x000000230200720c */ /* 0x000fe20003f66270 */
[----:B------:R-:W-:Y:S01]  /*11680*/  FFMA.FTZ R2, R4, UR5, R56 ;  /* 0x0000000504027c23 */ /* 0x000fe20008010038 */
[----:B------:R-:W-:Y:S02]  /*11690*/  IADD3 R3, PT, PT, R0, -0x9f, RZ ;  /* 0xffffff6100037810 */ /* 0x000fe40007ffe0ff */
        /* <DEDUP_REMOVED lines=10> */
[----:B------:R-:W-:Y:S02]  /*11740*/  VIADD R4, R0, 0xffffff68 ;  /* 0xffffff6800047836 */ /* 0x000fe40000000000 */
[C---:B------:R-:W-:Y:S01]  /*11750*/  FFMA.FTZ R5, R2.reuse, UR5, R57 ;  /* 0x0000000502057c23 */ /* 0x040fe20008010039 */
[C---:B------:R-:W-:Y:S01]  /*11760*/  FFMA.FTZ R7, R2.reuse, UR5, R59 ;  /* 0x0000000502077c23 */ /* 0x040fe2000801003b */
[C---:B------:R-:W-:Y:S01]  /*11770*/  FFMA.FTZ R6, R2.reuse, UR5, R225 ;  /* 0x0000000502067c23 */ /* 0x040fe200080100e1 */
[----:B------:R-:W-:Y:S01]  /*11780*/  FSEL R251, R3, -INF , !P3 ;  /* 0xff80000003fb7808 */ /* 0x000fe20005800000 */
[----:B------:R-:W-:Y:S01]  /*11790*/  FFMA.FTZ R8, R2, UR5, R227 ;  /* 0x0000000502087c23 */ /* 0x000fe200080100e3 */
[----:B------:R-:W-:Y:S02]  /*117a0*/  I2FP.F32.U32 R3, R4 ;  /* 0x0000000400037245 */ /* 0x000fe40000201000 */
[----:B------:R-:W-:-:S02]  /*117b0*/  FSEL R225, R5, -INF , !P5 ;  /* 0xff80000005e17808 */ /* 0x000fc40006800000 */
[----:B------:R-:W-:Y:S01]  /*117c0*/  FSEL R227, R7, -INF , !P4 ;  /* 0xff80000007e37808 */ /* 0x000fe20006000000 */
[C---:B------:R-:W-:Y:S01]  /*117d0*/  FFMA.FTZ R5, R3.reuse, UR5, R54 ;  /* 0x0000000503057c23 */ /* 0x040fe20008010036 */
[----:B------:R-:W-:Y:S01]  /*117e0*/  FSEL R248, R6, -INF , !P1 ;  /* 0xff80000006f87808 */ /* 0x000fe20004800000 */
[C---:B------:R-:W-:Y:S01]  /*117f0*/  FFMA.FTZ R6, R3.reuse, UR5, R52 ;  /* 0x0000000503067c23 */ /* 0x040fe20008010034 */
[C---:B------:R-:W-:Y:S02]  /*11800*/  ISETP.GE.AND P3, PT, R4.reuse, R32, PT ;  /* 0x000000200400720c */ /* 0x040fe40003f66270 */
[C---:B------:R-:W-:Y:S02]  /*11810*/  ISETP.GE.AND P5, PT, R4.reuse, R34, PT ;  /* 0x000000220400720c */ /* 0x040fe40003fa6270 */
[C---:B------:R-:W-:Y:S02]  /*11820*/  ISETP.GE.AND P4, PT, R4.reuse, R33, PT ;  /* 0x000000210400720c */ /* 0x040fe40003f86270 */
[----:B------:R-:W-:Y:S01]  /*11830*/  ISETP.GE.AND P1, PT, R4, R35, PT ;  /* 0x000000230400720c */ /* 0x000fe20003f26270 */
[----:B------:R-:W-:Y:S01]  /*11840*/  FFMA.FTZ R4, R3, UR5, R220 ;  /* 0x0000000503047c23 */ /* 0x000fe200080100dc */
[----:B------:R-:W-:-:S02]  /*11850*/  IADD3 R2, PT, PT, R0, -0x97, RZ ;  /* 0xffffff6900027810 */ /* 0x000fc40007ffe0ff */
[----:B------:R-:W-:Y:S02]  /*11860*/  FSEL R224, R6, -INF , !P3 ;  /* 0xff80000006e07808 */ /* 0x000fe40005800000 */
[----:B------:R-:W-:Y:S01]  /*11870*/  FSEL R246, R4, -INF , !P4 ;  /* 0xff80000004f67808 */ /* 0x000fe20006000000 */
[----:B------:R-:W-:Y:S01]  /*11880*/  FFMA.FTZ R4, R3, UR5, R222 ;  /* 0x0000000503047c23 */ /* 0x000fe200080100de */
[----:B------:R-:W-:Y:S02]  /*11890*/  I2FP.F32.U32 R11, R2 ;  /* 0x00000002000b7245 */ /* 0x000fe40000201000 */
[----:B------:R-:W-:Y:S02]  /*118a0*/  IADD3 R3, PT, PT, R0, -0x90, RZ ;  /* 0xffffff7000037810 */ /* 0x000fe40007ffe0ff */
[----:B------:R-:W-:Y:S01]  /*118b0*/  FSEL R226, R5, -INF , !P5 ;  /* 0xff80000005e27808 */ /* 0x000fe20006800000 */
[C---:B------:R-:W-:Y:S01]  /*118c0*/  FFMA.FTZ R5, R11.reuse, UR5, R53 ;  /* 0x000000050b057c23 */ /* 0x040fe20008010035 */
[----:B------:R-:W-:Y:S01]  /*118d0*/  FSEL R247, R4, -INF , !P1 ;  /* 0xff80000004f77808 */ /* 0x000fe20004800000 */
[C---:B------:R-:W-:Y:S01]  /*118e0*/  FFMA.FTZ R6, R11.reuse, UR5, R55 ;  /* 0x000000050b067c23 */ /* 0x040fe20008010037 */
[----:B------:R-:W-:Y:S01]  /*118f0*/  FSEL R249, R8, -INF , !P2 ;  /* 0xff80000008f97808 */ /* 0x000fe20005000000 */
[----:B------:R-:W-:Y:S01]  /*11900*/  FFMA.FTZ R4, R11, UR5, R221 ;  /* 0x000000050b047c23 */ /* 0x000fe200080100dd */
[----:B------:R-:W-:-:S02]  /*11910*/  ISETP.GE.AND P2, PT, R2, R32, PT ;  /* 0x000000200200720c */ /* 0x000fc40003f46270 */
[C---:B------:R-:W-:Y:S02]  /*11920*/  ISETP.GE.AND P3, PT, R2.reuse, R34, PT ;  /* 0x000000220200720c */ /* 0x040fe40003f66270 */
[C---:B------:R-:W-:Y:S02]  /*11930*/  ISETP.GE.AND P5, PT, R2.reuse, R33, PT ;  /* 0x000000210200720c */ /* 0x040fe40003fa6270 */
[----:B------:R-:W-:Y:S01]  /*11940*/  ISETP.GE.AND P4, PT, R2, R35, PT ;  /* 0x000000230200720c */ /* 0x000fe20003f86270 */
[----:B------:R-:W-:Y:S01]  /*11950*/  VIADD R2, R0, 0xffffff71 ;  /* 0xffffff7100027836 */ /* 0x000fe20000000000 */
[----:B------:R-:W-:Y:S02]  /*11960*/  I2FP.F32.U32 R9, R3 ;  /* 0x0000000300097245 */ /* 0x000fe40000201000 */
[----:B------:R-:W-:Y:S02]  /*11970*/  FSEL R220, R5, -INF , !P2 ;  /* 0xff80000005dc7808 */ /* 0x000fe40005000000 */
        /* <DEDUP_REMOVED lines=8> */
[C---:B------:R-:W-:Y:S01]  /*11a00*/  FFMA.FTZ R3, R9.reuse, UR5, R216 ;  /* 0x0000000509037c23 */ /* 0x040fe200080100d8 */
[----:B------:R-:W-:Y:S01]  /*11a10*/  I2FP.F32.U32 R13, R2 ;  /* 0x00000002000d7245 */ /* 0x000fe20000201000 */
[----:B------:R-:W-:Y:S01]  /*11a20*/  FFMA.FTZ R9, R9, UR5, R218 ;  /* 0x0000000509097c23 */ /* 0x000fe200080100da */
[----:B------:R-:W-:Y:S02]  /*11a30*/  IADD3 R4, PT, PT, R0, -0x88, RZ ;  /* 0xffffff7800047810 */ /* 0x000fe40007ffe0ff */
[----:B------:R-:W-:Y:S01]  /*11a40*/  FSEL R12, R7, -INF , !P1 ;  /* 0xff800000070c7808 */ /* 0x000fe20004800000 */
[----:B------:R-:W-:Y:S01]  /*11a50*/  FFMA.FTZ R6, R13, UR5, R49 ;  /* 0x000000050d067c23 */ /* 0x000fe20008010031 */
[----:B------:R-:W-:Y:S01]  /*11a60*/  FSEL R204, R3, -INF , !P3 ;  /* 0xff80000003cc7808 */ /* 0x000fe20005800000 */
[----:B------:R-:W-:Y:S01]  /*11a70*/  FFMA.FTZ R8, R13, UR5, R51 ;  /* 0x000000050d087c23 */ /* 0x000fe20008010033 */
[----:B------:R-:W-:-:S02]  /*11a80*/  ISETP.GE.AND P1, PT, R2, R32, PT ;  /* 0x000000200200720c */ /* 0x000fc40003f26270 */
[----:B------:R-:W-:Y:S02]  /*11a90*/  FMNMX3.FTZ R3, R242, R14, R25, !PT ;  /* 0x0000000ef2037276 */ /* 0x000fe40007810019 */
[----:B------:R-:W-:Y:S02]  /*11aa0*/  FSEL R31, R5, -INF , !P2 ;  /* 0xff800000051f7808 */ /* 0x000fe40005000000 */
[----:B------:R-:W-:Y:S02]  /*11ab0*/  I2FP.F32.U32 R10, R4 ;  /* 0x00000004000a7245 */ /* 0x000fe40000201000 */
[----:B------:R-:W-:Y:S02]  /*11ac0*/  ISETP.GE.AND P2, PT, R2, R34, PT ;  /* 0x000000220200720c */ /* 0x000fe40003f46270 */
[----:B------:R-:W-:Y:S01]  /*11ad0*/  FSEL R30, R6, -INF , !P1 ;  /* 0xff800000061e7808 */ /* 0x000fe20004800000 */
[----:B------:R-:W-:Y:S01]  /*11ae0*/  FFMA.FTZ R5, R10, UR5, R36 ;  /* 0x000000050a057c23 */ /* 0x000fe20008010024 */
[----:B------:R-:W-:-:S02]  /*11af0*/  IADD3 R0, PT, PT, R0, -0x87, RZ ;  /* 0xffffff7900007810 */ /* 0x000fc40007ffe0ff */
[----:B------:R-:W-:Y:S02]  /*11b00*/  FMNMX3.FTZ R3, R3, R18, R17, !PT ;  /* 0x0000001203037276 */ /* 0x000fe40007810011 */
[C---:B------:R-:W-:Y:S02]  /*11b10*/  ISETP.GE.AND P3, PT, R2.reuse, R33, PT ;  /* 0x000000210200720c */ /* 0x040fe40003f66270 */
[----:B------:R-:W-:Y:S01]  /*11b20*/  ISETP.GE.AND P1, PT, R2, R35, PT ;  /* 0x000000230200720c */ /* 0x000fe20003f26270 */
[----:B------:R-:W-:Y:S01]  /*11b30*/  FFMA.FTZ R2, R13, UR5, R217 ;  /* 0x000000050d027c23 */ /* 0x000fe200080100d9 */
[----:B------:R-:W-:Y:S01]  /*11b40*/  IMAD.MOV.U32 R217, RZ, RZ, R12 ;  /* 0x000000ffffd97224 */ /* 0x000fe200078e000c */
[----:B------:R-:W-:Y:S01]  /*11b50*/  FSEL R42, R8, -INF , !P2 ;  /* 0xff800000082a7808 */ /* 0x000fe20005000000 */
[----:B------:R-:W-:Y:S01]  /*11b60*/  FFMA.FTZ R8, R11, UR5, R223 ;  /* 0x000000050b087c23 */ /* 0x000fe200080100df */
[----:B------:R-:W-:Y:S02]  /*11b70*/  I2FP.F32.U32 R12, R0 ;  /* 0x00000000000c7245 */ /* 0x000fe40000201000 */
[----:B------:R-:W-:-:S02]  /*11b80*/  FMNMX3.FTZ R3, R3, R175, R47, !PT ;  /* 0x000000af03037276 */ /* 0x000fc4000781002f */
[-C--:B------:R-:W-:Y:S01]  /*11b90*/  ISETP.GE.AND P2, PT, R4, R32.reuse, PT ;  /* 0x000000200400720c */ /* 0x080fe20003f46270 */
[----:B------:R-:W-:Y:S01]  /*11ba0*/  FFMA.FTZ R6, R12, UR5, R39 ;  /* 0x000000050c067c23 */ /* 0x000fe20008010027 */
[----:B------:R-:W-:Y:S01]  /*11bb0*/  FSEL R40, R2, -INF , !P3 ;  /* 0xff80000002287808 */ /* 0x000fe20005800000 */
[C---:B------:R-:W-:Y:S01]  /*11bc0*/  FFMA.FTZ R2, R12.reuse, UR5, R37 ;  /* 0x000000050c027c23 */ /* 0x040fe20008010025 */
[----:B------:R-:W-:Y:S01]  /*11bd0*/  FMNMX3.FTZ R3, R3, R45, R43, !PT ;  /* 0x0000002d03037276 */ /* 0x000fe2000781002b */
[----:B------:R-:W-:Y:S01]  /*11be0*/  FFMA.FTZ R7, R12, UR5, R209 ;  /* 0x000000050c077c23 */ /* 0x000fe200080100d1 */
[----:B------:R-:W-:Y:S01]  /*11bf0*/  FSEL R49, R5, -INF , !P2 ;  /* 0xff80000005317808 */ /* 0x000fe20005000000 */
[----:B------:R-:W-:Y:S01]  /*11c00*/  FFMA.FTZ R5, R10, UR5, R38 ;  /* 0x000000050a057c23 */ /* 0x000fe20008010026 */
[----:B------:R-:W-:Y:S01]  /*11c10*/  ISETP.GE.AND P3, PT, R0, R32, PT ;  /* 0x000000200000720c */ /* 0x000fe20003f66270 */
[----:B------:R-:W-:Y:S01]  /*11c20*/  STL [R1+0x34], R40 ;  /* 0x0000342801007387 */ /* 0x000fe20000100800 */
[----:B------:R-:W-:-:S02]  /*11c30*/  ISETP.GE.AND P2, PT, R4, R34, PT ;  /* 0x000000220400720c */ /* 0x000fc40003f46270 */
[----:B------:R-:W-:Y:S02]  /*11c40*/  FMNMX3.FTZ R3, R3, R244, R225, !PT ;  /* 0x000000f403037276 */ /* 0x000fe400078100e1 */
[----:B------:R-:W-:Y:S02]  /*11c50*/  FSEL R41, R2, -INF , !P3 ;  /* 0xff80000002297808 */ /* 0x000fe40005800000 */
[----:B------:R-:W-:Y:S02]  /*11c60*/  ISETP.GE.AND P3, PT, R0, R34, PT ;  /* 0x000000220000720c */ /* 0x000fe40003f66270 */
[----:B------:R-:W-:Y:S02]  /*11c70*/  FSEL R62, R5, -INF , !P2 ;  /* 0xff800000053e7808 */ /* 0x000fe40005000000 */
[----:B------:R-:W-:Y:S02]  /*11c80*/  FMNMX3.FTZ R2, R241, R15, R26, !PT ;  /* 0x0000000ff1027276 */ /* 0x000fe4000781001a */
[----:B------:R-:W-:-:S02]  /*11c90*/  FMNMX3.FTZ R5, R3, R224, R220, !PT ;  /* 0x000000e003057276 */ /* 0x000fc400078100dc */
[----:B------:R-:W-:Y:S02]  /*11ca0*/  FSEL R48, R6, -INF , !P3 ;  /* 0xff80000006307808 */ /* 0x000fe40005800000 */
[----:B------:R-:W-:Y:S02]  /*11cb0*/  FMNMX3.FTZ R3, R2, R21, R19, !PT ;  /* 0x0000001502037276 */ /* 0x000fe40007810013 */
[----:B------:R-:W-:Y:S02]  /*11cc0*/  FMNMX3.FTZ R6, R5, R217, R30, !PT ;  /* 0x000000d905067276 */ /* 0x000fe4000781001e */
[----:B------:R-:W-:Y:S02]  /*11cd0*/  FMNMX3.FTZ R5, R3, R212, R174, !PT ;  /* 0x000000d403057276 */ /* 0x000fe400078100ae */
[----:B------:R-:W-:Y:S01]  /*11ce0*/  FMNMX3.FTZ R3, R6, R49, R41, !PT ;  /* 0x0000003106037276 */ /* 0x000fe20007810029 */
[----:B------:R-:W-:Y:S01]  /*11cf0*/  FFMA.FTZ R6, R10, UR5, R208 ;  /* 0x000000050a067c23 */ /* 0x000fe200080100d0 */
[----:B------:R-:W-:-:S02]  /*11d00*/  FMNMX3.FTZ R2, R237, R16, R27, !PT ;  /* 0x00000010ed027276 */ /* 0x000fc4000781001b */
[----:B------:R-:W-:Y:S01]  /*11d10*/  ISETP.GE.AND P2, PT, R4, R33, PT ;  /* 0x000000210400720c */ /* 0x000fe20003f46270 */
[----:B------:R-:W2:Y:S01]  /*11d20*/  SHFL.BFLY PT, R171, R3, 0x2, 0x1f ;  /* 0x0c401f0003ab7f89 */ /* 0x000ea200000e0000 */
[----:B------:R-:W-:Y:S02]  /*11d30*/  FMNMX3.FTZ R2, R2, R22, R20, !PT ;  /* 0x0000001602027276 */ /* 0x000fe40007810014 */
[----:B------:R-:W-:Y:S02]  /*11d40*/  FMNMX3.FTZ R5, R5, R168, R46, !PT ;  /* 0x000000a805057276 */ /* 0x000fe4000781002e */
[----:B------:R-:W-:Y:S02]  /*11d50*/  FMNMX3.FTZ R2, R2, R231, R228, !PT ;  /* 0x000000e702027276 */ /* 0x000fe400078100e4 */
[----:B------:R-:W-:Y:S01]  /*11d60*/  FSEL R52, R6, -INF , !P2 ;  /* 0xff80000006347808 */ /* 0x000fe20005000000 */
[----:B------:R-:W-:Y:S01]  /*11d70*/  FFMA.FTZ R6, R13, UR5, R219 ;  /* 0x000000050d067c23 */ /* 0x000fe200080100db */
[----:B------:R-:W-:-:S02]  /*11d80*/  ISETP.GE.AND P3, PT, R0, R33, PT ;  /* 0x000000210000720c */ /* 0x000fc40003f66270 */
[----:B------:R-:W-:Y:S02]  /*11d90*/  ISETP.GE.AND P2, PT, R4, R35, PT ;  /* 0x000000230400720c */ /* 0x000fe40003f46270 */
[----:B------:R-:W-:Y:S02]  /*11da0*/  FMNMX3.FTZ R5, R5, R245, R227, !PT ;  /* 0x000000f505057276 */ /* 0x000fe400078100e3 */
[----:B------:R-:W-:Y:S02]  /*11db0*/  FMNMX3.FTZ R4, R2, R213, R173, !PT ;  /* 0x000000d502047276 */ /* 0x000fe400078100ad */
[----:B------:R-:W-:Y:S02]  /*11dc0*/  FMNMX3.FTZ R2, R236, R29, R28, !PT ;  /* 0x0000001dec027276 */ /* 0x000fe4000781001c */
[----:B------:R-:W-:Y:S02]  /*11dd0*/  MOV R209, R48 ;  /* 0x0000003000d17202 */ /* 0x000fe40000000f00 */
[----:B------:R-:W-:Y:S01]  /*11de0*/  FSEL R48, R7, -INF , !P3 ;  /* 0xff80000007307808 */ /* 0x000fe20005800000 */
[----:B------:R-:W-:Y:S01]  /*11df0*/  FFMA.FTZ R7, R10, UR5, R210 ;  /* 0x000000050a077c23 */ /* 0x000fe200080100d2 */
[----:B------:R-:W-:-:S02]  /*11e00*/  FMNMX3.FTZ R5, R5, R226, R221, !PT ;  /* 0x000000e205057276 */ /* 0x000fc400078100dd */
[----:B------:R-:W-:Y:S02]  /*11e10*/  ISETP.GE.AND P3, PT, R0, R35, PT ;  /* 0x000000230000720c */ /* 0x000fe40003f66270 */
[----:B------:R-:W-:Y:S02]  /*11e20*/  FMNMX3.FTZ R0, R2, R23, R24, !PT ;  /* 0x0000001702007276 */ /* 0x000fe40007810018 */
[----:B------:R-:W-:Y:S02]  /*11e30*/  FMNMX3.FTZ R4, R4, R250, R248, !PT ;  /* 0x000000fa04047276 */ /* 0x000fe400078100f8 */
[----:B------:R-:W-:Y:S02]  /*11e40*/  FMNMX3.FTZ R5, R5, R31, R42, !PT ;  /* 0x0000001f05057276 */ /* 0x000fe4000781002a */
[----:B------:R-:W-:Y:S02]  /*11e50*/  FMNMX3.FTZ R0, R0, R235, R229, !PT ;  /* 0x000000eb00007276 */ /* 0x000fe400078100e5 */
[----:B------:R-:W-:-:S02]  /*11e60*/  FMNMX3.FTZ R4, R4, R246, R222, !PT ;  /* 0x000000f604047276 */ /* 0x000fc400078100de */
[----:B------:R-:W-:Y:S02]  /*11e70*/  MOV R223, R204 ;  /* 0x000000cc00df7202 */ /* 0x000fe40000000f00 */
[----:B------:R-:W-:Y:S02]  /*11e80*/  FMNMX3.FTZ R2, R5, R62, R209, !PT ;  /* 0x0000003e05027276 */ /* 0x000fe400078100d1 */
[----:B------:R-:W-:Y:S02]  /*11e90*/  FMNMX3.FTZ R5, R0, R215, R214, !PT ;  /* 0x000000d700057276 */ /* 0x000fe400078100d6 */
[----:B------:R-:W-:Y:S01]  /*11ea0*/  FMNMX3.FTZ R4, R4, R223, R40, !PT ;  /* 0x000000df04047276 */ /* 0x000fe20007810028 */
[----:B------:R-:W3:Y:S01]  /*11eb0*/  SHFL.BFLY PT, R11, R2, 0x2, 0x1f ;  /* 0x0c401f00020b7f89 */ /* 0x000ee200000e0000 */
[----:B--2---:R-:W-:Y:S02]  /*11ec0*/  FMNMX.FTZ R171, R3, R171, !PT ;  /* 0x000000ab03ab7209 */ /* 0x004fe40007810000 */
[----:B------:R-:W-:-:S02]  /*11ed0*/  FSEL R216, R8, -INF , !P4 ;  /* 0xff80000008d87808 */ /* 0x000fc40006000000 */
[----:B------:R-:W-:Y:S02]  /*11ee0*/  FMNMX3.FTZ R3, R5, R251, R249, !PT ;  /* 0x000000fb05037276 */ /* 0x000fe400078100f9 */
[----:B------:R-:W-:Y:S01]  /*11ef0*/  FMNMX3.FTZ R0, R4, R52, R48, !PT ;  /* 0x0000003404007276 */ /* 0x000fe20007810030 */
[----:B------:R-:W-:Y:S01]  /*11f00*/  FFMA.FTZ R4, R12, UR5, R211 ;  /* 0x000000050c047c23 */ /* 0x000fe200080100d3 */
[----:B------:R-:W-:Y:S01]  /*11f10*/  FSEL R219, R9, -INF , !P5 ;  /* 0xff80000009db7808 */ /* 0x000fe20006800000 */
[----:B------:R-:W2:Y:S01]  /*11f20*/  SHFL.BFLY PT, R5, R171, 0x1, 0x1f ;  /* 0x0c201f00ab057f89 */ /* 0x000ea200000e0000 */
[----:B------:R-:W-:Y:S02]  /*11f30*/  FSEL R211, R6, -INF , !P1 ;  /* 0xff80000006d37808 */ /* 0x000fe40004800000 */
[----:B------:R-:W-:Y:S01]  /*11f40*/  FMNMX3.FTZ R3, R3, R247, R216, !PT ;  /* 0x000000f703037276 */ /* 0x000fe200078100d8 */
[----:B------:R-:W4:Y:S01]  /*11f50*/  SHFL.BFLY PT, R8, R0, 0x2, 0x1f ;  /* 0x0c401f0000087f89 */ /* 0x000f2200000e0000 */
[----:B------:R-:W-:-:S02]  /*11f60*/  FSEL R218, R7, -INF , !P2 ;  /* 0xff80000007da7808 */ /* 0x000fc40005000000 */
[----:B------:R-:W-:Y:S02]  /*11f70*/  FSEL R233, R4, -INF , !P3 ;  /* 0xff80000004e97808 */ /* 0x000fe40005800000 */
[----:B------:R-:W-:Y:S02]  /*11f80*/  FMNMX3.FTZ R3, R3, R219, R211, !PT ;  /* 0x000000db03037276 */ /* 0x000fe400078100d3 */
[----:B------:R-:W-:Y:S02]  /*11f90*/  LOP3.LUT P6, RZ, R234, 0x2, RZ, 0xc0, !PT ;  /* 0x00000002eaff7812 */ /* 0x000fe400078cc0ff */
[----:B------:R-:W-:Y:S02]  /*11fa0*/  FMNMX3.FTZ R3, R3, R218, R233, !PT ;  /* 0x000000da03037276 */ /* 0x000fe400078100e9 */
[----:B---3--:R-:W-:-:S03]  /*11fb0*/  FMNMX.FTZ R2, R2, R11, !PT ;  /* 0x0000000b02027209 */ /* 0x008fc60007810000 */
[----:B------:R-:W3:Y:S04]  /*11fc0*/  SHFL.BFLY PT, R4, R3, 0x2, 0x1f ;  /* 0x0c401f0003047f89 */ /* 0x000ee800000e0000 */
[----:B------:R-:W3:Y:S01]  /*11fd0*/  SHFL.BFLY PT, R170, R2, 0x1, 0x1f ;  /* 0x0c201f0002aa7f89 */ /* 0x000ee200000e0000 */
[----:B--2---:R-:W-:Y:S02]  /*11fe0*/  FMNMX.FTZ R171, R171, R5, !PT ;  /* 0x00000005abab7209 */ /* 0x004fe40007810000 */
[----:B----4-:R-:W-:-:S03]  /*11ff0*/  FMNMX.FTZ R0, R0, R8, !PT ;  /* 0x0000000800007209 */ /* 0x010fc60007810000 */
[C---:B-1----:R-:W-:Y:S01]  /*12000*/  FMUL.FTZ R35, R171.reuse, UR4 ;  /* 0x00000004ab237c20 */ /* 0x042fe20008410000 */
[----:B------:R-:W-:Y:S01]  /*12010*/  FSETP.NEU.FTZ.AND P4, PT, R171, -INF , PT ;  /* 0xff800000ab00780b */ /* 0x000fe20003f9d000 */
[----:B------:R-:W1:Y:S03]  /*12020*/  SHFL.BFLY PT, R172, R0, 0x1, 0x1f ;  /* 0x0c201f0000ac7f89 */ /* 0x000e6600000e0000 */
[----:B------:R-:W-:Y:S02]  /*12030*/  FSEL R35, R35, RZ, P4 ;  /* 0x000000ff23237208 */ /* 0x000fe40002000000 */
[----:B---3--:R-:W-:-:S03]  /*12040*/  FMNMX.FTZ R3, R3, R4, !PT ;  /* 0x0000000403037209 */ /* 0x008fc60007810000 */
[--C-:B------:R-:W-:Y:S01]  /*12050*/  FFMA.FTZ R4, R25, UR4, -R35.reuse ;  /* 0x0000000419047c23 */ /* 0x100fe20008010823 */
[----:B------:R-:W-:Y:S01]  /*12060*/  FMNMX.FTZ R170, R2, R170, !PT ;  /* 0x000000aa02aa7209 */ /* 0x000fe20007810000 */
[----:B------:R-:W2:Y:S01]  /*12070*/  SHFL.BFLY PT, R169, R3, 0x1, 0x1f ;  /* 0x0c201f0003a97f89 */ /* 0x000ea200000e0000 */
[----:B------:R-:W-:Y:S01]  /*12080*/  FFMA.FTZ R2, R14, UR4, -R35 ;  /* 0x000000040e027c23 */ /* 0x000fe20008010823 */
[----:B------:R3:W-:Y:S01]  /*12090*/  MUFU.EX2 R60, R4 ;  /* 0x00000004003c7308 */ /* 0x0007e20000000800 */
[C---:B------:R-:W-:Y:S01]  /*120a0*/  FSETP.NEU.FTZ.AND P3, PT, R170.reuse, -INF , PT ;  /* 0xff800000aa00780b */ /* 0x040fe20003f7d000 */
[C---:B------:R-:W-:Y:S02]  /*120b0*/  FMUL.FTZ R34, R170.reuse, UR4 ;  /* 0x00000004aa227c20 */ /* 0x040fe40008410000 */
[----:B------:R4:W2:Y:S01]  /*120c0*/  MUFU.EX2 R58, R2 ;  /* 0x00000002003a7308 */ /* 0x0008a20000000800 */
[----:B------:R-:W-:Y:S02]  /*120d0*/  FSEL R5, R170, RZ, P3 ;  /* 0x000000ffaa057208 */ /* 0x000fe40001800000 */
[----:B------:R-:W-:-:S02]  /*120e0*/  FSEL R34, R34, RZ, P3 ;  /* 0x000000ff22227208 */ /* 0x000fc40001800000 */
[----:B-1----:R-:W-:Y:S01]  /*120f0*/  FMNMX.FTZ R172, R0, R172, !PT ;  /* 0x000000ac00ac7209 */ /* 0x002fe20007810000 */
[----:B------:R-:W-:-:S03]  /*12100*/  FFMA.FTZ R0, R18, UR4, -R35 ;  /* 0x0000000412007c23 */ /* 0x000fc60008010823 */
[C---:B------:R-:W-:Y:S01]  /*12110*/  FSETP.NEU.FTZ.AND P2, PT, R172.reuse, -INF , PT ;  /* 0xff800000ac00780b */ /* 0x040fe20003f5d000 */
[----:B------:R-:W-:Y:S01]  /*12120*/  FMUL.FTZ R32, R172, UR4 ;  /* 0x00000004ac207c20 */ /* 0x000fe20008410000 */
[----:B------:R1:W-:Y:S01]  /*12130*/  MUFU.EX2 R208, R0 ;  /* 0x0000000000d07308 */ /* 0x0003e20000000800 */
[----:B---3--:R-:W-:Y:S01]  /*12140*/  FFMA.FTZ R4, R26, UR4, -R34 ;  /* 0x000000041a047c23 */ /* 0x008fe20008010822 */
[----:B----4-:R-:W-:Y:S02]  /*12150*/  FFMA.FTZ R2, R17, UR4, -R35 ;  /* 0x0000000411027c23 */ /* 0x010fe40008010823 */
[----:B------:R-:W-:Y:S01]  /*12160*/  FSEL R32, R32, RZ, P2 ;  /* 0x000000ff20207208 */ /* 0x000fe20001000000 */
[----:B------:R3:W-:Y:S01]  /*12170*/  MUFU.EX2 R240, R4 ;  /* 0x0000000400f07308 */ /* 0x0007e20000000800 */
[----:B------:R-:W-:Y:S01]  /*12180*/  IMAD.MOV.U32 R204, RZ, RZ, 0x20 ;  /* 0x00000020ffcc7424 */ /* 0x000fe200078e00ff */
[----:B--2---:R-:W-:Y:S02]  /*12190*/  FMNMX.FTZ R169, R3, R169, !PT ;  /* 0x000000a903a97209 */ /* 0x004fe40007810000 */
[----:B------:R2:W4:Y:S01]  /*121a0*/  MUFU.EX2 R56, R2 ;  /* 0x0000000200387308 */ /* 0x0005220000000800 */
[----:B------:R-:W-:-:S02]  /*121b0*/  FSEL R3, R171, RZ, P4 ;  /* 0x000000ffab037208 */ /* 0x000fc40002000000 */
[C---:B------:R-:W-:Y:S01]  /*121c0*/  FMUL.FTZ R33, R169.reuse, UR4 ;  /* 0x00000004a9217c20 */ /* 0x040fe20008410000 */
[----:B------:R-:W-:Y:S01]  /*121d0*/  FSETP.NEU.FTZ.AND P1, PT, R169, -INF , PT ;  /* 0xff800000a900780b */ /* 0x000fe20003f3d000 */
[--C-:B-1----:R-:W-:Y:S01]  /*121e0*/  FFMA.FTZ R0, R15, UR4, -R34.reuse ;  /* 0x000000040f007c23 */ /* 0x102fe20008010822 */
[----:B------:R-:W-:Y:S01]  /*121f0*/  FADD.FTZ R6, R242, -R3 ;  /* 0x80000003f2067221 */ /* 0x000fe20000010000 */
[----:B------:R-:W1:Y:S01]  /*12200*/  LDSM.16.MT88.4 R12, [R44+0xc000] ;  /* 0x00c000002c0c783b */ /* 0x000e620000004200 */
[----:B------:R-:W-:Y:S01]  /*12210*/  FSEL R33, R33, RZ, P1 ;  /* 0x000000ff21217208 */ /* 0x000fe20000800000 */
[----:B------:R4:W4:Y:S01]  /*12220*/  MUFU.EX2 R57, R0 ;  /* 0x0000000000397308 */ /* 0x0009220000000800 */
[----:B------:R-:W-:Y:S01]  /*12230*/  FADD.FTZ R3, R241, -R5 ;  /* 0x80000005f1037221 */ /* 0x000fe20000010000 */
[----:B------:R-:W-:Y:S01]  /*12240*/  FMUL.FTZ R6, R6, UR4 ;  /* 0x0000000406067c20 */ /* 0x000fe20008410000 */
[----:B------:R-:W-:Y:S01]  /*12250*/  F2FP.F16.F32.PACK_AB R8, R60, R58 ;  /* 0x0000003a3c08723e */ /* 0x000fe200000000ff */
[----:B---3--:R-:W-:Y:S01]  /*12260*/  FFMA.FTZ R4, R28, UR4, -R33 ;  /* 0x000000041c047c23 */ /* 0x008fe20008010821 */
[----:B--2---:R-:W-:Y:S01]  /*12270*/  FFMA.FTZ R2, R21, UR4, -R34 ;  /* 0x0000000415027c23 */ /* 0x004fe20008010822 */
[----:B------:R-:W-:Y:S01]  /*12280*/  FMUL.FTZ R3, R3, UR4 ;  /* 0x0000000403037c20 */ /* 0x000fe20008410000 */
[----:B------:R-:W2:Y:S01]  /*12290*/  MUFU.EX2 R40, R6 ;  /* 0x0000000600287308 */ /* 0x000ea20000000800 */
[----:B----4-:R-:W-:-:S03]  /*122a0*/  F2FP.F16.F32.PACK_AB R10, R56, R208 ;  /* 0x000000d0380a723e */ /* 0x010fc600000000ff */
[----:B------:R3:W-:Y:S01]  /*122b0*/  MUFU.EX2 R53, R2 ;  /* 0x0000000200357308 */ /* 0x0007e20000000800 */
[----:B------:R-:W-:-:S03]  /*122c0*/  FFMA.FTZ R0, R19, UR4, -R34 ;  /* 0x0000000413007c23 */ /* 0x000fc60008010822 */
[----:B------:R4:W-:Y:S01]  /*122d0*/  MUFU.EX2 R51, R4 ;  /* 0x0000000400337308 */ /* 0x0009e20000000800 */
[----:B------:R-:W-:-:S03]  /*122e0*/  F2FP.F16.F32.PACK_AB R9, R240, R57 ;  /* 0x00000039f009723e */ /* 0x000fc600000000ff */
[----:B------:R1:W1:Y:S01]  /*122f0*/  MUFU.EX2 R59, R0 ;  /* 0x00000000003b7308 */ /* 0x0002620000000800 */
[----:B------:R-:W-:Y:S01]  /*12300*/  MOV R241, R42 ;  /* 0x0000002a00f17202 */ /* 0x000fe20000000f00 */
[-C--:B--2---:R-:W-:Y:S01]  /*12310*/  FMUL.FTZ R180, R180, R40.reuse ;  /* 0x00000028b4b47220 */ /* 0x084fe20000410000 */
[----:B------:R-:W-:Y:S01]  /*12320*/  FMUL.FTZ R181, R181, R40 ;  /* 0x00000028b5b57220 */ /* 0x000fe20000410000 */
[----:B------:R-:W2:Y:S01]  /*12330*/  MUFU.EX2 R39, R3 ;  /* 0x0000000300277308 */ /* 0x000ea20000000800 */
[----:B---3--:R-:W-:-:S04]  /*12340*/  FFMA.FTZ R2, R16, UR4, -R32 ;  /* 0x0000000410027c23 */ /* 0x008fc80008010820 */
[----:B------:R3:W-:Y:S01]  /*12350*/  MUFU.EX2 R232, R2 ;  /* 0x0000000200e87308 */ /* 0x0007e20000000800 */
[----:B----4-:R-:W-:Y:S01]  /*12360*/  FSEL R4, R169, RZ, P1 ;  /* 0x000000ffa9047208 */ /* 0x010fe20000800000 */
[----:B-1----:R-:W-:Y:S01]  /*12370*/  FFMA.FTZ R0, R27, UR4, -R32 ;  /* 0x000000041b007c23 */ /* 0x002fe20008010820 */
[----:B------:R-:W-:-:S03]  /*12380*/  F2FP.F16.F32.PACK_AB R11, R59, R53 ;  /* 0x000000353b0b723e */ /* 0x000fc600000000ff */
[----:B------:R1:W-:Y:S01]  /*12390*/  MUFU.EX2 R50, R0 ;  /* 0x0000000000327308 */ /* 0x0003e20000000800 */
[-C--:B--2---:R-:W-:Y:S01]  /*123a0*/  FMUL.FTZ R182, R182, R39.reuse ;  /* 0x00000027b6b67220 */ /* 0x084fe20000410000 */
[----:B------:R-:W-:Y:S01]  /*123b0*/  FMUL.FTZ R183, R183, R39 ;  /* 0x00000027b7b77220 */ /* 0x000fe20000410000 */
[----:B---3--:R-:W-:-:S04]  /*123c0*/  FFMA.FTZ R2, R22, UR4, -R32 ;  /* 0x0000000416027c23 */ /* 0x008fc80008010820 */
[----:B------:R2:W-:Y:S01]  /*123d0*/  MUFU.EX2 R54, R2 ;  /* 0x0000000200367308 */ /* 0x0005e20000000800 */
[----:B-1----:R-:W-:-:S04]  /*123e0*/  FFMA.FTZ R0, R20, UR4, -R32 ;  /* 0x0000000414007c23 */ /* 0x002fc80008010820 */
[----:B------:R1:W3:Y:S01]  /*123f0*/  MUFU.EX2 R61, R0 ;  /* 0x00000000003d7308 */ /* 0x0002e20000000800 */
[----:B--2---:R-:W-:-:S04]  /*12400*/  FFMA.FTZ R2, R29, UR4, -R33 ;  /* 0x000000041d027c23 */ /* 0x004fc80008010821 */
[----:B------:R2:W4:Y:S01]  /*12410*/  MUFU.EX2 R230, R2 ;  /* 0x0000000200e67308 */ /* 0x0005220000000800 */
[--C-:B-1----:R-:W-:Y:S01]  /*12420*/  FFMA.FTZ R0, R23, UR4, -R33.reuse ;  /* 0x0000000417007c23 */ /* 0x102fe20008010821 */
[----:B---3--:R-:W-:Y:S01]  /*12430*/  F2FP.F16.F32.PACK_AB R6, R61, R54 ;  /* 0x000000363d06723e */ /* 0x008fe200000000ff */
[-C--:B------:R-:W-:Y:S01]  /*12440*/  FMUL.FTZ R188, R188, R40.reuse ;  /* 0x00000028bcbc7220 */ /* 0x080fe20000410000 */
[-C--:B------:R-:W-:Y:S01]  /*12450*/  FMUL.FTZ R189, R189, R40.reuse ;  /* 0x00000028bdbd7220 */ /* 0x080fe20000410000 */
[----:B------:R1:W-:Y:S01]  /*12460*/  MUFU.EX2 R55, R0 ;  /* 0x0000000000377308 */ /* 0x0003e20000000800 */
[-C--:B------:R-:W-:Y:S01]  /*12470*/  FMUL.FTZ R190, R190, R39.reuse ;  /* 0x00000027bebe7220 */ /* 0x080fe20000410000 */
[-C--:B------:R-:W-:Y:S01]  /*12480*/  FMUL.FTZ R191, R191, R39.reuse ;  /* 0x00000027bfbf7220 */ /* 0x080fe20000410000 */
[----:B------:R-:W-:Y:S01]  /*12490*/  IADD3 R36, PT, PT, R44, 0xc040, RZ ;  /* 0x0000c0402c247810 */ /* 0x000fe20007ffe0ff */
[----:B------:R-:W-:Y:S01]  /*124a0*/  HMMA.16816.F32 R180, R8, R12, R180 ;  /* 0x0000000c08b4723c */ /* 0x000fe200000018b4 */
[-C--:B------:R-:W-:Y:S01]  /*124b0*/  FMUL.FTZ R68, R68, R40.reuse ;  /* 0x0000002844447220 */ /* 0x080fe20000410000 */
[----:B--2---:R-:W-:Y:S01]  /*124c0*/  FSEL R2, R172, RZ, P2 ;  /* 0x000000ffac027208 */ /* 0x004fe20001000000 */
[----:B------:R-:W-:Y:S01]  /*124d0*/  FMUL.FTZ R69, R69, R40 ;  /* 0x0000002845457220 */ /* 0x000fe20000410000 */
[----:B----4-:R-:W-:Y:S01]  /*124e0*/  F2FP.F16.F32.PACK_AB R5, R51, R230 ;  /* 0x000000e63305723e */ /* 0x010fe200000000ff */
[-C--:B------:R-:W-:Y:S01]  /*124f0*/  FMUL.FTZ R70, R70, R39.reuse ;  /* 0x0000002746467220 */ /* 0x080fe20000410000 */
[-C--:B------:R-:W-:Y:S01]  /*12500*/  FMUL.FTZ R71, R71, R39.reuse ;  /* 0x0000002747477220 */ /* 0x080fe20000410000 */
[-C--:B------:R-:W-:Y:S01]  /*12510*/  FMUL.FTZ R80, R80, R40.reuse ;  /* 0x0000002850507220 */ /* 0x080fe20000410000 */
[----:B------:R-:W-:Y:S01]  /*12520*/  FMUL.FTZ R81, R81, R40 ;  /* 0x0000002851517220 */ /* 0x000fe20000410000 */
[-C--:B------:R-:W-:Y:S01]  /*12530*/  FMUL.FTZ R82, R82, R39.reuse ;  /* 0x0000002752527220 */ /* 0x080fe20000410000 */
[----:B-1----:R-:W-:Y:S01]  /*12540*/  FADD.FTZ R0, R237, -R2 ;  /* 0x80000002ed007221 */ /* 0x002fe20000010000 */
[----:B------:R-:W-:Y:S01]  /*12550*/  FADD.FTZ R2, R236, -R4 ;  /* 0x80000004ec027221 */ /* 0x000fe20000010000 */
[----:B------:R-:W-:Y:S01]  /*12560*/  F2FP.F16.F32.PACK_AB R4, R50, R232 ;  /* 0x000000e83204723e */ /* 0x000fe200000000ff */
[-C--:B------:R-:W-:Y:S01]  /*12570*/  FMUL.FTZ R83, R83, R39.reuse ;  /* 0x0000002753537220 */ /* 0x080fe20000410000 */
[----:B------:R-:W-:Y:S01]  /*12580*/  FMUL.FTZ R0, R0, UR4 ;  /* 0x0000000400007c20 */ /* 0x000fe20008410000 */
[----:B------:R-:W-:Y:S01]  /*12590*/  FMUL.FTZ R2, R2, UR4 ;  /* 0x0000000402027c20 */ /* 0x000fe20008410000 */
[-C--:B------:R-:W-:Y:S01]  /*125a0*/  FMUL.FTZ R84, R84, R40.reuse ;  /* 0x0000002854547220 */ /* 0x080fe20000410000 */
[-C--:B------:R-:W-:Y:S01]  /*125b0*/  FMUL.FTZ R85, R85, R40.reuse ;  /* 0x0000002855557220 */ /* 0x080fe20000410000 */
[----:B------:R1:W2:Y:S01]  /*125c0*/  MUFU.EX2 R38, R0 ;  /* 0x0000000000267308 */ /* 0x0002a20000000800 */
[-C--:B------:R-:W-:Y:S01]  /*125d0*/  FMUL.FTZ R86, R86, R39.reuse ;  /* 0x0000002756567220 */ /* 0x080fe20000410000 */
[-C--:B------:R-:W-:Y:S01]  /*125e0*/  FMUL.FTZ R87, R87, R39.reuse ;  /* 0x0000002757577220 */ /* 0x080fe20000410000 */
[-C--:B------:R-:W-:Y:S01]  /*125f0*/  FMUL.FTZ R96, R96, R40.reuse ;  /* 0x0000002860607220 */ /* 0x080fe20000410000 */
[----:B------:R3:W4:Y:S01]  /*12600*/  MUFU.EX2 R37, R2 ;  /* 0x0000000200257308 */ /* 0x0007220000000800 */
[----:B------:R-:W-:Y:S01]  /*12610*/  FMUL.FTZ R97, R97, R40 ;  /* 0x0000002861617220 */ /* 0x000fe20000410000 */
[-C--:B------:R-:W-:Y:S01]  /*12620*/  FMUL.FTZ R98, R98, R39.reuse ;  /* 0x0000002762627220 */ /* 0x080fe20000410000 */
[----:B------:R-:W-:Y:S01]  /*12630*/  FMUL.FTZ R99, R99, R39 ;  /* 0x0000002763637220 */ /* 0x000fe20000410000 */
[----:B------:R-:W-:Y:S01]  /*12640*/  MOV R242, R62 ;  /* 0x0000003e00f27202 */ /* 0x000fe20000000f00 */
[----:B------:R-:W-:Y:S01]  /*12650*/  LDSM.16.MT88.4 R20, [R44+0xe000] ;  /* 0x00e000002c14783b */ /* 0x000fe20000004200 */
[----:B-1----:R-:W-:Y:S01]  /*12660*/  FFMA.FTZ R0, R24, UR4, -R33 ;  /* 0x0000000418007c23 */ /* 0x002fe20008010821 */
[-C--:B--2---:R-:W-:Y:S01]  /*12670*/  FMUL.FTZ R176, R176, R38.reuse ;  /* 0x00000026b0b07220 */ /* 0x084fe20000410000 */
[----:B------:R-:W-:Y:S01]  /*12680*/  FMUL.FTZ R177, R177, R38 ;  /* 0x00000026b1b17220 */ /* 0x000fe20000410000 */
[----:B---3--:R-:W-:Y:S01]  /*12690*/  IADD3 R2, PT, PT, R44, 0xc000, RZ ;  /* 0x0000c0002c027810 */ /* 0x008fe20007ffe0ff */
[----:B----4-:R-:W-:-:S02]  /*126a0*/  FMUL.FTZ R178, R178, R37 ;  /* 0x00000025b2b27220 */ /* 0x010fc40000410000 */
[----:B------:R-:W1:Y:S01]  /*126b0*/  MUFU.EX2 R0, R0 ;  /* 0x0000000000007308 */ /* 0x000e620000000800 */
[-C--:B------:R-:W-:Y:S01]  /*126c0*/  FMUL.FTZ R179, R179, R37.reuse ;  /* 0x00000025b3b37220 */ /* 0x080fe20000410000 */
[----:B-1----:R1:W-:Y:S04]  /*126d0*/  STL [R1+0x10], R0 ;  /* 0x0000100001007387 */ /* 0x0023e80000100800 */
[----:B------:R-:W2:Y:S01]  /*126e0*/  LDL.LU R234, [R1+0x10] ;  /* 0x0000100001ea7983 */ /* 0x000ea20000300800 */
[-C--:B------:R-:W-:Y:S01]  /*126f0*/  FMUL.FTZ R184, R184, R38.reuse ;  /* 0x00000026b8b87220 */ /* 0x080fe20000410000 */
[-C--:B------:R-:W-:Y:S01]  /*12700*/  FMUL.FTZ R185, R185, R38.reuse ;  /* 0x00000026b9b97220 */ /* 0x080fe20000410000 */
[-C--:B------:R-:W-:Y:S01]  /*12710*/  FMUL.FTZ R186, R186, R37.reuse ;  /* 0x00000025baba7220 */ /* 0x080fe20000410000 */
[-C--:B------:R-:W-:Y:S01]  /*12720*/  FMUL.FTZ R187, R187, R37.reuse ;  /* 0x00000025bbbb7220 */ /* 0x080fe20000410000 */
[----:B------:R-:W-:Y:S01]  /*12730*/  @P0 VIADD R36, R2, 0xffffffc0 ;  /* 0xffffffc002240836 */ /* 0x000fe20000000000 */
        /* <DEDUP_REMOVED lines=15> */
[----:B-1----:R-:W-:Y:S01]  /*12830*/  SEL R0, R204, 0xffffffe0, !P6 ;  /* 0xffffffe0cc007807 */ /* 0x002fe20007000000 */
[-C--:B------:R-:W-:Y:S01]  /*12840*/  FMUL.FTZ R94, R94, R37.reuse ;  /* 0x000000255e5e7220 */ /* 0x080fe20000410000 */
[----:B------:R-:W-:Y:S01]  /*12850*/  FMUL.FTZ R95, R95, R37 ;  /* 0x000000255f5f7220 */ /* 0x000fe20000410000 */
[----:B------:R-:W-:Y:S01]  /*12860*/  MOV R237, R30 ;  /* 0x0000001e00ed7202 */ /* 0x000fe20000000f00 */
[----:B------:R-:W-:Y:S01]  /*12870*/  FFMA.FTZ R2, R175, UR4, -R35 ;  /* 0x00000004af027c23 */ /* 0x000fe20008010823 */
[----:B------:R-:W-:-:S02]  /*12880*/  IMAD.IADD R42, R0, 0x1, R44 ;  /* 0x00000001002a7824 */ /* 0x000fc400078e022c */
[-C--:B------:R-:W-:Y:S01]  /*12890*/  FMUL.FTZ R120, R120, R38.reuse ;  /* 0x0000002678787220 */ /* 0x080fe20000410000 */
[-C--:B------:R-:W-:Y:S01]  /*128a0*/  FMUL.FTZ R121, R121, R38.reuse ;  /* 0x0000002679797220 */ /* 0x080fe20000410000 */
[-C--:B------:R-:W-:Y:S01]  /*128b0*/  FMUL.FTZ R124, R124, R38.reuse ;  /* 0x000000267c7c7220 */ /* 0x080fe20000410000 */
[----:B------:R-:W-:Y:S01]  /*128c0*/  FMUL.FTZ R125, R125, R38 ;  /* 0x000000267d7d7220 */ /* 0x000fe20000410000 */
[----:B------:R-:W1:Y:S01]  /*128d0*/  LDSM.16.MT88.4 R16, [R42+0xc000] ;  /* 0x00c000002a10783b */ /* 0x000e620000004200 */
[-C--:B------:R-:W-:Y:S01]  /*128e0*/  FMUL.FTZ R122, R122, R37.reuse ;  /* 0x000000257a7a7220 */ /* 0x080fe20000410000 */
[-C--:B------:R-:W-:Y:S01]  /*128f0*/  FMUL.FTZ R123, R123, R37.reuse ;  /* 0x000000257b7b7220 */ /* 0x080fe20000410000 */
[-C--:B------:R-:W-:Y:S01]  /*12900*/  FMUL.FTZ R126, R126, R37.reuse ;  /* 0x000000257e7e7220 */ /* 0x080fe20000410000 */
[----:B------:R-:W3:Y:S01]  /*12910*/  LDSM.16.MT88.4 R24, [R42+0xe000] ;  /* 0x00e000002a18783b */ /* 0x000ee20000004200 */
        /* <DEDUP_REMOVED lines=34> */
[----:B------:R-:W-:Y:S01]  /*12b40*/  FMUL.FTZ R193, R193, R40 ;  /* 0x00000028c1c17220 */ /* 0x000fe20000410000 */
[C---:B-1----:R-:W-:Y:S01]  /*12b50*/  HMMA.16816.F32 R64, R8.reuse, R18, R80 ;  /* 0x000000120840723c */ /* 0x042fe20000001850 */
[----:B------:R-:W-:Y:S01]  /*12b60*/  IMAD.MOV.U32 R82, RZ, RZ, R57 ;  /* 0x000000ffff527224 */ /* 0x000fe200078e0039 */
[----:B------:R-:W-:Y:S01]  /*12b70*/  MOV R81, R56 ;  /* 0x0000003800517202 */ /* 0x000fe20000000f00 */
[----:B------:R-:W-:Y:S01]  /*12b80*/  FMUL.FTZ R194, R194, R39 ;  /* 0x00000027c2c27220 */ /* 0x000fe20000410000 */
[----:B------:R-:W-:Y:S01]  /*12b90*/  MOV R80, R55 ;  /* 0x0000003700507202 */ /* 0x000fe20000000f00 */
[-C--:B------:R-:W-:Y:S01]  /*12ba0*/  FMUL.FTZ R195, R195, R39.reuse ;  /* 0x00000027c3c37220 */ /* 0x080fe20000410000 */
[----:B------:R-:W-:Y:S01]  /*12bb0*/  MOV R83, R252 ;  /* 0x000000fc00537202 */ /* 0x000fe20000000f00 */
[-C--:B------:R-:W-:Y:S01]  /*12bc0*/  FMUL.FTZ R200, R200, R40.reuse ;  /* 0x00000028c8c87220 */ /* 0x080fe20000410000 */
[----:B------:R-:W-:Y:S01]  /*12bd0*/  FMUL.FTZ R201, R201, R40 ;  /* 0x00000028c9c97220 */ /* 0x000fe20000410000 */
[-C--:B------:R-:W-:Y:S01]  /*12be0*/  FMUL.FTZ R202, R202, R39.reuse ;  /* 0x00000027caca7220 */ /* 0x080fe20000410000 */
[----:B------:R-:W-:Y:S01]  /*12bf0*/  FMUL.FTZ R203, R203, R39 ;  /* 0x00000027cbcb7220 */ /* 0x000fe20000410000 */
[C---:B------:R-:W-:Y:S01]  /*12c00*/  HMMA.16816.F32 R116, R8.reuse, R20, R116 ;  /* 0x000000140874723c */ /* 0x040fe20000001874 */
[----:B------:R-:W-:Y:S01]  /*12c10*/  FFMA.FTZ R3, R45, UR4, -R35 ;  /* 0x000000042d037c23 */ /* 0x000fe20008010823 */
[----:B------:R-:W-:Y:S01]  /*12c20*/  MOV R210, R243 ;  /* 0x000000f300d27202 */ /* 0x000fe20000000f00 */
[-C--:B------:R-:W-:Y:S01]  /*12c30*/  FMUL.FTZ R152, R152, R38.reuse ;  /* 0x0000002698987220 */ /* 0x080fe20000410000 */
[----:B------:R-:W-:Y:S01]  /*12c40*/  FMUL.FTZ R153, R153, R38 ;  /* 0x0000002699997220 */ /* 0x000fe20000410000 */
[-C--:B------:R-:W-:Y:S01]  /*12c50*/  FMUL.FTZ R154, R154, R37.reuse ;  /* 0x000000259a9a7220 */ /* 0x080fe20000410000 */
[----:B------:R-:W-:Y:S01]  /*12c60*/  FMUL.FTZ R155, R155, R37 ;  /* 0x000000259b9b7220 */ /* 0x000fe20000410000 */
        /* <DEDUP_REMOVED lines=29> */
[C---:B---3--:R-:W-:Y:S08]  /*12e40*/  HMMA.16816.F32 R132, R8.reuse, R24, R132 ;  /* 0x000000180884723c */ /* 0x048ff00000001884 */
[----:B------:R-:W-:Y:S01]  /*12e50*/  HMMA.16816.F32 R144, R8, R26, R144 ;  /* 0x0000001a0890723c */ /* 0x000fe20000001890 */
[----:B--2---:R-:W-:-:S07]  /*12e60*/  F2FP.F16.F32.PACK_AB R7, R234, R55 ;  /* 0x00000037ea07723e */ /* 0x004fce00000000ff */
[C---:B------:R-:W-:Y:S08]  /*12e70*/  HMMA.16816.F32 R204, R4.reuse, R12, R176 ;  /* 0x0000000c04cc723c */ /* 0x040ff000000018b0 */
[----:B------:R-:W-:Y:S01]  /*12e80*/  HMMA.16816.F32 R184, R4, R14, R184 ;  /* 0x0000000e04b8723c */ /* 0x000fe200000018b8 */
[----:B------:R-:W1:Y:S07]  /*12e90*/  LDSM.16.MT88.4 R12, [R36] ;  /* 0x00000000240c783b */ /* 0x000e6e0000004200 */
[----:B------:R-:W-:Y:S08]  /*12ea0*/  HMMA.16816.F32 R176, R8, R16, R68 ;  /* 0x0000001008b0723c */ /* 0x000ff00000001844 */
[----:B------:R-:W-:Y:S01]  /*12eb0*/  HMMA.16816.F32 R68, R4, R18, R76 ;  /* 0x000000120444723c */ /* 0x000fe2000000184c */
[----:B------:R-:W-:Y:S01]  /*12ec0*/  IMAD.MOV.U32 R77, RZ, RZ, R59 ;  /* 0x000000ffff4d7224 */ /* 0x000fe200078e003b */
[----:B------:R-:W-:-:S02]  /*12ed0*/  MOV R76, R58 ;  /* 0x0000003a004c7202 */ /* 0x000fc40000000f00 */
[----:B------:R-:W-:Y:S02]  /*12ee0*/  MOV R79, R61 ;  /* 0x0000003d004f7202 */ /* 0x000fe40000000f00 */
[----:B------:R-:W-:Y:S02]  /*12ef0*/  MOV R78, R60 ;  /* 0x0000003c004e7202 */ /* 0x000fe40000000f00 */
[C---:B------:R-:W-:Y:S08]  /*12f00*/  HMMA.16816.F32 R72, R4.reuse, R16, R72 ;  /* 0x000000100448723c */ /* 0x040ff00000001848 */
[C---:B------:R-:W-:Y:S08]  /*12f10*/  HMMA.16816.F32 R120, R4.reuse, R20, R120 ;  /* 0x000000140478723c */ /* 0x040ff00000001878 */
[C---:B------:R-:W-:Y:S01]  /*12f20*/  HMMA.16816.F32 R124, R4.reuse, R22, R124 ;  /* 0x00000016047c723c */ /* 0x040fe2000000187c */
[----:B------:R-:W-:Y:S07]  /*12f30*/  LDSM.16.MT88.4 R20, [R44+0xc800] ;  /* 0x00c800002c14783b */ /* 0x000fee0000004200 */
[----:B-1----:R-:W-:Y:S01]  /*12f40*/  HMMA.16816.F32 R56, R4, R12, R88 ;  /* 0x0000000c0438723c */ /* 0x002fe20000001858 */
[----:B------:R-:W-:Y:S01]  /*12f50*/  MOV R88, R41 ;  /* 0x0000002900587202 */ /* 0x000fe20000000f00 */
[----:B------:R-:W-:Y:S01]  /*12f60*/  IMAD.MOV.U32 R89, RZ, RZ, R48 ;  /* 0x000000ffff597224 */ /* 0x000fe200078e0030 */
[----:B------:R-:W-:Y:S01]  /*12f70*/  IADD3 R41, PT, PT, R0, R36, RZ ;  /* 0x0000002400297210 */ /* 0x000fe20007ffe0ff */
[----:B------:R-:W-:Y:S01]  /*12f80*/  FFMA.FTZ R0, R47, UR4, -R35 ;  /* 0x000000042f007c23 */ /* 0x000fe20008010823 */
[----:B------:R-:W-:-:S02]  /*12f90*/  MOV R91, R50 ;  /* 0x00000032005b7202 */ /* 0x000fc40000000f00 */
[----:B------:R-:W-:Y:S01]  /*12fa0*/  MOV R90, R49 ;  /* 0x00000031005a7202 */ /* 0x000fe20000000f00 */
[----:B------:R-:W-:Y:S01]  /*12fb0*/  HMMA.16816.F32 R60, R8, R12, R84 ;  /* 0x0000000c083c723c */ /* 0x000fe20000001854 */
[----:B------:R-:W-:Y:S01]  /*12fc0*/  IMAD.MOV.U32 R87, RZ, RZ, R54 ;  /* 0x000000ffff577224 */ /* 0x000fe200078e0036 */
[----:B------:R-:W-:Y:S01]  /*12fd0*/  MOV R86, R53 ;  /* 0x0000003500567202 */ /* 0x000fe20000000f00 */
[----:B------:R-:W-:Y:S01]  /*12fe0*/  IMAD.MOV.U32 R84, RZ, RZ, R51 ;  /* 0x000000ffff547224 */ /* 0x000fe200078e0033 */
[----:B------:R-:W-:Y:S01]  /*12ff0*/  MOV R85, R52 ;  /* 0x0000003400557202 */ /* 0x000fe20000000f00 */
[----:B------:R-:W1:Y:S03]  /*13000*/  LDSM.16.MT88.4 R16, [R41] ;  /* 0x000000002910783b */ /* 0x000e660000004200 */
[----:B------:R-:W-:Y:S01]  /*13010*/  HMMA.16816.F32 R52, R4, R14, R92 ;  /* 0x0000000e0434723c */ /* 0x000fe2000000185c */
[----:B------:R-:W-:Y:S01]  /*13020*/  IMAD.MOV.U32 R95, RZ, RZ, R31 ;  /* 0x000000ffff5f7224 */ /* 0x000fe200078e001f */
[----:B------:R2:W3:Y:S01]  /*13030*/  MUFU.EX2 R93, R2 ;  /* 0x00000002005d7308 */ /* 0x0004e20000000800 */
[----:B------:R-:W-:Y:S01]  /*13040*/  LDSM.16.MT88.4 R28, [R36+0x2000] ;  /* 0x00200000241c783b */ /* 0x000fe20000004200 */
[----:B------:R-:W-:-:S02]  /*13050*/  MOV R94, R88 ;  /* 0x00000058005e7202 */ /* 0x000fc40000000f00 */
[----:B------:R-:W-:Y:S01]  /*13060*/  MOV R88, R90 ;  /* 0x0000005a00587202 */ /* 0x000fe20000000f00 */
[----:B------:R-:W-:Y:S01]  /*13070*/  IMAD.MOV.U32 R90, RZ, RZ, R84 ;  /* 0x000000ffff5a7224 */ /* 0x000fe200078e0054 */
[----:B------:R-:W-:Y:S01]  /*13080*/  HMMA.16816.F32 R48, R8, R14, R96 ;  /* 0x0000000e0830723c */ /* 0x000fe20000001860 */
[----:B------:R-:W4:Y:S01]  /*13090*/  LDSM.16.MT88.4 R12, [R41+0x2000] ;  /* 0x00200000290c783b */ /* 0x000f220000004200 */
[----:B------:R3:W-:Y:S01]  /*130a0*/  MUFU.EX2 R96, R0 ;  /* 0x0000000000607308 */ /* 0x0007e20000000800 */
[----:B------:R-:W-:Y:S02]  /*130b0*/  MOV R84, R86 ;  /* 0x0000005600547202 */ /* 0x000fe40000000f00 */
[----:B------:R-:W-:Y:S01]  /*130c0*/  MOV R86, R80 ;  /* 0x0000005000567202 */ /* 0x000fe20000000f00 */
[----:B------:R-:W-:Y:S01]  /*130d0*/  IMAD.MOV.U32 R80, RZ, RZ, R82 ;  /* 0x000000ffff507224 */ /* 0x000fe200078e0052 */
[----:B------:R3:W-:Y:S01]  /*130e0*/  MUFU.EX2 R92, R3 ;  /* 0x00000003005c7308 */ /* 0x0007e20000000800 */
[----:B--2---:R-:W-:Y:S01]  /*130f0*/  FFMA.FTZ R2, R43, UR4, -R35 ;  /* 0x000000042b027c23 */ /* 0x004fe20008010823 */
[----:B------:R-:W-:Y:S01]  /*13100*/  MOV R82, R76 ;  /* 0x0000004c00527202 */ /* 0x000fe20000000f00 */
[----:B------:R-:W-:Y:S01]  /*13110*/  HMMA.16816.F32 R136, R4, R24, R136 ;  /* 0x000000180488723c */ /* 0x000fe20000001888 */
[----:B------:R-:W-:Y:S01]  /*13120*/  MOV R76, R78 ;  /* 0x0000004e004c7202 */ /* 0x000fe20000000f00 */
[----:B------:R2:W4:Y:S01]  /*13130*/  MUFU.EX2 R99, R2 ;  /* 0x0000000200637308 */ /* 0x0005220000000800 */
[----:B------:R-:W-:Y:S01]  /*13140*/  IMAD.MOV.U32 R78, RZ, RZ, R241 ;  /* 0x000000ffff4e7224 */ /* 0x000fe200078e00f1 */
[----:B------:R-:W-:Y:S01]  /*13150*/  MOV R98, R82 ;  /* 0x0000005200627202 */ /* 0x000fe20000000f00 */
[----:B------:R-:W-:-:S02]  /*13160*/  IMAD.MOV.U32 R43, RZ, RZ, R90 ;  /* 0x000000ffff2b7224 */ /* 0x000fc400078e005a */
[----:B---3--:R-:W-:Y:S01]  /*13170*/  FFMA.FTZ R0, R212, UR4, -R34 ;  /* 0x00000004d4007c23 */ /* 0x008fe20008010822 */
[----:B------:R-:W-:Y:S01]  /*13180*/  MOV R24, R94 ;  /* 0x0000005e00187202 */ /* 0x000fe20000000f00 */
[C---:B------:R-:W-:Y:S01]  /*13190*/  HMMA.16816.F32 R140, R4.reuse, R26, R140 ;  /* 0x0000001a048c723c */ /* 0x040fe2000000188c */
[----:B------:R-:W-:Y:S01]  /*131a0*/  MOV R26, R88 ;  /* 0x00000058001a7202 */ /* 0x000fe20000000f00 */
[----:B------:R3:W-:Y:S01]  /*131b0*/  MUFU.EX2 R252, R0 ;  /* 0x0000000000fc7308 */ /* 0x0007e20000000800 */
[----:B------:R-:W-:Y:S01]  /*131c0*/  FFMA.FTZ R3, R173, UR4, -R32 ;  /* 0x00000004ad037c23 */ /* 0x000fe20008010820 */
[----:B------:R-:W-:Y:S01]  /*131d0*/  IMAD.MOV.U32 R173, RZ, RZ, R93 ;  /* 0x000000ffffad7224 */ /* 0x000fe200078e005d */
[----:B------:R-:W-:Y:S01]  /*131e0*/  MOV R93, R95 ;  /* 0x0000005f005d7202 */ /* 0x000fe20000000f00 */
[----:B------:R-:W-:Y:S01]  /*131f0*/  IMAD.MOV.U32 R95, RZ, RZ, R89 ;  /* 0x000000ffff5f7224 */ /* 0x000fe200078e0059 */
[----:B------:R-:W-:Y:S01]  /*13200*/  MOV R89, R91 ;  /* 0x0000005b00597202 */ /* 0x000fe20000000f00 */
[--C-:B--2---:R-:W-:Y:S01]  /*13210*/  FFMA.FTZ R2, R174, UR4, -R34.reuse ;  /* 0x00000004ae027c23 */ /* 0x104fe20008010822 */
[----:B------:R-:W-:Y:S01]  /*13220*/  MOV R91, R85 ;  /* 0x00000055005b7202 */ /* 0x000fe20000000f00 */
[----:B------:R-:W-:Y:S01]  /*13230*/  IMAD.MOV.U32 R85, RZ, RZ, R87 ;  /* 0x000000ffff557224 */ /* 0x000fe200078e0057 */
[C---:B-1----:R-:W-:Y:S01]  /*13240*/  HMMA.16816.F32 R104, R4.reuse, R16, R104 ;  /* 0x000000100468723c */ /* 0x042fe20000001868 */
[----:B------:R1:W-:Y:S01]  /*13250*/  MUFU.EX2 R238, R2 ;  /* 0x0000000200ee7308 */ /* 0x0003e20000000800 */
[----:B------:R-:W-:Y:S01]  /*13260*/  MOV R87, R81 ;  /* 0x0000005100577202 */ /* 0x000fe20000000f00 */
[----:B------:R-:W-:Y:S01]  /*13270*/  IMAD.MOV.U32 R27, RZ, RZ, R95 ;  /* 0x000000ffff1b7224 */ /* 0x000fe200078e005f */
[----:B------:R-:W-:Y:S01]  /*13280*/  MOV R81, R83 ;  /* 0x0000005300517202 */ /* 0x000fe20000000f00 */
[--C-:B---3--:R-:W-:Y:S01]  /*13290*/  FFMA.FTZ R0, R168, UR4, -R34.reuse ;  /* 0x00000004a8007c23 */ /* 0x108fe20008010822 */
[----:B------:R-:W-:Y:S01]  /*132a0*/  IMAD.MOV.U32 R83, RZ, RZ, R77 ;  /* 0x000000ffff537224 */ /* 0x000fe200078e004d */
[----:B------:R-:W-:Y:S01]  /*132b0*/  MOV R77, R79 ;  /* 0x0000004f004d7202 */ /* 0x000fe20000000f00 */
[----:B------:R-:W-:Y:S01]  /*132c0*/  HMMA.16816.F32 R108, R4, R18, R108 ;  /* 0x00000012046c723c */ /* 0x000fe2000000186c */
[----:B------:R2:W-:Y:S01]  /*132d0*/  MUFU.EX2 R239, R0 ;  /* 0x0000000000ef7308 */ /* 0x0005e20000000800 */
[----:B------:R-:W-:Y:S01]  /*132e0*/  MOV R79, R242 ;  /* 0x000000f2004f7202 */ /* 0x000fe20000000f00 */
[----:B------:R-:W-:Y:S01]  /*132f0*/  IMAD.MOV.U32 R175, RZ, RZ, R85 ;  /* 0x000000ffffaf7224 */ /* 0x000fe200078e0055 */
[----:B------:R-:W-:Y:S01]  /*13300*/  MOV R97, R81 ;  /* 0x0000005100617202 */ /* 0x000fe20000000f00 */
[----:B------:R3:W-:Y:S01]  /*13310*/  MUFU.EX2 R242, R3 ;  /* 0x0000000300f27308 */ /* 0x0007e20000000800 */
[----:B------:R-:W-:Y:S01]  /*13320*/  MOV R25, R93 ;  /* 0x0000005d00197202 */ /* 0x000fe20000000f00 */
[----:B-1----:R-:W-:Y:S01]  /*13330*/  FFMA.FTZ R2, R46, UR4, -R34 ;  /* 0x000000042e027c23 */ /* 0x002fe20008010822 */
[----:B------:R-:W-:Y:S01]  /*13340*/  HMMA.16816.F32 R100, R8, R16, R100 ;  /* 0x000000100864723c */ /* 0x000fe20000001864 */
[----:B------:R-:W-:-:S02]  /*13350*/  MOV R212, R89 ;  /* 0x0000005900d47202 */ /* 0x000fc40000000f00 */
[----:B------:R1:W-:Y:S01]  /*13360*/  MUFU.EX2 R243, R2 ;  /* 0x0000000200f37308 */ /* 0x0003e20000000800 */
[----:B------:R-:W-:Y:S02]  /*13370*/  MOV R45, R91 ;  /* 0x0000005b002d7202 */ /* 0x000fe40000000f00 */
[----:B------:R-:W-:Y:S01]  /*13380*/  MOV R47, R84 ;  /* 0x00000054002f7202 */ /* 0x000fe20000000f00 */
[--C-:B--2---:R-:W-:Y:S01]  /*13390*/  FFMA.FTZ R0, R231, UR4, -R32.reuse ;  /* 0x00000004e7007c23 */ /* 0x104fe20008010820 */
[----:B------:R-:W-:Y:S01]  /*133a0*/  HMMA.16816.F32 R112, R8, R18, R112 ;  /* 0x000000120870723c */ /* 0x000fe20000001870 */
[----:B------:R-:W2:Y:S02]  /*133b0*/  LDSM.16.MT88.4 R16, [R42+0xc800] ;  /* 0x00c800002a10783b */ /* 0x000ea40000004200 */
[----:B------:R1:W-:Y:S01]  /*133c0*/  MUFU.EX2 R231, R0 ;  /* 0x0000000000e77308 */ /* 0x0003e20000000800 */
[----:B---3--:R-:W-:-:S04]  /*133d0*/  FFMA.FTZ R3, R222, UR4, -R32 ;  /* 0x00000004de037c23 */ /* 0x008fc80008010820 */
[----:B----4-:R-:W-:Y:S01]  /*133e0*/  HMMA.16816.F32 R164, R4, R12, R164 ;  /* 0x0000000c04a4723c */ /* 0x010fe200000018a4 */
[----:B-1----:R-:W-:-:S04]  /*133f0*/  FFMA.FTZ R2, R228, UR4, -R32 ;  /* 0x00000004e4027c23 */ /* 0x002fc80008010820 */
[----:B------:R1:W3:Y:S03]  /*13400*/  MUFU.EX2 R236, R2 ;  /* 0x0000000200ec7308 */ /* 0x0002e60000000800 */
[----:B------:R-:W-:Y:S01]  /*13410*/  HMMA.16816.F32 R196, R4, R14, R196 ;  /* 0x0000000e04c4723c */ /* 0x000fe200000018c4 */
[----:B------:R-:W-:Y:S01]  /*13420*/  FFMA.FTZ R0, R213, UR4, -R32 ;  /* 0x00000004d5007c23 */ /* 0x000fe20008010820 */
[----:B------:R-:W-:-:S03]  /*13430*/  MOV R213, R45 ;  /* 0x0000002d00d57202 */ /* 0x000fc60000000f00 */
[----:B------:R4:W-:Y:S03]  /*13440*/  MUFU.EX2 R241, R0 ;  /* 0x0000000000f17308 */ /* 0x0009e60000000800 */
[----:B------:R-:W-:Y:S01]  /*13450*/  HMMA.16816.F32 R192, R8, R12, R192 ;  /* 0x0000000c08c0723c */ /* 0x000fe200000018c0 */
[----:B-1----:R-:W-:-:S04]  /*13460*/  FFMA.FTZ R2, R235, UR4, -R33 ;  /* 0x00000004eb027c23 */ /* 0x002fc80008010821 */
[----:B------:R1:W-:Y:S03]  /*13470*/  MUFU.EX2 R228, R2 ;  /* 0x0000000200e47308 */ /* 0x0003e60000000800 */
[----:B------:R-:W-:Y:S01]  /*13480*/  HMMA.16816.F32 R200, R8, R14, R200 ;  /* 0x0000000e08c8723c */ /* 0x000fe200000018c8 */
[----:B------:R-:W2:Y:S01]  /*13490*/  LDSM.16.MT88.4 R12, [R36+0x800] ;  /* 0x00080000240c783b */ /* 0x000ea20000004200 */
[----:B----4-:R-:W-:-:S04]  /*134a0*/  FFMA.FTZ R0, R229, UR4, -R33 ;  /* 0x00000004e5007c23 */ /* 0x010fc80008010821 */
[----:B------:R4:W3:Y:S02]  /*134b0*/  MUFU.EX2 R229, R0 ;  /* 0x0000000000e57308 */ /* 0x0008e40000000800 */
[----:B------:R-:W-:Y:S01]  /*134c0*/  HMMA.16816.F32 R152, R4, R28, R152 ;  /* 0x0000001c0498723c */ /* 0x000fe20000001898 */
[----:B-1----:R-:W-:Y:S01]  /*134d0*/  FFMA.FTZ R2, R215, UR4, -R33 ;  /* 0x00000004d7027c23 */ /* 0x002fe20008010821 */
[----:B------:R-:W-:Y:S01]  /*134e0*/  MOV R215, R99 ;  /* 0x0000006300d77202 */ /* 0x000fe20000000f00 */
[----:B------:R-:W-:-:S05]  /*134f0*/  IMAD.MOV.U32 R99, RZ, RZ, R83 ;  /* 0x000000ffff637224 */ /* 0x000fca00078e0053 */
[----:B------:R-:W-:Y:S01]  /*13500*/  HMMA.16816.F32 R148, R8, R28, R148 ;  /* 0x0000001c0894723c */ /* 0x000fe20000001894 */
[----:B------:R-:W-:Y:S01]  /*13510*/  MOV R29, R237 ;  /* 0x000000ed001d7202 */ /* 0x000fe20000000f00 */
[----:B------:R1:W-:Y:S01]  /*13520*/  MUFU.EX2 R235, R2 ;  /* 0x0000000200eb7308 */ /* 0x0003e20000000800 */
[----:B------:R-:W-:Y:S02]  /*13530*/  IMAD.MOV.U32 R28, RZ, RZ, R80 ;  /* 0x000000ffff1c7224 */ /* 0x000fe400078e0050 */
[----:B----4-:R-:W-:Y:S01]  /*13540*/  FFMA.FTZ R0, R214, UR4, -R33 ;  /* 0x00000004d6007c23 */ /* 0x010fe20008010821 */
[----:B------:R-:W-:Y:S02]  /*13550*/  IMAD.MOV.U32 R214, RZ, RZ, R92 ;  /* 0x000000ffffd67224 */ /* 0x000fe400078e005c */
[----:B------:R-:W-:Y:S01]  /*13560*/  HMMA.16816.F32 R156, R4, R30, R156 ;  /* 0x0000001e049c723c */ /* 0x000fe2000000189c */
[----:B------:R-:W4:Y:S01]  /*13570*/  MUFU.EX2 R237, R0 ;  /* 0x0000000000ed7308 */ /* 0x000f220000000800 */
[----:B---3--:R-:W-:-:S02]  /*13580*/  F2FP.F16.F32.PACK_AB R4, R236, R231 ;  /* 0x000000e7ec04723e */ /* 0x008fc400000000ff */
[----:B------:R-:W-:Y:S02]  /*13590*/  F2FP.F16.F32.PACK_AB R5, R229, R228 ;  /* 0x000000e4e505723e */ /* 0x000fe400000000ff */
[----:B------:R-:W-:Y:S02]  /*135a0*/  F2FP.F16.F32.PACK_AB R6, R242, R241 ;  /* 0x000000f1f206723e */ /* 0x000fe400000000ff */
[----:B------:R-:W-:Y:S01]  /*135b0*/  HMMA.16816.F32 R160, R8, R30, R160 ;  /* 0x0000001e08a0723c */ /* 0x000fe200000018a0 */
[----:B------:R-:W-:Y:S01]  /*135c0*/  F2FP.F16.F32.PACK_AB R8, R96, R173 ;  /* 0x000000ad6008723e */ /* 0x000fe200000000ff */
[--C-:B-1----:R-:W-:Y:S01]  /*135d0*/  FFMA.FTZ R2, R225, UR4, -R35.reuse ;  /* 0x00000004e1027c23 */ /* 0x102fe20008010823 */
[----:B------:R-:W-:Y:S02]  /*135e0*/  F2FP.F16.F32.PACK_AB R9, R238, R252 ;  /* 0x000000fcee09723e */ /* 0x000fe400000000ff */
[----:B------:R-:W-:Y:S02]  /*135f0*/  F2FP.F16.F32.PACK_AB R10, R215, R214 ;  /* 0x000000d6d70a723e */ /* 0x000fe400000000ff */
[----:B----4-:R-:W-:Y:S01]  /*13600*/  F2FP.F16.F32.PACK_AB R7, R237, R235 ;  /* 0x000000ebed07723e */ /* 0x010fe200000000ff */
[----:B------:R-:W-:Y:S01]  /*13610*/  FFMA.FTZ R0, R244, UR4, -R35 ;  /* 0x00000004f4007c23 */ /* 0x000fe20008010823 */
[----:B------:R-:W-:-:S02]  /*13620*/  F2FP.F16.F32.PACK_AB R11, R243, R239 ;  /* 0x000000eff30b723e */ /* 0x000fc400000000ff */
[----:B------:R-:W-:Y:S02]  /*13630*/  MOV R30, R86 ;  /* 0x00000056001e7202 */ /* 0x000fe40000000f00 */
[----:B------:R-:W-:Y:S01]  /*13640*/  MOV R31, R87 ;  /* 0x00000057001f7202 */ /* 0x000fe20000000f00 */
[-C--:B------:R-:W-:Y:S01]  /*13650*/  HMMA.16816.F32 R88, R4, R22.reuse, R184 ;  /* 0x000000160458723c */ /* 0x080fe200000018b8 */
        /* <DEDUP_REMOVED lines=17> */
[----:B------:R1:W-:Y:S01]  /*13770*/  MUFU.EX2 R175, R3 ;  /* 0x0000000300af7308 */ /* 0x0003e20000000800 */
[----:B------:R-:W-:-:S03]  /*13780*/  MOV R183, R47 ;  /* 0x0000002f00b77202 */ /* 0x000fc60000000f00 */
[----:B--2---:R-:W-:Y:S01]  /*13790*/  HMMA.16816.F32 R76, R8, R16, R176 ;  /* 0x00000010084c723c */ /* 0x004fe200000018b0 */
[----:B------:R-:W-:Y:S01]  /*137a0*/  MOV R179, R29 ;  /* 0x0000001d00b37202 */ /* 0x000fe20000000f00 */
[----:B------:R-:W-:Y:S01]  /*137b0*/  IMAD.MOV.U32 R178, RZ, RZ, R26 ;  /* 0x000000ffffb27224 */ /* 0x000fe200078e001a */
[----:B------:R-:W-:Y:S01]  /*137c0*/  MOV R177, R24 ;  /* 0x0000001800b17202 */ /* 0x000fe20000000f00 */
[----:B------:R-:W-:Y:S01]  /*137d0*/  IMAD.MOV.U32 R176, RZ, RZ, R25 ;  /* 0x000000ffffb07224 */ /* 0x000fe200078e0019 */
[----:B------:R-:W-:Y:S03]  /*137e0*/  LDSM.16.MT88.4 R28, [R41+0x2800] ;  /* 0x00280000291c783b */ /* 0x000fe60000004200 */
[C---:B------:R-:W-:Y:S01]  /*137f0*/  HMMA.16816.F32 R92, R4.reuse, R20, R204 ;  /* 0x00000014045c723c */ /* 0x040fe200000018cc */
[----:B------:R-:W2:Y:S01]  /*13800*/  LDSM.16.MT88.4 R24, [R41+0x800] ;  /* 0x000800002918783b */ /* 0x000ea20000004200 */
[----:B------:R-:W-:Y:S01]  /*13810*/  MOV R244, R176 ;  /* 0x000000b000f47202 */ /* 0x000fe20000000f00 */
[----:B------:R-:W-:Y:S01]  /*13820*/  IMAD.MOV.U32 R176, RZ, RZ, R184 ;  /* 0x000000ffffb07224 */ /* 0x000fe200078e00b8 */
[----:B------:R-:W-:Y:S01]  /*13830*/  MOV R184, R181 ;  /* 0x000000b500b87202 */ /* 0x000fe20000000f00 */
[----:B------:R-:W3:Y:S01]  /*13840*/  LDSM.16.MT88.4 R20, [R44+0xe800] ;  /* 0x00e800002c14783b */ /* 0x000ee20000004200 */
[----:B-1----:R-:W-:Y:S01]  /*13850*/  IMAD.MOV.U32 R3, RZ, RZ, R191 ;  /* 0x000000ffff037224 */ /* 0x002fe200078e00bf */
[----:B------:R-:W-:Y:S01]  /*13860*/  MOV R191, R214 ;  /* 0x000000d600bf7202 */ /* 0x000fe20000000f00 */
        /* <DEDUP_REMOVED lines=8> */
[----:B------:R-:W4:Y:S07]  /*138f0*/  LDSM.16.MT88.4 R12, [R36+0x2800] ;  /* 0x00280000240c783b */ /* 0x000f2e0000004200 */
[C---:B--2---:R-:W-:Y:S08]  /*13900*/  HMMA.16816.F32 R104, R4.reuse, R24, R104 ;  /* 0x000000180468723c */ /* 0x044ff00000001868 */
[C---:B------:R-:W-:Y:S08]  /*13910*/  HMMA.16816.F32 R108, R4.reuse, R26, R108 ;  /* 0x0000001a046c723c */ /* 0x040ff0000000186c */
[C---:B---3--:R-:W-:Y:S08]  /*13920*/  HMMA.16816.F32 R120, R4.reuse, R20, R120 ;  /* 0x000000140478723c */ /* 0x048ff00000001878 */
[C---:B------:R-:W-:Y:S08]  /*13930*/  HMMA.16816.F32 R124, R4.reuse, R22, R124 ;  /* 0x00000016047c723c */ /* 0x040ff0000000187c */
[C---:B-1----:R-:W-:Y:S08]  /*13940*/  HMMA.16816.F32 R136, R4.reuse, R16, R136 ;  /* 0x000000100488723c */ /* 0x042ff00000001888 */
[C---:B------:R-:W-:Y:S08]  /*13950*/  HMMA.16816.F32 R140, R4.reuse, R18, R140 ;  /* 0x00000012048c723c */ /* 0x040ff0000000188c */
[C---:B----4-:R-:W-:Y:S08]  /*13960*/  HMMA.16816.F32 R152, R4.reuse, R12, R152 ;  /* 0x0000000c0498723c */ /* 0x050ff00000001898 */
[C---:B------:R-:W-:Y:S08]  /*13970*/  HMMA.16816.F32 R156, R4.reuse, R14, R156 ;  /* 0x0000000e049c723c */ /* 0x040ff0000000189c */
[C---:B------:R-:W-:Y:S08]  /*13980*/  HMMA.16816.F32 R164, R4.reuse, R28, R164 ;  /* 0x0000001c04a4723c */ /* 0x040ff000000018a4 */
[----:B------:R-:W-:Y:S01]  /*13990*/  HMMA.16816.F32 R196, R4, R30, R196 ;  /* 0x0000001e04c4723c */ /* 0x000fe200000018c4 */
[----:B------:R-:W-:Y:S01]  /*139a0*/  IMAD.MOV.U32 R5, RZ, RZ, R208 ;  /* 0x000000ffff057224 */ /* 0x000fe200078e00d0 */
[----:B------:R-:W-:Y:S01]  /*139b0*/  MOV R7, R97 ;  /* 0x0000006100077202 */ /* 0x000fe20000000f00 */
[----:B------:R1:W-:Y:S01]  /*139c0*/  MUFU.EX2 R208, R0 ;  /* 0x0000000000d07308 */ /* 0x0003e20000000800 */
[----:B------:R-:W-:-:S02]  /*139d0*/  MOV R6, R98 ;  /* 0x0000006200067202 */ /* 0x000fc40000000f00 */
[----:B------:R-:W-:Y:S02]  /*139e0*/  MOV R98, R210 ;  /* 0x000000d200627202 */ /* 0x000fe40000000f00 */
[----:B------:R-:W-:Y:S01]  /*139f0*/  MOV R97, R209 ;  /* 0x000000d100617202 */ /* 0x000fe20000000f00 */
[----:B------:R-:W-:Y:S01]  /*13a00*/  HMMA.16816.F32 R116, R8, R20, R116 ;  /* 0x000000140874723c */ /* 0x000fe20000001874 */
[----:B------:R2:W3:Y:S01]  /*13a10*/  MUFU.EX2 R209, R2 ;  /* 0x0000000200d17308 */ /* 0x0004e20000000800 */
[----:B-1----:R-:W-:-:S06]  /*13a20*/  FFMA.FTZ R0, R224, UR4, -R35 ;  /* 0x00000004e0007c23 */ /* 0x002fcc0008010823 */
[----:B------:R-:W-:Y:S01]  /*13a30*/  HMMA.16816.F32 R128, R8, R22, R128 ;  /* 0x000000160880723c */ /* 0x000fe20000001880 */
[----:B------:R-:W1:Y:S01]  /*13a40*/  LDSM.16.MT88.4 R20, [R44+0xd000] ;  /* 0x00d000002c14783b */ /* 0x000e620000004200 */
[----:B------:R4:W-:Y:S01]  /*13a50*/  MUFU.EX2 R210, R0 ;  /* 0x0000000000d27308 */ /* 0x0009e20000000800 */
[----:B--2---:R-:W-:Y:S01]  /*13a60*/  FFMA.FTZ R2, R220, UR4, -R35 ;  /* 0x00000004dc027c23 */ /* 0x004fe20008010823 */
[----:B------:R-:W-:-:S04]  /*13a70*/  IMAD.MOV.U32 R220, RZ, RZ, R7 ;  /* 0x000000ffffdc7224 */ /* 0x000fc800078e0007 */
[C---:B------:R-:W-:Y:S01]  /*13a80*/  HMMA.16816.F32 R132, R8.reuse, R16, R132 ;  /* 0x000000100884723c */ /* 0x040fe20000001884 */
[----:B------:R2:W-:Y:S07]  /*13a90*/  MUFU.EX2 R211, R2 ;  /* 0x0000000200d37308 */ /* 0x0005ee0000000800 */
[----:B------:R-:W-:Y:S01]  /*13aa0*/  HMMA.16816.F32 R144, R8, R18, R144 ;  /* 0x000000120890723c */ /* 0x000fe20000001890 */
[----:B----4-:R-:W-:Y:S01]  /*13ab0*/  FFMA.FTZ R0, R245, UR4, -R34 ;  /* 0x00000004f5007c23 */ /* 0x010fe20008010822 */
[----:B------:R-:W4:Y:S01]  /*13ac0*/  LDSM.16.MT88.4 R16, [R42+0xd000] ;  /* 0x00d000002a10783b */ /* 0x000f220000004200 */
[----:B------:R-:W-:-:S02]  /*13ad0*/  MOV R245, R6 ;  /* 0x0000000600f57202 */ /* 0x000fc40000000f00 */
[----:B------:R3:W-:Y:S01]  /*13ae0*/  MUFU.EX2 R205, R0 ;  /* 0x0000000000cd7308 */ /* 0x0007e20000000800 */
[--C-:B--2---:R-:W-:Y:S02]  /*13af0*/  FFMA.FTZ R2, R227, UR4, -R34.reuse ;  /* 0x00000004e3027c23 */ /* 0x104fe40008010822 */
[C---:B------:R-:W-:Y:S02]  /*13b00*/  HMMA.16816.F32 R148, R8.reuse, R12, R148 ;  /* 0x0000000c0894723c */ /* 0x040fe40000001894 */
[----:B------:R2:W1:Y:S06]  /*13b10*/  MUFU.EX2 R206, R2 ;  /* 0x0000000200ce7308 */ /* 0x00046c0000000800 */
[----:B------:R-:W-:Y:S01]  /*13b20*/  HMMA.16816.F32 R160, R8, R14, R160 ;  /* 0x0000000e08a0723c */ /* 0x000fe200000018a0 */
[----:B------:R-:W4:Y:S01]  /*13b30*/  LDSM.16.MT88.4 R12, [R36+0x1000] ;  /* 0x00100000240c783b */ /* 0x000f220000004200 */
[----:B---3--:R-:W-:-:S04]  /*13b40*/  FFMA.FTZ R0, R226, UR4, -R34 ;  /* 0x00000004e2007c23 */ /* 0x008fc80008010822 */
[----:B------:R3:W-:Y:S02]  /*13b50*/  MUFU.EX2 R207, R0 ;  /* 0x0000000000cf7308 */ /* 0x0007e40000000800 */
[C---:B------:R-:W-:Y:S01]  /*13b60*/  HMMA.16816.F32 R100, R8.reuse, R24, R100 ;  /* 0x000000180864723c */ /* 0x040fe20000001864 */
[----:B--2---:R-:W-:Y:S01]  /*13b70*/  FFMA.FTZ R2, R221, UR4, -R34 ;  /* 0x00000004dd027c23 */ /* 0x004fe20008010822 */
[----:B------:R-:W-:Y:S01]  /*13b80*/  MOV R24, R179 ;  /* 0x000000b300187202 */ /* 0x000fe20000000f00 */
[----:B------:R-:W-:Y:S01]  /*13b90*/  IMAD.MOV.U32 R179, RZ, RZ, R187 ;  /* 0x000000ffffb37224 */ /* 0x000fe200078e00bb */
[----:B------:R-:W-:Y:S01]  /*13ba0*/  MOV R187, R173 ;  /* 0x000000ad00bb7202 */ /* 0x000fe20000000f00 */
[----:B------:R2:W1:Y:S01]  /*13bb0*/  MUFU.EX2 R204, R2 ;  /* 0x0000000200cc7308 */ /* 0x0004620000000800 */
[----:B------:R-:W-:Y:S02]  /*13bc0*/  MOV R25, R190 ;  /* 0x000000be00197202 */ /* 0x000fe40000000f00 */
[C---:B------:R-:W-:Y:S01]  /*13bd0*/  HMMA.16816.F32 R112, R8.reuse, R26, R112 ;  /* 0x0000001a0870723c */ /* 0x040fe20000001870 */
[----:B------:R-:W-:Y:S01]  /*13be0*/  MOV R26, R177 ;  /* 0x000000b1001a7202 */ /* 0x000fe20000000f00 */
[----:B------:R-:W-:Y:S01]  /*13bf0*/  IMAD.MOV.U32 R27, RZ, RZ, R178 ;  /* 0x000000ffff1b7224 */ /* 0x000fe200078e00b2 */
[----:B------:R-:W-:Y:S01]  /*13c00*/  MOV R177, R185 ;  /* 0x000000b900b17202 */ /* 0x000fe20000000f00 */
[----:B---3--:R-:W-:Y:S01]  /*13c10*/  FFMA.FTZ R0, R250, UR4, -R32 ;  /* 0x00000004fa007c23 */ /* 0x008fe20008010820 */
[----:B------:R-:W-:Y:S01]  /*13c20*/  MOV R178, R186 ;  /* 0x000000ba00b27202 */ /* 0x000fe20000000f00 */
[----:B------:R-:W-:Y:S01]  /*13c30*/  IMAD.MOV.U32 R185, RZ, RZ, R182 ;  /* 0x000000ffffb97224 */ /* 0x000fe200078e00b6 */
[----:B------:R-:W-:Y:S01]  /*13c40*/  MOV R190, R180 ;  /* 0x000000b400be7202 */ /* 0x000fe20000000f00 */
[----:B------:R3:W-:Y:S01]  /*13c50*/  MUFU.EX2 R46, R0 ;  /* 0x00000000002e7308 */ /* 0x0007e20000000800 */
[----:B------:R-:W-:Y:S01]  /*13c60*/  HMMA.16816.F32 R192, R8, R28, R192 ;  /* 0x0000001c08c0723c */ /* 0x000fe200000018c0 */
[----:B------:R-:W-:Y:S01]  /*13c70*/  MOV R186, R183 ;  /* 0x000000b700ba7202 */ /* 0x000fe20000000f00 */
[----:B--2---:R-:W-:-:S04]  /*13c80*/  FFMA.FTZ R2, R248, UR4, -R32 ;  /* 0x00000004f8027c23 */ /* 0x004fc80008010820 */
[----:B------:R2:W4:Y:S02]  /*13c90*/  MUFU.EX2 R168, R2 ;  /* 0x0000000200a87308 */ /* 0x0005240000000800 */
[----:B------:R-:W-:Y:S01]  /*13ca0*/  HMMA.16816.F32 R200, R8, R30, R200 ;  /* 0x0000001e08c8723c */ /* 0x000fe200000018c8 */
[----:B------:R-:W-:Y:S01]  /*13cb0*/  F2FP.F16.F32.PACK_AB R8, R209, R208 ;  /* 0x000000d0d108723e */ /* 0x000fe200000000ff */
[----:B------:R-:W-:Y:S01]  /*13cc0*/  LDSM.16.MT88.4 R28, [R41+0x3000] ;  /* 0x00300000291c783b */ /* 0x000fe20000004200 */
[----:B-1----:R-:W-:Y:S01]  /*13cd0*/  F2FP.F16.F32.PACK_AB R9, R206, R205 ;  /* 0x000000cdce09723e */ /* 0x002fe200000000ff */
[----:B---3--:R-:W-:Y:S01]  /*13ce0*/  FFMA.FTZ R0, R246, UR4, -R32 ;  /* 0x00000004f6007c23 */ /* 0x008fe20008010820 */
[----:B------:R-:W-:Y:S02]  /*13cf0*/  F2FP.F16.F32.PACK_AB R10, R211, R210 ;  /* 0x000000d2d30a723e */ /* 0x000fe400000000ff */
[----:B------:R-:W-:Y:S01]  /*13d00*/  F2FP.F16.F32.PACK_AB R11, R204, R207 ;  /* 0x000000cfcc0b723e */ /* 0x000fe200000000ff */
[----:B------:R1:W3:Y:S01]  /*13d10*/  MUFU.EX2 R174, R0 ;  /* 0x0000000000ae7308 */ /* 0x0002e20000000800 */
[----:B--2---:R-:W-:Y:S01]  /*13d20*/  FFMA.FTZ R2, R251, UR4, -R33 ;  /* 0x00000004fb027c23 */ /* 0x004fe20008010821 */
[----:B----4-:R-:W-:-:S04]  /*13d30*/  F2FP.F16.F32.PACK_AB R4, R168, R46 ;  /* 0x0000002ea804723e */ /* 0x010fc800000000ff */
[C---:B------:R-:W-:Y:S01]  /*13d40*/  HMMA.16816.F32 R224, R8.reuse, R22, R80 ;  /* 0x0000001608e0723c */ /* 0x040fe20000001850 */
[----:B------:R2:W-:Y:S01]  /*13d50*/  MUFU.EX2 R43, R2 ;  /* 0x00000002002b7308 */ /* 0x0005e20000000800 */
[----:B------:R-:W-:Y:S01]  /*13d60*/  IMAD.MOV.U32 R83, RZ, RZ, R245 ;  /* 0x000000ffff537224 */ /* 0x000fe200078e00f5 */
[----:B------:R-:W-:Y:S01]  /*13d70*/  MOV R82, R220 ;  /* 0x000000dc00527202 */ /* 0x000fe20000000f00 */
[----:B------:R-:W-:Y:S01]  /*13d80*/  IMAD.MOV.U32 R80, RZ, RZ, R26 ;  /* 0x000000ffff507224 */ /* 0x000fe200078e001a */
[----:B------:R-:W-:Y:S01]  /*13d90*/  MOV R81, R244 ;  /* 0x000000f400517202 */ /* 0x000fe20000000f00 */
[--C-:B-1----:R-:W-:Y:S01]  /*13da0*/  FFMA.FTZ R0, R249, UR4, -R33.reuse ;  /* 0x00000004f9007c23 */ /* 0x102fe20008010821 */
[----:B---3--:R-:W-:Y:S01]  /*13db0*/  F2FP.F16.F32.PACK_AB R6, R175, R174 ;  /* 0x000000aeaf06723e */ /* 0x008fe200000000ff */
[----:B------:R-:W-:Y:S02]  /*13dc0*/  HMMA.16816.F32 R180, R8, R20, R84 ;  /* 0x0000001408b4723c */ /* 0x000fe40000001854 */
[----:B------:R1:W3:Y:S01]  /*13dd0*/  MUFU.EX2 R45, R0 ;  /* 0x00000000002d7308 */ /* 0x0002e20000000800 */
[----:B--2---:R-:W-:-:S05]  /*13de0*/  FFMA.FTZ R2, R247, UR4, -R33 ;  /* 0x00000004f7027c23 */ /* 0x004fca0008010821 */
[C---:B------:R-:W-:Y:S01]  /*13df0*/  HMMA.16816.F32 R248, R8.reuse, R16, R76 ;  /* 0x0000001008f8723c */ /* 0x040fe2000000184c */
[----:B------:R2:W-:Y:S01]  /*13e00*/  MUFU.EX2 R47, R2 ;  /* 0x00000002002f7308 */ /* 0x0005e20000000800 */
[----:B------:R-:W-:Y:S01]  /*13e10*/  MOV R77, R27 ;  /* 0x0000001b004d7202 */ /* 0x000fe20000000f00 */
[----:B------:R-:W-:Y:S01]  /*13e20*/  IMAD.MOV.U32 R78, RZ, RZ, R25 ;  /* 0x000000ffff4e7224 */ /* 0x000fe200078e0019 */
[----:B------:R-:W-:Y:S02]  /*13e30*/  MOV R76, R24 ;  /* 0x00000018004c7202 */ /* 0x000fe40000000f00 */
[----:B------:R-:W4:Y:S01]  /*13e40*/  LDSM.16.MT88.4 R24, [R41+0x1000] ;  /* 0x001000002918783b */ /* 0x000f220000004200 */
[----:B------:R-:W-:Y:S01]  /*13e50*/  MOV R79, R176 ;  /* 0x000000b0004f7202 */ /* 0x000fe20000000f00 */
[----:B-1----:R-:W-:Y:S01]  /*13e60*/  FFMA.FTZ R0, R216, UR4, -R33 ;  /* 0x00000004d8007c23 */ /* 0x002fe20008010821 */
[----:B------:R-:W-:Y:S01]  /*13e70*/  HMMA.16816.F32 R84, R8, R18, R64 ;  /* 0x000000120854723c */ /* 0x000fe20000001840 */
[----:B------:R-:W-:Y:S01]  /*13e80*/  MOV R176, R177 ;  /* 0x000000b100b07202 */ /* 0x000fe20000000f00 */
[----:B------:R-:W-:Y:S01]  /*13e90*/  IMAD.MOV.U32 R177, RZ, RZ, R178 ;  /* 0x000000ffffb17224 */ /* 0x000fe200078e00b2 */
[----:B------:R-:W1:Y:S01]  /*13ea0*/  MUFU.EX2 R173, R0 ;  /* 0x0000000000ad7308 */ /* 0x000e620000000800 */
[----:B------:R-:W-:-:S02]  /*13eb0*/  MOV R178, R179 ;  /* 0x000000b300b27202 */ /* 0x000fc40000000f00 */
[----:B--2---:R-:W-:Y:S02]  /*13ec0*/  MOV R2, R5 ;  /* 0x0000000500027202 */ /* 0x004fe40000000f00 */
[----:B---3--:R-:W-:Y:S01]  /*13ed0*/  F2FP.F16.F32.PACK_AB R5, R45, R43 ;  /* 0x0000002b2d05723e */ /* 0x008fe200000000ff */
[C---:B------:R-:W-:Y:S01]  /*13ee0*/  HMMA.16816.F32 R244, R8.reuse, R12, R60 ;  /* 0x0000000c08f4723c */ /* 0x040fe2000000183c */
[----:B------:R-:W-:Y:S02]  /*13ef0*/  MOV R179, R190 ;  /* 0x000000be00b37202 */ /* 0x000fe40000000f00 */
[----:B------:R-:W-:Y:S02]  /*13f00*/  MOV R190, R215 ;  /* 0x000000d700be7202 */ /* 0x000fe40000000f00 */
[----:B-1----:R-:W-:Y:S01]  /*13f10*/  F2FP.F16.F32.PACK_AB R7, R173, R47 ;  /* 0x0000002fad07723e */ /* 0x002fe200000000ff */
[----:B------:R-:W-:Y:S02]  /*13f20*/  IMAD.MOV.U32 R0, RZ, RZ, R223 ;  /* 0x000000ffff007224 */ /* 0x000fe400078e00df */
[----:B------:R-:W-:Y:S02]  /*13f30*/  HMMA.16816.F32 R220, R8, R14, R48 ;  /* 0x0000000e08dc723c */ /* 0x000fe40000001830 */
[----:B------:R-:W-:-:S06]  /*13f40*/  FFMA.FTZ R0, R0, UR4, -R32 ;  /* 0x0000000400007c23 */ /* 0x000fcc0008010820 */
[C---:B------:R-:W-:Y:S08]  /*13f50*/  HMMA.16816.F32 R92, R4.reuse, R20, R92 ;  /* 0x00000014045c723c */ /* 0x040ff0000000185c */
[C---:B------:R-:W-:Y:S01]  /*13f60*/  HMMA.16816.F32 R88, R4.reuse, R22, R88 ;  /* 0x000000160458723c */ /* 0x040fe20000001858 */
[----:B------:R-:W1:Y:S07]  /*13f70*/  LDSM.16.MT88.4 R20, [R44+0xf000] ;  /* 0x00f000002c14783b */ /* 0x000e6e0000004200 */
[C---:B------:R-:W-:Y:S08]  /*13f80*/  HMMA.16816.F32 R72, R4.reuse, R16, R72 ;  /* 0x000000100448723c */ /* 0x040ff00000001848 */
[C---:B------:R-:W-:Y:S01]  /*13f90*/  HMMA.16816.F32 R68, R4.reuse, R18, R68 ;  /* 0x000000120444723c */ /* 0x040fe20000001844 */
[----:B------:R-:W2:Y:S07]  /*13fa0*/  LDSM.16.MT88.4 R16, [R42+0xf000] ;  /* 0x00f000002a10783b */ /* 0x000eae0000004200 */
[C---:B------:R-:W-:Y:S08]  /*13fb0*/  HMMA.16816.F32 R56, R4.reuse, R12, R56 ;  /* 0x0000000c0438723c */ /* 0x040ff00000001838 */
[C---:B------:R-:W-:Y:S01]  /*13fc0*/  HMMA.16816.F32 R52, R4.reuse, R14, R52 ;  /* 0x0000000e0434723c */ /* 0x040fe20000001834 */
[----:B------:R-:W3:Y:S07]  /*13fd0*/  LDSM.16.MT88.4 R12, [R36+0x3000] ;  /* 0x00300000240c783b */ /* 0x000eee0000004200 */
[C---:B----4-:R-:W-:Y:S08]  /*13fe0*/  HMMA.16816.F32 R104, R4.reuse, R24, R104 ;  /* 0x000000180468723c */ /* 0x050ff00000001868 */
[C---:B------:R-:W-:Y:S08]  /*13ff0*/  HMMA.16816.F32 R108, R4.reuse, R26, R108 ;  /* 0x0000001a046c723c */ /* 0x040ff0000000186c */
        /* <DEDUP_REMOVED lines=22> */
[----:B------:R-:W-:Y:S01]  /*14160*/  IMAD.MOV.U32 R76, RZ, RZ, R77 ;  /* 0x000000ffff4c7224 */ /* 0x000fe200078e004d */
[----:B------:R-:W-:Y:S01]  /*14170*/  MOV R77, R80 ;  /* 0x00000050004d7202 */ /* 0x000fe20000000f00 */
[C---:B------:R-:W-:Y:S01]  /*14180*/  HMMA.16816.F32 R216, R8.reuse, R24, R100 ;  /* 0x0000001808d8723c */ /* 0x040fe20000001864 */
[----:B------:R-:W-:Y:S01]  /*14190*/  MOV R80, R81 ;  /* 0x0000005100507202 */ /* 0x000fe20000000f00 */
[----:B------:R-:W-:Y:S01]  /*141a0*/  IMAD.MOV.U32 R81, RZ, RZ, R82 ;  /* 0x000000ffff517224 */ /* 0x000fe200078e0052 */
[----:B------:R-:W-:Y:S01]  /*141b0*/  MOV R82, R83 ;  /* 0x0000005300527202 */ /* 0x000fe20000000f00 */
[----:B------:R-:W-:Y:S01]  /*141c0*/  FFMA.FTZ R3, R3, UR4, -R33 ;  /* 0x0000000403037c23 */ /* 0x000fe20008010821 */
[----:B------:R-:W-:Y:S01]  /*141d0*/  MOV R83, R2 ;  /* 0x0000000200537202 */ /* 0x000fe20000000f00 */
[----:B------:R-:W-:Y:S01]  /*141e0*/  LDSM.16.MT88.4 R128, [R44+0xf800] ;  /* 0x00f800002c80783b */ /* 0x000fe20000004200 */
[----:B------:R-:W-:Y:S01]  /*141f0*/  MOV R6, R7 ;  /* 0x0000000700067202 */ /* 0x000fe20000000f00 */
[C---:B------:R-:W-:Y:S02]  /*14200*/  HMMA.16816.F32 R116, R8.reuse, R20, R116 ;  /* 0x000000140874723c */ /* 0x040fe40000001874 */
[----:B------:R-:W2:Y:S01]  /*14210*/  LDL.LU R2, [R1+0x34] ;  /* 0x0000340001027983 */ /* 0x000ea20000300800 */
        /* <DEDUP_REMOVED lines=22> */
[----:B------:R-:W-:Y:S01]  /*14380*/  MUFU.EX2 R24, R0 ;  /* 0x0000000000187308 */ /* 0x000fe20000000800 */
[----:B------:R-:W-:Y:S01]  /*14390*/  MOV R76, R77 ;  /* 0x0000004d004c7202 */ /* 0x000fe20000000f00 */
[C---:B------:R-:W-:Y:S01]  /*143a0*/  HMMA.16816.F32 R132, R8.reuse, R16, R132 ;  /* 0x000000100884723c */ /* 0x040fe20000001884 */
[----:B------:R-:W-:Y:S01]  /*143b0*/  MOV R77, R80 ;  /* 0x00000050004d7202 */ /* 0x000fe20000000f00 */
[----:B------:R-:W-:Y:S01]  /*143c0*/  IMAD.MOV.U32 R80, RZ, RZ, R81 ;  /* 0x000000ffff507224 */ /* 0x000fe200078e0051 */
[----:B------:R-:W-:Y:S01]  /*143d0*/  MOV R189, R240 ;  /* 0x000000f000bd7202 */ /* 0x000fe20000000f00 */
[----:B------:R-:W-:Y:S01]  /*143e0*/  MUFU.EX2 R21, R3 ;  /* 0x0000000300157308 */ /* 0x000fe20000000800 */
[----:B------:R-:W-:Y:S01]  /*143f0*/  MOV R81, R82 ;  /* 0x0000005200517202 */ /* 0x000fe20000000f00 */
[----:B------:R1:W5:Y:S01]  /*14400*/  LDL.LU R240, [R1+0x58] ;  /* 0x0000580001f07983 */ /* 0x0003620000300800 */
[----:B------:R-:W-:Y:S01]  /*14410*/  MOV R82, R83 ;  /* 0x0000005300527202 */ /* 0x000fe20000000f00 */
[----:B------:R-:W-:Y:S01]  /*14420*/  IMAD.MOV.U32 R83, RZ, RZ, R188 ;  /* 0x000000ffff537224 */ /* 0x000fe200078e00bc */
[----:B------:R-:W-:Y:S01]  /*14430*/  MOV R188, R189 ;  /* 0x000000bd00bc7202 */ /* 0x000fe20000000f00 */
[C---:B------:R-:W-:Y:S01]  /*14440*/  HMMA.16816.F32 R64, R8.reuse, R18, R144 ;  /* 0x000000120840723c */ /* 0x040fe20000001890 */
[----:B------:R-:W-:Y:S01]  /*14450*/  MOV R189, R190 ;  /* 0x000000be00bd7202 */ /* 0x000fe20000000f00 */
[----:B------:R-:W-:Y:S01]  /*14460*/  IMAD.MOV.U32 R190, RZ, RZ, R239 ;  /* 0x000000ffffbe7224 */ /* 0x000fe200078e00ef */
[----:B------:R-:W-:Y:S04]  /*14470*/  LDSM.16.MT88.4 R144, [R42+0xf800] ;  /* 0x00f800002a90783b */ /* 0x000fe80000004200 */
[----:B------:R-:W-:Y:S01]  /*14480*/  LDSM.16.MT88.4 R160, [R36+0x3800] ;  /* 0x0038000024a0783b */ /* 0x000fe20000004200 */
[C---:B------:R-:W-:Y:S03]  /*14490*/  HMMA.16816.F32 R192, R8.reuse, R28, R192 ;  /* 0x0000001c08c0723c */ /* 0x040fe600000018c0 */
[----:B------:R1:W5:Y:S05]  /*144a0*/  LDL.LU R239, [R1+0x54] ;  /* 0x0000540001ef7983 */ /* 0x00036a0000300800 */
[C---:B------:R-:W-:Y:S01]  /*144b0*/  HMMA.16816.F32 R212, R8.reuse, R26, R112 ;  /* 0x0000001a08d4723c */ /* 0x040fe20000001870 */
[----:B------:R-:W-:Y:S07]  /*144c0*/  LDSM.16.MT88.4 R112, [R41+0x1800] ;  /* 0x001800002970783b */ /* 0x000fee0000004200 */
[----:B------:R-:W-:Y:S01]  /*144d0*/  HMMA.16816.F32 R28, R8, R30, R200 ;  /* 0x0000001e081c723c */ /* 0x000fe200000018c8 */
[----:B--2---:R-:W-:-:S04]  /*144e0*/  FFMA.FTZ R2, R2, UR4, -R32 ;  /* 0x0000000402027c23 */ /* 0x004fc80008010820 */
[----:B------:R2:W3:Y:S02]  /*144f0*/  MUFU.EX2 R23, R2 ;  /* 0x0000000200177308 */ /* 0x0004e40000000800 */
[----:B--2---:R-:W-:Y:S01]  /*14500*/  FFMA.FTZ R2, R5, UR4, -R32 ;  /* 0x0000000405027c23 */ /* 0x004fe20008010820 */
[----:B------:R-:W-:Y:S02]  /*14510*/  MOV R5, R6 ;  /* 0x0000000600057202 */ /* 0x000fe40000000f00 */
[----:B------:R-:W-:Y:S01]  /*14520*/  MOV R6, R7 ;  /* 0x0000000700067202 */ /* 0x000fe20000000f00 */
[----:B------:R-:W-:Y:S01]  /*14530*/  IMAD.MOV.U32 R7, RZ, RZ, R196 ;  /* 0x000000ffff077224 */ /* 0x000fe200078e00c4 */
[----:B------:R-:W-:Y:S01]  /*14540*/  MOV R196, R197 ;  /* 0x000000c500c47202 */ /* 0x000fe20000000f00 */
[----:B------:R-:W-:Y:S01]  /*14550*/  FFMA.FTZ R0, R5, UR4, -R33 ;  /* 0x0000000405007c23 */ /* 0x000fe20008010821 */
        /* <DEDUP_REMOVED lines=23> */
[----:B------:R-:W-:Y:S01]  /*146d0*/  MOV R81, R82 ;  /* 0x0000005200517202 */ /* 0x000fe20000000f00 */
[----:B------:R2:W-:Y:S01]  /*146e0*/  MUFU.EX2 R25, R2 ;  /* 0x0000000200197308 */ /* 0x0005e20000000800 */
[----:B------:R-:W-:Y:S01]  /*146f0*/  MOV R82, R83 ;  /* 0x0000005300527202 */ /* 0x000fe20000000f00 */
[----:B------:R-:W-:Y:S01]  /*14700*/  IMAD.MOV.U32 R83, RZ, RZ, R188 ;  /* 0x000000ffff537224 */ /* 0x000fe200078e00bc */
[----:B------:R-:W-:Y:S01]  /*14710*/  MOV R188, R189 ;  /* 0x000000bd00bc7202 */ /* 0x000fe20000000f00 */
[----:B------:R4:W1:Y:S01]  /*14720*/  MUFU.EX2 R20, R0 ;  /* 0x0000000000147308 */ /* 0x0008620000000800 */
        /* <DEDUP_REMOVED lines=9> */
[--C-:B--2---:R-:W-:Y:S01]  /*147c0*/  FFMA.FTZ R2, R5, UR4, -R33.reuse ;  /* 0x0000000405027c23 */ /* 0x104fe20008010821 */
[----:B------:R-:W-:Y:S01]  /*147d0*/  MOV R32, R196 ;  /* 0x000000c400207202 */ /* 0x000fe20000000f00 */
[----:B------:R2:W5:Y:S01]  /*147e0*/  LDL.LU R238, [R1+0x50] ;  /* 0x0000500001ee7983 */ /* 0x0005620000300800 */
[----:B------:R-:W-:Y:S01]  /*147f0*/  MOV R14, R197 ;  /* 0x000000c5000e7202 */ /* 0x000fe20000000f00 */
[----:B----4-:R-:W-:Y:S01]  /*14800*/  FFMA.FTZ R0, R233, UR4, -R33 ;  /* 0x00000004e9007c23 */ /* 0x010fe20008010821 */
        /* <DEDUP_REMOVED lines=9> */
[----:B------:R-:W-:Y:S01]  /*148a0*/  MUFU.EX2 R19, R2 ;  /* 0x0000000200137308 */ /* 0x000fe20000000800 */
[----:B------:R-:W-:Y:S01]  /*148b0*/  MOV R199, R97 ;  /* 0x0000006100c77202 */ /* 0x000fe20000000f00 */
[----:B------:R4:W2:Y:S01]  /*148c0*/  LDSM.16.MT88.4 R188, [R44+0xd800] ;  /* 0x00d800002cbc783b */ /* 0x0008a20000004200 */
[----:B------:R-:W-:-:S03]  /*148d0*/  MOV R76, R98 ;  /* 0x00000062004c7202 */ /* 0x000fc60000000f00 */
[----:B------:R4:W2:Y:S01]  /*148e0*/  LDSM.16.MT88.4 R96, [R36+0x1800] ;  /* 0x001800002460783b */ /* 0x0008a20000004200 */
[----:B------:R4:W4:Y:S01]  /*148f0*/  MUFU.EX2 R18, R0 ;  /* 0x0000000000127308 */ /* 0x0009220000000800 */
[--C-:B------:R-:W-:Y:S01]  /*14900*/  FFMA.FTZ R9, R13, UR4, -R34.reuse ;  /* 0x000000040d097c23 */ /* 0x100fe20008010822 */
[----:B------:R-:W-:Y:S01]  /*14910*/  FFMA.FTZ R8, R16, UR4, -R34 ;  /* 0x0000000410087c23 */ /* 0x000fe20008010822 */
[----:B------:R-:W-:Y:S01]  /*14920*/  MOV R13, R196 ;  /* 0x000000c4000d7202 */ /* 0x000fe20000000f00 */
[----:B------:R-:W-:Y:S01]  /*14930*/  IMAD.MOV.U32 R4, RZ, RZ, R82 ;  /* 0x000000ffff047224 */ /* 0x000fe200078e0052 */
[----:B------:R-:W-:Y:S01]  /*14940*/  MOV R16, R197 ;  /* 0x000000c500107202 */ /* 0x000fe20000000f00 */
[--C-:B------:R-:W-:Y:S01]  /*14950*/  FFMA.FTZ R12, R12, UR4, -R35.reuse ;  /* 0x000000040c0c7c23 */ /* 0x100fe20008010823 */
[----:B---3--:R-:W-:Y:S01]  /*14960*/  F2FP.F16.F32.PACK_AB R196, R23, R22 ;  /* 0x0000001617c4723e */ /* 0x008fe200000000ff */
[--C-:B------:R-:W-:Y:S01]  /*14970*/  FFMA.FTZ R10, R32, UR4, -R35.reuse ;  /* 0x00000004200a7c23 */ /* 0x100fe20008010823 */
[----:B-1----:R-:W-:Y:S01]  /*14980*/  F2FP.F16.F32.PACK_AB R197, R21, R20 ;  /* 0x0000001415c5723e */ /* 0x002fe200000000ff */
[----:B------:R-:W-:Y:S01]  /*14990*/  FFMA.FTZ R3, R14, UR4, -R35 ;  /* 0x000000040e037c23 */ /* 0x000fe20008010823 */
[----:B------:R-:W-:Y:S01]  /*149a0*/  MOV R26, R80 ;  /* 0x00000050001a7202 */ /* 0x000fe20000000f00 */
[----:B------:R1:W5:Y:S01]  /*149b0*/  LDL.LU R233, [R1+0x4c] ;  /* 0x00004c0001e97983 */ /* 0x0003620000300800 */
[----:B----4-:R-:W-:Y:S01]  /*149c0*/  FFMA.FTZ R0, R198, UR4, -R34 ;  /* 0x00000004c6007c23 */ /* 0x010fe20008010822 */
[----:B------:R-:W-:-:S02]  /*149d0*/  F2FP.F16.F32.PACK_AB R198, R25, R24 ;  /* 0x0000001819c6723e */ /* 0x000fc400000000ff */
[----:B------:R-:W-:Y:S02]  /*149e0*/  MOV R44, R17 ;  /* 0x00000011002c7202 */ /* 0x000fe40000000f00 */
[----:B------:R-:W-:Y:S02]  /*149f0*/  MOV R17, R199 ;  /* 0x000000c700117202 */ /* 0x000fe40000000f00 */
[----:B------:R-:W-:Y:S01]  /*14a00*/  F2FP.F16.F32.PACK_AB R199, R18, R19 ;  /* 0x0000001312c7723e */ /* 0x000fe200000000ff */
[----:B------:R-:W-:Y:S01]  /*14a10*/  FFMA.FTZ R11, R33, UR4, -R35 ;  /* 0x00000004210b7c23 */ /* 0x000fe20008010823 */
[----:B------:R-:W-:Y:S01]  /*14a20*/  MOV R27, R81 ;  /* 0x00000051001b7202 */ /* 0x000fe20000000f00 */
[----:B------:R-:W-:Y:S01]  /*14a30*/  FFMA.FTZ R2, R15, UR4, -R34 ;  /* 0x000000040f027c23 */ /* 0x000fe20008010822 */
[----:B------:R-:W-:Y:S01]  /*14a40*/  MOV R5, R83 ;  /* 0x0000005300057202 */ /* 0x000fe20000000f00 */
[----:B------:R-:W-:Y:S01]  /*14a50*/  IMAD.MOV.U32 R36, RZ, RZ, R184 ;  /* 0x000000ffff247224 */ /* 0x000fe200078e00b8 */
[----:B------:R3:W4:Y:S01]  /*14a60*/  LDSM.16.MT88.4 R80, [R42+0xd800] ;  /* 0x00d800002a50783b */ /* 0x0007220000004200 */
[----:B------:R-:W-:-:S02]  /*14a70*/  MOV R35, R185 ;  /* 0x000000b900237202 */ /* 0x000fc40000000f00 */
[----:B------:R-:W-:Y:S02]  /*14a80*/  MOV R34, R186 ;  /* 0x000000ba00227202 */ /* 0x000fe40000000f00 */
[----:B---3--:R-:W-:Y:S02]  /*14a90*/  MOV R42, R187 ;  /* 0x000000bb002a7202 */ /* 0x008fe40000000f00 */
[C---:B--2---:R-:W-:Y:S08]  /*14aa0*/  HMMA.16816.F32 R184, R196.reuse, R190, R88 ;  /* 0x000000bec4b8723c */ /* 0x044ff00000001858 */
[----:B------:R-:W-:Y:S01]  /*14ab0*/  HMMA.16816.F32 R88, R196, R96, R56 ;  /* 0x00000060c458723c */ /* 0x000fe20000001838 */
[----:B------:R-:W2:Y:S04]  /*14ac0*/  LDL.LU R57, [R1+0x24] ;  /* 0x0000240001397983 */ /* 0x000ea80000300800 */
[----:B------:R-:W3:Y:S01]  /*14ad0*/  LDL.LU R58, [R1+0x28] ;  /* 0x00002800013a7983 */ /* 0x000ee20000300800 */
        /* <DEDUP_REMOVED lines=10> */
[----:B------:R-:W-:Y:S02]  /*14b80*/  MOV R200, R179 ;  /* 0x000000b300c87202 */ /* 0x000fe40000000f00 */
[----:B------:R-:W-:Y:S01]  /*14b90*/  HMMA.16816.F32 R176, R196, R188, R92 ;  /* 0x000000bcc4b0723c */ /* 0x000fe2000000185c */
[----:B------:R-:W-:-:S07]  /*14ba0*/  IMAD.MOV.U32 R59, RZ, RZ, R4 ;  /* 0x000000ffff3b7224 */ /* 0x000fce00078e0004 */
[----:B------:R-:W-:Y:S01]  /*14bb0*/  HMMA.16816.F32 R92, R196, R98, R52 ;  /* 0x00000062c45c723c */ /* 0x000fe20000001834 */
[----:B------:R-:W-:Y:S02]  /*14bc0*/  MOV R53, R5 ;  /* 0x0000000500357202 */ /* 0x000fe40000000f00 */
[----:B------:R-:W-:Y:S02]  /*14bd0*/  MOV R54, R6 ;  /* 0x0000000600367202 */ /* 0x000fe40000000f00 */
[----:B------:R-:W-:Y:S02]  /*14be0*/  MOV R55, R7 ;  /* 0x0000000700377202 */ /* 0x000fe40000000f00 */
[----:B------:R1:W1:Y:S01]  /*14bf0*/  LDSM.16.MT88.4 R4, [R41+0x3800] ;  /* 0x003800002904783b */ /* 0x0002620000004200 */
[----:B------:R-:W-:Y:S01]  /*14c00*/  IMAD.MOV.U32 R203, RZ, RZ, R76 ;  /* 0x000000ffffcb7224 */ /* 0x000fe200078e004c */
[----:B------:R-:W-:Y:S02]  /*14c10*/  MOV R202, R77 ;  /* 0x0000004d00ca7202 */ /* 0x000fe40000000f00 */
[----:B------:R-:W-:-:S02]  /*14c20*/  MOV R201, R79 ;  /* 0x0000004f00c97202 */ /* 0x000fc40000000f00 */
[----:B----4-:R-:W-:Y:S01]  /*14c30*/  HMMA.16816.F32 R76, R196, R82, R68 ;  /* 0x00000052c44c723c */ /* 0x010fe20000001844 */
[----:B------:R-:W-:Y:S01]  /*14c40*/  IMAD.MOV.U32 R71, RZ, RZ, R44 ;  /* 0x000000ffff477224 */ /* 0x000fe200078e002c */
[----:B------:R-:W-:Y:S02]  /*14c50*/  MOV R70, R33 ;  /* 0x0000002100467202 */ /* 0x000fe40000000f00 */
[----:B------:R-:W-:Y:S01]  /*14c60*/  MOV R69, R32 ;  /* 0x0000002000457202 */ /* 0x000fe20000000f00 */
[----:B------:R-:W-:Y:S01]  /*14c70*/  IMAD.MOV.U32 R32, RZ, RZ, R15 ;  /* 0x000000ffff207224 */ /* 0x000fe200078e000f */
[----:B------:R-:W-:Y:S01]  /*14c80*/  MOV R68, R14 ;  /* 0x0000000e00447202 */ /* 0x000fe20000000f00 */
[----:B------:R-:W-:Y:S01]  /*14c90*/  MUFU.EX2 R12, R12 ;  /* 0x0000000c000c7308 */ /* 0x000fe20000000800 */
[----:B------:R-:W-:Y:S02]  /*14ca0*/  MOV R33, R13 ;  /* 0x0000000d00217202 */ /* 0x000fe40000000f00 */
[----:B------:R-:W-:Y:S01]  /*14cb0*/  MOV R44, R16 ;  /* 0x00000010002c7202 */ /* 0x000fe20000000f00 */
[----:B------:R-:W4:Y:S01]  /*14cc0*/  MUFU.EX2 R14, R11 ;  /* 0x0000000b000e7308 */ /* 0x000f220000000800 */
[----:B------:R-:W-:-:S03]  /*14cd0*/  MOV R56, R17 ;  /* 0x0000001100387202 */ /* 0x000fc60000000f00 */
[----:B------:R-:W-:Y:S04]  /*14ce0*/  MUFU.EX2 R16, R10 ;  /* 0x0000000a00107308 */ /* 0x000fe80000000800 */
[----:B------:R4:W-:Y:S04]  /*14cf0*/  MUFU.EX2 R17, R3 ;  /* 0x0000000300117308 */ /* 0x0009e80000000800 */
[----:B------:R-:W-:Y:S04]  /*14d00*/  MUFU.EX2 R2, R2 ;  /* 0x0000000200027308 */ /* 0x000fe80000000800 */
[----:B------:R-:W1:Y:S04]  /*14d10*/  MUFU.EX2 R9, R9 ;  /* 0x0000000900097308 */ /* 0x000e680000000800 */
[----:B------:R-:W-:Y:S04]  /*14d20*/  MUFU.EX2 R13, R8 ;  /* 0x00000008000d7308 */ /* 0x000fe80000000800 */
[----:B------:R1:W3:Y:S01]  /*14d30*/  MUFU.EX2 R15, R0 ;  /* 0x00000000000f7308 */ /* 0x0002e20000000800 */
[----:B----4-:R-:W-:Y:S01]  /*14d40*/  FFMA.FTZ R3, R56, R39, R55 ;  /* 0x0000002738037223 */ /* 0x010fe20000010037 */
[----:B-1----:R-:W-:Y:S01]  /*14d50*/  IMAD.MOV.U32 R41, RZ, RZ, R59 ;  /* 0x000000ffff297224 */ /* 0x002fe200078e003b */
[----:B------:R-:W-:Y:S01]  /*14d60*/  MOV R56, R34 ;  /* 0x0000002200387202 */ /* 0x000fe20000000f00 */
[----:B------:R-:W-:Y:S01]  /*14d70*/  IMAD.MOV.U32 R59, RZ, RZ, R200 ;  /* 0x000000ffff3b7224 */ /* 0x000fe200078e00c8 */
[----:B------:R-:W-:-:S02]  /*14d80*/  MOV R52, R68 ;  /* 0x0000004400347202 */ /* 0x000fc40000000f00 */
[----:B------:R-:W-:Y:S02]  /*14d90*/  MOV R34, R201 ;  /* 0x000000c900227202 */ /* 0x000fe40000000f00 */
[----:B------:R-:W-:Y:S02]  /*14da0*/  F2FP.F16.F32.PACK_AB R200, R14, R12 ;  /* 0x0000000c0ec8723e */ /* 0x000fe400000000ff */
[----:B------:R-:W-:Y:S01]  /*14db0*/  F2FP.F16.F32.PACK_AB R201, R9, R2 ;  /* 0x0000000209c9723e */ /* 0x000fe200000000ff */
[----:B------:R-:W-:Y:S01]  /*14dc0*/  FFMA.FTZ R0, R54, R40, R53 ;  /* 0x0000002836007223 */ /* 0x000fe20000010035 */
[----:B------:R-:W-:Y:S02]  /*14dd0*/  MOV R53, R69 ;  /* 0x0000004500357202 */ /* 0x000fe40000000f00 */
[----:B------:R-:W-:Y:S01]  /*14de0*/  MOV R54, R70 ;  /* 0x0000004600367202 */ /* 0x000fe20000000f00 */
[----:B------:R-:W-:Y:S02]  /*14df0*/  IMAD.MOV.U32 R55, RZ, RZ, R71 ;  /* 0x000000ffff377224 */ /* 0x000fe400078e0047 */
[----:B------:R-:W-:Y:S01]  /*14e00*/  FADD.FTZ R0, R41, R0 ;  /* 0x0000000029007221 */ /* 0x000fe20000010000 */
[----:B------:R-:W-:Y:S01]  /*14e10*/  FADD.FTZ R3, R52, R3 ;  /* 0x0000000334037221 */ /* 0x000fe20000010000 */
[----:B------:R-:W-:Y:S02]  /*14e20*/  HMMA.16816.F32 R164, R196, R4, R164 ;  /* 0x00000004c4a4723c */ /* 0x000fe400000018a4 */
[----:B------:R-:W-:-:S04]  /*14e30*/  FADD.FTZ R11, R55, R0 ;  /* 0x00000000370b7221 */ /* 0x000fc80000010000 */
[----:B------:R-:W-:Y:S02]  /*14e40*/  FADD.FTZ R11, R59, R11 ;  /* 0x0000000b3b0b7221 */ /* 0x000fe40000010000 */
        /* <DEDUP_REMOVED lines=13> */
[----:B------:R-:W-:Y:S01]  /*14f20*/  MOV R57, R35 ;  /* 0x0000002300397202 */ /* 0x000fe20000000f00 */
[----:B------:R2:W5:Y:S01]  /*14f30*/  LDL.LU R232, [R1+0x48] ;  /* 0x0000480001e87983 */ /* 0x0005620000300800 */
[----:B---3--:R-:W-:Y:S01]  /*14f40*/  FFMA.FTZ R10, R58, R37, R230 ;  /* 0x000000253a0a7223 */ /* 0x008fe200000100e6 */
[----:B------:R-:W-:Y:S01]  /*14f50*/  MOV R58, R36 ;  /* 0x00000024003a7202 */ /* 0x000fe20000000f00 */
[----:B------:R-:W-:Y:S01]  /*14f60*/  FADD.FTZ R8, R53, R8 ;  /* 0x0000000835087221 */ /* 0x000fe20000010000 */
[----:B------:R-:W-:Y:S01]  /*14f70*/  MOV R35, R202 ;  /* 0x000000ca00237202 */ /* 0x000fe20000000f00 */
[----:B------:R2:W5:Y:S01]  /*14f80*/  LDL.LU R230, [R1+0x44] ;  /* 0x0000440001e67983 */ /* 0x0005620000300800 */
[----:B------:R-:W-:-:S02]  /*14f90*/  MOV R36, R203 ;  /* 0x000000cb00247202 */ /* 0x000fc40000000f00 */
[----:B------:R-:W-:Y:S02]  /*14fa0*/  F2FP.F16.F32.PACK_AB R202, R17, R16 ;  /* 0x0000001011ca723e */ /* 0x000fe400000000ff */
[----:B------:R-:W-:Y:S01]  /*14fb0*/  F2FP.F16.F32.PACK_AB R203, R15, R13 ;  /* 0x0000000d0fcb723e */ /* 0x000fe200000000ff */
[----:B------:R-:W-:-:S06]  /*14fc0*/  FADD.FTZ R10, R54, R10 ;  /* 0x0000000a360a7221 */ /* 0x000fcc0000010000 */
        /* <DEDUP_REMOVED lines=74> */
.L_x_443:
        /* <DEDUP_REMOVED lines=8> */
[----:B------:R-:W-:Y:S01]  /*154f0*/  MOV R231, 0x20 ;  /* 0x0000002000e77802 */ /* 0x000fe20000000f00 */
[----:B-----5:R-:W-:Y:S01]  /*15500*/  IMAD.MOV.U32 R174, RZ, RZ, R169 ;  /* 0x000000ffffae7224 */ /* 0x020fe200078e00a9 */
[----:B------:R-:W-:Y:S01]  /*15510*/  UMOV UR9, 0x400 ;  /* 0x0000040000097882 */ /* 0x000fe20000000000 */
[----:B------:R-:W-:Y:S01]  /*15520*/  IMAD.MOV.U32 R173, RZ, RZ, R172 ;  /* 0x000000ffffad7224 */ /* 0x000fe200078e00ac */
[----:B------:R-:W1:Y:S01]  /*15530*/  S2UR UR8, SR_CgaCtaId ;  /* 0x00000000000879c3 */ /* 0x000e620000008800 */
[----:B------:R-:W-:Y:S01]  /*15540*/  IMAD.MOV.U32 R168, RZ, RZ, R170 ;  /* 0x000000ffffa87224 */ /* 0x000fe200078e00aa */
[----:B------:R-:W1:Y:S01]  /*15550*/  LDCU UR10, c[0x0][0x440] ;  /* 0x00008800ff0a77ac */ /* 0x000e620008000800 */
[----:B------:R-:W-:Y:S01]  /*15560*/  IMAD.MOV.U32 R237, RZ, RZ, 0x40 ;  /* 0x00000040ffed7424 */ /* 0x000fe200078e00ff */
[----:B---3--:R-:W-:Y:S01]  /*15570*/  ISETP.GE.AND P1, PT, R230, UR4, PT ;  /* 0x00000004e6007c0c */ /* 0x008fe2000bf26270 */
[----:B------:R-:W3:Y:S01]  /*15580*/  LDCU UR4, c[0x0][0x45c] ;  /* 0x00008b80ff0477ac */ /* 0x000ee20008000800 */
[----:B-1----:R-:W-:Y:S01]  /*15590*/  IMAD.SHL.U32 R0, R244, 0x10, RZ ;  /* 0x00000010f4007824 */ /* 0x002fe200078e00ff */
[----:B------:R-:W-:Y:S01]  /*155a0*/  ULEA UR8, UR8, UR9, 0x18 ;  /* 0x0000000908087291 */ /* 0x000fe2000f8ec0ff */
[C---:B----4-:R-:W-:Y:S01]  /*155b0*/  IMAD.SHL.U32 R2, R234.reuse, 0x40, RZ ;  /* 0x00000040ea027824 */ /* 0x050fe200078e00ff */
[C---:B------:R-:W-:Y:S01]  /*155c0*/  LOP3.LUT P2, RZ, R234.reuse, 0x2, RZ, 0xc0, !PT ;  /* 0x00000002eaff7812 */ /* 0x040fe2000784c0ff */
[C---:B------:R-:W-:Y:S01]  /*155d0*/  IMAD.SHL.U32 R235, R234.reuse, 0x40, RZ ;  /* 0x00000040eaeb7824 */ /* 0x040fe200078e00ff */
[----:B------:R-:W-:-:S02]  /*155e0*/  LOP3.LUT P0, RZ, R234, 0x2, RZ, 0xc0, !PT ;  /* 0x00000002eaff7812 */ /* 0x000fc4000780c0ff */
[----:B------:R-:W-:Y:S02]  /*155f0*/  SEL R229, R229, 0xffffffe0, !P2 ;  /* 0xffffffe0e5e57807 */ /* 0x000fe40005000000 */
[----:B------:R-:W-:Y:S02]  /*15600*/  SEL R231, R231, 0xffffffe0, !P0 ;  /* 0xffffffe0e7e77807 */ /* 0x000fe40004000000 */
[----:B------:R-:W-:Y:S02]  /*15610*/  LOP3.LUT R236, R235, 0x400, RZ, 0xc0, !PT ;  /* 0x00000400ebec7812 */ /* 0x000fe400078ec0ff */
[----:B--2---:R-:W-:Y:S01]  /*15620*/  LOP3.LUT R228, R3, 0x8, R228, 0x78, !PT ;  /* 0x0000000803e47812 */ /* 0x004fe200078e78e4 */
[----:B------:R-:W-:-:S03]  /*15630*/  IMAD.MOV.U32 R3, RZ, RZ, R171 ;  /* 0x000000ffff037224 */ /* 0x000fc600078e00ab */
[----:B------:R-:W-:Y:S02]  /*15640*/  LOP3.LUT R228, R228, 0x200, R2, 0xf8, !PT ;  /* 0x00000200e4e47812 */ /* 0x000fe400078ef802 */
[----:B------:R-:W-:Y:S02]  /*15650*/  SHF.L.U64.HI R2, R244, 0x4, R245 ;  /* 0x00000004f4027819 */ /* 0x000fe400000102f5 */
[----:B------:R-:W-:-:S04]  /*15660*/  LEA R228, R228, UR6, 0x1 ;  /* 0x00000006e4e47c11 */ /* 0x000fc8000f8e08ff */
[----:B------:R-:W-:Y:S01]  /*15670*/  IADD3 R229, PT, PT, R229, R228, RZ ;  /* 0x000000e4e5e57210 */ /* 0x000fe20007ffe0ff */
[C---:B------:R-:W-:Y:S02]  /*15680*/  VIADD R0, R228.reuse, 0xc040 ;  /* 0x0000c040e4007836 */ /* 0x040fe40000000000 */
[----:B------:R-:W-:-:S03]  /*15690*/  VIADD R2, R228, 0xc000 ;  /* 0x0000c000e4027836 */ /* 0x000fc60000000000 */
[----:B------:R1:W-:Y:S04]  /*156a0*/  STL [R1+0x2c], R0 ;  /* 0x00002c0001007387 */ /* 0x0003e80000100800 */
[----:B------:R1:W-:Y:S01]  /*156b0*/  STL [R1+0x30], R2 ;  /* 0x0000300201007387 */ /* 0x0003e20000100800 */
[----:B---3--:R-:W-:Y:S05]  /*156c0*/  BRA `(.L_x_447) ;  /* 0x0000000400387947 */ /* 0x008fea0003800000 */
.L_x_449:
        /* <DEDUP_REMOVED lines=78> */
.L_x_447:
[----:B------:R-:W2:Y:S01]  /*15bb0*/  LDL R12, [R1+0x8] ;  /* 0x00000800010c7983 */ /* 0x000ea20000100800 */
[----:B------:R-:W-:Y:S04]  /*15bc0*/  DEPBAR.LE SB0, 0x0 ;  /* 0x000080000000791a */ /* 0x000fe80000000000 */
[----:B---3--:R-:W3:Y:S01]  /*15bd0*/  LDL R16, [R1+0x4] ;  /* 0x0000040001107983 */ /* 0x008ee20000100800 */
[----:B------:R-:W-:Y:S01]  /*15be0*/  IMAD.WIDE.U32 R6, R244, UR7, RZ ;  /* 0x00000007f4067c25 */ /* 0x000fe2000f8e00ff */
[C---:B-1----:R-:W-:Y:S01]  /*15bf0*/  SHF.L.U32 R0, R234.reuse, 0x5, RZ ;  /* 0x00000005ea007819 */ /* 0x042fe200000006ff */
[----:B------:R-:W-:Y:S01]  /*15c00*/  UMOV UR6, UR8 ;  /* 0x0000000800067c82 */ /* 0x000fe20008000000 */
[----:B------:R-:W-:Y:S01]  /*15c10*/  BAR.SYNC.DEFER_BLOCKING 0x0 ;  /* 0x0000000000007b1d */ /* 0x000fe20000010000 */
[----:B------:R-:W-:Y:S01]  /*15c20*/  IMAD.SHL.U32 R241, R234, 0x8, RZ ;  /* 0x00000008eaf17824 */ /* 0x000fe200078e00ff */
[----:B------:R-:W-:Y:S01]  /*15c30*/  LOP3.LUT R233, R0, 0x7c00, RZ, 0xc0, !PT ;  /* 0x00007c0000e97812 */ /* 0x000fe200078ec0ff */
[----:B------:R-:W-:Y:S01]  /*15c40*/  IMAD R7, R245, UR7, R7 ;  /* 0x00000007f5077c24 */ /* 0x000fe2000f8e0207 */
[C---:B------:R-:W-:Y:S01]  /*15c50*/  SHF.L.U64.HI R10, R244.reuse, 0x4, R245 ;  /* 0x00000004f40a7819 */ /* 0x040fe200000102f5 */
[----:B------:R-:W-:Y:S01]  /*15c60*/  IMAD.SHL.U32 R11, R244, 0x10, RZ ;  /* 0x00000010f40b7824 */ /* 0x000fe200078e00ff */
[----:B------:R-:W-:Y:S01]  /*15c70*/  LOP3.LUT R230, R241, 0x38, RZ, 0xc0, !PT ;  /* 0x00000038f1e67812 */ /* 0x000fe200078ec0ff */
[----:B------:R-:W-:Y:S01]  /*15c80*/  UISETP.NE.AND UP0, UPT, UR7, URZ, UPT ;  /* 0x000000ff0700728c */ /* 0x000fe2000bf05270 */
[----:B------:R-:W-:Y:S01]  /*15c90*/  STL [R1+0x14], R241 ;  /* 0x000014f101007387 */ /* 0x000fe20000100800 */
[----:B------:R-:W-:Y:S01]  /*15ca0*/  SHF.R.U32.HI R232, RZ, 0x1, R234 ;  /* 0x00000001ffe87819 */ /* 0x000fe200000116ea */
[----:B------:R-:W-:Y:S01]  /*15cb0*/  IMAD.SHL.U32 R242, R234, 0x2, RZ ;  /* 0x00000002eaf27824 */ /* 0x000fe200078e00ff */
[----:B------:R-:W-:Y:S02]  /*15cc0*/  LOP3.LUT R0, R230, 0x40, RZ, 0xfc, !PT ;  /* 0x00000040e6007812 */ /* 0x000fe400078efcff */
[-C--:B------:R-:W-:Y:S02]  /*15cd0*/  LEA R5, P0, R6, R11.reuse, 0x6 ;  /* 0x0000000b06057211 */ /* 0x080fe400078030ff */
[----:B------:R-:W-:Y:S01]  /*15ce0*/  ISETP.GE.AND P4, PT, R0, UR10, PT ;  /* 0x0000000a00007c0c */ /* 0x000fe2000bf86270 */
[----:B------:R1:W-:Y:S01]  /*15cf0*/  STL [R1+0x18], R0 ;  /* 0x0000180001007387 */ /* 0x0003e20000100800 */
[--C-:B------:R-:W-:Y:S02]  /*15d00*/  LOP3.LUT R4, R233, 0x200, R235.reuse, 0xf8, !PT ;  /* 0x00000200e9047812 */ /* 0x100fe400078ef8eb */
[----:B------:R-:W-:Y:S02]  /*15d10*/  LOP3.LUT R2, R232, 0x8, RZ, 0xc0, !PT ;  /* 0x00000008e8027812 */ /* 0x000fe400078ec0ff */
[----:B------:R-:W-:Y:S02]  /*15d20*/  LOP3.LUT R242, R242, 0x6, RZ, 0xc0, !PT ;  /* 0x00000006f2f27812 */ /* 0x000fe400078ec0ff */
[----:B-1----:R-:W-:Y:S04]  /*15d30*/  LOP3.LUT R0, R230, 0x1c0, R235, 0xf8, !PT ;  /* 0x000001c0e6007812 */ /* 0x002fe800078ef8eb */
[----:B------:R-:W-:Y:S02]  /*15d40*/  LOP3.LUT R2, R4, R0, R2, 0xf6, !PT ;  /* 0x0000000004027212 */ /* 0x000fe400078ef602 */
[----:B------:R-:W-:Y:S02]  /*15d50*/  LOP3.LUT R0, R0, 0x8, R234, 0x78, !PT ;  /* 0x0000000800007812 */ /* 0x000fe400078e78ea */
[----:B------:R-:W-:Y:S03]  /*15d60*/  LEA R170, R2, UR6, 0x1 ;  /* 0x0000000602aa7c11 */ /* 0x000fe6000f8e08ff */
[----:B------:R-:W-:Y:S02]  /*15d70*/  IMAD R0, R0, 0x2, R236 ;  /* 0x0000000200007824 */ /* 0x000fe400078e02ec */
[----:B------:R-:W-:Y:S03]  /*15d80*/  IMAD.IADD R175, R231, 0x1, R170 ;  /* 0x00000001e7af7824 */ /* 0x000fe600078e02aa */
[----:B------:R-:W-:Y:S05]  /*15d90*/  IADD3 R169, PT, PT, R0, UR6, RZ ;  /* 0x0000000600a97c10 */ /* 0x000fea000fffe0ff */
        /* <DEDUP_REMOVED lines=9> */
[C---:B------:R-:W-:Y:S02]  /*15e30*/  LEA R13, P0, R244.reuse, R5, 0x5 ;  /* 0x00000005f40d7211 */ /* 0x040fe400078028ff */
[----:B------:R-:W-:Y:S01]  /*15e40*/  LEA R6, P3, R5, R12, 0x1 ;  /* 0x0000000c05067211 */ /* 0x000fe200078608ff */
[----:B------:R-:W-:Y:S01]  /*15e50*/  IMAD.X R14, R7, 0x1, R10, P2 ;  /* 0x00000001070e7824 */ /* 0x000fe200010e060a */
[----:B------:R-:W-:Y:S02]  /*15e60*/  LEA.HI.X R15, R244, R7, R245, 0x5, P0 ;  /* 0x00000007f40f7211 */ /* 0x000fe400000f2cf5 */
[----:B------:R-:W-:Y:S01]  /*15e70*/  LEA.HI.X R7, R5, R16, R7, 0x1, P3 ;  /* 0x0000001005077211 */ /* 0x000fe200018f0c07 */
[----:B------:R-:W-:Y:S01]  /*15e80*/  @P1 STS.128 [R238+0xc000], RZ ;  /* 0x00c000ffee001388 */ /* 0x000fe20000000c00 */
[----:B------:R-:W-:Y:S02]  /*15e90*/  ISETP.GE.AND P1, PT, R230, UR10, PT ;  /* 0x0000000ae6007c0c */ /* 0x000fe4000bf26270 */
[-C--:B------:R-:W-:Y:S02]  /*15ea0*/  LEA R10, P2, R11, R12.reuse, 0x1 ;  /* 0x0000000c0b0a7211 */ /* 0x080fe400078408ff */
[----:B------:R-:W-:Y:S02]  /*15eb0*/  LEA R12, P0, R13, R12, 0x1 ;  /* 0x0000000c0d0c7211 */ /* 0x000fe400078008ff */
[-C--:B------:R-:W-:Y:S01]  /*15ec0*/  LEA.HI.X R11, R11, R16.reuse, R14, 0x1, P2 ;  /* 0x000000100b0b7211 */ /* 0x080fe200010f0c0e */
[----:B------:R-:W-:Y:S01]  /*15ed0*/  @!PT LDS RZ, [RZ] ;  /* 0x00000000fffff984 */ /* 0x000fe20000000800 */
[----:B------:R-:W-:Y:S01]  /*15ee0*/  @!PT LDS RZ, [RZ] ;  /* 0x00000000fffff984 */ /* 0x000fe20000000800 */
[----:B------:R-:W-:Y:S01]  /*15ef0*/  @!PT LDS RZ, [RZ] ;  /* 0x00000000fffff984 */ /* 0x000fe20000000800 */
[----:B------:R-:W-:Y:S01]  /*15f00*/  @!P4 LDGSTS.E.BYPASS.LTC128B.128 [R238+0xe000], desc[UR22][R8.64+0x80] ;  /* 0x0e00008008eecfae */ /* 0x000fe2000b981a16 */
[----:B------:R-:W-:Y:S02]  /*15f10*/  LEA.HI.X R13, R13, R16, R15, 0x1, P0 ;  /* 0x000000100d0d7211 */ /* 0x000fe400000f0c0f */
[----:B------:R-:W-:Y:S04]  /*15f20*/  LOP3.LUT P0, RZ, R234, 0x4, RZ, 0xc0, !PT ;  /* 0x00000004eaff7812 */ /* 0x000fe8000780c0ff */
[----:B------:R-:W-:Y:S01]  /*15f30*/  SEL R224, R237, 0xffffffc0, !P0 ;  /* 0xffffffc0ede07807 */ /* 0x000fe20004000000 */
[----:B------:R-:W-:Y:S03]  /*15f40*/  @P4 STS.128 [R238+0xe000], RZ ;  /* 0x00e000ffee004388 */ /* 0x000fe60000000c00 */
[----:B------:R-:W-:Y:S01]  /*15f50*/  IADD3 R171, PT, PT, R224, R170, RZ ;  /* 0x000000aae0ab7210 */ /* 0x000fe20007ffe0ff */
[----:B------:R-:W-:Y:S04]  /*15f60*/  IMAD.IADD R224, R169, 0x1, R224 ;  /* 0x00000001a9e07824 */ /* 0x000fe800078e02e0 */
[----:B------:R-:W-:Y:S01]  /*15f70*/  @!PT LDS RZ, [RZ] ;  /* 0x00000000fffff984 */ /* 0x000fe20000000800 */
[----:B------:R-:W-:Y:S01]  /*15f80*/  @!PT LDS RZ, [RZ] ;  /* 0x00000000fffff984 */ /* 0x000fe20000000800 */
[----:B------:R-:W-:Y:S01]  /*15f90*/  @!PT LDS RZ, [RZ] ;  /* 0x00000000fffff984 */ /* 0x000fe20000000800 */
[----:B------:R-:W-:Y:S01]  /*15fa0*/  @!P1 LDGSTS.E.BYPASS.LTC128B.128 [R238+0xc800], desc[UR22][R6.64] ;  /* 0x0c80000006ee9fae */ /* 0x000fe2000b981a16 */
[C---:B------:R-:W-:Y:S01]  /*15fb0*/  IMAD.IADD R172, R231.reuse, 0x1, R171 ;  /* 0x00000001e7ac7824 */ /* 0x040fe200078e02ab */
[----:B------:R-:W-:Y:S06]  /*15fc0*/  IADD3 R169, PT, PT, R231, R224, RZ ;  /* 0x000000e0e7a97210 */ /* 0x000fec0007ffe0ff */
        /* <DEDUP_REMOVED lines=40> */
[----:B------:R-:W3:Y:S01]  /*16250*/  LDSM.16.M88.4 R220, [R2+0x8800] ;  /* 0x0088000002dc783b */ /* 0x000ee20000000200 */
        /* <DEDUP_REMOVED lines=12> */
[----:B------:R-:W4:Y:S07]  /*16320*/  LDSM.16.M88.4 R204, [R2+0x9000] ;  /* 0x0090000002cc783b */ /* 0x000f2e0000000200 */
        /* <DEDUP_REMOVED lines=9> */
[----:B------:R-:W-:Y:S07]  /*163c0*/  LDSM.16.M88.4 R220, [R171+0x2000] ;  /* 0x00200000abdc783b */ /* 0x000fee0000000200 */
[-C--:B----4-:R-:W-:Y:S08]  /*163d0*/  HMMA.16816.F32 R36, R208, R204.reuse, R36 ;  /* 0x000000ccd024723c */ /* 0x090ff00000001824 */
[C---:B------:R-:W-:Y:S08]  /*163e0*/  HMMA.16816.F32 R40, R216.reuse, R204, R40 ;  /* 0x000000ccd828723c */ /* 0x040ff00000001828 */
[-C--:B------:R-:W-:Y:S08]  /*163f0*/  HMMA.16816.F32 R44, R216, R206.reuse, R44 ;  /* 0x000000ced82c723c */ /* 0x080ff0000000182c */
[C---:B------:R-:W-:Y:S01]  /*16400*/  HMMA.16816.F32 R48, R208.reuse, R206, R48 ;  /* 0x000000ced030723c */ /* 0x040fe20000001830 */
[----:B------:R-:W-:Y:S07]  /*16410*/  LDSM.16.M88.4 R204, [R171] ;  /* 0x00000000abcc783b */ /* 0x000fee0000000200 */
        /* <DEDUP_REMOVED lines=25> */
[----:B------:R-:W-:Y:S07]  /*165b0*/  LDSM.16.M88.4 R220, [R0+UR6+0xb800] ;  /* 0x00b8000600dc783b */ /* 0x000fee0008000200 */
        /* <DEDUP_REMOVED lines=23> */
[----:B------:R-:W2:Y:S08]  /*16730*/  LDSM.16.M88.4 R208, [R170+0x6000] ;  /* 0x00600000aad0783b */ /* 0x000eb00000000200 */
[----:B------:R-:W3:Y:S01]  /*16740*/  LDSM.16.M88.4 R216, [R0+UR6+0xa800] ;  /* 0x00a8000600d8783b */ /* 0x000ee20008000200 */
[-C--:B-1----:R-:W-:Y:S08]  /*16750*/  HMMA.16816.F32 R4, R204, R212.reuse, R4 ;  /* 0x000000d4cc04723c */ /* 0x082ff00000001804 */
[C---:B--2---:R-:W-:Y:S08]  /*16760*/  HMMA.16816.F32 R8, R208.reuse, R212, R8 ;  /* 0x000000d4d008723c */ /* 0x044ff00000001808 */
[-C--:B------:R-:W-:Y:S08]  /*16770*/  HMMA.16816.F32 R12, R208, R214.reuse, R12 ;  /* 0x000000d6d00c723c */ /* 0x080ff0000000180c */
[C---:B------:R-:W-:Y:S01]  /*16780*/  HMMA.16816.F32 R16, R204.reuse, R214, R16 ;  /* 0x000000d6cc10723c */ /* 0x040fe20000001810 */
[----:B------:R1:W2:Y:S07]  /*16790*/  LDSM.16.M88.4 R212, [R0+UR6+0xb000] ;  /* 0x00b0000600d4783b */ /* 0x0002ae0008000200 */
[-C--:B---3--:R-:W-:Y:S08]  /*167a0*/  HMMA.16816.F32 R20, R204, R216.reuse, R20 ;  /* 0x000000d8cc14723c */ /* 0x088ff00000001814 */
[C---:B------:R-:W-:Y:S08]  /*167b0*/  HMMA.16816.F32 R24, R208.reuse, R216, R24 ;  /* 0x000000d8d018723c */ /* 0x040ff00000001818 */
[-C--:B------:R-:W-:Y:S01]  /*167c0*/  HMMA.16816.F32 R28, R208, R218.reuse, R28 ;  /* 0x000000dad01c723c */ /* 0x080fe2000000181c */
[----:B-1----:R-:W-:Y:S05]  /*167d0*/  IMAD.U32 R0, RZ, RZ, UR7 ;  /* 0x00000007ff007e24 */ /* 0x002fea000f8e00ff */
[----:B------:R-:W-:Y:S02]  /*167e0*/  LEA R0, R0, R242, 0x6 ;  /* 0x000000f200007211 */ /* 0x000fe400078e30ff */
[C---:B------:R-:W-:Y:S01]  /*167f0*/  HMMA.16816.F32 R32, R204.reuse, R218, R32 ;  /* 0x000000dacc20723c */ /* 0x040fe20000001820 */
[----:B------:R-:W-:Y:S03]  /*16800*/  LDSM.16.M88.4 R216, [R2+0xa000] ;  /* 0x00a0000002d8783b */ /* 0x000fe60000000200 */
[C---:B------:R-:W-:Y:S04]  /*16810*/  VIADD R170, R0.reuse, 0x8 ;  /* 0x0000000800aa7836 */ /* 0x040fe80000000000 */
[-C--:B--2---:R-:W-:Y:S08]  /*16820*/  HMMA.16816.F32 R36, R204, R212.reuse, R36 ;  /* 0x000000d4cc24723c */ /* 0x084ff00000001824 */
        /* <DEDUP_REMOVED lines=11> */
[----:B------:R-:W1:Y:S07]  /*168e0*/  LDSM.16.M88.4 R220, [R2+0xb000] ;  /* 0x00b0000002dc783b */ /* 0x000e6e0000000200 */
[C---:B--2---:R-:W-:Y:S08]  /*168f0*/  HMMA.16816.F32 R8, R208.reuse, R216, R8 ;  /* 0x000000d8d008723c */ /* 0x044ff00000001808 */
[-C--:B------:R-:W-:Y:S08]  /*16900*/  HMMA.16816.F32 R12, R208, R218.reuse, R12 ;  /* 0x000000dad00c723c */ /* 0x080ff0000000180c */
[C---:B------:R-:W-:Y:S01]  /*16910*/  HMMA.16816.F32 R16, R212.reuse, R218, R16 ;  /* 0x000000dad410723c */ /* 0x040fe20000001810 */
[----:B------:R2:W4:Y:S07]  /*16920*/  LDSM.16.M88.4 R216, [R2+0xb800] ;  /* 0x00b8000002d8783b */ /* 0x00052e0000000200 */
[-C--:B---3--:R-:W-:Y:S08]  /*16930*/  HMMA.16816.F32 R20, R212, R204.reuse, R20 ;  /* 0x000000ccd414723c */ /* 0x088ff00000001814 */
[C---:B------:R-:W-:Y:S08]  /*16940*/  HMMA.16816.F32 R24, R208.reuse, R204, R24 ;  /* 0x000000ccd018723c */ /* 0x040ff00000001818 */
[-C--:B------:R-:W-:Y:S03]  /*16950*/  HMMA.16816.F32 R28, R208, R206.reuse, R28 ;  /* 0x000000ced01c723c */ /* 0x080fe6000000181c */
[----:B--2---:R-:W-:Y:S05]  /*16960*/  I2FP.F32.U32 R2, R0 ;  /* 0x0000000000027245 */ /* 0x004fea0000201000 */
[C---:B------:R-:W-:Y:S01]  /*16970*/  HMMA.16816.F32 R32, R212.reuse, R206, R32 ;  /* 0x000000ced420723c */ /* 0x040fe20000001820 */
[----:B------:R-:W-:Y:S07]  /*16980*/  LDSM.16.M88.4 R204, [R171+0x4000] ;  /* 0x00400000abcc783b */ /* 0x000fee0000000200 */
[-C--:B-1----:R-:W-:Y:S08]  /*16990*/  HMMA.16816.F32 R36, R212, R220.reuse, R36 ;  /* 0x000000dcd424723c */ /* 0x082ff00000001824 */
[C---:B------:R-:W-:Y:S08]  /*169a0*/  HMMA.16816.F32 R40, R208.reuse, R220, R40 ;  /* 0x000000dcd028723c */ /* 0x040ff00000001828 */
[-C--:B------:R-:W-:Y:S08]  /*169b0*/  HMMA.16816.F32 R44, R208, R222.reuse, R44 ;  /* 0x000000ded02c723c */ /* 0x080ff0000000182c */
[C---:B------:R-:W-:Y:S01]  /*169c0*/  HMMA.16816.F32 R48, R212.reuse, R222, R48 ;  /* 0x000000ded430723c */ /* 0x040fe20000001830 */
[----:B------:R-:W1:Y:S07]  /*169d0*/  LDSM.16.M88.4 R220, [R224+0xa000] ;  /* 0x00a00000e0dc783b */ /* 0x000e6e0000000200 */
[-C--:B----4-:R-:W-:Y:S08]  /*169e0*/  HMMA.16816.F32 R52, R212, R216.reuse, R52 ;  /* 0x000000d8d434723c */ /* 0x090ff00000001834 */
[C---:B------:R-:W-:Y:S08]  /*169f0*/  HMMA.16816.F32 R56, R208.reuse, R216, R56 ;  /* 0x000000d8d038723c */ /* 0x040ff00000001838 */
[-C--:B------:R-:W-:Y:S01]  /*16a00*/  HMMA.16816.F32 R60, R208, R218.reuse, R60 ;  /* 0x000000dad03c723c */ /* 0x080fe2000000183c */
[----:B------:R2:W3:Y:S07]  /*16a10*/  LDSM.16.M88.4 R208, [R171+0x6000] ;  /* 0x00600000abd0783b */ /* 0x0004ee0000000200 */
[----:B------:R-:W-:Y:S01]  /*16a20*/  HMMA.16816.F32 R64, R212, R218, R64 ;  /* 0x000000dad440723c */ /* 0x000fe20000001840 */
[----:B------:R-:W4:Y:S07]  /*16a30*/  LDSM.16.M88.4 R212, [R224+0xa800] ;  /* 0x00a80000e0d4783b */ /* 0x000f2e0000000200 */
[-C--:B-1----:R-:W-:Y:S01]  /*16a40*/  HMMA.16816.F32 R4, R204, R220.reuse, R4 ;  /* 0x000000dccc04723c */ /* 0x082fe20000001804 */
[----:B------:R-:W1:Y:S04]  /*16a50*/  LDSM.16.M88.4 R216, [R224+0xb000] ;  /* 0x00b00000e0d8783b */ /* 0x000e680000000200 */
[C---:B--2---:R-:W-:Y:S04]  /*16a60*/  VIADD R171, R0.reuse, 0x1 ;  /* 0x0000000100ab7836 */ /* 0x044fe80000000000 */
[----:B------:R-:W2:Y:S01]  /*16a70*/  LDSM.16.M88.4 R224, [R224+0xb800] ;  /* 0x00b80000e0e0783b */ /* 0x000ea20000000200 */
[----:B------:R-:W-:Y:S01]  /*16a80*/  I2FP.F32.U32 R171, R171 ;  /* 0x000000ab00ab7245 */ /* 0x000fe20000201000 */
[C---:B---3--:R-:W-:Y:S08]  /*16a90*/  HMMA.16816.F32 R8, R208.reuse, R220, R8 ;  /* 0x000000dcd008723c */ /* 0x048ff00000001808 */
[-C--:B------:R-:W-:Y:S08]  /*16aa0*/  HMMA.16816.F32 R12, R208, R222.reuse, R12 ;  /* 0x000000ded00c723c */ /* 0x080ff0000000180c */
[C---:B------:R-:W-:Y:S01]  /*16ab0*/  HMMA.16816.F32 R16, R204.reuse, R222, R16 ;  /* 0x000000decc10723c */ /* 0x040fe20000001810 */
[----:B------:R-:W-:Y:S07]  /*16ac0*/  LDSM.16.M88.4 R220, [R172+0x6000] ;  /* 0x00600000acdc783b */ /* 0x000fee0000000200 */
[-C--:B----4-:R-:W-:Y:S08]  /*16ad0*/  HMMA.16816.F32 R20, R204, R212.reuse, R20 ;  /* 0x000000d4cc14723c */ /* 0x090ff00000001814 */
[C---:B------:R-:W-:Y:S08]  /*16ae0*/  HMMA.16816.F32 R24, R208.reuse, R212, R24 ;  /* 0x000000d4d018723c */ /* 0x040ff00000001818 */
[-C--:B------:R-:W-:Y:S08]  /*16af0*/  HMMA.16816.F32 R28, R208, R214.reuse, R28 ;  /* 0x000000d6d01c723c */ /* 0x080ff0000000181c */
[C---:B------:R-:W-:Y:S01]  /*16b00*/  HMMA.16816.F32 R32, R204.reuse, R214, R32 ;  /* 0x000000d6cc20723c */ /* 0x040fe20000001820 */
[----:B------:R3:W-:Y:S07]  /*16b10*/  LDSM.16.M88.4 R212, [R172+0x4000] ;  /* 0x00400000acd4783b */ /* 0x0007ee0000000200 */
[-C--:B-1----:R-:W-:Y:S08]  /*16b20*/  HMMA.16816.F32 R36, R204, R216.reuse, R36 ;  /* 0x000000d8cc24723c */ /* 0x082ff00000001824 */
[C---:B------:R-:W-:Y:S08]  /*16b30*/  HMMA.16816.F32 R40, R208.reuse, R216, R40 ;  /* 0x000000d8d028723c */ /* 0x040ff00000001828 */
[-C--:B------:R-:W-:Y:S03]  /*16b40*/  HMMA.16816.F32 R44, R208, R218.reuse, R44 ;  /* 0x000000dad02c723c */ /* 0x080fe6000000182c */
[----:B---3--:R-:W-:Y:S05]  /*16b50*/  IADD3 R172, PT, PT, R0, 0x9, RZ ;  /* 0x0000000900ac7810 */ /* 0x008fea0007ffe0ff */
[C---:B------:R-:W-:Y:S01]  /*16b60*/  HMMA.16816.F32 R48, R204.reuse, R218, R48 ;  /* 0x000000dacc30723c */ /* 0x040fe20000001830 */
[----:B------:R-:W1:Y:S07]  /*16b70*/  LDSM.16.M88.4 R216, [R169+0xa000] ;  /* 0x00a00000a9d8783b */ /* 0x000e6e0000000200 */
[-C--:B--2---:R-:W-:Y:S08]  /*16b80*/  HMMA.16816.F32 R52, R204, R224.reuse, R52 ;  /* 0x000000e0cc34723c */ /* 0x084ff00000001834 */
[C---:B------:R-:W-:Y:S08]  /*16b90*/  HMMA.16816.F32 R56, R208.reuse, R224, R56 ;  /* 0x000000e0d038723c */ /* 0x040ff00000001838 */
[-C--:B------:R-:W-:Y:S01]  /*16ba0*/  HMMA.16816.F32 R60, R208, R226.reuse, R60 ;  /* 0x000000e2d03c723c */ /* 0x080fe2000000183c */
[----:B------:R-:W2:Y:S07]  /*16bb0*/  LDSM.16.M88.4 R208, [R169+0xa800] ;  /* 0x00a80000a9d0783b */ /* 0x000eae0000000200 */
[----:B------:R-:W-:Y:S01]  /*16bc0*/  HMMA.16816.F32 R64, R204, R226, R64 ;  /* 0x000000e2cc40723c */ /* 0x000fe20000001840 */
[----:B------:R-:W3:Y:S07]  /*16bd0*/  LDSM.16.M88.4 R204, [R169+0xb000] ;  /* 0x00b00000a9cc783b */ /* 0x000eee0000000200 */
[-C--:B-1----:R-:W-:Y:S08]  /*16be0*/  HMMA.16816.F32 R4, R212, R216.reuse, R4 ;  /* 0x000000d8d404723c */ /* 0x082ff00000001804 */
[C---:B------:R-:W-:Y:S08]  /*16bf0*/  HMMA.16816.F32 R8, R220.reuse, R216, R8 ;  /* 0x000000d8dc08723c */ /* 0x040ff00000001808 */
[-C--:B------:R-:W-:Y:S03]  /*16c00*/  HMMA.16816.F32 R12, R220, R218.reuse, R12 ;  /* 0x000000dadc0c723c */ /* 0x080fe6000000180c */
[C---:B------:R-:W-:Y:S01]  /*16c10*/  FFMA.FTZ R4, R2.reuse, UR5, R4 ;  /* 0x0000000502047c23 */ /* 0x040fe20008010004 */
[C---:B------:R-:W-:Y:S01]  /*16c20*/  FFMA.FTZ R6, R2.reuse, UR5, R6 ;  /* 0x0000000502067c23 */ /* 0x040fe20008010006 */
[C---:B------:R-:W-:Y:S01]  /*16c30*/  FFMA.FTZ R5, R171.reuse, UR5, R5 ;  /* 0x00000005ab057c23 */ /* 0x040fe20008010005 */
[C---:B------:R-:W-:Y:S02]  /*16c40*/  FFMA.FTZ R7, R171.reuse, UR5, R7 ;  /* 0x00000005ab077c23 */ /* 0x040fe40008010007 */
[C---:B------:R-:W-:Y:S04]  /*16c50*/  HMMA.16816.F32 R16, R212.reuse, R218, R16 ;  /* 0x000000dad410723c */ /* 0x040fe80000001810 */
[C---:B------:R-:W-:Y:S01]  /*16c60*/  FFMA.FTZ R8, R2.reuse, UR5, R8 ;  /* 0x0000000502087c23 */ /* 0x040fe20008010008 */
[----:B------:R-:W-:Y:S01]  /*16c70*/  FFMA.FTZ R10, R2, UR5, R10 ;  /* 0x00000005020a7c23 */ /* 0x000fe2000801000a */
[----:B------:R-:W-:Y:S01]  /*16c80*/  I2FP.F32.U32 R2, R170 ;  /* 0x000000aa00027245 */ /* 0x000fe20000201000 */
[C---:B------:R-:W-:Y:S01]  /*16c90*/  FFMA.FTZ R9, R171.reuse, UR5, R9 ;  /* 0x00000005ab097c23 */ /* 0x040fe20008010009 */
[----:B------:R-:W-:Y:S01]  /*16ca0*/  I2FP.F32.U32 R170, R172 ;  /* 0x000000ac00aa7245 */ /* 0x000fe20000201000 */
[-C--:B--2---:R-:W-:Y:S03]  /*16cb0*/  HMMA.16816.F32 R20, R212, R208.reuse, R20 ;  /* 0x000000d0d414723c */ /* 0x084fe60000001814 */
[----:B------:R-:W-:Y:S01]  /*16cc0*/  FFMA.FTZ R11, R171, UR5, R11 ;  /* 0x00000005ab0b7c23 */ /* 0x000fe2000801000b */
[----:B------:R-:W-:Y:S02]  /*16cd0*/  VIADD R171, R0, 0x11 ;  /* 0x0000001100ab7836 */ /* 0x000fe40000000000 */
[C---:B------:R-:W-:Y:S01]  /*16ce0*/  FFMA.FTZ R12, R2.reuse, UR5, R12 ;  /* 0x00000005020c7c23 */ /* 0x040fe2000801000c */
[----:B------:R-:W-:Y:S01]  /*16cf0*/  FFMA.FTZ R14, R2, UR5, R14 ;  /* 0x00000005020e7c23 */ /* 0x000fe2000801000e */
[----:B------:R-:W-:Y:S01]  /*16d00*/  FFMA.FTZ R13, R170, UR5, R13 ;  /* 0x00000005aa0d7c23 */ /* 0x000fe2000801000d */
[C---:B------:R-:W-:Y:S04]  /*16d10*/  HMMA.16816.F32 R24, R220.reuse, R208, R24 ;  /* 0x000000d0dc18723c */ /* 0x040fe80000001818 */
[C---:B------:R-:W-:Y:S01]  /*16d20*/  FFMA.FTZ R16, R2.reuse, UR5, R16 ;  /* 0x0000000502107c23 */ /* 0x040fe20008010010 */
[----:B------:R-:W-:Y:S01]  /*16d30*/  FFMA.FTZ R18, R2, UR5, R18 ;  /* 0x0000000502127c23 */ /* 0x000fe20008010012 */
[----:B------:R-:W-:Y:S01]  /*16d40*/  I2FP.F32.U32 R2, R171 ;  /* 0x000000ab00027245 */ /* 0x000fe20000201000 */
[----:B------:R-:W-:Y:S01]  /*16d50*/  FFMA.FTZ R15, R170, UR5, R15 ;  /* 0x00000005aa0f7c23 */ /* 0x000fe2000801000f */
[----:B------:R-:W-:Y:S01]  /*16d60*/  IADD3 R171, PT, PT, R0, 0x18, RZ ;  /* 0x0000001800ab7810 */ /* 0x000fe20007ffe0ff */
[-C--:B------:R-:W-:Y:S03]  /*16d70*/  HMMA.16816.F32 R28, R220, R210.reuse, R28 ;  /* 0x000000d2dc1c723c */ /* 0x080fe6000000181c */
[----:B------:R-:W-:Y:S01]  /*16d80*/  I2FP.F32.U32 R171, R171 ;  /* 0x000000ab00ab7245 */ /* 0x000fe20000201000 */
[C---:B------:R-:W-:Y:S01]  /*16d90*/  FFMA.FTZ R21, R2.reuse, UR5, R21 ;  /* 0x0000000502157c23 */ /* 0x040fe20008010015 */
[----:B------:R-:W-:Y:S01]  /*16da0*/  FFMA.FTZ R23, R2, UR5, R23 ;  /* 0x0000000502177c23 */ /* 0x000fe20008010017 */
[C---:B------:R-:W-:Y:S01]  /*16db0*/  FFMA.FTZ R17, R170.reuse, UR5, R17 ;  /* 0x00000005aa117c23 */ /* 0x040fe20008010011 */
[----:B------:R-:W-:Y:S01]  /*16dc0*/  FFMA.FTZ R19, R170, UR5, R19 ;  /* 0x00000005aa137c23 */ /* 0x000fe20008010013 */
[----:B------:R-:W-:Y:S01]  /*16dd0*/  IADD3 R170, PT, PT, R0, 0x21, RZ ;  /* 0x0000002100aa7810 */ /* 0x000fe20007ffe0ff */
[C---:B------:R-:W-:Y:S01]  /*16de0*/  HMMA.16816.F32 R32, R212.reuse, R210, R32 ;  /* 0x000000d2d420723c */ /* 0x040fe20000001820 */
[----:B------:R1:W2:Y:S01]  /*16df0*/  LDSM.16.M88.4 R208, [R169+0xb800] ;  /* 0x00b80000a9d0783b */ /* 0x0002a20000000200 */
[----:B------:R-:W-:Y:S04]  /*16e00*/  DEPBAR.LE SB0, 0x0 ;  /* 0x000080000000791a */ /* 0x000fe80000000000 */
[----:B------:R-:W-:Y:S01]  /*16e10*/  I2FP.F32.U32 R170, R170 ;  /* 0x000000aa00aa7245 */ /* 0x000fe20000201000 */
[C---:B------:R-:W-:Y:S01]  /*16e20*/  FFMA.FTZ R25, R2.reuse, UR5, R25 ;  /* 0x0000000502197c23 */ /* 0x040fe20008010019 */
[-C--:B---3--:R-:W-:Y:S01]  /*16e30*/  HMMA.16816.F32 R36, R212, R204.reuse, R36 ;  /* 0x000000ccd424723c */ /* 0x088fe20000001824 */
[----:B------:R-:W-:Y:S04]  /*16e40*/  BAR.SYNC.DEFER_BLOCKING 0x0 ;  /* 0x0000000000007b1d */ /* 0x000fe80000010000 */
[----:B------:R-:W-:Y:S01]  /*16e50*/  FFMA.FTZ R27, R2, UR5, R27 ;  /* 0x00000005021b7c23 */ /* 0x000fe2000801001b */
[C---:B------:R-:W-:Y:S02]  /*16e60*/  VIADD R2, R0.reuse, 0x20 ;  /* 0x0000002000027836 */ /* 0x040fe40000000000 */
[C---:B------:R-:W-:Y:S01]  /*16e70*/  FFMA.FTZ R28, R171.reuse, UR5, R28 ;  /* 0x00000005ab1c7c23 */ /* 0x040fe2000801001c */
[C---:B------:R-:W-:Y:S04]  /*16e80*/  HMMA.16816.F32 R40, R220.reuse, R204, R40 ;  /* 0x000000ccdc28723c */ /* 0x040fe80000001828 */
[----:B------:R-:W-:Y:S01]  /*16e90*/  I2FP.F32.U32 R2, R2 ;  /* 0x0000000200027245 */ /* 0x000fe20000201000 */
[C---:B------:R-:W-:Y:S01]  /*16ea0*/  FFMA.FTZ R30, R171.reuse, UR5, R30 ;  /* 0x00000005ab1e7c23 */ /* 0x040fe2000801001e */
[C---:B------:R-:W-:Y:S01]  /*16eb0*/  FFMA.FTZ R32, R171.reuse, UR5, R32 ;  /* 0x00000005ab207c23 */ /* 0x040fe20008010020 */
[----:B------:R-:W-:Y:S01]  /*16ec0*/  FFMA.FTZ R34, R171, UR5, R34 ;  /* 0x00000005ab227c23 */ /* 0x000fe20008010022 */
[C---:B------:R-:W-:Y:S01]  /*16ed0*/  IADD3 R171, PT, PT, R0.reuse, 0x29, RZ ;  /* 0x0000002900ab7810 */ /* 0x040fe20007ffe0ff */
[-C--:B------:R-:W-:Y:S03]  /*16ee0*/  HMMA.16816.F32 R44, R220, R206.reuse, R44 ;  /* 0x000000cedc2c723c */ /* 0x080fe6000000182c */
[----:B-1----:R-:W-:Y:S02]  /*16ef0*/  VIADD R169, R0, 0x10 ;  /* 0x0000001000a97836 */ /* 0x002fe40000000000 */
[C---:B------:R-:W-:Y:S01]  /*16f00*/  FFMA.FTZ R36, R2.reuse, UR5, R36 ;  /* 0x0000000502247c23 */ /* 0x040fe20008010024 */
[----:B------:R-:W-:Y:S01]  /*16f10*/  FFMA.FTZ R38, R2, UR5, R38 ;  /* 0x0000000502267c23 */ /* 0x000fe20008010026 */
[C---:B------:R-:W-:Y:S01]  /*16f20*/  FFMA.FTZ R37, R170.reuse, UR5, R37 ;  /* 0x00000005aa257c23 */ /* 0x040fe20008010025 */
[----:B------:R-:W-:Y:S01]  /*16f30*/  FFMA.FTZ R39, R170, UR5, R39 ;  /* 0x00000005aa277c23 */ /* 0x000fe20008010027 */
[----:B------:R-:W-:Y:S01]  /*16f40*/  I2FP.F32.U32 R169, R169 ;  /* 0x000000a900a97245 */ /* 0x000fe20000201000 */
[C---:B------:R-:W-:Y:S04]  /*16f50*/  HMMA.16816.F32 R48, R212.reuse, R206, R48 ;  /* 0x000000ced430723c */ /* 0x040fe80000001830 */
[C---:B------:R-:W-:Y:S01]  /*16f60*/  FFMA.FTZ R20, R169.reuse, UR5, R20 ;  /* 0x00000005a9147c23 */ /* 0x040fe20008010014 */
[C---:B------:R-:W-:Y:S01]  /*16f70*/  FFMA.FTZ R22, R169.reuse, UR5, R22 ;  /* 0x00000005a9167c23 */ /* 0x040fe20008010016 */
[C---:B------:R-:W-:Y:S01]  /*16f80*/  FFMA.FTZ R24, R169.reuse, UR5, R24 ;  /* 0x00000005a9187c23 */ /* 0x040fe20008010018 */
[----:B------:R-:W-:Y:S01]  /*16f90*/  FFMA.FTZ R26, R169, UR5, R26 ;  /* 0x00000005a91a7c23 */ /* 0x000fe2000801001a */
[-C--:B--2---:R-:W-:Y:S03]  /*16fa0*/  HMMA.16816.F32 R52, R212, R208.reuse, R52 ;  /* 0x000000d0d434723c */ /* 0x084fe60000001834 */
[----:B------:R-:W-:Y:S02]  /*16fb0*/  VIADD R169, R0, 0x19 ;  /* 0x0000001900a97836 */ /* 0x000fe40000000000 */
[C---:B------:R-:W-:Y:S01]  /*16fc0*/  FFMA.FTZ R40, R2.reuse, UR5, R40 ;  /* 0x0000000502287c23 */ /* 0x040fe20008010028 */
[----:B------:R-:W-:Y:S01]  /*16fd0*/  FFMA.FTZ R42, R2, UR5, R42 ;  /* 0x00000005022a7c23 */ /* 0x000fe2000801002a */
[----:B------:R-:W-:Y:S01]  /*16fe0*/  I2FP.F32.U32 R2, R171 ;  /* 0x000000ab00027245 */ /* 0x000fe20000201000 */
[----:B------:R-:W-:Y:S01]  /*16ff0*/  FFMA.FTZ R41, R170, UR5, R41 ;  /* 0x00000005aa297c23 */ /* 0x000fe20008010029 */
[----:B------:R-:W-:Y:S01]  /*17000*/  I2FP.F32.U32 R169, R169 ;  /* 0x000000a900a97245 */ /* 0x000fe20000201000 */
[C---:B------:R-:W-:Y:S04]  /*17010*/  HMMA.16816.F32 R56, R220.reuse, R208, R56 ;  /* 0x000000d0dc38723c */ /* 0x040fe80000001838 */
[C---:B------:R-:W-:Y:S01]  /*17020*/  FFMA.FTZ R29, R169.reuse, UR5, R29 ;  /* 0x00000005a91d7c23 */ /* 0x040fe2000801001d */
[C---:B------:R-:W-:Y:S01]  /*17030*/  FFMA.FTZ R31, R169.reuse, UR5, R31 ;  /* 0x00000005a91f7c23 */ /* 0x040fe2000801001f */
[C---:B------:R-:W-:Y:S01]  /*17040*/  FFMA.FTZ R33, R169.reuse, UR5, R33 ;  /* 0x00000005a9217c23 */ /* 0x040fe20008010021 */
[----:B------:R-:W-:Y:S01]  /*17050*/  FFMA.FTZ R35, R169, UR5, R35 ;  /* 0x00000005a9237c23 */ /* 0x000fe20008010023 */
[-C--:B------:R-:W-:Y:S03]  /*17060*/  HMMA.16816.F32 R60, R220, R210.reuse, R60 ;  /* 0x000000d2dc3c723c */ /* 0x080fe6000000183c */
[----:B------:R-:W-:Y:S02]  /*17070*/  VIADD R169, R0, 0x28 ;  /* 0x0000002800a97836 */ /* 0x000fe40000000000 */
[C---:B------:R-:W-:Y:S01]  /*17080*/  FFMA.FTZ R45, R2.reuse, UR5, R45 ;  /* 0x00000005022d7c23 */ /* 0x040fe2000801002d */
[C---:B------:R-:W-:Y:S01]  /*17090*/  FFMA.FTZ R47, R2.reuse, UR5, R47 ;  /* 0x00000005022f7c23 */ /* 0x040fe2000801002f */
[C---:B------:R-:W-:Y:S01]  /*170a0*/  FFMA.FTZ R49, R2.reuse, UR5, R49 ;  /* 0x0000000502317c23 */ /* 0x040fe20008010031 */
[----:B------:R-:W-:Y:S01]  /*170b0*/  FFMA.FTZ R51, R2, UR5, R51 ;  /* 0x0000000502337c23 */ /* 0x000fe20008010033 */
[----:B------:R-:W-:Y:S01]  /*170c0*/  I2FP.F32.U32 R169, R169 ;  /* 0x000000a900a97245 */ /* 0x000fe20000201000 */
[----:B------:R-:W-:Y:S04]  /*170d0*/  HMMA.16816.F32 R64, R212, R210, R64 ;  /* 0x000000d2d440723c */ /* 0x000fe80000001840 */
[----:B------:R-:W-:Y:S01]  /*170e0*/  FFMA.FTZ R43, R170, UR5, R43 ;  /* 0x00000005aa2b7c23 */ /* 0x000fe2000801002b */
[C---:B------:R-:W-:Y:S01]  /*170f0*/  IADD3 R170, PT, PT, R0.reuse, 0x31, RZ ;  /* 0x0000003100aa7810 */ /* 0x040fe20007ffe0ff */
[C---:B------:R-:W-:Y:S01]  /*17100*/  FFMA.FTZ R44, R169.reuse, UR5, R44 ;  /* 0x00000005a92c7c23 */ /* 0x040fe2000801002c */
[C---:B------:R-:W-:Y:S01]  /*17110*/  FFMA.FTZ R46, R169.reuse, UR5, R46 ;  /* 0x00000005a92e7c23 */ /* 0x040fe2000801002e */
[C---:B------:R-:W-:Y:S01]  /*17120*/  FFMA.FTZ R48, R169.reuse, UR5, R48 ;  /* 0x00000005a9307c23 */ /* 0x040fe20008010030 */
[----:B------:R-:W-:Y:S01]  /*17130*/  I2FP.F32.U32 R170, R170 ;  /* 0x000000aa00aa7245 */ /* 0x000fe20000201000 */
[----:B------:R-:W-:Y:S01]  /*17140*/  FFMA.FTZ R50, R169, UR5, R50 ;  /* 0x00000005a9327c23 */ /* 0x000fe20008010032 */
[C---:B------:R-:W-:Y:S02]  /*17150*/  VIADD R2, R0.reuse, 0x38 ;  /* 0x0000003800027836 */ /* 0x040fe40000000000 */
[C---:B------:R-:W-:Y:S01]  /*17160*/  VIADD R169, R0.reuse, 0x30 ;  /* 0x0000003000a97836 */ /* 0x040fe20000000000 */
[----:B------:R-:W-:Y:S01]  /*17170*/  IADD3 R0, PT, PT, R0, 0x39, RZ ;  /* 0x0000003900007810 */ /* 0x000fe20007ffe0ff */
[C---:B------:R-:W-:Y:S01]  /*17180*/  FFMA.FTZ R53, R170.reuse, UR5, R53 ;  /* 0x00000005aa357c23 */ /* 0x040fe20008010035 */
[----:B------:R-:W-:Y:S01]  /*17190*/  I2FP.F32.U32 R2, R2 ;  /* 0x0000000200027245 */ /* 0x000fe20000201000 */
[C---:B------:R-:W-:Y:S01]  /*171a0*/  FFMA.FTZ R55, R170.reuse, UR5, R55 ;  /* 0x00000005aa377c23 */ /* 0x040fe20008010037 */
[----:B------:R-:W-:Y:S01]  /*171b0*/  I2FP.F32.U32 R169, R169 ;  /* 0x000000a900a97245 */ /* 0x000fe20000201000 */
[----:B------:R-:W-:Y:S01]  /*171c0*/  FFMA.FTZ R57, R170, UR5, R57 ;  /* 0x00000005aa397c23 */ /* 0x000fe20008010039 */
[----:B------:R-:W-:Y:S01]  /*171d0*/  I2FP.F32.U32 R0, R0 ;  /* 0x0000000000007245 */ /* 0x000fe20000201000 */
[C---:B------:R-:W-:Y:S01]  /*171e0*/  FFMA.FTZ R60, R2.reuse, UR5, R60 ;  /* 0x00000005023c7c23 */ /* 0x040fe2000801003c */
[C---:B------:R-:W-:Y:S01]  /*171f0*/  FFMA.FTZ R62, R2.reuse, UR5, R62 ;  /* 0x00000005023e7c23 */ /* 0x040fe2000801003e */
[C---:B------:R-:W-:Y:S01]  /*17200*/  FFMA.FTZ R64, R2.reuse, UR5, R64 ;  /* 0x0000000502407c23 */ /* 0x040fe20008010040 */
[----:B------:R-:W-:Y:S01]  /*17210*/  FFMA.FTZ R66, R2, UR5, R66 ;  /* 0x0000000502427c23 */ /* 0x000fe20008010042 */
[----:B------:R-:W-:Y:S01]  /*17220*/  FMNMX3.FTZ R2, R173, R8, R9, !PT ;  /* 0x00000008ad027276 */ /* 0x000fe20007810009 */
[C---:B------:R-:W-:Y:S01]  /*17230*/  FFMA.FTZ R52, R169.reuse, UR5, R52 ;  /* 0x00000005a9347c23 */ /* 0x040fe20008010034 */
[C---:B------:R-:W-:Y:S01]  /*17240*/  FFMA.FTZ R54, R169.reuse, UR5, R54 ;  /* 0x00000005a9367c23 */ /* 0x040fe20008010036 */
[C---:B------:R-:W-:Y:S01]  /*17250*/  FFMA.FTZ R56, R169.reuse, UR5, R56 ;  /* 0x00000005a9387c23 */ /* 0x040fe20008010038 */
[----:B------:R-:W-:Y:S01]  /*17260*/  FMNMX3.FTZ R2, R2, R12, R13, !PT ;  /* 0x0000000c02027276 */ /* 0x000fe2000781000d */
[----:B------:R-:W-:Y:S01]  /*17270*/  FFMA.FTZ R58, R169, UR5, R58 ;  /* 0x00000005a93a7c23 */ /* 0x000fe2000801003a */
[----:B------:R-:W-:Y:S01]  /*17280*/  FMNMX3.FTZ R169, R168, R6, R7, !PT ;  /* 0x00000006a8a97276 */ /* 0x000fe20007810007 */
[----:B------:R-:W-:Y:S01]  /*17290*/  FFMA.FTZ R59, R170, UR5, R59 ;  /* 0x00000005aa3b7c23 */ /* 0x000fe2000801003b */
[----:B------:R-:W-:Y:S01]  /*172a0*/  FMNMX3.FTZ R170, R3, R4, R5, !PT ;  /* 0x0000000403aa7276 */ /* 0x000fe20007810005 */
[C---:B------:R-:W-:Y:S01]  /*172b0*/  FFMA.FTZ R61, R0.reuse, UR5, R61 ;  /* 0x00000005003d7c23 */ /* 0x040fe2000801003d */
[----:B------:R-:W-:Y:S01]  /*172c0*/  FMNMX3.FTZ R169, R169, R18, R19, !PT ;  /* 0x00000012a9a97276 */ /* 0x000fe20007810013 */
[----:B------:R-:W-:Y:S01]  /*172d0*/  FFMA.FTZ R63, R0, UR5, R63 ;  /* 0x00000005003f7c23 */ /* 0x000fe2000801003f */
[----:B------:R-:W-:Y:S01]  /*172e0*/  FMNMX3.FTZ R170, R170, R16, R17, !PT ;  /* 0x00000010aaaa7276 */ /* 0x000fe20007810011 */
[----:B------:R-:W-:Y:S01]  /*172f0*/  FFMA.FTZ R65, R0, UR5, R65 ;  /* 0x0000000500417c23 */ /* 0x000fe20008010041 */
[----:B------:R-:W-:Y:S01]  /*17300*/  FMNMX3.FTZ R213, R2, R24, R25, !PT ;  /* 0x0000001802d57276 */ /* 0x000fe20007810019 */
[----:B------:R-:W-:Y:S01]  /*17310*/  FFMA.FTZ R67, R0, UR5, R67 ;  /* 0x0000000500437c23 */ /* 0x000fe20008010043 */
        /* <DEDUP_REMOVED lines=26> */
.L_x_448:
[----:B------:R-:W2:Y:S01]  /*174c0*/  SHFL.BFLY PT, R172, R213, 0x2, 0x1f ;  /* 0x0c401f00d5ac7f89 */ /* 0x000ea200000e0000 */
[----:B------:R-:W-:Y:S02]  /*174d0*/  UISETP.NE.AND UP0, UPT, UR7, URZ, UPT ;  /* 0x000000ff0700728c */ /* 0x000fe4000bf05270 */
[----:B------:R-:W-:Y:S05]  /*174e0*/  UIADD3 UR7, UPT, UPT, UR7, -0x1, URZ ;  /* 0xffffffff07077890 */ /* 0x000fea000fffe0ff */
[----:B-1----:R-:W1:Y:S08]  /*174f0*/  SHFL.BFLY PT, R171, R211, 0x2, 0x1f ;  /* 0x0c401f00d3ab7f89 */ /* 0x002e7000000e0000 */
[----:B------:R-:W3:Y:S08]  /*17500*/  SHFL.BFLY PT, R2, R0, 0x2, 0x1f ;  /* 0x0c401f0000027f89 */ /* 0x000ef000000e0000 */
[----:B------:R-:W4:Y:S04]  /*17510*/  LDL R246, [R1+0x30] ;  /* 0x0000300001f67983 */ /* 0x000f280000100800 */
[----:B------:R-:W5:Y:S01]  /*17520*/  SHFL.BFLY PT, R170, R212, 0x2, 0x1f ;  /* 0x0c401f00d4aa7f89 */ /* 0x000f6200000e0000 */
[----:B--2---:R-:W-:Y:S02]  /*17530*/  FMNMX.FTZ R172, R213, R172, !PT ;  /* 0x000000acd5ac7209 */ /* 0x004fe40007810000 */
[----:B-1----:R-:W-:Y:S05]  /*17540*/  FMNMX.FTZ R171, R211, R171, !PT ;  /* 0x000000abd3ab7209 */ /* 0x002fea0007810000 */
        /* <DEDUP_REMOVED lines=12> */
[----:B------:R-:W-:Y:S02]  /*17610*/  FADD.FTZ R2, -R172, R173 ;  /* 0x000000adac027221 */ /* 0x000fe40000010100 */
[C---:B------:R-:W-:Y:S02]  /*17620*/  FMUL.FTZ R212, R171.reuse, UR4 ;  /* 0x00000004abd47c20 */ /* 0x040fe40008410000 */
[----:B------:R3:W4:Y:S01]  /*17630*/  LDL R173, [R1+0x2c] ;  /* 0x00002c0001ad7983 */ /* 0x0007220000100800 */
[C---:B------:R-:W-:Y:S01]  /*17640*/  FSETP.NEU.FTZ.AND P3, PT, R171.reuse, -INF , PT ;  /* 0xff800000ab00780b */ /* 0x040fe20003f7d000 */
[----:B------:R-:W-:Y:S01]  /*17650*/  FADD.FTZ R0, -R171, R3 ;  /* 0x00000003ab007221 */ /* 0x000fe20000010100 */
[----:B------:R-:W-:Y:S01]  /*17660*/  FMUL.FTZ R214, R169, UR4 ;  /* 0x00000004a9d67c20 */ /* 0x000fe20008410000 */
[----:B------:R-:W-:Y:S01]  /*17670*/  FMUL.FTZ R2, R2, UR4 ;  /* 0x0000000402027c20 */ /* 0x000fe20008410000 */
[----:B------:R-:W-:Y:S02]  /*17680*/  FSEL R212, R212, RZ, P3 ;  /* 0x000000ffd4d47208 */ /* 0x000fe40001800000 */
[----:B------:R-:W-:Y:S02]  /*17690*/  FSETP.NEU.FTZ.AND P3, PT, R172, -INF , PT ;  /* 0xff800000ac00780b */ /* 0x000fe40003f7d000 */
[----:B-----5:R-:W-:Y:S01]  /*176a0*/  FMNMX.FTZ R170, R170, R175, !PT ;  /* 0x000000afaaaa7209 */ /* 0x020fe20007810000 */
[--C-:B------:R-:W-:Y:S01]  /*176b0*/  FFMA.FTZ R4, R4, UR4, -R212.reuse ;  /* 0x0000000404047c23 */ /* 0x100fe200080108d4 */
[--C-:B------:R-:W-:Y:S01]  /*176c0*/  FFMA.FTZ R5, R5, UR4, -R212.reuse ;  /* 0x0000000405057c23 */ /* 0x100fe200080108d4 */
[----:B------:R-:W-:Y:S01]  /*176d0*/  FFMA.FTZ R16, R16, UR4, -R212 ;  /* 0x0000000410107c23 */ /* 0x000fe200080108d4 */
[C---:B------:R-:W-:Y:S01]  /*176e0*/  FSETP.NEU.FTZ.AND P2, PT, R170.reuse, -INF , PT ;  /* 0xff800000aa00780b */ /* 0x040fe20003f5d000 */
[C---:B------:R-:W-:Y:S01]  /*176f0*/  FMUL.FTZ R175, R170.reuse, UR4 ;  /* 0x00000004aaaf7c20 */ /* 0x040fe20008410000 */
[----:B------:R-:W-:Y:S01]  /*17700*/  FADD.FTZ R3, -R170, R168 ;  /* 0x000000a8aa037221 */ /* 0x000fe20000010100 */
[----:B------:R-:W-:Y:S01]  /*17710*/  FMUL.FTZ R168, R0, UR4 ;  /* 0x0000000400a87c20 */ /* 0x000fe20008410000 */
[----:B------:R-:W-:Y:S01]  /*17720*/  FFMA.FTZ R17, R17, UR4, -R212 ;  /* 0x0000000411117c23 */ /* 0x000fe200080108d4 */
[----:B------:R-:W-:Y:S01]  /*17730*/  FADD.FTZ R0, -R169, R174 ;  /* 0x000000aea9007221 */ /* 0x000fe20000010100 */
[----:B------:R-:W-:Y:S01]  /*17740*/  FSEL R175, R175, RZ, P2 ;  /* 0x000000ffafaf7208 */ /* 0x000fe20001000000 */
[----:B------:R-:W-:Y:S01]  /*17750*/  FMUL.FTZ R3, R3, UR4 ;  /* 0x0000000403037c20 */ /* 0x000fe20008410000 */
[----:B------:R-:W-:Y:S01]  /*17760*/  FSETP.NEU.FTZ.AND P2, PT, R169, -INF , PT ;  /* 0xff800000a900780b */ /* 0x000fe20003f5d000 */
[----:B------:R-:W2:Y:S01]  /*17770*/  MUFU.EX2 R168, R168 ;  /* 0x000000a800a87308 */ /* 0x000ea20000000800 */
[----:B------:R-:W-:Y:S01]  /*17780*/  FSEL R213, R213, RZ, P3 ;  /* 0x000000ffd5d57208 */ /* 0x000fe20001800000 */
[--C-:B------:R-:W-:Y:S01]  /*17790*/  FFMA.FTZ R6, R6, UR4, -R175.reuse ;  /* 0x0000000406067c23 */ /* 0x100fe200080108af */
[--C-:B------:R-:W-:Y:S01]  /*177a0*/  FFMA.FTZ R7, R7, UR4, -R175.reuse ;  /* 0x0000000407077c23 */ /* 0x100fe200080108af */
[--C-:B------:R-:W-:Y:S01]  /*177b0*/  FFMA.FTZ R18, R18, UR4, -R175.reuse ;  /* 0x0000000412127c23 */ /* 0x100fe200080108af */
[----:B------:R-:W-:Y:S01]  /*177c0*/  FFMA.FTZ R19, R19, UR4, -R175 ;  /* 0x0000000413137c23 */ /* 0x000fe200080108af */
[----:B------:R-:W-:Y:S04]  /*177d0*/  FSEL R214, R214, RZ, P2 ;  /* 0x000000ffd6d67208 */ /* 0x000fe80001000000 */
[----:B------:R-:W5:Y:S01]  /*177e0*/  MUFU.EX2 R3, R3 ;  /* 0x0000000300037308 */ /* 0x000f620000000800 */
[----:B------:R-:W-:Y:S01]  /*177f0*/  FMUL.FTZ R0, R0, UR4 ;  /* 0x0000000400007c20 */ /* 0x000fe20008410000 */
[--C-:B------:R-:W-:Y:S01]  /*17800*/  FFMA.FTZ R8, R8, UR4, -R213.reuse ;  /* 0x0000000408087c23 */ /* 0x100fe200080108d5 */
[--C-:B------:R-:W-:Y:S07]  /*17810*/  FFMA.FTZ R9, R9, UR4, -R213.reuse ;  /* 0x0000000409097c23 */ /* 0x100fee00080108d5 */
[----:B------:R3:W-:Y:S01]  /*17820*/  MUFU.EX2 R224, R4 ;  /* 0x0000000400e07308 */ /* 0x0007e20000000800 */
[--C-:B------:R-:W-:Y:S01]  /*17830*/  FFMA.FTZ R11, R11, UR4, -R214.reuse ;  /* 0x000000040b0b7c23 */ /* 0x100fe200080108d6 */
[--C-:B------:R-:W-:Y:S01]  /*17840*/  FFMA.FTZ R10, R10, UR4, -R214.reuse ;  /* 0x000000040a0a7c23 */ /* 0x100fe200080108d6 */
[--C-:B------:R-:W-:Y:S07]  /*17850*/  FFMA.FTZ R12, R12, UR4, -R213.reuse ;  /* 0x000000040c0c7c23 */ /* 0x100fee00080108d5 */
[----:B------:R1:W1:Y:S01]  /*17860*/  MUFU.EX2 R225, R5 ;  /* 0x0000000500e17308 */ /* 0x0002620000000800 */
[--C-:B------:R-:W-:Y:S01]  /*17870*/  FFMA.FTZ R13, R13, UR4, -R213.reuse ;  /* 0x000000040d0d7c23 */ /* 0x100fe200080108d5 */
[--C-:B------:R-:W-:Y:S01]  /*17880*/  FFMA.FTZ R14, R14, UR4, -R214.reuse ;  /* 0x000000040e0e7c23 */ /* 0x100fe200080108d6 */
[----:B------:R-:W-:Y:S07]  /*17890*/  FFMA.FTZ R15, R15, UR4, -R214 ;  /* 0x000000040f0f7c23 */ /* 0x000fee00080108d6 */
[----:B------:R1:W-:Y:S01]  /*178a0*/  MUFU.EX2 R222, R6 ;  /* 0x0000000600de7308 */ /* 0x0003e20000000800 */
[C---:B--2---:R-:W-:Y:S01]  /*178b0*/  FMUL.FTZ R68, R168.reuse, R68 ;  /* 0x00000044a8447220 */ /* 0x044fe20000410000 */
[C---:B-----5:R-:W-:Y:S01]  /*178c0*/  FMUL.FTZ R70, R3.reuse, R70 ;  /* 0x0000004603467220 */ /* 0x060fe20000410000 */
[C---:B------:R-:W-:Y:S07]  /*178d0*/  FMUL.FTZ R71, R3.reuse, R71 ;  /* 0x0000004703477220 */ /* 0x040fee0000410000 */
[----:B------:R2:W5:Y:S01]  /*178e0*/  MUFU.EX2 R223, R7 ;  /* 0x0000000700df7308 */ /* 0x0005620000000800 */
[C---:B------:R-:W-:Y:S01]  /*178f0*/  FMUL.FTZ R69, R168.reuse, R69 ;  /* 0x00000045a8457220 */ /* 0x040fe20000410000 */
[C---:B---3--:R-:W-:Y:S01]  /*17900*/  FMUL.FTZ R4, R168.reuse, R180 ;  /* 0x000000b4a8047220 */ /* 0x048fe20000410000 */
[C---:B------:R-:W-:Y:S07]  /*17910*/  FMUL.FTZ R82, R3.reuse, R82 ;  /* 0x0000005203527220 */ /* 0x040fee0000410000 */
[----:B------:R3:W-:Y:S01]  /*17920*/  MUFU.EX2 R219, R16 ;  /* 0x0000001000db7308 */ /* 0x0007e20000000800 */
[----:B------:R-:W-:Y:S01]  /*17930*/  FMUL.FTZ R83, R3, R83 ;  /* 0x0000005303537220 */ /* 0x000fe20000410000 */
[C---:B-1----:R-:W-:Y:S01]  /*17940*/  FMUL.FTZ R5, R168.reuse, R181 ;  /* 0x000000b5a8057220 */ /* 0x042fe20000410000 */
[----:B------:R-:W-:Y:S07]  /*17950*/  F2FP.F16.F32.PACK_AB R180, R225, R224 ;  /* 0x000000e0e1b4723e */ /* 0x000fee00000000ff */
[----:B------:R-:W1:Y:S01]  /*17960*/  MUFU.EX2 R215, R17 ;  /* 0x0000001100d77308 */ /* 0x000e620000000800 */
[C---:B------:R-:W-:Y:S01]  /*17970*/  FMUL.FTZ R80, R168.reuse, R80 ;  /* 0x00000050a8507220 */ /* 0x040fe20000410000 */
[C---:B------:R-:W-:Y:S01]  /*17980*/  FMUL.FTZ R6, R3.reuse, R182 ;  /* 0x000000b603067220 */ /* 0x040fe20000410000 */
[C---:B------:R-:W-:Y:S07]  /*17990*/  FMUL.FTZ R81, R168.reuse, R81 ;  /* 0x00000051a8517220 */ /* 0x040fee0000410000 */
[----:B------:R1:W-:Y:S01]  /*179a0*/  MUFU.EX2 R218, R18 ;  /* 0x0000001200da7308 */ /* 0x0003e20000000800 */
[C---:B------:R-:W-:Y:S01]  /*179b0*/  FMUL.FTZ R86, R3.reuse, R86 ;  /* 0x0000005603567220 */ /* 0x040fe20000410000 */
[----:B--2---:R-:W-:Y:S01]  /*179c0*/  FMUL.FTZ R7, R3, R183 ;  /* 0x000000b703077220 */ /* 0x004fe20000410000 */
[----:B-----5:R-:W-:Y:S07]  /*179d0*/  F2FP.F16.F32.PACK_AB R181, R223, R222 ;  /* 0x000000dedfb5723e */ /* 0x020fee00000000ff */
[----:B------:R-:W2:Y:S01]  /*179e0*/  MUFU.EX2 R242, R19 ;  /* 0x0000001300f27308 */ /* 0x000ea20000000800 */
[----:B------:R-:W-:Y:S01]  /*179f0*/  FMUL.FTZ R87, R3, R87 ;  /* 0x0000005703577220 */ /* 0x000fe20000410000 */
[C---:B---3--:R-:W-:Y:S01]  /*17a00*/  FMUL.FTZ R16, R168.reuse, R188 ;  /* 0x000000bca8107220 */ /* 0x048fe20000410000 */
[C---:B------:R-:W-:Y:S07]  /*17a10*/  FMUL.FTZ R84, R168.reuse, R84 ;  /* 0x00000054a8547220 */ /* 0x040fee0000410000 */
[----:B------:R-:W3:Y:S01]  /*17a20*/  MUFU.EX2 R2, R2 ;  /* 0x0000000200027308 */ /* 0x000ee20000000800 */
[C---:B------:R-:W-:Y:S01]  /*17a30*/  FMUL.FTZ R85, R168.reuse, R85 ;  /* 0x00000055a8557220 */ /* 0x040fe20000410000 */
[----:B-1----:R-:W-:Y:S01]  /*17a40*/  F2FP.F16.F32.PACK_AB R182, R215, R219 ;  /* 0x000000dbd7b6723e */ /* 0x002fe200000000ff */
[C---:B------:R-:W-:Y:S07]  /*17a50*/  FMUL.FTZ R17, R168.reuse, R189 ;  /* 0x000000bda8117220 */ /* 0x040fee0000410000 */
[----:B------:R-:W1:Y:S01]  /*17a60*/  MUFU.EX2 R0, R0 ;  /* 0x0000000000007308 */ /* 0x000e620000000800 */
[C---:B------:R-:W-:Y:S01]  /*17a70*/  FMUL.FTZ R98, R3.reuse, R98 ;  /* 0x0000006203627220 */ /* 0x040fe20000410000 */
[C---:B------:R-:W-:Y:S01]  /*17a80*/  FMUL.FTZ R18, R3.reuse, R190 ;  /* 0x000000be03127220 */ /* 0x040fe20000410000 */
[C---:B------:R-:W-:Y:S07]  /*17a90*/  FMUL.FTZ R99, R3.reuse, R99 ;  /* 0x0000006303637220 */ /* 0x040fee0000410000 */
[----:B------:R3:W-:Y:S01]  /*17aa0*/  MUFU.EX2 R221, R9 ;  /* 0x0000000900dd7308 */ /* 0x0007e20000000800 */
[----:B------:R-:W-:Y:S01]  /*17ab0*/  FMUL.FTZ R96, R168, R96 ;  /* 0x00000060a8607220 */ /* 0x000fe20000410000 */
[----:B--2---:R-:W-:Y:S01]  /*17ac0*/  F2FP.F16.F32.PACK_AB R183, R242, R218 ;  /* 0x000000daf2b7723e */ /* 0x004fe200000000ff */
[C---:B------:R-:W-:Y:S07]  /*17ad0*/  FMUL.FTZ R19, R3.reuse, R191 ;  /* 0x000000bf03137220 */ /* 0x040fee0000410000 */
[----:B------:R1:W-:Y:S01]  /*17ae0*/  MUFU.EX2 R220, R11 ;  /* 0x0000000b00dc7308 */ /* 0x0003e20000000800 */
[C---:B------:R-:W-:Y:S01]  /*17af0*/  FMUL.FTZ R102, R3.reuse, R102 ;  /* 0x0000006603667220 */ /* 0x040fe20000410000 */
[C---:B------:R-:W-:Y:S01]  /*17b00*/  FMUL.FTZ R103, R3.reuse, R103 ;  /* 0x0000006703677220 */ /* 0x040fe20000410000 */
[----:B------:R-:W-:Y:S07]  /*17b10*/  FMUL.FTZ R114, R3, R114 ;  /* 0x0000007203727220 */ /* 0x000fee0000410000 */
[----:B------:R2:W5:Y:S01]  /*17b20*/  MUFU.EX2 R243, R8 ;  /* 0x0000000800f37308 */ /* 0x0005620000000800 */
[-C--:B------:R-:W-:Y:S09]  /*17b30*/  HMMA.16816.F32 R4, R180, R204.reuse, R4 ;  /* 0x000000ccb404723c */ /* 0x080ff20000001804 */
[----:B------:R5:W5:Y:S01]  /*17b40*/  MUFU.EX2 R241, R10 ;  /* 0x0000000a00f17308 */ /* 0x000b620000000800 */
[C---:B---3--:R-:W-:Y:S01]  /*17b50*/  FMUL.FTZ R9, R2.reuse, R177 ;  /* 0x000000b102097220 */ /* 0x048fe20000410000 */
[C---:B------:R-:W-:Y:S08]  /*17b60*/  FMUL.FTZ R72, R2.reuse, R72 ;  /* 0x0000004802487220 */ /* 0x040ff00000410000 */
[----:B------:R3:W-:Y:S01]  /*17b70*/  MUFU.EX2 R217, R12 ;  /* 0x0000000c00d97308 */ /* 0x0007e20000000800 */
[----:B------:R-:W-:Y:S01]  /*17b80*/  FMUL.FTZ R73, R2, R73 ;  /* 0x0000004902497220 */ /* 0x000fe20000410000 */
[C---:B-1----:R-:W-:Y:S01]  /*17b90*/  FMUL.FTZ R11, R0.reuse, R179 ;  /* 0x000000b3000b7220 */ /* 0x042fe20000410000 */
[C---:B------:R-:W-:Y:S07]  /*17ba0*/  FMUL.FTZ R74, R0.reuse, R74 ;  /* 0x0000004a004a7220 */ /* 0x040fee0000410000 */
[----:B------:R-:W1:Y:S01]  /*17bb0*/  MUFU.EX2 R226, R13 ;  /* 0x0000000d00e27308 */ /* 0x000e620000000800 */
[----:B------:R-:W-:Y:S01]  /*17bc0*/  FMUL.FTZ R75, R0, R75 ;  /* 0x0000004b004b7220 */ /* 0x000fe20000410000 */
[C---:B--2---:R-:W-:Y:S01]  /*17bd0*/  FMUL.FTZ R8, R2.reuse, R176 ;  /* 0x000000b002087220 */ /* 0x044fe20000410000 */
[----:B-----5:R-:W-:Y:S07]  /*17be0*/  F2FP.F16.F32.PACK_AB R176, R221, R243 ;  /* 0x000000f3ddb0723e */ /* 0x020fee00000000ff */
[----:B------:R2:W-:Y:S01]  /*17bf0*/  MUFU.EX2 R216, R14 ;  /* 0x0000000e00d87308 */ /* 0x0005e20000000800 */
[----:B------:R-:W-:Y:S01]  /*17c00*/  FMUL.FTZ R76, R2, R76 ;  /* 0x0000004c024c7220 */ /* 0x000fe20000410000 */
[----:B------:R-:W-:Y:S01]  /*17c10*/  FMUL.FTZ R10, R0, R178 ;  /* 0x000000b2000a7220 */ /* 0x000fe20000410000 */
[----:B------:R-:W-:Y:S07]  /*17c20*/  F2FP.F16.F32.PACK_AB R177, R220, R241 ;  /* 0x000000f1dcb1723e */ /* 0x000fee00000000ff */
[----:B------:R-:W5:Y:S01]  /*17c30*/  MUFU.EX2 R227, R15 ;  /* 0x0000000f00e37308 */ /* 0x000f620000000800 */
[C---:B------:R-:W-:Y:S01]  /*17c40*/  FMUL.FTZ R77, R2.reuse, R77 ;  /* 0x0000004d024d7220 */ /* 0x040fe20000410000 */
[----:B---3--:R-:W-:Y:S01]  /*17c50*/  FMUL.FTZ R12, R2, R184 ;  /* 0x000000b8020c7220 */ /* 0x008fe20000410000 */
[C---:B------:R-:W-:Y:S01]  /*17c60*/  FMUL.FTZ R78, R0.reuse, R78 ;  /* 0x0000004e004e7220 */ /* 0x040fe20000410000 */
[----:B------:R-:W-:Y:S01]  /*17c70*/  FMUL.FTZ R79, R0, R79 ;  /* 0x0000004f004f7220 */ /* 0x000fe20000410000 */
[----:B------:R-:W-:Y:S01]  /*17c80*/  FMUL.FTZ R88, R2, R88 ;  /* 0x0000005802587220 */ /* 0x000fe20000410000 */
[----:B-1----:R-:W-:Y:S01]  /*17c90*/  F2FP.F16.F32.PACK_AB R178, R226, R217 ;  /* 0x000000d9e2b2723e */ /* 0x002fe200000000ff */
[C---:B------:R-:W-:Y:S01]  /*17ca0*/  FMUL.FTZ R13, R2.reuse, R185 ;  /* 0x000000b9020d7220 */ /* 0x040fe20000410000 */
[----:B------:R-:W-:Y:S01]  /*17cb0*/  FMUL.FTZ R89, R2, R89 ;  /* 0x0000005902597220 */ /* 0x000fe20000410000 */
[C---:B------:R-:W-:Y:S01]  /*17cc0*/  FMUL.FTZ R90, R0.reuse, R90 ;  /* 0x0000005a005a7220 */ /* 0x040fe20000410000 */
[C---:B--2---:R-:W-:Y:S01]  /*17cd0*/  FMUL.FTZ R14, R0.reuse, R186 ;  /* 0x000000ba000e7220 */ /* 0x044fe20000410000 */
[----:B------:R-:W-:Y:S01]  /*17ce0*/  FMUL.FTZ R91, R0, R91 ;  /* 0x0000005b005b7220 */ /* 0x000fe20000410000 */
[C---:B------:R-:W-:Y:S01]  /*17cf0*/  FMUL.FTZ R92, R2.reuse, R92 ;  /* 0x0000005c025c7220 */ /* 0x040fe20000410000 */
[----:B------:R-:W-:Y:S01]  /*17d00*/  FMUL.FTZ R93, R2, R93 ;  /* 0x0000005d025d7220 */ /* 0x000fe20000410000 */
[----:B-----5:R-:W-:Y:S01]  /*17d10*/  F2FP.F16.F32.PACK_AB R179, R227, R216 ;  /* 0x000000d8e3b3723e */ /* 0x020fe200000000ff */
[----:B------:R-:W-:Y:S01]  /*17d20*/  FMUL.FTZ R15, R0, R187 ;  /* 0x000000bb000f7220 */ /* 0x000fe20000410000 */
[C---:B------:R-:W-:Y:S01]  /*17d30*/  FMUL.FTZ R115, R3.reuse, R115 ;  /* 0x0000007303737220 */ /* 0x040fe20000410000 */
[C---:B------:R-:W-:Y:S01]  /*17d40*/  FMUL.FTZ R118, R3.reuse, R118 ;  /* 0x0000007603767220 */ /* 0x040fe20000410000 */
[C---:B------:R-:W-:Y:S01]  /*17d50*/  FMUL.FTZ R119, R3.reuse, R119 ;  /* 0x0000007703777220 */ /* 0x040fe20000410000 */
[C---:B------:R-:W-:Y:S01]  /*17d60*/  FMUL.FTZ R130, R3.reuse, R130 ;  /* 0x0000008203827220 */ /* 0x040fe20000410000 */
[C---:B------:R-:W-:Y:S01]  /*17d70*/  FMUL.FTZ R131, R3.reuse, R131 ;  /* 0x0000008303837220 */ /* 0x040fe20000410000 */
[C---:B------:R-:W-:Y:S04]  /*17d80*/  HMMA.16816.F32 R8, R176.reuse, R204, R8 ;  /* 0x000000ccb008723c */ /* 0x040fe80000001808 */
[C---:B------:R-:W-:Y:S01]  /*17d90*/  FMUL.FTZ R134, R3.reuse, R134 ;  /* 0x0000008603867220 */ /* 0x040fe20000410000 */
[C---:B------:R-:W-:Y:S01]  /*17da0*/  FMUL.FTZ R135, R3.reuse, R135 ;  /* 0x0000008703877220 */ /* 0x040fe20000410000 */
[C---:B------:R-:W-:Y:S01]  /*17db0*/  FMUL.FTZ R146, R3.reuse, R146 ;  /* 0x0000009203927220 */ /* 0x040fe20000410000 */
[C---:B------:R-:W-:Y:S01]  /*17dc0*/  FMUL.FTZ R147, R3.reuse, R147 ;  /* 0x0000009303937220 */ /* 0x040fe20000410000 */
[-C--:B------:R-:W-:Y:S03]  /*17dd0*/  HMMA.16816.F32 R12, R176, R206.reuse, R12 ;  /* 0x000000ceb00c723c */ /* 0x080fe6000000180c */
[C---:B------:R-:W-:Y:S01]  /*17de0*/  FMUL.FTZ R150, R3.reuse, R150 ;  /* 0x0000009603967220 */ /* 0x040fe20000410000 */
[C---:B------:R-:W-:Y:S01]  /*17df0*/  FMUL.FTZ R151, R3.reuse, R151 ;  /* 0x0000009703977220 */ /* 0x040fe20000410000 */
[C---:B------:R-:W-:Y:S01]  /*17e00*/  FMUL.FTZ R162, R3.reuse, R162 ;  /* 0x000000a203a27220 */ /* 0x040fe20000410000 */
[----:B------:R-:W-:Y:S01]  /*17e10*/  FMUL.FTZ R163, R3, R163 ;  /* 0x000000a303a37220 */ /* 0x000fe20000410000 */
[--C-:B------:R-:W-:Y:S01]  /*17e20*/  FFMA.FTZ R48, R48, UR4, -R212.reuse ;  /* 0x0000000430307c23 */ /* 0x100fe200080108d4 */
[C---:B------:R-:W-:Y:S04]  /*17e30*/  HMMA.16816.F32 R16, R180.reuse, R206, R16 ;  /* 0x000000ceb410723c */ /* 0x040fe80000001810 */
[--C-:B------:R-:W-:Y:S01]  /*17e40*/  FFMA.FTZ R36, R36, UR4, -R212.reuse ;  /* 0x0000000424247c23 */ /* 0x100fe200080108d4 */
[--C-:B------:R-:W-:Y:S01]  /*17e50*/  FFMA.FTZ R37, R37, UR4, -R212.reuse ;  /* 0x0000000425257c23 */ /* 0x100fe200080108d4 */
[----:B------:R-:W-:Y:S01]  /*17e60*/  FFMA.FTZ R49, R49, UR4, -R212 ;  /* 0x0000000431317c23 */ /* 0x000fe200080108d4 */
[--C-:B------:R-:W-:Y:S01]  /*17e70*/  FFMA.FTZ R44, R44, UR4, -R213.reuse ;  /* 0x000000042c2c7c23 */ /* 0x100fe200080108d5 */
[-C--:B------:R-:W-:Y:S03]  /*17e80*/  HMMA.16816.F32 R68, R180, R208.reuse, R68 ;  /* 0x000000d0b444723c */ /* 0x080fe60000001844 */
[----:B------:R-:W-:Y:S01]  /*17e90*/  FFMA.FTZ R45, R45, UR4, -R213 ;  /* 0x000000042d2d7c23 */ /* 0x000fe200080108d5 */
[--C-:B------:R-:W-:Y:S01]  /*17ea0*/  FFMA.FTZ R38, R38, UR4, -R175.reuse ;  /* 0x0000000426267c23 */ /* 0x100fe200080108af */
[--C-:B------:R-:W-:Y:S01]  /*17eb0*/  FFMA.FTZ R39, R39, UR4, -R175.reuse ;  /* 0x0000000427277c23 */ /* 0x100fe200080108af */
[----:B------:R-:W-:Y:S01]  /*17ec0*/  FFMA.FTZ R46, R46, UR4, -R214 ;  /* 0x000000042e2e7c23 */ /* 0x000fe200080108d6 */
[--C-:B------:R-:W-:Y:S01]  /*17ed0*/  FFMA.FTZ R50, R50, UR4, -R175.reuse ;  /* 0x0000000432327c23 */ /* 0x100fe200080108af */
[C---:B------:R-:W-:Y:S01]  /*17ee0*/  HMMA.16816.F32 R72, R176.reuse, R208, R72 ;  /* 0x000000d0b048723c */ /* 0x040fe20000001848 */
[----:B------:R-:W-:Y:S03]  /*17ef0*/  MUFU.EX2 R209, R44 ;  /* 0x0000002c00d17308 */ /* 0x000fe60000000800 */
[--C-:B------:R-:W-:Y:S07]  /*17f00*/  FFMA.FTZ R51, R51, UR4, -R175.reuse ;  /* 0x0000000433337c23 */ /* 0x100fee00080108af */
[----:B------:R-:W-:Y:S01]  /*17f10*/  MUFU.EX2 R208, R46 ;  /* 0x0000002e00d07308 */ /* 0x000fe20000000800 */
[C---:B------:R-:W-:Y:S01]  /*17f20*/  FMUL.FTZ R94, R0.reuse, R94 ;  /* 0x0000005e005e7220 */ /* 0x040fe20000410000 */
[----:B------:R-:W-:Y:S01]  /*17f30*/  FMUL.FTZ R95, R0, R95 ;  /* 0x0000005f005f7220 */ /* 0x000fe20000410000 */
[-C--:B------:R-:W-:Y:S03]  /*17f40*/  HMMA.16816.F32 R76, R176, R210.reuse, R76 ;  /* 0x000000d2b04c723c */ /* 0x080fe6000000184c */
[C---:B------:R-:W-:Y:S01]  /*17f50*/  FMUL.FTZ R97, R168.reuse, R97 ;  /* 0x00000061a8617220 */ /* 0x040fe20000410000 */
[C---:B------:R-:W-:Y:S01]  /*17f60*/  FMUL.FTZ R100, R168.reuse, R100 ;  /* 0x00000064a8647220 */ /* 0x040fe20000410000 */
[----:B------:R-:W-:Y:S01]  /*17f70*/  FMUL.FTZ R101, R168, R101 ;  /* 0x00000065a8657220 */ /* 0x000fe20000410000 */
[C---:B------:R-:W-:Y:S01]  /*17f80*/  FMUL.FTZ R104, R2.reuse, R104 ;  /* 0x0000006802687220 */ /* 0x040fe20000410000 */
[----:B------:R-:W-:Y:S01]  /*17f90*/  FMUL.FTZ R105, R2, R105 ;  /* 0x0000006902697220 */ /* 0x000fe20000410000 */
        /* <DEDUP_REMOVED lines=46> */
[--C-:B------:R-:W-:Y:S01]  /*18280*/  FFMA.FTZ R35, R35, UR4, -R175.reuse ;  /* 0x0000000423237c23 */ /* 0x100fe200080108af */
[--C-:B------:R-:W-:Y:S01]  /*18290*/  FFMA.FTZ R204, R20, UR4, -R212.reuse ;  /* 0x0000000414cc7c23 */ /* 0x100fe200080108d4 */
[----:B------:R-:W-:Y:S01]  /*182a0*/  FMUL.FTZ R20, R168, R192 ;  /* 0x000000c0a8147220 */ /* 0x000fe20000410000 */
[----:B------:R-:W-:Y:S01]  /*182b0*/  FFMA.FTZ R34, R34, UR4, -R175 ;  /* 0x0000000422227c23 */ /* 0x000fe200080108af */
[----:B------:R1:W-:Y:S01]  /*182c0*/  MUFU.EX2 R247, R35 ;  /* 0x0000002300f77308 */ /* 0x0003e20000000800 */
[--C-:B------:R-:W-:Y:S01]  /*182d0*/  FFMA.FTZ R32, R32, UR4, -R212.reuse ;  /* 0x0000000420207c23 */ /* 0x100fe200080108d4 */
[----:B------:R-:W-:Y:S01]  /*182e0*/  FFMA.FTZ R33, R33, UR4, -R212 ;  /* 0x0000000421217c23 */ /* 0x000fe200080108d4 */
[C---:B------:R-:W-:Y:S07]  /*182f0*/  FMUL.FTZ R164, R2.reuse, R164 ;  /* 0x000000a402a47220 */ /* 0x040fee0000410000 */
[----:B------:R2:W3:Y:S01]  /*18300*/  MUFU.EX2 R206, R204 ;  /* 0x000000cc00ce7308 */ /* 0x0004e20000000800 */
[----:B------:R-:W-:Y:S01]  /*18310*/  FMUL.FTZ R165, R2, R165 ;  /* 0x000000a502a57220 */ /* 0x000fe20000410000 */
[C---:B------:R-:W-:Y:S01]  /*18320*/  FMUL.FTZ R166, R0.reuse, R166 ;  /* 0x000000a600a67220 */ /* 0x040fe20000410000 */
[----:B------:R-:W-:Y:S07]  /*18330*/  FMUL.FTZ R167, R0, R167 ;  /* 0x000000a700a77220 */ /* 0x000fee0000410000 */
[----:B------:R5:W-:Y:S01]  /*18340*/  MUFU.EX2 R248, R34 ;  /* 0x0000002200f87308 */ /* 0x000be20000000800 */
[--C-:B------:R-:W-:Y:S01]  /*18350*/  FFMA.FTZ R24, R24, UR4, -R213.reuse ;  /* 0x0000000418187c23 */ /* 0x100fe200080108d5 */
[--C-:B------:R-:W-:Y:S01]  /*18360*/  FFMA.FTZ R25, R25, UR4, -R213.reuse ;  /* 0x0000000419197c23 */ /* 0x100fe200080108d5 */
[--C-:B------:R-:W-:Y:S07]  /*18370*/  FFMA.FTZ R26, R26, UR4, -R214.reuse ;  /* 0x000000041a1a7c23 */ /* 0x100fee00080108d6 */
[----:B------:R4:W-:Y:S01]  /*18380*/  MUFU.EX2 R251, R32 ;  /* 0x0000002000fb7308 */ /* 0x0009e20000000800 */
[--C-:B------:R-:W-:Y:S01]  /*18390*/  FFMA.FTZ R27, R27, UR4, -R214.reuse ;  /* 0x000000041b1b7c23 */ /* 0x100fe200080108d6 */
[----:B-1----:R-:W-:Y:S01]  /*183a0*/  FMUL.FTZ R35, R0, R199 ;  /* 0x000000c700237220 */ /* 0x002fe20000410000 */
[--C-:B------:R-:W-:Y:S07]  /*183b0*/  FFMA.FTZ R28, R28, UR4, -R213.reuse ;  /* 0x000000041c1c7c23 */ /* 0x100fee00080108d5 */
[----:B------:R1:W1:Y:S01]  /*183c0*/  MUFU.EX2 R252, R33 ;  /* 0x0000002100fc7308 */ /* 0x0002620000000800 */
[--C-:B------:R-:W-:Y:S01]  /*183d0*/  FFMA.FTZ R29, R29, UR4, -R213.reuse ;  /* 0x000000041d1d7c23 */ /* 0x100fe200080108d5 */
[----:B--2---:R-:W-:Y:S01]  /*183e0*/  MOV R204, R241 ;  /* 0x000000f100cc7202 */ /* 0x004fe20000000f00 */
[--C-:B------:R-:W-:Y:S07]  /*183f0*/  FFMA.FTZ R30, R30, UR4, -R214.reuse ;  /* 0x000000041e1e7c23 */ /* 0x100fee00080108d6 */
[----:B------:R2:W-:Y:S01]  /*18400*/  MUFU.EX2 R241, R26 ;  /* 0x0000001a00f17308 */ /* 0x0005e20000000800 */
[--C-:B------:R-:W-:Y:S01]  /*18410*/  FFMA.FTZ R31, R31, UR4, -R214.reuse ;  /* 0x000000041f1f7c23 */ /* 0x100fe200080108d6 */
[----:B-----5:R-:W-:Y:S01]  /*18420*/  FMUL.FTZ R34, R0, R198 ;  /* 0x000000c600227220 */ /* 0x020fe20000410000 */
[----:B---3--:R-:W-:Y:S01]  /*18430*/  MOV R198, R206 ;  /* 0x000000ce00c67202 */ /* 0x008fe20000000f00 */
[--C-:B------:R-:W-:Y:S01]  /*18440*/  FFMA.FTZ R40, R40, UR4, -R213.reuse ;  /* 0x0000000428287c23 */ /* 0x100fe200080108d5 */
[----:B------:R-:W-:Y:S01]  /*18450*/  MOV R206, R242 ;  /* 0x000000f200ce7202 */ /* 0x000fe20000000f00 */
[C---:B----4-:R-:W-:Y:S01]  /*18460*/  FMUL.FTZ R32, R2.reuse, R196 ;  /* 0x000000c402207220 */ /* 0x050fe20000410000 */
[----:B------:R-:W-:Y:S03]  /*18470*/  MOV R196, R225 ;  /* 0x000000e100c47202 */ /* 0x000fe60000000f00 */
[----:B------:R-:W-:Y:S01]  /*18480*/  MUFU.EX2 R242, R29 ;  /* 0x0000001d00f27308 */ /* 0x000fe20000000800 */
[--C-:B------:R-:W-:Y:S01]  /*18490*/  FFMA.FTZ R41, R41, UR4, -R213.reuse ;  /* 0x0000000429297c23 */ /* 0x100fe200080108d5 */
[----:B-1----:R-:W-:Y:S01]  /*184a0*/  FMUL.FTZ R33, R2, R197 ;  /* 0x000000c502217220 */ /* 0x002fe20000410000 */
[----:B------:R-:W-:Y:S07]  /*184b0*/  MOV R197, R223 ;  /* 0x000000df00c57202 */ /* 0x000fee0000000f00 */
[----:B------:R-:W-:Y:S01]  /*184c0*/  MUFU.EX2 R225, R28 ;  /* 0x0000001c00e17308 */ /* 0x000fe20000000800 */
[--C-:B------:R-:W-:Y:S01]  /*184d0*/  FFMA.FTZ R57, R57, UR4, -R213.reuse ;  /* 0x0000000439397c23 */ /* 0x100fe200080108d5 */
[----:B--2---:R-:W-:Y:S01]  /*184e0*/  FMUL.FTZ R26, R3, R202 ;  /* 0x000000ca031a7220 */ /* 0x004fe20000410000 */
[----:B------:R-:W-:Y:S07]  /*184f0*/  FFMA.FTZ R60, R60, UR4, -R213 ;  /* 0x000000043c3c7c23 */ /* 0x000fee00080108d5 */
[----:B------:R1:W-:Y:S01]  /*18500*/  MUFU.EX2 R223, R30 ;  /* 0x0000001e00df7308 */ /* 0x0003e20000000800 */
[----:B------:R-:W-:Y:S01]  /*18510*/  MOV R202, R217 ;  /* 0x000000d900ca7202 */ /* 0x000fe20000000f00 */
[--C-:B------:R-:W-:Y:S01]  /*18520*/  FFMA.FTZ R42, R42, UR4, -R214.reuse ;  /* 0x000000042a2a7c23 */ /* 0x100fe200080108d6 */
[--C-:B------:R-:W-:Y:S07]  /*18530*/  FFMA.FTZ R43, R43, UR4, -R214.reuse ;  /* 0x000000042b2b7c23 */ /* 0x100fee00080108d6 */
[----:B------:R-:W-:Y:S01]  /*18540*/  MUFU.EX2 R217, R50 ;  /* 0x0000003200d97308 */ /* 0x000fe20000000800 */
[--C-:B------:R-:W-:Y:S01]  /*18550*/  FFMA.FTZ R58, R58, UR4, -R214.reuse ;  /* 0x000000043a3a7c23 */ /* 0x100fe200080108d6 */
[--C-:B------:R-:W-:Y:S01]  /*18560*/  FFMA.FTZ R66, R66, UR4, -R175.reuse ;  /* 0x0000000442427c23 */ /* 0x100fe200080108af */
[--C-:B------:R-:W-:Y:S07]  /*18570*/  FFMA.FTZ R59, R59, UR4, -R214.reuse ;  /* 0x000000043b3b7c23 */ /* 0x100fee00080108d6 */
[----:B------:R2:W-:Y:S01]  /*18580*/  MUFU.EX2 R192, R42 ;  /* 0x0000002a00c07308 */ /* 0x0005e20000000800 */
[----:B------:R-:W-:Y:S09]  /*18590*/  FFMA.FTZ R62, R62, UR4, -R214 ;  /* 0x000000043e3e7c23 */ /* 0x000ff200080108d6 */
[----:B------:R-:W-:Y:S01]  /*185a0*/  MUFU.EX2 R211, R43 ;  /* 0x0000002b00d37308 */ /* 0x000fe20000000800 */
[----:B-1----:R-:W-:Y:S09]  /*185b0*/  F2FP.F16.F32.PACK_AB R30, R252, R251 ;  /* 0x000000fbfc1e723e */ /* 0x002ff200000000ff */
[----:B------:R-:W-:Y:S10]  /*185c0*/  MUFU.EX2 R66, R66 ;  /* 0x0000004200427308 */ /* 0x000ff40000000800 */
[----:B------:R-:W-:Y:S01]  /*185d0*/  MUFU.EX2 R60, R60 ;  /* 0x0000003c003c7308 */ /* 0x000fe20000000800 */
[----:B--2---:R-:W-:Y:S09]  /*185e0*/  F2FP.F16.F32.PACK_AB R42, R210, R209 ;  /* 0x000000d1d22a723e */ /* 0x004ff200000000ff */
[----:B------:R-:W-:Y:S10]  /*185f0*/  MUFU.EX2 R62, R62 ;  /* 0x0000003e003e7308 */ /* 0x000ff40000000800 */
[----:B------:R-:W-:Y:S01]  /*18600*/  MUFU.EX2 R59, R59 ;  /* 0x0000003b003b7308 */ /* 0x000fe20000000800 */
[----:B------:R-:W-:Y:S09]  /*18610*/  @P0 IADD3 R173, PT, PT, R246, -0x40, RZ ;  /* 0xffffffc0f6ad0810 */ /* 0x000ff20007ffe0ff */
[----:B------:R1:W-:Y:S01]  /*18620*/  MUFU.EX2 R246, R25 ;  /* 0x0000001900f67308 */ /* 0x0003e20000000800 */
[----:B------:R-:W-:Y:S01]  /*18630*/  IADD3 R174, PT, PT, R231, R173, RZ ;  /* 0x000000ade7ae7210 */ /* 0x000fe20007ffe0ff */
[----:B------:R-:W2:Y:S08]  /*18640*/  LDSM.16.MT88.4 R184, [R173] ;  /* 0x00000000adb8783b */ /* 0x000eb00000004200 */
[----:B------:R-:W3:Y:S01]  /*18650*/  LDSM.16.MT88.4 R188, [R174] ;  /* 0x00000000aebc783b */ /* 0x000ee20000004200 */
[----:B-1----:R-:W-:Y:S01]  /*18660*/  FMUL.FTZ R25, R168, R201 ;  /* 0x000000c9a8197220 */ /* 0x002fe20000410000 */
[----:B------:R-:W-:Y:S02]  /*18670*/  MOV R201, R216 ;  /* 0x000000d800c97202 */ /* 0x000fe40000000f00 */
[----:B------:R-:W-:Y:S01]  /*18680*/  MUFU.EX2 R216, R51 ;  /* 0x0000003300d87308 */ /* 0x000fe20000000800 */
[-C--:B--2---:R-:W-:Y:S08]  /*18690*/  HMMA.16816.F32 R84, R180, R184.reuse, R84 ;  /* 0x000000b8b454723c */ /* 0x084ff00000001854 */
        /* <DEDUP_REMOVED lines=21> */
[----:B------:R-:W-:Y:S01]  /*187f0*/  FFMA.FTZ R184, R21, UR4, -R212 ;  /* 0x0000000415b87c23 */ /* 0x000fe200080108d4 */
[--C-:B------:R-:W-:Y:S01]  /*18800*/  FFMA.FTZ R185, R22, UR4, -R175.reuse ;  /* 0x0000000416b97c23 */ /* 0x100fe200080108af */
[----:B------:R-:W-:Y:S01]  /*18810*/  FMUL.FTZ R22, R3, R194 ;  /* 0x000000c203167220 */ /* 0x000fe20000410000 */
[C---:B------:R-:W-:Y:S01]  /*18820*/  FMUL.FTZ R21, R168.reuse, R193 ;  /* 0x000000c1a8157220 */ /* 0x040fe20000410000 */
[-C--:B------:R-:W-:Y:S01]  /*18830*/  HMMA.16816.F32 R156, R176, R186.reuse, R156 ;  /* 0x000000bab09c723c */ /* 0x080fe2000000189c */
[----:B------:R-:W1:Y:S10]  /*18840*/  MUFU.EX2 R205, R184 ;  /* 0x000000b800cd7308 */ /* 0x000e740000000800 */
[----:B------:R-:W-:Y:S01]  /*18850*/  MUFU.EX2 R250, R185 ;  /* 0x000000b900fa7308 */ /* 0x000fe20000000800 */
[C---:B------:R-:W-:Y:S09]  /*18860*/  HMMA.16816.F32 R160, R180.reuse, R186, R160 ;  /* 0x000000bab4a0723c */ /* 0x040ff200000018a0 */
[----:B------:R-:W-:Y:S01]  /*18870*/  MUFU.EX2 R194, R38 ;  /* 0x0000002600c27308 */ /* 0x000fe20000000800 */
[--C-:B------:R-:W-:Y:S01]  /*18880*/  FFMA.FTZ R186, R23, UR4, -R175.reuse ;  /* 0x0000000417ba7c23 */ /* 0x100fe200080108af */
[----:B------:R-:W-:Y:S08]  /*18890*/  FMUL.FTZ R23, R3, R195 ;  /* 0x000000c303177220 */ /* 0x000ff00000410000 */
[----:B------:R-:W-:Y:S01]  /*188a0*/  MUFU.EX2 R193, R40 ;  /* 0x0000002800c17308 */ /* 0x000fe20000000800 */
[----:B-1----:R-:W-:Y:S02]  /*188b0*/  MOV R199, R205 ;  /* 0x000000cd00c77202 */ /* 0x002fe40000000f00 */
[----:B------:R-:W-:Y:S07]  /*188c0*/  MOV R205, R243 ;  /* 0x000000f300cd7202 */ /* 0x000fee0000000f00 */
[----:B------:R1:W3:Y:S01]  /*188d0*/  MUFU.EX2 R249, R186 ;  /* 0x000000ba00f97308 */ /* 0x0002e20000000800 */
[----:B------:R-:W-:Y:S01]  /*188e0*/  F2FP.F16.F32.PACK_AB R28, R199, R198 ;  /* 0x000000c6c71c723e */ /* 0x000fe200000000ff */
[-C--:B--2---:R-:W-:Y:S08]  /*188f0*/  HMMA.16816.F32 R20, R180, R188.reuse, R20 ;  /* 0x000000bcb414723c */ /* 0x084ff00000001814 */
[----:B------:R-:W-:Y:S10]  /*18900*/  MUFU.EX2 R195, R37 ;  /* 0x0000002500c37308 */ /* 0x000ff40000000800 */
[----:B------:R2:W4:Y:S01]  /*18910*/  MUFU.EX2 R243, R24 ;  /* 0x0000001800f37308 */ /* 0x0005220000000800 */
[C---:B------:R-:W-:Y:S01]  /*18920*/  HMMA.16816.F32 R164, R176.reuse, R188, R164 ;  /* 0x000000bcb0a4723c */ /* 0x040fe200000018a4 */
[----:B-1----:R-:W1:Y:S03]  /*18930*/  LDSM.16.MT88.4 R184, [R228+0xc800] ;  /* 0x00c80000e4b8783b */ /* 0x002e660000004200 */
[----:B------:R-:W-:Y:S01]  /*18940*/  MOV R188, R226 ;  /* 0x000000e200bc7202 */ /* 0x000fe20000000f00 */
[--C-:B------:R-:W-:Y:S04]  /*18950*/  FFMA.FTZ R40, R47, UR4, -R214.reuse ;  /* 0x000000042f287c23 */ /* 0x100fe800080108d6 */
[----:B------:R5:W5:Y:S01]  /*18960*/  MUFU.EX2 R226, R27 ;  /* 0x0000001b00e27308 */ /* 0x000b620000000800 */
[-C--:B------:R-:W-:Y:S03]  /*18970*/  HMMA.16816.F32 R32, R176, R190.reuse, R32 ;  /* 0x000000beb020723c */ /* 0x080fe60000001820 */
[----:B------:R-:W-:Y:S01]  /*18980*/  MOV R189, R227 ;  /* 0x000000e300bd7202 */ /* 0x000fe20000000f00 */
[----:B--2---:R-:W-:Y:S05]  /*18990*/  FMUL.FTZ R24, R168, R200 ;  /* 0x000000c8a8187220 */ /* 0x004fea0000410000 */
[----:B------:R2:W-:Y:S01]  /*189a0*/  MUFU.EX2 R227, R31 ;  /* 0x0000001f00e37308 */ /* 0x0005e20000000800 */
[----:B---3--:R-:W-:Y:S01]  /*189b0*/  F2FP.F16.F32.PACK_AB R29, R249, R250 ;  /* 0x000000faf91d723e */ /* 0x008fe200000000ff */
[----:B------:R-:W-:Y:S01]  /*189c0*/  LDSM.16.MT88.4 R44, [R229+0xd000] ;  /* 0x00d00000e52c783b */ /* 0x000fe20000004200 */
[----:B----4-:R-:W-:Y:S07]  /*189d0*/  F2FP.F16.F32.PACK_AB R176, R246, R243 ;  /* 0x000000f3f6b0723e */ /* 0x010fee00000000ff */
[----:B------:R-:W-:Y:S01]  /*189e0*/  MUFU.EX2 R207, R40 ;  /* 0x0000002800cf7308 */ /* 0x000fe20000000800 */
[----:B------:R-:W-:Y:S01]  /*189f0*/  F2FP.F16.F32.PACK_AB R178, R242, R225 ;  /* 0x000000e1f2b2723e */ /* 0x000fe200000000ff */
[----:B------:R-:W-:Y:S01]  /*18a00*/  FFMA.FTZ R214, R63, UR4, -R214 ;  /* 0x000000043fd67c23 */ /* 0x000fe200080108d6 */
[----:B------:R-:W-:Y:S01]  /*18a10*/  MOV R200, R215 ;  /* 0x000000d700c87202 */ /* 0x000fe20000000f00 */
[----:B-----5:R-:W-:Y:S01]  /*18a20*/  FMUL.FTZ R27, R3, R203 ;  /* 0x000000cb031b7220 */ /* 0x020fe20000410000 */
[----:B------:R-:W-:Y:S05]  /*18a30*/  F2FP.F16.F32.PACK_AB R177, R226, R241 ;  /* 0x000000f1e2b1723e */ /* 0x000fea00000000ff */
[----:B------:R-:W3:Y:S01]  /*18a40*/  MUFU.EX2 R215, R41 ;  /* 0x0000002900d77308 */ /* 0x000ee20000000800 */
[----:B------:R-:W-:Y:S09]  /*18a50*/  MOV R203, R218 ;  /* 0x000000da00cb7202 */ /* 0x000ff20000000f00 */
[----:B------:R4:W-:Y:S01]  /*18a60*/  MUFU.EX2 R218, R48 ;  /* 0x0000003000da7308 */ /* 0x0009e20000000800 */
[----:B------:R-:W-:Y:S01]  /*18a70*/  HMMA.16816.F32 R24, R180, R190, R24 ;  /* 0x000000beb418723c */ /* 0x000fe20000001818 */
[----:B------:R-:W5:Y:S08]  /*18a80*/  LDSM.16.MT88.4 R180, [R229+0xc800] ;  /* 0x00c80000e5b4783b */ /* 0x000f700000004200 */
[----:B------:R-:W-:Y:S01]  /*18a90*/  MUFU.EX2 R214, R214 ;  /* 0x000000d600d67308 */ /* 0x000fe20000000800 */
[----:B--2---:R-:W-:Y:S02]  /*18aa0*/  F2FP.F16.F32.PACK_AB R31, R247, R248 ;  /* 0x000000f8f71f723e */ /* 0x004fe400000000ff */
[----:B------:R-:W-:Y:S07]  /*18ab0*/  MOV R191, R221 ;  /* 0x000000dd00bf7202 */ /* 0x000fee0000000f00 */
[----:B------:R-:W-:Y:S01]  /*18ac0*/  MUFU.EX2 R63, R57 ;  /* 0x00000039003f7308 */ /* 0x000fe20000000800 */
[----:B------:R-:W-:Y:S02]  /*18ad0*/  MOV R190, R220 ;  /* 0x000000dc00be7202 */ /* 0x000fe40000000f00 */
[----:B---3--:R-:W-:Y:S07]  /*18ae0*/  F2FP.F16.F32.PACK_AB R40, R215, R193 ;  /* 0x000000c1d728723e */ /* 0x008fee00000000ff */
[----:B------:R-:W2:Y:S01]  /*18af0*/  MUFU.EX2 R221, R36 ;  /* 0x0000002400dd7308 */ /* 0x000ea20000000800 */
[----:B------:R-:W-:Y:S02]  /*18b00*/  F2FP.F16.F32.PACK_AB R41, R211, R192 ;  /* 0x000000c0d329723e */ /* 0x000fe400000000ff */
[----:B------:R-:W-:Y:S07]  /*18b10*/  F2FP.F16.F32.PACK_AB R43, R207, R208 ;  /* 0x000000d0cf2b723e */ /* 0x000fee00000000ff */
[----:B------:R-:W-:Y:S01]  /*18b20*/  MUFU.EX2 R220, R49 ;  /* 0x0000003100dc7308 */ /* 0x000fe20000000800 */
[-C--:B-1----:R-:W-:Y:S05]  /*18b30*/  HMMA.16816.F32 R4, R28, R184.reuse, R4 ;  /* 0x000000b81c04723c */ /* 0x082fea0000001804 */
[----:B------:R-:W-:Y:S07]  /*18b40*/  F2FP.F16.F32.PACK_AB R179, R227, R223 ;  /* 0x000000dfe3b3723e */ /* 0x000fee00000000ff */
[C---:B------:R-:W-:Y:S08]  /*18b50*/  HMMA.16816.F32 R8, R176.reuse, R184, R8 ;  /* 0x000000b8b008723c */ /* 0x040ff00000001808 */
[-C--:B------:R-:W-:Y:S08]  /*18b60*/  HMMA.16816.F32 R12, R176, R186.reuse, R12 ;  /* 0x000000bab00c723c */ /* 0x080ff0000000180c */
[C---:B------:R-:W-:Y:S01]  /*18b70*/  HMMA.16816.F32 R16, R28.reuse, R186, R16 ;  /* 0x000000ba1c10723c */ /* 0x040fe20000001810 */
[----:B------:R-:W1:Y:S07]  /*18b80*/  LDSM.16.MT88.4 R184, [R173+0x800] ;  /* 0x00080000adb8783b */ /* 0x000e6e0000004200 */
[-C--:B-----5:R-:W-:Y:S08]  /*18b90*/  HMMA.16816.F32 R68, R28, R180.reuse, R68 ;  /* 0x000000b41c44723c */ /* 0x0a0ff00000001844 */
        /* <DEDUP_REMOVED lines=25> */
[C---:B------:R-:W-:Y:S04]  /*18d30*/  HMMA.16816.F32 R152, R176.reuse, R184, R152 ;  /* 0x000000b8b098723c */ /* 0x040fe80000001898 */
[--C-:B------:R-:W-:Y:S01]  /*18d40*/  FFMA.FTZ R184, R55, UR4, -R175.reuse ;  /* 0x0000000437b87c23 */ /* 0x100fe200080108af */
[--C-:B------:R-:W-:Y:S01]  /*18d50*/  FFMA.FTZ R185, R64, UR4, -R212.reuse ;  /* 0x0000000440b97c23 */ /* 0x100fe200080108d4 */
[--C-:B------:R-:W-:Y:S01]  /*18d60*/  FFMA.FTZ R64, R54, UR4, -R175.reuse ;  /* 0x0000000436407c23 */ /* 0x100fe200080108af */
[----:B------:R-:W-:Y:S01]  /*18d70*/  FFMA.FTZ R175, R67, UR4, -R175 ;  /* 0x0000000443af7c23 */ /* 0x000fe200080108af */
[-C--:B------:R-:W-:Y:S04]  /*18d80*/  HMMA.16816.F32 R156, R176, R186.reuse, R156 ;  /* 0x000000bab09c723c */ /* 0x080fe8000000189c */
[----:B------:R-:W-:Y:S04]  /*18d90*/  MUFU.EX2 R64, R64 ;  /* 0x0000004000407308 */ /* 0x000fe80000000800 */
[C---:B------:R-:W-:Y:S01]  /*18da0*/  HMMA.16816.F32 R160, R28.reuse, R186, R160 ;  /* 0x000000ba1ca0723c */ /* 0x040fe200000018a0 */
[----:B------:R-:W5:Y:S05]  /*18db0*/  LDL.LU R186, [R1+0x20] ;  /* 0x0000200001ba7983 */ /* 0x000f6a0000300800 */
[----:B------:R-:W-:Y:S01]  /*18dc0*/  MUFU.EX2 R175, R175 ;  /* 0x000000af00af7308 */ /* 0x000fe20000000800 */
[----:B------:R-:W-:Y:S01]  /*18dd0*/  MOV R187, R219 ;  /* 0x000000db00bb7202 */ /* 0x000fe20000000f00 */
[----:B----4-:R-:W4:Y:S08]  /*18de0*/  LDL.LU R48, [R1+0x1c] ;  /* 0x00001c0001307983 */ /* 0x010f300000300800 */
[----:B------:R1:W2:Y:S01]  /*18df0*/  MUFU.EX2 R219, R39 ;  /* 0x0000002700db7308 */ /* 0x0002a20000000800 */
[-C--:B---3--:R-:W-:Y:S08]  /*18e00*/  HMMA.16816.F32 R20, R28, R180.reuse, R20 ;  /* 0x000000b41c14723c */ /* 0x088ff00000001814 */
[C---:B------:R-:W-:Y:S04]  /*18e10*/  HMMA.16816.F32 R164, R176.reuse, R180, R164 ;  /* 0x000000b4b0a4723c */ /* 0x040fe800000018a4 */
[--C-:B------:R-:W-:Y:S01]  /*18e20*/  FFMA.FTZ R181, R52, UR4, -R212.reuse ;  /* 0x0000000434b57c23 */ /* 0x100fe200080108d4 */
[--C-:B------:R-:W-:Y:S01]  /*18e30*/  FFMA.FTZ R180, R53, UR4, -R212.reuse ;  /* 0x0000000435b47c23 */ /* 0x100fe200080108d4 */
[----:B------:R-:W-:Y:S01]  /*18e40*/  FFMA.FTZ R212, R65, UR4, -R212 ;  /* 0x0000000441d47c23 */ /* 0x000fe200080108d4 */
[--C-:B------:R-:W-:Y:S01]  /*18e50*/  FFMA.FTZ R65, R56, UR4, -R213.reuse ;  /* 0x0000000438417c23 */ /* 0x100fe200080108d5 */
[-C--:B------:R-:W-:Y:S01]  /*18e60*/  HMMA.16816.F32 R32, R176, R182.reuse, R32 ;  /* 0x000000b6b020723c */ /* 0x080fe20000001820 */
[----:B-1----:R-:W1:Y:S01]  /*18e70*/  LDSM.16.MT88.4 R36, [R228+0xd000] ;  /* 0x00d00000e424783b */ /* 0x002e620000004200 */
[----:B------:R-:W-:Y:S01]  /*18e80*/  MUFU.EX2 R67, R181 ;  /* 0x000000b500437308 */ /* 0x000fe20000000800 */
[----:B------:R-:W-:Y:S01]  /*18e90*/  FFMA.FTZ R213, R61, UR4, -R213 ;  /* 0x000000043dd57c23 */ /* 0x000fe200080108d5 */
[----:B------:R-:W-:Y:S02]  /*18ea0*/  MOV R179, R190 ;  /* 0x000000be00b37202 */ /* 0x000fe40000000f00 */
[----:B------:R-:W-:Y:S06]  /*18eb0*/  MOV R178, R191 ;  /* 0x000000bf00b27202 */ /* 0x000fec0000000f00 */
[----:B------:R-:W-:Y:S01]  /*18ec0*/  MUFU.EX2 R212, R212 ;  /* 0x000000d400d47308 */ /* 0x000fe20000000800 */
[----:B------:R-:W-:Y:S01]  /*18ed0*/  HMMA.16816.F32 R24, R28, R182, R24 ;  /* 0x000000b61c18723c */ /* 0x000fe20000001818 */
[----:B------:R-:W3:Y:S08]  /*18ee0*/  LDL.LU R61, [R1+0x24] ;  /* 0x00002400013d7983 */ /* 0x000ef00000300800 */
[----:B------:R-:W4:Y:S01]  /*18ef0*/  MUFU.EX2 R213, R213 ;  /* 0x000000d500d57308 */ /* 0x000f220000000800 */
[----:B--2---:R-:W-:Y:S01]  /*18f00*/  F2FP.F16.F32.PACK_AB R28, R195, R221 ;  /* 0x000000ddc31c723e */ /* 0x004fe200000000ff */
[----:B------:R-:W-:Y:S01]  /*18f10*/  LDSM.16.MT88.4 R52, [R174+0x1000] ;  /* 0x00100000ae34783b */ /* 0x000fe20000004200 */
[----:B------:R-:W-:Y:S07]  /*18f20*/  F2FP.F16.F32.PACK_AB R29, R219, R194 ;  /* 0x000000c2db1d723e */ /* 0x000fee00000000ff */
[----:B------:R-:W-:Y:S01]  /*18f30*/  MUFU.EX2 R65, R65 ;  /* 0x0000004100417308 */ /* 0x000fe20000000800 */
[----:B------:R-:W-:Y:S02]  /*18f40*/  F2FP.F16.F32.PACK_AB R30, R220, R218 ;  /* 0x000000dadc1e723e */ /* 0x000fe400000000ff */
[----:B------:R-:W-:Y:S02]  /*18f50*/  F2FP.F16.F32.PACK_AB R31, R216, R217 ;  /* 0x000000d9d81f723e */ /* 0x000fe400000000ff */
[----:B------:R-:W-:Y:S02]  /*18f60*/  MOV R177, R197 ;  /* 0x000000c500b17202 */ /* 0x000fe40000000f00 */
[----:B------:R-:W-:Y:S02]  /*18f70*/  MOV R197, R189 ;  /* 0x000000bd00c57202 */ /* 0x000fe40000000f00 */
[----:B------:R-:W-:Y:S02]  /*18f80*/  MOV R176, R196 ;  /* 0x000000c400b07202 */ /* 0x000fe40000000f00 */
[----:B------:R-:W-:Y:S02]  /*18f90*/  MOV R196, R188 ;  /* 0x000000bc00c47202 */ /* 0x000fe40000000f00 */
[----:B------:R-:W-:Y:S01]  /*18fa0*/  LDSM.16.MT88.4 R188, [R228+0xd800] ;  /* 0x00d80000e4bc783b */ /* 0x000fe20000004200 */
[----:B------:R-:W-:Y:S02]  /*18fb0*/  MOV R182, R205 ;  /* 0x000000cd00b67202 */ /* 0x000fe40000000f00 */
[----:B------:R-:W-:Y:S01]  /*18fc0*/  MOV R183, R204 ;  /* 0x000000cc00b77202 */ /* 0x000fe20000000f00 */
[----:B------:R-:W2:Y:S10]  /*18fd0*/  MUFU.EX2 R205, R185 ;  /* 0x000000b900cd7308 */ /* 0x000eb40000000800 */
[----:B------:R-:W-:Y:S01]  /*18fe0*/  MUFU.EX2 R204, R184 ;  /* 0x000000b800cc7308 */ /* 0x000fe20000000800 */
[-C--:B-1----:R-:W-:Y:S08]  /*18ff0*/  HMMA.16816.F32 R4, R28, R36.reuse, R4 ;  /* 0x000000241c04723c */ /* 0x082ff00000001804 */
        /* <DEDUP_REMOVED lines=9> */
[----:B-----5:R-:W-:Y:S01]  /*19090*/  FFMA.FTZ R56, R3, R186, R222 ;  /* 0x000000ba03387223 */ /* 0x020fe200000100de */
[----:B------:R-:W-:Y:S04]  /*190a0*/  MOV R186, R187 ;  /* 0x000000bb00ba7202 */ /* 0x000fe80000000f00 */
[----:B------:R-:W5:Y:S01]  /*190b0*/  LDL.LU R3, [R1+0x28] ;  /* 0x0000280001037983 */ /* 0x000f620000300800 */
[----:B------:R-:W-:Y:S01]  /*190c0*/  MOV R187, R206 ;  /* 0x000000ce00bb7202 */ /* 0x000fe20000000f00 */
[----:B----4-:R-:W-:Y:S01]  /*190d0*/  FFMA.FTZ R168, R168, R48, R224 ;  /* 0x00000030a8a87223 */ /* 0x010fe200000100e0 */
[----:B------:R-:W1:Y:S01]  /*190e0*/  MUFU.EX2 R206, R180 ;  /* 0x000000b400ce7308 */ /* 0x000e620000000800 */
[----:B------:R-:W4:Y:S01]  /*190f0*/  LDSM.16.MT88.4 R48, [R173+0x1000] ;  /* 0x00100000ad30783b */ /* 0x000f220000004200 */
[----:B------:R-:W-:Y:S01]  /*19100*/  FADD.FTZ R56, R177, R56 ;  /* 0x00000038b1387221 */ /* 0x000fe20000010000 */
[----:B------:R-:W-:Y:S02]  /*19110*/  MOV R224, R199 ;  /* 0x000000c700e07202 */ /* 0x000fe40000000f00 */
[----:B------:R-:W-:Y:S02]  /*19120*/  F2FP.F16.F32.PACK_AB R199, R214, R62 ;  /* 0x0000003ed6c7723e */ /* 0x000fe400000000ff */
[----:B------:R-:W-:Y:S02]  /*19130*/  MOV R222, R198 ;  /* 0x000000c600de7202 */ /* 0x000fe40000000f00 */
[----:B------:R-:W-:Y:S01]  /*19140*/  F2FP.F16.F32.PACK_AB R198, R213, R60 ;  /* 0x0000003cd5c6723e */ /* 0x000fe200000000ff */
[----:B---3--:R-:W-:Y:S02]  /*19150*/  FFMA.FTZ R2, R2, R61, R182 ;  /* 0x0000003d02027223 */ /* 0x008fe400000100b6 */
[----:B------:R3:W1:Y:S01]  /*19160*/  MUFU.EX2 R61, R58 ;  /* 0x0000003a003d7308 */ /* 0x0006620000000800 */
[-C--:B----4-:R-:W-:Y:S08]  /*19170*/  HMMA.16816.F32 R84, R28, R48.reuse, R84 ;  /* 0x000000301c54723c */ /* 0x090ff00000001854 */
        /* <DEDUP_REMOVED lines=18> */
[----:B------:R-:W1:Y:S07]  /*192a0*/  LDSM.16.MT88.4 R44, [R173+0x1800] ;  /* 0x00180000ad2c783b */ /* 0x000e6e0000004200 */
[-C--:B----4-:R-:W-:Y:S08]  /*192b0*/  HMMA.16816.F32 R148, R28, R48.reuse, R148 ;  /* 0x000000301c94723c */ /* 0x090ff00000001894 */
[C---:B------:R-:W-:Y:S08]  /*192c0*/  HMMA.16816.F32 R152, R40.reuse, R48, R152 ;  /* 0x000000302898723c */ /* 0x040ff00000001898 */
[-C--:B------:R-:W-:Y:S08]  /*192d0*/  HMMA.16816.F32 R156, R40, R50.reuse, R156 ;  /* 0x00000032289c723c */ /* 0x080ff0000000189c */
[C---:B------:R-:W-:Y:S01]  /*192e0*/  HMMA.16816.F32 R160, R28.reuse, R50, R160 ;  /* 0x000000321ca0723c */ /* 0x040fe200000018a0 */
[----:B------:R-:W4:Y:S07]  /*192f0*/  LDSM.16.MT88.4 R48, [R174+0x1800] ;  /* 0x00180000ae30783b */ /* 0x000f2e0000004200 */
[-C--:B--2---:R-:W-:Y:S08]  /*19300*/  HMMA.16816.F32 R20, R28, R52.reuse, R20 ;  /* 0x000000341c14723c */ /* 0x084ff00000001814 */
[C---:B------:R-:W-:Y:S04]  /*19310*/  HMMA.16816.F32 R164, R40.reuse, R52, R164 ;  /* 0x0000003428a4723c */ /* 0x040fe800000018a4 */
[----:B------:R-:W-:Y:S04]  /*19320*/  FADD.FTZ R52, R178, R2 ;  /* 0x00000002b2347221 */ /* 0x000fe80000010000 */
[-C--:B------:R-:W-:Y:S01]  /*19330*/  HMMA.16816.F32 R32, R40, R54.reuse, R32 ;  /* 0x000000362820723c */ /* 0x080fe20000001820 */
[----:B------:R-:W2:Y:S02]  /*19340*/  LDSM.16.MT88.4 R40, [R228+0xf800] ;  /* 0x00f80000e428783b */ /* 0x000ea40000004200 */
[----:B---3--:R-:W-:Y:S01]  /*19350*/  FADD.FTZ R58, R202, R52 ;  /* 0x00000034ca3a7221 */ /* 0x008fe20000010000 */
[----:B------:R-:W-:Y:S04]  /*19360*/  F2FP.F16.F32.PACK_AB R202, R212, R205 ;  /* 0x000000cdd4ca723e */ /* 0x000fe800000000ff */
[----:B------:R-:W-:Y:S01]  /*19370*/  HMMA.16816.F32 R24, R28, R54, R24 ;  /* 0x000000361c18723c */ /* 0x000fe20000001818 */
[----:B------:R-:W3:Y:S08]  /*19380*/  LDSM.16.MT88.4 R28, [R229+0xf800] ;  /* 0x00f80000e51c783b */ /* 0x000ef00000004200 */
[----:B------:R1:W3:Y:S02]  /*19390*/  LDSM.16.MT88.4 R52, [R173+0x3800] ;  /* 0x00380000ad34783b */ /* 0x0002e40000004200 */
[----:B-1----:R-:W-:Y:S01]  /*193a0*/  MOV R173, R172 ;  /* 0x000000ac00ad7202 */ /* 0x002fe20000000f00 */
[----:B-----5:R-:W-:Y:S01]  /*193b0*/  FFMA.FTZ R0, R0, R3, R183 ;  /* 0x0000000300007223 */ /* 0x020fe200000100b7 */
[----:B------:R-:W-:Y:S01]  /*193c0*/  FADD.FTZ R3, R176, R168 ;  /* 0x000000a8b0037221 */ /* 0x000fe20000010000 */
[----:B------:R-:W-:Y:S02]  /*193d0*/  MOV R168, R197 ;  /* 0x000000c500a87202 */ /* 0x000fe40000000f00 */
[----:B------:R-:W-:Y:S01]  /*193e0*/  FADD.FTZ R0, R179, R0 ;  /* 0x00000000b3007221 */ /* 0x000fe20000010000 */
[----:B------:R-:W-:Y:S01]  /*193f0*/  FADD.FTZ R2, R186, R3 ;  /* 0x00000003ba027221 */ /* 0x000fe20000010000 */
[----:B------:R-:W-:Y:S01]  /*19400*/  FADD.FTZ R3, R203, R56 ;  /* 0x00000038cb037221 */ /* 0x000fe20000010000 */
[----:B------:R-:W-:Y:S01]  /*19410*/  F2FP.F16.F32.PACK_AB R203, R175, R66 ;  /* 0x00000042afcb723e */ /* 0x000fe200000000ff */
[----:B------:R-:W-:Y:S01]  /*19420*/  FADD.FTZ R56, R201, R0 ;  /* 0x00000000c9387221 */ /* 0x000fe20000010000 */
[----:B------:R-:W-:Y:S01]  /*19430*/  FADD.FTZ R57, R200, R2 ;  /* 0x00000002c8397221 */ /* 0x000fe20000010000 */
[----:B------:R-:W-:Y:S01]  /*19440*/  F2FP.F16.F32.PACK_AB R200, R206, R67 ;  /* 0x00000043cec8723e */ /* 0x000fe200000000ff */
[----:B------:R-:W-:Y:S01]  /*19450*/  FADD.FTZ R2, R187, R3 ;  /* 0x00000003bb027221 */ /* 0x000fe20000010000 */
[----:B------:R-:W-:Y:S01]  /*19460*/  F2FP.F16.F32.PACK_AB R201, R204, R64 ;  /* 0x00000040ccc9723e */ /* 0x000fe200000000ff */
[----:B------:R-:W-:Y:S01]  /*19470*/  FADD.FTZ R3, R222, R57 ;  /* 0x00000039de037221 */ /* 0x000fe20000010000 */
[----:B------:R-:W-:Y:S01]  /*19480*/  F2FP.F16.F32.PACK_AB R197, R59, R61 ;  /* 0x0000003d3bc5723e */ /* 0x000fe200000000ff */
[----:B------:R-:W-:Y:S01]  /*19490*/  FADD.FTZ R2, R250, R2 ;  /* 0x00000002fa027221 */ /* 0x000fe20000010000 */
[----:B------:R-:W-:Y:S01]  /*194a0*/  MOV R0, R196 ;  /* 0x000000c400007202 */ /* 0x000fe20000000f00 */
[----:B------:R-:W-:Y:S01]  /*194b0*/  FADD.FTZ R3, R224, R3 ;  /* 0x00000003e0037221 */ /* 0x000fe20000010000 */
[----:B------:R-:W-:Y:S01]  /*194c0*/  F2FP.F16.F32.PACK_AB R196, R63, R65 ;  /* 0x000000413fc4723e */ /* 0x000fe200000000ff */
[-C--:B------:R-:W-:Y:S01]  /*194d0*/  HMMA.16816.F32 R180, R200, R188.reuse, R4 ;  /* 0x000000bcc8b4723c */ /* 0x080fe20000001804 */
[----:B------:R1:W5:Y:S04]  /*194e0*/  LDSM.16.MT88.4 R4, [R174+0x3800] ;  /* 0x00380000ae04783b */ /* 0x0003680000004200 */
        /* <DEDUP_REMOVED lines=42> */
[----:B------:R-:W-:Y:S04]  /*19790*/  FADD.FTZ R2, R64, R2 ;  /* 0x0000000240027221 */ /* 0x000fe80000010000 */
[C---:B------:R-:W-:Y:S04]  /*197a0*/  HMMA.16816.F32 R88, R196.reuse, R44, R88 ;  /* 0x0000002cc458723c */ /* 0x040fe80000001858 */
[----:B------:R-:W-:Y:S04]  /*197b0*/  FADD.FTZ R2, R204, R2 ;  /* 0x00000002cc027221 */ /* 0x000fe80000010000 */
[-C--:B------:R-:W-:Y:S08]  /*197c0*/  HMMA.16816.F32 R92, R196, R46.reuse, R92 ;  /* 0x0000002ec45c723c */ /* 0x080ff0000000185c */
[C---:B------:R-:W-:Y:S08]  /*197d0*/  HMMA.16816.F32 R96, R200.reuse, R46, R96 ;  /* 0x0000002ec860723c */ /* 0x040ff00000001860 */
[-C--:B----4-:R-:W-:Y:S08]  /*197e0*/  HMMA.16816.F32 R100, R200, R48.reuse, R100 ;  /* 0x00000030c864723c */ /* 0x090ff00000001864 */
[C---:B------:R-:W-:Y:S08]  /*197f0*/  HMMA.16816.F32 R104, R196.reuse, R48, R104 ;  /* 0x00000030c468723c */ /* 0x040ff00000001868 */
[-C--:B------:R-:W-:Y:S08]  /*19800*/  HMMA.16816.F32 R108, R196, R50.reuse, R108 ;  /* 0x00000032c46c723c */ /* 0x080ff0000000186c */
[C---:B------:R-:W-:Y:S08]  /*19810*/  HMMA.16816.F32 R112, R200.reuse, R50, R112 ;  /* 0x00000032c870723c */ /* 0x040ff00000001870 */
[-C--:B--2---:R-:W-:Y:S08]  /*19820*/  HMMA.16816.F32 R116, R200, R40.reuse, R116 ;  /* 0x00000028c874723c */ /* 0x084ff00000001874 */
[C---:B------:R-:W-:Y:S08]  /*19830*/  HMMA.16816.F32 R120, R196.reuse, R40, R120 ;  /* 0x00000028c478723c */ /* 0x040ff00000001878 */
[-C--:B------:R-:W-:Y:S08]  /*19840*/  HMMA.16816.F32 R124, R196, R42.reuse, R124 ;  /* 0x0000002ac47c723c */ /* 0x080ff0000000187c */
[C---:B------:R-:W-:Y:S08]  /*19850*/  HMMA.16816.F32 R128, R200.reuse, R42, R128 ;  /* 0x0000002ac880723c */ /* 0x040ff00000001880 */
[-C--:B---3--:R-:W-:Y:S08]  /*19860*/  HMMA.16816.F32 R132, R200, R28.reuse, R132 ;  /* 0x0000001cc884723c */ /* 0x088ff00000001884 */
[C---:B------:R-:W-:Y:S08]  /*19870*/  HMMA.16816.F32 R136, R196.reuse, R28, R136 ;  /* 0x0000001cc488723c */ /* 0x040ff00000001888 */
[-C--:B------:R-:W-:Y:S08]  /*19880*/  HMMA.16816.F32 R140, R196, R30.reuse, R140 ;  /* 0x0000001ec48c723c */ /* 0x080ff0000000188c */
[C---:B------:R-:W-:Y:S08]  /*19890*/  HMMA.16816.F32 R144, R200.reuse, R30, R144 ;  /* 0x0000001ec890723c */ /* 0x040ff00000001890 */
[-C--:B------:R-:W-:Y:S08]  /*198a0*/  HMMA.16816.F32 R148, R200, R52.reuse, R148 ;  /* 0x00000034c894723c */ /* 0x080ff00000001894 */
[C---:B------:R-:W-:Y:S08]  /*198b0*/  HMMA.16816.F32 R152, R196.reuse, R52, R152 ;  /* 0x00000034c498723c */ /* 0x040ff00000001898 */
[-C--:B------:R-:W-:Y:S08]  /*198c0*/  HMMA.16816.F32 R156, R196, R54.reuse, R156 ;  /* 0x00000036c49c723c */ /* 0x080ff0000000189c */
[C---:B------:R-:W-:Y:S08]  /*198d0*/  HMMA.16816.F32 R160, R200.reuse, R54, R160 ;  /* 0x00000036c8a0723c */ /* 0x040ff000000018a0 */
[-C--:B-----5:R-:W-:Y:S08]  /*198e0*/  HMMA.16816.F32 R192, R200, R4.reuse, R20 ;  /* 0x00000004c8c0723c */ /* 0x0a0ff00000001814 */
        /* <DEDUP_REMOVED lines=22> */
.L_x_446:
        /* <DEDUP_REMOVED lines=15> */
[----:B----4-:R-:W-:Y:S01]  /*19b40*/  UISETP.NE.AND UP1, UPT, UR7, URZ, UPT ;  /* 0x000000ff0700728c */ /* 0x010fe2000bf25270 */
[----:B------:R-:W4:Y:S01]  /*19b50*/  S2UR UR7, SR_CTAID.Z ;  /* 0x00000000000779c3 */ /* 0x000f220000002700 */
[----:B------:R-:W-:-:S02]  /*19b60*/  UISETP.NE.AND UP2, UPT, UR19, -0x1, UPT ;  /* 0xffffffff1300788c */ /* 0x000fc4000bf45270 */
[----:B-1----:R-:W-:-:S05]  /*19b70*/  @!UP3 UIMAD.WIDE.U32 UR14, UR13, UR8, URZ ;  /* 0x000000080d0eb2a5 */ /* 0x002fca000f8e00ff */
[----:B------:R-:W1:Y:S01]  /*19b80*/  S2UR UR8, SR_CTAID.X ;  /* 0x00000000000879c3 */ /* 0x000e620000002500 */
[----:B------:R-:W-:Y:S01]  /*19b90*/  @UP3 UIMAD.WIDE.U32 UR16, UR19, UR4, URZ ;  /* 0x00000004131032a5 */ /* 0x000fe2000f8e00ff */
[----:B------:R-:W4:Y:S01]  /*19ba0*/  @UP1 LDCU UR10, c[0x0][0x430] ;  /* 0x00008600ff0a17ac */ /* 0x000f220008000800 */
[----:B------:R-:W-:Y:S02]  /*19bb0*/  @!UP3 UIMAD UR9, UR13, UR9, UR15 ;  /* 0x000000090d09b2a4 */ /* 0x000fe4000f8e020f */
[----:B------:R-:W-:Y:S02]  /*19bc0*/  @UP3 UIMAD UR9, UR19, UR5, UR17 ;  /* 0x00000005130932a4 */ /* 0x000fe4000f8e0211 */
[----:B------:R-:W-:Y:S01]  /*19bd0*/  @!UP2 UIMAD UR19, UR13, UR11, URZ ;  /* 0x0000000b0d13a2a4 */ /* 0x000fe2000f8e02ff */
[----:B------:R-:W4:Y:S01]  /*19be0*/  LDCU UR15, c[0x0][0x434] ;  /* 0x00008680ff0f77ac */ /* 0x000f220008000800 */
[----:B------:R-:W-:Y:S01]  /*19bf0*/  UISETP.NE.AND UP0, UPT, UR12, URZ, !UP1 ;  /* 0x000000ff0c00728c */ /* 0x000fe2000cf05270 */
[----:B------:R-:W1:Y:S01]  /*19c00*/  @UP1 LDCU UR5, c[0x0][0x430] ;  /* 0x00008600ff0517ac */ /* 0x000e620008000800 */
[----:B------:R-:W-:Y:S01]  /*19c10*/  @UP1 UMOV UR4, 0x1 ;  /* 0x0000000100041882 */ /* 0x000fe20000000000 */
[----:B----4-:R-:W-:Y:S01]  /*19c20*/  @UP1 UIMAD UR15, UR10, UR11, URZ ;  /* 0x0000000b0a0f12a4 */ /* 0x010fe2000f8e02ff */
[----:B------:R-:W-:Y:S01]  /*19c30*/  @UP3 UMOV UR14, UR16 ;  /* 0x00000010000e3c82 */ /* 0x000fe20008000000 */
        /* <DEDUP_REMOVED lines=307> */
[----:B------:R-:W-:Y:S01]  /*1af70*/  LEA R19, R0, UR6, 0x1 ;  /* 0x0000000600137c11 */ /* 0x000fe2000f8e08ff */
[----:B------:R-:W-:Y:S02]  /*1af80*/  USHF.R.S32.HI UR6, URZ, 0x1f, UR19 ;  /* 0x0000001fff067899 */ /* 0x000fe40008011413 */
[----:B------:R1:W-:Y:S01]  /*1af90*/  STS [R6+0x6400], R25 ;  /* 0x0064001906007388 */ /* 0x0003e20000000800 */
[----:B----4-:R-:W4:Y:S01]  /*1afa0*/  @P4 LDC R8, c[0x0][0x458] ;  /* 0x00011600ff084b82 */ /* 0x010f220000000800 */
[----:B--23--:R-:W-:Y:S08]  /*1afb0*/  BRA.U UP1, `(.L_x_450) ;  /* 0x0000000101207547 */ /* 0x00cff0000b800000 */
[----:B------:R-:W-:Y:S01]  /*1afc0*/  UISETP.NE.AND UP1, UPT, UR12, URZ, UPT ;  /* 0x000000ff0c00728c */ /* 0x000fe2000bf25270 */
[----:B------:R-:W2:Y:S10]  /*1afd0*/  LDCU UR5, c[0x0][0x3e0] ;  /* 0x00007c00ff0577ac */ /* 0x000eb40008000800 */
[----:B------:R-:W2:Y:S01]  /*1afe0*/  @UP1 LDCU UR4, c[0x0][0x454] ;  /* 0x00008a80ff0417ac */ /* 0x000ea20008000800 */
[----:B------:R-:W3:Y:S01]  /*1aff0*/  @UP1 LDCU UR15, c[0x0][0x454] ;  /* 0x00008a80ff0f17ac */ /* 0x000ee20008000800 */
[----:B--2---:R-:W-:-:S02]  /*1b000*/  @UP1 UIMAD UR4, UR4, UR5, URZ ;  /* 0x00000005040412a4 */ /* 0x004fc4000f8e02ff */
[----:B------:R-:W-:-:S03]  /*1b010*/  @!UP1 UIMAD UR4, UR11, UR5, URZ ;  /* 0x000000050b0492a4 */ /* 0x000fc6000f8e02ff */
[----:B------:R-:W-:Y:S01]  /*1b020*/  @UP1 UMOV UR5, 0x1 ;  /* 0x0000000100051882 */ /* 0x000fe20000000000 */
[----:B---3--:R-:W-:-:S08]  /*1b030*/  @!UP1 UMOV UR5, 0x1 ;  /* 0x0000000100059882 */ /* 0x008fd00000000000 */
.L_x_450:
        /* <DEDUP_REMOVED lines=70> */
.L_x_452:
[----:B------:R-:W-:Y:S05]  /*1b4a0*/  BSYNC.RECONVERGENT B0 ;  /* 0x0000000000007941 */ /* 0x000fea0003800200 */
.L_x_451:
        /* <DEDUP_REMOVED lines=42> */
.L_x_454:
[----:B------:R-:W-:Y:S05]  /*1b750*/  BSYNC.RECONVERGENT B0 ;  /* 0x0000000000007941 */ /* 0x000fea0003800200 */
.L_x_453:
        /* <DEDUP_REMOVED lines=23> */
.L_x_456:
[----:B------:R-:W-:Y:S05]  /*1b8d0*/  BSYNC.RECONVERGENT B0 ;  /* 0x0000000000007941 */ /* 0x000fea0003800200 */
.L_x_455:
        /* <DEDUP_REMOVED lines=22> */
.L_x_458:
[----:B------:R-:W-:Y:S05]  /*1ba40*/  BSYNC.RECONVERGENT B0 ;  /* 0x0000000000007941 */ /* 0x000fea0003800200 */
.L_x_457:
        /* <DEDUP_REMOVED lines=21> */
.L_x_460:
[----:B------:R-:W-:Y:S05]  /*1bba0*/  BSYNC.RECONVERGENT B0 ;  /* 0x0000000000007941 */ /* 0x000fea0003800200 */
.L_x_459:
        /* <DEDUP_REMOVED lines=21> */
.L_x_462:
[----:B------:R-:W-:Y:S05]  /*1bd00*/  BSYNC.RECONVERGENT B0 ;  /* 0x0000000000007941 */ /* 0x000fea0003800200 */
.L_x_461:
        /* <DEDUP_REMOVED lines=21> */
.L_x_464:
[----:B------:R-:W-:Y:S05]  /*1be60*/  BSYNC.RECONVERGENT B0 ;  /* 0x0000000000007941 */ /* 0x000fea0003800200 */
.L_x_463:
        /* <DEDUP_REMOVED lines=21> */
.L_x_466:
[----:B------:R-:W-:Y:S05]  /*1bfc0*/  BSYNC.RECONVERGENT B0 ;  /* 0x0000000000007941 */ /* 0x000fea0003800200 */
.L_x_465:
        /* <DEDUP_REMOVED lines=21> */
.L_x_467:
        /* <DEDUP_REMOVED lines=14> */
.L_x_1660:


//--------------------- .text._ZN5flash16flash_fwd_kernelI23Flash_fwd_kernel_traitsILi128ELi128ELi64ELi4ELb0ELb0EN7cutlass6half_tE19Flash_kernel_traitsILi128ELi128ELi64ELi4ES3_EELb0ELb1ELb0ELb1ELb0ELb0ELb1ELb0EEEvNS_16Flash_fwd_paramsE --------------------------
	.section	.text._ZN5flash16flash_fwd_kernelI23Flash_fwd_kernel_traitsILi128ELi128ELi64ELi4ELb0ELb0EN7cutlass6half_tE19Flash_kernel_traitsILi128ELi128ELi64ELi4ES3_EELb0ELb1ELb0ELb1ELb0ELb0ELb1ELb0EEEvNS_16Flash_fwd_paramsE,"ax",@progbits
	.align	128
        .global         _ZN5flash16flash_fwd_kernelI23Flash_fwd_kernel_traitsILi128ELi128ELi64ELi4ELb0ELb0EN7cutlass6half_tE19Flash_kernel_traitsILi128ELi128ELi64ELi4ES3_EELb0ELb1ELb0ELb1ELb0ELb0ELb1ELb0EEEvNS_16Flash_fwd_paramsE
        .type           _ZN5flash16flash_fwd_kernelI23Flash_fwd_kernel_traitsILi128ELi128ELi64ELi4ELb0ELb0EN7cutlass6half_tE19Flash_kernel_traitsILi128ELi128ELi64ELi4ES3_EELb0ELb1ELb0ELb1ELb0ELb0ELb1ELb0EEEvNS_16Flash_fwd_paramsE,@function
        .size           _ZN5flash16flash_fwd_kernelI23Flash_fwd_kernel_traitsILi128ELi128ELi64ELi4ELb0ELb0EN7cutlass6half_tE19Flash_kernel_traitsILi128ELi128ELi64ELi4ES3_EELb0ELb1ELb0ELb1ELb0ELb0ELb1ELb0EEEvNS_16Flash_fwd_paramsE,(.L_x_1661 - _ZN5flash16flash_fwd_kernelI23Flash_fwd_kernel_traitsILi128ELi128ELi64ELi4ELb0ELb0EN7cutlass6half_tE19Flash_kernel_traitsILi128ELi128ELi64ELi4ES3_EELb0ELb1ELb0ELb1ELb0ELb0ELb1ELb0EEEvNS_16Flash_fwd_paramsE)
        .other          _ZN5flash16flash_fwd_kernelI23Flash_fwd_kernel_traitsILi128ELi128ELi64ELi4ELb0ELb0EN7cutlass6half_tE19Flash_kernel_traitsILi128ELi128ELi64ELi4ES3_EELb0ELb1ELb0ELb1ELb0ELb0ELb1ELb0EEEvNS_16Flash_fwd_paramsE,@"STO_CUDA_ENTRY STV_DEFAULT"
_ZN5flash16flash_fwd_kernelI23Flash_fwd_kernel_traitsILi128ELi128ELi64ELi4ELb0ELb0EN7cutlass6half_tE19Flash_kernel_traitsILi128ELi128ELi64ELi4ES3_EELb0ELb1ELb0ELb1ELb0ELb0ELb1ELb0EEEvNS_16Flash_fwd_paramsE:
.text._ZN5flash16flash_fwd_kernelI23Flash_fwd_kernel_traitsILi128ELi128ELi64ELi4ELb0ELb0EN7cutlass6half_tE19Flash_kernel_traitsILi128ELi128ELi64ELi4ES3_EELb0ELb1ELb0ELb1ELb0ELb0ELb1ELb0EEEvNS_16Flash_fwd_paramsE:
        /* <DEDUP_REMOVED lines=73> */
.L_x_468:
        /* <DEDUP_REMOVED lines=49> */
.L_x_470:
        /* <DEDUP_REMOVED lines=56> */
.L_x_472:
[----:B------:R-:W-:Y:S05]  /*0b20*/  BSYNC.RECONVERGENT B0 ;  /* 0x0000000000007941 */ /* 0x000fea0003800200 */
.L_x_471:
        /* <DEDUP_REMOVED lines=21> */
.L_x_474:
[----:B------:R-:W-:Y:S05]  /*0c80*/  BSYNC.RECONVERGENT B0 ;  /* 0x0000000000007941 */ /* 0x000fea0003800200 */
.L_x_473:
        /* <DEDUP_REMOVED lines=21> */
.L_x_476:
[----:B------:R-:W-:Y:S05]  /*0de0*/  BSYNC.RECONVERGENT B0 ;  /* 0x0000000000007941 */ /* 0x000fea0003800200 */
.L_x_475:
        /* <DEDUP_REMOVED lines=20> */
.L_x_478:
[----:B------:R-:W-:Y:S05]  /*0f30*/  BSYNC.RECONVERGENT B0 ;  /* 0x0000000000007941 */ /* 0x000fea0003800200 */
.L_x_477:
        /* <DEDUP_REMOVED lines=20> */
.L_x_480:
[----:B------:R-:W-:Y:S05]  /*1080*/  BSYNC.RECONVERGENT B0 ;  /* 0x0000000000007941 */ /* 0x000fea0003800200 */
.L_x_479:
        /* <DEDUP_REMOVED lines=20> */
.L_x_482:
[----:B------:R-:W-:Y:S05]  /*11d0*/  BSYNC.RECONVERGENT B0 ;  /* 0x0000000000007941 */ /* 0x000fea0003800200 */
.L_x_481:
        /* <DEDUP_REMOVED lines=20> */
.L_x_484:
[----:B------:R-:W-:Y:S05]  /*1320*/  BSYNC.RECONVERGENT B0 ;  /* 0x0000000000007941 */ /* 0x000fea0003800200 */
.L_x_483:
        /* <DEDUP_REMOVED lines=20> */
.L_x_486:
[----:B------:R-:W-:Y:S05]  /*1470*/  BSYNC.RECONVERGENT B0 ;  /* 0x0000000000007941 */ /* 0x000fea0003800200 */
.L_x_485:
        /* <DEDUP_REMOVED lines=10> */
.L_x_488:
[----:B------:R-:W-:Y:S05]  /*1520*/  BSYNC.RECONVERGENT B0 ;  /* 0x0000000000007941 */ /* 0x000fea0003800200 */
.L_x_487:
        /* <DEDUP_REMOVED lines=15> */
.L_x_490:
[----:B------:R-:W-:Y:S05]  /*1620*/  BSYNC.RECONVERGENT B0 ;  /* 0x0000000000007941 */ /* 0x000fea0003800200 */
.L_x_489:
        /* <DEDUP_REMOVED lines=10> */
.L_x_492:
[----:B------:R-:W-:Y:S05]  /*16d0*/  BSYNC.RECONVERGENT B0 ;  /* 0x0000000000007941 */ /* 0x000fea0003800200 */
.L_x_491:
        /* <DEDUP_REMOVED lines=10> */
.L_x_494:
[----:B------:R-:W-:Y:S05]  /*1780*/  BSYNC.RECONVERGENT B0 ;  /* 0x0000000000007941 */ /* 0x000fea0003800200 */
.L_x_493:
        /* <DEDUP_REMOVED lines=10> */
.L_x_496:
[----:B------:R-:W-:Y:S05]  /*1830*/  BSYNC.RECONVERGENT B0 ;  /* 0x0000000000007941 */ /* 0x000fea0003800200 */
.L_x_495:
        /* <DEDUP_REMOVED lines=10> */
.L_x_498:
[----:B------:R-:W-:Y:S05]  /*18e0*/  BSYNC.RECONVERGENT B0 ;  /* 0x0000000000007941 */ /* 0x000fea0003800200 */
.L_x_497:
        /* <DEDUP_REMOVED lines=10> */
.L_x_500:
[----:B------:R-:W-:Y:S05]  /*1990*/  BSYNC.RECONVERGENT B0 ;  /* 0x0000000000007941 */ /* 0x000fea0003800200 */
.L_x_499:
        /* <DEDUP_REMOVED lines=10> */
.L_x_469:
        /* <DEDUP_REMOVED lines=22> */
.L_x_501:
[----:B------:R-:W1:Y:S01]  /*1ba0*/  LDCU.64 UR10, c[0x0][0x3b8] ;  /* 0x00007700ff0a77ac */ /* 0x000e620008000a00 */
[----:B------:R-:W-:-:S04]  /*1bb0*/  UIADD3 UR6, UPT, UPT, UR12, UR13, URZ ;  /* 0x0000000d0c067290 */ /* 0x000fc8000fffe0ff */
[----:B-1----:R-:W-:Y:S02]  /*1bc0*/  UIMAD.WIDE.U32 UR32, UR6, UR10, URZ ;  /* 0x0000000a062072a5 */ /* 0x002fe4000f8e00ff */
[----:B------:R-:W-:-:S04]  /*1bd0*/  UIMAD UR6, UR6, UR11, URZ ;  /* 0x0000000b060672a4 */ /* 0x000fc8000f8e02ff */
[----:B------:R-:W-:Y:S02]  /*1be0*/  UIADD3 UR6, UPT, UPT, UR33, UR6, URZ ;  /* 0x0000000621067290 */ /* 0x000fe4000fffe0ff */
.L_x_502:
        /* <DEDUP_REMOVED lines=37> */
.L_x_503:
[----:B------:R-:W1:Y:S01]  /*1e40*/  LDCU.64 UR8, c[0x0][0x3c0] ;  /* 0x00007800ff0877ac */ /* 0x000e620008000a00 */
[----:B------:R-:W-:-:S04]  /*1e50*/  UIADD3 UR12, UPT, UPT, UR12, UR13, URZ ;  /* 0x0000000d0c0c7290 */ /* 0x000fc8000fffe0ff */
[----:B-1----:R-:W-:Y:S02]  /*1e60*/  UIMAD.WIDE.U32 UR16, UR12, UR8, URZ ;  /* 0x000000080c1072a5 */ /* 0x002fe4000f8e00ff */
[----:B------:R-:W-:-:S04]  /*1e70*/  UIMAD UR12, UR12, UR9, URZ ;  /* 0x000000090c0c72a4 */ /* 0x000fc8000f8e02ff */
[----:B------:R-:W-:-:S12]  /*1e80*/  UIADD3 UR14, UPT, UPT, UR17, UR12, URZ ;  /* 0x0000000c110e7290 */ /* 0x000fd8000fffe0ff */
.L_x_504:
        /* <DEDUP_REMOVED lines=46> */
[C---:B------:R-:W-:Y:S01]  /*2170*/  IMAD R5, R0.reuse, UR7, R7 ;  /* 0x0000000700057c24 */ /* 0x040fe2000f8e0207 */
[----:B------:R2:W-:Y:S01]  /*2180*/  STL [R1+0x14], R165 ;  /* 0x000014a501007387 */ /* 0x0005e20000100800 */
[----:B------:R-:W-:Y:S01]  /*2190*/  IMAD.WIDE.U32 R2, R0, UR6, R2 ;  /* 0x0000000600027c25 */ /* 0x000fe2000f8e0002 */
[----:B------:R-:W-:Y:S01]  /*21a0*/  LEA.HI.X R164, R4, UR17, R6, 0x1, P0 ;  /* 0x0000001104a47c11 */ /* 0x000fe200080f0c06 */
[----:B------:R-:W-:Y:S01]  /*21b0*/  UMOV UR6, 0x400 ;  /* 0x0000040000067882 */ /* 0x000fe20000000000 */
[----:B------:R-:W-:Y:S01]  /*21c0*/  UIMAD.WIDE.U32 UR16, UR31, 0x80, URZ ;  /* 0x000000801f1078a5 */ /* 0x000fe2000f8e00ff */
[----:B------:R-:W-:Y:S01]  /*21d0*/  IMAD.IADD R0, R3, 0x1, R5 ;  /* 0x0000000103007824 */ /* 0x000fe200078e0205 */
[----:B-1----:R-:W-:Y:S01]  /*21e0*/  LEA R17, P0, R2, UR14, 0x1 ;  /* 0x0000000e02117c11 */ /* 0x002fe2000f8008ff */
[----:B------:R2:W-:Y:S01]  /*21f0*/  STL [R1+0x10], R164 ;  /* 0x000010a401007387 */ /* 0x0005e20000100800 */
[----:B---3--:R-:W-:Y:S01]  /*2200*/  ULEA UR6, UR32, UR6, 0x18 ;  /* 0x0000000620067291 */ /* 0x008fe2000f8ec0ff */
[----:B------:R-:W-:Y:S01]  /*2210*/  IMAD.WIDE.U32 R8, R10, UR26, R8 ;  /* 0x0000001a0a087c25 */ /* 0x000fe2000f8e0008 */
[----:B------:R-:W-:Y:S01]  /*2220*/  LEA.HI.X R16, R2, UR15, R0, 0x1, P0 ;  /* 0x0000000f02107c11 */ /* 0x000fe200080f0c00 */
[----:B------:R2:W-:Y:S01]  /*2230*/  STL [R1+0x7c], R17 ;  /* 0x00007c1101007387 */ /* 0x0005e20000100800 */
[----:B------:R-:W-:-:S02]  /*2240*/  MOV R0, UR13 ;  /* 0x0000000d00007c02 */ /* 0x000fc40008000f00 */
[----:B------:R-:W-:Y:S01]  /*2250*/  LOP3.LUT R10, R12, UR16, RZ, 0xfc, !PT ;  /* 0x000000100c0a7c12 */ /* 0x000fe2000f8efcff */
[----:B------:R2:W-:Y:S01]  /*2260*/  STL [R1+0x78], R16 ;  /* 0x0000781001007387 */ /* 0x0005e20000100800 */
[----:B------:R-:W-:Y:S01]  /*2270*/  LEA R238, R238, UR6, 0x1 ;  /* 0x00000006eeee7c11 */ /* 0x000fe2000f8e08ff */
[----:B------:R-:W-:Y:S02]  /*2280*/  IMAD R7, R0, UR26, R9 ;  /* 0x0000001a00077c24 */ /* 0x000fe4000f8e0209 */
[----:B------:R2:W-:Y:S01]  /*2290*/  STL [R1+0x84], R163 ;  /* 0x000084a301007387 */ /* 0x0005e20000100800 */
[----:B------:R-:W-:Y:S05]  /*22a0*/  @P5 BRA `(.L_x_506) ;  /* 0x00000000005c5947 */ /* 0x000fea0003800000 */
[----:B------:R-:W1:Y:S01]  /*22b0*/  LDCU.64 UR4, c[0x0][0x3b0] ;  /* 0x00007600ff0477ac */ /* 0x000e620008000a00 */
[----:B------:R-:W-:Y:S01]  /*22c0*/  MOV R6, R8 ;  /* 0x0000000800067202 */ /* 0x000fe20000000f00 */
[----:B------:R-:W3:Y:S01]  /*22d0*/  LDCU UR7, c[0x0][0x440] ;  /* 0x00008800ff0777ac */ /* 0x000ee20008000800 */
[----:B------:R-:W4:Y:S01]  /*22e0*/  LDCU.64 UR12, c[0x0][0x380] ;  /* 0x00007000ff0c77ac */ /* 0x000f220008000a00 */
[----:B-1----:R-:W-:Y:S02]  /*22f0*/  UIMAD UR14, UR17, UR4, URZ ;  /* 0x00000004110e72a4 */ /* 0x002fe4000f8e02ff */
        /* <DEDUP_REMOVED lines=18> */
.L_x_506:
[----:B------:R-:W-:Y:S05]  /*2420*/  BSYNC.RECONVERGENT B0 ;  /* 0x0000000000007941 */ /* 0x000fea0003800200 */
.L_x_505:
[----:B------:R-:W-:Y:S01]  /*2430*/  USHF.L.U64.HI UR7, UR10, 0x6, UR11 ;  /* 0x000000060a077899 */ /* 0x000fe2000801020b */
[----:B------:R-:W-:Y:S01]  /*2440*/  BSSY.RECONVERGENT B0, `(.L_x_507) ;  /* 0x000001d000007945 */ /* 0x000fe20003800200 */
[----:B------:R-:W-:Y:S02]  /*2450*/  ISETP.GE.AND P0, PT, R14, UR18, PT ;  /* 0x000000120e007c0c */ /* 0x000fe4000bf06270 */
[----:B------:R-:W-:Y:S01]  /*2460*/  IADD3 R13, PT, PT, R12, 0x30, RZ ;  /* 0x000000300c0d7810 */ /* 0x000fe20007ffe0ff */
[----:B------:R-:W-:Y:S05]  /*2470*/  @P4 BRA `(.L_x_508) ;  /* 0x0000000000644947 */ /* 0x000fea0003800000 */
[----:B------:R-:W3:Y:S01]  /*2480*/  LDCU.64 UR12, c[0x0][0x3b0] ;  /* 0x00007600ff0c77ac */ /* 0x000ee20008000a00 */
[----:B-1----:R-:W-:Y:S01]  /*2490*/  IADD3 R2, P4, PT, R10, 0x10, RZ ;  /* 0x000000100a027810 */ /* 0x002fe20007f9e0ff */
[----:B------:R-:W-:Y:S01]  /*24a0*/  IMAD.MOV.U32 R4, RZ, RZ, R8 ;  /* 0x000000ffff047224 */ /* 0x000fe200078e0008 */
[----:B------:R-:W-:Y:S01]  /*24b0*/  MOV R5, R7 ;  /* 0x0000000700057202 */ /* 0x000fe20000000f00 */
[----:B------:R-:W1:Y:S02]  /*24c0*/  LDCU UR14, c[0x0][0x440] ;  /* 0x00008800ff0e77ac */ /* 0x000e640008000800 */
[----:B------:R-:W-:Y:S01]  /*24d0*/  IMAD.X R0, RZ, RZ, UR17, P4 ;  /* 0x00000011ff007e24 */ /* 0x000fe2000a0e06ff */
[----:B------:R-:W4:Y:S03]  /*24e0*/  LDCU.64 UR4, c[0x0][0x380] ;  /* 0x00007000ff0477ac */ /* 0x000f260008000a00 */
[----:B---3--:R-:W-:-:S02]  /*24f0*/  IMAD R0, R0, UR12, RZ ;  /* 0x0000000c00007c24 */ /* 0x008fc4000f8e02ff */
[----:B------:R-:W-:Y:S01]  /*2500*/  IMAD.WIDE.U32 R4, R2, UR12, R4 ;  /* 0x0000000c02047c25 */ /* 0x000fe2000f8e0004 */
[----:B-1----:R-:W-:-:S03]  /*2510*/  ISETP.GE.AND P5, PT, R230, UR14, PT ;  /* 0x0000000ee6007c0c */ /* 0x002fc6000bfa6270 */
        /* <DEDUP_REMOVED lines=15> */
.L_x_508:
[----:B------:R-:W-:Y:S05]  /*2610*/  BSYNC.RECONVERGENT B0 ;  /* 0x0000000000007941 */ /* 0x000fea0003800200 */
.L_x_507:
[----:B------:R-:W-:Y:S01]  /*2620*/  UIADD3 UR14, UPT, UPT, UR20, -0x1, URZ ;  /* 0xffffffff140e7890 */ /* 0x000fe2000fffe0ff */
[----:B------:R-:W-:Y:S01]  /*2630*/  BSSY.RECONVERGENT B0, `(.L_x_509) ;  /* 0x000001d000007945 */ /* 0x000fe20003800200 */
[----:B------:R-:W-:Y:S02]  /*2640*/  ISETP.GE.AND P4, PT, R13, UR18, PT ;  /* 0x000000120d007c0c */ /* 0x000fe4000bf86270 */
[----:B------:R-:W-:Y:S01]  /*2650*/  IADD3 R11, PT, PT, R12, 0x70, RZ ;  /* 0x000000700c0b7810 */ /* 0x000fe20007ffe0ff */
[----:B------:R-:W-:Y:S05]  /*2660*/  @P0 BRA `(.L_x_510) ;  /* 0x0000000000640947 */ /* 0x000fea0003800000 */
[----:B------:R-:W4:Y:S01]  /*2670*/  LDCU.64 UR12, c[0x0][0x3b0] ;  /* 0x00007600ff0c77ac */ /* 0x000f220008000a00 */
[----:B-1-3--:R-:W-:Y:S01]  /*2680*/  IADD3 R2, P0, PT, R10, 0x20, RZ ;  /* 0x000000200a027810 */ /* 0x00afe20007f1e0ff */
[----:B------:R-:W-:Y:S01]  /*2690*/  IMAD.MOV.U32 R4, RZ, RZ, R8 ;  /* 0x000000ffff047224 */ /* 0x000fe200078e0008 */
[----:B------:R-:W-:Y:S01]  /*26a0*/  MOV R5, R7 ;  /* 0x0000000700057202 */ /* 0x000fe20000000f00 */
[----:B------:R-:W1:Y:S02]  /*26b0*/  LDCU UR15, c[0x0][0x440] ;  /* 0x00008800ff0f77ac */ /* 0x000e640008000800 */
[----:B------:R-:W-:Y:S01]  /*26c0*/  IMAD.X R0, RZ, RZ, UR17, P0 ;  /* 0x00000011ff007e24 */ /* 0x000fe200080e06ff */
[----:B------:R-:W3:Y:S03]  /*26d0*/  LDCU.64 UR4, c[0x0][0x380] ;  /* 0x00007000ff0477ac */ /* 0x000ee60008000a00 */
[----:B----4-:R-:W-:-:S02]  /*26e0*/  IMAD R0, R0, UR12, RZ ;  /* 0x0000000c00007c24 */ /* 0x010fc4000f8e02ff */
[----:B------:R-:W-:Y:S01]  /*26f0*/  IMAD.WIDE.U32 R4, R2, UR12, R4 ;  /* 0x0000000c02047c25 */ /* 0x000fe2000f8e0004 */
[----:B-1----:R-:W-:-:S03]  /*2700*/  ISETP.GE.AND P5, PT, R230, UR15, PT ;  /* 0x0000000fe6007c0c */ /* 0x002fc6000bfa6270 */
        /* <DEDUP_REMOVED lines=15> */
.L_x_510:
[----:B------:R-:W-:Y:S05]  /*2800*/  BSYNC.RECONVERGENT B0 ;  /* 0x0000000000007941 */ /* 0x000fea0003800200 */
.L_x_509:
[----:B------:R-:W-:Y:S01]  /*2810*/  UIMAD UR15, UR14, -0x40, UR21 ;  /* 0xffffffc00e0f78a4 */ /* 0x000fe2000f8e0215 */
[----:B------:R-:W-:Y:S01]  /*2820*/  BSSY.RECONVERGENT B0, `(.L_x_511) ;  /* 0x000001c000007945 */ /* 0x000fe20003800200 */
[----:B------:R-:W-:-:S03]  /*2830*/  ISETP.GE.AND P0, PT, R11, UR18, PT ;  /* 0x000000120b007c0c */ /* 0x000fc6000bf06270 */
[----:B------:R-:W-:Y:S10]  /*2840*/  @P4 BRA `(.L_x_512) ;  /* 0x0000000000644947 */ /* 0x000ff40003800000 */
[----:B------:R-:W5:Y:S01]  /*2850*/  LDCU.64 UR12, c[0x0][0x3b0] ;  /* 0x00007600ff0c77ac */ /* 0x000f620008000a00 */
[----:B-1-34-:R-:W-:Y:S01]  /*2860*/  IADD3 R2, P4, PT, R10, 0x30, RZ ;  /* 0x000000300a027810 */ /* 0x01afe20007f9e0ff */
[----:B------:R-:W-:Y:S01]  /*2870*/  IMAD.MOV.U32 R4, RZ, RZ, R8 ;  /* 0x000000ffff047224 */ /* 0x000fe200078e0008 */
[----:B------:R-:W-:Y:S01]  /*2880*/  MOV R5, R7 ;  /* 0x0000000700057202 */ /* 0x000fe20000000f00 */
[----:B------:R-:W1:Y:S02]  /*2890*/  LDCU UR29, c[0x0][0x440] ;  /* 0x00008800ff1d77ac */ /* 0x000e640008000800 */
[----:B------:R-:W-:Y:S01]  /*28a0*/  IMAD.X R0, RZ, RZ, UR17, P4 ;  /* 0x00000011ff007e24 */ /* 0x000fe2000a0e06ff */
[----:B------:R-:W3:Y:S03]  /*28b0*/  LDCU.64 UR4, c[0x0][0x380] ;  /* 0x00007000ff0477ac */ /* 0x000ee60008000a00 */
[----:B-----5:R-:W-:-:S02]  /*28c0*/  IMAD R0, R0, UR12, RZ ;  /* 0x0000000c00007c24 */ /* 0x020fc4000f8e02ff */
        /* <DEDUP_REMOVED lines=17> */
.L_x_512:
[----:B------:R-:W-:Y:S05]  /*29e0*/  BSYNC.RECONVERGENT B0 ;  /* 0x0000000000007941 */ /* 0x000fea0003800200 */
.L_x_511:
[----:B------:R-:W-:Y:S01]  /*29f0*/  USHF.L.U32 UR29, UR10, 0x6, URZ ;  /* 0x000000060a1d7899 */ /* 0x000fe200080006ff */
        /* <DEDUP_REMOVED lines=28> */
.L_x_514:
[----:B------:R-:W-:Y:S05]  /*2bc0*/  BSYNC.RECONVERGENT B0 ;  /* 0x0000000000007941 */ /* 0x000fea0003800200 */
.L_x_513:
[----:B------:R-:W-:Y:S01]  /*2bd0*/  USHF.L.U64.HI UR30, UR10, 0x4, UR11 ;  /* 0x000000040a1e7899 */ /* 0x000fe2000801020b */
        /* <DEDUP_REMOVED lines=28> */
.L_x_516:
[----:B------:R-:W-:Y:S05]  /*2da0*/  BSYNC.RECONVERGENT B0 ;  /* 0x0000000000007941 */ /* 0x000fea0003800200 */
.L_x_515:
        /* <DEDUP_REMOVED lines=29> */
.L_x_518:
[----:B------:R-:W-:Y:S05]  /*2f80*/  BSYNC.RECONVERGENT B0 ;  /* 0x0000000000007941 */ /* 0x000fea0003800200 */
.L_x_517:
[----:B------:R-:W-:Y:S01]  /*2f90*/  UIMAD.WIDE.U32 UR34, UR29, UR14, URZ ;  /* 0x0000000e1d2272a5 */ /* 0x000fe2000f8e00ff */
[----:B------:R-:W-:Y:S01]  /*2fa0*/  BSSY.RECONVERGENT B0, `(.L_x_519) ;  /* 0x000001c000007945 */ /* 0x000fe20003800200 */
[----:B------:R-:W-:-:S03]  /*2fb0*/  ISETP.GE.AND P3, PT, R13, UR15, PT ;  /* 0x0000000f0d007c0c */ /* 0x000fc6000bf66270 */
[----:B------:R-:W-:Y:S10]  /*2fc0*/  @P0 BRA `(.L_x_520) ;  /* 0x0000000000640947 */ /* 0x000ff40003800000 */
[----:B------:R-:W5:Y:S01]  /*2fd0*/  LDCU.64 UR12, c[0x0][0x3b0] ;  /* 0x00007600ff0c77ac */ /* 0x000f620008000a00 */
[----:B------:R-:W-:Y:S02]  /*2fe0*/  IADD3 R0, P0, PT, R10, 0x70, RZ ;  /* 0x000000700a007810 */ /* 0x000fe40007f1e0ff */
[----:B-1-34-:R-:W-:Y:S01]  /*2ff0*/  MOV R3, R7 ;  /* 0x0000000700037202 */ /* 0x01afe20000000f00 */
[----:B------:R-:W1:Y:S02]  /*3000*/  LDCU UR32, c[0x0][0x440] ;  /* 0x00008800ff2077ac */ /* 0x000e640008000800 */
[----:B------:R-:W-:Y:S01]  /*3010*/  IMAD.X R2, RZ, RZ, UR17, P0 ;  /* 0x00000011ff027e24 */ /* 0x000fe200080e06ff */
[----:B------:R-:W3:Y:S03]  /*3020*/  LDCU.64 UR4, c[0x0][0x380] ;  /* 0x00007000ff0477ac */ /* 0x000ee60008000a00 */
[----:B-----5:R-:W-:-:S02]  /*3030*/  IMAD R6, R2, UR12, RZ ;  /* 0x0000000c02067c24 */ /* 0x020fc4000f8e02ff */
[----:B------:R-:W-:Y:S01]  /*3040*/  IMAD.MOV.U32 R2, RZ, RZ, R8 ;  /* 0x000000ffff027224 */ /* 0x000fe200078e0008 */
[----:B-1----:R-:W-:-:S03]  /*3050*/  ISETP.GE.AND P1, PT, R230, UR32, PT ;  /* 0x00000020e6007c0c */ /* 0x002fc6000bf26270 */
        /* <DEDUP_REMOVED lines=16> */
.L_x_520:
[----:B------:R-:W-:Y:S05]  /*3160*/  BSYNC.RECONVERGENT B0 ;  /* 0x0000000000007941 */ /* 0x000fea0003800200 */
.L_x_519:
        /* <DEDUP_REMOVED lines=8> */
[----:B-1-34-:R-:W-:-:S04]  /*31f0*/  LEA R2, P2, R4, R165, 0x1 ;  /* 0x000000a504027211 */ /* 0x01afc800078408ff */
        /* <DEDUP_REMOVED lines=13> */
.L_x_522:
[----:B------:R-:W-:Y:S05]  /*32d0*/  BSYNC.RECONVERGENT B0 ;  /* 0x0000000000007941 */ /* 0x000fea0003800200 */
.L_x_521:
[----:B------:R-:W-:Y:S04]  /*32e0*/  BSSY.RECONVERGENT B0, `(.L_x_523) ;  /* 0x0000015000007945 */ /* 0x000fe80003800200 */
[----:B------:R-:W-:Y:S05]  /*32f0*/  @P5 BRA `(.L_x_524) ;  /* 0x00000000004c5947 */ /* 0x000fea0003800000 */
[----:B------:R-:W5:Y:S01]  /*3300*/  LDCU UR4, c[0x0][0x440] ;  /* 0x00008800ff0477ac */ /* 0x000f620008000800 */
[----:B------:R-:W-:-:S04]  /*3310*/  UIADD3 UR13, UP0, UPT, UR31, UR34, URZ ;  /* 0x000000221f0d7290 */ /* 0x000fc8000ff1e0ff */
[----:B------:R-:W-:Y:S02]  /*3320*/  UIADD3.X UR12, UPT, UPT, UR30, UR5, URZ, UP0, !UPT ;  /* 0x000000051e0c7290 */ /* 0x000fe400087fe4ff */
[----:B------:R-:W-:-:S04]  /*3330*/  IMAD.U32 R0, RZ, RZ, UR13 ;  /* 0x0000000dff007e24 */ /* 0x000fc8000f8e00ff */
[----:B-1-34-:R-:W-:Y:S01]  /*3340*/  IMAD.U32 R3, RZ, RZ, UR12 ;  /* 0x0000000cff037e24 */ /* 0x01afe2000f8e00ff */
        /* <DEDUP_REMOVED lines=14> */
.L_x_524:
[----:B------:R-:W-:Y:S05]  /*3430*/  BSYNC.RECONVERGENT B0 ;  /* 0x0000000000007941 */ /* 0x000fea0003800200 */
.L_x_523:
        /* <DEDUP_REMOVED lines=9> */
[----:B-1-34-:R-:W-:Y:S01]  /*34d0*/  IMAD.U32 R3, RZ, RZ, UR12 ;  /* 0x0000000cff037e24 */ /* 0x01afe2000f8e00ff */
        /* <DEDUP_REMOVED lines=13> */
.L_x_526:
[----:B------:R-:W-:Y:S05]  /*35b0*/  BSYNC.RECONVERGENT B0 ;  /* 0x0000000000007941 */ /* 0x000fea0003800200 */
.L_x_525:
        /* <DEDUP_REMOVED lines=13> */
[----:B-1-34-:R-:W-:-:S04]  /*3690*/  LEA R2, P2, R4, R165, 0x1 ;  /* 0x000000a504027211 */ /* 0x01afc800078408ff */
        /* <DEDUP_REMOVED lines=11> */
.L_x_528:
[----:B------:R-:W-:Y:S05]  /*3750*/  BSYNC.RECONVERGENT B0 ;  /* 0x0000000000007941 */ /* 0x000fea0003800200 */
.L_x_527:
        /* <DEDUP_REMOVED lines=16> */
[----:B-1-34-:R-:W-:-:S04]  /*3860*/  IMAD.U32 R2, RZ, RZ, UR12 ;  /* 0x0000000cff027e24 */ /* 0x01afc8000f8e00ff */
        /* <DEDUP_REMOVED lines=13> */
[----:B-1----:R-:W-:Y:S01]  /*3940*/  IMAD.U32 R3, RZ, RZ, UR27 ;  /* 0x0000001bff037e24 */ /* 0x002fe2000f8e00ff */
        /* <DEDUP_REMOVED lines=13> */
[----:B------:R-:W1:Y:S01]  /*3a20*/  LDCU UR4, c[0x0][0x440] ;  /* 0x00008800ff0477ac */ /* 0x000e620008000800 */
[----:B------:R-:W-:Y:S02]  /*3a30*/  IMAD.U32 R4, RZ, RZ, UR16 ;  /* 0x00000010ff047e24 */ /* 0x000fe4000f8e00ff */
[----:B------:R-:W-:Y:S02]  /*3a40*/  IMAD.U32 R0, RZ, RZ, UR13 ;  /* 0x0000000dff007e24 */ /* 0x000fe4000f8e00ff */
[----:B------:R-:W-:Y:S01]  /*3a50*/  IMAD.U32 R5, RZ, RZ, UR17 ;  /* 0x00000011ff057e24 */ /* 0x000fe2000f8e00ff */
        /* <DEDUP_REMOVED lines=15> */
.L_x_530:
[----:B------:R3:W-:Y:S04]  /*3b50*/  STS.128 [R238+0xc000], RZ ;  /* 0x00c000ffee007388 */ /* 0x0007e80000000c00 */
[----:B------:R3:W-:Y:S02]  /*3b60*/  STS.128 [R238+0xe000], RZ ;  /* 0x00e000ffee007388 */ /* 0x0007e40000000c00 */
.L_x_531:
[----:B------:R-:W-:Y:S05]  /*3b70*/  BSYNC.RECONVERGENT B0 ;  /* 0x0000000000007941 */ /* 0x000fea0003800200 */
.L_x_529:
[----:B------:R-:W-:Y:S01]  /*3b80*/  ISETP.GE.AND P0, PT, R15, UR15, PT ;  /* 0x0000000f0f007c0c */ /* 0x000fe2000bf06270 */
[C---:B------:R-:W-:Y:S01]  /*3b90*/  IMAD.SHL.U32 R233, R234.reuse, 0x20, RZ ;  /* 0x00000020eae97824 */ /* 0x040fe200078e00ff */
[----:B-1----:R-:W-:Y:S01]  /*3ba0*/  LOP3.LUT R2, R234, 0x8, RZ, 0xc0, !PT ;  /* 0x00000008ea027812 */ /* 0x002fe200078ec0ff */
        /* <DEDUP_REMOVED lines=32> */
.L_x_533:
[----:B------:R-:W-:Y:S05]  /*3db0*/  BSYNC.RECONVERGENT B0 ;  /* 0x0000000000007941 */ /* 0x000fea0003800200 */
.L_x_532:
        /* <DEDUP_REMOVED lines=26> */
.L_x_535:
[----:B------:R-:W-:Y:S05]  /*3f60*/  BSYNC.RECONVERGENT B0 ;  /* 0x0000000000007941 */ /* 0x000fea0003800200 */
.L_x_534:
        /* <DEDUP_REMOVED lines=27> */
.L_x_537:
[----:B------:R-:W-:Y:S05]  /*4120*/  BSYNC.RECONVERGENT B0 ;  /* 0x0000000000007941 */ /* 0x000fea0003800200 */
.L_x_536:
[----:B------:R-:W-:Y:S01]  /*4130*/  LDSM.16.M88.4 R8, [R20] ;  /* 0x000000001408783b */ /* 0x000fe20000000200 */
[----:B------:R-:W-:Y:S01]  /*4140*/  IMAD.MOV.U32 R160, RZ, RZ, 0x20 ;  /* 0x00000020ffa07424 */ /* 0x000fe200078e00ff */
[----:B------:R-:W-:Y:S01]  /*4150*/  LOP3.LUT P0, RZ, R234, 0x2, RZ, 0xc0, !PT ;  /* 0x00000002eaff7812 */ /* 0x000fe2000780c0ff */
[----:B------:R-:W-:Y:S01]  /*4160*/  VIADD R0, R132, UR6 ;  /* 0x0000000684007c36 */ /* 0x000fe20008000000 */
[----:B--2---:R-:W2:Y:S01]  /*4170*/  LDSM.16.M88.4 R16, [R132+UR6+0x8000] ;  /* 0x008000068410783b */ /* 0x004ea20008000200 */
[----:B----4-:R-:W-:Y:S01]  /*4180*/  IMAD.MOV.U32 R2, RZ, RZ, 0x40 ;  /* 0x00000040ff027424 */ /* 0x010fe200078e00ff */
[----:B------:R-:W-:Y:S01]  /*4190*/  SEL R160, R160, 0xffffffe0, !P0 ;  /* 0xffffffe0a0a07807 */ /* 0x000fe20004000000 */
[----:B------:R-:W4:Y:S01]  /*41a0*/  LDCU UR4, c[0x0][0x50c] ;  /* 0x0000a180ff0477ac */ /* 0x000f220008000800 */
[----:B------:R-:W5:Y:S01]  /*41b0*/  LDSM.16.M88.4 R4, [R20+0x2000] ;  /* 0x002000001404783b */ /* 0x000f620000000200 */
[----:B------:R-:W-:Y:S02]  /*41c0*/  LOP3.LUT P0, RZ, R234, 0x4, RZ, 0xc0, !PT ;  /* 0x00000004eaff7812 */ /* 0x000fe4000780c0ff */
[----:B------:R-:W-:Y:S01]  /*41d0*/  IMAD.IADD R3, R0, 0x1, R160 ;  /* 0x0000000100037824 */ /* 0x000fe200078e02a0 */
[----:B------:R-:W3:Y:S01]  /*41e0*/  LDSM.16.M88.4 R32, [R132+UR6+0x8800] ;  /* 0x008800068420783b */ /* 0x000ee20008000200 */
[----:B------:R-:W-:Y:S01]  /*41f0*/  IADD3 R21, PT, PT, R20, R160, RZ ;  /* 0x000000a014157210 */ /* 0x000fe20007ffe0ff */
[----:B------:R-:W-:Y:S01]  /*4200*/  UISETP.NE.AND UP1, UPT, UR20, 0x1, UPT ;  /* 0x000000011400788c */ /* 0x000fe2000bf25270 */
[----:B------:R-:W-:Y:S01]  /*4210*/  SEL R23, R2, 0xffffffc0, !P0 ;  /* 0xffffffc002177807 */ /* 0x000fe20004000000 */
[----:B------:R-:W1:Y:S04]  /*4220*/  LDSM.16.M88.4 R28, [R132+UR6+0x9000] ;  /* 0x00900006841c783b */ /* 0x000e680008000200 */
[----:B------:R-:W4:Y:S01]  /*4230*/  LDSM.16.M88.4 R24, [R132+UR6+0x9800] ;  /* 0x009800068418783b */ /* 0x000f220008000200 */
[----:B------:R-:W-:-:S02]  /*4240*/  IMAD.IADD R22, R20, 0x1, R23 ;  /* 0x0000000114167824 */ /* 0x000fc400078e0217 */
[----:B------:R-:W-:Y:S01]  /*4250*/  IMAD.IADD R0, R0, 0x1, R23 ;  /* 0x0000000100007824 */ /* 0x000fe200078e0217 */
[----:B------:R-:W-:Y:S03]  /*4260*/  LDSM.16.M88.4 R12, [R21+0x2000] ;  /* 0x00200000150c783b */ /* 0x000fe60000000200 */
[C---:B------:R-:W-:Y:S01]  /*4270*/  IMAD.IADD R2, R160.reuse, 0x1, R0 ;  /* 0x00000001a0027824 */ /* 0x040fe200078e0200 */
[----:B------:R-:W4:Y:S04]  /*4280*/  LDSM.16.M88.4 R44, [R3+0x8800] ;  /* 0x00880000032c783b */ /* 0x000f280000000200 */
[----:B------:R-:W4:Y:S04]  /*4290*/  LDSM.16.M88.4 R48, [R3+0x8000] ;  /* 0x008000000330783b */ /* 0x000f280000000200 */
[----:B------:R-:W-:Y:S04]  /*42a0*/  LDSM.16.M88.4 R52, [R3+0x9800] ;  /* 0x009800000334783b */ /* 0x000fe80000000200 */
[----:B------:R-:W-:Y:S01]  /*42b0*/  STL [R1+0x38], R23 ;  /* 0x0000381701007387 */ /* 0x000fe20000100800 */
[-C--:B--2---:R-:W-:Y:S03]  /*42c0*/  HMMA.16816.F32 R100, R8, R16.reuse, RZ ;  /* 0x000000100864723c */ /* 0x084fe600000018ff */
[----:B------:R-:W0:Y:S05]  /*42d0*/  LDGDEPBAR ;  /* 0x00000000000079af */ /* 0x000e2a0000000000 */
[C---:B-----5:R-:W-:Y:S08]  /*42e0*/  HMMA.16816.F32 R36, R4.reuse, R16, RZ ;  /* 0x000000100424723c */ /* 0x060ff000000018ff */
[-C--:B------:R-:W-:Y:S08]  /*42f0*/  HMMA.16816.F32 R88, R4, R18.reuse, RZ ;  /* 0x000000120458723c */ /* 0x080ff000000018ff */
[----:B------:R-:W-:Y:S01]  /*4300*/  HMMA.16816.F32 R104, R8, R18, RZ ;  /* 0x000000120868723c */ /* 0x000fe200000018ff */
[----:B------:R-:W2:Y:S07]  /*4310*/  LDSM.16.M88.4 R16, [R3+0x9000] ;  /* 0x009000000310783b */ /* 0x000eae0000000200 */
[C---:B---3--:R-:W-:Y:S08]  /*4320*/  HMMA.16816.F32 R56, R4.reuse, R32, RZ ;  /* 0x000000200438723c */ /* 0x048ff000000018ff */
[C---:B-1----:R-:W-:Y:S08]  /*4330*/  HMMA.16816.F32 R40, R4.reuse, R28, RZ ;  /* 0x0000001c0428723c */ /* 0x042ff000000018ff */
[C---:B----4-:R-:W-:Y:S08]  /*4340*/  HMMA.16816.F32 R60, R4.reuse, R24, RZ ;  /* 0x00000018043c723c */ /* 0x050ff000000018ff */
[C---:B------:R-:W-:Y:S08]  /*4350*/  HMMA.16816.F32 R96, R4.reuse, R34, RZ ;  /* 0x000000220460723c */ /* 0x040ff000000018ff */
[C---:B------:R-:W-:Y:S08]  /*4360*/  HMMA.16816.F32 R92, R4.reuse, R30, RZ ;  /* 0x0000001e045c723c */ /* 0x040ff000000018ff */
[----:B------:R-:W-:Y:S01]  /*4370*/  HMMA.16816.F32 R84, R4, R26, RZ ;  /* 0x0000001a0454723c */ /* 0x000fe200000018ff */
[----:B------:R-:W1:Y:S07]  /*4380*/  LDSM.16.M88.4 R4, [R21] ;  /* 0x000000001504783b */ /* 0x000e6e0000000200 */
[----:B------:R-:W-:Y:S08]  /*4390*/  HMMA.16816.F32 R64, R8, R24, RZ ;  /* 0x000000180840723c */ /* 0x000ff000000018ff */
[----:B------:R-:W-:Y:S08]  /*43a0*/  HMMA.16816.F32 R108, R12, R44, R56 ;  /* 0x0000002c0c6c723c */ /* 0x000ff00000001838 */
[C---:B------:R-:W-:Y:S08]  /*43b0*/  HMMA.16816.F32 R80, R8.reuse, R32, RZ ;  /* 0x000000200850723c */ /* 0x040ff000000018ff */
[C---:B------:R-:W-:Y:S01]  /*43c0*/  HMMA.16816.F32 R76, R8.reuse, R34, RZ ;  /* 0x00000022084c723c */ /* 0x040fe200000018ff */
[----:B------:R-:W-:Y:S07]  /*43d0*/  LDSM.16.M88.4 R32, [R0+0x9000] ;  /* 0x009000000020783b */ /* 0x000fee0000000200 */
[C---:B------:R-:W-:Y:S08]  /*43e0*/  HMMA.16816.F32 R72, R8.reuse, R28, RZ ;  /* 0x0000001c0848723c */ /* 0x040ff000000018ff */
[C---:B------:R-:W-:Y:S01]  /*43f0*/  HMMA.16816.F32 R68, R8.reuse, R30, RZ ;  /* 0x0000001e0844723c */ /* 0x040fe200000018ff */
[----:B------:R-:W-:Y:S07]  /*4400*/  LDSM.16.M88.4 R28, [R0+0x9800] ;  /* 0x00980000001c783b */ /* 0x000fee0000000200 */
[----:B------:R-:W-:Y:S01]  /*4410*/  HMMA.16816.F32 R24, R8, R26, RZ ;  /* 0x0000001a0818723c */ /* 0x000fe200000018ff */
[----:B------:R-:W-:Y:S07]  /*4420*/  LDSM.16.M88.4 R8, [R22+0x2000] ;  /* 0x002000001608783b */ /* 0x000fee0000000200 */
[C---:B------:R-:W-:Y:S01]  /*4430*/  HMMA.16816.F32 R112, R12.reuse, R48, R36 ;  /* 0x000000300c70723c */ /* 0x040fe20000001824 */
[----:B------:R-:W-:Y:S07]  /*4440*/  LDSM.16.M88.4 R36, [R0+0x8800] ;  /* 0x008800000024783b */ /* 0x000fee0000000200 */
[C---:B--2---:R-:W-:Y:S01]  /*4450*/  HMMA.16816.F32 R56, R12.reuse, R16, R40 ;  /* 0x000000100c38723c */ /* 0x044fe20000001828 */
[----:B------:R-:W2:Y:S07]  /*4460*/  LDSM.16.M88.4 R40, [R0+0x8000] ;  /* 0x008000000028783b */ /* 0x000eae0000000200 */
[C---:B------:R-:W-:Y:S08]  /*4470*/  HMMA.16816.F32 R148, R12.reuse, R50, R88 ;  /* 0x000000320c94723c */ /* 0x040ff00000001858 */
[C---:B------:R-:W-:Y:S01]  /*4480*/  HMMA.16816.F32 R136, R12.reuse, R52, R60 ;  /* 0x000000340c88723c */ /* 0x040fe2000000183c */
[----:B------:R-:W-:Y:S07]  /*4490*/  LDSM.16.M88.4 R60, [R2+0x8800] ;  /* 0x00880000023c783b */ /* 0x000fee0000000200 */
[C---:B------:R-:W-:Y:S08]  /*44a0*/  HMMA.16816.F32 R88, R12.reuse, R46, R96 ;  /* 0x0000002e0c58723c */ /* 0x040ff00000001860 */
[C---:B------:R-:W-:Y:S08]  /*44b0*/  HMMA.16816.F32 R144, R12.reuse, R18, R92 ;  /* 0x000000120c90723c */ /* 0x040ff0000000185c */
[----:B------:R-:W-:Y:S01]  /*44c0*/  HMMA.16816.F32 R128, R12, R54, R84 ;  /* 0x000000360c80723c */ /* 0x000fe20000001854 */
[----:B------:R-:W3:Y:S07]  /*44d0*/  LDSM.16.M88.4 R12, [R22] ;  /* 0x00000000160c783b */ /* 0x000eee0000000200 */
[----:B-1----:R-:W-:Y:S01]  /*44e0*/  HMMA.16816.F32 R116, R4, R52, R64 ;  /* 0x000000340474723c */ /* 0x002fe20000001840 */
[----:B------:R-:W-:-:S07]  /*44f0*/  IADD3 R52, PT, PT, R160, R22, RZ ;  /* 0x00000016a0347210 */ /* 0x000fce0007ffe0ff */
[C---:B------:R-:W-:Y:S08]  /*4500*/  HMMA.16816.F32 R124, R4.reuse, R48, R100 ;  /* 0x00000030047c723c */ /* 0x040ff00000001864 */
[C---:B------:R-:W-:Y:S08]  /*4510*/  HMMA.16816.F32 R104, R4.reuse, R50, R104 ;  /* 0x000000320468723c */ /* 0x040ff00000001868 */
[C---:B------:R-:W-:Y:S08]  /*4520*/  HMMA.16816.F32 R140, R4.reuse, R44, R80 ;  /* 0x0000002c048c723c */ /* 0x040ff00000001850 */
[C---:B------:R-:W-:Y:S01]  /*4530*/  HMMA.16816.F32 R120, R4.reuse, R16, R72 ;  /* 0x000000100478723c */ /* 0x040fe20000001848 */
[----:B------:R-:W-:Y:S07]  /*4540*/  LDSM.16.M88.4 R72, [R2+0x9000] ;  /* 0x009000000248783b */ /* 0x000fee0000000200 */
[C---:B------:R-:W-:Y:S08]  /*4550*/  HMMA.16816.F32 R100, R4.reuse, R46, R76 ;  /* 0x0000002e0464723c */ /* 0x040ff0000000184c */
[C---:B------:R-:W-:Y:S01]  /*4560*/  HMMA.16816.F32 R96, R4.reuse, R18, R68 ;  /* 0x000000120460723c */ /* 0x040fe20000001844 */
[----:B------:R-:W-:Y:S04]  /*4570*/  LDSM.16.M88.4 R68, [R2+0x9800] ;  /* 0x009800000244783b */ /* 0x000fe80000000200 */
[----:B------:R-:W-:Y:S03]  /*4580*/  LDSM.16.M88.4 R16, [R52] ;  /* 0x000000003410783b */ /* 0x000fe60000000200 */
[----:B------:R-:W-:Y:S01]  /*4590*/  HMMA.16816.F32 R48, R4, R54, R24 ;  /* 0x000000360430723c */ /* 0x000fe20000001818 */
[----:B------:R-:W1:Y:S04]  /*45a0*/  LDSM.16.M88.4 R4, [R52+0x2000] ;  /* 0x002000003404783b */ /* 0x000e680000000200 */
[----:B------:R-:W4:Y:S03]  /*45b0*/  LDSM.16.M88.4 R24, [R2+0x8000] ;  /* 0x008000000218783b */ /* 0x000f260000000200 */
        /* <DEDUP_REMOVED lines=8> */
[C---:B---3--:R-:W-:Y:S08]  /*4640*/  HMMA.16816.F32 R144, R12.reuse, R38, R100 ;  /* 0x000000260c90723c */ /* 0x048ff00000001864 */
[C---:B------:R-:W-:Y:S01]  /*4650*/  HMMA.16816.F32 R108, R12.reuse, R36, R140 ;  /* 0x000000240c6c723c */ /* 0x040fe2000000188c */
[----:B------:R-:W-:Y:S07]  /*4660*/  LDSM.16.M88.4 R36, [R132+UR6+0xb000] ;  /* 0x00b000068424783b */ /* 0x000fee0008000200 */
[C---:B------:R-:W-:Y:S08]  /*4670*/  HMMA.16816.F32 R100, R12.reuse, R32, R120 ;  /* 0x000000200c64723c */ /* 0x040ff00000001878 */
[C---:B------:R-:W-:Y:S08]  /*4680*/  HMMA.16816.F32 R120, R12.reuse, R28, R116 ;  /* 0x0000001c0c78723c */ /* 0x040ff00000001874 */
[C---:B------:R-:W-:Y:S01]  /*4690*/  HMMA.16816.F32 R140, R12.reuse, R30, R48 ;  /* 0x0000001e0c8c723c */ /* 0x040fe20000001830 */
[----:B------:R-:W-:Y:S04]  /*46a0*/  LDSM.16.M88.4 R48, [R132+UR6+0xa000] ;  /* 0x00a000068430783b */ /* 0x000fe80008000200 */
[----:B------:R-:W2:Y:S03]  /*46b0*/  LDSM.16.M88.4 R28, [R20+0x4000] ;  /* 0x00400000141c783b */ /* 0x000ea60000000200 */
[----:B------:R-:W-:Y:S08]  /*46c0*/  HMMA.16816.F32 R56, R12, R40, R124 ;  /* 0x000000280c38723c */ /* 0x000ff0000000187c */
[C---:B-1----:R-:W-:Y:S08]  /*46d0*/  HMMA.16816.F32 R128, R4.reuse, R72, R84 ;  /* 0x000000480480723c */ /* 0x042ff00000001854 */
[C---:B------:R-:W-:Y:S08]  /*46e0*/  HMMA.16816.F32 R124, R4.reuse, R74, R80 ;  /* 0x0000004a047c723c */ /* 0x040ff00000001850 */
[C---:B----4-:R-:W-:Y:S01]  /*46f0*/  HMMA.16816.F32 R136, R4.reuse, R24, R44 ;  /* 0x000000180488723c */ /* 0x050fe2000000182c */
[----:B------:R-:W-:Y:S07]  /*4700*/  LDSM.16.M88.4 R44, [R132+UR6+0xa800] ;  /* 0x00a80006842c783b */ /* 0x000fee0008000200 */
[C---:B------:R-:W-:Y:S08]  /*4710*/  HMMA.16816.F32 R64, R4.reuse, R26, R64 ;  /* 0x0000001a0440723c */ /* 0x040ff00000001840 */
[C---:B------:R-:W-:Y:S08]  /*4720*/  HMMA.16816.F32 R92, R4.reuse, R60, R92 ;  /* 0x0000003c045c723c */ /* 0x040ff0000000185c */
[C---:B------:R-:W-:Y:S08]  /*4730*/  HMMA.16816.F32 R88, R4.reuse, R62, R88 ;  /* 0x0000003e0458723c */ /* 0x040ff00000001858 */
[C---:B------:R-:W-:Y:S01]  /*4740*/  HMMA.16816.F32 R84, R4.reuse, R68, R76 ;  /* 0x000000440454723c */ /* 0x040fe2000000184c */
[----:B------:R-:W-:Y:S07]  /*4750*/  LDSM.16.M88.4 R76, [R0+0xa000] ;  /* 0x00a00000004c783b */ /* 0x000fee0000000200 */
[----:B------:R-:W-:Y:S01]  /*4760*/  HMMA.16816.F32 R80, R4, R70, R8 ;  /* 0x000000460450723c */ /* 0x000fe20000001808 */
[----:B------:R-:W1:Y:S04]  /*4770*/  LDSM.16.M88.4 R4, [R20+0x6000] ;  /* 0x006000001404783b */ /* 0x000e680000000200 */
[----:B------:R-:W-:Y:S03]  /*4780*/  LDSM.16.M88.4 R8, [R21+0x6000] ;  /* 0x006000001508783b */ /* 0x000fe60000000200 */
[C---:B------:R-:W-:Y:S01]  /*4790*/  HMMA.16816.F32 R104, R12.reuse, R42, R104 ;  /* 0x0000002a0c68723c */ /* 0x040fe20000001868 */
[----:B------:R-:W-:Y:S07]  /*47a0*/  LDSM.16.M88.4 R40, [R3+0xa000] ;  /* 0x00a000000328783b */ /* 0x000fee0000000200 */
[----:B------:R-:W-:Y:S01]  /*47b0*/  HMMA.16816.F32 R112, R12, R34, R96 ;  /* 0x000000220c70723c */ /* 0x000fe20000001860 */
[----:B------:R-:W3:Y:S04]  /*47c0*/  LDSM.16.M88.4 R12, [R21+0x4000] ;  /* 0x00400000150c783b */ /* 0x000ee80000000200 */
[----:B------:R-:W4:Y:S03]  /*47d0*/  LDSM.16.M88.4 R32, [R132+UR6+0xb800] ;  /* 0x00b800068420783b */ /* 0x000f260008000200 */
[C---:B------:R-:W-:Y:S08]  /*47e0*/  HMMA.16816.F32 R56, R16.reuse, R24, R56 ;  /* 0x000000181038723c */ /* 0x040ff00000001838 */
[C---:B------:R-:W-:Y:S01]  /*47f0*/  HMMA.16816.F32 R116, R16.reuse, R26, R104 ;  /* 0x0000001a1074723c */ /* 0x040fe20000001868 */
[----:B------:R-:W5:Y:S04]  /*4800*/  LDSM.16.M88.4 R24, [R22+0x4000] ;  /* 0x004000001618783b */ /* 0x000f680000000200 */
[----:B------:R-:W5:Y:S03]  /*4810*/  LDSM.16.M88.4 R20, [R22+0x6000] ;  /* 0x006000001614783b */ /* 0x000f660000000200 */
[----:B------:R-:W-:Y:S08]  /*4820*/  HMMA.16816.F32 R104, R16, R60, R108 ;  /* 0x0000003c1068723c */ /* 0x000ff0000000186c */
[----:B--2---:R-:W-:Y:S08]  /*4830*/  HMMA.16816.F32 R56, R28, R48, R56 ;  /* 0x000000301c38723c */ /* 0x004ff00000001838 */
[----:B------:R-:W-:Y:S08]  /*4840*/  HMMA.16816.F32 R96, R16, R62, R144 ;  /* 0x0000003e1060723c */ /* 0x000ff00000001890 */
[----:B-1----:R-:W-:Y:S08]  /*4850*/  HMMA.16816.F32 R60, R4, R48, R136 ;  /* 0x00000030043c723c */ /* 0x002ff00000001888 */
[C---:B------:R-:W-:Y:S08]  /*4860*/  HMMA.16816.F32 R100, R16.reuse, R72, R100 ;  /* 0x000000481064723c */ /* 0x040ff00000001864 */
[C---:B------:R-:W-:Y:S08]  /*4870*/  HMMA.16816.F32 R112, R16.reuse, R74, R112 ;  /* 0x0000004a1070723c */ /* 0x040ff00000001870 */
[C---:B------:R-:W-:Y:S08]  /*4880*/  HMMA.16816.F32 R120, R16.reuse, R68, R120 ;  /* 0x000000441078723c */ /* 0x040ff00000001878 */
[----:B------:R-:W-:Y:S01]  /*4890*/  HMMA.16816.F32 R108, R16, R70, R140 ;  /* 0x00000046106c723c */ /* 0x000fe2000000188c */
[----:B------:R-:W-:Y:S07]  /*48a0*/  LDSM.16.M88.4 R16, [R52+0x4000] ;  /* 0x004000003410783b */ /* 0x000fee0000000200 */
[----:B------:R-:W-:Y:S01]  /*48b0*/  HMMA.16816.F32 R136, R4, R50, R64 ;  /* 0x000000320488723c */ /* 0x000fe20000001840 */
[----:B------:R-:W1:Y:S07]  /*48c0*/  LDSM.16.M88.4 R64, [R2+0xa000] ;  /* 0x00a000000240783b */ /* 0x000e6e0000000200 */
[----:B---3--:R-:W-:Y:S08]  /*48d0*/  HMMA.16816.F32 R56, R12, R40, R56 ;  /* 0x000000280c38723c */ /* 0x008ff00000001838 */
[C---:B------:R-:W-:Y:S01]  /*48e0*/  HMMA.16816.F32 R140, R4.reuse, R44, R92 ;  /* 0x0000002c048c723c */ /* 0x040fe2000000185c */
[----:B------:R-:W2:Y:S07]  /*48f0*/  LDSM.16.M88.4 R92, [R3+0xb800] ;  /* 0x00b80000035c783b */ /* 0x000eae0000000200 */
[C---:B----4-:R-:W-:Y:S01]  /*4900*/  HMMA.16816.F32 R148, R4.reuse, R32, R84 ;  /* 0x000000200494723c */ /* 0x050fe20000001854 */
[----:B------:R-:W-:Y:S07]  /*4910*/  LDSM.16.M88.4 R84, [R3+0xb000] ;  /* 0x00b000000354783b */ /* 0x000fee0000000200 */
[----:B------:R-:W-:Y:S08]  /*4920*/  HMMA.16816.F32 R152, R4, R34, R80 ;  /* 0x000000220498723c */ /* 0x000ff00000001850 */
[----:B------:R-:W-:Y:S01]  /*4930*/  HMMA.16816.F32 R68, R8, R40, R60 ;  /* 0x000000280844723c */ /* 0x000fe2000000183c */
[----:B------:R-:W3:Y:S07]  /*4940*/  LDSM.16.M88.4 R60, [R3+0xa800] ;  /* 0x00a80000033c783b */ /* 0x000eee0000000200 */
[----:B------:R-:W-:Y:S08]  /*4950*/  HMMA.16816.F32 R80, R28, R50, R116 ;  /* 0x000000321c50723c */ /* 0x000ff00000001874 */
[C---:B------:R-:W-:Y:S08]  /*4960*/  HMMA.16816.F32 R144, R4.reuse, R46, R88 ;  /* 0x0000002e0490723c */ /* 0x040ff00000001858 */
[C---:B------:R-:W-:Y:S08]  /*4970*/  HMMA.16816.F32 R128, R4.reuse, R36, R128 ;  /* 0x000000240480723c */ /* 0x040ff00000001880 */
[----:B------:R-:W-:Y:S01]  /*4980*/  HMMA.16816.F32 R124, R4, R38, R124 ;  /* 0x00000026047c723c */ /* 0x000fe2000000187c */
[----:B------:R4:W3:Y:S07]  /*4990*/  LDSM.16.M88.4 R4, [R52+0x6000] ;  /* 0x006000003404783b */ /* 0x0008ee0000000200 */
[----:B-----5:R-:W-:Y:S08]  /*49a0*/  HMMA.16816.F32 R56, R24, R76, R56 ;  /* 0x0000004c1838723c */ /* 0x020ff00000001838 */
[C---:B------:R-:W-:Y:S08]  /*49b0*/  HMMA.16816.F32 R48, R28.reuse, R38, R112 ;  /* 0x000000261c30723c */ /* 0x040ff00000001870 */
[C---:B----4-:R-:W-:Y:S08]  /*49c0*/  HMMA.16816.F32 R52, R28.reuse, R36, R100 ;  /* 0x000000241c34723c */ /* 0x050ff00000001864 */
[C---:B------:R-:W-:Y:S08]  /*49d0*/  HMMA.16816.F32 R88, R28.reuse, R44, R104 ;  /* 0x0000002c1c58723c */ /* 0x040ff00000001868 */
[C---:B------:R-:W-:Y:S08]  /*49e0*/  HMMA.16816.F32 R72, R28.reuse, R46, R96 ;  /* 0x0000002e1c48723c */ /* 0x040ff00000001860 */
[C---:B------:R-:W-:Y:S08]  /*49f0*/  HMMA.16816.F32 R36, R28.reuse, R32, R120 ;  /* 0x000000201c24723c */ /* 0x040ff00000001878 */
[----:B------:R-:W-:Y:S08]  /*4a00*/  HMMA.16816.F32 R28, R28, R34, R108 ;  /* 0x000000221c1c723c */ /* 0x000ff0000000186c */
[----:B------:R-:W-:Y:S08]  /*4a10*/  HMMA.16816.F32 R44, R12, R42, R80 ;  /* 0x0000002a0c2c723c */ /* 0x000ff00000001850 */
[----:B------:R-:W-:Y:S08]  /*4a20*/  HMMA.16816.F32 R32, R20, R76, R68 ;  /* 0x0000004c1420723c */ /* 0x000ff00000001844 */
[----:B-1----:R-:W-:Y:S08]  /*4a30*/  HMMA.16816.F32 R56, R16, R64, R56 ;  /* 0x000000401038723c */ /* 0x002ff00000001838 */
[C---:B--2---:R-:W-:Y:S08]  /*4a40*/  HMMA.16816.F32 R68, R12.reuse, R94, R28 ;  /* 0x0000005e0c44723c */ /* 0x044ff0000000181c */
[----:B---3--:R-:W-:Y:S03]  /*4a50*/  HMMA.16816.F32 R88, R12, R60, R88 ;  /* 0x0000003c0c58723c */ /* 0x008fe60000001858 */
[----:B------:R-:W-:-:S04]  /*4a60*/  FMUL.FTZ R3, R56, UR4 ;  /* 0x0000000438037c20 */ /* 0x000fc80008410000 */
[----:B------:R1:W-:Y:S01]  /*4a70*/  MUFU.TANH R158, R3 ;  /* 0x00000003009e7308 */ /* 0x0003e20000002400 */
[C---:B------:R-:W-:Y:S08]  /*4a80*/  HMMA.16816.F32 R96, R12.reuse, R62, R72 ;  /* 0x0000003e0c60723c */ /* 0x040ff00000001848 */
[C---:B------:R-:W-:Y:S01]  /*4a90*/  HMMA.16816.F32 R100, R12.reuse, R84, R52 ;  /* 0x000000540c64723c */ /* 0x040fe20000001834 */
[----:B------:R-:W-:Y:S07]  /*4aa0*/  LDSM.16.M88.4 R52, [R0+0xb800] ;  /* 0x00b800000034783b */ /* 0x000fee0000000200 */
[----:B------:R-:W-:Y:S01]  /*4ab0*/  HMMA.16816.F32 R104, R12, R86, R48 ;  /* 0x000000560c68723c */ /* 0x000fe20000001830 */
[----:B-1----:R-:W-:-:S07]  /*4ac0*/  FMUL.FTZ R3, R57, UR4 ;  /* 0x0000000439037c20 */ /* 0x002fce0008410000 */
[----:B------:R-:W-:Y:S01]  /*4ad0*/  HMMA.16816.F32 R108, R12, R92, R36 ;  /* 0x0000005c0c6c723c */ /* 0x000fe20000001824 */
[----:B------:R-:W1:Y:S07]  /*4ae0*/  LDSM.16.M88.4 R12, [R0+0xa800] ;  /* 0x00a80000000c783b */ /* 0x000e6e0000000200 */
[----:B------:R-:W-:Y:S08]  /*4af0*/  HMMA.16816.F32 R28, R24, R78, R44 ;  /* 0x0000004e181c723c */ /* 0x000ff0000000182c */
[----:B------:R-:W-:Y:S08]  /*4b00*/  HMMA.16816.F32 R32, R4, R64, R32 ;  /* 0x000000400420723c */ /* 0x000ff00000001820 */
[----:B------:R-:W-:Y:S01]  /*4b10*/  HMMA.16816.F32 R40, R8, R42, R136 ;  /* 0x0000002a0828723c */ /* 0x000fe20000001888 */
[----:B------:R2:W-:Y:S07]  /*4b20*/  MUFU.TANH R136, R3 ;  /* 0x0000000300887308 */ /* 0x0005ee0000002400 */
[----:B------:R-:W-:Y:S01]  /*4b30*/  HMMA.16816.F32 R36, R16, R66, R28 ;  /* 0x000000421024723c */ /* 0x000fe2000000181c */
[----:B------:R-:W3:Y:S07]  /*4b40*/  LDSM.16.M88.4 R28, [R2+0xa800] ;  /* 0x00a80000021c783b */ /* 0x000eee0000000200 */
[----:B------:R-:W-:Y:S01]  /*4b50*/  HMMA.16816.F32 R44, R8, R60, R140 ;  /* 0x0000003c082c723c */ /* 0x000fe2000000188c */
[----:B--2---:R-:W-:-:S04]  /*4b60*/  FMUL.FTZ R3, R58, UR4 ;  /* 0x000000043a037c20 */ /* 0x004fc80008410000 */
[----:B------:R2:W-:Y:S03]  /*4b70*/  MUFU.TANH R139, R3 ;  /* 0x00000003008b7308 */ /* 0x0005e60000002400 */
[----:B------:R-:W-:Y:S08]  /*4b80*/  HMMA.16816.F32 R40, R20, R78, R40 ;  /* 0x0000004e1428723c */ /* 0x000ff00000001828 */
[----:B------:R-:W-:Y:S08]  /*4b90*/  HMMA.16816.F32 R76, R8, R84, R128 ;  /* 0x00000054084c723c */ /* 0x000ff00000001880 */
[----:B-1----:R-:W-:Y:S01]  /*4ba0*/  HMMA.16816.F32 R44, R20, R12, R44 ;  /* 0x0000000c142c723c */ /* 0x002fe2000000182c */
[----:B--2---:R-:W-:-:S04]  /*4bb0*/  FMUL.FTZ R3, R59, UR4 ;  /* 0x000000043b037c20 */ /* 0x004fc80008410000 */
[----:B------:R1:W-:Y:S03]  /*4bc0*/  MUFU.TANH R135, R3 ;  /* 0x0000000300877308 */ /* 0x0003e60000002400 */
[C---:B------:R-:W-:Y:S01]  /*4bd0*/  HMMA.16816.F32 R56, R8.reuse, R62, R144 ;  /* 0x0000003e0838723c */ /* 0x040fe20000001890 */
[----:B------:R-:W2:Y:S07]  /*4be0*/  LDSM.16.M88.4 R60, [R2+0xb800] ;  /* 0x00b80000023c783b */ /* 0x000eae0000000200 */
[----:B------:R-:W-:Y:S01]  /*4bf0*/  HMMA.16816.F32 R84, R8, R86, R124 ;  /* 0x000000560854723c */ /* 0x000fe2000000187c */
[----:B-1----:R-:W-:-:S07]  /*4c00*/  FMUL.FTZ R3, R32, UR4 ;  /* 0x0000000420037c20 */ /* 0x002fce0008410000 */
[----:B---3--:R-:W-:Y:S01]  /*4c10*/  HMMA.16816.F32 R44, R4, R28, R44 ;  /* 0x0000001c042c723c */ /* 0x008fe2000000182c */
[----:B------:R1:W-:Y:S07]  /*4c20*/  MUFU.TANH R138, R3 ;  /* 0x00000003008a7308 */ /* 0x0003ee0000002400 */
[----:B------:R-:W-:Y:S08]  /*4c30*/  HMMA.16816.F32 R80, R8, R92, R148 ;  /* 0x0000005c0850723c */ /* 0x000ff00000001894 */
[----:B------:R-:W-:Y:S01]  /*4c40*/  HMMA.16816.F32 R40, R4, R66, R40 ;  /* 0x000000420428723c */ /* 0x000fe20000001828 */
[----:B-1----:R-:W-:-:S07]  /*4c50*/  FMUL.FTZ R3, R33, UR4 ;  /* 0x0000000421037c20 */ /* 0x002fce0008410000 */
[----:B------:R-:W-:Y:S01]  /*4c60*/  HMMA.16816.F32 R56, R20, R14, R56 ;  /* 0x0000000e1438723c */ /* 0x000fe20000001838 */
[----:B------:R1:W-:Y:S07]  /*4c70*/  MUFU.TANH R134, R3 ;  /* 0x0000000300867308 */ /* 0x0003ee0000002400 */
[----:B------:R-:W-:Y:S01]  /*4c80*/  HMMA.16816.F32 R64, R24, R52, R108 ;  /* 0x000000341840723c */ /* 0x000fe2000000186c */
[----:B-1----:R-:W-:-:S04]  /*4c90*/  FMUL.FTZ R3, R34, UR4 ;  /* 0x0000000422037c20 */ /* 0x002fc80008410000 */
[----:B------:R1:W-:Y:S02]  /*4ca0*/  MUFU.TANH R137, R3 ;  /* 0x0000000300897308 */ /* 0x0003e40000002400 */
[----:B-1----:R-:W-:Y:S02]  /*4cb0*/  FMUL.FTZ R3, R35, UR4 ;  /* 0x0000000423037c20 */ /* 0x002fe40008410000 */
[C---:B------:R-:W-:Y:S04]  /*4cc0*/  HMMA.16816.F32 R32, R24.reuse, R12, R88 ;  /* 0x0000000c1820723c */ /* 0x040fe80000001858 */
[----:B------:R1:W-:Y:S04]  /*4cd0*/  MUFU.TANH R120, R3 ;  /* 0x0000000300787308 */ /* 0x0003e80000002400 */
[----:B------:R-:W-:Y:S01]  /*4ce0*/  HMMA.16816.F32 R12, R24, R14, R96 ;  /* 0x0000000e180c723c */ /* 0x000fe20000001860 */
[----:B-1----:R-:W-:-:S11]  /*4cf0*/  FMUL.FTZ R3, R36, UR4 ;  /* 0x0000000424037c20 */ /* 0x002fd60008410000 */
[----:B------:R-:W-:Y:S01]  /*4d00*/  HMMA.16816.F32 R48, R16, R28, R32 ;  /* 0x0000001c1030723c */ /* 0x000fe20000001820 */
[----:B------:R1:W-:Y:S07]  /*4d10*/  MUFU.TANH R123, R3 ;  /* 0x00000003007b7308 */ /* 0x0003ee0000002400 */
[----:B------:R-:W-:Y:S01]  /*4d20*/  HMMA.16816.F32 R32, R24, R54, R68 ;  /* 0x000000361820723c */ /* 0x000fe20000001844 */
[----:B-1----:R-:W-:-:S04]  /*4d30*/  FMUL.FTZ R3, R37, UR4 ;  /* 0x0000000425037c20 */ /* 0x002fc80008410000 */
[----:B------:R1:W-:-:S15]  /*4d40*/  MUFU.TANH R128, R3 ;  /* 0x0000000300807308 */ /* 0x0003de0000002400 */
[----:B--2---:R-:W-:Y:S01]  /*4d50*/  HMMA.16816.F32 R72, R16, R62, R32 ;  /* 0x0000003e1048723c */ /* 0x004fe20000001820 */
[----:B------:R-:W-:Y:S01]  /*4d60*/  VIMNMX R32, PT, PT, R133, UR21, PT ;  /* 0x0000001585207c48 */ /* 0x000fe2000bfe0100 */
[----:B-1----:R-:W-:-:S04]  /*4d70*/  FMUL.FTZ R3, R38, UR4 ;  /* 0x0000000426037c20 */ /* 0x002fc80008410000 */
[----:B------:R1:W-:Y:S02]  /*4d80*/  MUFU.TANH R119, R3 ;  /* 0x0000000300777308 */ /* 0x0003e40000002400 */
[----:B-1----:R-:W-:Y:S02]  /*4d90*/  FMUL.FTZ R3, R39, UR4 ;  /* 0x0000000427037c20 */ /* 0x002fe40008410000 */
[----:B------:R-:W-:Y:S01]  /*4da0*/  HMMA.16816.F32 R36, R8, R94, R152 ;  /* 0x0000005e0824723c */ /* 0x000fe20000001898 */
[----:B------:R1:W2:Y:S03]  /*4db0*/  LDSM.16.M88.4 R8, [R0+0xb000] ;  /* 0x00b000000008783b */ /* 0x0002a60000000200 */
[----:B------:R3:W-:-:S15]  /*4dc0*/  MUFU.TANH R122, R3 ;  /* 0x00000003007a7308 */ /* 0x0007de0000002400 */
[----:B------:R-:W-:-:S01]  /*4dd0*/  NOP ;  /* 0x0000000000007918 */ /* 0x000fc20000000000 */
[----:B------:R-:W-:Y:S01]  /*4de0*/  HMMA.16816.F32 R36, R20, R54, R36 ;  /* 0x000000361424723c */ /* 0x000fe20000001824 */
[----:B---3--:R-:W-:Y:S01]  /*4df0*/  FMUL.FTZ R3, R40, UR4 ;  /* 0x0000000428037c20 */ /* 0x008fe20008410000 */
[----:B-1----:R-:W-:-:S03]  /*4e00*/  FMUL.FTZ R0, R49, UR4 ;  /* 0x0000000431007c20 */ /* 0x002fc60008410000 */
[----:B------:R1:W-:Y:S08]  /*4e10*/  MUFU.TANH R115, R3 ;  /* 0x0000000300737308 */ /* 0x0003f00000002400 */
[----:B------:R3:W-:Y:S07]  /*4e20*/  MUFU.TANH R121, R0 ;  /* 0x0000000000797308 */ /* 0x0007ee0000002400 */
[----:B------:R-:W-:Y:S01]  /*4e30*/  HMMA.16816.F32 R88, R4, R62, R36 ;  /* 0x0000003e0458723c */ /* 0x000fe20000001824 */
[----:B-1----:R-:W-:-:S04]  /*4e40*/  FMUL.FTZ R3, R41, UR4 ;  /* 0x0000000429037c20 */ /* 0x002fc80008410000 */
[----:B------:R1:W-:Y:S03]  /*4e50*/  MUFU.TANH R118, R3 ;  /* 0x0000000300767308 */ /* 0x0003e60000002400 */
[----:B------:R-:W-:Y:S01]  /*4e60*/  HMMA.16816.F32 R36, R16, R30, R12 ;  /* 0x0000001e1024723c */ /* 0x000fe2000000180c */
[----:B------:R-:W-:Y:S01]  /*4e70*/  FMUL.FTZ R13, R47, UR4 ;  /* 0x000000042f0d7c20 */ /* 0x000fe20008410000 */
[----:B---3--:R-:W-:-:S04]  /*4e80*/  FMUL.FTZ R0, R50, UR4 ;  /* 0x0000000432007c20 */ /* 0x008fc80008410000 */
[----:B------:R3:W-:Y:S02]  /*4e90*/  MUFU.TANH R113, R0 ;  /* 0x0000000000717308 */ /* 0x0007e40000002400 */
[----:B--2---:R-:W-:Y:S03]  /*4ea0*/  HMMA.16816.F32 R68, R24, R10, R104 ;  /* 0x0000000a1844723c */ /* 0x004fe60000001868 */
[----:B------:R-:W-:-:S04]  /*4eb0*/  FMUL.FTZ R12, R88, UR4 ;  /* 0x00000004580c7c20 */ /* 0x000fc80008410000 */
[----:B------:R-:W-:Y:S01]  /*4ec0*/  MUFU.TANH R14, R12 ;  /* 0x0000000c000e7308 */ /* 0x000fe20000002400 */
[----:B------:R-:W-:Y:S01]  /*4ed0*/  HMMA.16816.F32 R28, R4, R30, R56 ;  /* 0x0000001e041c723c */ /* 0x000fe20000001838 */
[----:B-1----:R-:W-:-:S06]  /*4ee0*/  FMUL.FTZ R3, R42, UR4 ;  /* 0x000000042a037c20 */ /* 0x002fcc0008410000 */
[----:B------:R1:W-:Y:S01]  /*4ef0*/  MUFU.TANH R93, R3 ;  /* 0x00000003005d7308 */ /* 0x0003e20000002400 */
[----:B------:R-:W-:Y:S01]  /*4f00*/  HMMA.16816.F32 R56, R20, R10, R84 ;  /* 0x0000000a1438723c */ /* 0x000fe20000001854 */
[----:B---3--:R-:W-:Y:S01]  /*4f10*/  FMUL.FTZ R0, R51, UR4 ;  /* 0x0000000433007c20 */ /* 0x008fe20008410000 */
[----:B------:R-:W-:-:S05]  /*4f20*/  FMUL.FTZ R11, R39, UR4 ;  /* 0x00000004270b7c20 */ /* 0x000fca0008410000 */
[----:B------:R2:W-:Y:S04]  /*4f30*/  MUFU.TANH R117, R0 ;  /* 0x0000000000757308 */ /* 0x0005e80000002400 */
[----:B------:R-:W-:-:S04]  /*4f40*/  FMUL.FTZ R30, R30, UR4 ;  /* 0x000000041e1e7c20 */ /* 0x000fc80008410000 */
[----:B------:R-:W-:Y:S01]  /*4f50*/  MUFU.TANH R95, R13 ;  /* 0x0000000d005f7308 */ /* 0x000fe20000002400 */
[----:B-1----:R-:W-:Y:S02]  /*4f60*/  FMUL.FTZ R3, R43, UR4 ;  /* 0x000000042b037c20 */ /* 0x002fe40008410000 */
[C---:B------:R-:W-:Y:S05]  /*4f70*/  HMMA.16816.F32 R40, R20.reuse, R8, R76 ;  /* 0x000000081428723c */ /* 0x040fea000000184c */
[----:B------:R1:W-:Y:S01]  /*4f80*/  MUFU.TANH R114, R3 ;  /* 0x0000000300727308 */ /* 0x0003e20000002400 */
[----:B--2---:R-:W-:Y:S02]  /*4f90*/  FMUL.FTZ R0, R44, UR4 ;  /* 0x000000042c007c20 */ /* 0x004fe40008410000 */
[----:B------:R-:W-:Y:S05]  /*4fa0*/  HMMA.16816.F32 R20, R20, R52, R80 ;  /* 0x000000341414723c */ /* 0x000fea0000001850 */
[----:B------:R2:W-:Y:S08]  /*4fb0*/  MUFU.TANH R112, R0 ;  /* 0x0000000000707308 */ /* 0x0005f00000002400 */
[----:B------:R3:W-:Y:S01]  /*4fc0*/  MUFU.TANH R94, R11 ;  /* 0x0000000b005e7308 */ /* 0x0007e20000002400 */
[----:B-1----:R-:W-:-:S02]  /*4fd0*/  FMUL.FTZ R3, R48, UR4 ;  /* 0x0000000430037c20 */ /* 0x002fc40008410000 */
[----:B------:R-:W-:Y:S01]  /*4fe0*/  HMMA.16816.F32 R48, R24, R8, R100 ;  /* 0x000000081830723c */ /* 0x000fe20000001864 */
[----:B------:R1:W4:Y:S01]  /*4ff0*/  LDSM.16.M88.4 R24, [R2+0xb000] ;  /* 0x00b000000218783b */ /* 0x0003220000000200 */
[----:B------:R-:W-:-:S04]  /*5000*/  DEPBAR.LE SB0, 0x0 ;  /* 0x000080000000791a */ /* 0x000fc80000000000 */
[----:B--2---:R-:W-:Y:S01]  /*5010*/  FMUL.FTZ R0, R45, UR4 ;  /* 0x000000042d007c20 */ /* 0x004fe20008410000 */
[----:B------:R2:W-:Y:S01]  /*5020*/  MUFU.TANH R116, R3 ;  /* 0x0000000300747308 */ /* 0x0005e20000002400 */
[----:B---3--:R-:W-:-:S07]  /*5030*/  FMUL.FTZ R11, R31, UR4 ;  /* 0x000000041f0b7c20 */ /* 0x008fce0008410000 */
[----:B------:R3:W-:Y:S01]  /*5040*/  MUFU.TANH R98, R0 ;  /* 0x0000000000627308 */ /* 0x0007e20000002400 */
[----:B--2---:R-:W-:-:S04]  /*5050*/  MOV R3, UR21 ;  /* 0x0000001500037c02 */ /* 0x004fc80008000f00 */
[C-C-:B------:R-:W-:Y:S02]  /*5060*/  VIADDMNMX R33, R133.reuse, 0x8, R3.reuse, PT ;  /* 0x0000000885217846 */ /* 0x140fe40003800103 */
[C-C-:B------:R-:W-:Y:S01]  /*5070*/  VIADDMNMX R34, R133.reuse, 0x40, R3.reuse, PT ;  /* 0x0000004085227846 */ /* 0x140fe20003800103 */
[----:B---3--:R-:W-:Y:S01]  /*5080*/  FMUL.FTZ R0, R46, UR4 ;  /* 0x000000042e007c20 */ /* 0x008fe20008410000 */
[----:B------:R-:W-:Y:S01]  /*5090*/  VIADDMNMX R35, R133, 0x48, R3, PT ;  /* 0x0000004885237846 */ /* 0x000fe20003800103 */
[----:B------:R-:W-:Y:S02]  /*50a0*/  FMUL.FTZ R3, R36, UR4 ;  /* 0x0000000424037c20 */ /* 0x000fe40008410000 */
[----:B------:R2:W-:Y:S08]  /*50b0*/  MUFU.TANH R62, R0 ;  /* 0x00000000003e7308 */ /* 0x0005f00000002400 */
[----:B------:R3:W-:Y:S01]  /*50c0*/  MUFU.TANH R96, R3 ;  /* 0x0000000300607308 */ /* 0x0007e20000002400 */
[----:B--2---:R-:W-:-:S07]  /*50d0*/  FMUL.FTZ R0, R72, UR4 ;  /* 0x0000000448007c20 */ /* 0x004fce0008410000 */
[----:B------:R2:W-:Y:S01]  /*50e0*/  MUFU.TANH R46, R0 ;  /* 0x00000000002e7308 */ /* 0x0005e20000002400 */
[----:B---3--:R-:W-:-:S07]  /*50f0*/  FMUL.FTZ R3, R37, UR4 ;  /* 0x0000000425037c20 */ /* 0x008fce0008410000 */
[----:B------:R-:W-:Y:S01]  /*5100*/  MUFU.TANH R97, R3 ;  /* 0x0000000300617308 */ /* 0x000fe20000002400 */
[----:B--2---:R-:W-:-:S07]  /*5110*/  FMUL.FTZ R0, R74, UR4 ;  /* 0x000000044a007c20 */ /* 0x004fce0008410000 */
[----:B------:R2:W3:Y:S02]  /*5120*/  MUFU.TANH R45, R0 ;  /* 0x00000000002d7308 */ /* 0x0004e40000002400 */
[----:B--2---:R-:W-:-:S04]  /*5130*/  IMAD.U32 R0, RZ, RZ, UR14 ;  /* 0x0000000eff007e24 */ /* 0x004fc8000f8e00ff */
[----:B------:R-:W-:-:S04]  /*5140*/  IMAD R0, R0, 0x40, R156 ;  /* 0x0000004000007824 */ /* 0x000fc800078e029c */
[C---:B------:R-:W-:Y:S01]  /*5150*/  VIADD R12, R0.reuse, 0x38 ;  /* 0x00000038000c7836 */ /* 0x040fe20000000000 */
[----:B------:R-:W-:Y:S01]  /*5160*/  BAR.SYNC.DEFER_BLOCKING 0x0 ;  /* 0x0000000000007b1d */ /* 0x000fe20000010000 */
[C---:B-1----:R-:W-:Y:S01]  /*5170*/  VIADD R2, R0.reuse, 0x1 ;  /* 0x0000000100027836 */ /* 0x042fe20000000000 */
[----:B------:R-:W-:Y:S02]  /*5180*/  ISETP.GE.AND P6, PT, R0, R34, PT ;  /* 0x000000220000720c */ /* 0x000fe40003fc6270 */
[----:B------:R-:W-:Y:S02]  /*5190*/  I2FP.F32.U32 R44, R12 ;  /* 0x0000000c002c7245 */ /* 0x000fe40000201000 */
[C---:B------:R-:W-:Y:S02]  /*51a0*/  ISETP.GE.AND P5, PT, R12.reuse, R33, PT ;  /* 0x000000210c00720c */ /* 0x040fe40003fa6270 */
[----:B------:R-:W-:Y:S01]  /*51b0*/  ISETP.GE.AND P4, PT, R12, R34, PT ;  /* 0x000000220c00720c */ /* 0x000fe20003f86270 */
[C---:B---3--:R-:W-:Y:S01]  /*51c0*/  FFMA.FTZ R8, R44.reuse, UR5, R45 ;  /* 0x000000052c087c23 */ /* 0x048fe2000801002d */
[C---:B------:R-:W-:Y:S01]  /*51d0*/  FFMA.FTZ R3, R44.reuse, UR5, R14 ;  /* 0x000000052c037c23 */ /* 0x040fe2000801000e */
[----:B------:R-:W-:Y:S01]  /*51e0*/  FFMA.FTZ R9, R44, UR5, R46 ;  /* 0x000000052c097c23 */ /* 0x000fe2000801002e */
[----:B------:R-:W-:Y:S01]  /*51f0*/  ISETP.GE.AND P2, PT, R12, R32, PT ;  /* 0x000000200c00720c */ /* 0x000fe20003f46270 */
[----:B------:R-:W-:Y:S01]  /*5200*/  MUFU.TANH R46, R30 ;  /* 0x0000001e002e7308 */ /* 0x000fe20000002400 */
[----:B------:R-:W-:Y:S01]  /*5210*/  FSEL R188, R8, -INF , !P5 ;  /* 0xff80000008bc7808 */ /* 0x000fe20006800000 */
[----:B------:R-:W-:Y:S01]  /*5220*/  FMUL.FTZ R8, R38, UR4 ;  /* 0x0000000426087c20 */ /* 0x000fe20008410000 */
[----:B------:R-:W-:Y:S01]  /*5230*/  FSEL R189, R3, -INF , !P4 ;  /* 0xff80000003bd7808 */ /* 0x000fe20006000000 */
[----:B------:R-:W-:Y:S01]  /*5240*/  HMMA.16816.F32 R36, R16, R60, R64 ;  /* 0x0000003c1024723c */ /* 0x000fe20000001840 */
[----:B------:R-:W-:-:S02]  /*5250*/  I2FP.F32.U32 R3, R2 ;  /* 0x0000000200037245 */ /* 0x000fc40000201000 */
[----:B------:R-:W-:Y:S01]  /*5260*/  FSEL R183, R9, -INF , !P2 ;  /* 0xff80000009b77808 */ /* 0x000fe20005000000 */
[----:B------:R1:W2:Y:S01]  /*5270*/  MUFU.TANH R55, R8 ;  /* 0x0000000800377308 */ /* 0x0002a20000002400 */
[C---:B------:R-:W-:Y:S01]  /*5280*/  ISETP.GE.AND P1, PT, R2.reuse, R32, PT ;  /* 0x000000200200720c */ /* 0x040fe20003f26270 */
[C---:B------:R-:W-:Y:S01]  /*5290*/  FFMA.FTZ R10, R3.reuse, UR5, R136 ;  /* 0x00000005030a7c23 */ /* 0x040fe20008010088 */
[----:B------:R-:W-:Y:S01]  /*52a0*/  FFMA.FTZ R9, R3, UR5, R135 ;  /* 0x0000000503097c23 */ /* 0x000fe20008010087 */
[C---:B------:R-:W-:Y:S02]  /*52b0*/  ISETP.GE.AND P2, PT, R2.reuse, R33, PT ;  /* 0x000000210200720c */ /* 0x040fe40003f46270 */
[C---:B------:R-:W-:Y:S02]  /*52c0*/  ISETP.GE.AND P5, PT, R2.reuse, R34, PT ;  /* 0x000000220200720c */ /* 0x040fe40003fa6270 */
[----:B------:R-:W-:Y:S01]  /*52d0*/  ISETP.GE.AND P4, PT, R2, R35, PT ;  /* 0x000000230200720c */ /* 0x000fe20003f86270 */
[----:B------:R-:W-:Y:S01]  /*52e0*/  VIADD R2, R0, 0x8 ;  /* 0x0000000800027836 */ /* 0x000fe20000000000 */
[----:B------:R-:W-:Y:S01]  /*52f0*/  FSEL R72, R10, -INF , !P1 ;  /* 0xff8000000a487808 */ /* 0x000fe20004800000 */
[----:B------:R-:W-:Y:S01]  /*5300*/  FMUL.FTZ R10, R28, UR4 ;  /* 0x000000041c0a7c20 */ /* 0x000fe20008410000 */
[----:B------:R-:W-:-:S02]  /*5310*/  FSEL R86, R9, -INF , !P2 ;  /* 0xff80000009567808 */ /* 0x000fc40005000000 */
[C---:B------:R-:W-:Y:S01]  /*5320*/  ISETP.GE.AND P1, PT, R2.reuse, R32, PT ;  /* 0x000000200200720c */ /* 0x040fe20003f26270 */
[----:B------:R3:W5:Y:S01]  /*5330*/  MUFU.TANH R47, R10 ;  /* 0x0000000a002f7308 */ /* 0x0007620000002400 */
[----:B------:R-:W-:Y:S01]  /*5340*/  ISETP.GE.AND P2, PT, R2, R33, PT ;  /* 0x000000210200720c */ /* 0x000fe20003f46270 */
[C---:B-1----:R-:W-:Y:S01]  /*5350*/  FFMA.FTZ R8, R3.reuse, UR5, R134 ;  /* 0x0000000503087c23 */ /* 0x042fe20008010086 */
[----:B------:R-:W-:Y:S01]  /*5360*/  FFMA.FTZ R3, R3, UR5, R120 ;  /* 0x0000000503037c23 */ /* 0x000fe20008010078 */
[----:B------:R-:W-:Y:S02]  /*5370*/  ISETP.GE.AND P3, PT, R12, R35, PT ;  /* 0x000000230c00720c */ /* 0x000fe40003f66270 */
[----:B----4-:R-:W-:Y:S01]  /*5380*/  HMMA.16816.F32 R12, R16, R24, R48 ;  /* 0x00000018100c723c */ /* 0x010fe20000001830 */
[----:B------:R-:W-:Y:S01]  /*5390*/  FSEL R87, R8, -INF , !P5 ;  /* 0xff80000008577808 */ /* 0x000fe20006800000 */
[----:B------:R1:W-:Y:S01]  /*53a0*/  MUFU.TANH R49, R11 ;  /* 0x0000000b00317308 */ /* 0x0003e20000002400 */
[----:B------:R-:W-:-:S02]  /*53b0*/  FSEL R88, R3, -INF , !P4 ;  /* 0xff80000003587808 */ /* 0x000fc40006000000 */
[----:B------:R-:W-:Y:S02]  /*53c0*/  I2FP.F32.U32 R3, R2 ;  /* 0x0000000200037245 */ /* 0x000fe40000201000 */
[C---:B------:R-:W-:Y:S02]  /*53d0*/  ISETP.GE.AND P5, PT, R2.reuse, R34, PT ;  /* 0x000000220200720c */ /* 0x040fe40003fa6270 */
[----:B------:R-:W-:Y:S01]  /*53e0*/  ISETP.GE.AND P4, PT, R2, R35, PT ;  /* 0x000000230200720c */ /* 0x000fe20003f86270 */
[----:B------:R-:W-:Y:S01]  /*53f0*/  FMUL.FTZ R2, R29, UR4 ;  /* 0x000000041d027c20 */ /* 0x000fe20008410000 */
[C---:B---3--:R-:W-:Y:S01]  /*5400*/  FFMA.FTZ R10, R3.reuse, UR5, R123 ;  /* 0x00000005030a7c23 */ /* 0x048fe2000801007b */
[C---:B------:R-:W-:Y:S01]  /*5410*/  FFMA.FTZ R9, R3.reuse, UR5, R119 ;  /* 0x0000000503097c23 */ /* 0x040fe20008010077 */
[C---:B------:R-:W-:Y:S01]  /*5420*/  FFMA.FTZ R8, R3.reuse, UR5, R115 ;  /* 0x0000000503087c23 */ /* 0x040fe20008010073 */
[----:B------:R-:W-:Y:S01]  /*5430*/  FFMA.FTZ R3, R3, UR5, R93 ;  /* 0x0000000503037c23 */ /* 0x000fe2000801005d */
[----:B------:R3:W4:Y:S01]  /*5440*/  MUFU.TANH R92, R2 ;  /* 0x00000002005c7308 */ /* 0x0007220000002400 */
[----:B------:R-:W-:Y:S01]  /*5450*/  FSEL R54, R10, -INF , !P1 ;  /* 0xff8000000a367808 */ /* 0x000fe20004800000 */
[----:B------:R-:W-:Y:S01]  /*5460*/  HMMA.16816.F32 R28, R4, R24, R40 ;  /* 0x00000018041c723c */ /* 0x000fe20000001828 */
[----:B------:R-:W-:-:S02]  /*5470*/  FSEL R74, R9, -INF , !P2 ;  /* 0xff800000094a7808 */ /* 0x000fc40005000000 */
[----:B------:R-:W-:Y:S01]  /*5480*/  FSEL R85, R3, -INF , !P4 ;  /* 0xff80000003557808 */ /* 0x000fe20006000000 */
[----:B-1----:R-:W-:Y:S01]  /*5490*/  FMUL.FTZ R11, R12, UR4 ;  /* 0x000000040c0b7c20 */ /* 0x002fe20008410000 */
[----:B------:R-:W-:-:S03]  /*54a0*/  FSEL R79, R8, -INF , !P5 ;  /* 0xff800000084f7808 */ /* 0x000fc60006800000 */
[----:B------:R1:W-:Y:S01]  /*54b0*/  MUFU.TANH R84, R11 ;  /* 0x0000000b00547308 */ /* 0x0003e20000002400 */
[----:B---3--:R-:W-:-:S04]  /*54c0*/  IADD3 R2, PT, PT, R0, 0x9, RZ ;  /* 0x0000000900027810 */ /* 0x008fc80007ffe0ff */
[----:B------:R-:W-:Y:S02]  /*54d0*/  I2FP.F32.U32 R3, R2 ;  /* 0x0000000200037245 */ /* 0x000fe40000201000 */
[C---:B------:R-:W-:Y:S02]  /*54e0*/  ISETP.GE.AND P1, PT, R2.reuse, R32, PT ;  /* 0x000000200200720c */ /* 0x040fe40003f26270 */
[C---:B------:R-:W-:Y:S01]  /*54f0*/  ISETP.GE.AND P2, PT, R2.reuse, R33, PT ;  /* 0x000000210200720c */ /* 0x040fe20003f46270 */
[C---:B------:R-:W-:Y:S01]  /*5500*/  FFMA.FTZ R10, R3.reuse, UR5, R128 ;  /* 0x00000005030a7c23 */ /* 0x040fe20008010080 */
[C---:B------:R-:W-:Y:S01]  /*5510*/  FFMA.FTZ R9, R3.reuse, UR5, R122 ;  /* 0x0000000503097c23 */ /* 0x040fe2000801007a */
[C---:B------:R-:W-:Y:S01]  /*5520*/  FFMA.FTZ R8, R3.reuse, UR5, R118 ;  /* 0x0000000503087c23 */ /* 0x040fe20008010076 */
[C---:B------:R-:W-:Y:S01]  /*5530*/  ISETP.GE.AND P5, PT, R2.reuse, R34, PT ;  /* 0x000000220200720c */ /* 0x040fe20003fa6270 */
[----:B------:R-:W-:Y:S01]  /*5540*/  FFMA.FTZ R3, R3, UR5, R114 ;  /* 0x0000000503037c23 */ /* 0x000fe20008010072 */
[----:B------:R-:W-:Y:S01]  /*5550*/  ISETP.GE.AND P4, PT, R2, R35, PT ;  /* 0x000000230200720c */ /* 0x000fe20003f86270 */
[----:B------:R-:W-:Y:S01]  /*5560*/  VIADD R2, R0, 0x10 ;  /* 0x0000001000027836 */ /* 0x000fe20000000000 */
[----:B------:R-:W-:Y:S01]  /*5570*/  FSEL R76, R8, -INF , !P5 ;  /* 0xff800000084c7808 */ /* 0x000fe20006800000 */
[----:B------:R-:W-:Y:S01]  /*5580*/  FMUL.FTZ R8, R14, UR4 ;  /* 0x000000040e087c20 */ /* 0x000fe20008410000 */
[----:B------:R-:W-:Y:S01]  /*5590*/  FSEL R77, R3, -INF , !P4 ;  /* 0xff800000034d7808 */ /* 0x000fe20006000000 */
[----:B-1----:R-:W-:Y:S01]  /*55a0*/  FMUL.FTZ R11, R15, UR4 ;  /* 0x000000040f0b7c20 */ /* 0x002fe20008410000 */
[----:B------:R-:W-:Y:S01]  /*55b0*/  I2FP.F32.U32 R3, R2 ;  /* 0x0000000200037245 */ /* 0x000fe20000201000 */
[----:B------:R1:W-:Y:S01]  /*55c0*/  MUFU.TANH R53, R8 ;  /* 0x0000000800357308 */ /* 0x0003e20000002400 */
[----:B------:R-:W-:Y:S01]  /*55d0*/  FSEL R51, R10, -INF , !P1 ;  /* 0xff8000000a337808 */ /* 0x000fe20004800000 */
[----:B------:R-:W-:Y:S01]  /*55e0*/  FMUL.FTZ R10, R13, UR4 ;  /* 0x000000040d0a7c20 */ /* 0x000fe20008410000 */
[----:B------:R-:W-:Y:S01]  /*55f0*/  FSEL R63, R9, -INF , !P2 ;  /* 0xff800000093f7808 */ /* 0x000fe20005000000 */
[----:B------:R-:W-:Y:S01]  /*5600*/  FFMA.FTZ R9, R3, UR5, R113 ;  /* 0x0000000503097c23 */ /* 0x000fe20008010071 */
[C---:B------:R-:W-:Y:S01]  /*5610*/  ISETP.GE.AND P1, PT, R2.reuse, R32, PT ;  /* 0x000000200200720c */ /* 0x040fe20003f26270 */
[----:B------:R-:W-:Y:S01]  /*5620*/  HMMA.16816.F32 R12, R16, R26, R68 ;  /* 0x0000001a100c723c */ /* 0x000fe20000001844 */
[C---:B------:R-:W-:Y:S01]  /*5630*/  ISETP.GE.AND P2, PT, R2.reuse, R33, PT ;  /* 0x000000210200720c */ /* 0x040fe20003f46270 */
[----:B------:R3:W-:Y:S01]  /*5640*/  MUFU.TANH R93, R10 ;  /* 0x0000000a005d7308 */ /* 0x0007e20000002400 */
[C---:B------:R-:W-:Y:S01]  /*5650*/  ISETP.GE.AND P5, PT, R2.reuse, R34, PT ;  /* 0x000000220200720c */ /* 0x040fe20003fa6270 */
[----:B------:R-:W-:Y:S01]  /*5660*/  FMUL.FTZ R16, R29, UR4 ;  /* 0x000000041d107c20 */ /* 0x000fe20008410000 */
[----:B------:R-:W-:Y:S01]  /*5670*/  ISETP.GE.AND P4, PT, R2, R35, PT ;  /* 0x000000230200720c */ /* 0x000fe20003f86270 */
[----:B------:R-:W-:-:S02]  /*5680*/  VIADD R2, R0, 0x11 ;  /* 0x0000001100027836 */ /* 0x000fc40000000000 */
[----:B------:R-:W-:Y:S02]  /*5690*/  HMMA.16816.F32 R24, R4, R26, R56 ;  /* 0x0000001a0418723c */ /* 0x000fe40000001838 */
[----:B------:R2:W-:Y:S01]  /*56a0*/  MUFU.TANH R70, R11 ;  /* 0x0000000b00467308 */ /* 0x0005e20000002400 */
[----:B-1----:R-:W-:-:S05]  /*56b0*/  FFMA.FTZ R8, R3, UR5, R112 ;  /* 0x0000000503087c23 */ /* 0x002fca0008010070 */
[----:B------:R-:W-:Y:S01]  /*56c0*/  FSEL R78, R8, -INF , !P5 ;  /* 0xff800000084e7808 */ /* 0x000fe20006800000 */
[----:B------:R-:W-:Y:S01]  /*56d0*/  FMUL.FTZ R8, R28, UR4 ;  /* 0x000000041c087c20 */ /* 0x000fe20008410000 */
[----:B------:R-:W-:Y:S01]  /*56e0*/  ISETP.GE.AND P5, PT, R2, R34, PT ;  /* 0x000000220200720c */ /* 0x000fe20003fa6270 */
[C---:B---3--:R-:W-:Y:S01]  /*56f0*/  FFMA.FTZ R10, R3.reuse, UR5, R116 ;  /* 0x00000005030a7c23 */ /* 0x048fe20008010074 */
[----:B------:R-:W-:Y:S01]  /*5700*/  FFMA.FTZ R3, R3, UR5, R62 ;  /* 0x0000000503037c23 */ /* 0x000fe2000801003e */
[----:B------:R1:W3:Y:S01]  /*5710*/  MUFU.TANH R40, R8 ;  /* 0x0000000800287308 */ /* 0x0002e20000002400 */
[----:B------:R-:W-:Y:S01]  /*5720*/  FSEL R62, R9, -INF , !P2 ;  /* 0xff800000093e7808 */ /* 0x000fe20005000000 */
[----:B------:R-:W-:Y:S01]  /*5730*/  FMUL.FTZ R15, R15, UR4 ;  /* 0x000000040f0f7c20 */ /* 0x000fe20008410000 */
[----:B------:R-:W-:Y:S02]  /*5740*/  FSEL R48, R10, -INF , !P1 ;  /* 0xff8000000a307808 */ /* 0x000fe40004800000 */
[----:B------:R-:W-:-:S02]  /*5750*/  FSEL R80, R3, -INF , !P4 ;  /* 0xff80000003507808 */ /* 0x000fc40006000000 */
[----:B--2---:R-:W-:Y:S01]  /*5760*/  I2FP.F32.U32 R11, R2 ;  /* 0x00000002000b7245 */ /* 0x004fe20000201000 */
[----:B------:R2:W-:Y:S01]  /*5770*/  MUFU.TANH R43, R16 ;  /* 0x00000010002b7308 */ /* 0x0005e20000002400 */
[C---:B------:R-:W-:Y:S02]  /*5780*/  ISETP.GE.AND P1, PT, R2.reuse, R32, PT ;  /* 0x000000200200720c */ /* 0x040fe40003f26270 */
[C---:B------:R-:W-:Y:S01]  /*5790*/  ISETP.GE.AND P2, PT, R2.reuse, R33, PT ;  /* 0x000000210200720c */ /* 0x040fe20003f46270 */
[C---:B------:R-:W-:Y:S01]  /*57a0*/  FFMA.FTZ R3, R11.reuse, UR5, R95 ;  /* 0x000000050b037c23 */ /* 0x040fe2000801005f */
[----:B------:R-:W-:Y:S01]  /*57b0*/  ISETP.GE.AND P4, PT, R2, R35, PT ;  /* 0x000000230200720c */ /* 0x000fe20003f86270 */
[C---:B------:R-:W-:Y:S01]  /*57c0*/  FFMA.FTZ R10, R11.reuse, UR5, R121 ;  /* 0x000000050b0a7c23 */ /* 0x040fe20008010079 */
[----:B------:R-:W-:Y:S01]  /*57d0*/  IADD3 R2, PT, PT, R0, 0x18, RZ ;  /* 0x0000001800027810 */ /* 0x000fe20007ffe0ff */
[----:B------:R-:W-:Y:S01]  /*57e0*/  FFMA.FTZ R9, R11, UR5, R117 ;  /* 0x000000050b097c23 */ /* 0x000fe20008010075 */
[----:B------:R-:W-:Y:S01]  /*57f0*/  FSEL R71, R3, -INF , !P4 ;  /* 0xff80000003477808 */ /* 0x000fe20006000000 */
[----:B-1----:R-:W-:Y:S01]  /*5800*/  FFMA.FTZ R8, R11, UR5, R98 ;  /* 0x000000050b087c23 */ /* 0x002fe20008010062 */
[----:B------:R-:W-:Y:S01]  /*5810*/  I2FP.F32.U32 R3, R2 ;  /* 0x0000000200037245 */ /* 0x000fe20000201000 */
[----:B------:R-:W-:Y:S01]  /*5820*/  FMUL.FTZ R11, R31, UR4 ;  /* 0x000000041f0b7c20 */ /* 0x000fe20008410000 */
[----:B------:R-:W-:-:S02]  /*5830*/  FSEL R45, R10, -INF , !P1 ;  /* 0xff8000000a2d7808 */ /* 0x000fc40004800000 */
[----:B------:R-:W-:Y:S01]  /*5840*/  FSEL R69, R8, -INF , !P5 ;  /* 0xff80000008457808 */ /* 0x000fe20006800000 */
[----:B------:R-:W-:Y:S01]  /*5850*/  FMUL.FTZ R8, R30, UR4 ;  /* 0x000000041e087c20 */ /* 0x000fe20008410000 */
[----:B------:R-:W-:Y:S01]  /*5860*/  FSEL R50, R9, -INF , !P2 ;  /* 0xff80000009327808 */ /* 0x000fe20005000000 */
[C---:B------:R-:W-:Y:S01]  /*5870*/  FFMA.FTZ R10, R3.reuse, UR5, R96 ;  /* 0x00000005030a7c23 */ /* 0x040fe20008010060 */
[----:B------:R-:W-:Y:S01]  /*5880*/  FFMA.FTZ R9, R3, UR5, R55 ;  /* 0x0000000503097c23 */ /* 0x000fe20008010037 */
[----:B------:R5:W1:Y:S01]  /*5890*/  MUFU.TANH R28, R8 ;  /* 0x00000008001c7308 */ /* 0x000a620000002400 */
[C---:B------:R-:W-:Y:S01]  /*58a0*/  ISETP.GE.AND P1, PT, R2.reuse, R32, PT ;  /* 0x000000200200720c */ /* 0x040fe20003f26270 */
[----:B--2---:R-:W-:Y:S01]  /*58b0*/  HMMA.16816.F32 R16, R4, R60, R20 ;  /* 0x0000003c0410723c */ /* 0x004fe20000001814 */
[----:B------:R-:W-:Y:S01]  /*58c0*/  ISETP.GE.AND P2, PT, R2, R33, PT ;  /* 0x000000210200720c */ /* 0x000fe20003f46270 */
[----:B------:R-:W-:Y:S01]  /*58d0*/  FMUL.FTZ R7, R24, UR4 ;  /* 0x0000000418077c20 */ /* 0x000fe20008410000 */
[C---:B------:R-:W-:Y:S01]  /*58e0*/  ISETP.GE.AND P5, PT, R2.reuse, R34, PT ;  /* 0x000000220200720c */ /* 0x040fe20003fa6270 */
[----:B------:R-:W-:Y:S01]  /*58f0*/  FMUL.FTZ R20, R75, UR4 ;  /* 0x000000044b147c20 */ /* 0x000fe20008410000 */
[----:B------:R-:W-:Y:S01]  /*5900*/  ISETP.GE.AND P4, PT, R2, R35, PT ;  /* 0x000000230200720c */ /* 0x000fe20003f86270 */
[----:B------:R-:W-:Y:S01]  /*5910*/  VIADD R2, R0, 0x19 ;  /* 0x0000001900027836 */ /* 0x000fe20000000000 */
[----:B------:R-:W-:Y:S01]  /*5920*/  FSEL R41, R10, -INF , !P1 ;  /* 0xff8000000a297808 */ /* 0x000fe20004800000 */
[----:B------:R-:W-:Y:S01]  /*5930*/  FMUL.FTZ R10, R12, UR4 ;  /* 0x000000040c0a7c20 */ /* 0x000fe20008410000 */
[----:B------:R2:W1:Y:S01]  /*5940*/  MUFU.TANH R29, R11 ;  /* 0x0000000b001d7308 */ /* 0x0004620000002400 */
[----:B------:R-:W-:Y:S01]  /*5950*/  FMUL.FTZ R12, R39, UR4 ;  /* 0x00000004270c7c20 */ /* 0x000fe20008410000 */
[----:B------:R-:W-:Y:S01]  /*5960*/  ISETP.GE.AND P1, PT, R2, R32, PT ;  /* 0x000000200200720c */ /* 0x000fe20003f26270 */
[----:B------:R-:W-:Y:S01]  /*5970*/  FMUL.FTZ R22, R89, UR4 ;  /* 0x0000000459167c20 */ /* 0x000fe20008410000 */
[C---:B-----5:R-:W-:Y:S01]  /*5980*/  FFMA.FTZ R8, R3.reuse, UR5, R47 ;  /* 0x0000000503087c23 */ /* 0x060fe2000801002f */
[----:B------:R-:W-:Y:S01]  /*5990*/  FFMA.FTZ R3, R3, UR5, R46 ;  /* 0x0000000503037c23 */ /* 0x000fe2000801002e */
[----:B------:R-:W-:-:S02]  /*59a0*/  FSEL R47, R9, -INF , !P2 ;  /* 0xff800000092f7808 */ /* 0x000fc40005000000 */
[----:B------:R5:W1:Y:S01]  /*59b0*/  MUFU.TANH R30, R10 ;  /* 0x0000000a001e7308 */ /* 0x000a620000002400 */
[----:B------:R-:W-:Y:S01]  /*59c0*/  ISETP.GE.AND P2, PT, R2, R33, PT ;  /* 0x000000210200720c */ /* 0x000fe20003f46270 */
[----:B------:R-:W-:Y:S01]  /*59d0*/  FMUL.FTZ R24, R18, UR4 ;  /* 0x0000000412187c20 */ /* 0x000fe20008410000 */
[----:B------:R-:W-:Y:S01]  /*59e0*/  FSEL R52, R8, -INF , !P5 ;  /* 0xff80000008347808 */ /* 0x000fe20006800000 */
[----:B------:R-:W-:Y:S01]  /*59f0*/  FMUL.FTZ R8, R13, UR4 ;  /* 0x000000040d087c20 */ /* 0x000fe20008410000 */
[----:B------:R-:W-:Y:S02]  /*5a00*/  FSEL R55, R3, -INF , !P4 ;  /* 0xff80000003377808 */ /* 0x000fe40006000000 */
[----:B------:R-:W-:Y:S01]  /*5a10*/  I2FP.F32.U32 R3, R2 ;  /* 0x0000000200037245 */ /* 0x000fe20000201000 */
[----:B------:R4:W-:Y:S01]  /*5a20*/  MUFU.TANH R42, R8 ;  /* 0x00000008002a7308 */ /* 0x0009e20000002400 */
[----:B------:R-:W-:Y:S01]  /*5a30*/  ISETP.GE.AND P5, PT, R2, R34, PT ;  /* 0x000000220200720c */ /* 0x000fe20003fa6270 */
[----:B--2---:R-:W-:Y:S01]  /*5a40*/  FMUL.FTZ R11, R14, UR4 ;  /* 0x000000040e0b7c20 */ /* 0x004fe20008410000 */
[----:B------:R-:W-:Y:S01]  /*5a50*/  ISETP.GE.AND P4, PT, R2, R35, PT ;  /* 0x000000230200720c */ /* 0x000fe20003f86270 */
[----:B------:R-:W-:-:S02]  /*5a60*/  VIADD R2, R0, 0x20 ;  /* 0x0000002000027836 */ /* 0x000fc40000000000 */
[C---:B------:R-:W-:Y:S02]  /*5a70*/  FFMA.FTZ R9, R3.reuse, UR5, R94 ;  /* 0x0000000503097c23 */ /* 0x040fe4000801005e */
[----:B------:R-:W2:Y:S01]  /*5a80*/  MUFU.TANH R11, R11 ;  /* 0x0000000b000b7308 */ /* 0x000ea20000002400 */
[----:B-----5:R-:W-:Y:S02]  /*5a90*/  FFMA.FTZ R10, R3, UR5, R97 ;  /* 0x00000005030a7c23 */ /* 0x020fe40008010061 */
[----:B------:R-:W-:Y:S02]  /*5aa0*/  FSEL R46, R9, -INF , !P2 ;  /* 0xff800000092e7808 */ /* 0x000fe40005000000 */
[----:B------:R-:W-:Y:S02]  /*5ab0*/  ISETP.GE.AND P2, PT, R2, R33, PT ;  /* 0x000000210200720c */ /* 0x000fe40003f46270 */
[----:B------:R-:W-:Y:S01]  /*5ac0*/  FSEL R31, R10, -INF , !P1 ;  /* 0xff8000000a1f7808 */ /* 0x000fe20004800000 */
[----:B------:R-:W-:Y:S01]  /*5ad0*/  MUFU.TANH R14, R15 ;  /* 0x0000000f000e7308 */ /* 0x000fe20000002400 */
[----:B------:R-:W-:Y:S01]  /*5ae0*/  ISETP.GE.AND P1, PT, R2, R32, PT ;  /* 0x000000200200720c */ /* 0x000fe20003f26270 */
[C---:B----4-:R-:W-:Y:S01]  /*5af0*/  FFMA.FTZ R8, R3.reuse, UR5, R92 ;  /* 0x0000000503087c23 */ /* 0x050fe2000801005c */
[----:B------:R-:W-:-:S04]  /*5b00*/  FFMA.FTZ R3, R3, UR5, R49 ;  /* 0x0000000503037c23 */ /* 0x000fc80008010031 */
[----:B------:R-:W-:Y:S01]  /*5b10*/  FSEL R49, R8, -INF , !P5 ;  /* 0xff80000008317808 */ /* 0x000fe20006800000 */
[----:B------:R4:W5:Y:S01]  /*5b20*/  MUFU.TANH R10, R7 ;  /* 0x00000007000a7308 */ /* 0x0009620000002400 */
[----:B------:R-:W-:Y:S02]  /*5b30*/  I2FP.F32.U32 R8, R2 ;  /* 0x0000000200087245 */ /* 0x000fe40000201000 */
[----:B------:R-:W-:Y:S02]  /*5b40*/  FSEL R68, R3, -INF , !P4 ;  /* 0xff80000003447808 */ /* 0x000fe40006000000 */
[----:B------:R-:W-:Y:S01]  /*5b50*/  ISETP.GE.AND P5, PT, R2, R34, PT ;  /* 0x000000220200720c */ /* 0x000fe20003fa6270 */
[C---:B---3--:R-:W-:Y:S01]  /*5b60*/  FFMA.FTZ R4, R8.reuse, UR5, R40 ;  /* 0x0000000508047c23 */ /* 0x048fe20008010028 */
[----:B-1----:R-:W-:Y:S01]  /*5b70*/  FFMA.FTZ R3, R8, UR5, R28 ;  /* 0x0000000508037c23 */ /* 0x002fe2000801001c */
[----:B------:R-:W-:Y:S01]  /*5b80*/  ISETP.GE.AND P4, PT, R2, R35, PT ;  /* 0x000000230200720c */ /* 0x000fe20003f86270 */
[C---:B------:R-:W-:Y:S01]  /*5b90*/  FFMA.FTZ R6, R8.reuse, UR5, R84 ;  /* 0x0000000508067c23 */ /* 0x040fe20008010054 */
[----:B------:R-:W-:Y:S01]  /*5ba0*/  FFMA.FTZ R5, R8, UR5, R53 ;  /* 0x0000000508057c23 */ /* 0x000fe20008010035 */
[----:B------:R-:W-:Y:S01]  /*5bb0*/  IADD3 R2, PT, PT, R0, 0x21, RZ ;  /* 0x0000002100027810 */ /* 0x000fe20007ffe0ff */
[----:B------:R-:W-:Y:S01]  /*5bc0*/  FMUL.FTZ R8, R26, UR4 ;  /* 0x000000041a087c20 */ /* 0x000fe20008410000 */
[----:B------:R-:W-:Y:S01]  /*5bd0*/  FSEL R181, R4, -INF , !P5 ;  /* 0xff80000004b57808 */ /* 0x000fe20006800000 */
[----:B------:R-:W-:Y:S01]  /*5be0*/  FMUL.FTZ R4, R25, UR4 ;  /* 0x0000000419047c20 */ /* 0x000fe20008410000 */
[----:B------:R-:W-:Y:S01]  /*5bf0*/  FSEL R182, R3, -INF , !P4 ;  /* 0xff80000003b67808 */ /* 0x000fe20006000000 */
[----:B------:R1:W3:Y:S01]  /*5c00*/  MUFU.TANH R9, R8 ;  /* 0x0000000800097308 */ /* 0x0002e20000002400 */
[----:B------:R-:W-:Y:S01]  /*5c10*/  I2FP.F32.U32 R3, R2 ;  /* 0x0000000200037245 */ /* 0x000fe20000201000 */
[----:B----4-:R-:W-:Y:S01]  /*5c20*/  FMUL.FTZ R7, R27, UR4 ;  /* 0x000000041b077c20 */ /* 0x010fe20008410000 */
[----:B------:R-:W-:Y:S01]  /*5c30*/  FSEL R175, R6, -INF , !P1 ;  /* 0xff80000006af7808 */ /* 0x000fe20004800000 */
[----:B------:R-:W-:Y:S01]  /*5c40*/  FMUL.FTZ R26, R19, UR4 ;  /* 0x00000004131a7c20 */ /* 0x000fe20008410000 */
[----:B------:R-:W-:Y:S01]  /*5c50*/  FSEL R180, R5, -INF , !P2 ;  /* 0xff80000005b47808 */ /* 0x000fe20005000000 */
[C---:B------:R-:W-:Y:S01]  /*5c60*/  FFMA.FTZ R6, R3.reuse, UR5, R93 ;  /* 0x0000000503067c23 */ /* 0x040fe2000801005d */
[----:B------:R-:W-:Y:S01]  /*5c70*/  FFMA.FTZ R5, R3, UR5, R70 ;  /* 0x0000000503057c23 */ /* 0x000fe20008010046 */
[----:B------:R4:W3:Y:S01]  /*5c80*/  MUFU.TANH R21, R4 ;  /* 0x0000000400157308 */ /* 0x0008e20000002400 */
[----:B------:R-:W-:Y:S01]  /*5c90*/  ISETP.GE.AND P1, PT, R2, R32, PT ;  /* 0x000000200200720c */ /* 0x000fe20003f26270 */
[----:B------:R-:W-:Y:S01]  /*5ca0*/  FMUL.FTZ R25, R90, UR4 ;  /* 0x000000045a197c20 */ /* 0x000fe20008410000 */
[C---:B------:R-:W-:Y:S01]  /*5cb0*/  ISETP.GE.AND P2, PT, R2.reuse, R33, PT ;  /* 0x000000210200720c */ /* 0x040fe20003f46270 */
[----:B------:R-:W-:Y:S01]  /*5cc0*/  FMUL.FTZ R27, R91, UR4 ;  /* 0x000000045b1b7c20 */ /* 0x000fe20008410000 */
[----:B------:R-:W-:-:S02]  /*5cd0*/  ISETP.GE.AND P5, PT, R2, R34, PT ;  /* 0x000000220200720c */ /* 0x000fc40003fa6270 */
[----:B------:R-:W-:Y:S01]  /*5ce0*/  ISETP.GE.AND P4, PT, R2, R35, PT ;  /* 0x000000230200720c */ /* 0x000fe20003f86270 */
[----:B------:R-:W-:Y:S01]  /*5cf0*/  VIADD R2, R0, 0x28 ;  /* 0x0000002800027836 */ /* 0x000fe20000000000 */
[----:B------:R-:W-:Y:S01]  /*5d00*/  FSEL R156, R6, -INF , !P1 ;  /* 0xff800000069c7808 */ /* 0x000fe20004800000 */
[----:B------:R2:W-:Y:S01]  /*5d10*/  MUFU.TANH R28, R7 ;  /* 0x00000007001c7308 */ /* 0x0005e20000002400 */
[----:B------:R-:W-:Y:S01]  /*5d20*/  FSEL R173, R5, -INF , !P2 ;  /* 0xff80000005ad7808 */ /* 0x000fe20005000000 */
[----:B-1----:R-:W-:Y:S01]  /*5d30*/  FMUL.FTZ R8, R38, UR4 ;  /* 0x0000000426087c20 */ /* 0x002fe20008410000 */
[C---:B------:R-:W-:Y:S02]  /*5d40*/  ISETP.GE.AND P1, PT, R2.reuse, R32, PT ;  /* 0x000000200200720c */ /* 0x040fe40003f26270 */
[----:B------:R-:W-:Y:S01]  /*5d50*/  ISETP.GE.AND P2, PT, R2, R33, PT ;  /* 0x000000210200720c */ /* 0x000fe20003f46270 */
[C---:B----4-:R-:W-:Y:S01]  /*5d60*/  FFMA.FTZ R4, R3.reuse, UR5, R43 ;  /* 0x0000000503047c23 */ /* 0x050fe2000801002b */
[----:B------:R-:W-:Y:S01]  /*5d70*/  FFMA.FTZ R3, R3, UR5, R29 ;  /* 0x0000000503037c23 */ /* 0x000fe2000801001d */
[----:B------:R-:W-:Y:S03]  /*5d80*/  MUFU.TANH R20, R20 ;  /* 0x0000001400147308 */ /* 0x000fe60000002400 */
[----:B------:R-:W-:Y:S01]  /*5d90*/  FSEL R177, R4, -INF , !P5 ;  /* 0xff80000004b17808 */ /* 0x000fe20006800000 */
[----:B------:R-:W-:Y:S01]  /*5da0*/  FMUL.FTZ R4, R36, UR4 ;  /* 0x0000000424047c20 */ /* 0x000fe20008410000 */
[----:B------:R-:W-:-:S02]  /*5db0*/  FSEL R179, R3, -INF , !P4 ;  /* 0xff80000003b37808 */ /* 0x000fc40006000000 */
[----:B------:R-:W-:Y:S01]  /*5dc0*/  I2FP.F32.U32 R3, R2 ;  /* 0x0000000200037245 */ /* 0x000fe20000201000 */
[----:B------:R5:W1:Y:S01]  /*5dd0*/  MUFU.TANH R15, R4 ;  /* 0x00000004000f7308 */ /* 0x000a620000002400 */
[C---:B------:R-:W-:Y:S01]  /*5de0*/  ISETP.GE.AND P5, PT, R2.reuse, R34, PT ;  /* 0x000000220200720c */ /* 0x040fe20003fa6270 */
[----:B--2---:R-:W-:Y:S01]  /*5df0*/  FMUL.FTZ R7, R37, UR4 ;  /* 0x0000000425077c20 */ /* 0x004fe20008410000 */
[----:B------:R-:W-:Y:S01]  /*5e00*/  ISETP.GE.AND P4, PT, R2, R35, PT ;  /* 0x000000230200720c */ /* 0x000fe20003f86270 */
[C---:B------:R-:W-:Y:S01]  /*5e10*/  FFMA.FTZ R6, R3.reuse, UR5, R30 ;  /* 0x0000000503067c23 */ /* 0x040fe2000801001e */
[----:B------:R-:W-:Y:S01]  /*5e20*/  FFMA.FTZ R5, R3, UR5, R11 ;  /* 0x0000000503057c23 */ /* 0x000fe2000801000b */
[----:B------:R-:W-:Y:S02]  /*5e30*/  VIADD R2, R0, 0x29 ;  /* 0x0000002900027836 */ /* 0x000fe40000000000 */
[----:B------:R-:W-:Y:S01]  /*5e40*/  MUFU.TANH R11, R7 ;  /* 0x00000007000b7308 */ /* 0x000fe20000002400 */
[----:B------:R-:W-:-:S02]  /*5e50*/  FSEL R152, R6, -INF , !P1 ;  /* 0xff80000006987808 */ /* 0x000fc40004800000 */
[----:B------:R-:W-:Y:S02]  /*5e60*/  FSEL R153, R5, -INF , !P2 ;  /* 0xff80000005997808 */ /* 0x000fe40005000000 */
[C---:B------:R-:W-:Y:S02]  /*5e70*/  ISETP.GE.AND P1, PT, R2.reuse, R32, PT ;  /* 0x000000200200720c */ /* 0x040fe40003f26270 */
[----:B------:R-:W-:Y:S01]  /*5e80*/  ISETP.GE.AND P2, PT, R2, R33, PT ;  /* 0x000000210200720c */ /* 0x000fe20003f46270 */
[----:B------:R-:W2:Y:S01]  /*5e90*/  MUFU.TANH R7, R8 ;  /* 0x0000000800077308 */ /* 0x000ea20000002400 */
[----:B------:R-:W-:Y:S01]  /*5ea0*/  I2FP.F32.U32 R13, R2 ;  /* 0x00000002000d7245 */ /* 0x000fe20000201000 */
[C---:B-----5:R-:W-:Y:S01]  /*5eb0*/  FFMA.FTZ R4, R3.reuse, UR5, R10 ;  /* 0x0000000503047c23 */ /* 0x060fe2000801000a */
[----:B---3--:R-:W-:Y:S01]  /*5ec0*/  FFMA.FTZ R3, R3, UR5, R9 ;  /* 0x0000000503037c23 */ /* 0x008fe20008010009 */
[----:B------:R-:W-:Y:S02]  /*5ed0*/  FMUL.FTZ R10, R73, UR4 ;  /* 0x00000004490a7c20 */ /* 0x000fe40008410000 */
[----:B------:R-:W-:Y:S01]  /*5ee0*/  FFMA.FTZ R5, R13, UR5, R14 ;  /* 0x000000050d057c23 */ /* 0x000fe2000801000e */
[----:B------:R-:W-:Y:S01]  /*5ef0*/  FSEL R157, R4, -INF , !P5 ;  /* 0xff800000049d7808 */ /* 0x000fe20006800000 */
[----:B------:R3:W-:Y:S01]  /*5f00*/  MUFU.TANH R9, R12 ;  /* 0x0000000c00097308 */ /* 0x0007e20000002400 */
[----:B------:R-:W-:Y:S01]  /*5f10*/  FSEL R172, R3, -INF , !P4 ;  /* 0xff80000003ac7808 */ /* 0x000fe20006000000 */
[C---:B------:R-:W-:Y:S01]  /*5f20*/  FFMA.FTZ R3, R13.reuse, UR5, R42 ;  /* 0x000000050d037c23 */ /* 0x040fe2000801002a */
[C---:B------:R-:W-:Y:S01]  /*5f30*/  ISETP.GE.AND P5, PT, R2.reuse, R34, PT ;  /* 0x000000220200720c */ /* 0x040fe20003fa6270 */
[----:B------:R-:W-:Y:S01]  /*5f40*/  FFMA.FTZ R4, R13, UR5, R21 ;  /* 0x000000050d047c23 */ /* 0x000fe20008010015 */
[----:B------:R-:W-:Y:S01]  /*5f50*/  ISETP.GE.AND P4, PT, R2, R35, PT ;  /* 0x000000230200720c */ /* 0x000fe20003f86270 */
[----:B------:R-:W-:Y:S01]  /*5f60*/  FMUL.FTZ R2, R16, UR4 ;  /* 0x0000000410027c20 */ /* 0x000fe20008410000 */
[----:B------:R-:W-:Y:S01]  /*5f70*/  FMUL.FTZ R16, R17, UR4 ;  /* 0x0000000411107c20 */ /* 0x000fe20008410000 */
[----:B------:R-:W-:Y:S01]  /*5f80*/  FSEL R148, R3, -INF , !P1 ;  /* 0xff80000003947808 */ /* 0x000fe20004800000 */
[----:B------:R-:W-:Y:S01]  /*5f90*/  VIADD R3, R0, 0x31 ;  /* 0x0000003100037836 */ /* 0x000fe20000000000 */
[----:B------:R4:W5:Y:S01]  /*5fa0*/  MUFU.TANH R8, R2 ;  /* 0x0000000200087308 */ /* 0x0009620000002400 */
[----:B------:R-:W-:-:S02]  /*5fb0*/  FSEL R150, R5, -INF , !P2 ;  /* 0xff80000005967808 */ /* 0x000fc40005000000 */
[----:B------:R-:W-:Y:S02]  /*5fc0*/  FSEL R151, R4, -INF , !P5 ;  /* 0xff80000004977808 */ /* 0x000fe40006800000 */
[----:B------:R-:W-:-:S03]  /*5fd0*/  ISETP.GE.AND P1, PT, R0, R32, PT ;  /* 0x000000200000720c */ /* 0x000fc60003f26270 */
[----:B------:R-:W5:Y:S01]  /*5fe0*/  MUFU.TANH R16, R16 ;  /* 0x0000001000107308 */ /* 0x000f620000002400 */
[----:B---3--:R-:W-:-:S05]  /*5ff0*/  I2FP.F32.U32 R12, R0 ;  /* 0x00000000000c7245 */ /* 0x008fca0000201000 */
[----:B------:R-:W-:Y:S02]  /*6000*/  FFMA.FTZ R18, R12, UR5, R139 ;  /* 0x000000050c127c23 */ /* 0x000fe4000801008b */
[----:B------:R3:W3:Y:S01]  /*6010*/  MUFU.TANH R19, R10 ;  /* 0x0000000a00137308 */ /* 0x0006e20000002400 */
[----:B----4-:R-:W-:-:S04]  /*6020*/  IADD3 R2, PT, PT, R0, 0x30, RZ ;  /* 0x0000003000027810 */ /* 0x010fc80007ffe0ff */
[----:B------:R-:W-:Y:S02]  /*6030*/  I2FP.F32.U32 R14, R2 ;  /* 0x00000002000e7245 */ /* 0x000fe40000201000 */
[C---:B------:R-:W-:Y:S02]  /*6040*/  ISETP.GE.AND P2, PT, R2.reuse, R32, PT ;  /* 0x000000200200720c */ /* 0x040fe40003f46270 */
[----:B------:R-:W-:Y:S01]  /*6050*/  ISETP.GE.AND P5, PT, R2, R33, PT ;  /* 0x000000210200720c */ /* 0x000fe20003fa6270 */
[C---:B-1----:R-:W-:Y:S01]  /*6060*/  FFMA.FTZ R6, R14.reuse, UR5, R15 ;  /* 0x000000050e067c23 */ /* 0x042fe2000801000f */
[C---:B--2---:R-:W-:Y:S01]  /*6070*/  FFMA.FTZ R5, R14.reuse, UR5, R7 ;  /* 0x000000050e057c23 */ /* 0x044fe20008010007 */
[----:B------:R-:W-:Y:S01]  /*6080*/  I2FP.F32.U32 R15, R3 ;  /* 0x00000003000f7245 */ /* 0x000fe20000201000 */
[----:B-----5:R-:W-:Y:S02]  /*6090*/  FFMA.FTZ R4, R14, UR5, R8 ;  /* 0x000000050e047c23 */ /* 0x020fe40008010008 */
[----:B------:R-:W-:-:S02]  /*60a0*/  FSEL R159, R6, -INF , !P2 ;  /* 0xff800000069f7808 */ /* 0x000fc40005000000 */
[----:B------:R-:W-:Y:S01]  /*60b0*/  FSEL R174, R5, -INF , !P5 ;  /* 0xff80000005ae7808 */ /* 0x000fe20006800000 */
[----:B------:R-:W-:Y:S01]  /*60c0*/  FFMA.FTZ R6, R15, UR5, R11 ;  /* 0x000000050f067c23 */ /* 0x000fe2000801000b */
[----:B------:R-:W-:Y:S01]  /*60d0*/  ISETP.GE.AND P2, PT, R2, R34, PT ;  /* 0x000000220200720c */ /* 0x000fe20003f46270 */
[----:B------:R-:W-:Y:S01]  /*60e0*/  FFMA.FTZ R5, R12, UR5, R158 ;  /* 0x000000050c057c23 */ /* 0x000fe2000801009e */
[----:B------:R-:W-:Y:S01]  /*60f0*/  ISETP.GE.AND P5, PT, R3, R32, PT ;  /* 0x000000200300720c */ /* 0x000fe20003fa6270 */
[C---:B------:R-:W-:Y:S01]  /*6100*/  FFMA.FTZ R16, R15.reuse, UR5, R16 ;  /* 0x000000050f107c23 */ /* 0x040fe20008010010 */
[----:B------:R-:W-:Y:S01]  /*6110*/  FSEL R178, R4, -INF , !P2 ;  /* 0xff80000004b27808 */ /* 0x000fe20005000000 */
[----:B------:R-:W-:Y:S01]  /*6120*/  FFMA.FTZ R4, R15, UR5, R9 ;  /* 0x000000050f047c23 */ /* 0x000fe20008010009 */
[----:B------:R-:W-:Y:S02]  /*6130*/  FSEL R154, R6, -INF , !P5 ;  /* 0xff800000069a7808 */ /* 0x000fe40006800000 */
[----:B------:R-:W-:-:S02]  /*6140*/  ISETP.GE.AND P5, PT, R0, R33, PT ;  /* 0x000000210000720c */ /* 0x000fc40003fa6270 */
[----:B------:R-:W-:Y:S02]  /*6150*/  ISETP.GE.AND P2, PT, R3, R33, PT ;  /* 0x000000210300720c */ /* 0x000fe40003f46270 */
[----:B------:R-:W-:Y:S02]  /*6160*/  P2R R17, PR, RZ, 0x20 ;  /* 0x00000020ff117803 */ /* 0x000fe40000000000 */
[----:B------:R-:W-:Y:S02]  /*6170*/  FSEL R158, R4, -INF , !P2 ;  /* 0xff800000049e7808 */ /* 0x000fe40005000000 */
[----:B------:R-:W-:Y:S02]  /*6180*/  FSEL R23, R5, -INF , !P1 ;  /* 0xff80000005177808 */ /* 0x000fe40004800000 */
[----:B------:R-:W-:Y:S01]  /*6190*/  ISETP.GE.AND P5, PT, R3, R34, PT ;  /* 0x000000220300720c */ /* 0x000fe20003fa6270 */
[----:B---3--:R-:W-:-:S12]  /*61a0*/  BRA.U !UP1, `(.L_x_538) ;  /* 0x00000005091c7547 */ /* 0x008fd8000b800000 */
        /* <DEDUP_REMOVED lines=71> */
.L_x_538:
[----:B-1----:R-:W-:Y:S01]  /*6620*/  FMNMX3.FTZ R4, R23, R72, R54, !PT ;  /* 0x0000004817047276 */ /* 0x002fe20007810036 */
[----:B------:R-:W1:Y:S01]  /*6630*/  MUFU.TANH R7, R22 ;  /* 0x0000001600077308 */ /* 0x000e620000002400 */
[C---:B------:R-:W-:Y:S01]  /*6640*/  ISETP.GE.AND P1, PT, R0.reuse, R35, PT ;  /* 0x000000230000720c */ /* 0x040fe20003f26270 */
[----:B------:R-:W-:Y:S01]  /*6650*/  FFMA.FTZ R13, R13, UR5, R28 ;  /* 0x000000050d0d7c23 */ /* 0x000fe2000801001c */
[----:B------:R-:W-:Y:S01]  /*6660*/  IADD3 R8, PT, PT, R0, 0x39, RZ ;  /* 0x0000003900087810 */ /* 0x000fe20007ffe0ff */
[----:B------:R-:W2:Y:S01]  /*6670*/  LDCU UR4, c[0x0][0x45c] ;  /* 0x00008b80ff0477ac */ /* 0x000ea20008000800 */
[----:B------:R-:W-:Y:S01]  /*6680*/  FMNMX3.FTZ R0, R4, R51, R48, !PT ;  /* 0x0000003304007276 */ /* 0x000fe20007810030 */
[----:B------:R-:W-:Y:S01]  /*6690*/  FFMA.FTZ R4, R12, UR5, R137 ;  /* 0x000000050c047c23 */ /* 0x000fe20008010089 */
[----:B------:R-:W-:Y:S01]  /*66a0*/  ISETP.NE.AND P2, PT, R17, RZ, PT ;  /* 0x000000ff1100720c */ /* 0x000fe20003f45270 */
[----:B------:R-:W-:Y:S01]  /*66b0*/  MUFU.TANH R10, R24 ;  /* 0x00000018000a7308 */ /* 0x000fe20000002400 */
[----:B------:R-:W-:Y:S01]  /*66c0*/  FMNMX3.FTZ R0, R0, R45, R41, !PT ;  /* 0x0000002d00007276 */ /* 0x000fe20007810029 */
[----:B------:R-:W-:Y:S01]  /*66d0*/  STL [R1+0xbc], R238 ;  /* 0x0000bcee01007387 */ /* 0x000fe20000100800 */
[----:B------:R-:W-:-:S02]  /*66e0*/  I2FP.F32.U32 R11, R8 ;  /* 0x00000008000b7245 */ /* 0x000fc40000201000 */
[----:B------:R-:W-:Y:S01]  /*66f0*/  FMNMX3.FTZ R0, R0, R31, R175, !PT ;  /* 0x0000001f00007276 */ /* 0x000fe200078100af */
[----:B------:R-:W-:Y:S01]  /*6700*/  STL [R1+0xb8], R233 ;  /* 0x0000b8e901007387 */ /* 0x000fe20000100800 */
[----:B------:R-:W-:Y:S01]  /*6710*/  FSEL R18, R18, -INF , !P2 ;  /* 0xff80000012127808 */ /* 0x000fe20005000000 */
[----:B------:R-:W-:Y:S01]  /*6720*/  FFMA.FTZ R5, R11, UR5, R19 ;  /* 0x000000050b057c23 */ /* 0x000fe20008010013 */
[----:B------:R-:W-:Y:S01]  /*6730*/  ISETP.GE.AND P2, PT, R2, R35, PT ;  /* 0x000000230200720c */ /* 0x000fe20003f46270 */
[----:B------:R-:W-:Y:S01]  /*6740*/  FFMA.FTZ R2, R12, UR5, R138 ;  /* 0x000000050c027c23 */ /* 0x000fe2000801008a */
[----:B------:R-:W-:Y:S01]  /*6750*/  FMNMX3.FTZ R0, R0, R156, R152, !PT ;  /* 0x0000009c00007276 */ /* 0x000fe20007810098 */
[----:B------:R-:W-:Y:S01]  /*6760*/  MUFU.TANH R6, R25 ;  /* 0x0000001900067308 */ /* 0x000fe20000002400 */
[----:B------:R-:W-:Y:S01]  /*6770*/  FSEL R155, R16, -INF , !P5 ;  /* 0xff800000109b7808 */ /* 0x000fe20006800000 */
[----:B------:R-:W-:Y:S01]  /*6780*/  STL [R1+0xb4], R232 ;  /* 0x0000b4e801007387 */ /* 0x000fe20000100800 */
[----:B------:R-:W-:-:S02]  /*6790*/  ISETP.GE.AND P5, PT, R8, R32, PT ;  /* 0x000000200800720c */ /* 0x000fc40003fa6270 */
[----:B------:R-:W-:Y:S01]  /*67a0*/  FMNMX3.FTZ R0, R0, R148, R159, !PT ;  /* 0x0000009400007276 */ /* 0x000fe2000781009f */
[----:B------:R-:W-:Y:S01]  /*67b0*/  STL [R1+0xb0], R230 ;  /* 0x0000b0e601007387 */ /* 0x000fe20000100800 */
[----:B------:R-:W-:Y:S02]  /*67c0*/  FSEL R12, R2, -INF , !P6 ;  /* 0xff800000020c7808 */ /* 0x000fe40007000000 */
[----:B------:R-:W-:Y:S01]  /*67d0*/  FSEL R138, R5, -INF , !P5 ;  /* 0xff800000058a7808 */ /* 0x000fe20006800000 */
[----:B-1----:R-:W-:Y:S01]  /*67e0*/  FFMA.FTZ R5, R11, UR5, R7 ;  /* 0x000000050b057c23 */ /* 0x002fe20008010007 */
[----:B------:R-:W-:Y:S01]  /*67f0*/  FMNMX3.FTZ R2, R0, R154, R183, !PT ;  /* 0x0000009a00027276 */ /* 0x000fe200078100b7 */
[----:B------:R-:W-:Y:S01]  /*6800*/  MUFU.TANH R7, R27 ;  /* 0x0000001b00077308 */ /* 0x000fe20000002400 */
[----:B------:R-:W-:Y:S01]  /*6810*/  FSEL R21, R4, -INF , !P1 ;  /* 0xff80000004157808 */ /* 0x000fe20004800000 */
[----:B------:R-:W-:Y:S01]  /*6820*/  STL [R1+0xac], R132 ;  /* 0x0000ac8401007387 */ /* 0x000fe20000100800 */
[----:B------:R-:W-:-:S02]  /*6830*/  FMNMX3.FTZ R0, R18, R86, R74, !PT ;  /* 0x0000005612007276 */ /* 0x000fc4000781004a */
[----:B------:R-:W-:Y:S01]  /*6840*/  FMNMX3.FTZ R4, R12, R87, R79, !PT ;  /* 0x000000570c047276 */ /* 0x000fe2000781004f */
[----:B------:R-:W-:Y:S01]  /*6850*/  STL [R1+0xc0], R32 ;  /* 0x0000c02001007387 */ /* 0x000fe20000100800 */
[----:B------:R-:W-:Y:S02]  /*6860*/  FMNMX.FTZ R136, R138, R2, !PT ;  /* 0x000000028a887209 */ /* 0x000fe40007810000 */
[----:B------:R-:W-:Y:S01]  /*6870*/  FMNMX3.FTZ R2, R0, R63, R62, !PT ;  /* 0x0000003f00027276 */ /* 0x000fe2000781003e */
[----:B------:R-:W-:Y:S01]  /*6880*/  STL [R1+0xc4], R33 ;  /* 0x0000c42101007387 */ /* 0x000fe20000100800 */
[----:B------:R-:W-:Y:S02]  /*6890*/  FMNMX3.FTZ R0, R4, R76, R78, !PT ;  /* 0x0000004c04007276 */ /* 0x000fe4000781004e */
[----:B------:R-:W-:Y:S01]  /*68a0*/  FMNMX3.FTZ R2, R2, R50, R47, !PT ;  /* 0x0000003202027276 */ /* 0x000fe2000781002f */
[----:B------:R-:W1:Y:S01]  /*68b0*/  SHFL.BFLY PT, R9, R136, 0x2, 0x1f ;  /* 0x0c401f0088097f89 */ /* 0x000e6200000e0000 */
[----:B------:R-:W-:Y:S01]  /*68c0*/  ISETP.GE.AND P1, PT, R3, R35, PT ;  /* 0x000000230300720c */ /* 0x000fe20003f26270 */
[----:B------:R-:W-:Y:S01]  /*68d0*/  FFMA.FTZ R3, R11, UR5, R20 ;  /* 0x000000050b037c23 */ /* 0x000fe20008010014 */
[----:B------:R-:W-:Y:S01]  /*68e0*/  FMNMX3.FTZ R0, R0, R69, R52, !PT ;  /* 0x0000004500007276 */ /* 0x000fe20007810034 */
[----:B------:R-:W3:Y:S01]  /*68f0*/  MUFU.TANH R4, R26 ;  /* 0x0000001a00047308 */ /* 0x000ee20000002400 */
[----:B------:R-:W-:Y:S01]  /*6900*/  ISETP.GE.AND P5, PT, R8, R33, PT ;  /* 0x000000210800720c */ /* 0x000fe20003fa6270 */
[----:B------:R-:W-:Y:S01]  /*6910*/  STL [R1+0xc8], R34 ;  /* 0x0000c82201007387 */ /* 0x000fe20000100800 */
[----:B------:R-:W-:-:S02]  /*6920*/  FMNMX3.FTZ R2, R2, R46, R180, !PT ;  /* 0x0000002e02027276 */ /* 0x000fc400078100b4 */
[----:B------:R-:W-:Y:S01]  /*6930*/  FMNMX3.FTZ R0, R0, R49, R181, !PT ;  /* 0x0000003100007276 */ /* 0x000fe200078100b5 */
[----:B------:R-:W-:Y:S01]  /*6940*/  STL [R1+0xcc], R35 ;  /* 0x0000cc2301007387 */ /* 0x000fe20000100800 */
[----:B------:R-:W-:Y:S02]  /*6950*/  FSEL R139, R3, -INF , !P5 ;  /* 0xff800000038b7808 */ /* 0x000fe40006800000 */
[----:B------:R-:W-:Y:S02]  /*6960*/  FMNMX3.FTZ R3, R2, R173, R153, !PT ;  /* 0x000000ad02037276 */ /* 0x000fe40007810099 */
[----:B------:R-:W-:Y:S02]  /*6970*/  FMNMX3.FTZ R2, R0, R177, R157, !PT ;  /* 0x000000b100027276 */ /* 0x000fe4000781009d */
[----:B------:R-:W-:Y:S02]  /*6980*/  FMNMX3.FTZ R0, R21, R88, R85, !PT ;  /* 0x0000005815007276 */ /* 0x000fe40007810055 */
[----:B------:R-:W-:-:S02]  /*6990*/  FMNMX3.FTZ R3, R3, R150, R174, !PT ;  /* 0x0000009603037276 */ /* 0x000fc400078100ae */
[----:B------:R-:W-:Y:S01]  /*69a0*/  FMNMX3.FTZ R0, R0, R77, R80, !PT ;  /* 0x0000004d00007276 */ /* 0x000fe20007810050 */
[----:B---3--:R-:W-:Y:S01]  /*69b0*/  FFMA.FTZ R4, R15, UR5, R4 ;  /* 0x000000050f047c23 */ /* 0x008fe20008010004 */
[----:B------:R-:W-:Y:S02]  /*69c0*/  ISETP.GE.AND P5, PT, R8, R34, PT ;  /* 0x000000220800720c */ /* 0x000fe40003fa6270 */
[----:B------:R-:W-:Y:S02]  /*69d0*/  FMNMX3.FTZ R0, R0, R71, R55, !PT ;  /* 0x0000004700007276 */ /* 0x000fe40007810037 */
[----:B------:R-:W-:Y:S01]  /*69e0*/  FMNMX3.FTZ R135, R3, R158, R188, !PT ;  /* 0x0000009e03877276 */ /* 0x000fe200078100bc */
[----:B------:R-:W-:Y:S01]  /*69f0*/  FFMA.FTZ R3, R14, UR5, R10 ;  /* 0x000000050e037c23 */ /* 0x000fe2000801000a */
[----:B------:R-:W-:Y:S02]  /*6a00*/  FMNMX3.FTZ R0, R0, R68, R182, !PT ;  /* 0x0000004400007276 */ /* 0x000fe400078100b6 */
[----:B------:R-:W-:-:S02]  /*6a10*/  FSEL R149, R5, -INF , !P5 ;  /* 0xff80000005957808 */ /* 0x000fc40006800000 */
[----:B------:R-:W-:Y:S01]  /*6a20*/  ISETP.GE.AND P5, PT, R8, R35, PT ;  /* 0x000000230800720c */ /* 0x000fe20003fa6270 */
[----:B------:R-:W-:Y:S01]  /*6a30*/  FFMA.FTZ R8, R44, UR5, R6 ;  /* 0x000000052c087c23 */ /* 0x000fe20008010006 */
[----:B-1----:R-:W-:Y:S02]  /*6a40*/  FMNMX.FTZ R136, R136, R9, !PT ;  /* 0x0000000988887209 */ /* 0x002fe40007810000 */
[----:B------:R-:W-:Y:S02]  /*6a50*/  FMNMX.FTZ R135, R139, R135, !PT ;  /* 0x000000878b877209 */ /* 0x000fe40007810000 */
[----:B------:R-:W-:Y:S01]  /*6a60*/  FSEL R84, R13, -INF , !P4 ;  /* 0xff8000000d547808 */ /* 0x000fe20006000000 */
[----:B------:R-:W1:Y:S01]  /*6a70*/  SHFL.BFLY PT, R6, R136, 0x1, 0x1f ;  /* 0x0c201f0088067f89 */ /* 0x000e6200000e0000 */
[----:B------:R-:W-:Y:S01]  /*6a80*/  FSEL R191, R3, -INF , !P2 ;  /* 0xff80000003bf7808 */ /* 0x000fe20005000000 */
[----:B------:R-:W-:Y:S01]  /*6a90*/  FFMA.FTZ R3, R11, UR5, R7 ;  /* 0x000000050b037c23 */ /* 0x000fe20008010007 */
[----:B------:R-:W-:Y:S01]  /*6aa0*/  FMNMX3.FTZ R0, R0, R179, R172, !PT ;  /* 0x000000b300007276 */ /* 0x000fe200078100ac */
[----:B------:R-:W3:Y:S01]  /*6ab0*/  SHFL.BFLY PT, R5, R135, 0x2, 0x1f ;  /* 0x0c401f0087057f89 */ /* 0x000ee200000e0000 */
[----:B------:R-:W-:-:S02]  /*6ac0*/  FMNMX3.FTZ R2, R2, R151, R178, !PT ;  /* 0x0000009702027276 */ /* 0x000fc400078100b2 */
[----:B------:R-:W-:Y:S02]  /*6ad0*/  FSEL R133, R8, -INF , !P3 ;  /* 0xff80000008857808 */ /* 0x000fe40005800000 */
[----:B------:R-:W-:Y:S02]  /*6ae0*/  FSEL R190, R4, -INF , !P1 ;  /* 0xff80000004be7808 */ /* 0x000fe40004800000 */
[----:B------:R-:W-:Y:S02]  /*6af0*/  FMNMX3.FTZ R0, R0, R84, R191, !PT ;  /* 0x0000005400007276 */ /* 0x000fe400078100bf */
[----:B------:R-:W-:Y:S02]  /*6b00*/  FMNMX3.FTZ R2, R2, R155, R189, !PT ;  /* 0x0000009b02027276 */ /* 0x000fe400078100bd */
[----:B------:R-:W-:Y:S02]  /*6b10*/  FSEL R176, R3, -INF , !P5 ;  /* 0xff80000003b07808 */ /* 0x000fe40006800000 */
[----:B------:R-:W-:-:S02]  /*6b20*/  FMNMX3.FTZ R0, R0, R190, R133, !PT ;  /* 0x000000be00007276 */ /* 0x000fc40007810085 */
[----:B------:R-:W-:Y:S02]  /*6b30*/  FMNMX.FTZ R2, R149, R2, !PT ;  /* 0x0000000295027209 */ /* 0x000fe40007810000 */
[----:B------:R-:W-:-:S03]  /*6b40*/  FMNMX.FTZ R0, R176, R0, !PT ;  /* 0x00000000b0007209 */ /* 0x000fc60007810000 */
[----:B------:R-:W4:Y:S01]  /*6b50*/  SHFL.BFLY PT, R137, R2, 0x2, 0x1f ;  /* 0x0c401f0002897f89 */ /* 0x000f2200000e0000 */
[----:B-1----:R-:W-:-:S03]  /*6b60*/  FMNMX.FTZ R136, R136, R6, !PT ;  /* 0x0000000688887209 */ /* 0x002fc60007810000 */
[----:B------:R-:W1:Y:S01]  /*6b70*/  SHFL.BFLY PT, R134, R0, 0x2, 0x1f ;  /* 0x0c401f0000867f89 */ /* 0x000e6200000e0000 */
[----:B---3--:R-:W-:Y:S01]  /*6b80*/  FMNMX.FTZ R135, R135, R5, !PT ;  /* 0x0000000587877209 */ /* 0x008fe20007810000 */
[C---:B--2---:R-:W-:Y:S01]  /*6b90*/  FMUL.FTZ R4, R136.reuse, UR4 ;  /* 0x0000000488047c20 */ /* 0x044fe20008410000 */
[----:B------:R-:W-:Y:S01]  /*6ba0*/  FSETP.NEU.FTZ.AND P1, PT, R136, -INF , PT ;  /* 0xff8000008800780b */ /* 0x000fe20003f3d000 */
[----:B------:R-:W-:Y:S03]  /*6bb0*/  STL [R1+0xd0], R136 ;  /* 0x0000d08801007387 */ /* 0x000fe60000100800 */
[----:B------:R-:W-:Y:S01]  /*6bc0*/  FSEL R4, R4, RZ, P1 ;  /* 0x000000ff04047208 */ /* 0x000fe20000800000 */
[----:B------:R-:W2:Y:S04]  /*6bd0*/  SHFL.BFLY PT, R5, R135, 0x1, 0x1f ;  /* 0x0c201f0087057f89 */ /* 0x000ea800000e0000 */
[----:B------:R-:W-:-:S04]  /*6be0*/  FFMA.FTZ R3, R72, UR4, -R4 ;  /* 0x0000000448037c23 */ /* 0x000fc80008010804 */
[----:B------:R3:W-:Y:S01]  /*6bf0*/  MUFU.EX2 R30, R3 ;  /* 0x00000003001e7308 */ /* 0x0007e20000000800 */
[----:B----4-:R-:W-:Y:S01]  /*6c00*/  FMNMX.FTZ R137, R2, R137, !PT ;  /* 0x0000008902897209 */ /* 0x010fe20007810000 */
[--C-:B------:R-:W-:Y:S01]  /*6c10*/  FFMA.FTZ R2, R23, UR4, -R4.reuse ;  /* 0x0000000417027c23 */ /* 0x100fe20008010804 */
[----:B-1----:R-:W-:Y:S01]  /*6c20*/  FMNMX.FTZ R134, R0, R134, !PT ;  /* 0x0000008600867209 */ /* 0x002fe20007810000 */
[--C-:B------:R-:W-:Y:S02]  /*6c30*/  FFMA.FTZ R0, R54, UR4, -R4.reuse ;  /* 0x0000000436007c23 */ /* 0x100fe40008010804 */
[----:B------:R-:W1:Y:S01]  /*6c40*/  MUFU.EX2 R29, R2 ;  /* 0x00000002001d7308 */ /* 0x000e620000000800 */
[----:B------:R-:W4:Y:S01]  /*6c50*/  SHFL.BFLY PT, R6, R137, 0x1, 0x1f ;  /* 0x0c201f0089067f89 */ /* 0x000f2200000e0000 */
[--C-:B---3--:R-:W-:Y:S02]  /*6c60*/  FFMA.FTZ R3, R51, UR4, -R4.reuse ;  /* 0x0000000433037c23 */ /* 0x108fe40008010804 */
[----:B------:R-:W3:Y:S01]  /*6c70*/  MUFU.EX2 R0, R0 ;  /* 0x0000000000007308 */ /* 0x000ee20000000800 */
[----:B--2---:R-:W-:Y:S01]  /*6c80*/  FMNMX.FTZ R135, R135, R5, !PT ;  /* 0x0000000587877209 */ /* 0x004fe20007810000 */
[----:B------:R-:W2:Y:S01]  /*6c90*/  SHFL.BFLY PT, R7, R134, 0x1, 0x1f ;  /* 0x0c201f0086077f89 */ /* 0x000ea200000e0000 */
[--C-:B------:R-:W-:Y:S01]  /*6ca0*/  FFMA.FTZ R5, R41, UR4, -R4.reuse ;  /* 0x0000000429057c23 */ /* 0x100fe20008010804 */
[----:B------:R4:W-:Y:S01]  /*6cb0*/  MUFU.EX2 R33, R3 ;  /* 0x0000000300217308 */ /* 0x0009e20000000800 */
[----:B------:R-:W-:Y:S01]  /*6cc0*/  FSETP.NEU.FTZ.AND P1, PT, R135, -INF , PT ;  /* 0xff8000008700780b */ /* 0x000fe20003f3d000 */
[----:B-1----:R-:W-:Y:S01]  /*6cd0*/  STL [R1+0x58], R29 ;  /* 0x0000581d01007387 */ /* 0x002fe20000100800 */
[----:B------:R-:W-:-:S03]  /*6ce0*/  FFMA.FTZ R2, R48, UR4, -R4 ;  /* 0x0000000430027c23 */ /* 0x000fc60008010804 */
[----:B------:R-:W-:Y:S01]  /*6cf0*/  STL [R1+0x54], R30 ;  /* 0x0000541e01007387 */ /* 0x000fe20000100800 */
[----:B------:R1:W-:Y:S03]  /*6d00*/  MUFU.EX2 R232, R2 ;  /* 0x0000000200e87308 */ /* 0x0003e60000000800 */
[----:B---3--:R3:W-:Y:S01]  /*6d10*/  STL [R1+0x60], R0 ;  /* 0x0000600001007387 */ /* 0x0087e20000100800 */
[----:B----4-:R-:W-:Y:S01]  /*6d20*/  FMUL.FTZ R3, R135, UR4 ;  /* 0x0000000487037c20 */ /* 0x010fe20008410000 */
[----:B------:R-:W-:Y:S02]  /*6d30*/  FMNMX.FTZ R137, R137, R6, !PT ;  /* 0x0000000689897209 */ /* 0x000fe40007810000 */
[----:B------:R4:W-:Y:S01]  /*6d40*/  STL [R1+0xd4], R135 ;  /* 0x0000d48701007387 */ /* 0x0009e20000100800 */
[----:B------:R4:W-:Y:S01]  /*6d50*/  MUFU.EX2 R208, R5 ;  /* 0x0000000500d07308 */ /* 0x0009e20000000800 */
[----:B-1----:R-:W-:-:S02]  /*6d60*/  LOP3.LUT R2, R161, 0x200, R162, 0xf8, !PT ;  /* 0x00000200a1027812 */ /* 0x002fc400078ef8a2 */
[----:B--2---:R-:W-:Y:S01]  /*6d70*/  FMNMX.FTZ R134, R134, R7, !PT ;  /* 0x0000000786867209 */ /* 0x004fe20007810000 */
[----:B---3--:R-:W-:Y:S01]  /*6d80*/  FFMA.FTZ R0, R45, UR4, -R4 ;  /* 0x000000042d007c23 */ /* 0x008fe20008010804 */
[----:B----4-:R-:W2:Y:S01]  /*6d90*/  LDL.LU R135, [R1+0x60] ;  /* 0x0000600001877983 */ /* 0x010ea20000300800 */
[----:B------:R-:W-:Y:S02]  /*6da0*/  FSEL R3, R3, RZ, P1 ;  /* 0x000000ff03037208 */ /* 0x000fe40000800000 */
[----:B------:R1:W3:Y:S01]  /*6db0*/  MUFU.EX2 R205, R0 ;  /* 0x0000000000cd7308 */ /* 0x0002e20000000800 */
[----:B------:R-:W-:Y:S01]  /*6dc0*/  LEA R44, R2, UR6, 0x1 ;  /* 0x00000006022c7c11 */ /* 0x000fe2000f8e08ff */
[C---:B------:R-:W-:Y:S01]  /*6dd0*/  FMUL.FTZ R2, R137.reuse, UR4 ;  /* 0x0000000489027c20 */ /* 0x040fe20008410000 */
[----:B------:R-:W-:Y:S01]  /*6de0*/  FSETP.NEU.FTZ.AND P1, PT, R137, -INF , PT ;  /* 0xff8000008900780b */ /* 0x000fe20003f3d000 */
[--C-:B------:R-:W-:Y:S01]  /*6df0*/  FFMA.FTZ R5, R18, UR4, -R3.reuse ;  /* 0x0000000412057c23 */ /* 0x100fe20008010803 */
[----:B------:R-:W-:Y:S01]  /*6e00*/  FFMA.FTZ R6, R63, UR4, -R3 ;  /* 0x000000043f067c23 */ /* 0x000fe20008010803 */
[----:B------:R-:W-:Y:S01]  /*6e10*/  IMAD.IADD R45, R160, 0x1, R44 ;  /* 0x00000001a02d7824 */ /* 0x000fe200078e022c */
[----:B------:R-:W-:Y:S01]  /*6e20*/  FSEL R2, R2, RZ, P1 ;  /* 0x000000ff02027208 */ /* 0x000fe20000800000 */
[----:B------:R4:W-:Y:S01]  /*6e30*/  MUFU.EX2 R231, R5 ;  /* 0x0000000500e77308 */ /* 0x0009e20000000800 */
[----:B-1----:R-:W-:-:S03]  /*6e40*/  FFMA.FTZ R0, R31, UR4, -R4 ;  /* 0x000000041f007c23 */ /* 0x002fc60008010804 */
[----:B------:R-:W-:Y:S01]  /*6e50*/  MUFU.EX2 R206, R6 ;  /* 0x0000000600ce7308 */ /* 0x000fe20000000800 */
[----:B------:R-:W1:Y:S03]  /*6e60*/  LDSM.16.MT88.4 R16, [R45+0xc000] ;  /* 0x00c000002d10783b */ /* 0x000e660000004200 */
[----:B------:R3:W-:Y:S01]  /*6e70*/  MUFU.EX2 R200, R0 ;  /* 0x0000000000c87308 */ /* 0x0007e20000000800 */
[----:B------:R1:W-:Y:S01]  /*6e80*/  STL [R1+0xd8], R137 ;  /* 0x0000d88901007387 */ /* 0x0003e20000100800 */
[--C-:B----4-:R-:W-:Y:S01]  /*6e90*/  FFMA.FTZ R5, R74, UR4, -R3.reuse ;  /* 0x000000044a057c23 */ /* 0x110fe20008010803 */
[----:B------:R-:W-:Y:S02]  /*6ea0*/  FSETP.NEU.FTZ.AND P1, PT, R134, -INF , PT ;  /* 0xff8000008600780b */ /* 0x000fe40003f3d000 */
[----:B------:R-:W4:Y:S01]  /*6eb0*/  LDSM.16.MT88.4 R36, [R45+0xe000] ;  /* 0x00e000002d24783b */ /* 0x000f220000004200 */
[----:B------:R3:W3:Y:S01]  /*6ec0*/  MUFU.EX2 R136, R5 ;  /* 0x0000000500887308 */ /* 0x0006e20000000800 */
[----:B------:R-:W-:Y:S01]  /*6ed0*/  F2FP.F16.F32.PACK_AB R28, R30, R29 ;  /* 0x0000001d1e1c723e */ /* 0x000fe200000000ff */
[--C-:B------:R-:W-:Y:S01]  /*6ee0*/  FFMA.FTZ R7, R46, UR4, -R3.reuse ;  /* 0x000000042e077c23 */ /* 0x100fe20008010803 */
[----:B------:R-:W-:Y:S01]  /*6ef0*/  LDSM.16.MT88.4 R120, [R44+0xe000] ;  /* 0x00e000002c78783b */ /* 0x000fe20000004200 */
[----:B---3--:R-:W-:Y:S01]  /*6f00*/  FFMA.FTZ R0, R86, UR4, -R3 ;  /* 0x0000000456007c23 */ /* 0x008fe20008010803 */
[----:B------:R-:W-:-:S02]  /*6f10*/  FFMA.FTZ R6, R87, UR4, -R2 ;  /* 0x0000000457067c23 */ /* 0x000fc40008010802 */
[----:B------:R-:W-:Y:S01]  /*6f20*/  LDSM.16.MT88.4 R100, [R44+0xe800] ;  /* 0x00e800002c64783b */ /* 0x000fe20000004200 */
[----:B------:R3:W4:Y:S01]  /*6f30*/  MUFU.EX2 R8, R0 ;  /* 0x0000000000087308 */ /* 0x0007220000000800 */
[----:B------:R-:W-:Y:S02]  /*6f40*/  F2FP.F16.F32.PACK_AB R20, R205, R232 ;  /* 0x000000e8cd14723e */ /* 0x000fe400000000ff */
[----:B------:R-:W-:Y:S01]  /*6f50*/  LDSM.16.MT88.4 R108, [R44+0xc000] ;  /* 0x00c000002c6c783b */ /* 0x000fe20000004200 */
[--C-:B------:R-:W-:Y:S01]  /*6f60*/  FFMA.FTZ R5, R12, UR4, -R2.reuse ;  /* 0x000000040c057c23 */ /* 0x100fe20008010802 */
[----:B------:R1:W-:Y:S01]  /*6f70*/  MUFU.EX2 R112, R6 ;  /* 0x0000000600707308 */ /* 0x0003e20000000800 */
[----:B------:R-:W-:Y:S01]  /*6f80*/  F2FP.F16.F32.PACK_AB R31, R206, R136 ;  /* 0x00000088ce1f723e */ /* 0x000fe200000000ff */
[----:B------:R-:W2:Y:S02]  /*6f90*/  LDSM.16.MT88.4 R12, [R45+0xc800] ;  /* 0x00c800002d0c783b */ /* 0x000ea40000004200 */
[----:B------:R1:W4:Y:S01]  /*6fa0*/  MUFU.EX2 R229, R5 ;  /* 0x0000000500e57308 */ /* 0x0003220000000800 */
[----:B---3--:R-:W-:Y:S01]  /*6fb0*/  FMUL.FTZ R0, R134, UR4 ;  /* 0x0000000486007c20 */ /* 0x008fe20008410000 */
[----:B-1----:R-:W-:-:S04]  /*6fc0*/  FFMA.FTZ R6, R76, UR4, -R2 ;  /* 0x000000044c067c23 */ /* 0x002fc80008010802 */
[----:B------:R-:W-:Y:S01]  /*6fd0*/  FSEL R0, R0, RZ, P1 ;  /* 0x000000ff00007208 */ /* 0x000fe20000800000 */
[----:B------:R-:W-:Y:S01]  /*6fe0*/  FFMA.FTZ R5, R79, UR4, -R2 ;  /* 0x000000044f057c23 */ /* 0x000fe20008010802 */
[----:B------:R1:W-:Y:S04]  /*6ff0*/  MUFU.EX2 R238, R6 ;  /* 0x0000000600ee7308 */ /* 0x0003e80000000800 */
[----:B------:R3:W4:Y:S01]  /*7000*/  MUFU.EX2 R35, R5 ;  /* 0x0000000500237308 */ /* 0x0007220000000800 */
[--C-:B-1----:R-:W-:Y:S01]  /*7010*/  FFMA.FTZ R6, R88, UR4, -R0.reuse ;  /* 0x0000000458067c23 */ /* 0x102fe20008010800 */
[----:B---3--:R-:W-:-:S03]  /*7020*/  FFMA.FTZ R5, R21, UR4, -R0 ;  /* 0x0000000415057c23 */ /* 0x008fc60008010800 */
[----:B------:R1:W-:Y:S04]  /*7030*/  MUFU.EX2 R137, R6 ;  /* 0x0000000600897308 */ /* 0x0003e80000000800 */
[----:B------:R3:W4:Y:S01]  /*7040*/  MUFU.EX2 R228, R5 ;  /* 0x0000000500e47308 */ /* 0x0007220000000800 */
[--C-:B-1----:R-:W-:Y:S01]  /*7050*/  FFMA.FTZ R6, R77, UR4, -R0.reuse ;  /* 0x000000044d067c23 */ /* 0x102fe20008010800 */
[----:B---3--:R-:W-:-:S03]  /*7060*/  FFMA.FTZ R5, R85, UR4, -R0 ;  /* 0x0000000455057c23 */ /* 0x008fc60008010800 */
[----:B------:R-:W-:Y:S04]  /*7070*/  MUFU.EX2 R233, R6 ;  /* 0x0000000600e97308 */ /* 0x000fe80000000800 */
[----:B------:R1:W3:Y:S01]  /*7080*/  MUFU.EX2 R34, R5 ;  /* 0x0000000500227308 */ /* 0x0002e20000000800 */
[----:B----4-:R-:W-:Y:S02]  /*7090*/  F2FP.F16.F32.PACK_AB R29, R8, R231 ;  /* 0x000000e7081d723e */ /* 0x010fe400000000ff */
[----:B------:R-:W-:Y:S02]  /*70a0*/  F2FP.F16.F32.PACK_AB R24, R112, R229 ;  /* 0x000000e57018723e */ /* 0x000fe400000000ff */
[----:B------:R-:W-:Y:S01]  /*70b0*/  F2FP.F16.F32.PACK_AB R26, R238, R35 ;  /* 0x00000023ee1a723e */ /* 0x000fe200000000ff */
[----:B-1----:R-:W-:-:S04]  /*70c0*/  FFMA.FTZ R5, R62, UR4, -R3 ;  /* 0x000000043e057c23 */ /* 0x002fc80008010803 */
[----:B------:R1:W-:Y:S01]  /*70d0*/  MUFU.EX2 R230, R5 ;  /* 0x0000000500e67308 */ /* 0x0003e20000000800 */
[----:B------:R-:W-:Y:S02]  /*70e0*/  F2FP.F16.F32.PACK_AB R25, R137, R228 ;  /* 0x000000e48919723e */ /* 0x000fe400000000ff */
[----:B---3--:R-:W-:Y:S01]  /*70f0*/  F2FP.F16.F32.PACK_AB R27, R233, R34 ;  /* 0x00000022e91b723e */ /* 0x008fe200000000ff */
[----:B-1----:R-:W-:-:S04]  /*7100*/  FFMA.FTZ R5, R47, UR4, -R3 ;  /* 0x000000042f057c23 */ /* 0x002fc80008010803 */
[----:B------:R1:W-:Y:S02]  /*7110*/  MUFU.EX2 R47, R5 ;  /* 0x00000005002f7308 */ /* 0x0003e40000000800 */
[----:B------:R-:W-:Y:S01]  /*7120*/  HMMA.16816.F32 R60, R24, R16, RZ ;  /* 0x00000010183c723c */ /* 0x000fe200000018ff */
[----:B------:R-:W-:Y:S01]  /*7130*/  FFMA.FTZ R6, R50, UR4, -R3 ;  /* 0x0000000432067c23 */ /* 0x000fe20008010803 */
[----:B-1----:R-:W-:-:S04]  /*7140*/  FFMA.FTZ R5, R69, UR4, -R2 ;  /* 0x0000000445057c23 */ /* 0x002fc80008010802 */
[----:B------:R1:W-:Y:S01]  /*7150*/  MUFU.EX2 R204, R5 ;  /* 0x0000000500cc7308 */ /* 0x0003e20000000800 */
[----:B------:R-:W-:Y:S03]  /*7160*/  STL [R1+0x3c], R8 ;  /* 0x00003c0801007387 */ /* 0x000fe60000100800 */
[----:B------:R3:W4:Y:S01]  /*7170*/  MUFU.EX2 R32, R6 ;  /* 0x0000000600207308 */ /* 0x0007220000000800 */
[----:B------:R-:W2:Y:S01]  /*7180*/  LDSM.16.MT88.4 R8, [R45+0xe800] ;  /* 0x00e800002d08783b */ /* 0x000ea20000004200 */
[----:B-1----:R-:W-:-:S04]  /*7190*/  FFMA.FTZ R5, R80, UR4, -R0 ;  /* 0x0000000450057c23 */ /* 0x002fc80008010800 */
[----:B------:R1:W-:Y:S01]  /*71a0*/  MUFU.EX2 R234, R5 ;  /* 0x0000000500ea7308 */ /* 0x0003e20000000800 */
[----:B---3--:R-:W-:-:S03]  /*71b0*/  FFMA.FTZ R6, R78, UR4, -R2 ;  /* 0x000000044e067c23 */ /* 0x008fc60008010802 */
[----:B------:R3:W4:Y:S01]  /*71c0*/  MUFU.EX2 R202, R7 ;  /* 0x0000000700ca7308 */ /* 0x0007220000000800 */
[C---:B------:R-:W-:Y:S08]  /*71d0*/  HMMA.16816.F32 R56, R24.reuse, R18, RZ ;  /* 0x000000121838723c */ /* 0x040ff000000018ff */
[C---:B------:R-:W-:Y:S01]  /*71e0*/  HMMA.16816.F32 R40, R24.reuse, R36, RZ ;  /* 0x000000241828723c */ /* 0x040fe200000018ff */
[----:B-1----:R-:W-:Y:S01]  /*71f0*/  VIADD R5, R44, 0xc040 ;  /* 0x0000c0402c057836 */ /* 0x002fe20000000000 */
[----:B------:R1:W2:Y:S06]  /*7200*/  MUFU.EX2 R132, R6 ;  /* 0x0000000600847308 */ /* 0x0002ac0000000800 */
[----:B------:R-:W-:Y:S01]  /*7210*/  HMMA.16816.F32 R72, R24, R38, RZ ;  /* 0x000000261848723c */ /* 0x000fe200000018ff */
[--C-:B---3--:R-:W-:Y:S01]  /*7220*/  FFMA.FTZ R7, R52, UR4, -R2.reuse ;  /* 0x0000000434077c23 */ /* 0x108fe20008010802 */
[----:B----4-:R-:W-:Y:S01]  /*7230*/  F2FP.F16.F32.PACK_AB R21, R32, R230 ;  /* 0x000000e62015723e */ /* 0x010fe200000000ff */
[----:B------:R-:W-:Y:S01]  /*7240*/  LDSM.16.MT88.4 R76, [R44+0xc800] ;  /* 0x00c800002c4c783b */ /* 0x000fe20000004200 */
[----:B-1----:R-:W-:-:S04]  /*7250*/  FFMA.FTZ R6, R49, UR4, -R2 ;  /* 0x0000000431067c23 */ /* 0x002fc80008010802 */
[----:B------:R1:W-:Y:S04]  /*7260*/  MUFU.EX2 R203, R6 ;  /* 0x0000000600cb7308 */ /* 0x0003e80000000800 */
[----:B------:R3:W-:Y:S01]  /*7270*/  MUFU.EX2 R85, R7 ;  /* 0x0000000700557308 */ /* 0x0007e20000000800 */
[----:B-1----:R-:W-:-:S04]  /*7280*/  FFMA.FTZ R6, R71, UR4, -R0 ;  /* 0x0000000447067c23 */ /* 0x002fc80008010800 */
[----:B------:R1:W4:Y:S01]  /*7290*/  MUFU.EX2 R87, R6 ;  /* 0x0000000600577308 */ /* 0x0003220000000800 */
[----:B---3--:R-:W-:-:S04]  /*72a0*/  FFMA.FTZ R7, R55, UR4, -R0 ;  /* 0x0000000437077c23 */ /* 0x008fc80008010800 */
[----:B------:R-:W-:Y:S01]  /*72b0*/  MUFU.EX2 R201, R7 ;  /* 0x0000000700c97308 */ /* 0x000fe20000000800 */
[----:B-1----:R-:W-:-:S04]  /*72c0*/  FFMA.FTZ R6, R68, UR4, -R0 ;  /* 0x0000000444067c23 */ /* 0x002fc80008010800 */
[----:B------:R-:W1:Y:S01]  /*72d0*/  MUFU.EX2 R86, R6 ;  /* 0x0000000600567308 */ /* 0x000e620000000800 */
[----:B------:R-:W-:Y:S02]  /*72e0*/  F2FP.F16.F32.PACK_AB R22, R200, R208 ;  /* 0x000000d0c816723e */ /* 0x000fe400000000ff */
[----:B------:R-:W-:Y:S02]  /*72f0*/  F2FP.F16.F32.PACK_AB R23, R202, R47 ;  /* 0x0000002fca17723e */ /* 0x000fe400000000ff */
[----:B--2---:R-:W-:-:S07]  /*7300*/  F2FP.F16.F32.PACK_AB R30, R33, R135 ;  /* 0x00000087211e723e */ /* 0x004fce00000000ff */
[----:B------:R-:W-:Y:S01]  /*7310*/  HMMA.16816.F32 R64, R28, R16, RZ ;  /* 0x000000101c40723c */ /* 0x000fe200000018ff */
[----:B------:R-:W-:-:S04]  /*7320*/  IADD3 R16, PT, PT, R44, 0xc000, RZ ;  /* 0x0000c0002c107810 */ /* 0x000fc80007ffe0ff */
[----:B------:R-:W-:-:S05]  /*7330*/  @P0 IADD3 R5, PT, PT, R16, -0x40, RZ ;  /* 0xffffffc010050810 */ /* 0x000fca0007ffe0ff */
[----:B------:R-:W-:Y:S01]  /*7340*/  IMAD.IADD R46, R160, 0x1, R5 ;  /* 0x00000001a02e7824 */ /* 0x000fe200078e0205 */
[----:B------:R-:W2:Y:S04]  /*7350*/  LDSM.16.MT88.4 R116, [R5] ;  /* 0x000000000574783b */ /* 0x000ea80000004200 */
[----:B------:R-:W3:Y:S01]  /*7360*/  LDSM.16.MT88.4 R140, [R46] ;  /* 0x000000002e8c783b */ /* 0x000ee20000004200 */
[----:B------:R-:W-:Y:S03]  /*7370*/  HMMA.16816.F32 R52, R28, R18, RZ ;  /* 0x000000121c34723c */ /* 0x000fe600000018ff */
[----:B------:R-:W3:Y:S04]  /*7380*/  LDSM.16.MT88.4 R104, [R5+0x2000] ;  /* 0x002000000568783b */ /* 0x000ee80000004200 */
[----:B------:R-:W3:Y:S04]  /*7390*/  LDSM.16.MT88.4 R80, [R46+0x800] ;  /* 0x000800002e50783b */ /* 0x000ee80000004200 */
[----:B------:R-:W3:Y:S01]  /*73a0*/  LDSM.16.MT88.4 R92, [R5+0x800] ;  /* 0x00080000055c783b */ /* 0x000ee20000004200 */
[----:B------:R-:W-:-:S02]  /*73b0*/  F2FP.F16.F32.PACK_AB R16, R204, R132 ;  /* 0x00000084cc10723e */ /* 0x000fc400000000ff */
[----:B----4-:R-:W-:Y:S02]  /*73c0*/  F2FP.F16.F32.PACK_AB R17, R87, R234 ;  /* 0x000000ea5711723e */ /* 0x010fe400000000ff */
[----:B------:R-:W-:Y:S02]  /*73d0*/  F2FP.F16.F32.PACK_AB R18, R203, R85 ;  /* 0x00000055cb12723e */ /* 0x000fe400000000ff */
[----:B-1----:R-:W-:Y:S01]  /*73e0*/  F2FP.F16.F32.PACK_AB R19, R86, R201 ;  /* 0x000000c95613723e */ /* 0x002fe200000000ff */
[----:B------:R-:W-:Y:S08]  /*73f0*/  HMMA.16816.F32 R48, R28, R36, RZ ;  /* 0x000000241c30723c */ /* 0x000ff000000018ff */
[-C--:B------:R-:W-:Y:S08]  /*7400*/  HMMA.16816.F32 R160, R20, R12.reuse, R64 ;  /* 0x0000000c14a0723c */ /* 0x080ff00000001840 */
[C---:B------:R-:W-:Y:S08]  /*7410*/  HMMA.16816.F32 R164, R16.reuse, R12, R60 ;  /* 0x0000000c10a4723c */ /* 0x040ff0000000183c */
[-C--:B------:R-:W-:Y:S08]  /*7420*/  HMMA.16816.F32 R168, R16, R14.reuse, R56 ;  /* 0x0000000e10a8723c */ /* 0x080ff00000001838 */
[----:B------:R-:W-:Y:S08]  /*7430*/  HMMA.16816.F32 R88, R20, R14, R52 ;  /* 0x0000000e1458723c */ /* 0x000ff00000001834 */
[----:B------:R-:W-:Y:S08]  /*7440*/  HMMA.16816.F32 R144, R16, R8, R40 ;  /* 0x000000081090723c */ /* 0x000ff00000001828 */
[C---:B------:R-:W-:Y:S08]  /*7450*/  HMMA.16816.F32 R36, R28.reuse, R38, RZ ;  /* 0x000000261c24723c */ /* 0x040ff000000018ff */
[-C--:B------:R-:W-:Y:S08]  /*7460*/  HMMA.16816.F32 R40, R28, R120.reuse, RZ ;  /* 0x000000781c28723c */ /* 0x080ff000000018ff */
[----:B------:R-:W-:Y:S08]  /*7470*/  HMMA.16816.F32 R12, R24, R120, RZ ;  /* 0x00000078180c723c */ /* 0x000ff000000018ff */
[----:B------:R-:W-:Y:S01]  /*7480*/  HMMA.16816.F32 R128, R16, R10, R72 ;  /* 0x0000000a1080723c */ /* 0x000fe20000001848 */
[----:B------:R-:W1:Y:S07]  /*7490*/  LDSM.16.MT88.4 R72, [R5+0x2800] ;  /* 0x002800000548783b */ /* 0x000e6e0000004200 */
[-C--:B--2---:R-:W-:Y:S08]  /*74a0*/  HMMA.16816.F32 R60, R28, R116.reuse, RZ ;  /* 0x000000741c3c723c */ /* 0x084ff000000018ff */
[----:B------:R-:W-:Y:S01]  /*74b0*/  HMMA.16816.F32 R56, R24, R116, RZ ;  /* 0x000000741838723c */ /* 0x000fe200000018ff */
[----:B------:R-:W-:-:S02]  /*74c0*/  MOV R116, R112 ;  /* 0x0000007000747202 */ /* 0x000fc40000000f00 */
[----:B------:R-:W2:Y:S05]  /*74d0*/  LDSM.16.MT88.4 R112, [R46+0x2000] ;  /* 0x002000002e70783b */ /* 0x000eaa0000004200 */
[----:B---3--:R-:W-:Y:S01]  /*74e0*/  HMMA.16816.F32 R52, R28, R140, RZ ;  /* 0x0000008c1c34723c */ /* 0x008fe200000018ff */
[--C-:B------:R-:W-:Y:S01]  /*74f0*/  FFMA.FTZ R6, R175, UR4, -R4.reuse ;  /* 0x00000004af067c23 */ /* 0x100fe20008010804 */
[----:B------:R-:W-:-:S06]  /*7500*/  FFMA.FTZ R7, R156, UR4, -R4 ;  /* 0x000000049c077c23 */ /* 0x000fcc0008010804 */
[C---:B------:R-:W-:Y:S08]  /*7510*/  HMMA.16816.F32 R96, R20.reuse, R8, R48 ;  /* 0x000000081460723c */ /* 0x040ff00000001830 */
[C---:B------:R-:W-:Y:S08]  /*7520*/  HMMA.16816.F32 R124, R20.reuse, R10, R36 ;  /* 0x0000000a147c723c */ /* 0x040ff00000001824 */
[-C--:B------:R-:W-:Y:S01]  /*7530*/  HMMA.16816.F32 R8, R20, R100.reuse, R40 ;  /* 0x000000641408723c */ /* 0x080fe20000001828 */
[----:B------:R-:W-:Y:S07]  /*7540*/  LDSM.16.MT88.4 R40, [R45+0xd000] ;  /* 0x00d000002d28783b */ /* 0x000fee0000004200 */
[----:B------:R-:W-:Y:S01]  /*7550*/  HMMA.16816.F32 R244, R16, R100, R12 ;  /* 0x0000006410f4723c */ /* 0x000fe2000000180c */
[----:B------:R-:W-:-:S02]  /*7560*/  IMAD.MOV.U32 R100, RZ, RZ, R32 ;  /* 0x000000ffff647224 */ /* 0x000fc400078e0020 */
[----:B------:R3:W4:Y:S05]  /*7570*/  MUFU.EX2 R32, R6 ;  /* 0x0000000600207308 */ /* 0x00072a0000000800 */
[----:B------:R-:W-:Y:S01]  /*7580*/  HMMA.16816.F32 R48, R24, R140, RZ ;  /* 0x0000008c1830723c */ /* 0x000fe200000018ff */
[----:B------:R1:W-:Y:S07]  /*7590*/  MUFU.EX2 R141, R7 ;  /* 0x00000007008d7308 */ /* 0x0003ee0000000800 */
[----:B------:R-:W-:Y:S01]  /*75a0*/  HMMA.16816.F32 R12, R28, R104, RZ ;  /* 0x000000681c0c723c */ /* 0x000fe200000018ff */
[----:B---3--:R-:W-:-:S07]  /*75b0*/  FFMA.FTZ R6, R152, UR4, -R4 ;  /* 0x0000000498067c23 */ /* 0x008fce0008010804 */
[----:B------:R-:W-:Y:S01]  /*75c0*/  HMMA.16816.F32 R36, R24, R104, RZ ;  /* 0x000000681824723c */ /* 0x000fe200000018ff */
[--C-:B-1----:R-:W-:Y:S01]  /*75d0*/  FFMA.FTZ R7, R180, UR4, -R3.reuse ;  /* 0x00000004b4077c23 */ /* 0x102fe20008010803 */
[----:B------:R1:W-:Y:S06]  /*75e0*/  MUFU.EX2 R105, R6 ;  /* 0x0000000600697308 */ /* 0x0003ec0000000800 */
[----:B------:R-:W-:Y:S01]  /*75f0*/  HMMA.16816.F32 R224, R20, R80, R52 ;  /* 0x0000005014e0723c */ /* 0x000fe20000001834 */
[----:B------:R-:W3:Y:S07]  /*7600*/  LDSM.16.MT88.4 R52, [R46+0x2800] ;  /* 0x002800002e34783b */ /* 0x000eee0000004200 */
[----:B------:R-:W-:Y:S01]  /*7610*/  HMMA.16816.F32 R196, R16, R92, R56 ;  /* 0x0000005c10c4723c */ /* 0x000fe20000001838 */
[--C-:B-1----:R-:W-:Y:S01]  /*7620*/  FFMA.FTZ R6, R173, UR4, -R3.reuse ;  /* 0x00000004ad067c23 */ /* 0x102fe20008010803 */
[----:B------:R1:W3:Y:S04]  /*7630*/  MUFU.EX2 R56, R7 ;  /* 0x0000000700387308 */ /* 0x0002e80000000800 */
[----:B------:R2:W3:Y:S01]  /*7640*/  MUFU.EX2 R180, R6 ;  /* 0x0000000600b47308 */ /* 0x0004e20000000800 */
[--C-:B-1----:R-:W-:Y:S01]  /*7650*/  FFMA.FTZ R7, R153, UR4, -R3.reuse ;  /* 0x0000000499077c23 */ /* 0x102fe20008010803 */
[----:B--2---:R-:W-:-:S03]  /*7660*/  FFMA.FTZ R6, R150, UR4, -R3 ;  /* 0x0000000496067c23 */ /* 0x004fc60008010803 */
[----:B------:R1:W-:Y:S04]  /*7670*/  MUFU.EX2 R104, R7 ;  /* 0x0000000700687308 */ /* 0x0003e80000000800 */
[----:B------:R2:W-:Y:S01]  /*7680*/  MUFU.EX2 R117, R6 ;  /* 0x0000000600757308 */ /* 0x0005e20000000800 */
[----:B------:R-:W-:Y:S01]  /*7690*/  HMMA.16816.F32 R248, R20, R72, R12 ;  /* 0x0000004814f8723c */ /* 0x000fe2000000180c */
[--C-:B-1----:R-:W-:Y:S01]  /*76a0*/  FFMA.FTZ R7, R181, UR4, -R2.reuse ;  /* 0x00000004b5077c23 */ /* 0x102fe20008010802 */
[----:B--2---:R-:W-:-:S03]  /*76b0*/  FFMA.FTZ R6, R177, UR4, -R2 ;  /* 0x00000004b1067c23 */ /* 0x004fc60008010802 */
[----:B------:R1:W-:Y:S03]  /*76c0*/  MUFU.EX2 R153, R7 ;  /* 0x0000000700997308 */ /* 0x0003e60000000800 */
[C---:B------:R-:W-:Y:S01]  /*76d0*/  HMMA.16816.F32 R212, R16.reuse, R72, R36 ;  /* 0x0000004810d4723c */ /* 0x040fe20000001824 */
[----:B------:R-:W2:Y:S01]  /*76e0*/  LDSM.16.MT88.4 R36, [R45+0xf000] ;  /* 0x00f000002d24783b */ /* 0x000ea20000004200 */
[----:B------:R4:W-:Y:S06]  /*76f0*/  MUFU.EX2 R181, R6 ;  /* 0x0000000600b57308 */ /* 0x0009ec0000000800 */
[----:B------:R-:W-:Y:S01]  /*7700*/  HMMA.16816.F32 R220, R16, R80, R48 ;  /* 0x0000005010dc723c */ /* 0x000fe20000001830 */
[--C-:B-1----:R-:W-:Y:S01]  /*7710*/  FFMA.FTZ R7, R157, UR4, -R2.reuse ;  /* 0x000000049d077c23 */ /* 0x102fe20008010802 */
[----:B----4-:R-:W-:-:S03]  /*7720*/  FFMA.FTZ R6, R151, UR4, -R2 ;  /* 0x0000000497067c23 */ /* 0x010fc60008010802 */
[----:B------:R1:W-:Y:S03]  /*7730*/  MUFU.EX2 R72, R7 ;  /* 0x0000000700487308 */ /* 0x0003e60000000800 */
[----:B------:R-:W-:Y:S01]  /*7740*/  HMMA.16816.F32 R48, R28, R112, RZ ;  /* 0x000000701c30723c */ /* 0x000fe200000018ff */
[--C-:B-1----:R-:W-:Y:S01]  /*7750*/  FFMA.FTZ R7, R182, UR4, -R0.reuse ;  /* 0x00000004b6077c23 */ /* 0x102fe20008010800 */
[----:B------:R-:W-:Y:S02]  /*7760*/  MOV R182, R32 ;  /* 0x0000002000b67202 */ /* 0x000fe40000000f00 */
[----:B------:R1:W-:Y:S02]  /*7770*/  MUFU.EX2 R32, R6 ;  /* 0x0000000600207308 */ /* 0x0003e40000000800 */
[----:B-1----:R-:W-:-:S04]  /*7780*/  FFMA.FTZ R6, R179, UR4, -R0 ;  /* 0x00000004b3067c23 */ /* 0x002fc80008010800 */
[----:B------:R1:W-:Y:S01]  /*7790*/  MUFU.EX2 R73, R6 ;  /* 0x0000000600497308 */ /* 0x0003e20000000800 */
[----:B------:R-:W-:Y:S01]  /*77a0*/  MOV R121, R8 ;  /* 0x0000000800797202 */ /* 0x000fe20000000f00 */
[----:B------:R-:W-:Y:S02]  /*77b0*/  FFMA.FTZ R8, R148, UR4, -R4 ;  /* 0x0000000494087c23 */ /* 0x000fe40008010804 */
[----:B------:R4:W-:Y:S01]  /*77c0*/  MUFU.EX2 R152, R7 ;  /* 0x0000000700987308 */ /* 0x0009e20000000800 */
[----:B-1----:R-:W-:-:S04]  /*77d0*/  FFMA.FTZ R6, R84, UR4, -R0 ;  /* 0x0000000454067c23 */ /* 0x002fc80008010800 */
[----:B------:R1:W-:Y:S01]  /*77e0*/  MUFU.EX2 R211, R6 ;  /* 0x0000000600d37308 */ /* 0x0003e20000000800 */
[----:B----4-:R-:W-:Y:S01]  /*77f0*/  FFMA.FTZ R7, R172, UR4, -R0 ;  /* 0x00000004ac077c23 */ /* 0x010fe20008010800 */
[----:B------:R4:W-:Y:S01]  /*7800*/  STL [R1+0xdc], R134 ;  /* 0x0000dc8601007387 */ /* 0x0009e20000100800 */
[----:B------:R-:W-:Y:S01]  /*7810*/  HMMA.16816.F32 R68, R28, R108, RZ ;  /* 0x0000006c1c44723c */ /* 0x000fe200000018ff */
[----:B------:R-:W-:Y:S01]  /*7820*/  IMAD.MOV.U32 R120, RZ, RZ, R9 ;  /* 0x000000ffff787224 */ /* 0x000fe200078e0009 */
[----:B------:R3:W-:Y:S01]  /*7830*/  MUFU.EX2 R140, R7 ;  /* 0x00000007008c7308 */ /* 0x0007e20000000800 */
[----:B-1----:R-:W-:-:S04]  /*7840*/  FFMA.FTZ R6, R159, UR4, -R4 ;  /* 0x000000049f067c23 */ /* 0x002fc80008010804 */
[----:B------:R1:W-:Y:S01]  /*7850*/  MUFU.EX2 R81, R6 ;  /* 0x0000000600517308 */ /* 0x0003e20000000800 */
[----:B------:R-:W-:Y:S01]  /*7860*/  HMMA.16816.F32 R64, R24, R108, RZ ;  /* 0x0000006c1840723c */ /* 0x000fe200000018ff */
[----:B------:R-:W-:Y:S01]  /*7870*/  MOV R109, R10 ;  /* 0x0000000a006d7202 */ /* 0x000fe20000000f00 */
[----:B------:R-:W-:Y:S02]  /*7880*/  IMAD.MOV.U32 R108, RZ, RZ, R11 ;  /* 0x000000ffff6c7224 */ /* 0x000fe400078e000b */
[----:B---3--:R-:W-:-:S04]  /*7890*/  FFMA.FTZ R7, R154, UR4, -R4 ;  /* 0x000000049a077c23 */ /* 0x008fc80008010804 */
[----:B------:R-:W-:Y:S01]  /*78a0*/  HMMA.16816.F32 R240, R20, R52, R48 ;  /* 0x0000003414f0723c */ /* 0x000fe20000001830 */
[----:B----4-:R3:W4:Y:S01]  /*78b0*/  MUFU.EX2 R134, R8 ;  /* 0x0000000800867308 */ /* 0x0107220000000800 */
[--C-:B-1----:R-:W-:Y:S01]  /*78c0*/  FFMA.FTZ R6, R183, UR4, -R4.reuse ;  /* 0x00000004b7067c23 */ /* 0x102fe20008010804 */
[----:B------:R-:W-:-:S03]  /*78d0*/  FFMA.FTZ R4, R138, UR4, -R4 ;  /* 0x000000048a047c23 */ /* 0x000fc60008010804 */
[----:B------:R1:W2:Y:S02]  /*78e0*/  MUFU.EX2 R48, R6 ;  /* 0x0000000600307308 */ /* 0x0002a40000000800 */
[----:B---3--:R-:W-:Y:S02]  /*78f0*/  HMMA.16816.F32 R8, R24, R112, RZ ;  /* 0x000000701808723c */ /* 0x008fe400000018ff */
[----:B------:R3:W-:Y:S01]  /*7900*/  MUFU.EX2 R210, R4 ;  /* 0x0000000400d27308 */ /* 0x0007e20000000800 */
[--C-:B-1----:R-:W-:Y:S02]  /*7910*/  FFMA.FTZ R6, R174, UR4, -R3.reuse ;  /* 0x00000004ae067c23 */ /* 0x102fe40008010803 */
[----:B------:R-:W1:Y:S02]  /*7920*/  LDSM.16.MT88.4 R172, [R45+0xd800] ;  /* 0x00d800002dac783b */ /* 0x000e640000004200 */
[----:B------:R4:W-:Y:S01]  /*7930*/  MUFU.EX2 R252, R6 ;  /* 0x0000000600fc7308 */ /* 0x0009e20000000800 */
[----:B---3--:R-:W-:Y:S01]  /*7940*/  FFMA.FTZ R4, R158, UR4, -R3 ;  /* 0x000000049e047c23 */ /* 0x008fe20008010803 */
[----:B------:R-:W-:-:S03]  /*7950*/  IMAD.MOV.U32 R177, RZ, RZ, R56 ;  /* 0x000000ffffb17224 */ /* 0x000fc600078e0038 */
[----:B------:R3:W-:Y:S01]  /*7960*/  MUFU.EX2 R237, R4 ;  /* 0x0000000400ed7308 */ /* 0x0007e20000000800 */
[--C-:B----4-:R-:W-:Y:S01]  /*7970*/  FFMA.FTZ R6, R188, UR4, -R3.reuse ;  /* 0x00000004bc067c23 */ /* 0x110fe20008010803 */
[----:B------:R-:W-:-:S04]  /*7980*/  FFMA.FTZ R3, R139, UR4, -R3 ;  /* 0x000000048b037c23 */ /* 0x000fc80008010803 */
[----:B------:R4:W-:Y:S01]  /*7990*/  MUFU.EX2 R209, R3 ;  /* 0x0000000300d17308 */ /* 0x0009e20000000800 */
[----:B---3--:R-:W-:-:S03]  /*79a0*/  FFMA.FTZ R4, R178, UR4, -R2 ;  /* 0x00000004b2047c23 */ /* 0x008fc60008010802 */
[----:B------:R3:W-:Y:S01]  /*79b0*/  MUFU.EX2 R239, R6 ;  /* 0x0000000600ef7308 */ /* 0x0007e20000000800 */
[----:B------:R-:W-:-:S03]  /*79c0*/  F2FP.F16.F32.PACK_AB R12, R141, R182 ;  /* 0x000000b68d0c723e */ /* 0x000fc600000000ff */
[----:B------:R2:W-:Y:S01]  /*79d0*/  MUFU.EX2 R236, R4 ;  /* 0x0000000400ec7308 */ /* 0x0005e20000000800 */
[----:B----4-:R-:W-:Y:S01]  /*79e0*/  FFMA.FTZ R3, R155, UR4, -R2 ;  /* 0x000000049b037c23 */ /* 0x010fe20008010802 */
[----:B---3--:R-:W-:-:S03]  /*79f0*/  MOV R6, R208 ;  /* 0x000000d000067202 */ /* 0x008fc60000000f00 */
[----:B------:R3:W-:Y:S01]  /*7a00*/  MUFU.EX2 R208, R3 ;  /* 0x0000000300d07308 */ /* 0x0007e20000000800 */
[----:B--2---:R-:W-:Y:S01]  /*7a10*/  FFMA.FTZ R4, R189, UR4, -R2 ;  /* 0x00000004bd047c23 */ /* 0x004fe20008010802 */
[----:B------:R-:W-:Y:S01]  /*7a20*/  F2FP.F16.F32.PACK_AB R13, R180, R177 ;  /* 0x000000b1b40d723e */ /* 0x000fe200000000ff */
[----:B------:R-:W-:Y:S01]  /*7a30*/  IMAD.MOV.U32 R80, RZ, RZ, R206 ;  /* 0x000000ffff507224 */ /* 0x000fe200078e00ce */
[----:B------:R-:W-:Y:S02]  /*7a40*/  F2FP.F16.F32.PACK_AB R14, R134, R105 ;  /* 0x00000069860e723e */ /* 0x000fe400000000ff */
[----:B------:R-:W-:Y:S02]  /*7a50*/  F2FP.F16.F32.PACK_AB R15, R117, R104 ;  /* 0x00000068750f723e */ /* 0x000fe400000000ff */
[----:B------:R-:W-:Y:S02]  /*7a60*/  MOV R101, R205 ;  /* 0x000000cd00657202 */ /* 0x000fe40000000f00 */
[----:B------:R-:W-:Y:S01]  /*7a70*/  MOV R113, R204 ;  /* 0x000000cc00717202 */ /* 0x000fe20000000f00 */
[----:B---3--:R-:W-:Y:S01]  /*7a80*/  FFMA.FTZ R3, R149, UR4, -R2 ;  /* 0x0000000495037c23 */ /* 0x008fe20008010802 */
[----:B------:R-:W-:Y:S01]  /*7a90*/  FFMA.FTZ R2, R191, UR4, -R0 ;  /* 0x00000004bf027c23 */ /* 0x000fe20008010800 */
[----:B------:R-:W-:Y:S01]  /*7aa0*/  HMMA.16816.F32 R204, R16, R52, R8 ;  /* 0x0000003410cc723c */ /* 0x000fe20000001808 */
[----:B------:R-:W-:Y:S01]  /*7ab0*/  F2FP.F16.F32.PACK_AB R8, R181, R153 ;  /* 0x00000099b508723e */ /* 0x000fe200000000ff */
[----:B------:R2:W-:Y:S01]  /*7ac0*/  MUFU.EX2 R139, R3 ;  /* 0x00000003008b7308 */ /* 0x0005e20000000800 */
[----:B------:R-:W-:-:S02]  /*7ad0*/  F2FP.F16.F32.PACK_AB R9, R73, R152 ;  /* 0x000000984909723e */ /* 0x000fc400000000ff */
[----:B------:R-:W-:Y:S01]  /*7ae0*/  F2FP.F16.F32.PACK_AB R10, R32, R72 ;  /* 0x00000048200a723e */ /* 0x000fe200000000ff */
[----:B------:R3:W-:Y:S01]  /*7af0*/  MUFU.EX2 R138, R2 ;  /* 0x00000002008a7308 */ /* 0x0007e20000000800 */
[----:B------:R-:W-:Y:S01]  /*7b00*/  F2FP.F16.F32.PACK_AB R11, R211, R140 ;  /* 0x0000008cd30b723e */ /* 0x000fe200000000ff */
[----:B------:R-:W-:Y:S01]  /*7b10*/  HMMA.16816.F32 R192, R20, R76, R68 ;  /* 0x0000004c14c0723c */ /* 0x000fe20000001844 */
[----:B------:R-:W-:Y:S01]  /*7b20*/  MOV R71, R86 ;  /* 0x0000005600477202 */ /* 0x000fe20000000f00 */
[----:B------:R4:W1:Y:S01]  /*7b30*/  MUFU.EX2 R112, R7 ;  /* 0x0000000700707308 */ /* 0x0008620000000800 */
[----:B------:R-:W-:Y:S02]  /*7b40*/  IMAD.MOV.U32 R70, RZ, RZ, R85 ;  /* 0x000000ffff467224 */ /* 0x000fe400078e0055 */
[--C-:B--2---:R-:W-:Y:S01]  /*7b50*/  FFMA.FTZ R3, R190, UR4, -R0.reuse ;  /* 0x00000004be037c23 */ /* 0x104fe20008010800 */
[----:B------:R2:W-:Y:S01]  /*7b60*/  MUFU.EX2 R235, R4 ;  /* 0x0000000400eb7308 */ /* 0x0005e20000000800 */
[--C-:B---3--:R-:W-:Y:S01]  /*7b70*/  FFMA.FTZ R2, R133, UR4, -R0.reuse ;  /* 0x0000000485027c23 */ /* 0x108fe20008010800 */
[----:B------:R-:W-:Y:S01]  /*7b80*/  FFMA.FTZ R0, R176, UR4, -R0 ;  /* 0x00000004b0007c23 */ /* 0x000fe20008010800 */
[----:B----4-:R-:W-:-:S02]  /*7b90*/  IMAD.MOV.U32 R7, RZ, RZ, R87 ;  /* 0x000000ffff077224 */ /* 0x010fc400078e0057 */
[----:B------:R-:W-:Y:S01]  /*7ba0*/  HMMA.16816.F32 R84, R12, R36, R96 ;  /* 0x000000240c54723c */ /* 0x000fe20000001860 */
[----:B------:R3:W4:Y:S01]  /*7bb0*/  LDSM.16.MT88.4 R96, [R45+0xf800] ;  /* 0x00f800002d60783b */ /* 0x0007220000004200 */
[----:B------:R-:W-:Y:S01]  /*7bc0*/  MUFU.EX2 R133, R0 ;  /* 0x0000000000857308 */ /* 0x000fe20000000800 */
[----:B--2---:R-:W-:-:S03]  /*7bd0*/  IMAD.MOV.U32 R4, RZ, RZ, R47 ;  /* 0x000000ffff047224 */ /* 0x004fc600078e002f */
[----:B------:R2:W-:Y:S02]  /*7be0*/  MUFU.EX2 R47, R2 ;  /* 0x00000002002f7308 */ /* 0x0005e40000000800 */
[-C--:B------:R-:W-:Y:S08]  /*7bf0*/  HMMA.16816.F32 R160, R12, R40.reuse, R160 ;  /* 0x000000280ca0723c */ /* 0x080ff000000018a0 */
[C---:B------:R-:W-:Y:S01]  /*7c00*/  HMMA.16816.F32 R164, R8.reuse, R40, R164 ;  /* 0x0000002808a4723c */ /* 0x040fe200000018a4 */
[----:B---3--:R-:W3:Y:S07]  /*7c10*/  MUFU.EX2 R45, R3 ;  /* 0x00000003002d7308 */ /* 0x008eee0000000800 */
[-C--:B------:R-:W-:Y:S08]  /*7c20*/  HMMA.16816.F32 R168, R8, R42.reuse, R168 ;  /* 0x0000002a08a8723c */ /* 0x080ff000000018a8 */
[----:B------:R-:W-:Y:S01]  /*7c30*/  HMMA.16816.F32 R40, R12, R42, R88 ;  /* 0x0000002a0c28723c */ /* 0x000fe20000001858 */
[----:B--2---:R-:W-:-:S07]  /*7c40*/  MOV R2, R48 ;  /* 0x0000003000027202 */ /* 0x004fce0000000f00 */
[-C--:B------:R-:W-:Y:S01]  /*7c50*/  HMMA.16816.F32 R156, R8, R38.reuse, R128 ;  /* 0x00000026089c723c */ /* 0x080fe20000001880 */
[----:B-1----:R-:W-:Y:S02]  /*7c60*/  F2FP.F16.F32.PACK_AB R128, R112, R81 ;  /* 0x000000517080723e */ /* 0x002fe400000000ff */
[----:B------:R-:W-:Y:S02]  /*7c70*/  F2FP.F16.F32.PACK_AB R129, R237, R252 ;  /* 0x000000fced81723e */ /* 0x000fe400000000ff */
[----:B------:R-:W-:Y:S02]  /*7c80*/  F2FP.F16.F32.PACK_AB R130, R210, R2 ;  /* 0x00000002d282723e */ /* 0x000fe400000000ff */
[----:B------:R-:W-:Y:S01]  /*7c90*/  F2FP.F16.F32.PACK_AB R131, R209, R239 ;  /* 0x000000efd183723e */ /* 0x000fe200000000ff */
[----:B------:R-:W-:Y:S01]  /*7ca0*/  HMMA.16816.F32 R188, R12, R38, R124 ;  /* 0x000000260cbc723c */ /* 0x000fe2000000187c */
[----:B------:R-:W-:Y:S02]  /*7cb0*/  F2FP.F16.F32.PACK_AB R124, R208, R236 ;  /* 0x000000ecd07c723e */ /* 0x000fe400000000ff */
[----:B---3--:R-:W-:-:S02]  /*7cc0*/  F2FP.F16.F32.PACK_AB R125, R45, R138 ;  /* 0x0000008a2d7d723e */ /* 0x008fc400000000ff */
[----:B------:R-:W-:Y:S02]  /*7cd0*/  F2FP.F16.F32.PACK_AB R126, R139, R235 ;  /* 0x000000eb8b7e723e */ /* 0x000fe400000000ff */
[----:B------:R-:W-:Y:S01]  /*7ce0*/  F2FP.F16.F32.PACK_AB R127, R133, R47 ;  /* 0x0000002f857f723e */ /* 0x000fe200000000ff */
[-C--:B------:R-:W-:Y:S08]  /*7cf0*/  HMMA.16816.F32 R160, R128, R172.reuse, R160 ;  /* 0x000000ac80a0723c */ /* 0x080ff000000018a0 */
[C---:B------:R-:W-:Y:S08]  /*7d00*/  HMMA.16816.F32 R164, R124.reuse, R172, R164 ;  /* 0x000000ac7ca4723c */ /* 0x040ff000000018a4 */
[----:B------:R-:W-:Y:S08]  /*7d10*/  HMMA.16816.F32 R168, R124, R174, R168 ;  /* 0x000000ae7ca8723c */ /* 0x000ff000000018a8 */
[----:B------:R-:W-:Y:S08]  /*7d20*/  HMMA.16816.F32 R216, R20, R92, R60 ;  /* 0x0000005c14d8723c */ /* 0x000ff0000000183c */
        /* <DEDUP_REMOVED lines=8> */
[----:B------:R-:W-:Y:S01]  /*7db0*/  IMAD.MOV.U32 R0, RZ, RZ, R70 ;  /* 0x000000ffff007224 */ /* 0x000fe200078e0046 */
[----:B------:R-:W-:Y:S01]  /*7dc0*/  MOV R179, R71 ;  /* 0x0000004700b37202 */ /* 0x000fe20000000f00 */
[----:B------:R-:W-:Y:S01]  /*7dd0*/  IMAD.MOV.U32 R93, RZ, RZ, R203 ;  /* 0x000000ffff5d7224 */ /* 0x000fe200078e00cb */
[----:B------:R-:W-:-:S04]  /*7de0*/  MOV R92, R202 ;  /* 0x000000ca005c7202 */ /* 0x000fc80000000f00 */
[-C--:B----4-:R-:W-:Y:S08]  /*7df0*/  HMMA.16816.F32 R84, R128, R96.reuse, R84 ;  /* 0x000000608054723c */ /* 0x090ff00000001854 */
[----:B------:R-:W-:Y:S01]  /*7e00*/  HMMA.16816.F32 R88, R124, R96, R88 ;  /* 0x000000607c58723c */ /* 0x000fe20000001858 */
[----:B------:R-:W-:Y:S01]  /*7e10*/  IMAD.MOV.U32 R97, RZ, RZ, R201 ;  /* 0x000000ffff617224 */ /* 0x000fe200078e00c9 */
[----:B------:R-:W-:-:S06]  /*7e20*/  MOV R96, R200 ;  /* 0x000000c800607202 */ /* 0x000fcc0000000f00 */
        /* <DEDUP_REMOVED lines=8> */
[----:B------:R-:W-:-:S12]  /*7eb0*/  HMMA.16816.F32 R24, R28, R118, RZ ;  /* 0x000000761c18723c */ /* 0x000fd800000018ff */
[----:B------:R-:W-:Y:S08]  /*7ec0*/  HMMA.16816.F32 R76, R20, R78, R16 ;  /* 0x0000004e144c723c */ /* 0x000ff00000001810 */
[----:B------:R-:W-:Y:S01]  /*7ed0*/  HMMA.16816.F32 R16, R28, R142, RZ ;  /* 0x0000008e1c10723c */ /* 0x000fe200000018ff */
[----:B------:R-:W-:Y:S01]  /*7ee0*/  IMAD.MOV.U32 R119, RZ, RZ, R92 ;  /* 0x000000ffff777224 */ /* 0x000fe200078e005c */
[----:B------:R-:W-:-:S06]  /*7ef0*/  MOV R118, R93 ;  /* 0x0000005d00767202 */ /* 0x000fcc0000000f00 */
[----:B------:R-:W-:Y:S08]  /*7f00*/  HMMA.16816.F32 R92, R20, R94, R24 ;  /* 0x0000005e145c723c */ /* 0x000ff00000001818 */
[----:B------:R-:W-:Y:S08]  /*7f10*/  HMMA.16816.F32 R24, R28, R122, RZ ;  /* 0x0000007a1c18723c */ /* 0x000ff000000018ff */
[----:B------:R-:W-:Y:S08]  /*7f20*/  HMMA.16816.F32 R40, R20, R82, R16 ;  /* 0x000000521428723c */ /* 0x000ff00000001810 */
[C---:B------:R-:W-:Y:S08]  /*7f30*/  HMMA.16816.F32 R16, R28.reuse, R106, RZ ;  /* 0x0000006a1c10723c */ /* 0x040ff000000018ff */
[----:B------:R-:W-:Y:S08]  /*7f40*/  HMMA.16816.F32 R28, R28, R114, RZ ;  /* 0x000000721c1c723c */ /* 0x000ff000000018ff */
[C---:B------:R-:W-:Y:S01]  /*7f50*/  HMMA.16816.F32 R48, R20.reuse, R102, R24 ;  /* 0x000000661430723c */ /* 0x040fe20000001818 */
[----:B------:R-:W1:Y:S07]  /*7f60*/  LDSM.16.MT88.4 R24, [R44+0xd000] ;  /* 0x00d000002c18783b */ /* 0x000e6e0000004200 */
[C---:B------:R-:W-:Y:S01]  /*7f70*/  HMMA.16816.F32 R36, R20.reuse, R74, R16 ;  /* 0x0000004a1424723c */ /* 0x040fe20000001810 */
[----:B------:R-:W-:Y:S07]  /*7f80*/  LDSM.16.MT88.4 R16, [R46+0x1000] ;  /* 0x001000002e10783b */ /* 0x000fee0000004200 */
[----:B------:R-:W-:Y:S01]  /*7f90*/  HMMA.16816.F32 R28, R20, R54, R28 ;  /* 0x00000036141c723c */ /* 0x000fe2000000181c */
[----:B------:R-:W2:Y:S01]  /*7fa0*/  LDSM.16.MT88.4 R20, [R5+0x1000] ;  /* 0x001000000514783b */ /* 0x000ea20000004200 */
[----:B------:R-:W-:-:S02]  /*7fb0*/  IMAD.MOV.U32 R83, RZ, RZ, R179 ;  /* 0x000000ffff537224 */ /* 0x000fc400078e00b3 */
[----:B------:R-:W-:Y:S01]  /*7fc0*/  IMAD.MOV.U32 R115, RZ, RZ, R177 ;  /* 0x000000ffff737224 */ /* 0x000fe200078e00b1 */
[----:B------:R-:W-:Y:S01]  /*7fd0*/  MOV R82, R182 ;  /* 0x000000b600527202 */ /* 0x000fe20000000f00 */
[----:B------:R-:W-:Y:S01]  /*7fe0*/  IMAD.MOV.U32 R103, RZ, RZ, R152 ;  /* 0x000000ffff677224 */ /* 0x000fe200078e0098 */
[----:B------:R-:W-:Y:S01]  /*7ff0*/  MOV R114, R153 ;  /* 0x0000009900727202 */ /* 0x000fe20000000f00 */
[----:B------:R-:W-:Y:S01]  /*8000*/  IMAD.MOV.U32 R3, RZ, RZ, R140 ;  /* 0x000000ffff037224 */ /* 0x000fe200078e008c */
[----:B------:R-:W-:Y:S02]  /*8010*/  MOV R102, R141 ;  /* 0x0000008d00667202 */ /* 0x000fe40000000f00 */
[-C--:B-1----:R-:W-:Y:S08]  /*8020*/  HMMA.16816.F32 R140, R12, R24.reuse, R192 ;  /* 0x000000180c8c723c */ /* 0x082ff000000018c0 */
[----:B------:R-:W-:Y:S08]  /*8030*/  HMMA.16816.F32 R144, R8, R24, R184 ;  /* 0x000000180890723c */ /* 0x000ff000000018b8 */
[----:B--2---:R-:W-:Y:S01]  /*8040*/  HMMA.16816.F32 R176, R12, R20, R216 ;  /* 0x000000140cb0723c */ /* 0x004fe200000018d8 */
[----:B------:R-:W-:Y:S01]  /*8050*/  MOV R218, R181 ;  /* 0x000000b500da7202 */ /* 0x000fe20000000f00 */
[----:B------:R-:W-:-:S06]  /*8060*/  IMAD.MOV.U32 R219, RZ, RZ, R180 ;  /* 0x000000ffffdb7224 */ /* 0x000fcc00078e00b4 */
[C---:B------:R-:W-:Y:S08]  /*8070*/  HMMA.16816.F32 R152, R8.reuse, R26, R60 ;  /* 0x0000001a0898723c */ /* 0x040ff0000000183c */
[----:B------:R-:W-:Y:S08]  /*8080*/  HMMA.16816.F32 R180, R8, R20, R196 ;  /* 0x0000001408b4723c */ /* 0x000ff000000018c4 */
[----:B------:R-:W-:Y:S01]  /*8090*/  HMMA.16816.F32 R60, R12, R26, R76 ;  /* 0x0000001a0c3c723c */ /* 0x000fe2000000184c */
[----:B------:R-:W1:Y:S07]  /*80a0*/  LDSM.16.MT88.4 R24, [R44+0xf000] ;  /* 0x00f000002c18783b */ /* 0x000e6e0000004200 */
[-C--:B------:R-:W-:Y:S08]  /*80b0*/  HMMA.16816.F32 R184, R8, R22.reuse, R56 ;  /* 0x0000001608b8723c */ /* 0x080ff00000001838 */
[C---:B------:R-:W-:Y:S01]  /*80c0*/  HMMA.16816.F32 R52, R12.reuse, R22, R92 ;  /* 0x000000160c34723c */ /* 0x040fe2000000185c */
[----:B------:R-:W2:Y:S07]  /*80d0*/  LDSM.16.MT88.4 R20, [R5+0x3000] ;  /* 0x003000000514783b */ /* 0x000eae0000004200 */
[-C--:B------:R-:W-:Y:S08]  /*80e0*/  HMMA.16816.F32 R192, R12, R16.reuse, R224 ;  /* 0x000000100cc0723c */ /* 0x080ff000000018e0 */
[C---:B------:R-:W-:Y:S08]  /*80f0*/  HMMA.16816.F32 R196, R8.reuse, R16, R220 ;  /* 0x0000001008c4723c */ /* 0x040ff000000018dc */
[-C--:B------:R-:W-:Y:S08]  /*8100*/  HMMA.16816.F32 R200, R8, R18.reuse, R200 ;  /* 0x0000001208c8723c */ /* 0x080ff000000018c8 */
[----:B------:R-:W-:Y:S01]  /*8110*/  HMMA.16816.F32 R40, R12, R18, R40 ;  /* 0x000000120c28723c */ /* 0x000fe20000001828 */
[----:B------:R-:W3:Y:S01]  /*8120*/  LDSM.16.MT88.4 R16, [R46+0x3000] ;  /* 0x003000002e10783b */ /* 0x000ee20000004200 */
        /* <DEDUP_REMOVED lines=8> */
[C---:B-1----:R-:W-:Y:S08]  /*81b0*/  HMMA.16816.F32 R72, R8.reuse, R24, R244 ;  /* 0x000000180848723c */ /* 0x042ff000000018f4 */
[C---:B--2---:R-:W-:Y:S08]  /*81c0*/  HMMA.16816.F32 R104, R8.reuse, R20, R212 ;  /* 0x000000140868723c */ /* 0x044ff000000018d4 */
[C---:B------:R-:W-:Y:S08]  /*81d0*/  HMMA.16816.F32 R76, R8.reuse, R26, R148 ;  /* 0x0000001a084c723c */ /* 0x040ff00000001894 */
[C---:B------:R-:W-:Y:S08]  /*81e0*/  HMMA.16816.F32 R108, R8.reuse, R22, R68 ;  /* 0x00000016086c723c */ /* 0x040ff00000001844 */
[----:B---3--:R-:W-:Y:S01]  /*81f0*/  HMMA.16816.F32 R120, R8, R16, R204 ;  /* 0x000000100878723c */ /* 0x008fe200000018cc */
[----:B------:R-:W-:-:S07]  /*8200*/  IMAD.MOV.U32 R56, RZ, RZ, R218 ;  /* 0x000000ffff387224 */ /* 0x000fce00078e00da */
[----:B------:R-:W-:Y:S01]  /*8210*/  HMMA.16816.F32 R8, R8, R18, R64 ;  /* 0x000000120808723c */ /* 0x000fe20000001840 */
[----:B------:R-:W2:Y:S07]  /*8220*/  LDL.LU R64, [R1+0x58] ;  /* 0x0000580001407983 */ /* 0x000eae0000300800 */
[----:B------:R-:W-:Y:S01]  /*8230*/  HMMA.16816.F32 R68, R12, R24, R92 ;  /* 0x000000180c44723c */ /* 0x000fe2000000185c */
[----:B------:R-:W2:Y:S01]  /*8240*/  LDL.LU R25, [R1+0x54] ;  /* 0x0000540001197983 */ /* 0x000ea20000300800 */
[----:B------:R-:W-:Y:S01]  /*8250*/  IMAD.MOV.U32 R246, RZ, RZ, R96 ;  /* 0x000000fffff67224 */ /* 0x000fe200078e0060 */
[----:B------:R-:W-:Y:S01]  /*8260*/  MOV R245, R97 ;  /* 0x0000006100f57202 */ /* 0x000fe20000000f00 */
[----:B------:R-:W-:Y:S01]  /*8270*/  IMAD.MOV.U32 R224, RZ, RZ, R114 ;  /* 0x000000ffffe07224 */ /* 0x000fe200078e0072 */
[----:B------:R-:W-:Y:S01]  /*8280*/  MOV R57, R217 ;  /* 0x000000d900397202 */ /* 0x000fe20000000f00 */
[----:B------:R-:W-:Y:S01]  /*8290*/  IMAD.MOV.U32 R212, RZ, RZ, R113 ;  /* 0x000000ffffd47224 */ /* 0x000fe200078e0071 */
        /* <DEDUP_REMOVED lines=10> */
[----:B------:R-:W-:Y:S01]  /*8340*/  IMAD.MOV.U32 R217, RZ, RZ, R81 ;  /* 0x000000ffffd97224 */ /* 0x000fe200078e0051 */
[----:B------:R-:W1:Y:S04]  /*8350*/  LDSM.16.MT88.4 R188, [R5+0x1800] ;  /* 0x0018000005bc783b */ /* 0x000e680000004200 */
[----:B------:R-:W-:Y:S04]  /*8360*/  LDSM.16.MT88.4 R112, [R5+0x3800] ;  /* 0x003800000570783b */ /* 0x000fe80000004200 */
[----:B------:R-:W3:Y:S04]  /*8370*/  LDSM.16.MT88.4 R156, [R44+0xd800] ;  /* 0x00d800002c9c783b */ /* 0x000ee80000004200 */
[----:B------:R-:W4:Y:S04]  /*8380*/  LDSM.16.MT88.4 R204, [R46+0x1800] ;  /* 0x001800002ecc783b */ /* 0x000f280000004200 */
[----:B------:R-:W4:Y:S04]  /*8390*/  LDSM.16.MT88.4 R80, [R44+0xf800] ;  /* 0x00f800002c50783b */ /* 0x000f280000004200 */
[----:B------:R-:W4:Y:S01]  /*83a0*/  LDSM.16.MT88.4 R4, [R46+0x3800] ;  /* 0x003800002e04783b */ /* 0x000f220000004200 */
[----:B------:R-:W-:Y:S01]  /*83b0*/  IMAD.MOV.U32 R66, RZ, RZ, R101 ;  /* 0x000000ffff427224 */ /* 0x000fe200078e0065 */
[----:B------:R-:W-:Y:S01]  /*83c0*/  MOV R67, R100 ;  /* 0x0000006400437202 */ /* 0x000fe20000000f00 */
[----:B------:R-:W-:Y:S01]  /*83d0*/  IMAD.MOV.U32 R244, RZ, RZ, R0 ;  /* 0x000000fffff47224 */ /* 0x000fe200078e0000 */
[----:B------:R-:W-:Y:S01]  /*83e0*/  MOV R247, R119 ;  /* 0x0000007700f77202 */ /* 0x000fe20000000f00 */
[----:B------:R-:W-:Y:S01]  /*83f0*/  IMAD.MOV.U32 R220, RZ, RZ, R118 ;  /* 0x000000ffffdc7224 */ /* 0x000fe200078e0076 */
[----:B------:R-:W-:Y:S01]  /*8400*/  MOV R225, R103 ;  /* 0x0000006700e17202 */ /* 0x000fe20000000f00 */
[C---:B-1----:R-:W-:Y:S08]  /*8410*/  HMMA.16816.F32 R180, R124.reuse, R188, R180 ;  /* 0x000000bc7cb4723c */ /* 0x042ff000000018b4 */
[C---:B---3--:R-:W-:Y:S08]  /*8420*/  HMMA.16816.F32 R144, R124.reuse, R156, R144 ;  /* 0x0000009c7c90723c */ /* 0x048ff00000001890 */
[C---:B------:R-:W-:Y:S08]  /*8430*/  HMMA.16816.F32 R152, R124.reuse, R158, R152 ;  /* 0x0000009e7c98723c */ /* 0x040ff00000001898 */
        /* <DEDUP_REMOVED lines=10> */
[----:B------:R-:W-:Y:S01]  /*84e0*/  MOV R227, R219 ;  /* 0x000000db00e37202 */ /* 0x000fe20000000f00 */
[----:B--2---:R-:W-:Y:S01]  /*84f0*/  FADD.FTZ R9, R64, R25 ;  /* 0x0000001940097221 */ /* 0x004fe20000010000 */
        /* <DEDUP_REMOVED lines=25> */
[----:B------:R-:W2:Y:S01]  /*8690*/  LDL.LU R3, [R1+0x3c] ;  /* 0x00003c0001037983 */ /* 0x000ea20000300800 */
[----:B------:R-:W-:Y:S01]  /*86a0*/  IMAD.MOV.U32 R25, RZ, RZ, R64 ;  /* 0x000000ffff197224 */ /* 0x000fe200078e0040 */
        /* <DEDUP_REMOVED lines=41> */
[----:B------:R-:W-:Y:S01]  /*8940*/  HMMA.16816.F32 R116, R12, R16, R240 ;  /* 0x000000100c74723c */ /* 0x000fe200000018f0 */
        /* <DEDUP_REMOVED lines=8> */
[----:B------:R-:W-:Y:S01]  /*89d0*/  FADD.FTZ R2, R229, R2 ;  /* 0x00000002e5027221 */ /* 0x000fe20000010000 */
[----:B------:R-:W-:Y:S01]  /*89e0*/  MOV R227, R56 ;  /* 0x0000003800e37202 */ /* 0x000fe20000000f00 */
[----:B------:R-:W-:Y:S01]  /*89f0*/  IMAD.MOV.U32 R56, RZ, RZ, R57 ;  /* 0x000000ffff387224 */ /* 0x000fe200078e0039 */
[----:B------:R-:W-:Y:S01]  /*8a00*/  MOV R57, R58 ;  /* 0x0000003a00397202 */ /* 0x000fe20000000f00 */
[----:B------:R-:W-:Y:S01]  /*8a10*/  HMMA.16816.F32 R48, R12, R26, R48 ;  /* 0x0000001a0c30723c */ /* 0x000fe20000001830 */
[----:B------:R-:W-:Y:S01]  /*8a20*/  MOV R58, R59 ;  /* 0x0000003b003a7202 */ /* 0x000fe20000000f00 */
[----:B------:R-:W-:Y:S01]  /*8a30*/  IMAD.MOV.U32 R59, RZ, RZ, R216 ;  /* 0x000000ffff3b7224 */ /* 0x000fe200078e00d8 */
[----:B------:R-:W-:Y:S01]  /*8a40*/  MOV R216, R0 ;  /* 0x0000000000d87202 */ /* 0x000fe20000000f00 */
[----:B------:R-:W-:Y:S01]  /*8a50*/  FADD.FTZ R0, R228, R137 ;  /* 0x00000089e4007221 */ /* 0x000fe20000010000 */
[----:B------:R-:W-:Y:S01]  /*8a60*/  FADD.FTZ R9, R135, R9 ;  /* 0x0000000987097221 */ /* 0x000fe20000010000 */
[----:B------:R-:W-:Y:S01]  /*8a70*/  MOV R27, R24 ;  /* 0x00000018001b7202 */ /* 0x000fe20000000f00 */
[----:B------:R-:W-:Y:S01]  /*8a80*/  FADD.FTZ R2, R35, R2 ;  /* 0x0000000223027221 */ /* 0x000fe20000010000 */
[----:B------:R-:W-:Y:S01]  /*8a90*/  FADD.FTZ R0, R34, R0 ;  /* 0x0000000022007221 */ /* 0x000fe20000010000 */
[----:B------:R-:W-:Y:S01]  /*8aa0*/  FADD.FTZ R9, R33, R9 ;  /* 0x0000000921097221 */ /* 0x000fe20000010000 */
[----:B------:R-:W-:-:S02]  /*8ab0*/  IMAD.MOV.U32 R24, RZ, RZ, R25 ;  /* 0x000000ffff187224 */ /* 0x000fc400078e0019 */
[----:B------:R-:W-:Y:S01]  /*8ac0*/  FADD.FTZ R2, R238, R2 ;  /* 0x00000002ee027221 */ /* 0x000fe20000010000 */
[----:B------:R-:W-:Y:S01]  /*8ad0*/  FADD.FTZ R0, R233, R0 ;  /* 0x00000000e9007221 */ /* 0x000fe20000010000 */
[----:B------:R-:W-:Y:S01]  /*8ae0*/  MOV R25, R64 ;  /* 0x0000004000197202 */ /* 0x000fe20000000f00 */
[----:B------:R-:W-:Y:S01]  /*8af0*/  FADD.FTZ R9, R232, R9 ;  /* 0x00000009e8097221 */ /* 0x000fe20000010000 */
[----:B------:R-:W-:Y:S01]  /*8b00*/  MOV R64, R65 ;  /* 0x0000004100407202 */ /* 0x000fe20000000f00 */
[----:B------:R-:W-:Y:S01]  /*8b10*/  HMMA.16816.F32 R116, R128, R4, R116 ;  /* 0x000000048074723c */ /* 0x000fe20000001874 */
[----:B------:R-:W-:Y:S02]  /*8b20*/  IMAD.MOV.U32 R65, RZ, RZ, R66 ;  /* 0x000000ffff417224 */ /* 0x000fe400078e0042 */
[----:B------:R-:W-:Y:S01]  /*8b30*/  FADD.FTZ R5, R132, R2 ;  /* 0x0000000284057221 */ /* 0x000fe20000010000 */
[----:B------:R-:W-:Y:S01]  /*8b40*/  MOV R66, R67 ;  /* 0x0000004300427202 */ /* 0x000fe20000000f00 */
[----:B------:R-:W-:Y:S01]  /*8b50*/  FADD.FTZ R4, R234, R0 ;  /* 0x00000000ea047221 */ /* 0x000fe20000010000 */
        /* <DEDUP_REMOVED lines=8> */
[C---:B------:R-:W-:Y:S01]  /*8be0*/  HMMA.16816.F32 R100, R12.reuse, R20, R248 ;  /* 0x000000140c64723c */ /* 0x040fe200000018f8 */
[----:B------:R-:W-:Y:S01]  /*8bf0*/  MOV R245, R246 ;  /* 0x000000f600f57202 */ /* 0x000fe20000000f00 */
[----:B------:R-:W-:Y:S01]  /*8c00*/  IMAD.MOV.U32 R246, RZ, RZ, R247 ;  /* 0x000000fffff67224 */ /* 0x000fe200078e00f7 */
        /* <DEDUP_REMOVED lines=13> */
[----:B------:R-:W-:Y:S01]  /*8ce0*/  HMMA.16816.F32 R28, R12, R18, R28 ;  /* 0x000000120c1c723c */ /* 0x000fe2000000181c */
[----:B------:R-:W-:Y:S01]  /*8cf0*/  MOV R57, R58 ;  /* 0x0000003a00397202 */ /* 0x000fe20000000f00 */
[----:B------:R-:W-:Y:S01]  /*8d00*/  IMAD.MOV.U32 R58, RZ, RZ, R59 ;  /* 0x000000ffff3a7224 */ /* 0x000fe200078e003b */
[----:B------:R-:W-:Y:S01]  /*8d10*/  MOV R59, R216 ;  /* 0x000000d8003b7202 */ /* 0x000fe20000000f00 */
[----:B------:R1:W5:Y:S01]  /*8d20*/  LDL.LU R135, [R1+0xd4] ;  /* 0x0000d40001877983 */ /* 0x0003620000300800 */
[----:B------:R-:W-:-:S03]  /*8d30*/  MOV R216, R32 ;  /* 0x0000002000d87202 */ /* 0x000fc60000000f00 */
[C---:B------:R-:W-:Y:S01]  /*8d40*/  HMMA.16816.F32 R176, R128.reuse, R188, R176 ;  /* 0x000000bc80b0723c */ /* 0x040fe200000018b0 */
[----:B------:R-:W3:Y:S07]  /*8d50*/  S2R R234, SR_TID.X ;  /* 0x0000000000ea7919 */ /* 0x000eee0000002100 */
        /* <DEDUP_REMOVED lines=11> */
[----:B--2---:R-:W-:-:S04]  /*8e10*/  FADD.FTZ R3, R231, R3 ;  /* 0x00000003e7037221 */ /* 0x004fc80000010000 */
[----:B------:R-:W-:Y:S02]  /*8e20*/  FADD.FTZ R3, R136, R3 ;  /* 0x0000000388037221 */ /* 0x000fe40000010000 */
[----:B------:R1:W5:Y:S02]  /*8e30*/  LDL.LU R136, [R1+0xd0] ;  /* 0x0000d00001887983 */ /* 0x0003640000300800 */
[----:B------:R-:W-:Y:S02]  /*8e40*/  FADD.FTZ R3, R27, R3 ;  /* 0x000000031b037221 */ /* 0x000fe40000010000 */
[----:B------:R1:W5:Y:S02]  /*8e50*/  LDL.LU R35, [R1+0xcc] ;  /* 0x0000cc0001237983 */ /* 0x0003640000300800 */
[----:B------:R-:W-:Y:S01]  /*8e60*/  FADD.FTZ R8, R230, R3 ;  /* 0x00000003e6087221 */ /* 0x000fe20000010000 */
[----:B------:R-:W-:Y:S01]  /*8e70*/  FADD.FTZ R3, R24, R9 ;  /* 0x0000000918037221 */ /* 0x000fe20000010000 */
[----:B------:R1:W5:Y:S02]  /*8e80*/  LDL.LU R34, [R1+0xc8] ;  /* 0x0000c80001227983 */ /* 0x0003640000300800 */
[----:B------:R-:W-:Y:S01]  /*8e90*/  FADD.FTZ R2, R25, R8 ;  /* 0x0000000819027221 */ /* 0x000fe20000010000 */
[----:B------:R-:W-:Y:S01]  /*8ea0*/  FADD.FTZ R5, R66, R3 ;  /* 0x0000000342057221 */ /* 0x000fe20000010000 */
[----:B------:R1:W5:Y:S02]  /*8eb0*/  LDL.LU R33, [R1+0xc4] ;  /* 0x0000c40001217983 */ /* 0x0003640000300800 */
        /* <DEDUP_REMOVED lines=41> */
[----:B------:R1:W5:Y:S04]  /*9150*/  LDL.LU R233, [R1+0xb8] ;  /* 0x0000b80001e97983 */ /* 0x0003680000300800 */
[----:B------:R1:W5:Y:S04]  /*9160*/  LDL.LU R232, [R1+0xb4] ;  /* 0x0000b40001e87983 */ /* 0x0003680000300800 */
[----:B------:R1:W5:Y:S04]  /*9170*/  LDL.LU R230, [R1+0xb0] ;  /* 0x0000b00001e67983 */ /* 0x0003680000300800 */
[----:B------:R1:W5:Y:S04]  /*9180*/  LDL.LU R132, [R1+0xac] ;  /* 0x0000ac0001847983 */ /* 0x0003680000300800 */
[----:B------:R1:W-:Y:S04]  /*9190*/  STL [R1+0x90], R4 ;  /* 0x0000900401007387 */ /* 0x0003e80000100800 */
[----:B------:R1:W-:Y:S04]  /*91a0*/  STL [R1+0x94], R3 ;  /* 0x0000940301007387 */ /* 0x0003e80000100800 */
[----:B------:R1:W-:Y:S04]  /*91b0*/  STL [R1+0x88], R2 ;  /* 0x0000880201007387 */ /* 0x0003e80000100800 */
[----:B------:R1:W-:Y:S01]  /*91c0*/  STL [R1+0x8c], R0 ;  /* 0x00008c0001007387 */ /* 0x0003e20000100800 */
[----:B---3--:R-:W-:Y:S05]  /*91d0*/  BRA.U !UP1, `(.L_x_539) ;  /* 0x000000fd09987547 */ /* 0x008fea000b800000 */
        /* <DEDUP_REMOVED lines=12> */
[----:B-1----:R-:W-:Y:S01]  /*92a0*/  IMAD.U32 R2, RZ, RZ, UR16 ;  /* 0x00000010ff027e24 */ /* 0x002fe2000f8e00ff */
[----:B------:R-:W-:Y:S02]  /*92b0*/  USHF.L.U64.HI UR13, UR8, 0x4, UR9 ;  /* 0x00000004080d7899 */ /* 0x000fe40008010209 */
[----:B------:R-:W-:Y:S01]  /*92c0*/  MOV R0, UR12 ;  /* 0x0000000c00007c02 */ /* 0x000fe20008000f00 */
[----:B------:R-:W-:Y:S02]  /*92d0*/  UIADD3 UR15, UPT, UPT, UR15, UR17, URZ ;  /* 0x000000110f0f7290 */ /* 0x000fe4000fffe0ff */
[----:B------:R-:W-:Y:S01]  /*92e0*/  ULEA UR12, UP0, UR16, UR14, 0x6 ;  /* 0x0000000e100c7291 */ /* 0x000fe2000f8030ff */
[----:B-----5:R-:W-:Y:S01]  /*92f0*/  IMAD.SHL.U32 R233, R234, 0x20, RZ ;  /* 0x00000020eae97824 */ /* 0x020fe200078e00ff */
[----:B------:R-:W-:Y:S01]  /*9300*/  ISETP.GE.AND P3, PT, R230, UR4, PT ;  /* 0x00000004e6007c0c */ /* 0x000fe2000bf66270 */
[----:B------:R-:W-:Y:S01]  /*9310*/  IMAD.U32 R3, RZ, RZ, UR17 ;  /* 0x00000011ff037e24 */ /* 0x000fe2000f8e00ff */
[----:B------:R-:W-:-:S02]  /*9320*/  SHF.R.U32.HI R232, RZ, 0x1, R234 ;  /* 0x00000001ffe87819 */ /* 0x000fc400000116ea */
[----:B------:R-:W-:Y:S02]  /*9330*/  LOP3.LUT R233, R233, 0x7c00, RZ, 0xc0, !PT ;  /* 0x00007c00e9e97812 */ /* 0x000fe400078ec0ff */
[----:B------:R-:W-:Y:S01]  /*9340*/  MOV R12, UR12 ;  /* 0x0000000c000c7c02 */ /* 0x000fe20008000f00 */
[----:B------:R-:W-:Y:S01]  /*9350*/  IMAD.MOV.U32 R23, RZ, RZ, 0x20 ;  /* 0x00000020ff177424 */ /* 0x000fe200078e00ff */
[----:B------:R-:W-:Y:S01]  /*9360*/  BAR.SYNC.DEFER_BLOCKING 0x0 ;  /* 0x0000000000007b1d */ /* 0x000fe20000010000 */
[----:B------:R-:W-:-:S04]  /*9370*/  LOP3.LUT P6, RZ, R234, 0x2, RZ, 0xc0, !PT ;  /* 0x00000002eaff7812 */ /* 0x000fc800078cc0ff */
[----:B------:R-:W-:Y:S02]  /*9380*/  SEL R23, R23, 0xffffffe0, !P6 ;  /* 0xffffffe017177807 */ /* 0x000fe40007000000 */
        /* <DEDUP_REMOVED lines=9> */
[----:B------:R-:W-:Y:S01]  /*9420*/  LOP3.LUT R0, R232, 0x8, RZ, 0xc0, !PT ;  /* 0x00000008e8007812 */ /* 0x000fe200078ec0ff */
[----:B------:R-:W-:Y:S01]  /*9430*/  IMAD.U32 R11, RZ, RZ, UR16 ;  /* 0x00000010ff0b7e24 */ /* 0x000fe2000f8e00ff */
[----:B------:R-:W-:Y:S01]  /*9440*/  LOP3.LUT R3, R233, 0x200, R59, 0xf8, !PT ;  /* 0x00000200e9037812 */ /* 0x000fe200078ef83b */
[----:B------:R-:W-:Y:S01]  /*9450*/  ULEA.HI.X UR12, UR8, UR4, UR9, 0x5, UP0 ;  /* 0x00000004080c7291 */ /* 0x000fe200080f2c09 */
[-C--:B------:R-:W-:Y:S01]  /*9460*/  LEA R2, P5, R12, R216.reuse, 0x1 ;  /* 0x000000d80c027211 */ /* 0x080fe200078a08ff */
[----:B------:R-:W-:Y:S01]  /*9470*/  IMAD.U32 R7, RZ, RZ, UR15 ;  /* 0x0000000fff077e24 */ /* 0x000fe2000f8e00ff */
[----:B------:R-:W-:Y:S01]  /*9480*/  LOP3.LUT R0, R3, R217, R0, 0xf6, !PT ;  /* 0x000000d903007212 */ /* 0x000fe200078ef600 */
[----:B------:R-:W-:Y:S01]  /*9490*/  @!PT LDS RZ, [RZ] ;  /* 0x00000000fffff984 */ /* 0x000fe20000000800 */
[----:B------:R-:W-:Y:S01]  /*94a0*/  @!PT LDS RZ, [RZ] ;  /* 0x00000000fffff984 */ /* 0x000fe20000000800 */
[----:B------:R-:W-:Y:S01]  /*94b0*/  @!PT LDS RZ, [RZ] ;  /* 0x00000000fffff984 */ /* 0x000fe20000000800 */
[----:B------:R-:W-:Y:S01]  /*94c0*/  @!P3 LDGSTS.E.BYPASS.LTC128B.128 [R238+0xc000], desc[UR22][R4.64] ;  /* 0x0c00000004eebfae */ /* 0x000fe2000b981a16 */
[----:B------:R-:W-:Y:S01]  /*94d0*/  MOV R10, UR17 ;  /* 0x00000011000a7c02 */ /* 0x000fe20008000f00 */
[----:B------:R-:W1:Y:S01]  /*94e0*/  LDCU UR4, c[0x0][0x50c] ;  /* 0x0000a180ff0477ac */ /* 0x000e620008000800 */
        /* <DEDUP_REMOVED lines=45> */
[----:B------:R-:W-:-:S02]  /*97c0*/  VIADD R3, R132, UR6 ;  /* 0x0000000684037c36 */ /* 0x000fc40008000000 */
[----:B------:R-:W-:Y:S01]  /*97d0*/  IMAD.IADD R22, R23, 0x1, R20 ;  /* 0x0000000117167824 */ /* 0x000fe200078e0214 */
[----:B------:R-:W4:Y:S02]  /*97e0*/  LDSM.16.M88.4 R48, [R132+UR6+0x9800] ;  /* 0x009800068430783b */ /* 0x000f240008000200 */
[----:B------:R-:W-:Y:S02]  /*97f0*/  IADD3 R2, PT, PT, R3, R23, RZ ;  /* 0x0000001703027210 */ /* 0x000fe40007ffe0ff */
[----:B------:R-:W-:Y:S04]  /*9800*/  LDSM.16.M88.4 R24, [R132+UR6+0x8000] ;  /* 0x008000068418783b */ /* 0x000fe80008000200 */
[----:B------:R-:W-:Y:S04]  /*9810*/  LDSM.16.M88.4 R56, [R2+0x9000] ;  /* 0x009000000238783b */ /* 0x000fe80000000200 */
[----:B---3--:R-:W3:Y:S04]  /*9820*/  LDSM.16.M88.4 R4, [R22+0x2000] ;  /* 0x002000001604783b */ /* 0x008ee80000000200 */
[----:B------:R-:W1:Y:S01]  /*9830*/  LDSM.16.M88.4 R40, [R132+UR6+0x8800] ;  /* 0x008800068428783b */ /* 0x000e620008000200 */
[----:B------:R-:W-:-:S03]  /*9840*/  MOV R46, R219 ;  /* 0x000000db002e7202 */ /* 0x000fc60000000f00 */
[----:B------:R-:W1:Y:S04]  /*9850*/  LDSM.16.M88.4 R52, [R2+0x9800] ;  /* 0x009800000234783b */ /* 0x000e680000000200 */
[----:B------:R-:W1:Y:S04]  /*9860*/  LDSM.16.M88.4 R16, [R2+0x8000] ;  /* 0x008000000210783b */ /* 0x000e680000000200 */
[----:B------:R-:W1:Y:S04]  /*9870*/  LDSM.16.M88.4 R36, [R2+0x8800] ;  /* 0x008800000224783b */ /* 0x000e680000000200 */
[----:B------:R-:W1:Y:S01]  /*9880*/  LDSM.16.M88.4 R12, [R20] ;  /* 0x00000000140c783b */ /* 0x000e620000000200 */
[C---:B--2---:R-:W-:Y:S03]  /*9890*/  HMMA.16816.F32 R216, R8.reuse, R60, RZ ;  /* 0x0000003c08d8723c */ /* 0x044fe600000018ff */
[----:B------:R-:W0:Y:S05]  /*98a0*/  LDGDEPBAR ;  /* 0x00000000000079af */ /* 0x000e2a0000000000 */
[C---:B------:R-:W-:Y:S08]  /*98b0*/  HMMA.16816.F32 R212, R8.reuse, R62, RZ ;  /* 0x0000003e08d4723c */ /* 0x040ff000000018ff */
[----:B----4-:R-:W-:Y:S08]  /*98c0*/  HMMA.16816.F32 R28, R8, R50, RZ ;  /* 0x00000032081c723c */ /* 0x010ff000000018ff */
[----:B---3--:R-:W-:Y:S08]  /*98d0*/  HMMA.16816.F32 R248, R4, R56, R216 ;  /* 0x0000003804f8723c */ /* 0x008ff000000018d8 */
[C---:B------:R-:W-:Y:S08]  /*98e0*/  HMMA.16816.F32 R140, R8.reuse, R24, RZ ;  /* 0x00000018088c723c */ /* 0x040ff000000018ff */
[C---:B-1----:R-:W-:Y:S08]  /*98f0*/  HMMA.16816.F32 R64, R8.reuse, R40, RZ ;  /* 0x000000280840723c */ /* 0x042ff000000018ff */
[C---:B------:R-:W-:Y:S08]  /*9900*/  HMMA.16816.F32 R208, R8.reuse, R48, RZ ;  /* 0x0000003008d0723c */ /* 0x040ff000000018ff */
[C---:B------:R-:W-:Y:S08]  /*9910*/  HMMA.16816.F32 R224, R8.reuse, R26, RZ ;  /* 0x0000001a08e0723c */ /* 0x040ff000000018ff */
[----:B------:R-:W-:Y:S01]  /*9920*/  HMMA.16816.F32 R220, R8, R42, RZ ;  /* 0x0000002a08dc723c */ /* 0x000fe200000018ff */
[----:B------:R-:W1:Y:S01]  /*9930*/  LDSM.16.M88.4 R8, [R22] ;  /* 0x000000001608783b */ /* 0x000e620000000200 */
[----:B------:R-:W-:Y:S01]  /*9940*/  IMAD.MOV.U32 R236, RZ, RZ, R248 ;  /* 0x000000ffffec7224 */ /* 0x000fe200078e00f8 */
[----:B------:R-:W-:Y:S01]  /*9950*/  MOV R235, R249 ;  /* 0x000000f900eb7202 */ /* 0x000fe20000000f00 */
[----:B------:R-:W-:-:S02]  /*9960*/  IMAD.MOV.U32 R231, RZ, RZ, R250 ;  /* 0x000000ffffe77224 */ /* 0x000fc400078e00fa */
[----:B------:R-:W-:Y:S02]  /*9970*/  IMAD.MOV.U32 R133, RZ, RZ, R251 ;  /* 0x000000ffff857224 */ /* 0x000fe400078e00fb */
        /* <DEDUP_REMOVED lines=10> */
[----:B------:R-:W-:Y:S01]  /*9a20*/  IADD3 R21, PT, PT, R46, R20, RZ ;  /* 0x000000142e157210 */ /* 0x000fe20007ffe0ff */
[----:B------:R-:W-:-:S06]  /*9a30*/  IMAD.IADD R0, R3, 0x1, R46 ;  /* 0x0000000103007824 */ /* 0x000fcc00078e022e */
[C---:B-1----:R-:W-:Y:S01]  /*9a40*/  HMMA.16816.F32 R208, R8.reuse, R16, R28 ;  /* 0x0000001008d0723c */ /* 0x042fe2000000181c */
[----:B------:R-:W-:Y:S07]  /*9a50*/  LDSM.16.M88.4 R28, [R0+0x8000] ;  /* 0x00800000001c783b */ /* 0x000fee0000000200 */
[C---:B------:R-:W-:Y:S01]  /*9a60*/  HMMA.16816.F32 R140, R8.reuse, R36, R4 ;  /* 0x00000024088c723c */ /* 0x040fe20000001804 */
[----:B------:R-:W1:Y:S07]  /*9a70*/  LDSM.16.M88.4 R4, [R21+0x2000] ;  /* 0x002000001504783b */ /* 0x000e6e0000000200 */
        /* <DEDUP_REMOVED lines=9> */
[----:B------:R-:W-:Y:S01]  /*9b10*/  IMAD.MOV.U32 R37, RZ, RZ, R244 ;  /* 0x000000ffff257224 */ /* 0x000fe200078e00f4 */
[----:B------:R-:W-:Y:S01]  /*9b20*/  MOV R36, R245 ;  /* 0x000000f500247202 */ /* 0x000fe20000000f00 */
[----:B------:R-:W-:-:S02]  /*9b30*/  IMAD.MOV.U32 R252, RZ, RZ, R246 ;  /* 0x000000fffffc7224 */ /* 0x000fc400078e00f6 */
[----:B------:R-:W-:Y:S02]  /*9b40*/  IMAD.MOV.U32 R239, RZ, RZ, R247 ;  /* 0x000000ffffef7224 */ /* 0x000fe400078e00f7 */
[C---:B------:R-:W-:Y:S02]  /*9b50*/  HMMA.16816.F32 R244, R16.reuse, R28, R208 ;  /* 0x0000001c10f4723c */ /* 0x040fe400000018d0 */
[----:B------:R-:W-:Y:S01]  /*9b60*/  IMAD.MOV.U32 R47, RZ, RZ, R64 ;  /* 0x000000ffff2f7224 */ /* 0x000fe200078e0040 */
[----:B------:R-:W-:Y:S01]  /*9b70*/  MOV R31, R66 ;  /* 0x00000042001f7202 */ /* 0x000fe20000000f00 */
[----:B------:R-:W-:Y:S02]  /*9b80*/  IMAD.MOV.U32 R45, RZ, RZ, R65 ;  /* 0x000000ffff2d7224 */ /* 0x000fe400078e0041 */
[----:B------:R-:W-:Y:S02]  /*9b90*/  IMAD.MOV.U32 R30, RZ, RZ, R67 ;  /* 0x000000ffff1e7224 */ /* 0x000fe400078e0043 */
[-C--:B---3--:R-:W-:Y:S08]  /*9ba0*/  HMMA.16816.F32 R64, R16, R24.reuse, R140 ;  /* 0x000000181040723c */ /* 0x088ff0000000188c */
[C---:B------:R-:W-:Y:S08]  /*9bb0*/  HMMA.16816.F32 R208, R4.reuse, R24, R240 ;  /* 0x0000001804d0723c */ /* 0x040ff000000018f0 */
[-C--:B------:R-:W-:Y:S08]  /*9bc0*/  HMMA.16816.F32 R140, R4, R26.reuse, R220 ;  /* 0x0000001a048c723c */ /* 0x080ff000000018dc */
[----:B------:R-:W-:Y:S01]  /*9bd0*/  HMMA.16816.F32 R24, R16, R26, R40 ;  /* 0x0000001a1018723c */ /* 0x000fe20000001828 */
        /* <DEDUP_REMOVED lines=12> */
[----:B------:R-:W1:Y:S02]  /*9ca0*/  LDSM.16.M88.4 R28, [R0+0x9800] ;  /* 0x00980000001c783b */ /* 0x000e640000000200 */
[----:B------:R-:W-:Y:S01]  /*9cb0*/  MOV R237, R24 ;  /* 0x0000001800ed7202 */ /* 0x000fe20000000f00 */
[----:B------:R-:W-:Y:S01]  /*9cc0*/  IMAD.MOV.U32 R236, RZ, RZ, R25 ;  /* 0x000000ffffec7224 */ /* 0x000fe200078e0019 */
[----:B------:R-:W-:Y:S01]  /*9cd0*/  MOV R231, R27 ;  /* 0x0000001b00e77202 */ /* 0x000fe20000000f00 */
[----:B------:R-:W-:-:S02]  /*9ce0*/  IMAD.MOV.U32 R235, RZ, RZ, R26 ;  /* 0x000000ffffeb7224 */ /* 0x000fc400078e001a */
[----:B------:R-:W-:Y:S01]  /*9cf0*/  HMMA.16816.F32 R24, R12, R48, RZ ;  /* 0x000000300c18723c */ /* 0x000fe200000018ff */
[----:B------:R-:W-:Y:S01]  /*9d00*/  MOV R39, R224 ;  /* 0x000000e000277202 */ /* 0x000fe20000000f00 */
[----:B------:R-:W-:Y:S02]  /*9d10*/  IMAD.MOV.U32 R38, RZ, RZ, R225 ;  /* 0x000000ffff267224 */ /* 0x000fe400078e00e1 */
[----:B------:R-:W-:Y:S02]  /*9d20*/  IMAD.MOV.U32 R48, RZ, RZ, R37 ;  /* 0x000000ffff307224 */ /* 0x000fe400078e0025 */
[----:B------:R-:W-:Y:S01]  /*9d30*/  IMAD.MOV.U32 R220, RZ, RZ, R39 ;  /* 0x000000ffffdc7224 */ /* 0x000fe200078e0027 */
[----:B------:R-:W-:Y:S01]  /*9d40*/  MOV R221, R38 ;  /* 0x0000002600dd7202 */ /* 0x000fe20000000f00 */
[----:B------:R-:W-:-:S12]  /*9d50*/  IMAD.MOV.U32 R49, RZ, RZ, R36 ;  /* 0x000000ffff317224 */ /* 0x000fd800078e0024 */
[----:B------:R-:W-:Y:S01]  /*9d60*/  HMMA.16816.F32 R36, R8, R52, R24 ;  /* 0x000000340824723c */ /* 0x000fe20000001818 */
[----:B------:R-:W-:Y:S01]  /*9d70*/  IMAD.MOV.U32 R138, RZ, RZ, R67 ;  /* 0x000000ffff8a7224 */ /* 0x000fe200078e0043 */
[----:B------:R-:W-:-:S15]  /*9d80*/  MOV R67, R133 ;  /* 0x0000008500437202 */ /* 0x000fde0000000f00 */
[----:B------:R-:W-:-:S03]  /*9d90*/  NOP ;  /* 0x0000000000007918 */ /* 0x000fc60000000000 */
[----:B-1----:R-:W-:Y:S01]  /*9da0*/  HMMA.16816.F32 R36, R16, R28, R36 ;  /* 0x0000001c1024723c */ /* 0x002fe20000001824 */
[----:B------:R-:W-:Y:S01]  /*9db0*/  IMAD.MOV.U32 R240, RZ, RZ, R47 ;  /* 0x000000fffff07224 */ /* 0x000fe200078e002f */
[----:B------:R-:W-:Y:S01]  /*9dc0*/  MOV R53, R46 ;  /* 0x0000002e00357202 */ /* 0x000fe20000000f00 */
[----:B------:R-:W-:-:S05]  /*9dd0*/  IMAD.MOV.U32 R241, RZ, RZ, R45 ;  /* 0x000000fffff17224 */ /* 0x000fca00078e002d */
[C---:B------:R-:W-:Y:S08]  /*9de0*/  HMMA.16816.F32 R24, R12.reuse, R60, RZ ;  /* 0x0000003c0c18723c */ /* 0x040ff000000018ff */
[----:B------:R-:W-:Y:S03]  /*9df0*/  HMMA.16816.F32 R60, R12, R62, RZ ;  /* 0x0000003e0c3c723c */ /* 0x000fe600000018ff */
[----:B------:R-:W-:Y:S01]  /*9e00*/  IMAD.MOV.U32 R133, RZ, RZ, R36 ;  /* 0x000000ffff857224 */ /* 0x000fe200078e0024 */
[----:B------:R-:W-:Y:S01]  /*9e10*/  MOV R46, R38 ;  /* 0x00000026002e7202 */ /* 0x000fe20000000f00 */
[----:B------:R-:W-:-:S02]  /*9e20*/  IMAD.MOV.U32 R47, RZ, RZ, R37 ;  /* 0x000000ffff2f7224 */ /* 0x000fc400078e0025 */
[----:B------:R-:W-:Y:S02]  /*9e30*/  IMAD.MOV.U32 R45, RZ, RZ, R39 ;  /* 0x000000ffff2d7224 */ /* 0x000fe400078e0027 */
[----:B------:R-:W1:Y:S01]  /*9e40*/  LDSM.16.M88.4 R36, [R0+0x9000] ;  /* 0x009000000024783b */ /* 0x000e620000000200 */
[----:B------:R-:W-:Y:S01]  /*9e50*/  HMMA.16816.F32 R12, R12, R50, RZ ;  /* 0x000000320c0c723c */ /* 0x000fe200000018ff */
[----:B------:R-:W-:-:S07]  /*9e60*/  IMAD.IADD R3, R3, 0x1, R53 ;  /* 0x0000000103037824 */ /* 0x000fce00078e0235 */
[----:B------:R-:W-:Y:S01]  /*9e70*/  HMMA.16816.F32 R40, R8, R56, R24 ;  /* 0x000000380828723c */ /* 0x000fe20000001818 */
[----:B------:R-:W-:-:S07]  /*9e80*/  IADD3 R24, PT, PT, R53, R20, RZ ;  /* 0x0000001435187210 */ /* 0x000fce0007ffe0ff */
[C---:B------:R-:W-:Y:S08]  /*9e90*/  HMMA.16816.F32 R60, R8.reuse, R58, R60 ;  /* 0x0000003a083c723c */ /* 0x040ff0000000183c */
[----:B------:R-:W-:Y:S01]  /*9ea0*/  HMMA.16816.F32 R8, R8, R54, R12 ;  /* 0x000000360808723c */ /* 0x000fe2000000180c */
[C---:B------:R-:W-:Y:S02]  /*9eb0*/  IMAD.IADD R3, R23.reuse, 0x1, R3 ;  /* 0x0000000117037824 */ /* 0x040fe400078e0203 */
[----:B------:R-:W-:-:S03]  /*9ec0*/  IMAD.IADD R23, R23, 0x1, R24 ;  /* 0x0000000117177824 */ /* 0x000fc600078e0218 */
[----:B------:R-:W-:Y:S02]  /*9ed0*/  LDSM.16.M88.4 R24, [R3+0x8000] ;  /* 0x008000000318783b */ /* 0x000fe40000000200 */
[C---:B------:R-:W-:Y:S02]  /*9ee0*/  HMMA.16816.F32 R224, R4.reuse, R28, R216 ;  /* 0x0000001c04e0723c */ /* 0x040fe400000018d8 */
[----:B------:R-:W2:Y:S06]  /*9ef0*/  LDSM.16.M88.4 R12, [R23] ;  /* 0x00000000170c783b */ /* 0x000eac0000000200 */
[----:B-1----:R-:W-:Y:S01]  /*9f00*/  HMMA.16816.F32 R216, R4, R38, R248 ;  /* 0x0000002604d8723c */ /* 0x002fe200000018f8 */
[----:B------:R-:W-:Y:S01]  /*9f10*/  MOV R248, R220 ;  /* 0x000000dc00f87202 */ /* 0x000fe20000000f00 */
[----:B------:R-:W-:Y:S01]  /*9f20*/  IMAD.MOV.U32 R249, RZ, RZ, R221 ;  /* 0x000000fffff97224 */ /* 0x000fe200078e00dd */
[----:B------:R-:W-:Y:S01]  /*9f30*/  MOV R251, R223 ;  /* 0x000000df00fb7202 */ /* 0x000fe20000000f00 */
[----:B------:R-:W-:-:S04]  /*9f40*/  IMAD.MOV.U32 R250, RZ, RZ, R222 ;  /* 0x000000fffffa7224 */ /* 0x000fc800078e00de */
[C---:B------:R-:W-:Y:S08]  /*9f50*/  HMMA.16816.F32 R64, R4.reuse, R36, R64 ;  /* 0x000000240440723c */ /* 0x040ff00000001840 */
[----:B------:R-:W-:Y:S01]  /*9f60*/  HMMA.16816.F32 R220, R4, R30, R212 ;  /* 0x0000001e04dc723c */ /* 0x000fe200000018d4 */
[----:B------:R-:W1:Y:S07]  /*9f70*/  LDSM.16.M88.4 R4, [R23+0x2000] ;  /* 0x002000001704783b */ /* 0x000e6e0000000200 */
[C---:B------:R-:W-:Y:S08]  /*9f80*/  HMMA.16816.F32 R56, R16.reuse, R36, R40 ;  /* 0x000000241038723c */ /* 0x040ff00000001828 */
[C---:B------:R-:W-:Y:S01]  /*9f90*/  HMMA.16816.F32 R60, R16.reuse, R38, R60 ;  /* 0x00000026103c723c */ /* 0x040fe2000000183c */
[----:B------:R-:W3:Y:S07]  /*9fa0*/  LDSM.16.M88.4 R36, [R3+0x9800] ;  /* 0x009800000324783b */ /* 0x000eee0000000200 */
[----:B------:R-:W-:Y:S01]  /*9fb0*/  HMMA.16816.F32 R40, R16, R30, R8 ;  /* 0x0000001e1028723c */ /* 0x000fe20000001808 */
[----:B------:R-:W4:Y:S04]  /*9fc0*/  LDSM.16.M88.4 R8, [R3+0x8800] ;  /* 0x008800000308783b */ /* 0x000f280000000200 */
[----:B------:R-:W4:Y:S01]  /*9fd0*/  LDSM.16.M88.4 R16, [R3+0x9000] ;  /* 0x009000000310783b */ /* 0x000f220000000200 */
[----:B------:R-:W-:Y:S01]  /*9fe0*/  IMAD.MOV.U32 R212, RZ, RZ, R48 ;  /* 0x000000ffffd47224 */ /* 0x000fe200078e0030 */
[----:B------:R-:W-:Y:S01]  /*9ff0*/  MOV R214, R252 ;  /* 0x000000fc00d67202 */ /* 0x000fe20000000f00 */
[----:B------:R-:W-:-:S02]  /*a000*/  IMAD.MOV.U32 R213, RZ, RZ, R49 ;  /* 0x000000ffffd57224 */ /* 0x000fc400078e0031 */
[----:B------:R-:W-:Y:S01]  /*a010*/  IMAD.MOV.U32 R215, RZ, RZ, R239 ;  /* 0x000000ffffd77224 */ /* 0x000fe200078e00ef */
[----:B--2---:R-:W-:Y:S01]  /*a020*/  HMMA.16816.F32 R48, R12, R24, R244 ;  /* 0x000000180c30723c */ /* 0x004fe200000018f4 */
[----:B------:R-:W-:Y:S01]  /*a030*/  IMAD.MOV.U32 R244, RZ, RZ, R229 ;  /* 0x000000fffff47224 */ /* 0x000fe200078e00e5 */
[----:B------:R-:W-:Y:S01]  /*a040*/  MOV R245, R228 ;  /* 0x000000e400f57202 */ /* 0x000fe20000000f00 */
[----:B------:R-:W-:Y:S01]  /*a050*/  IMAD.MOV.U32 R246, RZ, RZ, R139 ;  /* 0x000000fffff67224 */ /* 0x000fe200078e008b */
[----:B------:R-:W-:-:S04]  /*a060*/  MOV R247, R138 ;  /* 0x0000008a00f77202 */ /* 0x000fc80000000f00 */
[C---:B-1----:R-:W-:Y:S08]  /*a070*/  HMMA.16816.F32 R52, R4.reuse, R24, R212 ;  /* 0x000000180434723c */ /* 0x042ff000000018d4 */
[C---:B------:R-:W-:Y:S08]  /*a080*/  HMMA.16816.F32 R212, R4.reuse, R26, R248 ;  /* 0x0000001a04d4723c */ /* 0x040ff000000018f8 */
[C---:B---3--:R-:W-:Y:S08]  /*a090*/  HMMA.16816.F32 R224, R4.reuse, R36, R224 ;  /* 0x0000002404e0723c */ /* 0x048ff000000018e0 */
[C---:B----4-:R-:W-:Y:S08]  /*a0a0*/  HMMA.16816.F32 R208, R4.reuse, R8, R208 ;  /* 0x0000000804d0723c */ /* 0x050ff000000018d0 */
[C---:B------:R-:W-:Y:S08]  /*a0b0*/  HMMA.16816.F32 R140, R4.reuse, R10, R140 ;  /* 0x0000000a048c723c */ /* 0x040ff0000000188c */
[C---:B------:R-:W-:Y:S08]  /*a0c0*/  HMMA.16816.F32 R64, R4.reuse, R16, R64 ;  /* 0x000000100440723c */ /* 0x040ff00000001840 */
[C---:B------:R-:W-:Y:S08]  /*a0d0*/  HMMA.16816.F32 R216, R4.reuse, R18, R216 ;  /* 0x0000001204d8723c */ /* 0x040ff000000018d8 */
[----:B------:R-:W-:Y:S08]  /*a0e0*/  HMMA.16816.F32 R220, R4, R38, R220 ;  /* 0x0000002604dc723c */ /* 0x000ff000000018dc */
[----:B------:R-:W-:Y:S01]  /*a0f0*/  HMMA.16816.F32 R4, R12, R8, R244 ;  /* 0x000000080c04723c */ /* 0x000fe200000018f4 */
[----:B------:R-:W-:Y:S01]  /*a100*/  IMAD.MOV.U32 R28, RZ, RZ, R237 ;  /* 0x000000ffff1c7224 */ /* 0x000fe200078e00ed */
[----:B------:R-:W-:Y:S01]  /*a110*/  MOV R29, R236 ;  /* 0x000000ec001d7202 */ /* 0x000fe20000000f00 */
[----:B------:R-:W-:Y:S01]  /*a120*/  IMAD.MOV.U32 R30, RZ, RZ, R235 ;  /* 0x000000ffff1e7224 */ /* 0x000fe200078e00eb */
[----:B------:R-:W-:-:S04]  /*a130*/  MOV R31, R231 ;  /* 0x000000e7001f7202 */ /* 0x000fc80000000f00 */
[----:B------:R-:W-:Y:S11]  /*a140*/  HMMA.16816.F32 R240, R12, R26, R240 ;  /* 0x0000001a0cf0723c */ /* 0x000ff600000018f0 */
[----:B------:R-:W-:Y:S01]  /*a150*/  IMAD.MOV.U32 R27, RZ, RZ, R4 ;  /* 0x000000ffff1b7224 */ /* 0x000fe200078e0004 */
[----:B------:R-:W-:Y:S01]  /*a160*/  MOV R26, R5 ;  /* 0x00000005001a7202 */ /* 0x000fe20000000f00 */
[----:B------:R-:W-:Y:S01]  /*a170*/  IMAD.MOV.U32 R25, RZ, RZ, R6 ;  /* 0x000000ffff197224 */ /* 0x000fe200078e0006 */
[----:B------:R-:W-:-:S02]  /*a180*/  MOV R24, R7 ;  /* 0x0000000700187202 */ /* 0x000fc40000000f00 */
[----:B------:R-:W-:Y:S01]  /*a190*/  HMMA.16816.F32 R4, R12, R10, R28 ;  /* 0x0000000a0c04723c */ /* 0x000fe2000000181c */
[----:B------:R-:W-:Y:S04]  /*a1a0*/  LDSM.16.M88.4 R28, [R132+UR6+0xa000] ;  /* 0x00a00006841c783b */ /* 0x000fe80008000200 */
[----:B------:R-:W-:-:S14]  /*a1b0*/  LDSM.16.M88.4 R8, [R20+0x4000] ;  /* 0x004000001408783b */ /* 0x000fdc0000000200 */
[----:B------:R-:W-:Y:S01]  /*a1c0*/  IMAD.MOV.U32 R237, RZ, RZ, R4 ;  /* 0x000000ffffed7224 */ /* 0x000fe200078e0004 */
[----:B------:R-:W-:Y:S01]  /*a1d0*/  MOV R236, R5 ;  /* 0x0000000500ec7202 */ /* 0x000fe20000000f00 */
[----:B------:R-:W-:Y:S01]  /*a1e0*/  IMAD.MOV.U32 R235, RZ, RZ, R6 ;  /* 0x000000ffffeb7224 */ /* 0x000fe200078e0006 */
[----:B------:R-:W-:Y:S02]  /*a1f0*/  MOV R138, R7 ;  /* 0x00000007008a7202 */ /* 0x000fe40000000f00 */
[----:B------:R-:W-:-:S15]  /*a200*/  HMMA.16816.F32 R4, R12, R16, R56 ;  /* 0x000000100c04723c */ /* 0x000fde0000001838 */
[----:B------:R-:W-:-:S04]  /*a210*/  NOP ;  /* 0x0000000000007918 */ /* 0x000fc80000000000 */
[----:B------:R-:W-:Y:S01]  /*a220*/  IMAD.MOV.U32 R231, RZ, RZ, R4 ;  /* 0x000000ffffe77224 */ /* 0x000fe200078e0004 */
[----:B------:R-:W-:Y:S01]  /*a230*/  MOV R229, R5 ;  /* 0x0000000500e57202 */ /* 0x000fe20000000f00 */
[----:B------:R-:W-:Y:S01]  /*a240*/  IMAD.MOV.U32 R228, RZ, RZ, R6 ;  /* 0x000000ffffe47224 */ /* 0x000fe200078e0006 */
[----:B------:R-:W-:Y:S02]  /*a250*/  MOV R139, R7 ;  /* 0x00000007008b7202 */ /* 0x000fe40000000f00 */
[----:B------:R-:W1:Y:S01]  /*a260*/  LDSM.16.M88.4 R4, [R20+0x6000] ;  /* 0x006000001404783b */ /* 0x000e620000000200 */
        /* <DEDUP_REMOVED lines=8> */
[C---:B------:R-:W-:Y:S08]  /*a2f0*/  HMMA.16816.F32 R224, R12.reuse, R18, R60 ;  /* 0x000000120ce0723c */ /* 0x040ff0000000183c */
[C---:B------:R-:W-:Y:S01]  /*a300*/  HMMA.16816.F32 R248, R12.reuse, R36, R248 ;  /* 0x000000240cf8723c */ /* 0x040fe200000018f8 */
[----:B------:R-:W-:Y:S01]  /*a310*/  MOV R57, R47 ;  /* 0x0000002f00397202 */ /* 0x000fe20000000f00 */
[----:B------:R-:W-:Y:S01]  /*a320*/  IMAD.MOV.U32 R58, RZ, RZ, R46 ;  /* 0x000000ffff3a7224 */ /* 0x000fe200078e002e */
[----:B------:R-:W-:Y:S01]  /*a330*/  MOV R59, R45 ;  /* 0x0000002d003b7202 */ /* 0x000fe20000000f00 */
[----:B------:R-:W-:Y:S04]  /*a340*/  LDSM.16.M88.4 R16, [R132+UR6+0xb000] ;  /* 0x00b000068410783b */ /* 0x000fe80008000200 */
[----:B------:R-:W-:Y:S08]  /*a350*/  HMMA.16816.F32 R36, R12, R38, R40 ;  /* 0x000000260c24723c */ /* 0x000ff00000001828 */
[----:B-1----:R-:W-:-:S15]  /*a360*/  HMMA.16816.F32 R12, R4, R28, R52 ;  /* 0x0000001c040c723c */ /* 0x002fde0000001834 */
[----:B------:R-:W-:-:S04]  /*a370*/  NOP ;  /* 0x0000000000007918 */ /* 0x000fc80000000000 */
        /* <DEDUP_REMOVED lines=8> */
[----:B------:R-:W-:Y:S02]  /*a400*/  MOV R51, R24 ;  /* 0x0000001800337202 */ /* 0x000fe40000000f00 */
[----:B------:R-:W1:Y:S01]  /*a410*/  LDSM.16.M88.4 R24, [R132+UR6+0xa800] ;  /* 0x00a800068418783b */ /* 0x000e620008000200 */
[----:B------:R-:W-:Y:S01]  /*a420*/  IMAD.MOV.U32 R40, RZ, RZ, R237 ;  /* 0x000000ffff287224 */ /* 0x000fe200078e00ed */
[----:B------:R-:W-:Y:S01]  /*a430*/  MOV R41, R236 ;  /* 0x000000ec00297202 */ /* 0x000fe20000000f00 */
[----:B------:R-:W-:-:S10]  /*a440*/  IMAD.MOV.U32 R42, RZ, RZ, R235 ;  /* 0x000000ffff2a7224 */ /* 0x000fd400078e00eb */
[----:B------:R-:W-:Y:S01]  /*a450*/  IMAD.MOV.U32 R239, RZ, RZ, R12 ;  /* 0x000000ffffef7224 */ /* 0x000fe200078e000c */
[----:B------:R-:W-:Y:S01]  /*a460*/  MOV R237, R13 ;  /* 0x0000000d00ed7202 */ /* 0x000fe20000000f00 */
[----:B------:R-:W-:Y:S01]  /*a470*/  IMAD.MOV.U32 R236, RZ, RZ, R14 ;  /* 0x000000ffffec7224 */ /* 0x000fe200078e000e */
[----:B------:R-:W-:Y:S02]  /*a480*/  MOV R235, R15 ;  /* 0x0000000f00eb7202 */ /* 0x000fe40000000f00 */
[----:B------:R-:W2:Y:S01]  /*a490*/  LDSM.16.M88.4 R12, [R132+UR6+0xb800] ;  /* 0x00b80006840c783b */ /* 0x000ea20008000200 */
[----:B------:R-:W-:Y:S01]  /*a4a0*/  HMMA.16816.F32 R52, R4, R30, R212 ;  /* 0x0000001e0434723c */ /* 0x000fe200000018d4 */
[----:B------:R-:W-:Y:S01]  /*a4b0*/  MOV R43, R138 ;  /* 0x0000008a002b7202 */ /* 0x000fe20000000f00 */
[----:B------:R-:W-:-:S06]  /*a4c0*/  IMAD.MOV.U32 R56, RZ, RZ, R133 ;  /* 0x000000ffff387224 */ /* 0x000fcc00078e0085 */
[C---:B-1----:R-:W-:Y:S11]  /*a4d0*/  HMMA.16816.F32 R60, R4.reuse, R24, R208 ;  /* 0x00000018043c723c */ /* 0x042ff600000018d0 */
[----:B------:R-:W-:Y:S01]  /*a4e0*/  IMAD.MOV.U32 R138, RZ, RZ, R52 ;  /* 0x000000ffff8a7224 */ /* 0x000fe200078e0034 */
[----:B------:R-:W-:Y:S01]  /*a4f0*/  MOV R133, R53 ;  /* 0x0000003500857202 */ /* 0x000fe20000000f00 */
[----:B------:R-:W-:Y:S01]  /*a500*/  IMAD.MOV.U32 R29, RZ, RZ, R54 ;  /* 0x000000ffff1d7224 */ /* 0x000fe200078e0036 */
[----:B------:R-:W-:Y:S01]  /*a510*/  MOV R28, R55 ;  /* 0x00000037001c7202 */ /* 0x000fe20000000f00 */
[C---:B------:R-:W-:Y:S08]  /*a520*/  HMMA.16816.F32 R244, R4.reuse, R26, R140 ;  /* 0x0000001a04f4723c */ /* 0x040ff0000000188c */
        /* <DEDUP_REMOVED lines=8> */
[----:B------:R-:W-:Y:S01]  /*a5b0*/  IMAD.MOV.U32 R218, RZ, RZ, R53 ;  /* 0x000000ffffda7224 */ /* 0x000fe200078e0035 */
[----:B------:R-:W-:-:S04]  /*a5c0*/  MOV R219, R52 ;  /* 0x0000003400db7202 */ /* 0x000fc80000000f00 */
[----:B--2---:R-:W-:Y:S08]  /*a5d0*/  HMMA.16816.F32 R60, R4, R12, R56 ;  /* 0x0000000c043c723c */ /* 0x004ff00000001838 */
[----:B------:R-:W-:Y:S01]  /*a5e0*/  HMMA.16816.F32 R52, R8, R30, R240 ;  /* 0x0000001e0834723c */ /* 0x000fe200000018f0 */
[----:B------:R-:W-:Y:S01]  /*a5f0*/  IMAD.MOV.U32 R242, RZ, RZ, R29 ;  /* 0x000000fffff27224 */ /* 0x000fe200078e001d */
[----:B------:R-:W-:-:S02]  /*a600*/  MOV R243, R28 ;  /* 0x0000001c00f37202 */ /* 0x000fc40000000f00 */
[----:B------:R-:W-:Y:S04]  /*a610*/  LDSM.16.M88.4 R28, [R2+0xa000] ;  /* 0x00a00000021c783b */ /* 0x000fe80000000200 */
[----:B------:R-:W-:Y:S01]  /*a620*/  HMMA.16816.F32 R56, R4, R14, R220 ;  /* 0x0000000e0438723c */ /* 0x000fe200000018dc */
[----:B------:R-:W1:Y:S01]  /*a630*/  LDSM.16.M88.4 R4, [R22+0x6000] ;  /* 0x006000001604783b */ /* 0x000e620000000200 */
[----:B------:R-:W-:Y:S01]  /*a640*/  IMAD.MOV.U32 R212, RZ, RZ, R231 ;  /* 0x000000ffffd47224 */ /* 0x000fe200078e00e7 */
[----:B------:R-:W-:Y:S01]  /*a650*/  MOV R213, R229 ;  /* 0x000000e500d57202 */ /* 0x000fe20000000f00 */
[----:B------:R-:W-:-:S04]  /*a660*/  IMAD.MOV.U32 R214, RZ, RZ, R228 ;  /* 0x000000ffffd67224 */ /* 0x000fc800078e00e4 */
[----:B------:R-:W-:Y:S01]  /*a670*/  HMMA.16816.F32 R48, R8, R24, R48 ;  /* 0x000000180830723c */ /* 0x000fe20000001830 */
[----:B------:R-:W-:-:S07]  /*a680*/  MOV R215, R139 ;  /* 0x0000008b00d77202 */ /* 0x000fce0000000f00 */
[C---:B------:R-:W-:Y:S01]  /*a690*/  HMMA.16816.F32 R40, R8.reuse, R26, R40 ;  /* 0x0000001a0828723c */ /* 0x040fe20000001828 */
[----:B------:R-:W2:Y:S07]  /*a6a0*/  LDSM.16.M88.4 R24, [R2+0xa800] ;  /* 0x00a800000218783b */ /* 0x000eae0000000200 */
[C---:B------:R-:W-:Y:S08]  /*a6b0*/  HMMA.16816.F32 R208, R8.reuse, R16, R212 ;  /* 0x0000001008d0723c */ /* 0x040ff000000018d4 */
[----:B------:R-:W-:Y:S01]  /*a6c0*/  HMMA.16816.F32 R212, R8, R18, R224 ;  /* 0x0000001208d4723c */ /* 0x000fe200000018e0 */
[----:B------:R-:W3:Y:S01]  /*a6d0*/  LDSM.16.M88.4 R16, [R2+0xb000] ;  /* 0x00b000000210783b */ /* 0x000ee20000000200 */
[----:B------:R-:W-:Y:S01]  /*a6e0*/  IMAD.MOV.U32 R224, RZ, RZ, R47 ;  /* 0x000000ffffe07224 */ /* 0x000fe200078e002f */
[----:B------:R-:W-:Y:S01]  /*a6f0*/  MOV R225, R46 ;  /* 0x0000002e00e17202 */ /* 0x000fe20000000f00 */
[----:B------:R-:W-:Y:S01]  /*a700*/  IMAD.MOV.U32 R226, RZ, RZ, R45 ;  /* 0x000000ffffe27224 */ /* 0x000fe200078e002d */
[----:B------:R-:W-:-:S03]  /*a710*/  MOV R227, R20 ;  /* 0x0000001400e37202 */ /* 0x000fc60000000f00 */
[C---:B------:R-:W-:Y:S08]  /*a720*/  HMMA.16816.F32 R220, R8.reuse, R12, R248 ;  /* 0x0000000c08dc723c */ /* 0x040ff000000018f8 */
[----:B------:R-:W-:Y:S01]  /*a730*/  HMMA.16816.F32 R36, R8, R14, R36 ;  /* 0x0000000e0824723c */ /* 0x000fe20000001824 */
[----:B------:R-:W4:Y:S04]  /*a740*/  LDSM.16.M88.4 R12, [R2+0xb800] ;  /* 0x00b80000020c783b */ /* 0x000f280000000200 */
[----:B------:R3:W4:Y:S03]  /*a750*/  LDSM.16.M88.4 R8, [R22+0x4000] ;  /* 0x004000001608783b */ /* 0x0007260000000200 */
[----:B-1----:R-:W-:Y:S01]  /*a760*/  HMMA.16816.F32 R224, R4, R28, R224 ;  /* 0x0000001c04e0723c */ /* 0x002fe200000018e0 */
[----:B------:R-:W-:Y:S01]  /*a770*/  IMAD.MOV.U32 R240, RZ, RZ, R138 ;  /* 0x000000fffff07224 */ /* 0x000fe200078e008a */
[----:B------:R-:W-:-:S06]  /*a780*/  MOV R241, R133 ;  /* 0x0000008500f17202 */ /* 0x000fcc0000000f00 */
[----:B--2---:R-:W-:Y:S11]  /*a790*/  HMMA.16816.F32 R216, R4, R24, R216 ;  /* 0x0000001804d8723c */ /* 0x004ff600000018d8 */
[----:B------:R-:W-:Y:S01]  /*a7a0*/  IMAD.MOV.U32 R45, RZ, RZ, R224 ;  /* 0x000000ffff2d7224 */ /* 0x000fe200078e00e0 */
[----:B---3--:R-:W-:Y:S01]  /*a7b0*/  MOV R22, R225 ;  /* 0x000000e100167202 */ /* 0x008fe20000000f00 */
[----:B------:R-:W-:Y:S01]  /*a7c0*/  IMAD.MOV.U32 R20, RZ, RZ, R226 ;  /* 0x000000ffff147224 */ /* 0x000fe200078e00e2 */
[----:B------:R-:W-:-:S02]  /*a7d0*/  MOV R2, R227 ;  /* 0x000000e300027202 */ /* 0x000fc40000000f00 */
[C---:B------:R-:W-:Y:S08]  /*a7e0*/  HMMA.16816.F32 R224, R4.reuse, R30, R240 ;  /* 0x0000001e04e0723c */ /* 0x040ff000000018f0 */
[----:B------:R-:W-:Y:S01]  /*a7f0*/  HMMA.16816.F32 R248, R4, R26, R244 ;  /* 0x0000001a04f8723c */ /* 0x000fe200000018f4 */
[----:B------:R-:W-:-:S07]  /*a800*/  IMAD.MOV.U32 R231, RZ, RZ, R216 ;  /* 0x000000ffffe77224 */ /* 0x000fce00078e00d8 */
        /* <DEDUP_REMOVED lines=27> */
[----:B------:R4:W3:Y:S04]  /*a9c0*/  LDSM.16.M88.4 R8, [R21+0x4000] ;  /* 0x004000001508783b */ /* 0x0008e80000000200 */
[----:B------:R2:W3:Y:S01]  /*a9d0*/  LDSM.16.M88.4 R16, [R0+0xb000] ;  /* 0x00b000000010783b */ /* 0x0004e20000000200 */
[----:B------:R-:W-:Y:S01]  /*a9e0*/  IMAD.MOV.U32 R220, RZ, RZ, R45 ;  /* 0x000000ffffdc7224 */ /* 0x000fe200078e002d */
[----:B------:R-:W-:Y:S01]  /*a9f0*/  MOV R221, R22 ;  /* 0x0000001600dd7202 */ /* 0x000fe20000000f00 */
[----:B------:R-:W-:Y:S01]  /*aa00*/  IMAD.MOV.U32 R222, RZ, RZ, R20 ;  /* 0x000000ffffde7224 */ /* 0x000fe200078e0014 */
[----:B------:R-:W-:Y:S01]  /*aa10*/  MOV R223, R2 ;  /* 0x0000000200df7202 */ /* 0x000fe20000000f00 */
[----:B------:R-:W-:Y:S01]  /*aa20*/  IMAD.MOV.U32 R212, RZ, RZ, R138 ;  /* 0x000000ffffd47224 */ /* 0x000fe200078e008a */
[----:B------:R-:W-:Y:S01]  /*aa30*/  MOV R213, R133 ;  /* 0x0000008500d57202 */ /* 0x000fe20000000f00 */
[----:B------:R-:W-:Y:S01]  /*aa40*/  IMAD.MOV.U32 R214, RZ, RZ, R47 ;  /* 0x000000ffffd67224 */ /* 0x000fe200078e002f */
[----:B------:R-:W-:-:S03]  /*aa50*/  MOV R215, R46 ;  /* 0x0000002e00d77202 */ /* 0x000fc60000000f00 */
[C---:B-1----:R-:W-:Y:S08]  /*aa60*/  HMMA.16816.F32 R220, R4.reuse, R28, R220 ;  /* 0x0000001c04dc723c */ /* 0x042ff000000018dc */
[----:B------:R-:W-:Y:S01]  /*aa70*/  HMMA.16816.F32 R212, R4, R30, R212 ;  /* 0x0000001e04d4723c */ /* 0x000fe200000018d4 */
[----:B------:R-:W-:Y:S01]  /*aa80*/  IMAD.MOV.U32 R208, RZ, RZ, R231 ;  /* 0x000000ffffd07224 */ /* 0x000fe200078e00e7 */
[----:B------:R-:W-:Y:S01]  /*aa90*/  MOV R209, R229 ;  /* 0x000000e500d17202 */ /* 0x000fe20000000f00 */
[----:B------:R-:W-:Y:S01]  /*aaa0*/  IMAD.MOV.U32 R210, RZ, RZ, R228 ;  /* 0x000000ffffd27224 */ /* 0x000fe200078e00e4 */
[----:B------:R-:W-:-:S07]  /*aab0*/  MOV R211, R139 ;  /* 0x0000008b00d37202 */ /* 0x000fce0000000f00 */
[----:B------:R-:W-:Y:S01]  /*aac0*/  IMAD.MOV.U32 R20, RZ, RZ, R220 ;  /* 0x000000ffff147224 */ /* 0x000fe200078e00dc */
[----:B----4-:R-:W-:Y:S01]  /*aad0*/  MOV R21, R221 ;  /* 0x000000dd00157202 */ /* 0x010fe20000000f00 */
[----:B------:R-:W-:Y:S01]  /*aae0*/  IMAD.MOV.U32 R22, RZ, RZ, R222 ;  /* 0x000000ffff167224 */ /* 0x000fe200078e00de */
[----:B------:R-:W-:Y:S02]  /*aaf0*/  MOV R47, R223 ;  /* 0x000000df002f7202 */ /* 0x000fe40000000f00 */
[----:B--2---:R-:W-:Y:S03]  /*ab00*/  HMMA.16816.F32 R220, R4, R24, R208 ;  /* 0x0000001804dc723c */ /* 0x004fe600000018d0 */
[----:B------:R-:W-:Y:S01]  /*ab10*/  IMAD.MOV.U32 R46, RZ, RZ, R212 ;  /* 0x000000ffff2e7224 */ /* 0x000fe200078e00d4 */
[----:B------:R-:W-:Y:S01]  /*ab20*/  MOV R45, R213 ;  /* 0x000000d5002d7202 */ /* 0x000fe20000000f00 */
[----:B------:R-:W-:Y:S01]  /*ab30*/  IMAD.MOV.U32 R2, RZ, RZ, R214 ;  /* 0x000000ffff027224 */ /* 0x000fe200078e00d6 */
[----:B------:R-:W-:-:S02]  /*ab40*/  MOV R0, R215 ;  /* 0x000000d700007202 */ /* 0x000fc40000000f00 */
[C---:B---3--:R-:W-:Y:S08]  /*ab50*/  HMMA.16816.F32 R208, R4.reuse, R12, R224 ;  /* 0x0000000c04d0723c */ /* 0x048ff000000018e0 */
[----:B------:R-:W-:Y:S08]  /*ab60*/  HMMA.16816.F32 R224, R4, R14, R216 ;  /* 0x0000000e04e0723c */ /* 0x000ff000000018d8 */
[C---:B------:R-:W-:Y:S08]  /*ab70*/  HMMA.16816.F32 R216, R8.reuse, R28, R140 ;  /* 0x0000001c08d8723c */ /* 0x040ff0000000188c */
[----:B------:R-:W-:Y:S08]  /*ab80*/  HMMA.16816.F32 R212, R8, R30, R64 ;  /* 0x0000001e08d4723c */ /* 0x000ff00000001840 */
[C---:B------:R-:W-:Y:S08]  /*ab90*/  HMMA.16816.F32 R248, R4.reuse, R26, R248 ;  /* 0x0000001a04f8723c */ /* 0x040ff000000018f8 */
[C---:B------:R-:W-:Y:S08]  /*aba0*/  HMMA.16816.F32 R244, R4.reuse, R16, R244 ;  /* 0x0000001004f4723c */ /* 0x040ff000000018f4 */
[----:B------:R-:W-:Y:S01]  /*abb0*/  HMMA.16816.F32 R240, R4, R18, R240 ;  /* 0x0000001204f0723c */ /* 0x000fe200000018f0 */
[----:B------:R-:W-:Y:S01]  /*abc0*/  LDSM.16.M88.4 R4, [R23+0x4000] ;  /* 0x004000001704783b */ /* 0x000fe20000000200 */
[----:B------:R-:W-:Y:S01]  /*abd0*/  IMAD.MOV.U32 R239, RZ, RZ, R208 ;  /* 0x000000ffffef7224 */ /* 0x000fe200078e00d0 */
[----:B------:R-:W-:Y:S01]  /*abe0*/  MOV R237, R209 ;  /* 0x000000d100ed7202 */ /* 0x000fe20000000f00 */
[----:B------:R-:W-:Y:S01]  /*abf0*/  IMAD.MOV.U32 R236, RZ, RZ, R210 ;  /* 0x000000ffffec7224 */ /* 0x000fe200078e00d2 */
[----:B------:R-:W-:Y:S01]  /*ac00*/  MOV R235, R211 ;  /* 0x000000d300eb7202 */ /* 0x000fe20000000f00 */
[----:B------:R-:W-:Y:S02]  /*ac10*/  LDSM.16.M88.4 R28, [R3+0xb800] ;  /* 0x00b80000031c783b */ /* 0x000fe40000000200 */
        /* <DEDUP_REMOVED lines=10> */
[----:B------:R-:W-:-:S04]  /*acc0*/  DEPBAR.LE SB0, 0x0 ;  /* 0x000080000000791a */ /* 0x000fc80000000000 */
[----:B-1----:R-:W-:Y:S01]  /*acd0*/  HMMA.16816.F32 R52, R4, R16, R216 ;  /* 0x000000100434723c */ /* 0x002fe200000018d8 */
[----:B------:R-:W-:Y:S02]  /*ace0*/  IMAD.MOV.U32 R219, RZ, RZ, R0 ;  /* 0x000000ffffdb7224 */ /* 0x000fe400078e0000 */
[----:B---3--:R-:W-:-:S15]  /*acf0*/  IMAD.MOV.U32 R23, RZ, RZ, R47 ;  /* 0x000000ffff177224 */ /* 0x008fde00078e002f */
[----:B------:R-:W-:-:S01]  /*ad00*/  NOP ;  /* 0x0000000000007918 */ /* 0x000fc20000000000 */
[----:B------:R-:W-:Y:S01]  /*ad10*/  FMUL.FTZ R0, R52, UR4 ;  /* 0x0000000434007c20 */ /* 0x000fe20008410000 */
[----:B--2---:R-:W-:Y:S08]  /*ad20*/  HMMA.16816.F32 R40, R4, R12, R208 ;  /* 0x0000000c0428723c */ /* 0x004ff000000018d0 */
[----:B----4-:R-:W-:Y:S08]  /*ad30*/  HMMA.16816.F32 R20, R8, R16, R20 ;  /* 0x000000100814723c */ /* 0x010ff00000001814 */
[C---:B------:R-:W-:Y:S08]  /*ad40*/  HMMA.16816.F32 R208, R4.reuse, R28, R56 ;  /* 0x0000001c04d0723c */ /* 0x040ff00000001838 */
[----:B------:R-:W-:Y:S01]  /*ad50*/  HMMA.16816.F32 R56, R4, R30, R36 ;  /* 0x0000001e0438723c */ /* 0x000fe20000001824 */
[----:B------:R1:W2:Y:S02]  /*ad60*/  MUFU.TANH R36, R0 ;  /* 0x0000000000247308 */ /* 0x0002a40000002400 */
[----:B-1----:R-:W-:-:S06]  /*ad70*/  FMUL.FTZ R0, R53, UR4 ;  /* 0x0000000435007c20 */ /* 0x002fcc0008410000 */
[----:B------:R1:W-:Y:S01]  /*ad80*/  MUFU.TANH R133, R0 ;  /* 0x0000000000857308 */ /* 0x0003e20000002400 */
[----:B------:R-:W-:Y:S01]  /*ad90*/  HMMA.16816.F32 R48, R4, R18, R212 ;  /* 0x000000120430723c */ /* 0x000fe200000018d4 */
[----:B-1----:R-:W-:-:S06]  /*ada0*/  FMUL.FTZ R0, R54, UR4 ;  /* 0x0000000436007c20 */ /* 0x002fcc0008410000 */
[----:B------:R1:W3:Y:S02]  /*adb0*/  MUFU.TANH R39, R0 ;  /* 0x0000000000277308 */ /* 0x0002e40000002400 */
[----:B-1----:R-:W-:-:S06]  /*adc0*/  FMUL.FTZ R0, R55, UR4 ;  /* 0x0000000437007c20 */ /* 0x002fcc0008410000 */
[----:B------:R1:W-:Y:S01]  /*add0*/  MUFU.TANH R55, R0 ;  /* 0x0000000000377308 */ /* 0x0003e20000002400 */
[----:B------:R-:W-:Y:S01]  /*ade0*/  MOV R216, R46 ;  /* 0x0000002e00d87202 */ /* 0x000fe20000000f00 */
[----:B------:R-:W-:Y:S01]  /*adf0*/  IMAD.MOV.U32 R217, RZ, RZ, R45 ;  /* 0x000000ffffd97224 */ /* 0x000fe200078e002d */
[----:B------:R-:W-:Y:S01]  /*ae00*/  MOV R218, R2 ;  /* 0x0000000200da7202 */ /* 0x000fe20000000f00 */
[----:B-1----:R-:W-:-:S04]  /*ae10*/  FMUL.FTZ R0, R20, UR4 ;  /* 0x0000000414007c20 */ /* 0x002fc80008410000 */
[----:B------:R1:W4:Y:S02]  /*ae20*/  MUFU.TANH R38, R0 ;  /* 0x0000000000267308 */ /* 0x0003240000002400 */
[----:B------:R-:W-:Y:S01]  /*ae30*/  HMMA.16816.F32 R16, R8, R18, R216 ;  /* 0x000000120810723c */ /* 0x000fe200000018d8 */
[----:B-1----:R-:W-:-:S05]  /*ae40*/  FMUL.FTZ R0, R21, UR4 ;  /* 0x0000000415007c20 */ /* 0x002fca0008410000 */
        /* <DEDUP_REMOVED lines=20> */
[----:B------:R1:W-:Y:S01]  /*af90*/  MUFU.TANH R47, R0 ;  /* 0x00000000002f7308 */ /* 0x0003e20000002400 */
[----:B------:R-:W-:Y:S08]  /*afa0*/  HMMA.16816.F32 R64, R4, R26, R64 ;  /* 0x0000001a0440723c */ /* 0x000ff00000001840 */
[----:B------:R-:W-:Y:S01]  /*afb0*/  HMMA.16816.F32 R4, R8, R12, R220 ;  /* 0x0000000c0804723c */ /* 0x000fe200000018dc */
        /* <DEDUP_REMOVED lines=19> */
[----:B------:R-:W-:Y:S01]  /*b0f0*/  SHF.L.U32 R3, R234, 0x1, RZ ;  /* 0x00000001ea037819 */ /* 0x000fe200000006ff */
[----:B-1----:R-:W-:-:S06]  /*b100*/  FMUL.FTZ R0, R60, UR4 ;  /* 0x000000043c007c20 */ /* 0x002fcc0008410000 */
[----:B------:R1:W-:Y:S01]  /*b110*/  MUFU.TANH R223, R0 ;  /* 0x0000000000df7308 */ /* 0x0003e20000002400 */
[----:B------:R-:W-:Y:S01]  /*b120*/  LOP3.LUT R3, R3, 0x6, RZ, 0xc0, !PT ;  /* 0x0000000603037812 */ /* 0x000fe200078ec0ff */
[----:B-1----:R-:W-:-:S06]  /*b130*/  FMUL.FTZ R0, R61, UR4 ;  /* 0x000000043d007c20 */ /* 0x002fcc0008410000 */
[----:B------:R1:W-:Y:S01]  /*b140*/  MUFU.TANH R231, R0 ;  /* 0x0000000000e77308 */ /* 0x0003e20000002400 */
[----:B------:R-:W-:Y:S01]  /*b150*/  FMUL.FTZ R2, R12, UR4 ;  /* 0x000000040c027c20 */ /* 0x000fe20008410000 */
[----:B-1----:R-:W-:-:S06]  /*b160*/  FMUL.FTZ R0, R62, UR4 ;  /* 0x000000043e007c20 */ /* 0x002fcc0008410000 */
[----:B------:R1:W-:Y:S01]  /*b170*/  MUFU.TANH R221, R0 ;  /* 0x0000000000dd7308 */ /* 0x0003e20000002400 */
[----:B------:R-:W-:Y:S01]  /*b180*/  HMMA.16816.F32 R20, R8, R30, R224 ;  /* 0x0000001e0814723c */ /* 0x000fe200000018e0 */
[----:B-1----:R-:W-:-:S06]  /*b190*/  FMUL.FTZ R0, R63, UR4 ;  /* 0x000000043f007c20 */ /* 0x002fcc0008410000 */
[----:B------:R1:W-:Y:S01]  /*b1a0*/  MUFU.TANH R249, R0 ;  /* 0x0000000000f97308 */ /* 0x0003e20000002400 */
[----:B------:R-:W-:-:S07]  /*b1b0*/  FMUL.FTZ R4, R56, UR4 ;  /* 0x0000000438047c20 */ /* 0x000fce0008410000 */
[----:B------:R2:W-:Y:S01]  /*b1c0*/  MUFU.TANH R139, R2 ;  /* 0x00000002008b7308 */ /* 0x0005e20000002400 */
[----:B-1----:R-:W-:-:S05]  /*b1d0*/  IMAD.U32 R0, RZ, RZ, UR20 ;  /* 0x00000014ff007e24 */ /* 0x002fca000f8e00ff */
[----:B------:R-:W-:-:S05]  /*b1e0*/  LEA R0, R0, R3, 0x6 ;  /* 0x0000000300007211 */ /* 0x000fca00078e30ff */
[----:B--2---:R-:W-:Y:S01]  /*b1f0*/  VIADD R2, R0, 0xffffff80 ;  /* 0xffffff8000027836 */ /* 0x004fe20000000000 */
[----:B------:R1:W2:Y:S04]  /*b200*/  MUFU.TANH R12, R4 ;  /* 0x00000004000c7308 */ /* 0x0002a80000002400 */
[----:B------:R-:W-:Y:S02]  /*b210*/  I2FP.F32.U32 R3, R2 ;  /* 0x0000000200037245 */ /* 0x000fe40000201000 */
[----:B------:R-:W-:Y:S01]  /*b220*/  ISETP.GE.AND P1, PT, R2, R32, PT ;  /* 0x000000200200720c */ /* 0x000fe20003f26270 */
[----:B------:R-:W-:Y:S01]  /*b230*/  FMUL.FTZ R5, R58, UR4 ;  /* 0x000000043a057c20 */ /* 0x000fe20008410000 */
[C---:B------:R-:W-:Y:S02]  /*b240*/  ISETP.GE.AND P5, PT, R2.reuse, R33, PT ;  /* 0x000000210200720c */ /* 0x040fe40003fa6270 */
[----:B------:R-:W-:Y:S01]  /*b250*/  ISETP.GE.AND P4, PT, R2, R34, PT ;  /* 0x000000220200720c */ /* 0x000fe20003f86270 */
[----:B-1----:R-:W-:Y:S01]  /*b260*/  FFMA.FTZ R4, R3, UR5, R36 ;  /* 0x0000000503047c23 */ /* 0x002fe20008010024 */
[----:B------:R-:W-:Y:S04]  /*b270*/  HMMA.16816.F32 R16, R8, R24, R244 ;  /* 0x000000180810723c */ /* 0x000fe800000018f4 */
[----:B------:R-:W-:-:S02]  /*b280*/  FSEL R48, R4, -INF , !P1 ;  /* 0xff80000004307808 */ /* 0x000fc40004800000 */
[----:B------:R-:W-:Y:S01]  /*b290*/  ISETP.GE.AND P1, PT, R2, R35, PT ;  /* 0x000000230200720c */ /* 0x000fe20003f26270 */
[----:B------:R-:W-:Y:S01]  /*b2a0*/  FMUL.FTZ R2, R20, UR4 ;  /* 0x0000000414027c20 */ /* 0x000fe20008410000 */
[----:B------:R-:W-:Y:S01]  /*b2b0*/  FMUL.FTZ R24, R13, UR4 ;  /* 0x000000040d187c20 */ /* 0x000fe20008410000 */
[----:B------:R4:W1:Y:S01]  /*b2c0*/  MUFU.TANH R30, R5 ;  /* 0x00000005001e7308 */ /* 0x0008620000002400 */
[----:B------:R-:W-:Y:S01]  /*b2d0*/  IADD3 R4, PT, PT, R0, -0x48, RZ ;  /* 0xffffffb800047810 */ /* 0x000fe20007ffe0ff */
[----:B---3--:R-:W-:-:S06]  /*b2e0*/  FFMA.FTZ R7, R3, UR5, R39 ;  /* 0x0000000503077c23 */ /* 0x008fcc0008010027 */
[----:B------:R3:W1:Y:S01]  /*b2f0*/  MUFU.TANH R13, R2 ;  /* 0x00000002000d7308 */ /* 0x0006620000002400 */
[----:B------:R-:W-:Y:S02]  /*b300*/  I2FP.F32.U32 R6, R4 ;  /* 0x0000000400067245 */ /* 0x000fe40000201000 */
[----:B------:R-:W-:Y:S01]  /*b310*/  FSEL R46, R7, -INF , !P5 ;  /* 0xff800000072e7808 */ /* 0x000fe20006800000 */
[C---:B----4-:R-:W-:Y:S01]  /*b320*/  FFMA.FTZ R5, R3.reuse, UR5, R38 ;  /* 0x0000000503057c23 */ /* 0x050fe20008010026 */
[----:B------:R-:W-:Y:S01]  /*b330*/  FFMA.FTZ R3, R3, UR5, R37 ;  /* 0x0000000503037c23 */ /* 0x000fe20008010025 */
[----:B------:R-:W-:-:S03]  /*b340*/  ISETP.GE.AND P5, PT, R4, R32, PT ;  /* 0x000000200400720c */ /* 0x000fc60003fa6270 */
[----:B------:R-:W-:Y:S01]  /*b350*/  FSEL R50, R5, -INF , !P4 ;  /* 0xff80000005327808 */ /* 0x000fe20006000000 */
[----:B---3--:R-:W-:Y:S02]  /*b360*/  VIADD R2, R0, 0xffffff81 ;  /* 0xffffff8100027836 */ /* 0x008fe40000000000 */
[C---:B--2---:R-:W-:Y:S01]  /*b370*/  FFMA.FTZ R5, R6.reuse, UR5, R12 ;  /* 0x0000000506057c23 */ /* 0x044fe2000801000c */
[----:B------:R-:W-:Y:S02]  /*b380*/  FSEL R54, R3, -INF , !P1 ;  /* 0xff80000003367808 */ /* 0x000fe40004800000 */
[----:B------:R-:W-:Y:S01]  /*b390*/  I2FP.F32.U32 R3, R2 ;  /* 0x0000000200037245 */ /* 0x000fe20000201000 */
[C---:B-1----:R-:W-:Y:S01]  /*b3a0*/  FFMA.FTZ R12, R6.reuse, UR5, R30 ;  /* 0x00000005060c7c23 */ /* 0x042fe2000801001e */
[----:B------:R-:W-:Y:S01]  /*b3b0*/  FSEL R226, R5, -INF , !P5 ;  /* 0xff80000005e27808 */ /* 0x000fe20006800000 */
[----:B------:R-:W-:Y:S01]  /*b3c0*/  FFMA.FTZ R5, R6, UR5, R13 ;  /* 0x0000000506057c23 */ /* 0x000fe2000801000d */
[C---:B------:R-:W-:Y:S01]  /*b3d0*/  ISETP.GE.AND P4, PT, R4.reuse, R33, PT ;  /* 0x000000210400720c */ /* 0x040fe20003f86270 */
[----:B------:R-:W-:Y:S01]  /*b3e0*/  FFMA.FTZ R7, R3, UR5, R133 ;  /* 0x0000000503077c23 */ /* 0x000fe20008010085 */
[----:B------:R-:W-:-:S02]  /*b3f0*/  ISETP.GE.AND P1, PT, R4, R34, PT ;  /* 0x000000220400720c */ /* 0x000fc40003f26270 */
[----:B------:R-:W-:Y:S02]  /*b400*/  ISETP.GE.AND P5, PT, R2, R32, PT ;  /* 0x000000200200720c */ /* 0x000fe40003fa6270 */
[----:B------:R-:W-:Y:S02]  /*b410*/  FSEL R224, R12, -INF , !P4 ;  /* 0xff8000000ce07808 */ /* 0x000fe40006000000 */
[----:B------:R-:W-:Y:S02]  /*b420*/  FSEL R225, R5, -INF , !P1 ;  /* 0xff80000005e17808 */ /* 0x000fe40004800000 */
[----:B------:R-:W-:Y:S02]  /*b430*/  FSEL R37, R7, -INF , !P5 ;  /* 0xff80000007257808 */ /* 0x000fe40006800000 */
[C---:B------:R-:W-:Y:S02]  /*b440*/  ISETP.GE.AND P4, PT, R2.reuse, R33, PT ;  /* 0x000000210200720c */ /* 0x040fe40003f86270 */
[----:B------:R-:W-:-:S02]  /*b450*/  ISETP.GE.AND P1, PT, R2, R34, PT ;  /* 0x000000220200720c */ /* 0x000fc40003f26270 */
[----:B------:R-:W-:Y:S02]  /*b460*/  ISETP.GE.AND P5, PT, R2, R35, PT ;  /* 0x000000230200720c */ /* 0x000fe40003fa6270 */
[----:B------:R-:W-:Y:S01]  /*b470*/  IADD3 R2, PT, PT, R0, -0x78, RZ ;  /* 0xffffff8800027810 */ /* 0x000fe20007ffe0ff */
[C---:B------:R-:W-:Y:S01]  /*b480*/  FFMA.FTZ R7, R3.reuse, UR5, R55 ;  /* 0x0000000503077c23 */ /* 0x040fe20008010037 */
[C---:B------:R-:W-:Y:S01]  /*b490*/  FFMA.FTZ R12, R3.reuse, UR5, R53 ;  /* 0x00000005030c7c23 */ /* 0x040fe20008010035 */
[----:B------:R-:W-:Y:S01]  /*b4a0*/  FFMA.FTZ R5, R3, UR5, R45 ;  /* 0x0000000503057c23 */ /* 0x000fe2000801002d */
[----:B------:R-:W-:Y:S02]  /*b4b0*/  I2FP.F32.U32 R3, R2 ;  /* 0x0000000200037245 */ /* 0x000fe40000201000 */
[----:B------:R-:W-:Y:S02]  /*b4c0*/  FSEL R39, R7, -INF , !P4 ;  /* 0xff80000007277808 */ /* 0x000fe40006000000 */
[----:B------:R-:W-:Y:S01]  /*b4d0*/  ISETP.GE.AND P4, PT, R2, R32, PT ;  /* 0x000000200200720c */ /* 0x000fe20003f86270 */
[----:B------:R-:W-:Y:S01]  /*b4e0*/  FFMA.FTZ R7, R3, UR5, R52 ;  /* 0x0000000503077c23 */ /* 0x000fe20008010034 */
[----:B------:R-:W-:Y:S01]  /*b4f0*/  FSEL R43, R12, -INF , !P1 ;  /* 0xff8000000c2b7808 */ /* 0x000fe20004800000 */
[----:B------:R-:W-:Y:S01]  /*b500*/  FMUL.FTZ R12, R141, UR4 ;  /* 0x000000048d0c7c20 */ /* 0x000fe20008410000 */
[----:B------:R-:W-:-:S02]  /*b510*/  FSEL R51, R5, -INF , !P5 ;  /* 0xff80000005337808 */ /* 0x000fc40006800000 */
[----:B------:R-:W-:Y:S02]  /*b520*/  FSEL R40, R7, -INF , !P4 ;  /* 0xff80000007287808 */ /* 0x000fe40006000000 */
[C---:B------:R-:W-:Y:S02]  /*b530*/  ISETP.GE.AND P1, PT, R2.reuse, R33, PT ;  /* 0x000000210200720c */ /* 0x040fe40003f26270 */
[C---:B------:R-:W-:Y:S02]  /*b540*/  ISETP.GE.AND P5, PT, R2.reuse, R34, PT ;  /* 0x000000220200720c */ /* 0x040fe40003fa6270 */
[----:B------:R-:W-:Y:S01]  /*b550*/  ISETP.GE.AND P4, PT, R2, R35, PT ;  /* 0x000000230200720c */ /* 0x000fe20003f86270 */
[----:B------:R-:W-:Y:S01]  /*b560*/  VIADD R2, R0, 0xffffff89 ;  /* 0xffffff8900027836 */ /* 0x000fe20000000000 */
[----:B------:R1:W-:Y:S01]  /*b570*/  MUFU.TANH R62, R12 ;  /* 0x0000000c003e7308 */ /* 0x0003e20000002400 */
[C---:B------:R-:W-:Y:S01]  /*b580*/  FFMA.FTZ R7, R3.reuse, UR5, R138 ;  /* 0x0000000503077c23 */ /* 0x040fe2000801008a */
[----:B------:R-:W-:-:S04]  /*b590*/  FFMA.FTZ R5, R3, UR5, R47 ;  /* 0x0000000503057c23 */ /* 0x000fc8000801002f */
[----:B------:R-:W-:Y:S02]  /*b5a0*/  FSEL R42, R7, -INF , !P1 ;  /* 0xff800000072a7808 */ /* 0x000fe40004800000 */
[----:B------:R-:W-:Y:S01]  /*b5b0*/  ISETP.GE.AND P1, PT, R2, R32, PT ;  /* 0x000000200200720c */ /* 0x000fe20003f26270 */
[----:B-1----:R-:W-:Y:S01]  /*b5c0*/  FFMA.FTZ R12, R3, UR5, R49 ;  /* 0x00000005030c7c23 */ /* 0x002fe20008010031 */
[----:B------:R-:W-:-:S05]  /*b5d0*/  I2FP.F32.U32 R3, R2 ;  /* 0x0000000200037245 */ /* 0x000fca0000201000 */
[----:B------:R-:W-:Y:S01]  /*b5e0*/  FFMA.FTZ R7, R3, UR5, R215 ;  /* 0x0000000503077c23 */ /* 0x000fe200080100d7 */
[----:B------:R-:W-:Y:S02]  /*b5f0*/  FSEL R47, R12, -INF , !P5 ;  /* 0xff8000000c2f7808 */ /* 0x000fe40006800000 */
[----:B------:R-:W-:Y:S02]  /*b600*/  FSEL R55, R5, -INF , !P4 ;  /* 0xff80000005377808 */ /* 0x000fe40006000000 */
[----:B------:R-:W-:Y:S02]  /*b610*/  FSEL R36, R7, -INF , !P1 ;  /* 0xff80000007247808 */ /* 0x000fe40004800000 */
[C---:B------:R-:W-:Y:S02]  /*b620*/  ISETP.GE.AND P5, PT, R2.reuse, R33, PT ;  /* 0x000000210200720c */ /* 0x040fe40003fa6270 */
[C---:B------:R-:W-:Y:S02]  /*b630*/  ISETP.GE.AND P4, PT, R2.reuse, R34, PT ;  /* 0x000000220200720c */ /* 0x040fe40003f86270 */
[----:B------:R-:W-:-:S02]  /*b640*/  ISETP.GE.AND P1, PT, R2, R35, PT ;  /* 0x000000230200720c */ /* 0x000fc40003f26270 */
[----:B------:R-:W-:Y:S01]  /*b650*/  IADD3 R2, PT, PT, R0, -0x70, RZ ;  /* 0xffffff9000027810 */ /* 0x000fe20007ffe0ff */
[C---:B------:R-:W-:Y:S01]  /*b660*/  FFMA.FTZ R12, R3.reuse, UR5, R218 ;  /* 0x00000005030c7c23 */ /* 0x040fe200080100da */
[C---:B------:R-:W-:Y:S01]  /*b670*/  FFMA.FTZ R7, R3.reuse, UR5, R214 ;  /* 0x0000000503077c23 */ /* 0x040fe200080100d6 */
[----:B------:R-:W-:Y:S01]  /*b680*/  FFMA.FTZ R5, R3, UR5, R212 ;  /* 0x0000000503057c23 */ /* 0x000fe200080100d4 */
[----:B------:R-:W-:Y:S02]  /*b690*/  I2FP.F32.U32 R3, R2 ;  /* 0x0000000200037245 */ /* 0x000fe40000201000 */
[----:B------:R-:W-:Y:S02]  /*b6a0*/  FSEL R38, R12, -INF , !P5 ;  /* 0xff8000000c267808 */ /* 0x000fe40006800000 */
[----:B------:R-:W-:Y:S01]  /*b6b0*/  FSEL R41, R7, -INF , !P4 ;  /* 0xff80000007297808 */ /* 0x000fe20006000000 */
[----:B------:R-:W-:Y:S01]  /*b6c0*/  FFMA.FTZ R7, R3, UR5, R217 ;  /* 0x0000000503077c23 */ /* 0x000fe200080100d9 */
[----:B------:R-:W-:Y:S01]  /*b6d0*/  ISETP.GE.AND P5, PT, R2, R32, PT ;  /* 0x000000200200720c */ /* 0x000fe20003fa6270 */
[----:B------:R-:W-:Y:S01]  /*b6e0*/  FMUL.FTZ R12, R17, UR4 ;  /* 0x00000004110c7c20 */ /* 0x000fe20008410000 */
[----:B------:R-:W-:Y:S01]  /*b6f0*/  FSEL R53, R5, -INF , !P1 ;  /* 0xff80000005357808 */ /* 0x000fe20004800000 */
[----:B------:R-:W-:Y:S01]  /*b700*/  FMUL.FTZ R5, R18, UR4 ;  /* 0x0000000412057c20 */ /* 0x000fe20008410000 */
[----:B------:R-:W-:-:S02]  /*b710*/  FSEL R246, R7, -INF , !P5 ;  /* 0xff80000007f67808 */ /* 0x000fc40006800000 */
[C---:B------:R-:W-:Y:S02]  /*b720*/  ISETP.GE.AND P4, PT, R2.reuse, R33, PT ;  /* 0x000000210200720c */ /* 0x040fe40003f86270 */
[C---:B------:R-:W-:Y:S02]  /*b730*/  ISETP.GE.AND P1, PT, R2.reuse, R34, PT ;  /* 0x000000220200720c */ /* 0x040fe40003f26270 */
[----:B------:R-:W-:Y:S01]  /*b740*/  ISETP.GE.AND P5, PT, R2, R35, PT ;  /* 0x000000230200720c */ /* 0x000fe20003fa6270 */
[----:B------:R-:W-:Y:S01]  /*b750*/  VIADD R2, R0, 0xffffff91 ;  /* 0xffffff9100027836 */ /* 0x000fe20000000000 */
[----:B------:R1:W-:Y:S01]  /*b760*/  MUFU.TANH R58, R12 ;  /* 0x0000000c003a7308 */ /* 0x0003e20000002400 */
[----:B------:R-:W-:-:S07]  /*b770*/  FFMA.FTZ R7, R3, UR5, R219 ;  /* 0x0000000503077c23 */ /* 0x000fce00080100db */
[----:B------:R2:W-:Y:S01]  /*b780*/  MUFU.TANH R18, R5 ;  /* 0x0000000500127308 */ /* 0x0005e20000002400 */
[----:B------:R-:W-:Y:S02]  /*b790*/  FSEL R245, R7, -INF , !P4 ;  /* 0xff80000007f57808 */ /* 0x000fe40006000000 */
[----:B------:R-:W-:Y:S01]  /*b7a0*/  ISETP.GE.AND P4, PT, R2, R32, PT ;  /* 0x000000200200720c */ /* 0x000fe20003f86270 */
[C---:B-1----:R-:W-:Y:S01]  /*b7b0*/  FFMA.FTZ R12, R3.reuse, UR5, R216 ;  /* 0x00000005030c7c23 */ /* 0x042fe200080100d8 */
[----:B--2---:R-:W-:Y:S01]  /*b7c0*/  FFMA.FTZ R5, R3, UR5, R213 ;  /* 0x0000000503057c23 */ /* 0x004fe200080100d5 */
[----:B------:R-:W-:-:S05]  /*b7d0*/  I2FP.F32.U32 R3, R2 ;  /* 0x0000000200037245 */ /* 0x000fca0000201000 */
[----:B------:R-:W-:Y:S01]  /*b7e0*/  FFMA.FTZ R7, R3, UR5, R220 ;  /* 0x0000000503077c23 */ /* 0x000fe200080100dc */
[----:B------:R-:W-:Y:S01]  /*b7f0*/  FSEL R247, R12, -INF , !P1 ;  /* 0xff8000000cf77808 */ /* 0x000fe20004800000 */
[----:B------:R-:W-:Y:S01]  /*b800*/  FMUL.FTZ R12, R64, UR4 ;  /* 0x00000004400c7c20 */ /* 0x000fe20008410000 */
[----:B------:R-:W-:Y:S02]  /*b810*/  FSEL R248, R5, -INF , !P5 ;  /* 0xff80000005f87808 */ /* 0x000fe40006800000 */
[----:B------:R-:W-:Y:S02]  /*b820*/  FSEL R244, R7, -INF , !P4 ;  /* 0xff80000007f47808 */ /* 0x000fe40006000000 */
[C---:B------:R-:W-:Y:S02]  /*b830*/  ISETP.GE.AND P1, PT, R2.reuse, R33, PT ;  /* 0x000000210200720c */ /* 0x040fe40003f26270 */
[C---:B------:R-:W-:Y:S02]  /*b840*/  ISETP.GE.AND P5, PT, R2.reuse, R34, PT ;  /* 0x000000220200720c */ /* 0x040fe40003fa6270 */
[----:B------:R-:W-:-:S02]  /*b850*/  ISETP.GE.AND P4, PT, R2, R35, PT ;  /* 0x000000230200720c */ /* 0x000fc40003f86270 */
[----:B------:R-:W-:Y:S01]  /*b860*/  IADD3 R2, PT, PT, R0, -0x68, RZ ;  /* 0xffffff9800027810 */ /* 0x000fe20007ffe0ff */
[----:B------:R1:W-:Y:S01]  /*b870*/  MUFU.TANH R20, R12 ;  /* 0x0000000c00147308 */ /* 0x0003e20000002400 */
[C---:B------:R-:W-:Y:S01]  /*b880*/  FFMA.FTZ R7, R3.reuse, UR5, R229 ;  /* 0x0000000503077c23 */ /* 0x040fe200080100e5 */
[----:B------:R-:W-:Y:S01]  /*b890*/  FFMA.FTZ R5, R3, UR5, R222 ;  /* 0x0000000503057c23 */ /* 0x000fe200080100de */
[----:B------:R-:W-:Y:S01]  /*b8a0*/  FMUL.FTZ R14, R14, UR4 ;  /* 0x000000040e0e7c20 */ /* 0x000fe20008410000 */
[----:B------:R-:W-:-:S04]  /*b8b0*/  FMUL.FTZ R13, R140, UR4 ;  /* 0x000000048c0d7c20 */ /* 0x000fc80008410000 */
[----:B------:R2:W-:Y:S01]  /*b8c0*/  MUFU.TANH R63, R24 ;  /* 0x00000018003f7308 */ /* 0x0005e20000002400 */
[----:B-1----:R-:W-:Y:S01]  /*b8d0*/  FFMA.FTZ R12, R3, UR5, R228 ;  /* 0x00000005030c7c23 */ /* 0x002fe200080100e4 */
[----:B------:R-:W-:-:S06]  /*b8e0*/  I2FP.F32.U32 R3, R2 ;  /* 0x0000000200037245 */ /* 0x000fcc0000201000 */
[----:B------:R-:W1:Y:S01]  /*b8f0*/  MUFU.TANH R30, R14 ;  /* 0x0000000e001e7308 */ /* 0x000e620000002400 */
[----:B--2---:R-:W-:Y:S01]  /*b900*/  HMMA.16816.F32 R24, R8, R26, R240 ;  /* 0x0000001a0818723c */ /* 0x004fe200000018f0 */
[----:B------:R-:W-:-:S06]  /*b910*/  FSEL R240, R7, -INF , !P1 ;  /* 0xff80000007f07808 */ /* 0x000fcc0004800000 */
[----:B------:R2:W3:Y:S01]  /*b920*/  MUFU.TANH R31, R13 ;  /* 0x0000000d001f7308 */ /* 0x0004e20000002400 */
[----:B------:R-:W-:Y:S01]  /*b930*/  FFMA.FTZ R7, R3, UR5, R223 ;  /* 0x0000000503077c23 */ /* 0x000fe200080100df */
[----:B------:R-:W-:Y:S02]  /*b940*/  ISETP.GE.AND P1, PT, R2, R32, PT ;  /* 0x000000200200720c */ /* 0x000fe40003f26270 */
[----:B------:R-:W-:Y:S02]  /*b950*/  FSEL R241, R12, -INF , !P5 ;  /* 0xff8000000cf17808 */ /* 0x000fe40006800000 */
[----:B------:R-:W-:Y:S01]  /*b960*/  FSEL R242, R5, -INF , !P4 ;  /* 0xff80000005f27808 */ /* 0x000fe20006000000 */
[----:B------:R-:W-:Y:S01]  /*b970*/  FMUL.FTZ R5, R67, UR4 ;  /* 0x0000000443057c20 */ /* 0x000fe20008410000 */
[C---:B------:R-:W-:Y:S02]  /*b980*/  ISETP.GE.AND P5, PT, R2.reuse, R33, PT ;  /* 0x000000210200720c */ /* 0x040fe40003fa6270 */
[----:B------:R-:W-:Y:S01]  /*b990*/  ISETP.GE.AND P4, PT, R2, R34, PT ;  /* 0x000000220200720c */ /* 0x000fe20003f86270 */
[----:B--2---:R-:W-:Y:S01]  /*b9a0*/  FMUL.FTZ R13, R142, UR4 ;  /* 0x000000048e0d7c20 */ /* 0x004fe20008410000 */
[----:B------:R-:W-:-:S02]  /*b9b0*/  MOV R142, R236 ;  /* 0x000000ec008e7202 */ /* 0x000fc40000000f00 */
[----:B------:R-:W-:Y:S01]  /*b9c0*/  FSEL R236, R7, -INF , !P1 ;  /* 0xff80000007ec7808 */ /* 0x000fe20004800000 */
[----:B------:R2:W-:Y:S01]  /*b9d0*/  MUFU.TANH R49, R13 ;  /* 0x0000000d00317308 */ /* 0x0005e20000002400 */
[----:B------:R-:W-:Y:S01]  /*b9e0*/  ISETP.GE.AND P1, PT, R2, R35, PT ;  /* 0x000000230200720c */ /* 0x000fe20003f26270 */
[----:B------:R-:W-:Y:S02]  /*b9f0*/  VIADD R2, R0, 0xffffff99 ;  /* 0xffffff9900027836 */ /* 0x000fe40000000000 */
[----:B------:R-:W-:Y:S01]  /*ba00*/  FMUL.FTZ R15, R15, UR4 ;  /* 0x000000040f0f7c20 */ /* 0x000fe20008410000 */
[C---:B------:R-:W-:Y:S01]  /*ba10*/  FFMA.FTZ R7, R3.reuse, UR5, R139 ;  /* 0x0000000503077c23 */ /* 0x040fe2000801008b */
[----:B------:R-:W-:Y:S01]  /*ba20*/  FFMA.FTZ R12, R3, UR5, R221 ;  /* 0x00000005030c7c23 */ /* 0x000fe200080100dd */
[----:B------:R-:W-:Y:S01]  /*ba30*/  FMUL.FTZ R14, R143, UR4 ;  /* 0x000000048f0e7c20 */ /* 0x000fe20008410000 */
[----:B------:R-:W-:Y:S01]  /*ba40*/  IMAD.MOV.U32 R141, RZ, RZ, R237 ;  /* 0x000000ffff8d7224 */ /* 0x000fe200078e00ed */
[----:B------:R-:W4:Y:S01]  /*ba50*/  MUFU.TANH R60, R15 ;  /* 0x0000000f003c7308 */ /* 0x000f220000002400 */
[----:B--2---:R-:W-:-:S07]  /*ba60*/  FMUL.FTZ R13, R16, UR4 ;  /* 0x00000004100d7c20 */ /* 0x004fce0008410000 */
[----:B------:R2:W4:Y:S01]  /*ba70*/  MUFU.TANH R45, R13 ;  /* 0x0000000d002d7308 */ /* 0x0005220000002400 */
[----:B------:R-:W-:Y:S01]  /*ba80*/  IMAD.MOV.U32 R143, RZ, RZ, R235 ;  /* 0x000000ffff8f7224 */ /* 0x000fe200078e00eb */
[----:B------:R-:W-:Y:S01]  /*ba90*/  FSEL R237, R7, -INF , !P4 ;  /* 0xff80000007ed7808 */ /* 0x000fe20006000000 */
[----:B-1----:R-:W-:Y:S01]  /*baa0*/  FFMA.FTZ R3, R3, UR5, R30 ;  /* 0x0000000503037c23 */ /* 0x002fe2000801001e */
[----:B------:R-:W-:Y:S01]  /*bab0*/  FSEL R235, R12, -INF , !P5 ;  /* 0xff8000000ceb7808 */ /* 0x000fe20006800000 */
[----:B------:R-:W-:Y:S01]  /*bac0*/  BAR.SYNC.DEFER_BLOCKING 0x0 ;  /* 0x0000000000007b1d */ /* 0x000fe20000010000 */
[----:B------:R-:W-:Y:S01]  /*bad0*/  ISETP.GE.AND P5, PT, R2, R32, PT ;  /* 0x000000200200720c */ /* 0x000fe20003fa6270 */
[----:B--2---:R-:W-:-:S04]  /*bae0*/  FMUL.FTZ R13, R19, UR4 ;  /* 0x00000004130d7c20 */ /* 0x004fc80008410000 */
[----:B------:R1:W-:Y:S01]  /*baf0*/  MUFU.TANH R19, R5 ;  /* 0x0000000500137308 */ /* 0x0003e20000002400 */
[----:B------:R-:W-:Y:S02]  /*bb00*/  MOV R140, R239 ;  /* 0x000000ef008c7202 */ /* 0x000fe40000000f00 */
[----:B------:R-:W-:Y:S01]  /*bb10*/  FSEL R239, R3, -INF , !P1 ;  /* 0xff80000003ef7808 */ /* 0x000fe20004800000 */
[----:B------:R-:W-:Y:S01]  /*bb20*/  FMUL.FTZ R3, R25, UR4 ;  /* 0x0000000419037c20 */ /* 0x000fe20008410000 */
[C---:B------:R-:W-:Y:S02]  /*bb30*/  ISETP.GE.AND P4, PT, R2.reuse, R33, PT ;  /* 0x000000210200720c */ /* 0x040fe40003f86270 */
[----:B------:R-:W-:Y:S02]  /*bb40*/  ISETP.GE.AND P1, PT, R2, R34, PT ;  /* 0x000000220200720c */ /* 0x000fe40003f26270 */
[----:B-1----:R-:W-:-:S05]  /*bb50*/  I2FP.F32.U32 R5, R2 ;  /* 0x0000000200057245 */ /* 0x002fca0000201000 */
[----:B------:R-:W-:-:S05]  /*bb60*/  FFMA.FTZ R7, R5, UR5, R231 ;  /* 0x0000000505077c23 */ /* 0x000fca00080100e7 */
[----:B------:R-:W-:Y:S02]  /*bb70*/  FSEL R228, R7, -INF , !P5 ;  /* 0xff80000007e47808 */ /* 0x000fe40006800000 */
[----:B------:R-:W-:Y:S02]  /*bb80*/  ISETP.GE.AND P5, PT, R2, R35, PT ;  /* 0x000000230200720c */ /* 0x000fe40003fa6270 */
[----:B------:R-:W-:Y:S01]  /*bb90*/  IADD3 R2, PT, PT, R0, -0x60, RZ ;  /* 0xffffffa000027810 */ /* 0x000fe20007ffe0ff */
[----:B------:R-:W-:Y:S01]  /*bba0*/  FMUL.FTZ R12, R24, UR4 ;  /* 0x00000004180c7c20 */ /* 0x000fe20008410000 */
[----:B------:R1:W-:Y:S01]  /*bbb0*/  MUFU.TANH R16, R3 ;  /* 0x0000000300107308 */ /* 0x0003e20000002400 */
[----:B------:R-:W-:-:S05]  /*bbc0*/  FFMA.FTZ R7, R5, UR5, R249 ;  /* 0x0000000505077c23 */ /* 0x000fca00080100f9 */
[----:B------:R-:W-:Y:S02]  /*bbd0*/  FSEL R133, R7, -INF , !P4 ;  /* 0xff80000007857808 */ /* 0x000fe40006000000 */
[----:B------:R2:W-:Y:S01]  /*bbe0*/  MUFU.TANH R15, R12 ;  /* 0x0000000c000f7308 */ /* 0x0005e20000002400 */
[----:B------:R-:W-:Y:S02]  /*bbf0*/  ISETP.GE.AND P4, PT, R2, R32, PT ;  /* 0x000000200200720c */ /* 0x000fe40003f86270 */
[----:B-1----:R-:W-:-:S05]  /*bc00*/  I2FP.F32.U32 R3, R2 ;  /* 0x0000000200037245 */ /* 0x002fca0000201000 */
[----:B---3--:R-:W-:Y:S01]  /*bc10*/  FFMA.FTZ R7, R3, UR5, R31 ;  /* 0x0000000503077c23 */ /* 0x008fe2000801001f */
[C---:B--2---:R-:W-:Y:S01]  /*bc20*/  FFMA.FTZ R12, R5.reuse, UR5, R63 ;  /* 0x00000005050c7c23 */ /* 0x044fe2000801003f */
[----:B----4-:R-:W-:Y:S01]  /*bc30*/  FFMA.FTZ R5, R5, UR5, R60 ;  /* 0x0000000505057c23 */ /* 0x010fe2000801003c */
[----:B------:R-:W-:Y:S02]  /*bc40*/  MUFU.TANH R61, R14 ;  /* 0x0000000e003d7308 */ /* 0x000fe40000002400 */
[----:B------:R-:W-:Y:S02]  /*bc50*/  FSEL R227, R7, -INF , !P4 ;  /* 0xff80000007e37808 */ /* 0x000fe40006000000 */
[----:B------:R-:W-:Y:S02]  /*bc60*/  FSEL R229, R12, -INF , !P1 ;  /* 0xff8000000ce57808 */ /* 0x000fe40004800000 */
[----:B------:R-:W-:Y:S02]  /*bc70*/  FSEL R231, R5, -INF , !P5 ;  /* 0xff80000005e77808 */ /* 0x000fe40006800000 */
[C---:B------:R-:W-:Y:S01]  /*bc80*/  ISETP.GE.AND P1, PT, R2.reuse, R33, PT ;  /* 0x000000210200720c */ /* 0x040fe20003f26270 */
[----:B------:R1:W2:Y:S01]  /*bc90*/  MUFU.TANH R52, R13 ;  /* 0x0000000d00347308 */ /* 0x0002a20000002400 */
[----:B------:R-:W-:-:S02]  /*bca0*/  ISETP.GE.AND P5, PT, R2, R34, PT ;  /* 0x000000220200720c */ /* 0x000fc40003fa6270 */
[----:B------:R-:W-:Y:S01]  /*bcb0*/  ISETP.GE.AND P4, PT, R2, R35, PT ;  /* 0x000000230200720c */ /* 0x000fe20003f86270 */
[----:B------:R-:W-:Y:S02]  /*bcc0*/  VIADD R2, R0, 0xffffffa1 ;  /* 0xffffffa100027836 */ /* 0x000fe40000000000 */
[C---:B------:R-:W-:Y:S01]  /*bcd0*/  FFMA.FTZ R7, R3.reuse, UR5, R49 ;  /* 0x0000000503077c23 */ /* 0x040fe20008010031 */
[----:B------:R-:W-:Y:S01]  /*bce0*/  HMMA.16816.F32 R28, R8, R28, R140 ;  /* 0x0000001c081c723c */ /* 0x000fe2000000188c */
[C---:B------:R-:W-:Y:S01]  /*bcf0*/  FFMA.FTZ R8, R3.reuse, UR5, R45 ;  /* 0x0000000503087c23 */ /* 0x040fe2000801002d */
[----:B------:R-:W-:Y:S01]  /*bd00*/  I2FP.F32.U32 R5, R2 ;  /* 0x0000000200057245 */ /* 0x000fe20000201000 */
[----:B------:R-:W-:Y:S01]  /*bd10*/  FFMA.FTZ R3, R3, UR5, R18 ;  /* 0x0000000503037c23 */ /* 0x000fe20008010012 */
[----:B-1----:R-:W-:-:S04]  /*bd20*/  FMUL.FTZ R13, R65, UR4 ;  /* 0x00000004410d7c20 */ /* 0x002fc80008410000 */
[----:B------:R1:W-:Y:S01]  /*bd30*/  MUFU.TANH R56, R13 ;  /* 0x0000000d00387308 */ /* 0x0003e20000002400 */
[----:B------:R-:W-:Y:S01]  /*bd40*/  FSEL R143, R7, -INF , !P1 ;  /* 0xff800000078f7808 */ /* 0x000fe20004800000 */
[----:B------:R-:W-:Y:S01]  /*bd50*/  FMUL.FTZ R14, R26, UR4 ;  /* 0x000000041a0e7c20 */ /* 0x000fe20008410000 */
[----:B------:R-:W-:Y:S01]  /*bd60*/  FFMA.FTZ R7, R5, UR5, R62 ;  /* 0x0000000505077c23 */ /* 0x000fe2000801003e */
[----:B------:R-:W-:Y:S01]  /*bd70*/  FMUL.FTZ R9, R208, UR4 ;  /* 0x00000004d0097c20 */ /* 0x000fe20008410000 */
[----:B------:R-:W-:Y:S02]  /*bd80*/  ISETP.GE.AND P1, PT, R2, R32, PT ;  /* 0x000000200200720c */ /* 0x000fe40003f26270 */
[----:B------:R-:W-:Y:S02]  /*bd90*/  FSEL R64, R3, -INF , !P4 ;  /* 0xff80000003407808 */ /* 0x000fe40006000000 */
[----:B------:R-:W-:Y:S01]  /*bda0*/  IADD3 R3, PT, PT, R0, -0x58, RZ ;  /* 0xffffffa800037810 */ /* 0x000fe20007ffe0ff */
[----:B-1----:R-:W-:-:S04]  /*bdb0*/  FMUL.FTZ R13, R66, UR4 ;  /* 0x00000004420d7c20 */ /* 0x002fc80008410000 */
[----:B------:R1:W3:Y:S01]  /*bdc0*/  MUFU.TANH R17, R13 ;  /* 0x0000000d00117308 */ /* 0x0002e20000002400 */
[----:B------:R-:W-:Y:S01]  /*bdd0*/  FSEL R139, R8, -INF , !P5 ;  /* 0xff800000088b7808 */ /* 0x000fe20006800000 */
[----:B------:R-:W-:Y:S01]  /*bde0*/  FFMA.FTZ R8, R5, UR5, R58 ;  /* 0x0000000505087c23 */ /* 0x000fe2000801003a */
[----:B------:R-:W-:Y:S01]  /*bdf0*/  FSEL R140, R7, -INF , !P1 ;  /* 0xff800000078c7808 */ /* 0x000fe20004800000 */
[----:B--2---:R-:W-:Y:S01]  /*be00*/  FFMA.FTZ R7, R5, UR5, R52 ;  /* 0x0000000505077c23 */ /* 0x004fe20008010034 */
[----:B------:R-:W-:-:S03]  /*be10*/  ISETP.GE.AND P4, PT, R2, R34, PT ;  /* 0x000000220200720c */ /* 0x000fc60003f86270 */
[----:B------:R2:W-:Y:S01]  /*be20*/  MUFU.TANH R12, R9 ;  /* 0x00000009000c7308 */ /* 0x0005e20000002400 */
[C---:B------:R-:W-:Y:S02]  /*be30*/  ISETP.GE.AND P5, PT, R2.reuse, R33, PT ;  /* 0x000000210200720c */ /* 0x040fe40003fa6270 */
[----:B------:R-:W-:Y:S01]  /*be40*/  ISETP.GE.AND P1, PT, R2, R35, PT ;  /* 0x000000230200720c */ /* 0x000fe20003f26270 */
[----:B------:R-:W-:-:S04]  /*be50*/  FMUL.FTZ R2, R210, UR4 ;  /* 0x00000004d2027c20 */ /* 0x000fc80008410000 */
[----:B------:R-:W4:Y:S01]  /*be60*/  MUFU.TANH R14, R14 ;  /* 0x0000000e000e7308 */ /* 0x000f220000002400 */
[----:B------:R-:W-:Y:S01]  /*be70*/  FSEL R141, R8, -INF , !P4 ;  /* 0xff800000088d7808 */ /* 0x000fe20006000000 */
[----:B-1----:R-:W-:Y:S01]  /*be80*/  FMUL.FTZ R13, R27, UR4 ;  /* 0x000000041b0d7c20 */ /* 0x002fe20008410000 */
[----:B--2---:R-:W-:Y:S01]  /*be90*/  FFMA.FTZ R9, R5, UR5, R61 ;  /* 0x0000000505097c23 */ /* 0x004fe2000801003d */
[----:B------:R-:W-:-:S04]  /*bea0*/  I2FP.F32.U32 R5, R3 ;  /* 0x0000000300057245 */ /* 0x000fc80000201000 */
[----:B------:R1:W-:Y:S01]  /*beb0*/  MUFU.TANH R11, R2 ;  /* 0x00000002000b7308 */ /* 0x0003e20000002400 */
[----:B------:R-:W-:Y:S01]  /*bec0*/  FSEL R60, R9, -INF , !P5 ;  /* 0xff800000093c7808 */ /* 0x000fe20006800000 */
[----:B------:R-:W-:Y:S01]  /*bed0*/  FFMA.FTZ R8, R5, UR5, R20 ;  /* 0x0000000505087c23 */ /* 0x000fe20008010014 */
[----:B------:R-:W-:Y:S02]  /*bee0*/  ISETP.GE.AND P5, PT, R3, R32, PT ;  /* 0x000000200300720c */ /* 0x000fe40003fa6270 */
[----:B------:R-:W-:-:S03]  /*bef0*/  FSEL R65, R7, -INF , !P1 ;  /* 0xff80000007417808 */ /* 0x000fc60004800000 */
[----:B------:R-:W2:Y:S01]  /*bf00*/  MUFU.TANH R13, R13 ;  /* 0x0000000d000d7308 */ /* 0x000ea20000002400 */
[----:B------:R-:W-:Y:S01]  /*bf10*/  FSEL R252, R8, -INF , !P5 ;  /* 0xff80000008fc7808 */ /* 0x000fe20006800000 */
[----:B---3--:R-:W-:Y:S01]  /*bf20*/  FFMA.FTZ R7, R5, UR5, R17 ;  /* 0x0000000505077c23 */ /* 0x008fe20008010011 */
[C---:B------:R-:W-:Y:S02]  /*bf30*/  ISETP.GE.AND P4, PT, R3.reuse, R33, PT ;  /* 0x000000210300720c */ /* 0x040fe40003f86270 */
[C---:B------:R-:W-:Y:S01]  /*bf40*/  ISETP.GE.AND P1, PT, R3.reuse, R34, PT ;  /* 0x000000220300720c */ /* 0x040fe20003f26270 */
[----:B-1----:R-:W-:Y:S01]  /*bf50*/  VIADD R2, R0, 0xffffffa9 ;  /* 0xffffffa900027836 */ /* 0x002fe20000000000 */
[----:B------:R-:W-:-:S04]  /*bf60*/  ISETP.GE.AND P5, PT, R3, R35, PT ;  /* 0x000000230300720c */ /* 0x000fc80003fa6270 */
[----:B------:R-:W-:Y:S01]  /*bf70*/  I2FP.F32.U32 R3, R2 ;  /* 0x0000000200037245 */ /* 0x000fe20000201000 */
[----:B------:R-:W-:Y:S01]  /*bf80*/  FFMA.FTZ R8, R5, UR5, R15 ;  /* 0x0000000505087c23 */ /* 0x000fe2000801000f */
[----:B------:R-:W-:Y:S01]  /*bf90*/  FSEL R213, R7, -INF , !P4 ;  /* 0xff80000007d57808 */ /* 0x000fe20006000000 */
[----:B----4-:R-:W-:Y:S01]  /*bfa0*/  FFMA.FTZ R5, R5, UR5, R14 ;  /* 0x0000000505057c23 */ /* 0x010fe2000801000e */
        /* <DEDUP_REMOVED lines=9> */
[C---:B------:R-:W-:Y:S01]  /*c040*/  FFMA.FTZ R8, R3.reuse, UR5, R19 ;  /* 0x0000000503087c23 */ /* 0x040fe20008010013 */
[C---:B------:R-:W-:Y:S01]  /*c050*/  FFMA.FTZ R7, R3.reuse, UR5, R16 ;  /* 0x0000000503077c23 */ /* 0x040fe20008010010 */
[----:B--2---:R-:W-:Y:S01]  /*c060*/  FFMA.FTZ R5, R3, UR5, R13 ;  /* 0x0000000503057c23 */ /* 0x004fe2000801000d */
[----:B------:R-:W-:Y:S01]  /*c070*/  I2FP.F32.U32 R3, R2 ;  /* 0x0000000200037245 */ /* 0x000fe20000201000 */
[----:B------:R-:W-:Y:S01]  /*c080*/  FMUL.FTZ R9, R30, UR4 ;  /* 0x000000041e097c20 */ /* 0x000fe20008410000 */
[----:B------:R-:W-:-:S02]  /*c090*/  FSEL R243, R8, -INF , !P1 ;  /* 0xff80000008f37808 */ /* 0x000fc40004800000 */
[----:B------:R-:W-:Y:S01]  /*c0a0*/  FSEL R250, R7, -INF , !P5 ;  /* 0xff80000007fa7808 */ /* 0x000fe20006800000 */
[----:B------:R-:W-:Y:S01]  /*c0b0*/  FFMA.FTZ R7, R3, UR5, R12 ;  /* 0x0000000503077c23 */ /* 0x000fe2000801000c */
[----:B------:R-:W-:Y:S01]  /*c0c0*/  FMUL.FTZ R28, R28, UR4 ;  /* 0x000000041c1c7c20 */ /* 0x000fe20008410000 */
[----:B------:R-:W-:Y:S01]  /*c0d0*/  ISETP.GE.AND P1, PT, R2, R32, PT ;  /* 0x000000200200720c */ /* 0x000fe20003f26270 */
[----:B------:R-:W-:Y:S01]  /*c0e0*/  MUFU.TANH R9, R9 ;  /* 0x0000000900097308 */ /* 0x000fe20000002400 */
[----:B------:R-:W-:Y:S02]  /*c0f0*/  FMUL.FTZ R29, R29, UR4 ;  /* 0x000000041d1d7c20 */ /* 0x000fe40008410000 */
[----:B------:R-:W-:Y:S01]  /*c100*/  FSEL R63, R7, -INF , !P1 ;  /* 0xff800000073f7808 */ /* 0x000fe20004800000 */
[----:B------:R1:W-:Y:S04]  /*c110*/  STL [R1+0x4], R140 ;  /* 0x0000048c01007387 */ /* 0x0003e80000100800 */
[----:B------:R-:W2:Y:S01]  /*c120*/  MUFU.TANH R10, R28 ;  /* 0x0000001c000a7308 */ /* 0x000ea20000002400 */
[----:B------:R1:W-:Y:S01]  /*c130*/  STL [R1], R60 ;  /* 0x0000003c01007387 */ /* 0x0003e20000100800 */
[----:B------:R-:W-:Y:S01]  /*c140*/  FMUL.FTZ R49, R209, UR4 ;  /* 0x00000004d1317c20 */ /* 0x000fe20008410000 */
[----:B------:R-:W-:-:S02]  /*c150*/  FMUL.FTZ R45, R211, UR4 ;  /* 0x00000004d32d7c20 */ /* 0x000fc40008410000 */
[----:B------:R1:W-:Y:S01]  /*c160*/  STL [R1+0x20], R63 ;  /* 0x0000203f01007387 */ /* 0x0003e20000100800 */
[----:B------:R-:W-:Y:S01]  /*c170*/  FMUL.FTZ R30, R31, UR4 ;  /* 0x000000041f1e7c20 */ /* 0x000fe20008410000 */
[----:B------:R-:W-:Y:S01]  /*c180*/  FMUL.FTZ R26, R57, UR4 ;  /* 0x00000004391a7c20 */ /* 0x000fe20008410000 */
[----:B------:R3:W4:Y:S01]  /*c190*/  MUFU.TANH R52, R29 ;  /* 0x0000001d00347308 */ /* 0x0007220000002400 */
[----:B------:R-:W-:Y:S01]  /*c1a0*/  UISETP.GE.U32.AND UP1, UPT, UR20, 0x3, UPT ;  /* 0x000000031400788c */ /* 0x000fe2000bf26070 */
[----:B------:R-:W-:Y:S01]  /*c1b0*/  FSEL R251, R5, -INF , !P4 ;  /* 0xff80000005fb7808 */ /* 0x000fe20006000000 */
[----:B------:R-:W-:-:S05]  /*c1c0*/  FFMA.FTZ R7, R3, UR5, R11 ;  /* 0x0000000503077c23 */ /* 0x000fca000801000b */
[----:B------:R-:W1:Y:S01]  /*c1d0*/  MUFU.TANH R49, R49 ;  /* 0x0000003100317308 */ /* 0x000e620000002400 */
[----:B---3--:R-:W-:-:S07]  /*c1e0*/  FMUL.FTZ R29, R59, UR4 ;  /* 0x000000043b1d7c20 */ /* 0x008fce0008410000 */
[----:B------:R-:W3:Y:S01]  /*c1f0*/  MUFU.TANH R45, R45 ;  /* 0x0000002d002d7308 */ /* 0x000ee20000002400 */
[----:B--2---:R-:W-:Y:S01]  /*c200*/  FFMA.FTZ R5, R3, UR5, R10 ;  /* 0x0000000503057c23 */ /* 0x004fe2000801000a */
[----:B------:R-:W-:-:S06]  /*c210*/  ISETP.GE.AND P5, PT, R2, R33, PT ;  /* 0x000000210200720c */ /* 0x000fcc0003fa6270 */
[----:B------:R-:W2:Y:S01]  /*c220*/  MUFU.TANH R30, R30 ;  /* 0x0000001e001e7308 */ /* 0x000ea20000002400 */
[----:B------:R-:W-:Y:S01]  /*c230*/  ISETP.GE.AND P4, PT, R2, R34, PT ;  /* 0x000000220200720c */ /* 0x000fe20003f86270 */
[----:B------:R-:W-:-:S06]  /*c240*/  FFMA.FTZ R3, R3, UR5, R9 ;  /* 0x0000000503037c23 */ /* 0x000fcc0008010009 */
[----:B------:R-:W1:Y:S01]  /*c250*/  MUFU.TANH R26, R26 ;  /* 0x0000001a001a7308 */ /* 0x000e620000002400 */
[----:B------:R-:W-:-:S07]  /*c260*/  ISETP.GE.AND P1, PT, R2, R35, PT ;  /* 0x000000230200720c */ /* 0x000fce0003f26270 */
[----:B------:R-:W1:Y:S01]  /*c270*/  MUFU.TANH R29, R29 ;  /* 0x0000001d001d7308 */ /* 0x000e620000002400 */
[----:B------:R-:W-:Y:S01]  /*c280*/  VIADD R2, R0, 0xffffffb1 ;  /* 0xffffffb100027836 */ /* 0x000fe20000000000 */
[----:B------:R-:W-:Y:S01]  /*c290*/  FSEL R66, R7, -INF , !P5 ;  /* 0xff80000007427808 */ /* 0x000fe20006800000 */
[----:B------:R-:W-:Y:S01]  /*c2a0*/  FMUL.FTZ R25, R21, UR4 ;  /* 0x0000000415197c20 */ /* 0x000fe20008410000 */
[----:B------:R-:W-:Y:S01]  /*c2b0*/  FSEL R67, R5, -INF , !P4 ;  /* 0xff80000005437808 */ /* 0x000fe20006000000 */
[----:B------:R-:W-:Y:S01]  /*c2c0*/  FMUL.FTZ R27, R22, UR4 ;  /* 0x00000004161b7c20 */ /* 0x000fe20008410000 */
[----:B------:R-:W-:Y:S01]  /*c2d0*/  FSEL R138, R3, -INF , !P1 ;  /* 0xff800000038a7808 */ /* 0x000fe20004800000 */
[----:B------:R-:W-:Y:S01]  /*c2e0*/  FMUL.FTZ R28, R23, UR4 ;  /* 0x00000004171c7c20 */ /* 0x000fe20008410000 */
[C---:B------:R-:W-:Y:S02]  /*c2f0*/  ISETP.GE.AND P6, PT, R2.reuse, R32, PT ;  /* 0x000000200200720c */ /* 0x040fe40003fc6270 */
[----:B------:R-:W-:-:S02]  /*c300*/  ISETP.GE.AND P5, PT, R2, R33, PT ;  /* 0x000000210200720c */ /* 0x000fc40003fa6270 */
[----:B------:R-:W-:Y:S02]  /*c310*/  ISETP.GE.AND P4, PT, R2, R34, PT ;  /* 0x000000220200720c */ /* 0x000fe40003f86270 */
[----:B------:R-:W-:Y:S02]  /*c320*/  IADD3 R0, PT, PT, R0, -0x47, RZ ;  /* 0xffffffb900007810 */ /* 0x000fe40007ffe0ff */
[----:B------:R-:W-:Y:S01]  /*c330*/  I2FP.F32.U32 R3, R2 ;  /* 0x0000000200037245 */ /* 0x000fe20000201000 */
[----:B--234-:R-:W-:Y:S08]  /*c340*/  BRA.U !UP1, `(.L_x_540) ;  /* 0x0000000509847547 */ /* 0x01cff0000b800000 */
[----:B------:R-:W2:Y:S04]  /*c350*/  LDL R218, [R1+0x14] ;  /* 0x0000140001da7983 */ /* 0x000ea80000100800 */
[----:B------:R-:W3:Y:S01]  /*c360*/  LDL R215, [R1+0x10] ;  /* 0x0000100001d77983 */ /* 0x000ee20000100800 */
[----:B------:R-:W-:Y:S01]  /*c370*/  IMAD.U32 R5, RZ, RZ, UR20 ;  /* 0x00000014ff057e24 */ /* 0x000fe2000f8e00ff */
[----:B------:R-:W-:Y:S01]  /*c380*/  UIADD3 UR4, UPT, UPT, UR20, -0x3, URZ ;  /* 0xfffffffd14047890 */ /* 0x000fe2000fffe0ff */
[----:B------:R-:W-:Y:S02]  /*c390*/  IMAD.U32 R10, RZ, RZ, UR10 ;  /* 0x0000000aff0a7e24 */ /* 0x000fe4000f8e00ff */
[----:B------:R-:W-:Y:S01]  /*c3a0*/  @!P2 VIADD R5, R5, 0xfffffffd ;  /* 0xfffffffd0505a836 */ /* 0x000fe20000000000 */
[----:B------:R-:W-:Y:S01]  /*c3b0*/  UIMAD.WIDE.U32 UR16, UR4, UR10, URZ ;  /* 0x0000000a041072a5 */ /* 0x000fe2000f8e00ff */
[----:B------:R-:W-:-:S02]  /*c3c0*/  IMAD.U32 R11, RZ, RZ, UR10 ;  /* 0x0000000aff0b7e24 */ /* 0x000fc4000f8e00ff */
[C---:B------:R-:W-:Y:S01]  /*c3d0*/  @!P2 IMAD.WIDE.U32 R8, R5.reuse, UR10, RZ ;  /* 0x0000000a0508ac25 */ /* 0x040fe2000f8e00ff */
[----:B------:R-:W-:Y:S02]  /*c3e0*/  UIMAD UR4, UR4, UR11, UR17 ;  /* 0x0000000b040472a4 */ /* 0x000fe4000f8e0211 */
[----:B------:R-:W-:Y:S01]  /*c3f0*/  USHF.L.U32 UR12, UR16, 0x6, URZ ;  /* 0x00000006100c7899 */ /* 0x000fe200080006ff */
[----:B------:R-:W-:Y:S02]  /*c400*/  @!P2 IMAD R5, R5, UR11, R9 ;  /* 0x0000000b0505ac24 */ /* 0x000fe4000f8e0209 */
[----:B------:R-:W-:Y:S01]  /*c410*/  IMAD.U32 R20, RZ, RZ, UR16 ;  /* 0x00000010ff147e24 */ /* 0x000fe2000f8e00ff */
[----:B------:R-:W-:Y:S01]  /*c420*/  ULEA UR12, UP0, UR10, UR12, 0x4 ;  /* 0x0000000c0a0c7291 */ /* 0x000fe2000f8020ff */
[----:B------:R-:W-:Y:S02]  /*c430*/  IMAD.U32 R7, RZ, RZ, UR16 ;  /* 0x00000010ff077e24 */ /* 0x000fe4000f8e00ff */
[----:B------:R-:W-:-:S03]  /*c440*/  IMAD.U32 R9, RZ, RZ, UR10 ;  /* 0x0000000aff097e24 */ /* 0x000fc6000f8e00ff */
[----:B------:R-:W-:Y:S02]  /*c450*/  IMAD.U32 R18, RZ, RZ, UR12 ;  /* 0x0000000cff127e24 */ /* 0x000fe4000f8e00ff */
[----:B------:R-:W-:Y:S01]  /*c460*/  IMAD.U32 R12, RZ, RZ, UR12 ;  /* 0x0000000cff0c7e24 */ /* 0x000fe2000f8e00ff */
[----:B--2---:R-:W-:-:S04]  /*c470*/  @!P2 LEA R22, P1, R8, R218, 0x7 ;  /* 0x000000da0816a211 */ /* 0x004fc800078238ff */
[-C--:B---3--:R-:W-:Y:S01]  /*c480*/  @!P2 LEA.HI.X R23, R8, R215.reuse, R5, 0x7, P1 ;  /* 0x000000d70817a211 */ /* 0x088fe200008f3c05 */
[----:B------:R-:W-:Y:S01]  /*c490*/  IMAD.U32 R5, RZ, RZ, UR4 ;  /* 0x00000004ff057e24 */ /* 0x000fe2000f8e00ff */
[----:B------:R-:W-:Y:S01]  /*c4a0*/  @!P3 LEA R20, P1, R20, R218, 0x7 ;  /* 0x000000da1414b211 */ /* 0x000fe200078238ff */
[----:B------:R-:W-:Y:S01]  /*c4b0*/  USHF.L.U64.HI UR4, UR16, 0x6, UR4 ;  /* 0x0000000610047899 */ /* 0x000fe20008010204 */
[----:B------:R-:W-:Y:S02]  /*c4c0*/  IMAD.U32 R8, RZ, RZ, UR10 ;  /* 0x0000000aff087e24 */ /* 0x000fe4000f8e00ff */
[----:B------:R-:W-:Y:S01]  /*c4d0*/  @!P3 LEA.HI.X R21, R7, R215, R5, 0x7, P1 ;  /* 0x000000d70715b211 */ /* 0x000fe200008f3c05 */
[----:B------:R-:W-:Y:S01]  /*c4e0*/  IMAD.U32 R5, RZ, RZ, UR10 ;  /* 0x0000000aff057e24 */ /* 0x000fe2000f8e00ff */
[----:B------:R-:W-:Y:S01]  /*c4f0*/  ULEA.HI.X UR4, UR10, UR4, UR11, 0x4, UP0 ;  /* 0x000000040a047291 */ /* 0x000fe200080f240b */
[----:B------:R-:W-:Y:S02]  /*c500*/  IMAD.U32 R7, RZ, RZ, UR11 ;  /* 0x0000000bff077e24 */ /* 0x000fe4000f8e00ff */
[----:B------:R-:W-:Y:S01]  /*c510*/  @!PT LDS RZ, [RZ] ;  /* 0x00000000fffff984 */ /* 0x000fe20000000800 */
[----:B------:R-:W-:Y:S01]  /*c520*/  @!PT LDS RZ, [RZ] ;  /* 0x00000000fffff984 */ /* 0x000fe20000000800 */
[----:B------:R-:W-:Y:S01]  /*c530*/  @!PT LDS RZ, [RZ] ;  /* 0x00000000fffff984 */ /* 0x000fe20000000800 */
[----:B------:R2:W-:Y:S01]  /*c540*/  @!P3 LDGSTS.E.BYPASS.LTC128B.128 [R238+0x8000], desc[UR22][R20.64] ;  /* 0x0800000014eebfae */ /* 0x0005e2000b981a16 */
[----:B------:R-:W-:-:S03]  /*c550*/  @!P3 LEA R5, P1, R5, UR12, 0x4 ;  /* 0x0000000c0505bc11 */ /* 0x000fc6000f8220ff */
[----:B------:R2:W-:Y:S01]  /*c560*/  @P3 STS.128 [R238+0x8000], RZ ;  /* 0x008000ffee003388 */ /* 0x0005e20000000c00 */
[----:B------:R-:W-:Y:S01]  /*c570*/  @!P3 LEA.HI.X R17, R8, UR4, R7, 0x4, P1 ;  /* 0x000000040811bc11 */ /* 0x000fe200088f2407 */
[----:B------:R-:W-:Y:S02]  /*c580*/  IMAD.U32 R7, RZ, RZ, UR10 ;  /* 0x0000000aff077e24 */ /* 0x000fe4000f8e00ff */
[----:B------:R-:W-:Y:S01]  /*c590*/  IMAD.U32 R8, RZ, RZ, UR11 ;  /* 0x0000000bff087e24 */ /* 0x000fe2000f8e00ff */
[----:B------:R-:W-:Y:S01]  /*c5a0*/  @!PT LDS RZ, [RZ] ;  /* 0x00000000fffff984 */ /* 0x000fe20000000800 */
[----:B------:R-:W-:Y:S01]  /*c5b0*/  @!PT LDS RZ, [RZ] ;  /* 0x00000000fffff984 */ /* 0x000fe20000000800 */
[----:B------:R-:W-:Y:S01]  /*c5c0*/  @!PT LDS RZ, [RZ] ;  /* 0x00000000fffff984 */ /* 0x000fe20000000800 */
[----:B------:R2:W-:Y:S02]  /*c5d0*/  @!P2 LDGSTS.E.BYPASS.LTC128B.128 [R238+0xa000], desc[UR22][R22.64+0x80] ;  /* 0x0a00008016eeafae */ /* 0x0005e4000b981a16 */
[----:B------:R-:W-:Y:S02]  /*c5e0*/  @!P2 LEA R7, P1, R7, UR12, 0x4 ;  /* 0x0000000c0707ac11 */ /* 0x000fe4000f8220ff */
[----:B------:R2:W-:Y:S02]  /*c5f0*/  @P2 STS.128 [R238+0xa000], RZ ;  /* 0x00a000ffee002388 */ /* 0x0005e40000000c00 */
[----:B------:R-:W-:Y:S01]  /*c600*/  @!P2 LEA.HI.X R14, R9, UR4, R8, 0x4, P1 ;  /* 0x00000004090eac11 */ /* 0x000fe200088f2408 */
[----:B------:R-:W-:-:S02]  /*c610*/  IMAD.U32 R8, RZ, RZ, UR10 ;  /* 0x0000000aff087e24 */ /* 0x000fc4000f8e00ff */
[----:B------:R-:W-:-:S03]  /*c620*/  IMAD.U32 R9, RZ, RZ, UR11 ;  /* 0x0000000bff097e24 */ /* 0x000fc6000f8e00ff */
[----:B------:R-:W-:-:S04]  /*c630*/  @!P3 LEA R8, P1, R8, UR12, 0x5 ;  /* 0x0000000c0808bc11 */ /* 0x000fc8000f8228ff */
[----:B------:R-:W-:Y:S01]  /*c640*/  @!P3 LEA.HI.X R15, R10, UR4, R9, 0x5, P1 ;  /* 0x000000040a0fbc11 */ /* 0x000fe200088f2c09 */
[----:B------:R-:W-:Y:S02]  /*c650*/  IMAD.U32 R9, RZ, RZ, UR10 ;  /* 0x0000000aff097e24 */ /* 0x000fe4000f8e00ff */
[----:B------:R-:W-:-:S03]  /*c660*/  IMAD.U32 R10, RZ, RZ, UR11 ;  /* 0x0000000bff0a7e24 */ /* 0x000fc6000f8e00ff */
[----:B------:R-:W-:-:S04]  /*c670*/  @!P2 LEA R9, P1, R9, UR12, 0x5 ;  /* 0x0000000c0909ac11 */ /* 0x000fc8000f8228ff */
[----:B------:R-:W-:Y:S01]  /*c680*/  @!P2 LEA.HI.X R24, R11, UR4, R10, 0x5, P1 ;  /* 0x000000040b18ac11 */ /* 0x000fe200088f2c0a */
[----:B------:R-:W-:Y:S01]  /*c690*/  IMAD.U32 R11, RZ, RZ, UR12 ;  /* 0x0000000cff0b7e24 */ /* 0x000fe2000f8e00ff */
[----:B------:R-:W-:Y:S01]  /*c6a0*/  @!P3 LEA R18, P1, R18, R218, 0x1 ;  /* 0x000000da1212b211 */ /* 0x000fe200078208ff */
[----:B------:R-:W-:-:S05]  /*c6b0*/  IMAD.U32 R10, RZ, RZ, UR4 ;  /* 0x00000004ff0a7e24 */ /* 0x000fca000f8e00ff */
[----:B------:R-:W-:Y:S02]  /*c6c0*/  @!P3 LEA.HI.X R19, R11, R215, R10, 0x1, P1 ;  /* 0x000000d70b13b211 */ /* 0x000fe400008f0c0a */
        /* <DEDUP_REMOVED lines=41> */
.L_x_540:
[----:B------:R-:W-:Y:S01]  /*c960*/  FMNMX3.FTZ R5, R136, R48, R37, !PT ;  /* 0x0000003088057276 */ /* 0x000fe20007810025 */
[C---:B-12---:R-:W-:Y:S01]  /*c970*/  FFMA.FTZ R9, R3.reuse, UR5, R49 ;  /* 0x0000000503097c23 */ /* 0x046fe20008010031 */
[----:B------:R-:W-:Y:S01]  /*c980*/  I2FP.F32.U32 R8, R0 ;  /* 0x0000000000087245 */ /* 0x000fe20000201000 */
[----:B------:R-:W-:Y:S01]  /*c990*/  FFMA.FTZ R7, R3, UR5, R45 ;  /* 0x0000000503077c23 */ /* 0x000fe2000801002d */
[----:B------:R-:W-:Y:S01]  /*c9a0*/  FMNMX3.FTZ R5, R5, R40, R36, !PT ;  /* 0x0000002805057276 */ /* 0x000fe20007810024 */
[----:B------:R-:W-:Y:S01]  /*c9b0*/  IMAD.MOV.U32 R23, RZ, RZ, R66 ;  /* 0x000000ffff177224 */ /* 0x000fe200078e0042 */
[----:B------:R-:W-:Y:S01]  /*c9c0*/  FSEL R10, R9, -INF , !P6 ;  /* 0xff800000090a7808 */ /* 0x000fe20007000000 */
[----:B------:R-:W-:Y:S01]  /*c9d0*/  FFMA.FTZ R9, R8, UR5, R26 ;  /* 0x0000000508097c23 */ /* 0x000fe2000801001a */
[----:B------:R-:W-:Y:S01]  /*c9e0*/  FMNMX3.FTZ R5, R5, R246, R244, !PT ;  /* 0x000000f605057276 */ /* 0x000fe200078100f4 */
[----:B------:R-:W-:Y:S01]  /*c9f0*/  STL [R1+0xbc], R238 ;  /* 0x0000bcee01007387 */ /* 0x000fe20000100800 */
[----:B------:R-:W-:Y:S01]  /*ca00*/  ISETP.GE.AND P1, PT, R0, R32, PT ;  /* 0x000000200000720c */ /* 0x000fe20003f26270 */
[----:B------:R-:W1:Y:S01]  /*ca10*/  MUFU.TANH R13, R25 ;  /* 0x00000019000d7308 */ /* 0x000e620000002400 */
[----:B------:R-:W-:Y:S01]  /*ca20*/  FSEL R66, R7, -INF , !P5 ;  /* 0xff80000007427808 */ /* 0x000fe20006800000 */
[----:B------:R-:W-:Y:S01]  /*ca30*/  STL [R1+0xb8], R233 ;  /* 0x0000b8e901007387 */ /* 0x000fe20000100800 */
[----:B------:R-:W-:Y:S01]  /*ca40*/  FMNMX3.FTZ R7, R5, R236, R228, !PT ;  /* 0x000000ec05077276 */ /* 0x000fe200078100e4 */
[C---:B------:R-:W-:Y:S01]  /*ca50*/  FFMA.FTZ R12, R8.reuse, UR5, R29 ;  /* 0x00000005080c7c23 */ /* 0x040fe2000801001d */
[----:B------:R-:W-:Y:S01]  /*ca60*/  FMNMX3.FTZ R5, R135, R46, R39, !PT ;  /* 0x0000002e87057276 */ /* 0x000fe20007810027 */
[----:B------:R-:W-:Y:S01]  /*ca70*/  STL [R1+0xb4], R232 ;  /* 0x0000b4e801007387 */ /* 0x000fe20000100800 */
[----:B------:R-:W-:Y:S01]  /*ca80*/  FSEL R20, R9, -INF , !P1 ;  /* 0xff80000009147808 */ /* 0x000fe20004800000 */
[----:B------:R-:W-:Y:S01]  /*ca90*/  IMAD.MOV.U32 R21, RZ, RZ, R224 ;  /* 0x000000ffff157224 */ /* 0x000fe200078e00e0 */
[----:B------:R-:W-:Y:S01]  /*caa0*/  FMNMX3.FTZ R9, R7, R227, R140, !PT ;  /* 0x000000e307097276 */ /* 0x000fe2000781008c */
[----:B------:R-:W-:Y:S01]  /*cab0*/  STL [R1+0xb0], R230 ;  /* 0x0000b0e601007387 */ /* 0x000fe20000100800 */
[----:B------:R-:W-:Y:S01]  /*cac0*/  FMNMX3.FTZ R7, R5, R42, R38, !PT ;  /* 0x0000002a05077276 */ /* 0x000fe20007810026 */
[----:B------:R-:W-:Y:S01]  /*cad0*/  FFMA.FTZ R14, R3, UR5, R52 ;  /* 0x00000005030e7c23 */ /* 0x000fe20008010034 */
[----:B------:R-:W-:Y:S01]  /*cae0*/  FMNMX3.FTZ R5, R137, R50, R43, !PT ;  /* 0x0000003289057276 */ /* 0x000fe2000781002b */
[----:B------:R-:W-:Y:S01]  /*caf0*/  STL [R1+0xac], R132 ;  /* 0x0000ac8401007387 */ /* 0x000fe20000100800 */
[----:B------:R-:W-:Y:S01]  /*cb00*/  FMNMX3.FTZ R9, R9, R252, R249, !PT ;  /* 0x000000fc09097276 */ /* 0x000fe200078100f9 */
[----:B------:R-:W2:Y:S01]  /*cb10*/  MUFU.TANH R17, R27 ;  /* 0x0000001b00117308 */ /* 0x000ea20000002400 */
[----:B------:R-:W-:Y:S01]  /*cb20*/  FMNMX3.FTZ R7, R7, R245, R240, !PT ;  /* 0x000000f507077276 */ /* 0x000fe200078100f0 */
[----:B------:R-:W-:Y:S01]  /*cb30*/  STL [R1+0xc0], R32 ;  /* 0x0000c02001007387 */ /* 0x000fe20000100800 */
[----:B------:R-:W-:Y:S01]  /*cb40*/  FMNMX3.FTZ R5, R5, R47, R41, !PT ;  /* 0x0000002f05057276 */ /* 0x000fe20007810029 */
[----:B-1----:R-:W-:Y:S01]  /*cb50*/  FFMA.FTZ R13, R8, UR5, R13 ;  /* 0x00000005080d7c23 */ /* 0x002fe2000801000d */
[----:B------:R-:W-:Y:S01]  /*cb60*/  FMNMX3.FTZ R9, R9, R63, R10, !PT ;  /* 0x0000003f09097276 */ /* 0x000fe2000781000a */
[----:B------:R1:W-:Y:S01]  /*cb70*/  STL [R1+0x1c], R10 ;  /* 0x00001c0a01007387 */ /* 0x0003e20000100800 */
[----:B------:R-:W-:Y:S01]  /*cb80*/  MOV R22, R143 ;  /* 0x0000008f00167202 */ /* 0x000fe20000000f00 */
[----:B------:R-:W3:Y:S01]  /*cb90*/  MUFU.TANH R16, R28 ;  /* 0x0000001c00107308 */ /* 0x000ee20000002400 */
[----:B------:R-:W-:Y:S01]  /*cba0*/  ISETP.GE.AND P5, PT, R0, R33, PT ;  /* 0x000000210000720c */ /* 0x000fe20003fa6270 */
[----:B------:R4:W-:Y:S01]  /*cbb0*/  STL [R1+0xc4], R33 ;  /* 0x0000c42101007387 */ /* 0x0009e20000100800 */
[----:B------:R-:W-:Y:S01]  /*cbc0*/  FSEL R49, R14, -INF , !P4 ;  /* 0xff8000000e317808 */ /* 0x000fe20006000000 */
[----:B------:R-:W-:Y:S01]  /*cbd0*/  FFMA.FTZ R3, R3, UR5, R30 ;  /* 0x0000000503037c23 */ /* 0x000fe2000801001e */
[----:B------:R-:W-:Y:S01]  /*cbe0*/  FSEL R45, R12, -INF , !P5 ;  /* 0xff8000000c2d7808 */ /* 0x000fe20006800000 */
[----:B------:R-:W-:Y:S01]  /*cbf0*/  STL [R1+0xc8], R34 ;  /* 0x0000c82201007387 */ /* 0x000fe20000100800 */
[-C--:B------:R-:W-:Y:S01]  /*cc00*/  ISETP.GE.AND P4, PT, R4, R35.reuse, PT ;  /* 0x000000230400720c */ /* 0x080fe20003f86270 */
[----:B------:R-:W4:Y:S01]  /*cc10*/  LDCU UR4, c[0x0][0x45c] ;  /* 0x00008b80ff0477ac */ /* 0x000f220008000800 */
[----:B------:R-:W-:Y:S01]  /*cc20*/  ISETP.GE.AND P1, PT, R0, R34, PT ;  /* 0x000000220000720c */ /* 0x000fe20003f26270 */
[----:B------:R4:W-:Y:S01]  /*cc30*/  STL [R1+0xd8], R243 ;  /* 0x0000d8f301007387 */ /* 0x0009e20000100800 */
[----:B------:R-:W-:Y:S01]  /*cc40*/  ISETP.GE.AND P5, PT, R2, R35, PT ;  /* 0x000000230200720c */ /* 0x000fe20003fa6270 */
[----:B--2---:R-:W-:Y:S01]  /*cc50*/  FFMA.FTZ R6, R6, UR5, R17 ;  /* 0x0000000506067c23 */ /* 0x004fe20008010011 */
[----:B------:R-:W-:Y:S01]  /*cc60*/  LOP3.LUT P6, RZ, R234, 0x2, RZ, 0xc0, !PT ;  /* 0x00000002eaff7812 */ /* 0x000fe200078cc0ff */
[----:B------:R-:W-:Y:S01]  /*cc70*/  STL [R1+0xcc], R45 ;  /* 0x0000cc2d01007387 */ /* 0x000fe20000100800 */
[----:B------:R-:W-:-:S02]  /*cc80*/  FSEL R140, R3, -INF , !P5 ;  /* 0xff800000038c7808 */ /* 0x000fc40006800000 */
[----:B------:R-:W-:Y:S01]  /*cc90*/  FSEL R143, R6, -INF , !P4 ;  /* 0xff800000068f7808 */ /* 0x000fe20006000000 */
[----:B---3--:R-:W-:Y:S01]  /*cca0*/  FFMA.FTZ R8, R8, UR5, R16 ;  /* 0x0000000508087c23 */ /* 0x008fe20008010010 */
[----:B------:R-:W-:Y:S01]  /*ccb0*/  STL [R1+0xd0], R35 ;  /* 0x0000d02301007387 */ /* 0x000fe20000100800 */
[----:B------:R-:W-:Y:S02]  /*ccc0*/  MOV R234, R139 ;  /* 0x0000008b00ea7202 */ /* 0x000fe40000000f00 */
[----:B-1----:R-:W-:Y:S02]  /*ccd0*/  FMNMX3.FTZ R10, R7, R235, R133, !PT ;  /* 0x000000eb070a7276 */ /* 0x002fe40007810085 */
[----:B------:R-:W-:Y:S02]  /*cce0*/  FMNMX3.FTZ R7, R5, R247, R241, !PT ;  /* 0x000000f705077276 */ /* 0x000fe400078100f1 */
[----:B------:R-:W-:Y:S02]  /*ccf0*/  FMNMX3.FTZ R10, R10, R22, R60, !PT ;  /* 0x000000160a0a7276 */ /* 0x000fe4000781003c */
[----:B------:R-:W-:-:S02]  /*cd00*/  FMNMX3.FTZ R5, R9, R226, R20, !PT ;  /* 0x000000e209057276 */ /* 0x000fc40007810014 */
[----:B------:R-:W-:Y:S02]  /*cd10*/  FMNMX3.FTZ R9, R7, R237, R229, !PT ;  /* 0x000000ed07097276 */ /* 0x000fe400078100e5 */
[----:B------:R-:W-:Y:S01]  /*cd20*/  FMNMX3.FTZ R11, R10, R213, R243, !PT ;  /* 0x000000d50a0b7276 */ /* 0x000fe200078100f3 */
[----:B------:R-:W1:Y:S01]  /*cd30*/  SHFL.BFLY PT, R15, R5, 0x2, 0x1f ;  /* 0x0c401f00050f7f89 */ /* 0x000e6200000e0000 */
[----:B----4-:R-:W-:Y:S02]  /*cd40*/  MOV R33, R142 ;  /* 0x0000008e00217202 */ /* 0x010fe40000000f00 */
        /* <DEDUP_REMOVED lines=8> */
[----:B------:R-:W2:Y:S01]  /*cdd0*/  SHFL.BFLY PT, R10, R7, 0x2, 0x1f ;  /* 0x0c401f00070a7f89 */ /* 0x000ea200000e0000 */
[----:B------:R-:W-:-:S02]  /*cde0*/  FMNMX3.FTZ R2, R4, R239, R231, !PT ;  /* 0x000000ef04027276 */ /* 0x000fc400078100e7 */
[----:B------:R-:W-:Y:S02]  /*cdf0*/  FSEL R243, R13, -INF , !P1 ;  /* 0xff8000000df37808 */ /* 0x000fe40004800000 */
[----:B------:R-:W-:Y:S02]  /*ce00*/  FMNMX3.FTZ R2, R2, R64, R65, !PT ;  /* 0x0000004002027276 */ /* 0x000fe40007810041 */
[----:B------:R-:W-:Y:S02]  /*ce10*/  FMNMX3.FTZ R4, R9, R225, R243, !PT ;  /* 0x000000e109047276 */ /* 0x000fe400078100f3 */
[----:B------:R-:W-:Y:S02]  /*ce20*/  ISETP.GE.AND P1, PT, R0, R35, PT ;  /* 0x000000230000720c */ /* 0x000fe40003f26270 */
[----:B------:R-:W-:Y:S01]  /*ce30*/  FMNMX3.FTZ R2, R2, R212, R251, !PT ;  /* 0x000000d402027276 */ /* 0x000fe200078100fb */
[----:B------:R-:W3:Y:S01]  /*ce40*/  SHFL.BFLY PT, R9, R4, 0x2, 0x1f ;  /* 0x0c401f0004097f89 */ /* 0x000ee200000e0000 */
[----:B------:R-:W-:-:S02]  /*ce50*/  FSEL R18, R8, -INF , !P1 ;  /* 0xff80000008127808 */ /* 0x000fc40004800000 */
[----:B------:R-:W-:Y:S02]  /*ce60*/  FMNMX3.FTZ R2, R2, R138, R140, !PT ;  /* 0x0000008a02027276 */ /* 0x000fe4000781008c */
[----:B-1----:R-:W-:Y:S01]  /*ce70*/  FMNMX.FTZ R0, R5, R15, !PT ;  /* 0x0000000f05007209 */ /* 0x002fe20007810000 */
[----:B------:R-:W-:Y:S01]  /*ce80*/  STL [R1+0x28], R18 ;  /* 0x0000281201007387 */ /* 0x000fe20000100800 */
[----:B------:R-:W-:-:S03]  /*ce90*/  FMNMX3.FTZ R2, R2, R143, R18, !PT ;  /* 0x0000008f02027276 */ /* 0x000fc60007810012 */
[----:B------:R-:W1:Y:S01]  /*cea0*/  SHFL.BFLY PT, R8, R0, 0x1, 0x1f ;  /* 0x0c201f0000087f89 */ /* 0x000e6200000e0000 */
[----:B--2---:R-:W-:-:S03]  /*ceb0*/  FMNMX.FTZ R5, R7, R10, !PT ;  /* 0x0000000a07057209 */ /* 0x004fc60007810000 */
[----:B------:R-:W2:Y:S04]  /*cec0*/  SHFL.BFLY PT, R6, R2, 0x2, 0x1f ;  /* 0x0c401f0002067f89 */ /* 0x000ea800000e0000 */
[----:B------:R-:W4:Y:S04]  /*ced0*/  SHFL.BFLY PT, R7, R5, 0x1, 0x1f ;  /* 0x0c201f0005077f89 */ /* 0x000f2800000e0000 */
[----:B------:R-:W-:Y:S01]  /*cee0*/  LDSM.16.MT88.4 R16, [R44+0xc000] ;  /* 0x00c000002c10783b */ /* 0x000fe20000004200 */
[----:B---3--:R-:W-:-:S05]  /*cef0*/  FMNMX.FTZ R3, R4, R9, !PT ;  /* 0x0000000904037209 */ /* 0x008fca0007810000 */
[----:B------:R-:W3:Y:S01]  /*cf00*/  SHFL.BFLY PT, R9, R3, 0x1, 0x1f ;  /* 0x0c201f0003097f89 */ /* 0x000ee200000e0000 */
[----:B-1----:R-:W-:Y:S02]  /*cf10*/  FMNMX.FTZ R32, R0, R8, !PT ;  /* 0x0000000800207209 */ /* 0x002fe40007810000 */
[----:B--2---:R-:W-:-:S03]  /*cf20*/  FMNMX.FTZ R2, R2, R6, !PT ;  /* 0x0000000602027209 */ /* 0x004fc60007810000 */
[C---:B------:R-:W-:Y:S01]  /*cf30*/  FMUL.FTZ R28, R32.reuse, UR4 ;  /* 0x00000004201c7c20 */ /* 0x040fe20008410000 */
[----:B------:R-:W-:Y:S01]  /*cf40*/  FSETP.NEU.FTZ.AND P1, PT, R32, -INF , PT ;  /* 0xff8000002000780b */ /* 0x000fe20003f3d000 */
[----:B------:R-:W-:Y:S01]  /*cf50*/  STL [R1+0x30], R32 ;  /* 0x0000302001007387 */ /* 0x000fe20000100800 */
[----:B----4-:R-:W-:Y:S02]  /*cf60*/  FMNMX.FTZ R45, R5, R7, !PT ;  /* 0x00000007052d7209 */ /* 0x010fe40007810000 */
[----:B------:R-:W-:Y:S01]  /*cf70*/  FSEL R28, R28, RZ, P1 ;  /* 0x000000ff1c1c7208 */ /* 0x000fe20000800000 */
[----:B------:R-:W1:Y:S01]  /*cf80*/  SHFL.BFLY PT, R5, R2, 0x1, 0x1f ;  /* 0x0c201f0002057f89 */ /* 0x000e6200000e0000 */
[C---:B------:R-:W-:Y:S01]  /*cf90*/  FSETP.NEU.FTZ.AND P5, PT, R45.reuse, -INF , PT ;  /* 0xff8000002d00780b */ /* 0x040fe20003fbd000 */
[----:B------:R-:W-:Y:S02]  /*cfa0*/  FMUL.FTZ R29, R45, UR4 ;  /* 0x000000042d1d7c20 */ /* 0x000fe40008410000 */
[--C-:B------:R-:W-:Y:S01]  /*cfb0*/  FFMA.FTZ R0, R48, UR4, -R28.reuse ;  /* 0x0000000430007c23 */ /* 0x100fe2000801081c */
[--C-:B------:R-:W-:Y:S01]  /*cfc0*/  FFMA.FTZ R4, R37, UR4, -R28.reuse ;  /* 0x0000000425047c23 */ /* 0x100fe2000801081c */
[----:B------:R-:W-:Y:S01]  /*cfd0*/  STL [R1+0x2c], R45 ;  /* 0x00002c2d01007387 */ /* 0x000fe20000100800 */
[----:B------:R-:W-:Y:S01]  /*cfe0*/  FSEL R29, R29, RZ, P5 ;  /* 0x000000ff1d1d7208 */ /* 0x000fe20002800000 */
[----:B------:R2:W-:Y:S01]  /*cff0*/  MUFU.EX2 R26, R0 ;  /* 0x00000000001a7308 */ /* 0x0005e20000000800 */
[----:B---3--:R-:W-:Y:S01]  /*d000*/  FMNMX.FTZ R208, R3, R9, !PT ;  /* 0x0000000903d07209 */ /* 0x008fe20007810000 */
[----:B------:R-:W-:-:S02]  /*d010*/  FFMA.FTZ R3, R36, UR4, -R28 ;  /* 0x0000000424037c23 */ /* 0x000fc4000801081c */
[----:B------:R3:W4:Y:S01]  /*d020*/  MUFU.EX2 R12, R4 ;  /* 0x00000004000c7308 */ /* 0x0007220000000800 */
[C---:B------:R-:W-:Y:S01]  /*d030*/  FSETP.NEU.FTZ.AND P4, PT, R208.reuse, -INF , PT ;  /* 0xff800000d000780b */ /* 0x040fe20003f9d000 */
[----:B------:R-:W-:Y:S01]  /*d040*/  FMUL.FTZ R30, R208, UR4 ;  /* 0x00000004d01e7c20 */ /* 0x000fe20008410000 */
[----:B------:R-:W-:Y:S01]  /*d050*/  STL [R1+0x18], R208 ;  /* 0x000018d001007387 */ /* 0x000fe20000100800 */
[----:B------:R4:W-:Y:S03]  /*d060*/  MUFU.EX2 R232, R3 ;  /* 0x0000000300e87308 */ /* 0x0009e60000000800 */
[----:B------:R-:W-:Y:S01]  /*d070*/  FSEL R30, R30, RZ, P4 ;  /* 0x000000ff1e1e7208 */ /* 0x000fe20002000000 */
[----:B--2---:R-:W-:Y:S01]  /*d080*/  FFMA.FTZ R0, R40, UR4, -R28 ;  /* 0x0000000428007c23 */ /* 0x004fe2000801081c */
[----:B-1----:R-:W-:-:S03]  /*d090*/  FMNMX.FTZ R35, R2, R5, !PT ;  /* 0x0000000502237209 */ /* 0x002fc60007810000 */
[----:B------:R-:W-:Y:S01]  /*d0a0*/  FFMA.FTZ R2, R50, UR4, -R30 ;  /* 0x0000000432027c23 */ /* 0x000fe2000801081e */
[----:B------:R1:W-:Y:S01]  /*d0b0*/  MUFU.EX2 R11, R0 ;  /* 0x00000000000b7308 */ /* 0x0003e20000000800 */
[--C-:B---3--:R-:W-:Y:S01]  /*d0c0*/  FFMA.FTZ R4, R39, UR4, -R29.reuse ;  /* 0x0000000427047c23 */ /* 0x108fe2000801081d */
[----:B------:R-:W-:Y:S01]  /*d0d0*/  FMUL.FTZ R31, R35, UR4 ;  /* 0x00000004231f7c20 */ /* 0x000fe20008410000 */
[----:B----4-:R-:W-:Y:S02]  /*d0e0*/  FFMA.FTZ R3, R42, UR4, -R29 ;  /* 0x000000042a037c23 */ /* 0x010fe4000801081d */
[----:B------:R2:W-:Y:S01]  /*d0f0*/  MUFU.EX2 R132, R4 ;  /* 0x0000000400847308 */ /* 0x0005e20000000800 */
[----:B------:R-:W-:Y:S01]  /*d100*/  STL [R1+0xc], R35 ;  /* 0x00000c2301007387 */ /* 0x000fe20000100800 */
[----:B------:R-:W-:Y:S02]  /*d110*/  IMAD.MOV.U32 R42, RZ, RZ, R67 ;  /* 0x000000ffff2a7224 */ /* 0x000fe400078e0043 */
[----:B------:R3:W-:Y:S01]  /*d120*/  MUFU.EX2 R13, R3 ;  /* 0x00000003000d7308 */ /* 0x0007e20000000800 */
[----:B------:R4:W-:Y:S01]  /*d130*/  STL [R1+0xd4], R45 ;  /* 0x0000d42d01007387 */ /* 0x0009e20000100800 */
[----:B-1----:R-:W-:Y:S01]  /*d140*/  FFMA.FTZ R0, R46, UR4, -R29 ;  /* 0x000000042e007c23 */ /* 0x002fe2000801081d */
[----:B------:R-:W-:-:S03]  /*d150*/  IMAD.MOV.U32 R46, RZ, RZ, R12 ;  /* 0x000000ffff2e7224 */ /* 0x000fc600078e000c */
[----:B------:R1:W1:Y:S01]  /*d160*/  MUFU.EX2 R27, R0 ;  /* 0x00000000001b7308 */ /* 0x0002620000000800 */
[----:B--2---:R-:W-:Y:S02]  /*d170*/  FSEL R4, R45, RZ, P5 ;  /* 0x000000ff2d047208 */ /* 0x004fe40002800000 */
[----:B------:R-:W-:Y:S02]  /*d180*/  F2FP.F16.F32.PACK_AB R8, R46, R26 ;  /* 0x0000001a2e08723e */ /* 0x000fe400000000ff */
[----:B---3--:R-:W-:Y:S02]  /*d190*/  FSEL R3, R32, RZ, P1 ;  /* 0x000000ff20037208 */ /* 0x008fe40000800000 */
[----:B------:R-:W-:-:S03]  /*d1a0*/  FSETP.NEU.FTZ.AND P1, PT, R35, -INF , PT ;  /* 0xff8000002300780b */ /* 0x000fc60003f3d000 */
[----:B------:R-:W-:Y:S01]  /*d1b0*/  FADD.FTZ R3, R136, -R3 ;  /* 0x8000000388037221 */ /* 0x000fe20000010000 */
[----:B------:R-:W-:Y:S01]  /*d1c0*/  FSEL R31, R31, RZ, P1 ;  /* 0x000000ff1f1f7208 */ /* 0x000fe20000800000 */
[----:B-1----:R-:W-:Y:S02]  /*d1d0*/  FFMA.FTZ R0, R38, UR4, -R29 ;  /* 0x0000000426007c23 */ /* 0x002fe4000801081d */
[----:B------:R-:W-:Y:S01]  /*d1e0*/  FMUL.FTZ R3, R3, UR4 ;  /* 0x0000000403037c20 */ /* 0x000fe20008410000 */
[----:B------:R-:W-:Y:S01]  /*d1f0*/  F2FP.F16.F32.PACK_AB R9, R132, R27 ;  /* 0x0000001b8409723e */ /* 0x000fe200000000ff */
[----:B------:R1:W-:Y:S01]  /*d200*/  MUFU.EX2 R238, R0 ;  /* 0x0000000000ee7308 */ /* 0x0003e20000000800 */
[----:B----4-:R-:W-:-:S03]  /*d210*/  MOV R45, R49 ;  /* 0x00000031002d7202 */ /* 0x010fc60000000f00 */
[----:B------:R-:W2:Y:S01]  /*d220*/  MUFU.EX2 R24, R3 ;  /* 0x0000000300187308 */ /* 0x000ea20000000800 */
[----:B-1----:R-:W-:-:S03]  /*d230*/  FFMA.FTZ R0, R43, UR4, -R30 ;  /* 0x000000042b007c23 */ /* 0x002fc6000801081e */
[----:B------:R1:W-:Y:S01]  /*d240*/  MUFU.EX2 R43, R2 ;  /* 0x00000002002b7308 */ /* 0x0003e20000000800 */
[-C--:B--2---:R-:W-:Y:S01]  /*d250*/  FMUL.FTZ R148, R148, R24.reuse ;  /* 0x0000001894947220 */ /* 0x084fe20000410000 */
[-C--:B------:R-:W-:Y:S02]  /*d260*/  FMUL.FTZ R149, R149, R24.reuse ;  /* 0x0000001895957220 */ /* 0x080fe40000410000 */
        /* <DEDUP_REMOVED lines=11> */
[----:B------:R-:W-:Y:S01]  /*d320*/  MOV R47, R13 ;  /* 0x0000000d002f7202 */ /* 0x000fe20000000f00 */
[-C--:B------:R-:W-:Y:S01]  /*d330*/  FMUL.FTZ R173, R173, R24.reuse ;  /* 0x00000018adad7220 */ /* 0x080fe20000410000 */
[-C--:B------:R-:W-:Y:S01]  /*d340*/  FMUL.FTZ R68, R68, R24.reuse ;  /* 0x0000001844447220 */ /* 0x080fe20000410000 */
[----:B------:R1:W-:Y:S01]  /*d350*/  MUFU.EX2 R36, R2 ;  /* 0x0000000200247308 */ /* 0x0003e20000000800 */
[----:B--2---:R-:W-:Y:S01]  /*d360*/  FFMA.FTZ R0, R41, UR4, -R30 ;  /* 0x0000000429007c23 */ /* 0x004fe2000801081e */
[----:B------:R-:W-:Y:S01]  /*d370*/  MOV R41, R11 ;  /* 0x0000000b00297202 */ /* 0x000fe20000000f00 */
[-C--:B------:R-:W-:Y:S01]  /*d380*/  FMUL.FTZ R69, R69, R24.reuse ;  /* 0x0000001845457220 */ /* 0x080fe20000410000 */
[----:B------:R-:W-:Y:S01]  /*d390*/  F2FP.F16.F32.PACK_AB R11, R238, R47 ;  /* 0x0000002fee0b723e */ /* 0x000fe200000000ff */
[----:B------:R2:W3:Y:S01]  /*d3a0*/  MUFU.EX2 R34, R0 ;  /* 0x0000000000227308 */ /* 0x0004e20000000800 */
[----:B------:R-:W-:Y:S01]  /*d3b0*/  F2FP.F16.F32.PACK_AB R10, R232, R41 ;  /* 0x00000029e80a723e */ /* 0x000fe200000000ff */
        /* <DEDUP_REMOVED lines=10> */
[----:B------:R-:W-:Y:S01]  /*d460*/  FMUL.FTZ R97, R97, R24 ;  /* 0x0000001861617220 */ /* 0x000fe20000410000 */
[----:B------:R1:W-:Y:S01]  /*d470*/  MUFU.EX2 R230, R2 ;  /* 0x0000000200e67308 */ /* 0x0003e20000000800 */
[--C-:B--2---:R-:W-:Y:S01]  /*d480*/  FFMA.FTZ R0, R51, UR4, -R31.reuse ;  /* 0x0000000433007c23 */ /* 0x104fe2000801081f */
[----:B---3--:R-:W-:Y:S01]  /*d490*/  F2FP.F16.F32.PACK_AB R6, R34, R36 ;  /* 0x000000242206723e */ /* 0x008fe200000000ff */
        /* <DEDUP_REMOVED lines=8> */
[----:B-1----:R-:W-:Y:S01]  /*d520*/  FADD.FTZ R2, R135, -R4 ;  /* 0x8000000487027221 */ /* 0x002fe20000010000 */
[----:B------:R-:W-:Y:S01]  /*d530*/  FSEL R4, R35, RZ, P1 ;  /* 0x000000ff23047208 */ /* 0x000fe20000800000 */
[----:B------:R1:W-:Y:S02]  /*d540*/  MUFU.EX2 R135, R0 ;  /* 0x0000000000877308 */ /* 0x0003e40000000800 */
[----:B------:R-:W-:Y:S01]  /*d550*/  FMUL.FTZ R25, R2, UR4 ;  /* 0x0000000402197c20 */ /* 0x000fe20008410000 */
[----:B------:R-:W-:-:S04]  /*d560*/  FFMA.FTZ R2, R55, UR4, -R31 ;  /* 0x0000000437027c23 */ /* 0x000fc8000801081f */
[----:B------:R2:W-:Y:S04]  /*d570*/  MUFU.EX2 R142, R2 ;  /* 0x00000002008e7308 */ /* 0x0005e80000000800 */
[----:B------:R-:W3:Y:S01]  /*d580*/  MUFU.EX2 R25, R25 ;  /* 0x0000001900197308 */ /* 0x000ee20000000800 */
[----:B-1----:R-:W-:-:S05]  /*d590*/  FSEL R0, R208, RZ, P4 ;  /* 0x000000ffd0007208 */ /* 0x002fca0002000000 */
[----:B------:R-:W-:Y:S01]  /*d5a0*/  FADD.FTZ R3, R137, -R0 ;  /* 0x8000000089037221 */ /* 0x000fe20000010000 */
[----:B------:R-:W-:Y:S01]  /*d5b0*/  FADD.FTZ R0, R134, -R4 ;  /* 0x8000000486007221 */ /* 0x000fe20000010000 */
[----:B--2---:R-:W-:Y:S01]  /*d5c0*/  IADD3 R2, PT, PT, R44, 0xc000, RZ ;  /* 0x0000c0002c027810 */ /* 0x004fe20007ffe0ff */
[----:B------:R-:W-:Y:S02]  /*d5d0*/  IMAD.MOV.U32 R134, RZ, RZ, R213 ;  /* 0x000000ffff867224 */ /* 0x000fe400078e00d5 */
[----:B------:R-:W-:Y:S01]  /*d5e0*/  FMUL.FTZ R3, R3, UR4 ;  /* 0x0000000403037c20 */ /* 0x000fe20008410000 */
[----:B------:R-:W-:Y:S01]  /*d5f0*/  FMUL.FTZ R38, R0, UR4 ;  /* 0x0000000400267c20 */ /* 0x000fe20008410000 */
[----:B------:R-:W-:Y:S01]  /*d600*/  FFMA.FTZ R0, R53, UR4, -R31 ;  /* 0x0000000435007c23 */ /* 0x000fe2000801081f */
[-C--:B---3--:R-:W-:Y:S01]  /*d610*/  FMUL.FTZ R150, R150, R25.reuse ;  /* 0x0000001996967220 */ /* 0x088fe20000410000 */
[----:B------:R-:W1:Y:S01]  /*d620*/  MUFU.EX2 R37, R3 ;  /* 0x0000000300257308 */ /* 0x000e620000000800 */
[-C--:B------:R-:W-:Y:S01]  /*d630*/  FMUL.FTZ R151, R151, R25.reuse ;  /* 0x0000001997977220 */ /* 0x080fe20000410000 */
[-C--:B------:R-:W-:Y:S01]  /*d640*/  FMUL.FTZ R158, R158, R25.reuse ;  /* 0x000000199e9e7220 */ /* 0x080fe20000410000 */
[-C--:B------:R-:W-:Y:S01]  /*d650*/  FMUL.FTZ R159, R159, R25.reuse ;  /* 0x000000199f9f7220 */ /* 0x080fe20000410000 */
[----:B------:R-:W2:Y:S01]  /*d660*/  MUFU.EX2 R38, R38 ;  /* 0x0000002600267308 */ /* 0x000ea20000000800 */
[-C--:B------:R-:W-:Y:S01]  /*d670*/  FMUL.FTZ R178, R178, R25.reuse ;  /* 0x00000019b2b27220 */ /* 0x080fe20000410000 */
[-C--:B------:R-:W-:Y:S01]  /*d680*/  FMUL.FTZ R179, R179, R25.reuse ;  /* 0x00000019b3b37220 */ /* 0x080fe20000410000 */
[-C--:B------:R-:W-:Y:S01]  /*d690*/  FMUL.FTZ R190, R190, R25.reuse ;  /* 0x00000019bebe7220 */ /* 0x080fe20000410000 */
[----:B------:R-:W3:Y:S01]  /*d6a0*/  MUFU.EX2 R233, R0 ;  /* 0x0000000000e97308 */ /* 0x000ee20000000800 */
[C---:B------:R-:W-:Y:S01]  /*d6b0*/  HMMA.16816.F32 R52, R8.reuse, R16, R148 ;  /* 0x000000100834723c */ /* 0x040fe20000001894 */
[----:B------:R-:W-:Y:S01]  /*d6c0*/  IMAD.MOV.U32 R149, RZ, RZ, R5 ;  /* 0x000000ffff957224 */ /* 0x000fe200078e0005 */
[----:B------:R-:W-:Y:S01]  /*d6d0*/  F2FP.F16.F32.PACK_AB R5, R135, R230 ;  /* 0x000000e68705723e */ /* 0x000fe200000000ff */
[----:B------:R-:W-:Y:S01]  /*d6e0*/  FMUL.FTZ R191, R191, R25 ;  /* 0x00000019bfbf7220 */ /* 0x000fe20000410000 */
[----:B------:R-:W-:Y:S01]  /*d6f0*/  MOV R150, R212 ;  /* 0x000000d400967202 */ /* 0x000fe20000000f00 */
[-C--:B-1----:R-:W-:Y:S01]  /*d700*/  FMUL.FTZ R144, R144, R37.reuse ;  /* 0x0000002590907220 */ /* 0x082fe20000410000 */
[----:B------:R-:W-:Y:S01]  /*d710*/  FMUL.FTZ R145, R145, R37 ;  /* 0x0000002591917220 */ /* 0x000fe20000410000 */
[----:B------:R-:W-:Y:S01]  /*d720*/  F2FP.F16.F32.PACK_AB R4, R149, R43 ;  /* 0x0000002b9504723e */ /* 0x000fe200000000ff */
[-C--:B------:R-:W-:Y:S01]  /*d730*/  FMUL.FTZ R152, R152, R37.reuse ;  /* 0x0000002598987220 */ /* 0x080fe20000410000 */
[-C--:B--2---:R-:W-:Y:S01]  /*d740*/  FMUL.FTZ R146, R146, R38.reuse ;  /* 0x0000002692927220 */ /* 0x084fe20000410000 */
[-C--:B------:R-:W-:Y:S01]  /*d750*/  FMUL.FTZ R147, R147, R38.reuse ;  /* 0x0000002693937220 */ /* 0x080fe20000410000 */
[-C--:B------:R-:W-:Y:S01]  /*d760*/  FMUL.FTZ R153, R153, R37.reuse ;  /* 0x0000002599997220 */ /* 0x080fe20000410000 */
[----:B------:R-:W-:Y:S01]  /*d770*/  FMUL.FTZ R154, R154, R38 ;  /* 0x000000269a9a7220 */ /* 0x000fe20000410000 */
[----:B---3--:R-:W-:Y:S01]  /*d780*/  F2FP.F16.F32.PACK_AB R7, R233, R142 ;  /* 0x0000008ee907723e */ /* 0x008fe200000000ff */
[-C--:B------:R-:W-:Y:S01]  /*d790*/  FMUL.FTZ R155, R155, R38.reuse ;  /* 0x000000269b9b7220 */ /* 0x080fe20000410000 */
[----:B------:R-:W-:Y:S01]  /*d7a0*/  MOV R0, 0x20 ;  /* 0x0000002000007802 */ /* 0x000fe20000000f00 */
[----:B------:R-:W-:Y:S01]  /*d7b0*/  HMMA.16816.F32 R48, R8, R18, R156 ;  /* 0x000000120830723c */ /* 0x000fe2000000189c */
[-C--:B------:R-:W-:Y:S01]  /*d7c0*/  FMUL.FTZ R180, R180, R37.reuse ;  /* 0x00000025b4b47220 */ /* 0x080fe20000410000 */
[-C--:B------:R-:W-:Y:S01]  /*d7d0*/  FMUL.FTZ R181, R181, R37.reuse ;  /* 0x00000025b5b57220 */ /* 0x080fe20000410000 */
[----:B------:R-:W-:Y:S01]  /*d7e0*/  SEL R0, R0, 0xffffffe0, !P6 ;  /* 0xffffffe000007807 */ /* 0x000fe20007000000 */
[-C--:B------:R-:W-:Y:S01]  /*d7f0*/  FMUL.FTZ R182, R182, R38.reuse ;  /* 0x00000026b6b67220 */ /* 0x080fe20000410000 */
[----:B------:R-:W-:Y:S01]  /*d800*/  FMUL.FTZ R183, R183, R38 ;  /* 0x00000026b7b77220 */ /* 0x000fe20000410000 */
[-C--:B------:R-:W-:Y:S01]  /*d810*/  FMUL.FTZ R184, R184, R37.reuse ;  /* 0x00000025b8b87220 */ /* 0x080fe20000410000 */
[----:B------:R-:W-:Y:S01]  /*d820*/  FMUL.FTZ R185, R185, R37 ;  /* 0x00000025b9b97220 */ /* 0x000fe20000410000 */
[----:B------:R-:W-:Y:S01]  /*d830*/  HMMA.16816.F32 R60, R4, R16, R144 ;  /* 0x00000010043c723c */ /* 0x000fe20000001890 */
[----:B------:R-:W-:-:S02]  /*d840*/  IMAD.MOV.U32 R147, RZ, RZ, R36 ;  /* 0x000000ffff937224 */ /* 0x000fc400078e0024 */
[-C--:B------:R-:W-:Y:S01]  /*d850*/  FMUL.FTZ R186, R186, R38.reuse ;  /* 0x00000026baba7220 */ /* 0x080fe20000410000 */
[----:B------:R-:W-:Y:S01]  /*d860*/  VIADD R36, R44, 0xc040 ;  /* 0x0000c0402c247836 */ /* 0x000fe20000000000 */
[----:B------:R-:W-:Y:S01]  /*d870*/  @P0 IADD3 R36, PT, PT, R2, -0x40, RZ ;  /* 0xffffffc002240810 */ /* 0x000fe20007ffe0ff */
[----:B------:R-:W-:Y:S02]  /*d880*/  IMAD.IADD R40, R0, 0x1, R44 ;  /* 0x0000000100287824 */ /* 0x000fe400078e022c */
[----:B------:R-:W-:Y:S01]  /*d890*/  FMUL.FTZ R187, R187, R38 ;  /* 0x00000026bbbb7220 */ /* 0x000fe20000410000 */
[-C--:B------:R-:W-:Y:S01]  /*d8a0*/  FMUL.FTZ R162, R162, R25.reuse ;  /* 0x00000019a2a27220 */ /* 0x080fe20000410000 */
[----:B------:R-:W-:Y:S01]  /*d8b0*/  HMMA.16816.F32 R56, R4, R18, R152 ;  /* 0x000000120438723c */ /* 0x000fe20000001898 */
[----:B------:R-:W1:Y:S01]  /*d8c0*/  LDSM.16.MT88.4 R16, [R36] ;  /* 0x000000002410783b */ /* 0x000e620000004200 */
[----:B------:R-:W-:Y:S01]  /*d8d0*/  MOV R153, R208 ;  /* 0x000000d000997202 */ /* 0x000fe20000000f00 */
[----:B------:R-:W-:Y:S01]  /*d8e0*/  FMUL.FTZ R163, R163, R25 ;  /* 0x00000019a3a37220 */ /* 0x000fe20000410000 */
[-C--:B------:R-:W-:Y:S01]  /*d8f0*/  FMUL.FTZ R164, R164, R37.reuse ;  /* 0x00000025a4a47220 */ /* 0x080fe20000410000 */
[----:B------:R-:W2:Y:S01]  /*d900*/  LDSM.16.MT88.4 R12, [R40+0xc000] ;  /* 0x00c00000280c783b */ /* 0x000ea20000004200 */
        /* <DEDUP_REMOVED lines=13> */
[----:B------:R-:W-:Y:S02]  /*d9e0*/  IMAD.MOV.U32 R151, RZ, RZ, R226 ;  /* 0x000000ffff977224 */ /* 0x000fe400078e00e2 */
        /* <DEDUP_REMOVED lines=21> */
[----:B-1----:R-:W-:Y:S01]  /*db40*/  HMMA.16816.F32 R216, R8, R16, R176 ;  /* 0x0000001008d8723c */ /* 0x002fe200000018b0 */
[----:B------:R-:W-:Y:S01]  /*db50*/  FMUL.FTZ R203, R203, R38 ;  /* 0x00000026cbcb7220 */ /* 0x000fe20000410000 */
[-C--:B------:R-:W-:Y:S01]  /*db60*/  FMUL.FTZ R206, R206, R25.reuse ;  /* 0x00000019cece7220 */ /* 0x080fe20000410000 */
[----:B------:R-:W-:Y:S01]  /*db70*/  FMUL.FTZ R207, R207, R25 ;  /* 0x00000019cfcf7220 */ /* 0x000fe20000410000 */
[----:B------:R-:W-:Y:S01]  /*db80*/  IMAD.MOV.U32 R145, RZ, RZ, R66 ;  /* 0x000000ffff917224 */ /* 0x000fe200078e0042 */
[----:B------:R-:W-:Y:S01]  /*db90*/  MOV R144, R65 ;  /* 0x0000004100907202 */ /* 0x000fe20000000f00 */
[----:B------:R-:W-:-:S02]  /*dba0*/  IMAD.MOV.U32 R155, RZ, RZ, R64 ;  /* 0x000000ffff9b7224 */ /* 0x000fc400078e0040 */
[-C--:B------:R-:W-:Y:S01]  /*dbb0*/  FMUL.FTZ R108, R108, R37.reuse ;  /* 0x000000256c6c7220 */ /* 0x080fe20000410000 */
[C---:B------:R-:W-:Y:S01]  /*dbc0*/  HMMA.16816.F32 R212, R4.reuse, R16, R180 ;  /* 0x0000001004d4723c */ /* 0x040fe200000018b4 */
[----:B------:R-:W-:Y:S02]  /*dbd0*/  IMAD.MOV.U32 R154, RZ, RZ, R146 ;  /* 0x000000ffff9a7224 */ /* 0x000fe400078e0092 */
[----:B------:R-:W-:Y:S01]  /*dbe0*/  FMUL.FTZ R109, R109, R37 ;  /* 0x000000256d6d7220 */ /* 0x000fe20000410000 */
[----:B------:R-:W-:Y:S01]  /*dbf0*/  IMAD.MOV.U32 R146, RZ, RZ, R149 ;  /* 0x000000ffff927224 */ /* 0x000fe200078e0095 */
[----:B------:R-:W-:Y:S01]  /*dc00*/  MOV R149, R21 ;  /* 0x0000001500957202 */ /* 0x000fe20000000f00 */
        /* <DEDUP_REMOVED lines=8> */
[----:B------:R-:W-:Y:S01]  /*dc90*/  FFMA.FTZ R2, R244, UR4, -R28 ;  /* 0x00000004f4027c23 */ /* 0x000fe2000801081c */
[-C--:B------:R-:W-:Y:S01]  /*dca0*/  FMUL.FTZ R92, R92, R37.reuse ;  /* 0x000000255c5c7220 */ /* 0x080fe20000410000 */
[-C--:B------:R-:W-:Y:S01]  /*dcb0*/  FMUL.FTZ R93, R93, R37.reuse ;  /* 0x000000255d5d7220 */ /* 0x080fe20000410000 */
[C---:B------:R-:W-:Y:S01]  /*dcc0*/  HMMA.16816.F32 R188, R8.reuse, R18, R188 ;  /* 0x0000001208bc723c */ /* 0x040fe200000018bc */
[----:B------:R-:W1:Y:S01]  /*dcd0*/  LDSM.16.MT88.4 R16, [R44+0xe000] ;  /* 0x00e000002c10783b */ /* 0x000e620000004200 */
        /* <DEDUP_REMOVED lines=11> */
[-C--:B------:R-:W-:Y:S01]  /*dd90*/  FMUL.FTZ R104, R104, R37.reuse ;  /* 0x0000002568687220 */ /* 0x080fe20000410000 */
[-C--:B------:R-:W-:Y:S01]  /*dda0*/  FMUL.FTZ R105, R105, R37.reuse ;  /* 0x0000002569697220 */ /* 0x080fe20000410000 */
[-C--:B------:R-:W-:Y:S01]  /*ddb0*/  FMUL.FTZ R106, R106, R38.reuse ;  /* 0x000000266a6a7220 */ /* 0x080fe20000410000 */
[C---:B------:R-:W-:Y:S01]  /*ddc0*/  HMMA.16816.F32 R164, R4.reuse, R12, R164 ;  /* 0x0000000c04a4723c */ /* 0x040fe200000018a4 */
[-C--:B------:R-:W-:Y:S01]  /*ddd0*/  FMUL.FTZ R107, R107, R38.reuse ;  /* 0x000000266b6b7220 */ /* 0x080fe20000410000 */
[-C--:B------:R-:W-:Y:S01]  /*dde0*/  FMUL.FTZ R120, R120, R37.reuse ;  /* 0x0000002578787220 */ /* 0x080fe20000410000 */
[----:B------:R-:W-:Y:S01]  /*ddf0*/  FMUL.FTZ R121, R121, R37 ;  /* 0x0000002579797220 */ /* 0x000fe20000410000 */
[-C--:B------:R-:W-:Y:S01]  /*de00*/  FMUL.FTZ R122, R122, R38.reuse ;  /* 0x000000267a7a7220 */ /* 0x080fe20000410000 */
[----:B------:R-:W-:Y:S01]  /*de10*/  FMUL.FTZ R123, R123, R38 ;  /* 0x000000267b7b7220 */ /* 0x000fe20000410000 */
        /* <DEDUP_REMOVED lines=8> */
[----:B------:R-:W-:-:S02]  /*dea0*/  FMUL.FTZ R131, R131, R25 ;  /* 0x0000001983837220 */ /* 0x000fc40000410000 */
[C---:B------:R-:W-:Y:S01]  /*deb0*/  HMMA.16816.F32 R220, R8.reuse, R14, R172 ;  /* 0x0000000e08dc723c */ /* 0x040fe200000018ac */
[----:B------:R-:W2:Y:S07]  /*dec0*/  LDSM.16.MT88.4 R12, [R39] ;  /* 0x00000000270c783b */ /* 0x000eae0000004200 */
[----:B-1----:R-:W-:Y:S01]  /*ded0*/  HMMA.16816.F32 R184, R8, R16, R68 ;  /* 0x0000001008b8723c */ /* 0x002fe20000001844 */
[----:B------:R-:W-:Y:S01]  /*dee0*/  IMAD.MOV.U32 R69, RZ, RZ, R151 ;  /* 0x000000ffff457224 */ /* 0x000fe200078e0097 */
[----:B------:R-:W-:Y:S01]  /*def0*/  MOV R70, R3 ;  /* 0x0000000300467202 */ /* 0x000fe20000000f00 */
[----:B------:R-:W-:-:S02]  /*df00*/  IMAD.MOV.U32 R71, RZ, RZ, R45 ;  /* 0x000000ffff477224 */ /* 0x000fc400078e002d */
[----:B------:R-:W-:-:S03]  /*df10*/  FFMA.FTZ R3, R242, UR4, -R31 ;  /* 0x00000004f2037c23 */ /* 0x000fc6000801081f */
[----:B------:R-:W-:Y:S01]  /*df20*/  HMMA.16816.F32 R180, R4, R16, R72 ;  /* 0x0000001004b4723c */ /* 0x000fe20000001848 */
[----:B------:R-:W-:-:S07]  /*df30*/  IMAD.MOV.U32 R75, RZ, RZ, R149 ;  /* 0x000000ffff4b7224 */ /* 0x000fce00078e0095 */
[----:B------:R-:W-:Y:S01]  /*df40*/  HMMA.16816.F32 R176, R4, R18, R76 ;  /* 0x0000001204b0723c */ /* 0x000fe2000000184c */
[----:B------:R-:W-:Y:S02]  /*df50*/  IMAD.MOV.U32 R76, RZ, RZ, R141 ;  /* 0x000000ffff4c7224 */ /* 0x000fe400078e008d */
[----:B------:R-:W-:-:S05]  /*df60*/  IMAD.MOV.U32 R79, RZ, RZ, R146 ;  /* 0x000000ffff4f7224 */ /* 0x000fca00078e0092 */
[C---:B------:R-:W-:Y:S01]  /*df70*/  HMMA.16816.F32 R136, R8.reuse, R18, R80 ;  /* 0x000000120888723c */ /* 0x040fe20000001850 */
[----:B------:R-:W1:Y:S01]  /*df80*/  LDSM.16.MT88.4 R16, [R36+0x2000] ;  /* 0x002000002410783b */ /* 0x000e620000004200 */
[----:B------:R-:W-:Y:S01]  /*df90*/  MOV R82, R155 ;  /* 0x0000009b00527202 */ /* 0x000fe20000000f00 */
[----:B------:R-:W-:Y:S01]  /*dfa0*/  IMAD.MOV.U32 R83, RZ, RZ, R144 ;  /* 0x000000ffff537224 */ /* 0x000fe200078e0090 */
[----:B------:R-:W-:Y:S01]  /*dfb0*/  MOV R81, R145 ;  /* 0x0000009100517202 */ /* 0x000fe20000000f00 */
[----:B------:R-:W-:Y:S01]  /*dfc0*/  IMAD.MOV.U32 R144, RZ, RZ, R234 ;  /* 0x000000ffff907224 */ /* 0x000fe200078e00ea */
[----:B------:R-:W-:Y:S01]  /*dfd0*/  MOV R155, R147 ;  /* 0x00000093009b7202 */ /* 0x000fe20000000f00 */
[----:B------:R-:W-:Y:S01]  /*dfe0*/  IMAD.MOV.U32 R234, RZ, RZ, R134 ;  /* 0x000000ffffea7224 */ /* 0x000fe200078e0086 */
[-C--:B--2---:R-:W-:Y:S01]  /*dff0*/  HMMA.16816.F32 R192, R8, R12.reuse, R192 ;  /* 0x0000000c08c0723c */ /* 0x084fe200000018c0 */
[----:B------:R-:W-:Y:S01]  /*e000*/  MOV R145, R148 ;  /* 0x0000009400917202 */ /* 0x000fe20000000f00 */
[----:B------:R-:W-:Y:S01]  /*e010*/  IMAD.MOV.U32 R148, RZ, RZ, R22 ;  /* 0x000000ffff947224 */ /* 0x000fe200078e0016 */
[----:B------:R-:W-:Y:S01]  /*e020*/  MOV R147, R150 ;  /* 0x0000009600937202 */ /* 0x000fe20000000f00 */
[----:B------:R-:W-:Y:S01]  /*e030*/  IMAD.MOV.U32 R150, RZ, RZ, R20 ;  /* 0x000000ffff967224 */ /* 0x000fe200078e0014 */
[----:B------:R-:W-:Y:S01]  /*e040*/  MOV R134, R23 ;  /* 0x0000001700867202 */ /* 0x000fe20000000f00 */
[----:B------:R2:W-:Y:S01]  /*e050*/  MUFU.EX2 R80, R2 ;  /* 0x0000000200507308 */ /* 0x0005e20000000800 */
[----:B------:R-:W3:Y:S01]  /*e060*/  LDSM.16.MT88.4 R20, [R39+0x2000] ;  /* 0x002000002714783b */ /* 0x000ee20000004200 */
[----:B------:R-:W-:Y:S01]  /*e070*/  HMMA.16816.F32 R196, R4, R12, R196 ;  /* 0x0000000c04c4723c */ /* 0x000fe200000018c4 */
[----:B------:R-:W-:Y:S01]  /*e080*/  IMAD.MOV.U32 R73, RZ, RZ, R234 ;  /* 0x000000ffff497224 */ /* 0x000fe200078e00ea */
[----:B------:R-:W-:Y:S01]  /*e090*/  MOV R74, R148 ;  /* 0x00000094004a7202 */ /* 0x000fe20000000f00 */
[----:B------:R-:W-:Y:S01]  /*e0a0*/  IMAD.MOV.U32 R77, RZ, RZ, R144 ;  /* 0x000000ffff4d7224 */ /* 0x000fe200078e0090 */
[----:B------:R-:W-:-:S02]  /*e0b0*/  MOV R68, R150 ;  /* 0x0000009600447202 */ /* 0x000fc40000000f00 */
[----:B------:R-:W-:Y:S02]  /*e0c0*/  MOV R78, R145 ;  /* 0x00000091004e7202 */ /* 0x000fe40000000f00 */
[-C--:B------:R-:W-:Y:S01]  /*e0d0*/  HMMA.16816.F32 R64, R4, R14.reuse, R200 ;  /* 0x0000000e0440723c */ /* 0x080fe200000018c8 */
[----:B------:R-:W-:Y:S01]  /*e0e0*/  MOV R72, R147 ;  /* 0x0000009300487202 */ /* 0x000fe20000000f00 */
[----:B------:R-:W-:Y:S01]  /*e0f0*/  MUFU.EX2 R201, R3 ;  /* 0x0000000300c97308 */ /* 0x000fe20000000800 */
[----:B------:R-:W-:Y:S01]  /*e100*/  MOV R244, R79 ;  /* 0x0000004f00f47202 */ /* 0x000fe20000000f00 */
[----:B--2---:R-:W-:Y:S01]  /*e110*/  FFMA.FTZ R2, R228, UR4, -R28 ;  /* 0x00000004e4027c23 */ /* 0x004fe2000801081c */
[----:B------:R-:W-:Y:S02]  /*e120*/  IMAD.MOV.U32 R228, RZ, RZ, R75 ;  /* 0x000000ffffe47224 */ /* 0x000fe400078e004b */
[----:B------:R-:W-:Y:S01]  /*e130*/  IMAD.MOV.U32 R246, RZ, RZ, R72 ;  /* 0x000000fffff67224 */ /* 0x000fe200078e0048 */
[----:B------:R-:W-:Y:S01]  /*e140*/  HMMA.16816.F32 R204, R8, R14, R204 ;  /* 0x0000000e08cc723c */ /* 0x000fe200000018cc */
[----:B------:R-:W2:Y:S07]  /*e150*/  LDSM.16.MT88.4 R12, [R40+0xe000] ;  /* 0x00e00000280c783b */ /* 0x000eae0000004200 */
[----:B-1----:R-:W-:Y:S01]  /*e160*/  HMMA.16816.F32 R156, R4, R18, R108 ;  /* 0x00000012049c723c */ /* 0x002fe2000000186c */
[----:B------:R1:W4:Y:S01]  /*e170*/  MUFU.EX2 R111, R0 ;  /* 0x00000000006f7308 */ /* 0x0003220000000800 */
[----:B------:R-:W-:Y:S01]  /*e180*/  IMAD.MOV.U32 R110, RZ, RZ, R34 ;  /* 0x000000ffff6e7224 */ /* 0x000fe200078e0022 */
[----:B------:R-:W-:-:S05]  /*e190*/  MOV R109, R32 ;  /* 0x00000020006d7202 */ /* 0x000fca0000000f00 */
[----:B------:R-:W-:Y:S01]  /*e1a0*/  HMMA.16816.F32 R172, R4, R16, R104 ;  /* 0x0000001004ac723c */ /* 0x000fe20000001868 */
[----:B-1----:R-:W-:-:S07]  /*e1b0*/  FFMA.FTZ R0, R236, UR4, -R28 ;  /* 0x00000004ec007c23 */ /* 0x002fce000801081c */
[----:B---3--:R-:W-:Y:S01]  /*e1c0*/  HMMA.16816.F32 R148, R4, R22, R124 ;  /* 0x000000160494723c */ /* 0x008fe2000000187c */
[----:B------:R-:W-:Y:S01]  /*e1d0*/  MOV R236, R78 ;  /* 0x0000004e00ec7202 */ /* 0x000fe20000000f00 */
[----:B------:R1:W-:Y:S06]  /*e1e0*/  MUFU.EX2 R200, R0 ;  /* 0x0000000000c87308 */ /* 0x0003ec0000000800 */
[----:B------:R-:W-:Y:S08]  /*e1f0*/  HMMA.16816.F32 R104, R8, R16, R100 ;  /* 0x000000100868723c */ /* 0x000ff00000001864 */
[----:B--2---:R-:W-:Y:S01]  /*e200*/  HMMA.16816.F32 R168, R4, R12, R88 ;  /* 0x0000000c04a8723c */ /* 0x004fe20000001858 */
[----:B-1----:R-:W-:Y:S01]  /*e210*/  FFMA.FTZ R0, R245, UR4, -R29 ;  /* 0x00000004f5007c23 */ /* 0x002fe2000801081d */
[----:B------:R-:W-:Y:S01]  /*e220*/  IMAD.MOV.U32 R90, RZ, RZ, R143 ;  /* 0x000000ffff5a7224 */ /* 0x000fe200078e008f */
[----:B------:R-:W-:Y:S01]  /*e230*/  MOV R89, R142 ;  /* 0x0000008e00597202 */ /* 0x000fe20000000f00 */
[----:B------:R1:W-:Y:S01]  /*e240*/  MUFU.EX2 R245, R2 ;  /* 0x0000000200f57308 */ /* 0x0003e20000000800 */
[----:B------:R-:W-:-:S02]  /*e250*/  MOV R88, R140 ;  /* 0x0000008c00587202 */ /* 0x000fc40000000f00 */
[----:B------:R-:W-:Y:S01]  /*e260*/  MOV R91, R153 ;  /* 0x00000099005b7202 */ /* 0x000fe20000000f00 */
[----:B------:R-:W-:Y:S01]  /*e270*/  HMMA.16816.F32 R140, R4, R14, R92 ;  /* 0x0000000e048c723c */ /* 0x000fe2000000185c */
[----:B------:R-:W-:Y:S01]  /*e280*/  MOV R93, R233 ;  /* 0x000000e9005d7202 */ /* 0x000fe20000000f00 */
[----:B------:R-:W-:Y:S01]  /*e290*/  IMAD.MOV.U32 R95, RZ, RZ, R154 ;  /* 0x000000ffff5f7224 */ /* 0x000fe200078e009a */
[----:B------:R2:W-:Y:S01]  /*e2a0*/  MUFU.EX2 R233, R0 ;  /* 0x0000000000e97308 */ /* 0x0005e20000000800 */
[----:B------:R-:W-:-:S04]  /*e2b0*/  MOV R94, R155 ;  /* 0x0000009b005e7202 */ /* 0x000fc80000000f00 */
[----:B------:R-:W-:Y:S01]  /*e2c0*/  HMMA.16816.F32 R144, R8, R12, R84 ;  /* 0x0000000c0890723c */ /* 0x000fe20000001854 */
[----:B-1----:R-:W-:-:S04]  /*e2d0*/  FFMA.FTZ R2, R240, UR4, -R29 ;  /* 0x00000004f0027c23 */ /* 0x002fc8000801081d */
[----:B------:R1:W3:Y:S03]  /*e2e0*/  MUFU.EX2 R203, R2 ;  /* 0x0000000200cb7308 */ /* 0x0002e60000000800 */
[----:B------:R-:W-:Y:S01]  /*e2f0*/  HMMA.16816.F32 R124, R8, R14, R96 ;  /* 0x0000000e087c723c */ /* 0x000fe20000001860 */
[--C-:B--2---:R-:W-:Y:S01]  /*e300*/  FFMA.FTZ R0, R235, UR4, -R29.reuse ;  /* 0x00000004eb007c23 */ /* 0x104fe2000801081d */
[----:B------:R-:W2:Y:S01]  /*e310*/  LDSM.16.MT88.4 R12, [R44+0xc800] ;  /* 0x00c800002c0c783b */ /* 0x000ea20000004200 */
[----:B------:R-:W-:Y:S02]  /*e320*/  MOV R235, R83 ;  /* 0x0000005300eb7202 */ /* 0x000fe40000000f00 */
[----:B------:R4:W-:Y:S03]  /*e330*/  MUFU.EX2 R34, R0 ;  /* 0x0000000000227308 */ /* 0x0009e60000000800 */
[----:B------:R-:W-:Y:S01]  /*e340*/  HMMA.16816.F32 R152, R4, R20, R120 ;  /* 0x000000140498723c */ /* 0x000fe20000001878 */
[----:B-1----:R-:W-:Y:S01]  /*e350*/  FFMA.FTZ R2, R133, UR4, -R29 ;  /* 0x0000000485027c23 */ /* 0x002fe2000801081d */
[----:B------:R-:W-:-:S03]  /*e360*/  MOV R133, R71 ;  /* 0x0000004700857202 */ /* 0x000fc60000000f00 */
[----:B------:R1:W3:Y:S03]  /*e370*/  MUFU.EX2 R32, R2 ;  /* 0x0000000200207308 */ /* 0x0002e60000000800 */
[----:B------:R-:W-:Y:S01]  /*e380*/  HMMA.16816.F32 R112, R8, R18, R112 ;  /* 0x000000120870723c */ /* 0x000fe20000001870 */
[----:B------:R-:W2:Y:S01]  /*e390*/  LDSM.16.MT88.4 R16, [R40+0xc800] ;  /* 0x00c800002810783b */ /* 0x000ea20000004200 */
[----:B----4-:R-:W-:Y:S01]  /*e3a0*/  FFMA.FTZ R0, R247, UR4, -R30 ;  /* 0x00000004f7007c23 */ /* 0x010fe2000801081e */
[----:B------:R-:W-:-:S03]  /*e3b0*/  MOV R247, R69 ;  /* 0x0000004500f77202 */ /* 0x000fc60000000f00 */
[----:B------:R4:W-:Y:S02]  /*e3c0*/  MUFU.EX2 R234, R0 ;  /* 0x0000000000ea7308 */ /* 0x0009e40000000800 */
[----:B------:R-:W-:Y:S01]  /*e3d0*/  HMMA.16816.F32 R116, R8, R20, R116 ;  /* 0x000000140874723c */ /* 0x000fe20000001874 */
[----:B-1----:R-:W-:-:S07]  /*e3e0*/  FFMA.FTZ R2, R241, UR4, -R30 ;  /* 0x00000004f1027c23 */ /* 0x002fce000801081e */
[----:B------:R-:W-:Y:S01]  /*e3f0*/  HMMA.16816.F32 R128, R8, R22, R128 ;  /* 0x000000160880723c */ /* 0x000fe20000001880 */
[----:B------:R1:W1:Y:S01]  /*e400*/  MUFU.EX2 R202, R2 ;  /* 0x0000000200ca7308 */ /* 0x0002620000000800 */
[----:B------:R-:W-:Y:S01]  /*e410*/  F2FP.F16.F32.PACK_AB R8, R80, R111 ;  /* 0x0000006f5008723e */ /* 0x000fe200000000ff */
[----:B------:R-:W2:Y:S01]  /*e420*/  LDSM.16.MT88.4 R20, [R40+0xe800] ;  /* 0x00e800002814783b */ /* 0x000ea20000004200 */
[--C-:B----4-:R-:W-:Y:S01]  /*e430*/  FFMA.FTZ R0, R237, UR4, -R30.reuse ;  /* 0x00000004ed007c23 */ /* 0x110fe2000801081e */
[----:B---3--:R-:W-:Y:S02]  /*e440*/  F2FP.F16.F32.PACK_AB R9, R203, R233 ;  /* 0x000000e9cb09723e */ /* 0x008fe400000000ff */
[----:B------:R-:W-:Y:S01]  /*e450*/  F2FP.F16.F32.PACK_AB R10, R245, R200 ;  /* 0x000000c8f50a723e */ /* 0x000fe200000000ff */
[----:B------:R3:W4:Y:S01]  /*e460*/  MUFU.EX2 R108, R0 ;  /* 0x00000000006c7308 */ /* 0x0007220000000800 */
[----:B------:R-:W-:Y:S02]  /*e470*/  F2FP.F16.F32.PACK_AB R11, R32, R34 ;  /* 0x00000022200b723e */ /* 0x000fe400000000ff */
[----:B------:R-:W-:Y:S01]  /*e480*/  MOV R237, R68 ;  /* 0x0000004400ed7202 */ /* 0x000fe20000000f00 */
[----:B-1----:R-:W-:Y:S01]  /*e490*/  FFMA.FTZ R2, R229, UR4, -R30 ;  /* 0x00000004e5027c23 */ /* 0x002fe2000801081e */
[----:B------:R-:W-:-:S03]  /*e4a0*/  F2FP.F16.F32.PACK_AB R4, R202, R234 ;  /* 0x000000eaca04723e */ /* 0x000fc600000000ff */
[----:B--2---:R-:W-:Y:S01]  /*e4b0*/  HMMA.16816.F32 R52, R8, R12, R52 ;  /* 0x0000000c0834723c */ /* 0x004fe20000001834 */
[----:B------:R-:W-:Y:S01]  /*e4c0*/  MOV R229, R76 ;  /* 0x0000004c00e57202 */ /* 0x000fe20000000f00 */
[----:B------:R1:W2:Y:S01]  /*e4d0*/  MUFU.EX2 R92, R2 ;  /* 0x00000002005c7308 */ /* 0x0002a20000000800 */
[----:B---3--:R-:W-:Y:S01]  /*e4e0*/  FFMA.FTZ R0, R248, UR4, -R31 ;  /* 0x00000004f8007c23 */ /* 0x008fe2000801081f */
[----:B----4-:R-:W-:Y:S01]  /*e4f0*/  IMAD.MOV.U32 R3, RZ, RZ, R108 ;  /* 0x000000ffff037224 */ /* 0x010fe200078e006c */
[----:B------:R-:W-:-:S03]  /*e500*/  MOV R248, R109 ;  /* 0x0000006d00f87202 */ /* 0x000fc60000000f00 */
[----:B------:R-:W-:Y:S01]  /*e510*/  HMMA.16816.F32 R48, R8, R14, R48 ;  /* 0x0000000e0830723c */ /* 0x000fe20000001830 */
[----:B------:R3:W4:Y:S01]  /*e520*/  MUFU.EX2 R45, R0 ;  /* 0x00000000002d7308 */ /* 0x0007220000000800 */
[----:B-1----:R-:W-:Y:S01]  /*e530*/  FFMA.FTZ R2, R239, UR4, -R31 ;  /* 0x00000004ef027c23 */ /* 0x002fe2000801081f */
[----:B--2---:R-:W-:-:S05]  /*e540*/  F2FP.F16.F32.PACK_AB R6, R92, R3 ;  /* 0x000000035c06723e */ /* 0x004fca00000000ff */
[C---:B------:R-:W-:Y:S01]  /*e550*/  HMMA.16816.F32 R96, R8.reuse, R18, R220 ;  /* 0x000000120860723c */ /* 0x040fe200000018dc */
[----:B------:R-:W-:Y:S01]  /*e560*/  MOV R221, R80 ;  /* 0x0000005000dd7202 */ /* 0x000fe20000000f00 */
[----:B------:R-:W-:Y:S02]  /*e570*/  IMAD.MOV.U32 R239, RZ, RZ, R110 ;  /* 0x000000ffffef7224 */ /* 0x000fe400078e006e */
[----:B---3--:R-:W-:Y:S01]  /*e580*/  FFMA.FTZ R0, R231, UR4, -R31 ;  /* 0x00000004e7007c23 */ /* 0x008fe2000801081f */
[----:B------:R-:W-:Y:S02]  /*e590*/  MOV R231, R238 ;  /* 0x000000ee00e77202 */ /* 0x000fe40000000f00 */
[----:B------:R1:W-:Y:S01]  /*e5a0*/  MUFU.EX2 R238, R2 ;  /* 0x0000000200ee7308 */ /* 0x0003e20000000800 */
[----:B----4-:R-:W-:Y:S01]  /*e5b0*/  F2FP.F16.F32.PACK_AB R5, R201, R45 ;  /* 0x0000002dc905723e */ /* 0x010fe200000000ff */
[----:B------:R-:W-:Y:S01]  /*e5c0*/  HMMA.16816.F32 R160, R8, R16, R160 ;  /* 0x0000001008a0723c */ /* 0x000fe200000018a0 */
[----:B-1----:R-:W-:Y:S01]  /*e5d0*/  IMAD.MOV.U32 R2, RZ, RZ, R93 ;  /* 0x000000ffff027224 */ /* 0x002fe200078e005d */
        /* <DEDUP_REMOVED lines=12> */
[----:B------:R-:W1:Y:S01]  /*e6a0*/  MUFU.EX2 R33, R0 ;  /* 0x0000000000217308 */ /* 0x000e620000000800 */
[----:B------:R-:W-:Y:S01]  /*e6b0*/  MOV R220, R81 ;  /* 0x0000005100dc7202 */ /* 0x000fe20000000f00 */
[----:B------:R-:W-:Y:S01]  /*e6c0*/  IMAD.MOV.U32 R240, RZ, RZ, R91 ;  /* 0x000000fffff07224 */ /* 0x000fe200078e005b */
[----:B------:R-:W-:-:S02]  /*e6d0*/  MOV R241, R90 ;  /* 0x0000005a00f17202 */ /* 0x000fc40000000f00 */
[----:B-1----:R-:W-:Y:S01]  /*e6e0*/  F2FP.F16.F32.PACK_AB R7, R33, R238 ;  /* 0x000000ee2107723e */ /* 0x002fe200000000ff */
[----:B------:R-:W-:-:S04]  /*e6f0*/  IMAD.MOV.U32 R0, RZ, RZ, R70 ;  /* 0x000000ffff007224 */ /* 0x000fc800078e0046 */
[----:B------:R-:W-:Y:S02]  /*e700*/  FFMA.FTZ R0, R0, UR4, -R28 ;  /* 0x0000000400007c23 */ /* 0x000fe4000801081c */
        /* <DEDUP_REMOVED lines=8> */
[C---:B------:R-:W-:Y:S01]  /*e790*/  HMMA.16816.F32 R164, R4.reuse, R16, R164 ;  /* 0x0000001004a4723c */ /* 0x040fe200000018a4 */
[----:B------:R-:W2:Y:S07]  /*e7a0*/  LDSM.16.MT88.4 R16, [R39+0x800] ;  /* 0x000800002710783b */ /* 0x000eae0000004200 */
[----:B------:R-:W-:Y:S08]  /*e7b0*/  HMMA.16816.F32 R140, R4, R22, R140 ;  /* 0x00000016048c723c */ /* 0x000ff0000000188c */
[----:B-1----:R-:W-:Y:S01]  /*e7c0*/  HMMA.16816.F32 R92, R8, R12, R216 ;  /* 0x0000000c085c723c */ /* 0x002fe200000018d8 */
[----:B------:R-:W-:Y:S01]  /*e7d0*/  IMAD.MOV.U32 R219, RZ, RZ, R82 ;  /* 0x000000ffffdb7224 */ /* 0x000fe200078e0052 */
[----:B------:R-:W-:Y:S01]  /*e7e0*/  MOV R217, R73 ;  /* 0x0000004900d97202 */ /* 0x000fe20000000f00 */
[----:B------:R-:W-:Y:S01]  /*e7f0*/  IMAD.MOV.U32 R218, RZ, RZ, R77 ;  /* 0x000000ffffda7224 */ /* 0x000fe200078e004d */
[----:B------:R-:W-:-:S04]  /*e800*/  MOV R216, R74 ;  /* 0x0000004a00d87202 */ /* 0x000fc80000000f00 */
[C---:B------:R-:W-:Y:S01]  /*e810*/  HMMA.16816.F32 R84, R4.reuse, R12, R212 ;  /* 0x0000000c0454723c */ /* 0x040fe200000018d4 */
[----:B------:R-:W-:Y:S01]  /*e820*/  MOV R215, R216 ;  /* 0x000000d800d77202 */ /* 0x000fe20000000f00 */
[----:B------:R-:W-:Y:S01]  /*e830*/  IMAD.MOV.U32 R216, RZ, RZ, R217 ;  /* 0x000000ffffd87224 */ /* 0x000fe200078e00d9 */
[----:B------:R-:W-:Y:S02]  /*e840*/  MOV R217, R218 ;  /* 0x000000da00d97202 */ /* 0x000fe40000000f00 */
[----:B------:R-:W-:Y:S01]  /*e850*/  MOV R218, R219 ;  /* 0x000000db00da7202 */ /* 0x000fe20000000f00 */
[----:B------:R-:W-:Y:S01]  /*e860*/  IMAD.MOV.U32 R219, RZ, RZ, R220 ;  /* 0x000000ffffdb7224 */ /* 0x000fe200078e00dc */
[----:B------:R-:W-:Y:S01]  /*e870*/  MOV R220, R221 ;  /* 0x000000dd00dc7202 */ /* 0x000fe20000000f00 */
[-C--:B------:R-:W-:Y:S08]  /*e880*/  HMMA.16816.F32 R80, R4, R14.reuse, R208 ;  /* 0x0000000e0450723c */ /* 0x080ff000000018d0 */
[C---:B------:R-:W-:Y:S01]  /*e890*/  HMMA.16816.F32 R76, R8.reuse, R14, R188 ;  /* 0x0000000e084c723c */ /* 0x040fe200000018bc */
[----:B------:R-:W1:Y:S07]  /*e8a0*/  LDSM.16.MT88.4 R12, [R44+0xe800] ;  /* 0x00e800002c0c783b */ /* 0x000e6e0000004200 */
[-C--:B--2---:R-:W-:Y:S08]  /*e8b0*/  HMMA.16816.F32 R72, R8, R16.reuse, R192 ;  /* 0x000000100848723c */ /* 0x084ff000000018c0 */
[C---:B------:R-:W-:Y:S08]  /*e8c0*/  HMMA.16816.F32 R68, R4.reuse, R16, R196 ;  /* 0x000000100444723c */ /* 0x040ff000000018c4 */
[-C--:B------:R-:W-:Y:S08]  /*e8d0*/  HMMA.16816.F32 R64, R4, R18.reuse, R64 ;  /* 0x000000120440723c */ /* 0x080ff00000001840 */
[----:B------:R-:W-:Y:S01]  /*e8e0*/  HMMA.16816.F32 R88, R8, R18, R204 ;  /* 0x000000120858723c */ /* 0x000fe200000018cc */
[----:B------:R-:W2:Y:S01]  /*e8f0*/  LDSM.16.MT88.4 R16, [R36+0x2800] ;  /* 0x002800002410783b */ /* 0x000ea20000004200 */
[----:B------:R-:W-:-:S02]  /*e900*/  MOV R214, R215 ;  /* 0x000000d700d67202 */ /* 0x000fc40000000f00 */
[----:B------:R-:W-:Y:S01]  /*e910*/  MOV R221, R222 ;  /* 0x000000de00dd7202 */ /* 0x000fe20000000f00 */
[----:B------:R-:W-:-:S03]  /*e920*/  IMAD.MOV.U32 R222, RZ, RZ, R223 ;  /* 0x000000ffffde7224 */ /* 0x000fc600078e00df */
[----:B-1----:R-:W-:Y:S08]  /*e930*/  HMMA.16816.F32 R120, R4, R14, R176 ;  /* 0x0000000e0478723c */ /* 0x002ff000000018b0 */
[-C--:B------:R-:W-:Y:S08]  /*e940*/  HMMA.16816.F32 R188, R8, R12.reuse, R184 ;  /* 0x0000000c08bc723c */ /* 0x080ff000000018b8 */
[----:B------:R-:W-:Y:S01]  /*e950*/  HMMA.16816.F32 R108, R4, R12, R180 ;  /* 0x0000000c046c723c */ /* 0x000fe200000018b4 */
[----:B------:R-:W-:-:S02]  /*e960*/  MOV R215, R216 ;  /* 0x000000d800d77202 */ /* 0x000fc40000000f00 */
[----:B------:R-:W-:-:S05]  /*e970*/  MOV R223, R224 ;  /* 0x000000e000df7202 */ /* 0x000fca0000000f00 */
[----:B------:R-:W-:Y:S01]  /*e980*/  HMMA.16816.F32 R176, R8, R14, R136 ;  /* 0x0000000e08b0723c */ /* 0x000fe20000001888 */
[----:B------:R-:W1:Y:S01]  /*e990*/  LDSM.16.MT88.4 R12, [R39+0x2800] ;  /* 0x00280000270c783b */ /* 0x000e620000004200 */
[----:B------:R-:W-:Y:S01]  /*e9a0*/  IMAD.MOV.U32 R216, RZ, RZ, R217 ;  /* 0x000000ffffd87224 */ /* 0x000fe200078e00d9 */
[----:B------:R-:W-:Y:S01]  /*e9b0*/  MOV R224, R225 ;  /* 0x000000e100e07202 */ /* 0x000fe20000000f00 */
[----:B------:R-:W-:-:S04]  /*e9c0*/  IMAD.MOV.U32 R225, RZ, RZ, R2 ;  /* 0x000000ffffe17224 */ /* 0x000fc800078e0002 */
[C---:B------:R-:W-:Y:S01]  /*e9d0*/  HMMA.16816.F32 R136, R4.reuse, R20, R168 ;  /* 0x000000140488723c */ /* 0x040fe200000018a8 */
[----:B------:R-:W-:Y:S01]  /*e9e0*/  MOV R217, R218 ;  /* 0x000000da00d97202 */ /* 0x000fe20000000f00 */
[----:B------:R-:W3:Y:S06]  /*e9f0*/  LDL.LU R2, [R1+0x4] ;  /* 0x0000040001027983 */ /* 0x000eec0000300800 */
[----:B--2---:R-:W-:Y:S01]  /*ea00*/  HMMA.16816.F32 R168, R4, R18, R156 ;  /* 0x0000001204a8723c */ /* 0x004fe2000000189c */
[----:B------:R-:W-:Y:S01]  /*ea10*/  MOV R218, R219 ;  /* 0x000000db00da7202 */ /* 0x000fe20000000f00 */
[----:B------:R-:W-:Y:S01]  /*ea20*/  IMAD.MOV.U32 R219, RZ, RZ, R220 ;  /* 0x000000ffffdb7224 */ /* 0x000fe200078e00dc */
[----:B------:R-:W-:-:S02]  /*ea30*/  MOV R220, R221 ;  /* 0x000000dd00dc7202 */ /* 0x000fc40000000f00 */
[----:B------:R-:W-:Y:S01]  /*ea40*/  MOV R221, R222 ;  /* 0x000000de00dd7202 */ /* 0x000fe20000000f00 */
[----:B------:R-:W-:Y:S01]  /*ea50*/  IMAD.MOV.U32 R222, RZ, RZ, R223 ;  /* 0x000000ffffde7224 */ /* 0x000fe200078e00df */
[----:B------:R-:W-:Y:S01]  /*ea60*/  MOV R223, R224 ;  /* 0x000000e000df7202 */ /* 0x000fe20000000f00 */
[----:B------:R-:W-:Y:S01]  /*ea70*/  HMMA.16816.F32 R172, R4, R16, R172 ;  /* 0x0000001004ac723c */ /* 0x000fe200000018ac */
[----:B------:R-:W-:-:S07]  /*ea80*/  MOV R224, R231 ;  /* 0x000000e700e07202 */ /* 0x000fce0000000f00 */
[----:B------:R-:W-:Y:S08]  /*ea90*/  HMMA.16816.F32 R112, R8, R18, R112 ;  /* 0x000000120870723c */ /* 0x000ff00000001870 */
[C---:B-1----:R-:W-:Y:S08]  /*eaa0*/  HMMA.16816.F32 R156, R4.reuse, R12, R152 ;  /* 0x0000000c049c723c */ /* 0x042ff00000001898 */
[----:B------:R-:W-:Y:S08]  /*eab0*/  HMMA.16816.F32 R152, R4, R14, R148 ;  /* 0x0000000e0498723c */ /* 0x000ff00000001894 */
[C---:B------:R-:W-:Y:S08]  /*eac0*/  HMMA.16816.F32 R148, R8.reuse, R20, R144 ;  /* 0x000000140894723c */ /* 0x040ff00000001890 */
[C---:B------:R-:W-:Y:S01]  /*ead0*/  HMMA.16816.F32 R144, R8.reuse, R22, R124 ;  /* 0x000000160890723c */ /* 0x040fe2000000187c */
[----:B------:R-:W-:Y:S01]  /*eae0*/  IMAD.MOV.U32 R231, RZ, RZ, R239 ;  /* 0x000000ffffe77224 */ /* 0x000fe200078e00ef */
[----:B------:R-:W-:Y:S06]  /*eaf0*/  LDSM.16.MT88.4 R20, [R40+0xd000] ;  /* 0x00d000002814783b */ /* 0x000fec0000004200 */
[C---:B------:R-:W-:Y:S01]  /*eb00*/  HMMA.16816.F32 R124, R8.reuse, R16, R104 ;  /* 0x00000010087c723c */ /* 0x040fe20000001868 */
[----:B------:R1:W-:Y:S01]  /*eb10*/  MUFU.EX2 R104, R0 ;  /* 0x0000000000687308 */ /* 0x0003e20000000800 */
[----:B------:R-:W-:Y:S01]  /*eb20*/  MOV R239, R248 ;  /* 0x000000f800ef7202 */ /* 0x000fe20000000f00 */
[----:B------:R-:W-:Y:S05]  /*eb30*/  LDSM.16.MT88.4 R16, [R36+0x1000] ;  /* 0x001000002410783b */ /* 0x000fea0000004200 */
[----:B------:R-:W-:Y:S01]  /*eb40*/  HMMA.16816.F32 R116, R8, R12, R116 ;  /* 0x0000000c0874723c */ /* 0x000fe20000001874 */
[----:B-1----:R-:W-:-:S07]  /*eb50*/  FFMA.FTZ R0, R252, UR4, -R28 ;  /* 0x00000004fc007c23 */ /* 0x002fce000801081c */
[----:B------:R-:W-:Y:S01]  /*eb60*/  HMMA.16816.F32 R128, R8, R14, R128 ;  /* 0x0000000e0880723c */ /* 0x000fe20000001880 */
[----:B------:R-:W-:Y:S01]  /*eb70*/  MOV R248, R243 ;  /* 0x000000f300f87202 */ /* 0x000fe20000000f00 */
[----:B------:R-:W1:Y:S01]  /*eb80*/  LDSM.16.MT88.4 R12, [R44+0xd000] ;  /* 0x00d000002c0c783b */ /* 0x000e620000004200 */
[----:B------:R2:W-:Y:S03]  /*eb90*/  MUFU.EX2 R204, R0 ;  /* 0x0000000000cc7308 */ /* 0x0005e60000000800 */
[----:B------:R-:W4:Y:S01]  /*eba0*/  LDL.LU R243, [R1+0xd8] ;  /* 0x0000d80001f37983 */ /* 0x000f220000300800 */
        /* <DEDUP_REMOVED lines=17> */
[----:B------:R-:W2:Y:S04]  /*ecc0*/  LDL.LU R42, [R1+0x90] ;  /* 0x00009000012a7983 */ /* 0x000ea80000300800 */
[----:B------:R-:W4:Y:S01]  /*ecd0*/  LDL.LU R213, [R1] ;  /* 0x0000000001d57983 */ /* 0x000f220000300800 */
[----:B---3--:R-:W-:-:S04]  /*ece0*/  FFMA.FTZ R2, R2, UR4, -R28 ;  /* 0x0000000402027c23 */ /* 0x008fc8000801081c */
[----:B------:R3:W1:Y:S02]  /*ecf0*/  MUFU.EX2 R252, R2 ;  /* 0x0000000200fc7308 */ /* 0x0006640000000800 */
[----:B---3--:R-:W-:-:S04]  /*ed00*/  FFMA.FTZ R2, R249, UR4, -R28 ;  /* 0x00000004f9027c23 */ /* 0x008fc8000801081c */
[----:B------:R4:W-:Y:S02]  /*ed10*/  MUFU.EX2 R4, R2 ;  /* 0x0000000200047308 */ /* 0x0009e40000000800 */
[----:B----4-:R-:W-:Y:S01]  /*ed20*/  FFMA.FTZ R2, R213, UR4, -R29 ;  /* 0x00000004d5027c23 */ /* 0x010fe2000801081d */
[----:B------:R-:W-:Y:S02]  /*ed30*/  MOV R213, R214 ;  /* 0x000000d600d57202 */ /* 0x000fe40000000f00 */
[----:B------:R-:W-:Y:S01]  /*ed40*/  MOV R214, R215 ;  /* 0x000000d700d67202 */ /* 0x000fe20000000f00 */
[----:B------:R-:W-:Y:S01]  /*ed50*/  IMAD.MOV.U32 R215, RZ, RZ, R216 ;  /* 0x000000ffffd77224 */ /* 0x000fe200078e00d8 */
[----:B------:R-:W-:Y:S02]  /*ed60*/  MOV R216, R217 ;  /* 0x000000d900d87202 */ /* 0x000fe40000000f00 */
[----:B------:R-:W-:Y:S01]  /*ed70*/  MOV R217, R218 ;  /* 0x000000da00d97202 */ /* 0x000fe20000000f00 */
[----:B------:R-:W-:Y:S01]  /*ed80*/  IMAD.MOV.U32 R218, RZ, RZ, R219 ;  /* 0x000000ffffda7224 */ /* 0x000fe200078e00db */
[----:B------:R-:W-:-:S02]  /*ed90*/  MOV R219, R220 ;  /* 0x000000dc00db7202 */ /* 0x000fc40000000f00 */
[----:B------:R-:W-:Y:S02]  /*eda0*/  MOV R220, R221 ;  /* 0x000000dd00dc7202 */ /* 0x000fe40000000f00 */
[----:B------:R-:W-:Y:S02]  /*edb0*/  MOV R211, R214 ;  /* 0x000000d600d37202 */ /* 0x000fe40000000f00 */
[----:B------:R-:W-:Y:S02]  /*edc0*/  MOV R214, R217 ;  /* 0x000000d900d67202 */ /* 0x000fe40000000f00 */
[----:B------:R-:W-:Y:S02]  /*edd0*/  MOV R217, R220 ;  /* 0x000000dc00d97202 */ /* 0x000fe40000000f00 */
[----:B------:R-:W-:Y:S02]  /*ede0*/  MOV R220, R3 ;  /* 0x0000000300dc7202 */ /* 0x000fe40000000f00 */
[----:B------:R-:W-:Y:S01]  /*edf0*/  MOV R3, R247 ;  /* 0x000000f700037202 */ /* 0x000fe20000000f00 */
[----:B------:R-:W-:Y:S01]  /*ee00*/  IMAD.MOV.U32 R247, RZ, RZ, R133 ;  /* 0x000000fffff77224 */ /* 0x000fe200078e0085 */
[----:B------:R-:W-:-:S02]  /*ee10*/  MOV R133, R228 ;  /* 0x000000e400857202 */ /* 0x000fc40000000f00 */
[----:B------:R-:W-:Y:S02]  /*ee20*/  MOV R228, R134 ;  /* 0x0000008600e47202 */ /* 0x000fe40000000f00 */
[----:B------:R-:W3:Y:S01]  /*ee30*/  LDL.LU R134, [R1+0x20] ;  /* 0x0000200001867983 */ /* 0x000ee20000300800 */
[----:B------:R-:W-:Y:S01]  /*ee40*/  IMAD.MOV.U32 R221, RZ, RZ, R222 ;  /* 0x000000ffffdd7224 */ /* 0x000fe200078e00de */
[----:B------:R-:W-:Y:S02]  /*ee50*/  MOV R222, R231 ;  /* 0x000000e700de7202 */ /* 0x000fe40000000f00 */
[----:B------:R-:W-:Y:S01]  /*ee60*/  MOV R231, R239 ;  /* 0x000000ef00e77202 */ /* 0x000fe20000000f00 */
[----:B------:R-:W-:Y:S01]  /*ee70*/  IMAD.MOV.U32 R239, RZ, RZ, R248 ;  /* 0x000000ffffef7224 */ /* 0x000fe200078e00f8 */
[----:B------:R-:W-:Y:S01]  /*ee80*/  MOV R248, R237 ;  /* 0x000000ed00f87202 */ /* 0x000fe20000000f00 */
[----:B------:R-:W-:Y:S01]  /*ee90*/  IMAD.MOV.U32 R212, RZ, RZ, R215 ;  /* 0x000000ffffd47224 */ /* 0x000fe200078e00d7 */
[----:B------:R4:W-:Y:S01]  /*eea0*/  MUFU.EX2 R237, R0 ;  /* 0x0000000000ed7308 */ /* 0x0009e20000000800 */
[----:B------:R-:W-:-:S02]  /*eeb0*/  IMAD.MOV.U32 R215, RZ, RZ, R218 ;  /* 0x000000ffffd77224 */ /* 0x000fc400078e00da */
[----:B------:R-:W-:Y:S02]  /*eec0*/  IMAD.MOV.U32 R218, RZ, RZ, R221 ;  /* 0x000000ffffda7224 */ /* 0x000fe400078e00dd */
[----:B------:R-:W-:Y:S02]  /*eed0*/  IMAD.MOV.U32 R221, RZ, RZ, R239 ;  /* 0x000000ffffdd7224 */ /* 0x000fe400078e00ef */
[----:B------:R1:W2:Y:S01]  /*eee0*/  MUFU.EX2 R239, R2 ;  /* 0x0000000200ef7308 */ /* 0x0002a20000000800 */
[----:B----4-:R-:W-:Y:S01]  /*eef0*/  FFMA.FTZ R0, R213, UR4, -R29 ;  /* 0x00000004d5007c23 */ /* 0x010fe2000801081d */
[----:B------:R-:W-:Y:S02]  /*ef00*/  MOV R213, R216 ;  /* 0x000000d800d57202 */ /* 0x000fe40000000f00 */
[----:B------:R-:W-:Y:S02]  /*ef10*/  MOV R216, R219 ;  /* 0x000000db00d87202 */ /* 0x000fe40000000f00 */
[----:B------:R-:W-:-:S02]  /*ef20*/  MOV R219, R231 ;  /* 0x000000e700db7202 */ /* 0x000fc40000000f00 */
[----:B------:R-:W-:Y:S01]  /*ef30*/  MOV R231, R248 ;  /* 0x000000f800e77202 */ /* 0x000fe20000000f00 */
[----:B-1----:R-:W-:Y:S01]  /*ef40*/  FFMA.FTZ R2, R243, UR4, -R29 ;  /* 0x00000004f3027c23 */ /* 0x002fe2000801081d */
[----:B------:R1:W-:Y:S04]  /*ef50*/  MUFU.EX2 R248, R0 ;  /* 0x0000000000f87308 */ /* 0x0003e80000000800 */
[----:B------:R4:W2:Y:S01]  /*ef60*/  MUFU.EX2 R249, R2 ;  /* 0x0000000200f97308 */ /* 0x0008a20000000800 */
[--C-:B-1----:R-:W-:Y:S01]  /*ef70*/  FFMA.FTZ R0, R211, UR4, -R30.reuse ;  /* 0x00000004d3007c23 */ /* 0x102fe2000801081e */
[----:B------:R-:W-:Y:S01]  /*ef80*/  IMAD.MOV.U32 R211, RZ, RZ, R213 ;  /* 0x000000ffffd37224 */ /* 0x000fe200078e00d5 */
[----:B------:R-:W-:Y:S02]  /*ef90*/  MOV R213, R215 ;  /* 0x000000d700d57202 */ /* 0x000fe40000000f00 */
[----:B------:R-:W-:Y:S01]  /*efa0*/  MOV R215, R217 ;  /* 0x000000d900d77202 */ /* 0x000fe20000000f00 */
[----:B----4-:R-:W-:Y:S01]  /*efb0*/  FFMA.FTZ R2, R229, UR4, -R30 ;  /* 0x00000004e5027c23 */ /* 0x010fe2000801081e */
[----:B------:R-:W-:Y:S01]  /*efc0*/  IMAD.MOV.U32 R217, RZ, RZ, R219 ;  /* 0x000000ffffd97224 */ /* 0x000fe200078e00db */
[----:B------:R1:W-:Y:S01]  /*efd0*/  MUFU.EX2 R229, R0 ;  /* 0x0000000000e57308 */ /* 0x0003e20000000800 */
[----:B------:R-:W-:-:S02]  /*efe0*/  MOV R219, R221 ;  /* 0x000000dd00db7202 */ /* 0x000fc40000000f00 */
[----:B------:R-:W-:Y:S02]  /*eff0*/  MOV R221, R3 ;  /* 0x0000000300dd7202 */ /* 0x000fe40000000f00 */
[----:B------:R-:W-:Y:S01]  /*f000*/  MOV R3, R247 ;  /* 0x000000f700037202 */ /* 0x000fe20000000f00 */
[----:B------:R-:W-:Y:S01]  /*f010*/  IMAD.MOV.U32 R247, RZ, RZ, R133 ;  /* 0x000000fffff77224 */ /* 0x000fe200078e0085 */
[----:B------:R-:W-:Y:S01]  /*f020*/  MOV R133, R235 ;  /* 0x000000eb00857202 */ /* 0x000fe20000000f00 */
[----:B-1----:R-:W-:Y:S01]  /*f030*/  FFMA.FTZ R0, R212, UR4, -R30 ;  /* 0x00000004d4007c23 */ /* 0x002fe2000801081e */
[----:B------:R-:W-:Y:S01]  /*f040*/  MOV R212, R214 ;  /* 0x000000d600d47202 */ /* 0x000fe20000000f00 */
[----:B------:R-:W-:Y:S02]  /*f050*/  IMAD.MOV.U32 R214, RZ, RZ, R216 ;  /* 0x000000ffffd67224 */ /* 0x000fe400078e00d8 */
[----:B------:R1:W-:Y:S01]  /*f060*/  MUFU.EX2 R235, R0 ;  /* 0x0000000000eb7308 */ /* 0x0003e20000000800 */
[----:B------:R-:W-:-:S02]  /*f070*/  MOV R216, R218 ;  /* 0x000000da00d87202 */ /* 0x000fc40000000f00 */
[----:B------:R-:W-:Y:S01]  /*f080*/  MOV R218, R220 ;  /* 0x000000dc00da7202 */ /* 0x000fe20000000f00 */
[----:B------:R-:W-:Y:S02]  /*f090*/  IMAD.MOV.U32 R220, RZ, RZ, R231 ;  /* 0x000000ffffdc7224 */ /* 0x000fe400078e00e7 */
[----:B------:R4:W2:Y:S01]  /*f0a0*/  MUFU.EX2 R231, R2 ;  /* 0x0000000200e77308 */ /* 0x0008a20000000800 */
[----:B-1----:R-:W-:Y:S01]  /*f0b0*/  FFMA.FTZ R0, R211, UR4, -R31 ;  /* 0x00000004d3007c23 */ /* 0x002fe2000801081f */
[----:B------:R-:W-:Y:S01]  /*f0c0*/  IMAD.MOV.U32 R211, RZ, RZ, R213 ;  /* 0x000000ffffd37224 */ /* 0x000fe200078e00d5 */
[----:B------:R-:W-:Y:S02]  /*f0d0*/  MOV R213, R215 ;  /* 0x000000d700d57202 */ /* 0x000fe40000000f00 */
[----:B------:R-:W-:Y:S01]  /*f0e0*/  MOV R215, R217 ;  /* 0x000000d900d77202 */ /* 0x000fe20000000f00 */
[----:B------:R-:W-:Y:S02]  /*f0f0*/  IMAD.MOV.U32 R217, RZ, RZ, R219 ;  /* 0x000000ffffd97224 */ /* 0x000fe400078e00db */
[----:B----4-:R-:W-:Y:S01]  /*f100*/  FFMA.FTZ R2, R250, UR4, -R30 ;  /* 0x00000004fa027c23 */ /* 0x010fe2000801081e */
[----:B------:R-:W-:-:S02]  /*f110*/  MOV R219, R221 ;  /* 0x000000dd00db7202 */ /* 0x000fc40000000f00 */
[----:B------:R-:W-:Y:S02]  /*f120*/  MOV R221, R247 ;  /* 0x000000f700dd7202 */ /* 0x000fe40000000f00 */
[----:B------:R-:W-:Y:S01]  /*f130*/  MOV R247, R228 ;  /* 0x000000e400f77202 */ /* 0x000fe20000000f00 */
[----:B------:R-:W-:Y:S02]  /*f140*/  IMAD.MOV.U32 R228, RZ, RZ, R236 ;  /* 0x000000ffffe47224 */ /* 0x000fe400078e00ec */
[----:B------:R1:W4:Y:S02]  /*f150*/  MUFU.EX2 R236, R2 ;  /* 0x0000000200ec7308 */ /* 0x0003240000000800 */
[----:B-1----:R-:W-:Y:S01]  /*f160*/  FFMA.FTZ R2, R246, UR4, -R31 ;  /* 0x00000004f6027c23 */ /* 0x002fe2000801081f */
[----:B------:R-:W-:Y:S02]  /*f170*/  MOV R246, R41 ;  /* 0x0000002900f67202 */ /* 0x000fe40000000f00 */
[----:B------:R-:W3:Y:S01]  /*f180*/  LDL.LU R41, [R1+0x94] ;  /* 0x0000940001297983 */ /* 0x000ee20000300800 */
        /* <DEDUP_REMOVED lines=17> */
[----:B------:R-:W-:Y:S01]  /*f2a0*/  FFMA.FTZ R3, R133, UR4, -R31 ;  /* 0x0000000485037c23 */ /* 0x000fe2000801081f */
[----:B------:R-:W-:Y:S02]  /*f2b0*/  MOV R217, R219 ;  /* 0x000000db00d97202 */ /* 0x000fe40000000f00 */
        /* <DEDUP_REMOVED lines=9> */
[----:B-1----:R-:W-:Y:S01]  /*f350*/  FFMA.FTZ R0, R251, UR4, -R31 ;  /* 0x00000004fb007c23 */ /* 0x002fe2000801081f */
[----:B------:R-:W-:Y:S01]  /*f360*/  MUFU.EX2 R135, R2 ;  /* 0x0000000200877308 */ /* 0x000fe20000000800 */
[----:B------:R-:W-:Y:S02]  /*f370*/  F2FP.F16.F32.PACK_AB R8, R252, R104 ;  /* 0x00000068fc08723e */ /* 0x000fe400000000ff */
[----:B--2---:R-:W-:Y:S02]  /*f380*/  F2FP.F16.F32.PACK_AB R9, R239, R237 ;  /* 0x000000edef09723e */ /* 0x004fe400000000ff */
[----:B------:R-:W-:Y:S02]  /*f390*/  F2FP.F16.F32.PACK_AB R10, R4, R204 ;  /* 0x000000cc040a723e */ /* 0x000fe400000000ff */
[----:B------:R-:W-:Y:S01]  /*f3a0*/  F2FP.F16.F32.PACK_AB R11, R249, R248 ;  /* 0x000000f8f90b723e */ /* 0x000fe200000000ff */
        /* <DEDUP_REMOVED lines=15> */
[----:B------:R-:W-:Y:S01]  /*f4a0*/  HMMA.16816.F32 R244, R8, R12, R52 ;  /* 0x0000000c08f4723c */ /* 0x000fe20000001834 */
[----:B------:R-:W-:Y:S02]  /*f4b0*/  MOV R52, R4 ;  /* 0x0000000400347202 */ /* 0x000fe40000000f00 */
[----:B------:R-:W-:-:S02]  /*f4c0*/  F2FP.F16.F32.PACK_AB R4, R231, R229 ;  /* 0x000000e5e704723e */ /* 0x000fc400000000ff */
[----:B----4-:R-:W-:Y:S02]  /*f4d0*/  F2FP.F16.F32.PACK_AB R6, R236, R235 ;  /* 0x000000ebec06723e */ /* 0x010fe400000000ff */
        /* <DEDUP_REMOVED lines=25> */
[----:B------:R-:W-:-:S02]  /*f670*/  MOV R207, R213 ;  /* 0x000000d500cf7202 */ /* 0x000fc40000000f00 */
[----:B------:R-:W-:Y:S01]  /*f680*/  MOV R105, R226 ;  /* 0x000000e200697202 */ /* 0x000fe20000000f00 */
[----:B------:R-:W-:Y:S01]  /*f690*/  IMAD.MOV.U32 R107, RZ, RZ, R209 ;  /* 0x000000ffff6b7224 */ /* 0x000fe200078e00d1 */
[----:B------:R-:W-:Y:S01]  /*f6a0*/  MOV R50, R208 ;  /* 0x000000d000327202 */ /* 0x000fe20000000f00 */
[----:B------:R-:W-:Y:S02]  /*f6b0*/  IMAD.MOV.U32 R250, RZ, RZ, R222 ;  /* 0x000000fffffa7224 */ /* 0x000fe400078e00de */
[----:B---3--:R-:W-:Y:S02]  /*f6c0*/  IMAD.MOV.U32 R228, RZ, RZ, R134 ;  /* 0x000000ffffe47224 */ /* 0x008fe400078e0086 */
[----:B------:R-:W1:Y:S02]  /*f6d0*/  MUFU.EX2 R134, R3 ;  /* 0x0000000300867308 */ /* 0x000e640000000800 */
[----:B------:R-:W-:Y:S02]  /*f6e0*/  IMAD.MOV.U32 R219, RZ, RZ, R228 ;  /* 0x000000ffffdb7224 */ /* 0x000fe400078e00e4 */
[----:B------:R-:W2:Y:S01]  /*f6f0*/  MUFU.EX2 R228, R0 ;  /* 0x0000000000e47308 */ /* 0x000ea20000000800 */
[----:B-1----:R-:W-:-:S02]  /*f700*/  F2FP.F16.F32.PACK_AB R5, R134, R133 ;  /* 0x000000858605723e */ /* 0x002fc400000000ff */
[----:B--2---:R-:W-:-:S07]  /*f710*/  F2FP.F16.F32.PACK_AB R7, R228, R135 ;  /* 0x00000087e407723e */ /* 0x004fce00000000ff */
[C---:B------:R-:W-:Y:S08]  /*f720*/  HMMA.16816.F32 R196, R4.reuse, R12, R60 ;  /* 0x0000000c04c4723c */ /* 0x040ff0000000183c */
[----:B------:R-:W-:Y:S01]  /*f730*/  HMMA.16816.F32 R192, R4, R14, R56 ;  /* 0x0000000e04c0723c */ /* 0x000fe20000001838 */
[----:B------:R-:W1:Y:S01]  /*f740*/  LDSM.16.MT88.4 R12, [R39+0x1000] ;  /* 0x00100000270c783b */ /* 0x000e620000004200 */
[----:B------:R-:W-:-:S06]  /*f750*/  MOV R212, R219 ;  /* 0x000000db00d47202 */ /* 0x000fcc0000000f00 */
[----:B------:R-:W-:Y:S01]  /*f760*/  HMMA.16816.F32 R56, R4, R22, R100 ;  /* 0x000000160438723c */ /* 0x000fe20000001864 */
[----:B------:R-:W-:Y:S01]  /*f770*/  MOV R103, R104 ;  /* 0x0000006800677202 */ /* 0x000fe20000000f00 */
[----:B------:R-:W-:Y:S01]  /*f780*/  IMAD.MOV.U32 R0, RZ, RZ, R212 ;  /* 0x000000ffff007224 */ /* 0x000fe200078e00d4 */
[----:B------:R-:W-:Y:S01]  /*f790*/  MOV R101, R214 ;  /* 0x000000d600657202 */ /* 0x000fe20000000f00 */
[----:B------:R-:W-:Y:S01]  /*f7a0*/  IMAD.MOV.U32 R102, RZ, RZ, R215 ;  /* 0x000000ffff667224 */ /* 0x000fe200078e00d7 */
[----:B------:R-:W-:-:S03]  /*f7b0*/  MOV R104, R225 ;  /* 0x000000e100687202 */ /* 0x000fc60000000f00 */
[----:B------:R-:W-:Y:S01]  /*f7c0*/  HMMA.16816.F32 R164, R4, R20, R164 ;  /* 0x0000001404a4723c */ /* 0x000fe200000018a4 */
[----:B------:R-:W-:Y:S01]  /*f7d0*/  IMAD.MOV.U32 R63, RZ, RZ, R184 ;  /* 0x000000ffff3f7224 */ /* 0x000fe200078e00b8 */
[----:B------:R-:W-:-:S06]  /*f7e0*/  MOV R62, R185 ;  /* 0x000000b9003e7202 */ /* 0x000fcc0000000f00 */
[----:B------:R-:W-:Y:S01]  /*f7f0*/  HMMA.16816.F32 R216, R8, R22, R96 ;  /* 0x0000001608d8723c */ /* 0x000fe20000001860 */
[----:B------:R-:W2:Y:S01]  /*f800*/  LDSM.16.MT88.4 R20, [R44+0xf000] ;  /* 0x00f000002c14783b */ /* 0x000ea20000004200 */
[----:B------:R-:W-:Y:S01]  /*f810*/  MOV R99, R182 ;  /* 0x000000b600637202 */ /* 0x000fe20000000f00 */
[----:B------:R-:W-:Y:S01]  /*f820*/  IMAD.MOV.U32 R60, RZ, RZ, R187 ;  /* 0x000000ffff3c7224 */ /* 0x000fe200078e00bb */
[----:B------:R-:W-:Y:S02]  /*f830*/  MOV R98, R183 ;  /* 0x000000b700627202 */ /* 0x000fe40000000f00 */
[----:B------:R-:W-:Y:S02]  /*f840*/  MOV R61, R186 ;  /* 0x000000ba003d7202 */ /* 0x000fe40000000f00 */
[----:B------:R-:W-:Y:S01]  /*f850*/  MOV R100, R210 ;  /* 0x000000d200647202 */ /* 0x000fe20000000f00 */
[----:B------:R-:W-:Y:S01]  /*f860*/  HMMA.16816.F32 R180, R4, R16, R84 ;  /* 0x0000001004b4723c */ /* 0x000fe20000001854 */
[----:B------:R-:W-:-:S02]  /*f870*/  MOV R2, R211 ;  /* 0x000000d300027202 */ /* 0x000fc40000000f00 */
[----:B------:R-:W-:-:S05]  /*f880*/  MOV R251, R220 ;  /* 0x000000dc00fb7202 */ /* 0x000fca0000000f00 */
[----:B-1----:R-:W-:Y:S01]  /*f890*/  HMMA.16816.F32 R224, R8, R12, R72 ;  /* 0x0000000c08e0723c */ /* 0x002fe20000001848 */
[----:B------:R-:W-:Y:S02]  /*f8a0*/  MOV R3, R221 ;  /* 0x000000dd00037202 */ /* 0x000fe40000000f00 */
[----:B------:R-:W-:-:S05]  /*f8b0*/  MOV R48, R223 ;  /* 0x000000df00307202 */ /* 0x000fca0000000f00 */
[C---:B------:R-:W-:Y:S08]  /*f8c0*/  HMMA.16816.F32 R68, R4.reuse, R12, R68 ;  /* 0x0000000c0444723c */ /* 0x040ff00000001844 */
[-C--:B------:R-:W-:Y:S08]  /*f8d0*/  HMMA.16816.F32 R64, R4, R14.reuse, R64 ;  /* 0x0000000e0440723c */ /* 0x080ff00000001840 */
[----:B------:R-:W-:Y:S01]  /*f8e0*/  HMMA.16816.F32 R212, R8, R14, R88 ;  /* 0x0000000e08d4723c */ /* 0x000fe20000001858 */
[----:B------:R-:W1:Y:S01]  /*f8f0*/  LDSM.16.MT88.4 R12, [R36+0x3000] ;  /* 0x00300000240c783b */ /* 0x000e620000004200 */
[----:B------:R-:W-:-:S06]  /*f900*/  FFMA.FTZ R42, R42, R24, R26 ;  /* 0x000000182a2a7223 */ /* 0x000fcc000001001a */
[----:B------:R-:W-:Y:S08]  /*f910*/  HMMA.16816.F32 R220, R8, R16, R92 ;  /* 0x0000001008dc723c */ /* 0x000ff0000000185c */
[-C--:B------:R-:W-:Y:S01]  /*f920*/  HMMA.16816.F32 R184, R4, R18.reuse, R80 ;  /* 0x0000001204b8723c */ /* 0x080fe20000001850 */
[----:B------:R-:W-:Y:S02]  /*f930*/  FFMA.FTZ R41, R41, R25, R27 ;  /* 0x0000001929297223 */ /* 0x000fe4000001001b */
[----:B------:R-:W3:Y:S05]  /*f940*/  LDSM.16.MT88.4 R24, [R39+0x3000] ;  /* 0x003000002718783b */ /* 0x000eea0000004200 */
[----:B------:R-:W-:Y:S01]  /*f950*/  HMMA.16816.F32 R208, R8, R18, R76 ;  /* 0x0000001208d0723c */ /* 0x000fe2000000184c */
[----:B------:R-:W4:Y:S07]  /*f960*/  LDSM.16.MT88.4 R16, [R40+0xf000] ;  /* 0x00f000002810783b */ /* 0x000f2e0000004200 */
[C---:B--2---:R-:W-:Y:S08]  /*f970*/  HMMA.16816.F32 R72, R4.reuse, R20, R108 ;  /* 0x000000140448723c */ /* 0x044ff0000000186c */
[----:B-1----:R-:W-:Y:S01]  /*f980*/  HMMA.16816.F32 R108, R4, R14, R168 ;  /* 0x0000000e046c723c */ /* 0x002fe200000018a8 */
[----:B------:R-:W2:Y:S01]  /*f990*/  LDL.LU R169, [R1+0x88] ;  /* 0x0000880001a97983 */ /* 0x000ea20000300800 */
[----:B------:R-:W-:-:S06]  /*f9a0*/  MOV R171, R63 ;  /* 0x0000003f00ab7202 */ /* 0x000fcc0000000f00 */
[C---:B------:R-:W-:Y:S08]  /*f9b0*/  HMMA.16816.F32 R76, R4.reuse, R22, R120 ;  /* 0x00000016044c723c */ /* 0x040ff00000001878 */
[----:B---3--:R-:W-:Y:S01]  /*f9c0*/  HMMA.16816.F32 R120, R4, R24, R156 ;  /* 0x000000180478723c */ /* 0x008fe2000000189c */
[----:B------:R-:W-:-:S07]  /*f9d0*/  IMAD.MOV.U32 R158, RZ, RZ, R171 ;  /* 0x000000ffff9e7224 */ /* 0x000fce00078e00ab */
[----:B----4-:R-:W-:Y:S01]  /*f9e0*/  HMMA.16816.F32 R92, R4, R18, R140 ;  /* 0x00000012045c723c */ /* 0x010fe2000000188c */
[----:B------:R-:W-:-:S04]  /*f9f0*/  MOV R140, R100 ;  /* 0x00000064008c7202 */ /* 0x000fc80000000f00 */
[----:B------:R-:W-:Y:S02]  /*fa00*/  MOV R171, R140 ;  /* 0x0000008c00ab7202 */ /* 0x000fe40000000f00 */
[----:B------:R-:W3:Y:S01]  /*fa10*/  LDL.LU R140, [R1+0x28] ;  /* 0x00002800018c7983 */ /* 0x000ee20000300800 */
[----:B------:R-:W-:Y:S01]  /*fa20*/  IMAD.MOV.U32 R170, RZ, RZ, R62 ;  /* 0x000000ffffaa7224 */ /* 0x000fe200078e003e */
[----:B------:R-:W-:Y:S01]  /*fa30*/  MOV R80, R104 ;  /* 0x0000006800507202 */ /* 0x000fe20000000f00 */
[----:B------:R-:W-:Y:S01]  /*fa40*/  IMAD.MOV.U32 R96, RZ, RZ, R106 ;  /* 0x000000ffff607224 */ /* 0x000fe200078e006a */
[----:B------:R-:W-:Y:S02]  /*fa50*/  MOV R141, R105 ;  /* 0x00000069008d7202 */ /* 0x000fe40000000f00 */
[----:B------:R-:W-:Y:S02]  /*fa60*/  MOV R97, R107 ;  /* 0x0000006b00617202 */ /* 0x000fe40000000f00 */
[----:B------:R-:W-:Y:S01]  /*fa70*/  HMMA.16816.F32 R104, R4, R12, R172 ;  /* 0x0000000c0468723c */ /* 0x000fe200000018ac */
[----:B------:R-:W-:Y:S01]  /*fa80*/  MOV R172, R50 ;  /* 0x0000003200ac7202 */ /* 0x000fe20000000f00 */
[----:B------:R-:W-:Y:S01]  /*fa90*/  IMAD.MOV.U32 R173, RZ, RZ, R51 ;  /* 0x000000ffffad7224 */ /* 0x000fe200078e0033 */
[----:B------:R-:W-:Y:S01]  /*faa0*/  MOV R174, R60 ;  /* 0x0000003c00ae7202 */ /* 0x000fe20000000f00 */
[----:B------:R-:W-:Y:S01]  /*fab0*/  IMAD.MOV.U32 R81, RZ, RZ, R49 ;  /* 0x000000ffff517224 */ /* 0x000fe200078e0031 */
[----:B------:R-:W-:-:S02]  /*fac0*/  MOV R157, R170 ;  /* 0x000000aa009d7202 */ /* 0x000fc40000000f00 */
[----:B------:R-:W-:Y:S01]  /*fad0*/  MOV R82, R48 ;  /* 0x0000003000527202 */ /* 0x000fe20000000f00 */
[----:B------:R-:W-:Y:S01]  /*fae0*/  HMMA.16816.F32 R88, R4, R16, R136 ;  /* 0x000000100458723c */ /* 0x000fe20000001888 */
[----:B------:R-:W-:Y:S02]  /*faf0*/  MOV R175, R61 ;  /* 0x0000003d00af7202 */ /* 0x000fe40000000f00 */
[----:B------:R-:W-:Y:S02]  /*fb00*/  MOV R159, R172 ;  /* 0x000000ac009f7202 */ /* 0x000fe40000000f00 */
[----:B------:R-:W-:-:S03]  /*fb10*/  MOV R168, R173 ;  /* 0x000000ad00a87202 */ /* 0x000fc60000000f00 */
[----:B------:R-:W-:Y:S01]  /*fb20*/  HMMA.16816.F32 R48, R4, R26, R152 ;  /* 0x0000001a0430723c */ /* 0x000fe20000001898 */
        /* <DEDUP_REMOVED lines=8> */
[----:B------:R-:W-:Y:S01]  /*fbb0*/  IMAD.MOV.U32 R155, RZ, RZ, R156 ;  /* 0x000000ffff9b7224 */ /* 0x000fe200078e009c */
[----:B------:R-:W-:-:S02]  /*fbc0*/  MOV R156, R157 ;  /* 0x0000009d009c7202 */ /* 0x000fc40000000f00 */
[----:B------:R-:W-:Y:S01]  /*fbd0*/  MOV R157, R158 ;  /* 0x0000009e009d7202 */ /* 0x000fe20000000f00 */
[----:B------:R-:W-:Y:S02]  /*fbe0*/  IMAD.MOV.U32 R158, RZ, RZ, R159 ;  /* 0x000000ffff9e7224 */ /* 0x000fe400078e009f */
[----:B------:R-:W-:Y:S01]  /*fbf0*/  FFMA.FTZ R0, R0, UR4, -R28 ;  /* 0x0000000400007c23 */ /* 0x000fe2000801081c */
[----:B--2---:R-:W-:Y:S01]  /*fc00*/  FFMA.FTZ R6, R169, R37, R43 ;  /* 0x00000025a9067223 */ /* 0x004fe2000001002b */
[----:B------:R-:W-:Y:S02]  /*fc10*/  IMAD.MOV.U32 R169, RZ, RZ, R174 ;  /* 0x000000ffffa97224 */ /* 0x000fe400078e00ae */
[----:B------:R-:W-:Y:S02]  /*fc20*/  IMAD.MOV.U32 R174, RZ, RZ, R54 ;  /* 0x000000ffffae7224 */ /* 0x000fe400078e0036 */
[----:B------:R-:W-:Y:S01]  /*fc30*/  IMAD.MOV.U32 R168, RZ, RZ, R169 ;  /* 0x000000ffffa87224 */ /* 0x000fe200078e00a9 */
[----:B------:R-:W-:-:S02]  /*fc40*/  MOV R169, R170 ;  /* 0x000000aa00a97202 */ /* 0x000fc40000000f00 */
[----:B------:R-:W-:Y:S01]  /*fc50*/  MOV R170, R171 ;  /* 0x000000ab00aa7202 */ /* 0x000fe20000000f00 */
[----:B------:R-:W-:Y:S01]  /*fc60*/  IMAD.MOV.U32 R171, RZ, RZ, R172 ;  /* 0x000000ffffab7224 */ /* 0x000fe200078e00ac */
[----:B------:R-:W-:Y:S02]  /*fc70*/  MOV R172, R173 ;  /* 0x000000ad00ac7202 */ /* 0x000fe40000000f00 */
[----:B------:R-:W-:Y:S01]  /*fc80*/  MOV R173, R174 ;  /* 0x000000ae00ad7202 */ /* 0x000fe20000000f00 */
[----:B------:R-:W-:Y:S01]  /*fc90*/  IMAD.MOV.U32 R174, RZ, RZ, R175 ;  /* 0x000000ffffae7224 */ /* 0x000fe200078e00af */
[----:B---3--:R-:W-:Y:S02]  /*fca0*/  MOV R175, R140 ;  /* 0x0000008c00af7202 */ /* 0x008fe40000000f00 */
[----:B------:R-:W-:Y:S02]  /*fcb0*/  MOV R140, R2 ;  /* 0x00000002008c7202 */ /* 0x000fe40000000f00 */
[----:B------:R-:W2:Y:S01]  /*fcc0*/  LDL.LU R2, [R1+0x1c] ;  /* 0x00001c0001027983 */ /* 0x000ea20000300800 */
        /* <DEDUP_REMOVED lines=10> */
[----:B------:R1:W-:Y:S02]  /*fd70*/  MUFU.EX2 R46, R0 ;  /* 0x00000000002e7308 */ /* 0x0003e40000000800 */
        /* <DEDUP_REMOVED lines=16> */
[----:B------:R-:W3:Y:S01]  /*fe80*/  LDL.LU R45, [R1+0xd4] ;  /* 0x0000d400012d7983 */ /* 0x000ee20000300800 */
[----:B------:R-:W-:Y:S01]  /*fe90*/  HMMA.16816.F32 R84, R8, R16, R148 ;  /* 0x000000100854723c */ /* 0x000fe20000001894 */
[----:B------:R-:W-:Y:S01]  /*fea0*/  MOV R142, R101 ;  /* 0x00000065008e7202 */ /* 0x000fe20000000f00 */
[----:B------:R-:W-:-:S02]  /*feb0*/  IMAD.MOV.U32 R143, RZ, RZ, R102 ;  /* 0x000000ffff8f7224 */ /* 0x000fc400078e0066 */
[----:B--2---:R-:W-:-:S04]  /*fec0*/  FFMA.FTZ R2, R2, UR4, -R28 ;  /* 0x0000000402027c23 */ /* 0x004fc8000801081c */
        /* <DEDUP_REMOVED lines=17> */
[----:B------:R1:W-:Y:S02]  /*ffe0*/  MUFU.EX2 R47, R0 ;  /* 0x00000000002f7308 */ /* 0x0003e40000000800 */
[----:B-1----:R-:W-:Y:S01]  /*fff0*/  FFMA.FTZ R0, R155, UR4, -R29 ;  /* 0x000000049b007c23 */ /* 0x002fe2000801081d */
        /* <DEDUP_REMOVED lines=34> */
[----:B---3--:R-:W-:Y:S02]  /*10220*/  MOV R251, R45 ;  /* 0x0000002d00fb7202 */ /* 0x008fe40000000f00 */
[----:B------:R-:W3:Y:S01]  /*10230*/  LDL.LU R45, [R1+0xcc] ;  /* 0x0000cc00012d7983 */ /* 0x000ee20000300800 */
[----:B------:R1:W-:Y:S01]  /*10240*/  MUFU.EX2 R43, R0 ;  /* 0x00000000002b7308 */ /* 0x0003e20000000800 */
[----:B------:R-:W-:Y:S01]  /*10250*/  HMMA.16816.F32 R136, R8, R20, R188 ;  /* 0x000000140888723c */ /* 0x000fe200000018bc */
[----:B------:R-:W-:Y:S01]  /*10260*/  IMAD.MOV.U32 R5, RZ, RZ, R155 ;  /* 0x000000ffff057224 */ /* 0x000fe200078e009b */
[----:B------:R-:W-:Y:S01]  /*10270*/  MOV R7, R156 ;  /* 0x0000009c00077202 */ /* 0x000fe20000000f00 */
[----:B------:R-:W-:Y:S01]  /*10280*/  FFMA.FTZ R3, R3, UR4, -R29 ;  /* 0x0000000403037c23 */ /* 0x000fe2000801081d */
[----:B------:R-:W-:Y:S01]  /*10290*/  MOV R152, R157 ;  /* 0x0000009d00987202 */ /* 0x000fe20000000f00 */
[----:B------:R-:W-:-:S03]  /*102a0*/  IMAD.MOV.U32 R153, RZ, RZ, R158 ;  /* 0x000000ffff997224 */ /* 0x000fc600078e009e */
[----:B------:R-:W-:Y:S01]  /*102b0*/  HMMA.16816.F32 R60, R8, R22, R176 ;  /* 0x00000016083c723c */ /* 0x000fe200000018b0 */
[----:B-1----:R-:W-:-:S07]  /*102c0*/  FFMA.FTZ R0, R154, UR4, -R29 ;  /* 0x000000049a007c23 */ /* 0x002fce000801081d */
[C---:B------:R-:W-:Y:S01]  /*102d0*/  HMMA.16816.F32 R116, R8.reuse, R24, R116 ;  /* 0x000000180874723c */ /* 0x040fe20000001874 */
[----:B------:R-:W-:Y:S01]  /*102e0*/  MOV R154, R159 ;  /* 0x0000009f009a7202 */ /* 0x000fe20000000f00 */
[----:B------:R-:W-:Y:S06]  /*102f0*/  LDSM.16.MT88.4 R188, [R36+0x1800] ;  /* 0x0018000024bc783b */ /* 0x000fec0000004200 */
[----:B------:R-:W-:Y:S01]  /*10300*/  HMMA.16816.F32 R20, R8, R18, R144 ;  /* 0x000000120814723c */ /* 0x000fe20000001890 */
        /* <DEDUP_REMOVED lines=10> */
[----:B------:R-:W1:Y:S01]  /*103b0*/  LDSM.16.MT88.4 R172, [R40+0xd800] ;  /* 0x00d8000028ac783b */ /* 0x000e620000004200 */
[----:B------:R-:W-:Y:S02]  /*103c0*/  MOV R140, R34 ;  /* 0x00000022008c7202 */ /* 0x000fe40000000f00 */
[----:B------:R-:W-:Y:S01]  /*103d0*/  MOV R99, R52 ;  /* 0x0000003400637202 */ /* 0x000fe20000000f00 */
[----:B------:R2:W5:Y:S01]  /*103e0*/  LDL.LU R34, [R1+0xc8] ;  /* 0x0000c80001227983 */ /* 0x0005620000300800 */
[----:B------:R-:W-:Y:S01]  /*103f0*/  MOV R83, R103 ;  /* 0x0000006700537202 */ /* 0x000fe20000000f00 */
[C---:B------:R-:W-:Y:S01]  /*10400*/  HMMA.16816.F32 R52, R8.reuse, R14, R112 ;  /* 0x0000000e0834723c */ /* 0x040fe20000001870 */
[----:B------:R-:W-:Y:S01]  /*10410*/  MUFU.EX2 R15, R3 ;  /* 0x00000003000f7308 */ /* 0x000fe20000000800 */
[----:B------:R-:W-:Y:S06]  /*10420*/  LDSM.16.MT88.4 R112, [R36+0x3800] ;  /* 0x003800002470783b */ /* 0x000fec0000004200 */
[----:B------:R-:W-:Y:S01]  /*10430*/  HMMA.16816.F32 R100, R8, R12, R124 ;  /* 0x0000000c0864723c */ /* 0x000fe2000000187c */
[----:B---3--:R-:W-:-:S02]  /*10440*/  FFMA.FTZ R2, R45, UR4, -R29 ;  /* 0x000000042d027c23 */ /* 0x008fc4000801081d */
[----:B------:R3:W-:Y:S04]  /*10450*/  MUFU.EX2 R29, R0 ;  /* 0x00000000001d7308 */ /* 0x0007e80000000800 */
[----:B------:R4:W-:Y:S01]  /*10460*/  MUFU.EX2 R16, R2 ;  /* 0x0000000200107308 */ /* 0x0009e20000000800 */
[----:B---3--:R-:W-:Y:S01]  /*10470*/  FFMA.FTZ R0, R5, UR4, -R30 ;  /* 0x0000000405007c23 */ /* 0x008fe2000801081e */
[----:B------:R-:W-:Y:S01]  /*10480*/  IMAD.MOV.U32 R5, RZ, RZ, R7 ;  /* 0x000000ffff057224 */ /* 0x000fe200078e0007 */
[----:B------:R-:W-:Y:S02]  /*10490*/  MOV R7, R152 ;  /* 0x0000009800077202 */ /* 0x000fe40000000f00 */
[----:B------:R-:W-:Y:S01]  /*104a0*/  MOV R152, R153 ;  /* 0x0000009900987202 */ /* 0x000fe20000000f00 */
[----:B------:R-:W-:-:S02]  /*104b0*/  IMAD.MOV.U32 R153, RZ, RZ, R154 ;  /* 0x000000ffff997224 */ /* 0x000fc400078e009a */
[----:B----4-:R-:W-:Y:S01]  /*104c0*/  FFMA.FTZ R2, R5, UR4, -R30 ;  /* 0x0000000405027c23 */ /* 0x010fe2000801081e */
[----:B------:R-:W-:Y:S02]  /*104d0*/  MOV R154, R155 ;  /* 0x0000009b009a7202 */ /* 0x000fe40000000f00 */
[----:B------:R-:W-:Y:S01]  /*104e0*/  MOV R5, R7 ;  /* 0x0000000700057202 */ /* 0x000fe20000000f00 */
[----:B------:R-:W-:Y:S01]  /*104f0*/  IMAD.MOV.U32 R7, RZ, RZ, R152 ;  /* 0x000000ffff077224 */ /* 0x000fe200078e0098 */
[----:B------:R-:W-:Y:S01]  /*10500*/  MOV R155, R156 ;  /* 0x0000009c009b7202 */ /* 0x000fe20000000f00 */
[----:B------:R-:W-:Y:S01]  /*10510*/  IMAD.MOV.U32 R156, RZ, RZ, R157 ;  /* 0x000000ffff9c7224 */ /* 0x000fe200078e009d */
[----:B------:R-:W-:Y:S01]  /*10520*/  MOV R157, R158 ;  /* 0x0000009e009d7202 */ /* 0x000fe20000000f00 */
[----:B------:R3:W-:Y:S01]  /*10530*/  MUFU.EX2 R25, R0 ;  /* 0x0000000000197308 */ /* 0x0007e20000000800 */
        /* <DEDUP_REMOVED lines=14> */
[----:B------:R-:W-:Y:S02]  /*10620*/  MOV R171, R140 ;  /* 0x0000008c00ab7202 */ /* 0x000fe40000000f00 */
        /* <DEDUP_REMOVED lines=35> */
[----:B---3--:R-:W-:Y:S01]  /*10860*/  FFMA.FTZ R0, R7, UR4, -R31 ;  /* 0x0000000407007c23 */ /* 0x008fe2000801081f */
        /* <DEDUP_REMOVED lines=13> */
[----:B------:R3:W4:Y:S01]  /*10940*/  MUFU.EX2 R13, R2 ;  /* 0x00000002000d7308 */ /* 0x0007220000000800 */
[----:B------:R-:W-:Y:S01]  /*10950*/  MOV R154, R155 ;  /* 0x0000009b009a7202 */ /* 0x000fe20000000f00 */
[----:B------:R-:W-:Y:S01]  /*10960*/  IMAD.MOV.U32 R155, RZ, RZ, R156 ;  /* 0x000000ffff9b7224 */ /* 0x000fe200078e009c */
[----:B------:R-:W-:Y:S01]  /*10970*/  MOV R141, R80 ;  /* 0x00000050008d7202 */ /* 0x000fe20000000f00 */
[----:B------:R-:W-:Y:S01]  /*10980*/  IMAD.MOV.U32 R80, RZ, RZ, R81 ;  /* 0x000000ffff507224 */ /* 0x000fe200078e0051 */
[----:B------:R-:W-:Y:S01]  /*10990*/  MOV R168, R169 ;  /* 0x000000a900a87202 */ /* 0x000fe20000000f00 */
[----:B------:R2:W5:Y:S01]  /*109a0*/  LDL.LU R32, [R1+0xc0] ;  /* 0x0000c00001207983 */ /* 0x0005620000300800 */
        /* <DEDUP_REMOVED lines=17> */
[----:B---3--:R-:W-:Y:S01]  /*10ac0*/  FFMA.FTZ R2, R5, UR4, -R31 ;  /* 0x0000000405027c23 */ /* 0x008fe2000801081f */
[----:B------:R-:W-:Y:S01]  /*10ad0*/  MOV R81, R82 ;  /* 0x0000005200517202 */ /* 0x000fe20000000f00 */
        /* <DEDUP_REMOVED lines=21> */
[----:B------:R3:W-:Y:S01]  /*10c30*/  MUFU.EX2 R24, R2 ;  /* 0x0000000200187308 */ /* 0x0007e20000000800 */
[----:B------:R2:W5:Y:S01]  /*10c40*/  LDL.LU R232, [R1+0xb4] ;  /* 0x0000b40001e87983 */ /* 0x0005620000300800 */
[----:B---3--:R-:W-:-:S03]  /*10c50*/  FFMA.FTZ R2, R5, UR4, -R31 ;  /* 0x0000000405027c23 */ /* 0x008fc6000801081f */
[----:B------:R-:W3:Y:S01]  /*10c60*/  LDL.LU R5, [R1+0x8c] ;  /* 0x00008c0001057983 */ /* 0x000ee20000300800 */
        /* <DEDUP_REMOVED lines=11> */
[----:B------:R-:W-:-:S02]  /*10d20*/  MOV R81, R82 ;  /* 0x0000005200517202 */ /* 0x000fc40000000f00 */
[----:B------:R-:W-:Y:S01]  /*10d30*/  MOV R82, R83 ;  /* 0x0000005300527202 */ /* 0x000fe20000000f00 */
[----:B------:R-:W-:Y:S01]  /*10d40*/  IMAD.MOV.U32 R83, RZ, RZ, R96 ;  /* 0x000000ffff537224 */ /* 0x000fe200078e0060 */
[----:B------:R-:W-:Y:S02]  /*10d50*/  MOV R96, R97 ;  /* 0x0000006100607202 */ /* 0x000fe40000000f00 */
[----:B------:R-:W-:Y:S01]  /*10d60*/  MOV R97, R98 ;  /* 0x0000006200617202 */ /* 0x000fe20000000f00 */
[----:B-1----:R-:W-:Y:S02]  /*10d70*/  FFMA.FTZ R3, R7, UR4, -R31 ;  /* 0x0000000407037c23 */ /* 0x002fe4000801081f */
[----:B------:R-:W1:Y:S01]  /*10d80*/  MUFU.EX2 R7, R0 ;  /* 0x0000000000077308 */ /* 0x000e620000000800 */
[----:B------:R-:W-:Y:S01]  /*10d90*/  IMAD.MOV.U32 R98, RZ, RZ, R99 ;  /* 0x000000ffff627224 */ /* 0x000fe200078e0063 */
[----:B------:R-:W-:Y:S02]  /*10da0*/  MOV R99, R204 ;  /* 0x000000cc00637202 */ /* 0x000fe40000000f00 */
[----:B------:R-:W-:Y:S01]  /*10db0*/  MOV R204, R205 ;  /* 0x000000cd00cc7202 */ /* 0x000fe20000000f00 */
[----:B------:R4:W-:Y:S01]  /*10dc0*/  MUFU.EX2 R12, R3 ;  /* 0x00000003000c7308 */ /* 0x0009e20000000800 */
[----:B------:R-:W-:Y:S01]  /*10dd0*/  IMAD.MOV.U32 R205, RZ, RZ, R234 ;  /* 0x000000ffffcd7224 */ /* 0x000fe200078e00ea */
[----:B------:R-:W-:Y:S01]  /*10de0*/  HMMA.16816.F32 R8, R8, R26, R128 ;  /* 0x0000001a0808723c */ /* 0x000fe20000001880 */
[----:B------:R-:W-:Y:S01]  /*10df0*/  MOV R45, R159 ;  /* 0x0000009f002d7202 */ /* 0x000fe20000000f00 */
[----:B------:R-:W-:Y:S01]  /*10e00*/  IMAD.MOV.U32 R31, RZ, RZ, R141 ;  /* 0x000000ffff1f7224 */ /* 0x000fe200078e008d */
[----:B------:R-:W-:Y:S01]  /*10e10*/  MOV R30, R140 ;  /* 0x0000008c001e7202 */ /* 0x000fe20000000f00 */
[----:B------:R-:W-:Y:S01]  /*10e20*/  IMAD.MOV.U32 R149, RZ, RZ, R204 ;  /* 0x000000ffff957224 */ /* 0x000fe200078e00cc */
[----:B------:R-:W-:Y:S01]  /*10e30*/  MOV R148, R205 ;  /* 0x000000cd00947202 */ /* 0x000fe20000000f00 */
[----:B------:R-:W-:-:S02]  /*10e40*/  IMAD.MOV.U32 R27, RZ, RZ, R82 ;  /* 0x000000ffff1b7224 */ /* 0x000fc400078e0052 */
[----:B----4-:R-:W-:Y:S02]  /*10e50*/  FADD.FTZ R3, R153, R6 ;  /* 0x0000000699037221 */ /* 0x010fe40000010000 */
[----:B------:R-:W4:Y:S01]  /*10e60*/  MUFU.EX2 R6, R2 ;  /* 0x0000000200067308 */ /* 0x000f220000000800 */
[----:B------:R-:W-:Y:S01]  /*10e70*/  MOV R26, R83 ;  /* 0x00000053001a7202 */ /* 0x000fe20000000f00 */
[----:B------:R-:W-:Y:S01]  /*10e80*/  IMAD.MOV.U32 R141, RZ, RZ, R97 ;  /* 0x000000ffff8d7224 */ /* 0x000fe200078e0061 */
[----:B------:R-:W-:Y:S02]  /*10e90*/  MOV R151, R96 ;  /* 0x0000006000977202 */ /* 0x000fe40000000f00 */
[----:B------:R-:W-:Y:S02]  /*10ea0*/  MOV R140, R98 ;  /* 0x00000062008c7202 */ /* 0x000fe40000000f00 */
[----:B------:R-:W-:Y:S02]  /*10eb0*/  MOV R150, R99 ;  /* 0x0000006300967202 */ /* 0x000fe40000000f00 */
[----:B------:R-:W2:Y:S01]  /*10ec0*/  LDSM.16.MT88.4 R96, [R40+0xf800] ;  /* 0x00f800002860783b */ /* 0x000ea20000004200 */
[----:B------:R-:W-:-:S02]  /*10ed0*/  F2FP.F16.F32.PACK_AB R124, R13, R25 ;  /* 0x000000190d7c723e */ /* 0x000fc400000000ff */
[----:B-1----:R-:W-:Y:S02]  /*10ee0*/  F2FP.F16.F32.PACK_AB R125, R7, R24 ;  /* 0x00000018077d723e */ /* 0x002fe400000000ff */
[----:B------:R-:W-:Y:S02]  /*10ef0*/  F2FP.F16.F32.PACK_AB R126, R14, R28 ;  /* 0x0000001c0e7e723e */ /* 0x000fe400000000ff */
[----:B----4-:R-:W-:Y:S01]  /*10f00*/  F2FP.F16.F32.PACK_AB R127, R6, R12 ;  /* 0x0000000c067f723e */ /* 0x010fe200000000ff */
[----:B------:R-:W-:Y:S01]  /*10f10*/  IMAD.MOV.U32 R178, RZ, RZ, R169 ;  /* 0x000000ffffb27224 */ /* 0x000fe200078e00a9 */
[----:B------:R-:W-:Y:S02]  /*10f20*/  MOV R179, R168 ;  /* 0x000000a800b37202 */ /* 0x000fe40000000f00 */
[----:B------:R-:W-:Y:S02]  /*10f30*/  MOV R176, R170 ;  /* 0x000000aa00b07202 */ /* 0x000fe40000000f00 */
[----:B------:R-:W-:-:S02]  /*10f40*/  MOV R177, R171 ;  /* 0x000000ab00b17202 */ /* 0x000fc40000000f00 */
[----:B------:R-:W-:Y:S01]  /*10f50*/  HMMA.16816.F32 R168, R124, R174, R56 ;  /* 0x000000ae7ca8723c */ /* 0x000fe20000001838 */
[----:B------:R-:W-:Y:S01]  /*10f60*/  IMAD.MOV.U32 R59, RZ, RZ, R200 ;  /* 0x000000ffff3b7224 */ /* 0x000fe200078e00c8 */
[----:B------:R-:W-:Y:S01]  /*10f70*/  MOV R58, R201 ;  /* 0x000000c9003a7202 */ /* 0x000fe20000000f00 */
[----:B------:R-:W-:Y:S01]  /*10f80*/  IMAD.MOV.U32 R56, RZ, RZ, R203 ;  /* 0x000000ffff387224 */ /* 0x000fe200078e00cb */
[----:B------:R-:W-:-:S04]  /*10f90*/  MOV R57, R202 ;  /* 0x000000ca00397202 */ /* 0x000fc80000000f00 */
[C---:B------:R-:W-:Y:S08]  /*10fa0*/  HMMA.16816.F32 R164, R124.reuse, R172, R164 ;  /* 0x000000ac7ca4723c */ /* 0x040ff000000018a4 */
[C---:B------:R-:W-:Y:S08]  /*10fb0*/  HMMA.16816.F32 R180, R124.reuse, R188, R180 ;  /* 0x000000bc7cb4723c */ /* 0x040ff000000018b4 */
[C---:B------:R-:W-:Y:S08]  /*10fc0*/  HMMA.16816.F32 R184, R124.reuse, R190, R184 ;  /* 0x000000be7cb8723c */ /* 0x040ff000000018b8 */
[C---:B--2---:R-:W-:Y:S08]  /*10fd0*/  HMMA.16816.F32 R88, R124.reuse, R96, R88 ;  /* 0x000000607c58723c */ /* 0x044ff00000001858 */
[C---:B------:R-:W-:Y:S08]  /*10fe0*/  HMMA.16816.F32 R92, R124.reuse, R98, R92 ;  /* 0x000000627c5c723c */ /* 0x040ff0000000185c */
[C---:B------:R-:W-:Y:S08]  /*10ff0*/  HMMA.16816.F32 R104, R124.reuse, R112, R104 ;  /* 0x000000707c68723c */ /* 0x040ff00000001868 */
[----:B------:R-:W-:Y:S01]  /*11000*/  HMMA.16816.F32 R108, R124, R114, R108 ;  /* 0x000000727c6c723c */ /* 0x000fe2000000186c */
[----:B------:R-:W-:-:S02]  /*11010*/  F2FP.F16.F32.PACK_AB R128, R17, R46 ;  /* 0x0000002e1180723e */ /* 0x000fc400000000ff */
[----:B------:R-:W-:Y:S02]  /*11020*/  F2FP.F16.F32.PACK_AB R129, R15, R43 ;  /* 0x0000002b0f81723e */ /* 0x000fe400000000ff */
[----:B------:R-:W-:Y:S02]  /*11030*/  F2FP.F16.F32.PACK_AB R130, R18, R47 ;  /* 0x0000002f1282723e */ /* 0x000fe400000000ff */
[----:B------:R-:W-:Y:S01]  /*11040*/  F2FP.F16.F32.PACK_AB R131, R16, R29 ;  /* 0x0000001d1083723e */ /* 0x000fe200000000ff */
[----:B------:R-:W2:Y:S06]  /*11050*/  S2R R234, SR_TID.X ;  /* 0x0000000000ea7919 */ /* 0x000eac0000002100 */
        /* <DEDUP_REMOVED lines=8> */
[----:B------:R3:W5:Y:S01]  /*110e0*/  LDL.LU R230, [R1+0xb0] ;  /* 0x0000b00001e67983 */ /* 0x0007620000300800 */
[----:B------:R-:W-:-:S03]  /*110f0*/  MOV R152, R132 ;  /* 0x0000008400987202 */ /* 0x000fc60000000f00 */
[----:B------:R-:W-:Y:S01]  /*11100*/  FADD.FTZ R5, R5, R42 ;  /* 0x0000002a05057221 */ /* 0x000fe20000010000 */
[----:B------:R-:W-:Y:S01]  /*11110*/  FADD.FTZ R19, R154, R0 ;  /* 0x000000009a137221 */ /* 0x000fe20000010000 */
[----:B------:R-:W-:Y:S01]  /*11120*/  FADD.FTZ R4, R152, R41 ;  /* 0x0000002998047221 */ /* 0x000fe20000010000 */
[----:B------:R-:W-:Y:S01]  /*11130*/  FADD.FTZ R0, R157, R3 ;  /* 0x000000039d007221 */ /* 0x000fe20000010000 */
[----:B------:R-:W-:Y:S01]  /*11140*/  FADD.FTZ R5, R155, R5 ;  /* 0x000000059b057221 */ /* 0x000fe20000010000 */
[----:B------:R-:W-:Y:S02]  /*11150*/  IMAD.MOV.U32 R155, RZ, RZ, R158 ;  /* 0x000000ffff9b7224 */ /* 0x000fe400078e009e */
[----:B------:R-:W-:Y:S01]  /*11160*/  FADD.FTZ R2, R156, R4 ;  /* 0x000000049c027221 */ /* 0x000fe20000010000 */
[----:B------:R-:W-:Y:S01]  /*11170*/  MOV R3, R206 ;  /* 0x000000ce00037202 */ /* 0x000fe20000000f00 */
[----:B------:R-:W-:Y:S01]  /*11180*/  IMAD.MOV.U32 R4, RZ, RZ, R207 ;  /* 0x000000ffff047224 */ /* 0x000fe200078e00cf */
[----:B------:R-:W-:Y:S01]  /*11190*/  MOV R42, R80 ;  /* 0x00000050002a7202 */ /* 0x000fe20000000f00 */
[----:B------:R-:W1:Y:S01]  /*111a0*/  LDSM.16.MT88.4 R156, [R44+0xd800] ;  /* 0x00d800002c9c783b */ /* 0x000e620000004200 */
[----:B------:R-:W-:-:S03]  /*111b0*/  MOV R41, R81 ;  /* 0x0000005100297202 */ /* 0x000fc60000000f00 */
[----:B------:R-:W4:Y:S04]  /*111c0*/  LDSM.16.MT88.4 R204, [R39+0x1800] ;  /* 0x0018000027cc783b */ /* 0x000f280000004200 */
[----:B------:R-:W2:Y:S04]  /*111d0*/  LDSM.16.MT88.4 R80, [R44+0xf800] ;  /* 0x00f800002c50783b */ /* 0x000ea80000004200 */
[----:B------:R-:W3:Y:S01]  /*111e0*/  LDSM.16.MT88.4 R36, [R39+0x3800] ;  /* 0x003800002724783b */ /* 0x000ee20000004200 */
[----:B------:R-:W-:-:S03]  /*111f0*/  MOV R40, R155 ;  /* 0x0000009b00287202 */ /* 0x000fc60000000f00 */
[----:B------:R1:W5:Y:S02]  /*11200*/  LDL.LU R132, [R1+0xac] ;  /* 0x0000ac0001847983 */ /* 0x0003640000300800 */
[C---:B-1----:R-:W-:Y:S08]  /*11210*/  HMMA.16816.F32 R144, R124.reuse, R156, R196 ;  /* 0x0000009c7c90723c */ /* 0x042ff000000018c4 */
[----:B----4-:R-:W-:Y:S01]  /*11220*/  HMMA.16816.F32 R200, R124, R206, R64 ;  /* 0x000000ce7cc8723c */ /* 0x010fe20000001840 */
[----:B------:R-:W-:-:S02]  /*11230*/  MOV R67, R3 ;  /* 0x0000000300437202 */ /* 0x000fc40000000f00 */
[----:B------:R-:W-:Y:S02]  /*11240*/  MOV R66, R4 ;  /* 0x0000000400427202 */ /* 0x000fe40000000f00 */
[----:B------:R-:W-:Y:S02]  /*11250*/  MOV R4, R149 ;  /* 0x0000009500047202 */ /* 0x000fe40000000f00 */
[----:B------:R-:W-:Y:S01]  /*11260*/  MOV R3, R150 ;  /* 0x0000009600037202 */ /* 0x000fe20000000f00 */
[----:B------:R-:W-:Y:S01]  /*11270*/  HMMA.16816.F32 R152, R124, R158, R192 ;  /* 0x0000009e7c98723c */ /* 0x000fe200000018c0 */
[----:B------:R-:W-:Y:S02]  /*11280*/  IMAD.MOV.U32 R64, RZ, RZ, R151 ;  /* 0x000000ffff407224 */ /* 0x000fe400078e0097 */
[----:B------:R-:W-:-:S05]  /*11290*/  FADD.FTZ R4, R4, R19 ;  /* 0x0000001304047221 */ /* 0x000fca0000010000 */
[----:B------:R-:W-:Y:S01]  /*112a0*/  HMMA.16816.F32 R196, R124, R204, R68 ;  /* 0x000000cc7cc4723c */ /* 0x000fe20000001844 */
[----:B------:R-:W-:-:S07]  /*112b0*/  FADD.FTZ R3, R3, R5 ;  /* 0x0000000503037221 */ /* 0x000fce0000010000 */
[C---:B--2---:R-:W-:Y:S08]  /*112c0*/  HMMA.16816.F32 R72, R124.reuse, R80, R72 ;  /* 0x000000507c48723c */ /* 0x044ff00000001848 */
[C---:B------:R-:W-:Y:S08]  /*112d0*/  HMMA.16816.F32 R76, R124.reuse, R82, R76 ;  /* 0x000000527c4c723c */ /* 0x040ff0000000184c */
[C---:B---3--:R-:W-:Y:S08]  /*112e0*/  HMMA.16816.F32 R120, R124.reuse, R36, R120 ;  /* 0x000000247c78723c */ /* 0x048ff00000001878 */
[----:B------:R-:W-:Y:S01]  /*112f0*/  HMMA.16816.F32 R124, R124, R38, R48 ;  /* 0x000000267c7c723c */ /* 0x000fe20000001830 */
[----:B------:R-:W-:-:S02]  /*11300*/  MOV R48, R176 ;  /* 0x000000b000307202 */ /* 0x000fc40000000f00 */
[----:B------:R-:W-:Y:S01]  /*11310*/  MOV R49, R177 ;  /* 0x000000b100317202 */ /* 0x000fe20000000f00 */
[----:B------:R-:W-:Y:S01]  /*11320*/  IMAD.MOV.U32 R50, RZ, RZ, R178 ;  /* 0x000000ffff327224 */ /* 0x000fe200078e00b2 */
[----:B------:R-:W-:Y:S01]  /*11330*/  MOV R51, R179 ;  /* 0x000000b300337202 */ /* 0x000fe20000000f00 */
        /* <DEDUP_REMOVED lines=51> */
[----:B------:R-:W-:-:S03]  /*11670*/  FADD.FTZ R0, R6, R0 ;  /* 0x0000000006007221 */ /* 0x000fc60000010000 */
        /* <DEDUP_REMOVED lines=14> */
[----:B------:R-:W-:Y:S01]  /*11760*/  MOV R134, R142 ;  /* 0x0000008e00867202 */ /* 0x000fe20000000f00 */
[----:B------:R-:W-:Y:S01]  /*11770*/  IMAD.MOV.U32 R137, RZ, RZ, R143 ;  /* 0x000000ffff897224 */ /* 0x000fe200078e008f */
[----:B------:R-:W-:-:S02]  /*11780*/  MOV R135, R251 ;  /* 0x000000fb00877202 */ /* 0x000fc40000000f00 */
[----:B------:R-:W-:Y:S01]  /*11790*/  MOV R136, R250 ;  /* 0x000000fa00887202 */ /* 0x000fe20000000f00 */
[----:B--2---:R-:W-:-:S14]  /*117a0*/  BRA.U !UP1, `(.L_x_539) ;  /* 0x0000007909247547 */ /* 0x004fdc000b800000 */
        /* <DEDUP_REMOVED lines=9> */
[----:B------:R-:W-:Y:S02]  /*11840*/  UIADD3 UR4, UPT, UPT, UR12, UR17, URZ ;  /* 0x000000110c047290 */ /* 0x000fe4000fffe0ff */
[----:B------:R-:W-:Y:S02]  /*11850*/  UIADD3 UR12, UPT, UPT, UR17, UR12, URZ ;  /* 0x0000000c110c7290 */ /* 0x000fe4000fffe0ff */
[----:B------:R-:W-:-:S02]  /*11860*/  ULEA.HI.X UR4, UR16, UR13, UR4, 0x6, UP0 ;  /* 0x0000000d10047291 */ /* 0x000fc400080f3404 */
[----:B------:R-:W-:Y:S01]  /*11870*/  ULEA UR15, UP0, UR8, UR7, 0x5 ;  /* 0x00000007080f7291 */ /* 0x000fe2000f8028ff */
[----:B------:R-:W-:-:S03]  /*11880*/  MOV R2, UR16 ;  /* 0x0000001000027c02 */ /* 0x000fc60008000f00 */
[----:B------:R-:W-:Y:S02]  /*11890*/  ULEA.HI.X UR8, UR8, UR4, UR9, 0x5, UP0 ;  /* 0x0000000408087291 */ /* 0x000fe400080f2c09 */
[----:B------:R-:W-:Y:S01]  /*118a0*/  UIADD3 UR14, UP0, UPT, UR7, UR14, URZ ;  /* 0x0000000e070e7290 */ /* 0x000fe2000ff1e0ff */
[----:B------:R-:W-:Y:S01]  /*118b0*/  MOV R0, UR12 ;  /* 0x0000000c00007c02 */ /* 0x000fe20008000f00 */
[----:B------:R-:W-:Y:S02]  /*118c0*/  IMAD.U32 R11, RZ, RZ, UR7 ;  /* 0x00000007ff0b7e24 */ /* 0x000fe4000f8e00ff */
[----:B------:R-:W-:Y:S01]  /*118d0*/  UIADD3.X UR13, UPT, UPT, UR4, UR13, URZ, UP0, !UPT ;  /* 0x0000000d040d7290 */ /* 0x000fe200087fe4ff */
[----:B------:R-:W-:Y:S01]  /*118e0*/  IMAD.U32 R3, RZ, RZ, UR17 ;  /* 0x00000011ff037e24 */ /* 0x000fe2000f8e00ff */
[----:B------:R-:W-:Y:S01]  /*118f0*/  MOV R3, UR4 ;  /* 0x0000000400037c02 */ /* 0x000fe20008000f00 */
[C---:B-----5:R-:W-:Y:S01]  /*11900*/  IMAD.SHL.U32 R233, R234.reuse, 0x20, RZ ;  /* 0x00000020eae97824 */ /* 0x060fe200078e00ff */
[----:B------:R-:W-:Y:S01]  /*11910*/  SHF.R.U32.HI R232, RZ, 0x1, R234 ;  /* 0x00000001ffe87819 */ /* 0x000fe200000116ea */
[----:B------:R-:W-:Y:S01]  /*11920*/  IMAD.U32 R9, RZ, RZ, UR14 ;  /* 0x0000000eff097e24 */ /* 0x000fe2000f8e00ff */
[----:B------:R-:W-:Y:S01]  /*11930*/  SHF.L.U32 R142, R234, 0x6, RZ ;  /* 0x00000006ea8e7819 */ /* 0x000fe200000006ff */
[----:B------:R-:W-:Y:S01]  /*11940*/  IMAD.U32 R7, RZ, RZ, UR13 ;  /* 0x0000000dff077e24 */ /* 0x000fe2000f8e00ff */
[----:B------:R-:W-:Y:S01]  /*11950*/  LOP3.LUT R233, R233, 0x7c00, RZ, 0xc0, !PT ;  /* 0x00007c00e9e97812 */ /* 0x000fe200078ec0ff */
[----:B------:R-:W1:Y:S01]  /*11960*/  LDCU UR4, c[0x0][0x50c] ;  /* 0x0000a180ff0477ac */ /* 0x000e620008000800 */
[----:B------:R-:W-:-:S02]  /*11970*/  MOV R10, UR15 ;  /* 0x0000000f000a7c02 */ /* 0x000fc40008000f00 */
[----:B------:R-:W-:Y:S02]  /*11980*/  LOP3.LUT R16, R232, 0x8, RZ, 0xc0, !PT ;  /* 0x00000008e8107812 */ /* 0x000fe400078ec0ff */
[----:B------:R-:W-:Y:S01]  /*11990*/  MOV R12, UR8 ;  /* 0x00000008000c7c02 */ /* 0x000fe20008000f00 */
[----:B------:R-:W-:Y:S01]  /*119a0*/  BAR.SYNC.DEFER_BLOCKING 0x0 ;  /* 0x0000000000007b1d */ /* 0x000fe20000010000 */
[----:B--2---:R-:W-:-:S04]  /*119b0*/  LEA R4, P1, R2, R143, 0x7 ;  /* 0x0000008f02047211 */ /* 0x004fc800078238ff */
[-C--:B---3--:R-:W-:Y:S02]  /*119c0*/  LEA.HI.X R5, R2, R250.reuse, R0, 0x7, P1 ;  /* 0x000000fa02057211 */ /* 0x088fe400008f3c00 */
        /* <DEDUP_REMOVED lines=70> */
[C---:B------:R-:W-:Y:S08]  /*11e30*/  HMMA.16816.F32 R220, R8.reuse, R42, RZ ;  /* 0x0000002a08dc723c */ /* 0x040ff000000018ff */
[----:B------:R-:W-:Y:S03]  /*11e40*/  HMMA.16816.F32 R212, R8, R30, RZ ;  /* 0x0000001e08d4723c */ /* 0x000fe600000018ff */
[----:B------:R-:W-:Y:S01]  /*11e50*/  IMAD.MOV.U32 R135, RZ, RZ, R240 ;  /* 0x000000ffff877224 */ /* 0x000fe200078e00f0 */
[----:B------:R-:W-:Y:S01]  /*11e60*/  MOV R134, R241 ;  /* 0x000000f100867202 */ /* 0x000fe20000000f00 */
[----:B------:R-:W-:Y:S01]  /*11e70*/  IMAD.MOV.U32 R133, RZ, RZ, R242 ;  /* 0x000000ffff857224 */ /* 0x000fe200078e00f2 */
[----:B------:R-:W-:-:S02]  /*11e80*/  MOV R17, R243 ;  /* 0x000000f300117202 */ /* 0x000fc40000000f00 */
[C---:B-1----:R-:W-:Y:S08]  /*11e90*/  HMMA.16816.F32 R240, R4.reuse, R52, R64 ;  /* 0x0000003404f0723c */ /* 0x042ff00000001840 */
[----:B------:R-:W-:Y:S08]  /*11ea0*/  HMMA.16816.F32 R64, R4, R58, R216 ;  /* 0x0000003a0440723c */ /* 0x000ff000000018d8 */
[C---:B------:R-:W-:Y:S08]  /*11eb0*/  HMMA.16816.F32 R140, R8.reuse, R40, RZ ;  /* 0x00000028088c723c */ /* 0x040ff000000018ff */
[C---:B------:R-:W-:Y:S08]  /*11ec0*/  HMMA.16816.F32 R208, R8.reuse, R24, RZ ;  /* 0x0000001808d0723c */ /* 0x040ff000000018ff */
[----:B------:R-:W-:Y:S01]  /*11ed0*/  HMMA.16816.F32 R60, R8, R26, RZ ;  /* 0x0000001a083c723c */ /* 0x000fe200000018ff */
[----:B------:R-:W1:Y:S07]  /*11ee0*/  LDSM.16.M88.4 R8, [R19] ;  /* 0x000000001308783b */ /* 0x000e6e0000000200 */
[----:B------:R-:W-:Y:S01]  /*11ef0*/  HMMA.16816.F32 R136, R4, R22, R220 ;  /* 0x000000160488723c */ /* 0x000fe200000018dc */
[----:B------:R-:W-:Y:S01]  /*11f00*/  IMAD.MOV.U32 R47, RZ, RZ, R64 ;  /* 0x000000ffff2f7224 */ /* 0x000fe200078e0040 */
[----:B------:R-:W-:Y:S01]  /*11f10*/  MOV R46, R65 ;  /* 0x00000041002e7202 */ /* 0x000fe20000000f00 */
[----:B------:R-:W-:Y:S01]  /*11f20*/  IMAD.MOV.U32 R45, RZ, RZ, R66 ;  /* 0x000000ffff2d7224 */ /* 0x000fe200078e0042 */
[----:B------:R-:W-:-:S04]  /*11f30*/  MOV R18, R67 ;  /* 0x0000004300127202 */ /* 0x000fc80000000f00 */
[----:B------:R-:W-:Y:S01]  /*11f40*/  HMMA.16816.F32 R64, R4, R54, R212 ;  /* 0x000000360440723c */ /* 0x000fe200000018d4 */
[----:B------:R-:W-:Y:S01]  /*11f50*/  IMAD.MOV.U32 R216, RZ, RZ, R135 ;  /* 0x000000ffffd87224 */ /* 0x000fe200078e0087 */
[----:B------:R-:W-:-:S06]  /*11f60*/  MOV R217, R134 ;  /* 0x0000008600d97202 */ /* 0x000fcc0000000f00 */
[C---:B------:R-:W-:Y:S03]  /*11f70*/  HMMA.16816.F32 R224, R4.reuse, R20, R140 ;  /* 0x0000001404e0723c */ /* 0x040fe6000000188c */
[----:B------:R-:W-:Y:S01]  /*11f80*/  IMAD.MOV.U32 R237, RZ, RZ, R136 ;  /* 0x000000ffffed7224 */ /* 0x000fe200078e0088 */
[----:B------:R-:W-:Y:S01]  /*11f90*/  MOV R236, R137 ;  /* 0x0000008900ec7202 */ /* 0x000fe20000000f00 */
[----:B------:R-:W-:Y:S01]  /*11fa0*/  IMAD.MOV.U32 R235, RZ, RZ, R138 ;  /* 0x000000ffffeb7224 */ /* 0x000fe200078e008a */
[----:B------:R-:W-:Y:S02]  /*11fb0*/  MOV R231, R139 ;  /* 0x0000008b00e77202 */ /* 0x000fe40000000f00 */
[----:B------:R-:W-:Y:S01]  /*11fc0*/  HMMA.16816.F32 R244, R4, R48, R208 ;  /* 0x0000003004f4723c */ /* 0x000fe200000018d0 */
[----:B------:R-:W-:-:S07]  /*11fd0*/  IMAD.MOV.U32 R218, RZ, RZ, R133 ;  /* 0x000000ffffda7224 */ /* 0x000fce00078e0085 */
[----:B------:R-:W-:Y:S01]  /*11fe0*/  HMMA.16816.F32 R220, R4, R50, R60 ;  /* 0x0000003204dc723c */ /* 0x000fe2000000183c */
[----:B------:R-:W-:-:S07]  /*11ff0*/  IMAD.MOV.U32 R228, RZ, RZ, R64 ;  /* 0x000000ffffe47224 */ /* 0x000fce00078e0040 */
[----:B------:R-:W-:Y:S01]  /*12000*/  HMMA.16816.F32 R136, R12, R40, RZ ;  /* 0x000000280c88723c */ /* 0x000fe200000018ff */
[----:B------:R-:W-:Y:S01]  /*12010*/  MOV R135, R65 ;  /* 0x0000004100877202 */ /* 0x000fe20000000f00 */
[----:B------:R-:W-:-:S06]  /*12020*/  IMAD.MOV.U32 R134, RZ, RZ, R66 ;  /* 0x000000ffff867224 */ /* 0x000fcc00078e0042 */
[----:B------:R-:W-:Y:S01]  /*12030*/  HMMA.16816.F32 R4, R12, R24, RZ ;  /* 0x000000180c04723c */ /* 0x000fe200000018ff */
[----:B------:R-:W-:-:S07]  /*12040*/  MOV R133, R67 ;  /* 0x0000004300857202 */ /* 0x000fce0000000f00 */
[C---:B------:R-:W-:Y:S08]  /*12050*/  HMMA.16816.F32 R40, R12.reuse, R42, RZ ;  /* 0x0000002a0c28723c */ /* 0x040ff000000018ff */
[C---:B------:R-:W-:Y:S08]  /*12060*/  HMMA.16816.F32 R64, R12.reuse, R36, RZ ;  /* 0x000000240c40723c */ /* 0x040ff000000018ff */
[----:B------:R-:W-:Y:S01]  /*12070*/  HMMA.16816.F32 R60, R12, R28, RZ ;  /* 0x0000001c0c3c723c */ /* 0x000fe200000018ff */
[----:B------:R-:W-:-:S07]  /*12080*/  MOV R219, R17 ;  /* 0x0000001100db7202 */ /* 0x000fce0000000f00 */
[C---:B------:R-:W-:Y:S08]  /*12090*/  HMMA.16816.F32 R36, R12.reuse, R38, RZ ;  /* 0x000000260c24723c */ /* 0x040ff000000018ff */
[C---:B------:R-:W-:Y:S08]  /*120a0*/  HMMA.16816.F32 R140, R12.reuse, R30, RZ ;  /* 0x0000001e0c8c723c */ /* 0x040ff000000018ff */
[----:B------:R-:W-:Y:S01]  /*120b0*/  HMMA.16816.F32 R24, R12, R26, RZ ;  /* 0x0000001a0c18723c */ /* 0x000fe200000018ff */
[----:B------:R-:W-:Y:S01]  /*120c0*/  IMAD.IADD R0, R0, 0x1, R252 ;  /* 0x0000000100007824 */ /* 0x000fe200078e02fc */
[----:B------:R-:W-:-:S05]  /*120d0*/  IADD3 R17, PT, PT, R252, R16, RZ ;  /* 0x00000010fc117210 */ /* 0x000fca0007ffe0ff */
[----:B------:R-:W-:Y:S01]  /*120e0*/  LDSM.16.M88.4 R12, [R17] ;  /* 0x00000000110c783b */ /* 0x000fe20000000200 */
[C---:B-1----:R-:W-:Y:S08]  /*120f0*/  HMMA.16816.F32 R28, R8.reuse, R20, R136 ;  /* 0x00000014081c723c */ /* 0x042ff00000001888 */
[C---:B------:R-:W-:Y:S01]  /*12100*/  HMMA.16816.F32 R248, R8.reuse, R48, R4 ;  /* 0x0000003008f8723c */ /* 0x040fe20000001804 */
[----:B------:R-:W-:Y:S07]  /*12110*/  LDSM.16.M88.4 R4, [R17+0x2000] ;  /* 0x002000001104783b */ /* 0x000fee0000000200 */
[C---:B------:R-:W-:Y:S01]  /*12120*/  HMMA.16816.F32 R40, R8.reuse, R22, R40 ;  /* 0x000000160828723c */ /* 0x040fe20000001828 */
[----:B------:R-:W1:Y:S07]  /*12130*/  LDSM.16.M88.4 R20, [R0+0x8000] ;  /* 0x008000000014783b */ /* 0x000e6e0000000200 */
[C---:B------:R-:W-:Y:S08]  /*12140*/  HMMA.16816.F32 R212, R8.reuse, R56, R64 ;  /* 0x0000003808d4723c */ /* 0x040ff00000001840 */
[C---:B------:R-:W-:Y:S08]  /*12150*/  HMMA.16816.F32 R208, R8.reuse, R52, R60 ;  /* 0x0000003408d0723c */ /* 0x040ff0000000183c */
[C---:B------:R-:W-:Y:S01]  /*12160*/  HMMA.16816.F32 R56, R8.reuse, R58, R36 ;  /* 0x0000003a0838723c */ /* 0x040fe20000001824 */
[----:B------:R-:W2:Y:S07]  /*12170*/  LDSM.16.M88.4 R36, [R0+0x9800] ;  /* 0x009800000024783b */ /* 0x000eae0000000200 */
[C---:B------:R-:W-:Y:S08]  /*12180*/  HMMA.16816.F32 R52, R8.reuse, R54, R140 ;  /* 0x000000360834723c */ /* 0x040ff0000000188c */
[----:B------:R-:W-:Y:S01]  /*12190*/  HMMA.16816.F32 R60, R8, R50, R24 ;  /* 0x00000032083c723c */ /* 0x000fe20000001818 */
[----:B------:R-:W3:Y:S04]  /*121a0*/  LDSM.16.M88.4 R8, [R0+0x8800] ;  /* 0x008800000008783b */ /* 0x000ee80000000200 */
[----:B------:R-:W4:Y:S01]  /*121b0*/  LDSM.16.M88.4 R24, [R0+0x9000] ;  /* 0x009000000018783b */ /* 0x000f220000000200 */
[----:B------:R-:W-:Y:S01]  /*121c0*/  IMAD.MOV.U32 R140, RZ, RZ, R237 ;  /* 0x000000ffff8c7224 */ /* 0x000fe200078e00ed */
[----:B------:R-:W-:Y:S01]  /*121d0*/  MOV R141, R236 ;  /* 0x000000ec008d7202 */ /* 0x000fe20000000f00 */
        /* <DEDUP_REMOVED lines=12> */
[C---:B--2---:R-:W-:Y:S08]  /*122a0*/  HMMA.16816.F32 R244, R4.reuse, R36, R244 ;  /* 0x0000002404f4723c */ /* 0x044ff000000018f4 */
[C---:B---3--:R-:W-:Y:S08]  /*122b0*/  HMMA.16816.F32 R216, R4.reuse, R8, R216 ;  /* 0x0000000804d8723c */ /* 0x048ff000000018d8 */
[C---:B----4-:R-:W-:Y:S08]  /*122c0*/  HMMA.16816.F32 R240, R4.reuse, R24, R240 ;  /* 0x0000001804f0723c */ /* 0x050ff000000018f0 */
[C---:B------:R-:W-:Y:S08]  /*122d0*/  HMMA.16816.F32 R224, R4.reuse, R10, R224 ;  /* 0x0000000a04e0723c */ /* 0x040ff000000018e0 */
[C---:B------:R-:W-:Y:S08]  /*122e0*/  HMMA.16816.F32 R48, R4.reuse, R26, R48 ;  /* 0x0000001a0430723c */ /* 0x040ff00000001830 */
[----:B------:R-:W-:Y:S01]  /*122f0*/  HMMA.16816.F32 R4, R4, R38, R220 ;  /* 0x000000260404723c */ /* 0x000fe200000018dc */
[----:B------:R-:W-:-:S15]  /*12300*/  MOV R18, R247 ;  /* 0x000000f700127202 */ /* 0x000fde0000000f00 */
[----:B------:R-:W-:-:S03]  /*12310*/  NOP ;  /* 0x0000000000007918 */ /* 0x000fc60000000000 */
[----:B------:R-:W-:Y:S01]  /*12320*/  IMAD.MOV.U32 R231, RZ, RZ, R4 ;  /* 0x000000ffffe77224 */ /* 0x000fe200078e0004 */
[----:B------:R-:W-:Y:S01]  /*12330*/  MOV R228, R5 ;  /* 0x0000000500e47202 */ /* 0x000fe20000000f00 */
[----:B------:R-:W-:Y:S01]  /*12340*/  IMAD.MOV.U32 R135, RZ, RZ, R6 ;  /* 0x000000ffff877224 */ /* 0x000fe200078e0006 */
[----:B------:R-:W-:Y:S02]  /*12350*/  MOV R134, R7 ;  /* 0x0000000700867202 */ /* 0x000fe40000000f00 */
[C---:B------:R-:W-:Y:S08]  /*12360*/  HMMA.16816.F32 R4, R12.reuse, R22, R40 ;  /* 0x000000160c04723c */ /* 0x040ff00000001828 */
[----:B------:R-:W-:Y:S01]  /*12370*/  HMMA.16816.F32 R220, R12, R10, R56 ;  /* 0x0000000a0cdc723c */ /* 0x000fe20000001838 */
[----:B------:R-:W-:Y:S01]  /*12380*/  MOV R59, R18 ;  /* 0x00000012003b7202 */ /* 0x000fe20000000f00 */
[C---:B------:R-:W-:Y:S01]  /*12390*/  IMAD.IADD R18, R2.reuse, 0x1, R17 ;  /* 0x0000000102127824 */ /* 0x040fe200078e0211 */
[----:B------:R-:W-:-:S05]  /*123a0*/  IADD3 R2, PT, PT, R2, R0, RZ ;  /* 0x0000000002027210 */ /* 0x000fca0007ffe0ff */
        /* <DEDUP_REMOVED lines=10> */
[----:B------:R-:W-:Y:S01]  /*12450*/  LDSM.16.M88.4 R4, [R18+0x2000] ;  /* 0x002000001204783b */ /* 0x000fe20000000200 */
[----:B------:R-:W-:-:S03]  /*12460*/  IMAD.MOV.U32 R58, RZ, RZ, R28 ;  /* 0x000000ffff3a7224 */ /* 0x000fc600078e001c */
[----:B------:R-:W1:Y:S01]  /*12470*/  LDSM.16.M88.4 R28, [R2+0x8000] ;  /* 0x00800000021c783b */ /* 0x000e620000000200 */
[C---:B------:R-:W-:Y:S03]  /*12480*/  HMMA.16816.F32 R244, R12.reuse, R8, R212 ;  /* 0x000000080cf4723c */ /* 0x040fe600000018d4 */
[----:B------:R-:W2:Y:S01]  /*12490*/  LDSM.16.M88.4 R8, [R18] ;  /* 0x000000001208783b */ /* 0x000ea20000000200 */
[----:B------:R-:W-:Y:S01]  /*124a0*/  IMAD.MOV.U32 R46, RZ, RZ, R48 ;  /* 0x000000ffff2e7224 */ /* 0x000fe200078e0030 */
[----:B------:R-:W-:Y:S01]  /*124b0*/  MOV R45, R49 ;  /* 0x00000031002d7202 */ /* 0x000fe20000000f00 */
[----:B------:R-:W-:Y:S01]  /*124c0*/  IMAD.MOV.U32 R21, RZ, RZ, R50 ;  /* 0x000000ffff157224 */ /* 0x000fe200078e0032 */
[----:B------:R-:W-:Y:S01]  /*124d0*/  MOV R20, R51 ;  /* 0x0000003300147202 */ /* 0x000fe20000000f00 */
[C---:B------:R-:W-:Y:S08]  /*124e0*/  HMMA.16816.F32 R40, R12.reuse, R36, R248 ;  /* 0x000000240c28723c */ /* 0x040ff000000018f8 */
[C---:B------:R-:W-:Y:S08]  /*124f0*/  HMMA.16816.F32 R212, R12.reuse, R24, R208 ;  /* 0x000000180cd4723c */ /* 0x040ff000000018d0 */
[C---:B------:R-:W-:Y:S08]  /*12500*/  HMMA.16816.F32 R48, R12.reuse, R26, R52 ;  /* 0x0000001a0c30723c */ /* 0x040ff00000001834 */
[----:B------:R-:W-:Y:S01]  /*12510*/  HMMA.16816.F32 R36, R12, R38, R60 ;  /* 0x000000260c24723c */ /* 0x000fe2000000183c */
[----:B------:R-:W-:Y:S01]  /*12520*/  IMAD.MOV.U32 R250, RZ, RZ, R23 ;  /* 0x000000fffffa7224 */ /* 0x000fe200078e0017 */
[----:B------:R-:W-:Y:S01]  /*12530*/  MOV R251, R22 ;  /* 0x0000001600fb7202 */ /* 0x000fe20000000f00 */
[----:B------:R-:W3:Y:S05]  /*12540*/  LDSM.16.M88.4 R24, [R2+0x8800] ;  /* 0x008800000218783b */ /* 0x000eea0000000200 */
[----:B-1----:R-:W-:Y:S01]  /*12550*/  HMMA.16816.F32 R12, R4, R28, R136 ;  /* 0x0000001c040c723c */ /* 0x002fe20000001888 */
[----:B------:R-:W-:Y:S01]  /*12560*/  IMAD.MOV.U32 R54, RZ, RZ, R135 ;  /* 0x000000ffff367224 */ /* 0x000fe200078e0087 */
[----:B------:R-:W-:-:S15]  /*12570*/  MOV R55, R134 ;  /* 0x0000008600377202 */ /* 0x000fde0000000f00 */
[----:B------:R-:W-:-:S02]  /*12580*/  NOP ;  /* 0x0000000000007918 */ /* 0x000fc40000000000 */
[----:B------:R-:W-:Y:S01]  /*12590*/  IMAD.MOV.U32 R239, RZ, RZ, R12 ;  /* 0x000000ffffef7224 */ /* 0x000fe200078e000c */
[----:B------:R-:W-:Y:S01]  /*125a0*/  MOV R237, R13 ;  /* 0x0000000d00ed7202 */ /* 0x000fe20000000f00 */
[----:B------:R-:W-:Y:S01]  /*125b0*/  IMAD.MOV.U32 R135, RZ, RZ, R14 ;  /* 0x000000ffff877224 */ /* 0x000fe200078e000e */
[----:B------:R-:W-:Y:S02]  /*125c0*/  MOV R134, R15 ;  /* 0x0000000f00867202 */ /* 0x000fe40000000f00 */
[----:B--2---:R-:W-:Y:S01]  /*125d0*/  HMMA.16816.F32 R12, R8, R28, R64 ;  /* 0x0000001c080c723c */ /* 0x004fe20000001840 */
[----:B------:R-:W-:Y:S01]  /*125e0*/  IMAD.MOV.U32 R52, RZ, RZ, R231 ;  /* 0x000000ffff347224 */ /* 0x000fe200078e00e7 */
[----:B------:R-:W-:Y:S01]  /*125f0*/  MOV R53, R228 ;  /* 0x000000e400357202 */ /* 0x000fe20000000f00 */
[----:B------:R-:W-:Y:S01]  /*12600*/  IMAD.MOV.U32 R62, RZ, RZ, R21 ;  /* 0x000000ffff3e7224 */ /* 0x000fe200078e0015 */
[----:B------:R-:W-:Y:S02]  /*12610*/  MOV R63, R20 ;  /* 0x00000014003f7202 */ /* 0x000fe40000000f00 */
[----:B------:R-:W1:-:S13]  /*12620*/  LDSM.16.M88.4 R20, [R2+0x9000] ;  /* 0x009000000214783b */ /* 0x000e5a0000000200 */
[----:B------:R-:W-:Y:S01]  /*12630*/  IMAD.MOV.U32 R236, RZ, RZ, R12 ;  /* 0x000000ffffec7224 */ /* 0x000fe200078e000c */
[----:B------:R-:W-:Y:S01]  /*12640*/  MOV R235, R13 ;  /* 0x0000000d00eb7202 */ /* 0x000fe20000000f00 */
[----:B------:R-:W-:Y:S01]  /*12650*/  IMAD.MOV.U32 R231, RZ, RZ, R14 ;  /* 0x000000ffffe77224 */ /* 0x000fe200078e000e */
[----:B------:R-:W-:Y:S02]  /*12660*/  MOV R228, R15 ;  /* 0x0000000f00e47202 */ /* 0x000fe40000000f00 */
[----:B------:R-:W2:Y:S01]  /*12670*/  LDSM.16.M88.4 R12, [R2+0x9800] ;  /* 0x00980000020c783b */ /* 0x000ea20000000200 */
[----:B------:R-:W-:Y:S01]  /*12680*/  IMAD.MOV.U32 R248, RZ, RZ, R133 ;  /* 0x000000fffff87224 */ /* 0x000fe200078e0085 */
[----:B------:R-:W-:Y:S01]  /*12690*/  MOV R249, R47 ;  /* 0x0000002f00f97202 */ /* 0x000fe20000000f00 */
[-C--:B------:R-:W-:Y:S08]  /*126a0*/  HMMA.16816.F32 R208, R4, R30.reuse, R140 ;  /* 0x0000001e04d0723c */ /* 0x080ff0000000188c */
[----:B------:R-:W-:Y:S01]  /*126b0*/  HMMA.16816.F32 R28, R8, R30, R248 ;  /* 0x0000001e081c723c */ /* 0x000fe200000018f8 */
[----:B------:R-:W-:Y:S01]  /*126c0*/  IMAD.MOV.U32 R60, RZ, RZ, R46 ;  /* 0x000000ffff3c7224 */ /* 0x000fe200078e002e */
[----:B------:R-:W-:-:S06]  /*126d0*/  MOV R61, R45 ;  /* 0x0000002d003d7202 */ /* 0x000fcc0000000f00 */
[C---:B---3--:R-:W-:Y:S08]  /*126e0*/  HMMA.16816.F32 R140, R4.reuse, R24, R216 ;  /* 0x00000018048c723c */ /* 0x048ff000000018d8 */
[----:B------:R-:W-:Y:S03]  /*126f0*/  HMMA.16816.F32 R136, R4, R26, R224 ;  /* 0x0000001a0488723c */ /* 0x000fe600000018e0 */
[----:B------:R-:W-:Y:S01]  /*12700*/  IMAD.MOV.U32 R133, RZ, RZ, R28 ;  /* 0x000000ffff857224 */ /* 0x000fe200078e001c */
[----:B------:R-:W-:Y:S01]  /*12710*/  MOV R47, R29 ;  /* 0x0000001d002f7202 */ /* 0x000fe20000000f00 */
[----:B------:R-:W-:Y:S01]  /*12720*/  IMAD.MOV.U32 R46, RZ, RZ, R30 ;  /* 0x000000ffff2e7224 */ /* 0x000fe200078e001e */
[----:B------:R-:W-:-:S02]  /*12730*/  MOV R45, R31 ;  /* 0x0000001f002d7202 */ /* 0x000fc40000000f00 */
[C---:B-1----:R-:W-:Y:S01]  /*12740*/  HMMA.16816.F32 R64, R4.reuse, R20, R240 ;  /* 0x000000140440723c */ /* 0x042fe200000018f0 */
[----:B------:R-:W-:Y:S07]  /*12750*/  LDSM.16.M88.4 R28, [R132+UR6+0xa000] ;  /* 0x00a00006841c783b */ /* 0x000fee0008000200 */
[C---:B------:R-:W-:Y:S08]  /*12760*/  HMMA.16816.F32 R60, R4.reuse, R22, R60 ;  /* 0x00000016043c723c */ /* 0x040ff0000000183c */
[C---:B--2---:R-:W-:Y:S08]  /*12770*/  HMMA.16816.F32 R56, R4.reuse, R12, R56 ;  /* 0x0000000c0438723c */ /* 0x044ff00000001838 */
[----:B------:R-:W-:Y:S01]  /*12780*/  HMMA.16816.F32 R52, R4, R14, R52 ;  /* 0x0000000e0434723c */ /* 0x000fe20000001834 */
[----:B------:R-:W1:Y:S07]  /*12790*/  LDSM.16.M88.4 R4, [R16+0x6000] ;  /* 0x006000001004783b */ /* 0x000e6e0000000200 */
[C---:B------:R-:W-:Y:S08]  /*127a0*/  HMMA.16816.F32 R248, R8.reuse, R24, R244 ;  /* 0x0000001808f8723c */ /* 0x040ff000000018f4 */
[----:B------:R-:W-:Y:S01]  /*127b0*/  HMMA.16816.F32 R240, R8, R26, R220 ;  /* 0x0000001a08f0723c */ /* 0x000fe200000018dc */
[----:B------:R-:W2:Y:S01]  /*127c0*/  LDSM.16.M88.4 R24, [R132+UR6+0xa800] ;  /* 0x00a800068418783b */ /* 0x000ea20008000200 */
[----:B------:R-:W-:Y:S01]  /*127d0*/  IMAD.MOV.U32 R244, RZ, RZ, R239 ;  /* 0x000000fffff47224 */ /* 0x000fe200078e00ef */
[----:B------:R-:W-:Y:S01]  /*127e0*/  MOV R245, R237 ;  /* 0x000000ed00f57202 */ /* 0x000fe20000000f00 */
[----:B------:R-:W-:Y:S01]  /*127f0*/  IMAD.MOV.U32 R246, RZ, RZ, R135 ;  /* 0x000000fffff67224 */ /* 0x000fe200078e0087 */
[----:B------:R-:W-:-:S03]  /*12800*/  MOV R247, R134 ;  /* 0x0000008600f77202 */ /* 0x000fc60000000f00 */
[C---:B------:R-:W-:Y:S08]  /*12810*/  HMMA.16816.F32 R224, R8.reuse, R20, R212 ;  /* 0x0000001408e0723c */ /* 0x040ff000000018d4 */
[----:B------:R-:W-:Y:S08]  /*12820*/  HMMA.16816.F32 R212, R8, R12, R40 ;  /* 0x0000000c08d4723c */ /* 0x000ff00000001828 */
[----:B-1----:R-:W-:Y:S08]  /*12830*/  HMMA.16816.F32 R40, R4, R28, R244 ;  /* 0x0000001c0428723c */ /* 0x002ff000000018f4 */
[C---:B------:R-:W-:Y:S01]  /*12840*/  HMMA.16816.F32 R216, R8.reuse, R22, R48 ;  /* 0x0000001608d8723c */ /* 0x040fe20000001830 */
[----:B------:R-:W1:Y:S07]  /*12850*/  LDSM.16.M88.4 R20, [R132+UR6+0xb000] ;  /* 0x00b000068414783b */ /* 0x000e6e0008000200 */
[----:B------:R-:W-:Y:S01]  /*12860*/  HMMA.16816.F32 R36, R8, R14, R36 ;  /* 0x0000000e0824723c */ /* 0x000fe20000001824 */
[----:B------:R3:W4:Y:S04]  /*12870*/  LDSM.16.M88.4 R12, [R132+UR6+0xb800] ;  /* 0x00b80006840c783b */ /* 0x0007280008000200 */
[----:B------:R3:W4:Y:S01]  /*12880*/  LDSM.16.M88.4 R8, [R16+0x4000] ;  /* 0x004000001008783b */ /* 0x0007220000000200 */
[----:B------:R-:W-:Y:S01]  /*12890*/  IMAD.MOV.U32 R134, RZ, RZ, R46 ;  /* 0x000000ffff867224 */ /* 0x000fe200078e002e */
[----:B------:R-:W-:Y:S01]  /*128a0*/  MOV R135, R45 ;  /* 0x0000002d00877202 */ /* 0x000fe20000000f00 */
[----:B------:R-:W-:Y:S01]  /*128b0*/  IMAD.MOV.U32 R45, RZ, RZ, R42 ;  /* 0x000000ffff2d7224 */ /* 0x000fe200078e002a */
[----:B------:R-:W-:Y:S01]  /*128c0*/  MOV R46, R41 ;  /* 0x00000029002e7202 */ /* 0x000fe20000000f00 */
[----:B--2---:R-:W-:Y:S01]  /*128d0*/  HMMA.16816.F32 R140, R4, R24, R140 ;  /* 0x00000018048c723c */ /* 0x004fe2000000188c */
[----:B---3--:R-:W-:Y:S01]  /*128e0*/  IMAD.MOV.U32 R132, RZ, RZ, R133 ;  /* 0x000000ffff847224 */ /* 0x008fe200078e0085 */
[----:B------:R-:W-:Y:S01]  /*128f0*/  MOV R133, R47 ;  /* 0x0000002f00857202 */ /* 0x000fe20000000f00 */
[----:B------:R-:W-:Y:S01]  /*12900*/  IMAD.MOV.U32 R47, RZ, RZ, R40 ;  /* 0x000000ffff2f7224 */ /* 0x000fe200078e0028 */
[----:B------:R-:W-:-:S04]  /*12910*/  MOV R16, R43 ;  /* 0x0000002b00107202 */ /* 0x000fc80000000f00 */
[C---:B------:R-:W-:Y:S08]  /*12920*/  HMMA.16816.F32 R40, R4.reuse, R30, R208 ;  /* 0x0000001e0428723c */ /* 0x040ff000000018d0 */
[C---:B------:R-:W-:Y:S11]  /*12930*/  HMMA.16816.F32 R244, R4.reuse, R26, R136 ;  /* 0x0000001a04f4723c */ /* 0x040ff60000001888 */
        /* <DEDUP_REMOVED lines=12> */
[C---:B-1----:R-:W-:Y:S08]  /*12a00*/  HMMA.16816.F32 R220, R4.reuse, R20, R64 ;  /* 0x0000001404dc723c */ /* 0x042ff00000001840 */
[C---:B------:R-:W-:Y:S08]  /*12a10*/  HMMA.16816.F32 R208, R4.reuse, R22, R60 ;  /* 0x0000001604d0723c */ /* 0x040ff0000000183c */
[C---:B----4-:R-:W-:Y:S08]  /*12a20*/  HMMA.16816.F32 R136, R4.reuse, R12, R56 ;  /* 0x0000000c0488723c */ /* 0x050ff00000001838 */
[----:B------:R-:W-:Y:S01]  /*12a30*/  HMMA.16816.F32 R64, R4, R14, R52 ;  /* 0x0000000e0440723c */ /* 0x000fe20000001834 */
[----:B------:R-:W-:Y:S07]  /*12a40*/  LDSM.16.M88.4 R4, [R19+0x6000] ;  /* 0x006000001304783b */ /* 0x000fee0000000200 */
[C---:B------:R-:W-:Y:S08]  /*12a50*/  HMMA.16816.F32 R60, R8.reuse, R28, R140 ;  /* 0x0000001c083c723c */ /* 0x040ff0000000188c */
[C---:B------:R-:W-:Y:S01]  /*12a60*/  HMMA.16816.F32 R56, R8.reuse, R30, R132 ;  /* 0x0000001e0838723c */ /* 0x040fe20000001884 */
[----:B------:R-:W1:Y:S07]  /*12a70*/  LDSM.16.M88.4 R28, [R3+0xa000] ;  /* 0x00a00000031c783b */ /* 0x000e6e0000000200 */
[----:B------:R-:W-:Y:S01]  /*12a80*/  HMMA.16816.F32 R52, R8, R24, R248 ;  /* 0x000000180834723c */ /* 0x000fe200000018f8 */
[----:B------:R-:W-:Y:S01]  /*12a90*/  IMAD.MOV.U32 R248, RZ, RZ, R51 ;  /* 0x000000fffff87224 */ /* 0x000fe200078e0033 */
[----:B------:R-:W-:Y:S01]  /*12aa0*/  MOV R249, R50 ;  /* 0x0000003200f97202 */ /* 0x000fe20000000f00 */
[----:B------:R-:W-:Y:S01]  /*12ab0*/  IMAD.MOV.U32 R250, RZ, RZ, R49 ;  /* 0x000000fffffa7224 */ /* 0x000fe200078e0031 */
[----:B------:R-:W-:-:S04]  /*12ac0*/  MOV R251, R48 ;  /* 0x0000003000fb7202 */ /* 0x000fc80000000f00 */
[C---:B------:R-:W-:Y:S01]  /*12ad0*/  HMMA.16816.F32 R48, R8.reuse, R26, R240 ;  /* 0x0000001a0830723c */ /* 0x040fe200000018f0 */
[----:B------:R-:W-:Y:S01]  /*12ae0*/  IMAD.MOV.U32 R240, RZ, RZ, R43 ;  /* 0x000000fffff07224 */ /* 0x000fe200078e002b */
[----:B------:R-:W-:Y:S01]  /*12af0*/  MOV R241, R42 ;  /* 0x0000002a00f17202 */ /* 0x000fe20000000f00 */
[----:B------:R-:W-:Y:S01]  /*12b00*/  IMAD.MOV.U32 R242, RZ, RZ, R41 ;  /* 0x000000fffff27224 */ /* 0x000fe200078e0029 */
[----:B------:R-:W-:Y:S01]  /*12b10*/  MOV R243, R40 ;  /* 0x0000002800f37202 */ /* 0x000fe20000000f00 */
        /* <DEDUP_REMOVED lines=8> */
[----:B------:R-:W-:Y:S01]  /*12ba0*/  IMAD.MOV.U32 R224, RZ, RZ, R47 ;  /* 0x000000ffffe07224 */ /* 0x000fe200078e002f */
[----:B------:R-:W-:Y:S01]  /*12bb0*/  MOV R225, R46 ;  /* 0x0000002e00e17202 */ /* 0x000fe20000000f00 */
[----:B------:R-:W-:Y:S01]  /*12bc0*/  IMAD.MOV.U32 R226, RZ, RZ, R45 ;  /* 0x000000ffffe27224 */ /* 0x000fe200078e002d */
[----:B------:R-:W-:-:S07]  /*12bd0*/  MOV R227, R16 ;  /* 0x0000001000e37202 */ /* 0x000fce0000000f00 */
[C---:B-1----:R-:W-:Y:S08]  /*12be0*/  HMMA.16816.F32 R224, R4.reuse, R28, R224 ;  /* 0x0000001c04e0723c */ /* 0x042ff000000018e0 */
[----:B------:R-:W-:Y:S11]  /*12bf0*/  HMMA.16816.F32 R248, R4, R30, R248 ;  /* 0x0000001e04f8723c */ /* 0x000ff600000018f8 */
[----:B------:R-:W-:Y:S01]  /*12c00*/  IMAD.MOV.U32 R45, RZ, RZ, R224 ;  /* 0x000000ffff2d7224 */ /* 0x000fe200078e00e0 */
[----:B----4-:R-:W-:Y:S01]  /*12c10*/  MOV R19, R225 ;  /* 0x000000e100137202 */ /* 0x010fe20000000f00 */
[----:B------:R-:W-:Y:S01]  /*12c20*/  IMAD.MOV.U32 R16, RZ, RZ, R226 ;  /* 0x000000ffff107224 */ /* 0x000fe200078e00e2 */
[----:B------:R-:W-:-:S02]  /*12c30*/  MOV R3, R227 ;  /* 0x000000e300037202 */ /* 0x000fc40000000f00 */
[C---:B--2---:R-:W-:Y:S08]  /*12c40*/  HMMA.16816.F32 R224, R4.reuse, R20, R220 ;  /* 0x0000001404e0723c */ /* 0x044ff000000018dc */
[C---:B------:R-:W-:Y:S08]  /*12c50*/  HMMA.16816.F32 R220, R4.reuse, R22, R208 ;  /* 0x0000001604dc723c */ /* 0x040ff000000018d0 */
[----:B---3--:R-:W-:Y:S08]  /*12c60*/  HMMA.16816.F32 R216, R4, R12, R136 ;  /* 0x0000000c04d8723c */ /* 0x008ff00000001888 */
[C---:B------:R-:W-:Y:S08]  /*12c70*/  HMMA.16816.F32 R208, R8.reuse, R28, R60 ;  /* 0x0000001c08d0723c */ /* 0x040ff0000000183c */
[----:B------:R-:W-:Y:S08]  /*12c80*/  HMMA.16816.F32 R136, R8, R30, R56 ;  /* 0x0000001e0888723c */ /* 0x000ff00000001838 */
        /* <DEDUP_REMOVED lines=10> */
[----:B------:R-:W-:-:S02]  /*12d30*/  MOV R134, R16 ;  /* 0x0000001000867202 */ /* 0x000fc40000000f00 */
[----:B------:R-:W-:-:S03]  /*12d40*/  MOV R135, R3 ;  /* 0x0000000300877202 */ /* 0x000fc60000000f00 */
[C---:B------:R-:W-:Y:S01]  /*12d50*/  HMMA.16816.F32 R52, R8.reuse, R20, R40 ;  /* 0x000000140834723c */ /* 0x040fe20000001828 */
[----:B------:R-:W2:Y:S04]  /*12d60*/  LDSM.16.M88.4 R20, [R0+0xa800] ;  /* 0x00a800000014783b */ /* 0x000ea80000000200 */
[----:B------:R-:W-:Y:S03]  /*12d70*/  LDSM.16.M88.4 R40, [R0+0xb800] ;  /* 0x00b800000028783b */ /* 0x000fe60000000200 */
[----:B------:R-:W-:Y:S08]  /*12d80*/  HMMA.16816.F32 R28, R8, R12, R140 ;  /* 0x0000000c081c723c */ /* 0x000ff0000000188c */
[----:B-1----:R-:W-:Y:S08]  /*12d90*/  HMMA.16816.F32 R132, R4, R24, R132 ;  /* 0x000000180484723c */ /* 0x002ff00000001884 */
[----:B------:R-:W-:Y:S01]  /*12da0*/  HMMA.16816.F32 R64, R8, R14, R36 ;  /* 0x0000000e0840723c */ /* 0x000fe20000001824 */
[----:B------:R1:W3:Y:S04]  /*12db0*/  LDSM.16.M88.4 R8, [R0+0xb000] ;  /* 0x00b000000008783b */ /* 0x0002e80000000200 */
[----:B------:R4:W3:Y:S06]  /*12dc0*/  LDSM.16.M88.4 R12, [R17+0x4000] ;  /* 0x00400000110c783b */ /* 0x0008ec0000000200 */
[----:B------:R-:W-:Y:S01]  /*12dd0*/  IMAD.MOV.U32 R16, RZ, RZ, R132 ;  /* 0x000000ffff107224 */ /* 0x000fe200078e0084 */
[----:B------:R-:W-:Y:S01]  /*12de0*/  MOV R3, R134 ;  /* 0x0000008600037202 */ /* 0x000fe20000000f00 */
[----:B-1----:R-:W-:Y:S01]  /*12df0*/  IMAD.MOV.U32 R0, RZ, RZ, R135 ;  /* 0x000000ffff007224 */ /* 0x002fe200078e0087 */
[----:B----4-:R-:W-:-:S02]  /*12e00*/  MOV R17, R133 ;  /* 0x0000008500117202 */ /* 0x010fc40000000f00 */
[----:B------:R-:W-:-:S15]  /*12e10*/  HMMA.16816.F32 R132, R4, R26, R248 ;  /* 0x0000001a0484723c */ /* 0x000fde00000018f8 */
[----:B------:R-:W-:-:S04]  /*12e20*/  NOP ;  /* 0x0000000000007918 */ /* 0x000fc80000000000 */
[----:B------:R-:W-:Y:S01]  /*12e30*/  MOV R38, R132 ;  /* 0x0000008400267202 */ /* 0x000fe20000000f00 */
[----:B------:R-:W-:Y:S01]  /*12e40*/  IMAD.MOV.U32 R36, RZ, RZ, R134 ;  /* 0x000000ffff247224 */ /* 0x000fe200078e0086 */
[----:B------:R-:W-:Y:S02]  /*12e50*/  MOV R37, R133 ;  /* 0x0000008500257202 */ /* 0x000fe40000000f00 */
[----:B------:R-:W-:Y:S02]  /*12e60*/  MOV R19, R135 ;  /* 0x0000008700137202 */ /* 0x000fe40000000f00 */
[C---:B--2---:R-:W-:Y:S08]  /*12e70*/  HMMA.16816.F32 R132, R4.reuse, R20, R240 ;  /* 0x000000140484723c */ /* 0x044ff000000018f0 */
[C---:B------:R-:W-:Y:S08]  /*12e80*/  HMMA.16816.F32 R248, R4.reuse, R22, R244 ;  /* 0x0000001604f8723c */ /* 0x040ff000000018f4 */
[----:B---3--:R-:W-:Y:S03]  /*12e90*/  HMMA.16816.F32 R244, R4, R8, R224 ;  /* 0x0000000804f4723c */ /* 0x008fe600000018e0 */
[----:B------:R-:W-:Y:S01]  /*12ea0*/  MOV R39, R135 ;  /* 0x0000008700277202 */ /* 0x000fe20000000f00 */
[----:B------:R-:W-:Y:S01]  /*12eb0*/  IMAD.MOV.U32 R46, RZ, RZ, R133 ;  /* 0x000000ffff2e7224 */ /* 0x000fe200078e0085 */
[----:B------:R-:W-:-:S02]  /*12ec0*/  MOV R47, R132 ;  /* 0x00000084002f7202 */ /* 0x000fc40000000f00 */
[----:B------:R-:W-:Y:S01]  /*12ed0*/  MOV R45, R134 ;  /* 0x00000086002d7202 */ /* 0x000fe20000000f00 */
[C---:B------:R-:W-:Y:S08]  /*12ee0*/  HMMA.16816.F32 R240, R4.reuse, R10, R220 ;  /* 0x0000000a04f0723c */ /* 0x040ff000000018dc */
[C---:B------:R-:W-:Y:S08]  /*12ef0*/  HMMA.16816.F32 R224, R4.reuse, R40, R216 ;  /* 0x0000002804e0723c */ /* 0x040ff000000018d8 */
[----:B------:R-:W-:Y:S01]  /*12f00*/  HMMA.16816.F32 R220, R4, R42, R212 ;  /* 0x0000002a04dc723c */ /* 0x000fe200000018d4 */
[----:B------:R-:W-:Y:S07]  /*12f10*/  LDSM.16.M88.4 R4, [R18+0x6000] ;  /* 0x006000001204783b */ /* 0x000fee0000000200 */
[C---:B------:R-:W-:Y:S08]  /*12f20*/  HMMA.16816.F32 R216, R12.reuse, R24, R208 ;  /* 0x000000180cd8723c */ /* 0x040ff000000018d0 */
[C---:B------:R-:W-:Y:S01]  /*12f30*/  HMMA.16816.F32 R212, R12.reuse, R26, R136 ;  /* 0x0000001a0cd4723c */ /* 0x040fe20000001888 */
[----:B------:R-:W-:Y:S07]  /*12f40*/  LDSM.16.M88.4 R24, [R2+0xb000] ;  /* 0x00b000000218783b */ /* 0x000fee0000000200 */
[----:B------:R-:W-:Y:S01]  /*12f50*/  HMMA.16816.F32 R208, R12, R20, R60 ;  /* 0x000000140cd0723c */ /* 0x000fe2000000183c */
[----:B------:R-:W-:-:S07]  /*12f60*/  IMAD.MOV.U32 R63, RZ, RZ, R39 ;  /* 0x000000ffff3f7224 */ /* 0x000fce00078e0027 */
[C---:B------:R-:W-:Y:S01]  /*12f70*/  HMMA.16816.F32 R132, R12.reuse, R10, R48 ;  /* 0x0000000a0c84723c */ /* 0x040fe20000001830 */
[----:B------:R-:W-:Y:S01]  /*12f80*/  MOV R48, R38 ;  /* 0x0000002600307202 */ /* 0x000fe20000000f00 */
[----:B------:R-:W-:Y:S01]  /*12f90*/  IMAD.MOV.U32 R50, RZ, RZ, R36 ;  /* 0x000000ffff327224 */ /* 0x000fe200078e0024 */
[----:B------:R-:W-:Y:S02]  /*12fa0*/  MOV R49, R37 ;  /* 0x0000002500317202 */ /* 0x000fe40000000f00 */
[----:B------:R-:W-:Y:S03]  /*12fb0*/  LDSM.16.M88.4 R36, [R2+0xa000] ;  /* 0x00a000000224783b */ /* 0x000fe60000000200 */
[C---:B------:R-:W-:Y:S01]  /*12fc0*/  HMMA.16816.F32 R136, R12.reuse, R8, R52 ;  /* 0x000000080c88723c */ /* 0x040fe20000001834 */
[----:B------:R1:W2:Y:S07]  /*12fd0*/  LDSM.16.M88.4 R8, [R18+0x4000] ;  /* 0x004000001208783b */ /* 0x0002ae0000000200 */
[C---:B------:R-:W-:Y:S01]  /*12fe0*/  HMMA.16816.F32 R140, R12.reuse, R22, R56 ;  /* 0x000000160c8c723c */ /* 0x040fe20000001838 */
[----:B------:R-:W-:Y:S01]  /*12ff0*/  MOV R51, R19 ;  /* 0x0000001300337202 */ /* 0x000fe20000000f00 */
[----:B------:R-:W-:Y:S06]  /*13000*/  LDSM.16.M88.4 R20, [R2+0xb800] ;  /* 0x00b800000214783b */ /* 0x000fec0000000200 */
[C---:B------:R-:W-:Y:S08]  /*13010*/  HMMA.16816.F32 R56, R12.reuse, R40, R28 ;  /* 0x000000280c38723c */ /* 0x040ff0000000181c */
[----:B------:R-:W-:Y:S01]  /*13020*/  HMMA.16816.F32 R52, R12, R42, R64 ;  /* 0x0000002a0c34723c */ /* 0x000fe20000001840 */
[----:B-1----:R-:W-:Y:S01]  /*13030*/  MOV R18, R3 ;  /* 0x0000000300127202 */ /* 0x002fe20000000f00 */
[----:B------:R-:W-:Y:S01]  /*13040*/  IMAD.MOV.U32 R19, RZ, RZ, R0 ;  /* 0x000000ffff137224 */ /* 0x000fe200078e0000 */
[----:B------:R-:W-:Y:S01]  /*13050*/  MOV R61, R46 ;  /* 0x0000002e003d7202 */ /* 0x000fe20000000f00 */
[----:B------:R-:W1:Y:S01]  /*13060*/  LDSM.16.M88.4 R28, [R2+0xa800] ;  /* 0x00a80000021c783b */ /* 0x000e620000000200 */
[----:B------:R-:W-:Y:S01]  /*13070*/  MOV R62, R45 ;  /* 0x0000002d003e7202 */ /* 0x000fe20000000f00 */
[----:B------:R-:W-:Y:S01]  /*13080*/  IMAD.MOV.U32 R60, RZ, RZ, R47 ;  /* 0x000000ffff3c7224 */ /* 0x000fe200078e002f */
[----:B------:R-:W-:-:S04]  /*13090*/  DEPBAR.LE SB0, 0x0 ;  /* 0x000080000000791a */ /* 0x000fc80000000000 */
[-C--:B--2---:R-:W-:Y:S08]  /*130a0*/  HMMA.16816.F32 R12, R8, R36.reuse, R216 ;  /* 0x00000024080c723c */ /* 0x084ff000000018d8 */
[----:B------:R-:W-:Y:S11]  /*130b0*/  HMMA.16816.F32 R40, R4, R36, R16 ;  /* 0x000000240428723c */ /* 0x000ff60000001810 */
[----:B------:R-:W-:-:S04]  /*130c0*/  FMUL.FTZ R0, R12, UR4 ;  /* 0x000000040c007c20 */ /* 0x000fc80008410000 */
[----:B------:R2:W3:Y:S01]  /*130d0*/  MUFU.TANH R46, R0 ;  /* 0x00000000002e7308 */ /* 0x0004e20000002400 */
[----:B------:R-:W-:Y:S01]  /*130e0*/  HMMA.16816.F32 R16, R4, R38, R48 ;  /* 0x000000260410723c */ /* 0x000fe20000001830 */
[----:B--2---:R-:W-:-:S06]  /*130f0*/  FMUL.FTZ R0, R13, UR4 ;  /* 0x000000040d007c20 */ /* 0x004fcc0008410000 */
[----:B------:R2:W4:Y:S01]  /*13100*/  MUFU.TANH R65, R0 ;  /* 0x0000000000417308 */ /* 0x0005220000002400 */
[----:B------:R-:W-:Y:S01]  /*13110*/  HMMA.16816.F32 R36, R8, R38, R212 ;  /* 0x000000260824723c */ /* 0x000fe200000018d4 */
[----:B--2---:R-:W-:-:S06]  /*13120*/  FMUL.FTZ R0, R14, UR4 ;  /* 0x000000040e007c20 */ /* 0x004fcc0008410000 */
[----:B------:R2:W1:Y:S02]  /*13130*/  MUFU.TANH R45, R0 ;  /* 0x00000000002d7308 */ /* 0x0004640000002400 */
        /* <DEDUP_REMOVED lines=9> */
[----:B------:R2:W2:Y:S01]  /*131d0*/  MUFU.TANH R42, R0 ;  /* 0x00000000002a7308 */ /* 0x0004a20000002400 */
[----:B-1----:R-:W-:Y:S01]  /*131e0*/  HMMA.16816.F32 R48, R4, R28, R60 ;  /* 0x0000001c0430723c */ /* 0x002fe2000000183c */
[----:B--2---:R-:W-:-:S06]  /*131f0*/  FMUL.FTZ R0, R36, UR4 ;  /* 0x0000000424007c20 */ /* 0x004fcc0008410000 */
[----:B------:R1:W2:Y:S01]  /*13200*/  MUFU.TANH R43, R0 ;  /* 0x00000000002b7308 */ /* 0x0002a20000002400 */
[----:B------:R-:W-:Y:S01]  /*13210*/  HMMA.16816.F32 R60, R4, R30, R248 ;  /* 0x0000001e043c723c */ /* 0x000fe200000018f8 */
[----:B-1----:R-:W-:-:S06]  /*13220*/  FMUL.FTZ R0, R37, UR4 ;  /* 0x0000000425007c20 */ /* 0x002fcc0008410000 */
[----:B------:R1:W1:Y:S01]  /*13230*/  MUFU.TANH R212, R0 ;  /* 0x0000000000d47308 */ /* 0x0002620000002400 */
[C---:B------:R-:W-:Y:S08]  /*13240*/  HMMA.16816.F32 R244, R4.reuse, R24, R244 ;  /* 0x0000001804f4723c */ /* 0x040ff000000018f4 */
[----:B------:R-:W-:Y:S01]  /*13250*/  HMMA.16816.F32 R240, R4, R26, R240 ;  /* 0x0000001a04f0723c */ /* 0x000fe200000018f0 */
[----:B-1----:R-:W-:-:S07]  /*13260*/  FMUL.FTZ R0, R38, UR4 ;  /* 0x0000000426007c20 */ /* 0x002fce0008410000 */
[C---:B------:R-:W-:Y:S01]  /*13270*/  HMMA.16816.F32 R224, R4.reuse, R20, R224 ;  /* 0x0000001404e0723c */ /* 0x040fe200000018e0 */
[----:B------:R1:W1:Y:S07]  /*13280*/  MUFU.TANH R37, R0 ;  /* 0x0000000000257308 */ /* 0x00026e0000002400 */
[----:B------:R-:W-:Y:S08]  /*13290*/  HMMA.16816.F32 R220, R4, R22, R220 ;  /* 0x0000001604dc723c */ /* 0x000ff000000018dc */
[----:B------:R-:W-:Y:S01]  /*132a0*/  HMMA.16816.F32 R4, R8, R28, R208 ;  /* 0x0000001c0804723c */ /* 0x000fe200000018d0 */
[----:B-1----:R-:W-:-:S04]  /*132b0*/  FMUL.FTZ R0, R39, UR4 ;  /* 0x0000000427007c20 */ /* 0x002fc80008410000 */
[----:B------:R1:W1:Y:S02]  /*132c0*/  MUFU.TANH R211, R0 ;  /* 0x0000000000d37308 */ /* 0x0002640000002400 */
[----:B-1----:R-:W-:-:S06]  /*132d0*/  FMUL.FTZ R0, R16, UR4 ;  /* 0x0000000410007c20 */ /* 0x002fcc0008410000 */
        /* <DEDUP_REMOVED lines=27> */
[----:B------:R-:W-:Y:S01]  /*13490*/  SHF.L.U32 R3, R234, 0x1, RZ ;  /* 0x00000001ea037819 */ /* 0x000fe200000006ff */
[----:B-1----:R-:W-:-:S05]  /*134a0*/  FMUL.FTZ R0, R29, UR4 ;  /* 0x000000041d007c20 */ /* 0x002fca0008410000 */
[----:B------:R1:W1:Y:S01]  /*134b0*/  MUFU.TANH R141, R0 ;  /* 0x00000000008d7308 */ /* 0x0002620000002400 */
[----:B------:R-:W-:Y:S01]  /*134c0*/  HMMA.16816.F32 R56, R8, R20, R56 ;  /* 0x000000140838723c */ /* 0x000fe20000001838 */
[----:B------:R-:W-:Y:S01]  /*134d0*/  LOP3.LUT R3, R3, 0x6, RZ, 0xc0, !PT ;  /* 0x0000000603037812 */ /* 0x000fe200078ec0ff */
[----:B-1----:R-:W-:-:S05]  /*134e0*/  FMUL.FTZ R0, R30, UR4 ;  /* 0x000000041e007c20 */ /* 0x002fca0008410000 */
[----:B------:R1:W1:Y:S01]  /*134f0*/  MUFU.TANH R49, R0 ;  /* 0x0000000000317308 */ /* 0x0002620000002400 */
[----:B------:R-:W-:Y:S01]  /*13500*/  HMMA.16816.F32 R52, R8, R22, R52 ;  /* 0x000000160834723c */ /* 0x000fe20000001834 */
[----:B------:R-:W-:Y:S01]  /*13510*/  UISETP.NE.AND UP0, UPT, UR20, 0x3, UPT ;  /* 0x000000031400788c */ /* 0x000fe2000bf05270 */
[----:B------:R-:W-:Y:S01]  /*13520*/  FMUL.FTZ R2, R61, UR4 ;  /* 0x000000043d027c20 */ /* 0x000fe20008410000 */
[----:B-1----:R-:W-:-:S04]  /*13530*/  FMUL.FTZ R0, R31, UR4 ;  /* 0x000000041f007c20 */ /* 0x002fc80008410000 */
[----:B------:R1:W1:Y:S01]  /*13540*/  MUFU.TANH R51, R0 ;  /* 0x0000000000337308 */ /* 0x0002620000002400 */
[----:B------:R-:W-:Y:S01]  /*13550*/  HMMA.16816.F32 R132, R8, R26, R132 ;  /* 0x0000001a0884723c */ /* 0x000fe20000001884 */
[----:B-1----:R-:W-:-:S06]  /*13560*/  FMUL.FTZ R0, R60, UR4 ;  /* 0x000000043c007c20 */ /* 0x002fcc0008410000 */
[----:B------:R1:W1:Y:S08]  /*13570*/  MUFU.TANH R29, R0 ;  /* 0x00000000001d7308 */ /* 0x0002700000002400 */
[----:B------:R3:W2:Y:S01]  /*13580*/  MUFU.TANH R31, R2 ;  /* 0x00000002001f7308 */ /* 0x0006a20000002400 */
[----:B-1----:R-:W-:-:S05]  /*13590*/  MOV R0, UR20 ;  /* 0x0000001400007c02 */ /* 0x002fca0008000f00 */
[----:B------:R-:W-:Y:S02]  /*135a0*/  IMAD R0, R0, 0x40, R3 ;  /* 0x0000004000007824 */ /* 0x000fe400078e0203 */
[----:B---3--:R-:W-:-:S03]  /*135b0*/  FMUL.FTZ R2, R62, UR4 ;  /* 0x000000043e027c20 */ /* 0x008fc60008410000 */
[----:B------:R-:W-:Y:S01]  /*135c0*/  IADD3 R3, PT, PT, R0, -0xc0, RZ ;  /* 0xffffff4000037810 */ /* 0x000fe20007ffe0ff */
[----:B------:R1:W3:Y:S01]  /*135d0*/  MUFU.TANH R26, R2 ;  /* 0x00000002001a7308 */ /* 0x0002e20000002400 */
[----:B------:R-:W-:Y:S02]  /*135e0*/  BAR.SYNC.DEFER_BLOCKING 0x0 ;  /* 0x0000000000007b1d */ /* 0x000fe40000010000 */
[C---:B------:R-:W-:Y:S02]  /*135f0*/  ISETP.GE.AND P6, PT, R3.reuse, R32, PT ;  /* 0x000000200300720c */ /* 0x040fe40003fc6270 */
[C---:B------:R-:W-:Y:S02]  /*13600*/  ISETP.GE.AND P5, PT, R3.reuse, R33, PT ;  /* 0x000000210300720c */ /* 0x040fe40003fa6270 */
[----:B------:R-:W-:Y:S02]  /*13610*/  ISETP.GE.AND P4, PT, R3, R34, PT ;  /* 0x000000220300720c */ /* 0x000fe40003f86270 */
[----:B------:R-:W-:-:S02]  /*13620*/  I2FP.F32.U32 R4, R3 ;  /* 0x0000000300047245 */ /* 0x000fc40000201000 */
[----:B-1----:R-:W-:Y:S01]  /*13630*/  IADD3 R2, PT, PT, R0, -0xbf, RZ ;  /* 0xffffff4100027810 */ /* 0x002fe20007ffe0ff */
[----:B--234-:R-:W-:Y:S08]  /*13640*/  BRA.U !UP0, `(.L_x_541) ;  /* 0x0000000508807547 */ /* 0x01cff0000b800000 */
[----:B------:R-:W2:Y:S04]  /*13650*/  LDL R252, [R1+0x14] ;  /* 0x0000140001fc7983 */ /* 0x000ea80000100800 */
[----:B------:R-:W3:Y:S01]  /*13660*/  LDL R237, [R1+0x10] ;  /* 0x0000100001ed7983 */ /* 0x000ee20000100800 */
        /* <DEDUP_REMOVED lines=21> */
[----:B------:R-:W-:Y:S01]  /*137c0*/  ULEA UR7, UP0, UR10, UR7, 0x4 ;  /* 0x000000070a077291 */ /* 0x000fe2000f8020ff */
[----:B------:R-:W-:Y:S02]  /*137d0*/  IMAD.U32 R6, RZ, RZ, UR8 ;  /* 0x00000008ff067e24 */ /* 0x000fe4000f8e00ff */
[----:B------:R-:W-:Y:S01]  /*137e0*/  IMAD.U32 R9, RZ, RZ, UR10 ;  /* 0x0000000aff097e24 */ /* 0x000fe2000f8e00ff */
[----:B------:R-:W-:Y:S02]  /*137f0*/  ULEA.HI.X UR8, UR10, UR8, UR11, 0x4, UP0 ;  /* 0x000000080a087291 */ /* 0x000fe400080f240b */
[----:B------:R-:W-:Y:S02]  /*13800*/  IMAD.U32 R10, RZ, RZ, UR7 ;  /* 0x00000007ff0a7e24 */ /* 0x000fe4000f8e00ff */
[----:B------:R-:W-:Y:S01]  /*13810*/  IMAD.U32 R11, RZ, RZ, UR7 ;  /* 0x00000007ff0b7e24 */ /* 0x000fe2000f8e00ff */
[----:B--2---:R-:W-:-:S04]  /*13820*/  @!P3 LEA R20, P1, R5, R252, 0x1 ;  /* 0x000000fc0514b211 */ /* 0x004fc800078208ff */
[CCC-:B---3--:R-:W-:Y:S02]  /*13830*/  @!P3 LEA.HI.X R21, R8.reuse, R237.reuse, R6.reuse, 0x1, P1 ;  /* 0x000000ed0815b211 */ /* 0x1c8fe400008f0c06 */
[----:B------:R-:W-:Y:S01]  /*13840*/  @!P2 LEA R12, P1, R5, R252, 0x1 ;  /* 0x000000fc050ca211 */ /* 0x000fe200078208ff */
[----:B------:R-:W-:Y:S02]  /*13850*/  IMAD.U32 R5, RZ, RZ, UR10 ;  /* 0x0000000aff057e24 */ /* 0x000fe4000f8e00ff */
[----:B------:R-:W-:Y:S01]  /*13860*/  @!PT LDS RZ, [RZ] ;  /* 0x00000000fffff984 */ /* 0x000fe20000000800 */
[----:B------:R-:W-:Y:S01]  /*13870*/  @!PT LDS RZ, [RZ] ;  /* 0x00000000fffff984 */ /* 0x000fe20000000800 */
[----:B------:R-:W-:Y:S01]  /*13880*/  @!PT LDS RZ, [RZ] ;  /* 0x00000000fffff984 */ /* 0x000fe20000000800 */
[----:B------:R1:W-:Y:S01]  /*13890*/  @!P3 LDGSTS.E.BYPASS.LTC128B.128 [R238+0x8000], desc[UR22][R20.64] ;  /* 0x0800000014eebfae */ /* 0x0003e2000b981a16 */
[----:B------:R-:W-:Y:S01]  /*138a0*/  @!P2 LEA.HI.X R13, R8, R237, R6, 0x1, P1 ;  /* 0x000000ed080da211 */ /* 0x000fe200008f0c06 */
[----:B------:R-:W-:Y:S01]  /*138b0*/  IMAD.U32 R8, RZ, RZ, UR10 ;  /* 0x0000000aff087e24 */ /* 0x000fe2000f8e00ff */
[----:B------:R-:W-:Y:S01]  /*138c0*/  @!P3 LEA R5, P1, R5, UR7, 0x4 ;  /* 0x000000070505bc11 */ /* 0x000fe2000f8220ff */
[----:B------:R-:W-:Y:S01]  /*138d0*/  IMAD.U32 R6, RZ, RZ, UR11 ;  /* 0x0000000bff067e24 */ /* 0x000fe2000f8e00ff */
[----:B------:R1:W-:Y:S04]  /*138e0*/  @P3 STS.128 [R238+0x8000], RZ ;  /* 0x008000ffee003388 */ /* 0x0003e80000000c00 */
[----:B------:R-:W-:Y:S01]  /*138f0*/  @!P3 LEA.HI.X R14, R8, UR8, R6, 0x4, P1 ;  /* 0x00000008080ebc11 */ /* 0x000fe200088f2406 */
[----:B------:R-:W-:Y:S01]  /*13900*/  IMAD.U32 R6, RZ, RZ, UR10 ;  /* 0x0000000aff067e24 */ /* 0x000fe2000f8e00ff */
[----:B------:R-:W-:Y:S01]  /*13910*/  @!PT LDS RZ, [RZ] ;  /* 0x00000000fffff984 */ /* 0x000fe20000000800 */
[----:B------:R-:W-:Y:S01]  /*13920*/  @!PT LDS RZ, [RZ] ;  /* 0x00000000fffff984 */ /* 0x000fe20000000800 */
[----:B------:R-:W-:Y:S01]  /*13930*/  @!PT LDS RZ, [RZ] ;  /* 0x00000000fffff984 */ /* 0x000fe20000000800 */
[----:B------:R1:W-:Y:S01]  /*13940*/  @!P2 LDGSTS.E.BYPASS.LTC128B.128 [R238+0xa000], desc[UR22][R12.64+0x80] ;  /* 0x0a0000800ceeafae */ /* 0x0003e2000b981a16 */
[----:B------:R-:W-:-:S03]  /*13950*/  IMAD.U32 R8, RZ, RZ, UR11 ;  /* 0x0000000bff087e24 */ /* 0x000fc6000f8e00ff */
[----:B------:R-:W-:Y:S01]  /*13960*/  @!P2 LEA R6, P1, R6, UR7, 0x4 ;  /* 0x000000070606ac11 */ /* 0x000fe2000f8220ff */
[----:B------:R1:W-:Y:S03]  /*13970*/  @P2 STS.128 [R238+0xa000], RZ ;  /* 0x00a000ffee002388 */ /* 0x0003e60000000c00 */
[----:B------:R-:W-:Y:S01]  /*13980*/  @!P2 LEA.HI.X R9, R9, UR8, R8, 0x4, P1 ;  /* 0x000000080909ac11 */ /* 0x000fe200088f2408 */
[----:B------:R-:W-:Y:S01]  /*13990*/  IMAD.U32 R8, RZ, RZ, UR8 ;  /* 0x00000008ff087e24 */ /* 0x000fe2000f8e00ff */
[----:B------:R-:W-:-:S04]  /*139a0*/  @!P3 LEA R18, P1, R10, R252, 0x1 ;  /* 0x000000fc0a12b211 */ /* 0x000fc800078208ff */
        /* <DEDUP_REMOVED lines=42> */
.L_x_541:
[C---:B------:R-:W-:Y:S01]  /*13c50*/  FFMA.FTZ R5, R4.reuse, UR5, R46 ;  /* 0x0000000504057c23 */ /* 0x040fe2000801002e */
[----:B------:R-:W-:Y:S01]  /*13c60*/  ISETP.GE.AND P1, PT, R3, R35, PT ;  /* 0x000000230300720c */ /* 0x000fe20003f26270 */
[----:B-1----:R-:W-:Y:S01]  /*13c70*/  FFMA.FTZ R6, R4, UR5, R45 ;  /* 0x0000000504067c23 */ /* 0x002fe2000801002d */
[----:B------:R-:W-:Y:S01]  /*13c80*/  FMUL.FTZ R3, R63, UR4 ;  /* 0x000000043f037c20 */ /* 0x000fe20008410000 */
[----:B------:R-:W-:Y:S01]  /*13c90*/  ISETP.GE.AND P2, PT, R2, R32, PT ;  /* 0x000000200200720c */ /* 0x000fe20003f46270 */
[----:B------:R-:W-:Y:S01]  /*13ca0*/  FMUL.FTZ R10, R247, UR4 ;  /* 0x00000004f70a7c20 */ /* 0x000fe20008410000 */
[----:B------:R-:W-:Y:S01]  /*13cb0*/  FSEL R15, R5, -INF , !P6 ;  /* 0xff800000050f7808 */ /* 0x000fe20007000000 */
[----:B------:R1:W2:Y:S01]  /*13cc0*/  MUFU.TANH R14, R3 ;  /* 0x00000003000e7308 */ /* 0x0002a20000002400 */
[----:B------:R-:W-:Y:S01]  /*13cd0*/  FFMA.FTZ R5, R4, UR5, R40 ;  /* 0x0000000504057c23 */ /* 0x000fe20008010028 */
[----:B------:R-:W-:Y:S01]  /*13ce0*/  FSEL R16, R6, -INF , !P5 ;  /* 0xff80000006107808 */ /* 0x000fe20006800000 */
[----:B------:R-:W-:Y:S01]  /*13cf0*/  FMUL.FTZ R6, R136, UR4 ;  /* 0x0000000488067c20 */ /* 0x000fe20008410000 */
[----:B------:R-:W-:Y:S01]  /*13d00*/  FFMA.FTZ R4, R4, UR5, R41 ;  /* 0x0000000504047c23 */ /* 0x000fe20008010029 */
[C---:B------:R-:W-:Y:S01]  /*13d10*/  ISETP.GE.AND P3, PT, R2.reuse, R33, PT ;  /* 0x000000210200720c */ /* 0x040fe20003f66270 */
[----:B------:R-:W-:Y:S01]  /*13d20*/  STL [R1+0xb8], R238 ;  /* 0x0000b8ee01007387 */ /* 0x000fe20000100800 */
[----:B------:R-:W-:Y:S01]  /*13d30*/  ISETP.GE.AND P5, PT, R2, R34, PT ;  /* 0x000000220200720c */ /* 0x000fe20003fa6270 */
[----:B------:R3:W4:Y:S01]  /*13d40*/  MUFU.TANH R61, R6 ;  /* 0x00000006003d7308 */ /* 0x0007220000002400 */
[----:B------:R-:W-:Y:S01]  /*13d50*/  FSEL R63, R4, -INF , !P1 ;  /* 0xff800000043f7808 */ /* 0x000fe20004800000 */
[----:B------:R-:W-:Y:S01]  /*13d60*/  FMUL.FTZ R4, R138, UR4 ;  /* 0x000000048a047c20 */ /* 0x000fe20008410000 */
[----:B------:R-:W-:Y:S01]  /*13d70*/  FSEL R17, R5, -INF , !P4 ;  /* 0xff80000005117808 */ /* 0x000fe20006000000 */
[----:B------:R-:W-:Y:S01]  /*13d80*/  FMUL.FTZ R5, R137, UR4 ;  /* 0x0000000489057c20 */ /* 0x000fe20008410000 */
[----:B------:R-:W-:Y:S01]  /*13d90*/  ISETP.GE.AND P4, PT, R2, R35, PT ;  /* 0x000000230200720c */ /* 0x000fe20003f86270 */
[----:B------:R-:W-:Y:S01]  /*13da0*/  STL [R1+0xb4], R233 ;  /* 0x0000b4e901007387 */ /* 0x000fe20000100800 */
[----:B------:R-:W-:Y:S01]  /*13db0*/  MOV R215, R229 ;  /* 0x000000e500d77202 */ /* 0x000fe20000000f00 */
[----:B------:R2:W4:Y:S01]  /*13dc0*/  MUFU.TANH R46, R4 ;  /* 0x00000004002e7308 */ /* 0x0005220000002400 */
[----:B-1----:R-:W-:Y:S01]  /*13dd0*/  I2FP.F32.U32 R3, R2 ;  /* 0x0000000200037245 */ /* 0x002fe20000201000 */
[----:B------:R1:W-:Y:S01]  /*13de0*/  STL [R1+0xb0], R232 ;  /* 0x0000b0e801007387 */ /* 0x0003e20000100800 */
[----:B------:R-:W-:-:S03]  /*13df0*/  IADD3 R2, PT, PT, R0, -0xb7, RZ ;  /* 0xffffff4900027810 */ /* 0x000fc60007ffe0ff */
[C---:B------:R-:W-:Y:S01]  /*13e00*/  FFMA.FTZ R7, R3.reuse, UR5, R65 ;  /* 0x0000000503077c23 */ /* 0x040fe20008010041 */
[C---:B------:R-:W-:Y:S01]  /*13e10*/  FFMA.FTZ R9, R3.reuse, UR5, R47 ;  /* 0x0000000503097c23 */ /* 0x040fe2000801002f */
[C---:B------:R-:W-:Y:S01]  /*13e20*/  FFMA.FTZ R8, R3.reuse, UR5, R42 ;  /* 0x0000000503087c23 */ /* 0x040fe2000801002a */
[----:B---3--:R-:W-:Y:S01]  /*13e30*/  FFMA.FTZ R6, R3, UR5, R64 ;  /* 0x0000000503067c23 */ /* 0x008fe20008010040 */
[----:B------:R-:W-:Y:S01]  /*13e40*/  VIADD R3, R0, 0xffffff48 ;  /* 0xffffff4800037836 */ /* 0x000fe20000000000 */
[----:B------:R-:W-:Y:S01]  /*13e50*/  FSEL R27, R7, -INF , !P2 ;  /* 0xff800000071b7808 */ /* 0x000fe20005000000 */
[----:B------:R3:W-:Y:S01]  /*13e60*/  MUFU.TANH R62, R5 ;  /* 0x00000005003e7308 */ /* 0x0007e20000002400 */
[----:B------:R-:W-:Y:S01]  /*13e70*/  FSEL R30, R9, -INF , !P5 ;  /* 0xff800000091e7808 */ /* 0x000fe20006800000 */
[----:B------:R-:W-:Y:S01]  /*13e80*/  FMUL.FTZ R9, R246, UR4 ;  /* 0x00000004f6097c20 */ /* 0x000fe20008410000 */
[----:B------:R-:W-:Y:S01]  /*13e90*/  FSEL R28, R6, -INF , !P3 ;  /* 0xff800000061c7808 */ /* 0x000fe20005800000 */
[----:B------:R-:W-:Y:S01]  /*13ea0*/  FMUL.FTZ R6, R244, UR4 ;  /* 0x00000004f4067c20 */ /* 0x000fe20008410000 */
[C---:B------:R-:W-:Y:S01]  /*13eb0*/  ISETP.GE.AND P1, PT, R3.reuse, R32, PT ;  /* 0x000000200300720c */ /* 0x040fe20003f26270 */
[----:B------:R1:W-:Y:S01]  /*13ec0*/  STL [R1+0xac], R230 ;  /* 0x0000ace601007387 */ /* 0x0003e20000100800 */
[C---:B------:R-:W-:Y:S01]  /*13ed0*/  ISETP.GE.AND P2, PT, R3.reuse, R33, PT ;  /* 0x000000210300720c */ /* 0x040fe20003f46270 */
[----:B------:R4:W-:Y:S01]  /*13ee0*/  MUFU.TANH R42, R10 ;  /* 0x0000000a002a7308 */ /* 0x0009e20000002400 */
[----:B------:R-:W-:-:S02]  /*13ef0*/  ISETP.GE.AND P3, PT, R3, R34, PT ;  /* 0x000000220300720c */ /* 0x000fc40003f66270 */
[----:B--2---:R-:W-:Y:S02]  /*13f00*/  I2FP.F32.U32 R4, R3 ;  /* 0x0000000300047245 */ /* 0x004fe40000201000 */
[----:B------:R-:W-:Y:S01]  /*13f10*/  ISETP.GE.AND P5, PT, R3, R35, PT ;  /* 0x000000230300720c */ /* 0x000fe20003fa6270 */
[----:B------:R-:W-:Y:S01]  /*13f20*/  FMUL.FTZ R3, R139, UR4 ;  /* 0x000000048b037c20 */ /* 0x000fe20008410000 */
[----:B------:R-:W-:Y:S01]  /*13f30*/  FSEL R40, R8, -INF , !P4 ;  /* 0xff80000008287808 */ /* 0x000fe20006000000 */
[----:B------:R-:W-:Y:S01]  /*13f40*/  FFMA.FTZ R7, R4, UR5, R43 ;  /* 0x0000000504077c23 */ /* 0x000fe2000801002b */
[----:B------:R-:W-:Y:S01]  /*13f50*/  ISETP.GE.AND P4, PT, R2, R32, PT ;  /* 0x000000200200720c */ /* 0x000fe20003f86270 */
[----:B------:R2:W-:Y:S01]  /*13f60*/  MUFU.TANH R60, R3 ;  /* 0x00000003003c7308 */ /* 0x0005e20000002400 */
[----:B---3--:R-:W-:Y:S02]  /*13f70*/  FFMA.FTZ R5, R4, UR5, R37 ;  /* 0x0000000504057c23 */ /* 0x008fe40008010025 */
[----:B------:R-:W-:-:S02]  /*13f80*/  FSEL R20, R7, -INF , !P1 ;  /* 0xff80000007147808 */ /* 0x000fc40004800000 */
[C---:B------:R-:W-:Y:S02]  /*13f90*/  ISETP.GE.AND P1, PT, R2.reuse, R33, PT ;  /* 0x000000210200720c */ /* 0x040fe40003f26270 */
[----:B------:R-:W-:Y:S01]  /*13fa0*/  FSEL R22, R5, -INF , !P2 ;  /* 0xff80000005167808 */ /* 0x000fe20005000000 */
[----:B------:R3:W1:Y:S01]  /*13fb0*/  MUFU.TANH R43, R6 ;  /* 0x00000006002b7308 */ /* 0x0006620000002400 */
[----:B------:R-:W-:Y:S01]  /*13fc0*/  ISETP.GE.AND P2, PT, R2, R34, PT ;  /* 0x000000220200720c */ /* 0x000fe20003f46270 */
[----:B----4-:R-:W-:-:S06]  /*13fd0*/  FMUL.FTZ R10, R134, UR4 ;  /* 0x00000004860a7c20 */ /* 0x010fcc0008410000 */
[----:B------:R-:W-:Y:S01]  /*13fe0*/  MUFU.TANH R37, R10 ;  /* 0x0000000a00257308 */ /* 0x000fe20000002400 */
[----:B--2---:R-:W-:-:S05]  /*13ff0*/  FFMA.FTZ R3, R4, UR5, R36 ;  /* 0x0000000504037c23 */ /* 0x004fca0008010024 */
[----:B------:R-:W-:Y:S02]  /*14000*/  FSEL R23, R3, -INF , !P3 ;  /* 0xff80000003177808 */ /* 0x000fe40005800000 */
[----:B------:R2:W4:Y:S01]  /*14010*/  MUFU.TANH R11, R9 ;  /* 0x00000009000b7308 */ /* 0x0005220000002400 */
[----:B------:R-:W-:Y:S01]  /*14020*/  ISETP.GE.AND P3, PT, R2, R35, PT ;  /* 0x000000230200720c */ /* 0x000fe20003f66270 */
[----:B---3--:R-:W-:Y:S01]  /*14030*/  FFMA.FTZ R6, R4, UR5, R38 ;  /* 0x0000000504067c23 */ /* 0x008fe20008010026 */
[----:B------:R-:W-:Y:S01]  /*14040*/  I2FP.F32.U32 R3, R2 ;  /* 0x0000000200037245 */ /* 0x000fe20000201000 */
[----:B------:R-:W-:-:S03]  /*14050*/  FMUL.FTZ R2, R245, UR4 ;  /* 0x00000004f5027c20 */ /* 0x000fc60008410000 */
[----:B------:R-:W-:Y:S01]  /*14060*/  FSEL R24, R6, -INF , !P5 ;  /* 0xff80000006187808 */ /* 0x000fe20006800000 */
[----:B------:R3:W4:Y:S01]  /*14070*/  MUFU.TANH R45, R2 ;  /* 0x00000002002d7308 */ /* 0x0007220000002400 */
[C---:B------:R-:W-:Y:S01]  /*14080*/  FFMA.FTZ R5, R3.reuse, UR5, R212 ;  /* 0x0000000503057c23 */ /* 0x040fe200080100d4 */
[C---:B------:R-:W-:Y:S01]  /*14090*/  FFMA.FTZ R4, R3.reuse, UR5, R211 ;  /* 0x0000000503047c23 */ /* 0x040fe200080100d3 */
[C---:B------:R-:W-:Y:S01]  /*140a0*/  FFMA.FTZ R7, R3.reuse, UR5, R208 ;  /* 0x0000000503077c23 */ /* 0x040fe200080100d0 */
[----:B------:R-:W-:Y:S01]  /*140b0*/  FFMA.FTZ R8, R3, UR5, R66 ;  /* 0x0000000503087c23 */ /* 0x000fe20008010042 */
[----:B------:R-:W-:Y:S01]  /*140c0*/  FMUL.FTZ R6, R132, UR4 ;  /* 0x0000000484067c20 */ /* 0x000fe20008410000 */
[----:B------:R-:W-:Y:S02]  /*140d0*/  FSEL R18, R5, -INF , !P4 ;  /* 0xff80000005127808 */ /* 0x000fe40006000000 */
[----:B------:R-:W-:Y:S02]  /*140e0*/  FSEL R19, R4, -INF , !P1 ;  /* 0xff80000004137808 */ /* 0x000fe40004800000 */
[----:B------:R-:W-:Y:S01]  /*140f0*/  FSEL R21, R7, -INF , !P2 ;  /* 0xff80000007157808 */ /* 0x000fe20005000000 */
[----:B--2---:R-:W-:Y:S01]  /*14100*/  FMUL.FTZ R9, R135, UR4 ;  /* 0x0000000487097c20 */ /* 0x004fe20008410000 */
[----:B------:R-:W-:-:S03]  /*14110*/  FSEL R25, R8, -INF , !P3 ;  /* 0xff80000008197808 */ /* 0x000fc60005800000 */
[----:B------:R-:W-:Y:S01]  /*14120*/  MUFU.TANH R38, R9 ;  /* 0x0000000900267308 */ /* 0x000fe20000002400 */
[----:B---3--:R-:W-:-:S05]  /*14130*/  VIADD R2, R0, 0xffffff50 ;  /* 0xffffff5000027836 */ /* 0x008fca0000000000 */
[----:B------:R-:W-:Y:S02]  /*14140*/  I2FP.F32.U32 R3, R2 ;  /* 0x0000000200037245 */ /* 0x000fe40000201000 */
[C---:B------:R-:W-:Y:S02]  /*14150*/  ISETP.GE.AND P5, PT, R2.reuse, R32, PT ;  /* 0x000000200200720c */ /* 0x040fe40003fa6270 */
[C---:B------:R-:W-:Y:S01]  /*14160*/  ISETP.GE.AND P4, PT, R2.reuse, R33, PT ;  /* 0x000000210200720c */ /* 0x040fe20003f86270 */
[C---:B------:R-:W-:Y:S01]  /*14170*/  FFMA.FTZ R4, R3.reuse, UR5, R210 ;  /* 0x0000000503047c23 */ /* 0x040fe200080100d2 */
[C---:B------:R-:W-:Y:S01]  /*14180*/  FFMA.FTZ R5, R3.reuse, UR5, R209 ;  /* 0x0000000503057c23 */ /* 0x040fe200080100d1 */
[C---:B------:R-:W-:Y:S02]  /*14190*/  ISETP.GE.AND P1, PT, R2.reuse, R34, PT ;  /* 0x000000220200720c */ /* 0x040fe40003f26270 */
[----:B------:R-:W-:Y:S02]  /*141a0*/  ISETP.GE.AND P2, PT, R2, R35, PT ;  /* 0x000000230200720c */ /* 0x000fe40003f46270 */
[----:B------:R-:W-:Y:S01]  /*141b0*/  FSEL R231, R4, -INF , !P5 ;  /* 0xff80000004e77808 */ /* 0x000fe20006800000 */
[----:B------:R-:W-:Y:S01]  /*141c0*/  FFMA.FTZ R4, R3, UR5, R39 ;  /* 0x0000000503047c23 */ /* 0x000fe20008010027 */
[----:B------:R-:W-:Y:S01]  /*141d0*/  IADD3 R2, PT, PT, R0, -0xaf, RZ ;  /* 0xffffff5100027810 */ /* 0x000fe20007ffe0ff */
[----:B------:R2:W-:Y:S01]  /*141e0*/  MUFU.TANH R39, R6 ;  /* 0x0000000600277308 */ /* 0x0005e20000002400 */
[----:B------:R-:W-:Y:S01]  /*141f0*/  FSEL R239, R5, -INF , !P4 ;  /* 0xff80000005ef7808 */ /* 0x000fe20006000000 */
[----:B------:R-:W-:Y:S01]  /*14200*/  FMUL.FTZ R5, R133, UR4 ;  /* 0x0000000485057c20 */ /* 0x000fe20008410000 */
[----:B------:R-:W-:Y:S01]  /*14210*/  FSEL R251, R4, -INF , !P1 ;  /* 0xff80000004fb7808 */ /* 0x000fe20004800000 */
[----:B------:R-:W-:Y:S01]  /*14220*/  FFMA.FTZ R4, R3, UR5, R48 ;  /* 0x0000000503047c23 */ /* 0x000fe20008010030 */
[----:B------:R-:W-:Y:S01]  /*14230*/  ISETP.GE.AND P3, PT, R2, R32, PT ;  /* 0x000000200200720c */ /* 0x000fe20003f66270 */
[----:B------:R-:W-:Y:S01]  /*14240*/  VIADD R3, R0, 0xffffff58 ;  /* 0xffffff5800037836 */ /* 0x000fe20000000000 */
[C---:B------:R-:W-:Y:S01]  /*14250*/  ISETP.GE.AND P5, PT, R2.reuse, R33, PT ;  /* 0x000000210200720c */ /* 0x040fe20003fa6270 */
[----:B------:R3:W-:Y:S01]  /*14260*/  MUFU.TANH R41, R5 ;  /* 0x0000000500297308 */ /* 0x0007e20000002400 */
[----:B------:R-:W-:-:S02]  /*14270*/  ISETP.GE.AND P4, PT, R2, R34, PT ;  /* 0x000000220200720c */ /* 0x000fc40003f86270 */
[----:B------:R-:W-:Y:S02]  /*14280*/  ISETP.GE.AND P1, PT, R2, R35, PT ;  /* 0x000000230200720c */ /* 0x000fe40003f26270 */
[----:B------:R-:W-:Y:S02]  /*14290*/  I2FP.F32.U32 R2, R2 ;  /* 0x0000000200027245 */ /* 0x000fe40000201000 */
[----:B------:R-:W-:Y:S02]  /*142a0*/  FSEL R250, R4, -INF , !P2 ;  /* 0xff80000004fa7808 */ /* 0x000fe40005000000 */
[----:B------:R-:W-:Y:S01]  /*142b0*/  ISETP.GE.AND P2, PT, R3, R32, PT ;  /* 0x000000200300720c */ /* 0x000fe20003f46270 */
[C---:B--2---:R-:W-:Y:S01]  /*142c0*/  FFMA.FTZ R6, R2.reuse, UR5, R214 ;  /* 0x0000000502067c23 */ /* 0x044fe200080100d6 */
[C---:B------:R-:W-:Y:S01]  /*142d0*/  FFMA.FTZ R8, R2.reuse, UR5, R140 ;  /* 0x0000000502087c23 */ /* 0x040fe2000801008c */
[----:B------:R-:W-:Y:S01]  /*142e0*/  FFMA.FTZ R7, R2, UR5, R50 ;  /* 0x0000000502077c23 */ /* 0x000fe20008010032 */
[----:B------:R-:W-:-:S02]  /*142f0*/  I2FP.F32.U32 R4, R3 ;  /* 0x0000000300047245 */ /* 0x000fc40000201000 */
[----:B------:R-:W-:Y:S01]  /*14300*/  FSEL R138, R6, -INF , !P3 ;  /* 0xff800000068a7808 */ /* 0x000fe20005800000 */
[----:B------:R-:W-:Y:S01]  /*14310*/  FMUL.FTZ R6, R241, UR4 ;  /* 0x00000004f1067c20 */ /* 0x000fe20008410000 */
[----:B------:R-:W-:Y:S01]  /*14320*/  FSEL R248, R8, -INF , !P4 ;  /* 0xff80000008f87808 */ /* 0x000fe20006000000 */
[----:B---3--:R-:W-:Y:S01]  /*14330*/  FFMA.FTZ R5, R2, UR5, R213 ;  /* 0x0000000502057c23 */ /* 0x008fe200080100d5 */
[C---:B------:R-:W-:Y:S01]  /*14340*/  ISETP.GE.AND P3, PT, R3.reuse, R33, PT ;  /* 0x000000210300720c */ /* 0x040fe20003f66270 */
[----:B------:R2:W-:Y:S01]  /*14350*/  MUFU.TANH R13, R6 ;  /* 0x00000006000d7308 */ /* 0x0005e20000002400 */
[----:B------:R-:W-:Y:S01]  /*14360*/  ISETP.GE.AND P4, PT, R3, R35, PT ;  /* 0x000000230300720c */ /* 0x000fe20003f86270 */
[----:B------:R-:W-:Y:S01]  /*14370*/  FMUL.FTZ R8, R243, UR4 ;  /* 0x00000004f3087c20 */ /* 0x000fe20008410000 */
[----:B------:R-:W-:Y:S01]  /*14380*/  FSEL R229, R5, -INF , !P5 ;  /* 0xff80000005e57808 */ /* 0x000fe20006800000 */
[----:B------:R-:W-:Y:S01]  /*14390*/  FFMA.FTZ R5, R4, UR5, R49 ;  /* 0x0000000504057c23 */ /* 0x000fe20008010031 */
[----:B------:R-:W-:Y:S01]  /*143a0*/  ISETP.GE.AND P5, PT, R3, R34, PT ;  /* 0x000000220300720c */ /* 0x000fe20003fa6270 */
[----:B------:R-:W-:Y:S01]  /*143b0*/  FMUL.FTZ R3, R240, UR4 ;  /* 0x00000004f0037c20 */ /* 0x000fe20008410000 */
[----:B------:R-:W-:Y:S01]  /*143c0*/  FSEL R249, R7, -INF , !P1 ;  /* 0xff80000007f97808 */ /* 0x000fe20004800000 */
[----:B------:R-:W-:Y:S01]  /*143d0*/  FFMA.FTZ R7, R4, UR5, R67 ;  /* 0x0000000504077c23 */ /* 0x000fe20008010043 */
[----:B------:R-:W-:Y:S01]  /*143e0*/  IADD3 R2, PT, PT, R0, -0xa7, RZ ;  /* 0xffffff5900027810 */ /* 0x000fe20007ffe0ff */
[----:B------:R3:W4:Y:S01]  /*143f0*/  MUFU.TANH R12, R3 ;  /* 0x00000003000c7308 */ /* 0x0007220000002400 */
[----:B------:R-:W-:-:S02]  /*14400*/  FSEL R228, R5, -INF , !P3 ;  /* 0xff80000005e47808 */ /* 0x000fc40005800000 */
[----:B------:R-:W-:Y:S02]  /*14410*/  FSEL R133, R7, -INF , !P2 ;  /* 0xff80000007857808 */ /* 0x000fe40005000000 */
[C---:B------:R-:W-:Y:S02]  /*14420*/  ISETP.GE.AND P1, PT, R2.reuse, R32, PT ;  /* 0x000000200200720c */ /* 0x040fe40003f26270 */
[----:B------:R-:W-:Y:S01]  /*14430*/  ISETP.GE.AND P2, PT, R2, R33, PT ;  /* 0x000000210200720c */ /* 0x000fe20003f46270 */
[----:B--2---:R-:W-:Y:S01]  /*14440*/  FFMA.FTZ R6, R4, UR5, R26 ;  /* 0x0000000504067c23 */ /* 0x004fe2000801001a */
[----:B------:R-:W-:Y:S01]  /*14450*/  ISETP.GE.AND P3, PT, R2, R34, PT ;  /* 0x000000220200720c */ /* 0x000fe20003f66270 */
[----:B------:R-:W-:Y:S03]  /*14460*/  MUFU.TANH R48, R8 ;  /* 0x0000000800307308 */ /* 0x000fe60000002400 */
[----:B------:R-:W-:Y:S01]  /*14470*/  FSEL R237, R6, -INF , !P4 ;  /* 0xff80000006ed7808 */ /* 0x000fe20006000000 */
[----:B---3--:R-:W-:Y:S01]  /*14480*/  FFMA.FTZ R3, R4, UR5, R29 ;  /* 0x0000000504037c23 */ /* 0x008fe2000801001d */
[----:B------:R-:W-:-:S04]  /*14490*/  VIADD R4, R0, 0xffffff60 ;  /* 0xffffff6000047836 */ /* 0x000fc80000000000 */
[----:B------:R-:W-:Y:S01]  /*144a0*/  FSEL R236, R3, -INF , !P5 ;  /* 0xff80000003ec7808 */ /* 0x000fe20006800000 */
[----:B------:R-:W-:Y:S01]  /*144b0*/  FMUL.FTZ R3, R242, UR4 ;  /* 0x00000004f2037c20 */ /* 0x000fe20008410000 */
[----:B------:R-:W-:Y:S02]  /*144c0*/  ISETP.GE.AND P5, PT, R2, R35, PT ;  /* 0x000000230200720c */ /* 0x000fe40003fa6270 */
[----:B------:R-:W-:Y:S01]  /*144d0*/  I2FP.F32.U32 R2, R2 ;  /* 0x0000000200027245 */ /* 0x000fe20000201000 */
[----:B------:R2:W3:Y:S01]  /*144e0*/  MUFU.TANH R10, R3 ;  /* 0x00000003000a7308 */ /* 0x0004e20000002400 */
[----:B------:R-:W-:-:S03]  /*144f0*/  ISETP.GE.AND P4, PT, R4, R32, PT ;  /* 0x000000200400720c */ /* 0x000fc60003f86270 */
[C---:B------:R-:W-:Y:S01]  /*14500*/  FFMA.FTZ R5, R2.reuse, UR5, R141 ;  /* 0x0000000502057c23 */ /* 0x040fe2000801008d */
[C---:B------:R-:W-:Y:S01]  /*14510*/  FFMA.FTZ R7, R2.reuse, UR5, R31 ;  /* 0x0000000502077c23 */ /* 0x040fe2000801001f */
[----:B------:R-:W-:-:S03]  /*14520*/  FFMA.FTZ R9, R2, UR5, R14 ;  /* 0x0000000502097c23 */ /* 0x000fc6000801000e */
[----:B------:R-:W-:Y:S01]  /*14530*/  FSEL R47, R5, -INF , !P1 ;  /* 0xff800000052f7808 */ /* 0x000fe20004800000 */
[----:B------:R-:W-:Y:S01]  /*14540*/  FMUL.FTZ R5, R56, UR4 ;  /* 0x0000000438057c20 */ /* 0x000fe20008410000 */
[----:B------:R-:W-:Y:S02]  /*14550*/  FSEL R139, R7, -INF , !P3 ;  /* 0xff800000078b7808 */ /* 0x000fe40005800000 */
[C---:B------:R-:W-:Y:S01]  /*14560*/  ISETP.GE.AND P1, PT, R4.reuse, R33, PT ;  /* 0x000000210400720c */ /* 0x040fe20003f26270 */
[----:B------:R1:W3:Y:S01]  /*14570*/  MUFU.TANH R14, R5 ;  /* 0x00000005000e7308 */ /* 0x0002e20000002400 */
[----:B------:R-:W-:Y:S02]  /*14580*/  ISETP.GE.AND P3, PT, R4, R35, PT ;  /* 0x000000230400720c */ /* 0x000fe40003f66270 */
[----:B------:R-:W-:Y:S01]  /*14590*/  FSEL R235, R9, -INF , !P5 ;  /* 0xff80000009eb7808 */ /* 0x000fe20006800000 */
[----:B--2---:R-:W-:Y:S01]  /*145a0*/  FFMA.FTZ R3, R2, UR5, R51 ;  /* 0x0000000502037c23 */ /* 0x004fe20008010033 */
[----:B------:R-:W-:-:S04]  /*145b0*/  IADD3 R2, PT, PT, R0, -0x9f, RZ ;  /* 0xffffff6100027810 */ /* 0x000fc80007ffe0ff */
[----:B------:R-:W-:Y:S02]  /*145c0*/  FSEL R132, R3, -INF , !P2 ;  /* 0xff80000003847808 */ /* 0x000fe40005000000 */
[----:B------:R-:W-:Y:S02]  /*145d0*/  I2FP.F32.U32 R3, R4 ;  /* 0x0000000400037245 */ /* 0x000fe40000201000 */
[----:B------:R-:W-:Y:S02]  /*145e0*/  ISETP.GE.AND P2, PT, R4, R34, PT ;  /* 0x000000220400720c */ /* 0x000fe40003f46270 */
[----:B------:R-:W-:Y:S01]  /*145f0*/  ISETP.GE.AND P5, PT, R2, R32, PT ;  /* 0x000000200200720c */ /* 0x000fe20003fa6270 */
[C---:B------:R-:W-:Y:S01]  /*14600*/  FFMA.FTZ R4, R3.reuse, UR5, R61 ;  /* 0x0000000503047c23 */ /* 0x040fe2000801003d */
[----:B------:R-:W-:Y:S01]  /*14610*/  FFMA.FTZ R6, R3, UR5, R46 ;  /* 0x0000000503067c23 */ /* 0x000fe2000801002e */
[----:B-1----:R-:W-:-:S03]  /*14620*/  FMUL.FTZ R5, R57, UR4 ;  /* 0x0000000439057c20 */ /* 0x002fc60008410000 */
[----:B------:R-:W-:Y:S01]  /*14630*/  FSEL R142, R4, -INF , !P4 ;  /* 0xff800000048e7808 */ /* 0x000fe20006000000 */
[----:B------:R1:W-:Y:S01]  /*14640*/  MUFU.TANH R36, R5 ;  /* 0x0000000500247308 */ /* 0x0003e20000002400 */
[----:B------:R-:W-:Y:S02]  /*14650*/  I2FP.F32.U32 R4, R2 ;  /* 0x0000000200047245 */ /* 0x000fe40000201000 */
[----:B------:R-:W-:Y:S01]  /*14660*/  FSEL R50, R6, -INF , !P1 ;  /* 0xff80000006327808 */ /* 0x000fe20004800000 */
[----:B------:R-:W-:Y:S01]  /*14670*/  FMUL.FTZ R6, R58, UR4 ;  /* 0x000000043a067c20 */ /* 0x000fe20008410000 */
[C---:B------:R-:W-:Y:S02]  /*14680*/  ISETP.GE.AND P4, PT, R2.reuse, R33, PT ;  /* 0x000000210200720c */ /* 0x040fe40003f86270 */
[----:B------:R-:W-:Y:S01]  /*14690*/  ISETP.GE.AND P1, PT, R2, R34, PT ;  /* 0x000000220200720c */ /* 0x000fe20003f26270 */
[----:B------:R2:W3:Y:S01]  /*146a0*/  MUFU.TANH R29, R6 ;  /* 0x00000006001d7308 */ /* 0x0004e20000002400 */
[C---:B-1----:R-:W-:Y:S01]  /*146b0*/  FFMA.FTZ R5, R3.reuse, UR5, R43 ;  /* 0x0000000503057c23 */ /* 0x042fe2000801002b */
[----:B----4-:R-:W-:-:S04]  /*146c0*/  FFMA.FTZ R3, R3, UR5, R11 ;  /* 0x0000000503037c23 */ /* 0x010fc8000801000b */
[----:B------:R-:W-:Y:S01]  /*146d0*/  FSEL R141, R5, -INF , !P2 ;  /* 0xff800000058d7808 */ /* 0x000fe20005000000 */
[C---:B------:R-:W-:Y:S01]  /*146e0*/  FFMA.FTZ R5, R4.reuse, UR5, R62 ;  /* 0x0000000504057c23 */ /* 0x040fe2000801003e */
[----:B------:R-:W-:Y:S01]  /*146f0*/  FSEL R232, R3, -INF , !P3 ;  /* 0xff80000003e87808 */ /* 0x000fe20005800000 */
[----:B------:R-:W-:Y:S01]  /*14700*/  FFMA.FTZ R3, R4, UR5, R60 ;  /* 0x0000000504037c23 */ /* 0x000fe2000801003c */
[----:B------:R-:W-:Y:S01]  /*14710*/  ISETP.GE.AND P2, PT, R2, R35, PT ;  /* 0x000000230200720c */ /* 0x000fe20003f46270 */
[----:B------:R-:W-:Y:S01]  /*14720*/  VIADD R2, R0, 0xffffff68 ;  /* 0xffffff6800027836 */ /* 0x000fe20000000000 */
[----:B------:R-:W-:Y:S01]  /*14730*/  FSEL R230, R5, -INF , !P5 ;  /* 0xff80000005e67808 */ /* 0x000fe20006800000 */
[----:B--2---:R-:W-:Y:S01]  /*14740*/  FMUL.FTZ R6, R59, UR4 ;  /* 0x000000043b067c20 */ /* 0x004fe20008410000 */
[C---:B------:R-:W-:Y:S01]  /*14750*/  FFMA.FTZ R5, R4.reuse, UR5, R45 ;  /* 0x0000000504057c23 */ /* 0x040fe2000801002d */
[----:B------:R-:W-:Y:S01]  /*14760*/  FSEL R216, R3, -INF , !P4 ;  /* 0xff80000003d87808 */ /* 0x000fe20006000000 */
[----:B------:R-:W-:Y:S01]  /*14770*/  FFMA.FTZ R4, R4, UR5, R42 ;  /* 0x0000000504047c23 */ /* 0x000fe2000801002a */
[----:B------:R-:W-:Y:S01]  /*14780*/  STL [R1], R230 ;  /* 0x000000e601007387 */ /* 0x000fe20000100800 */
[----:B------:R1:W-:Y:S01]  /*14790*/  MUFU.TANH R31, R6 ;  /* 0x00000006001f7308 */ /* 0x0003e20000002400 */
[----:B------:R-:W-:-:S02]  /*147a0*/  I2FP.F32.U32 R3, R2 ;  /* 0x0000000200037245 */ /* 0x000fc40000201000 */
[----:B------:R-:W2:Y:S01]  /*147b0*/  LDL.LU R64, [R1+0x30] ;  /* 0x0000300001407983 */ /* 0x000ea20000300800 */
[----:B------:R-:W-:Y:S02]  /*147c0*/  FSEL R218, R5, -INF , !P1 ;  /* 0xff80000005da7808 */ /* 0x000fe40004800000 */
[C---:B------:R-:W-:Y:S01]  /*147d0*/  FFMA.FTZ R5, R3.reuse, UR5, R37 ;  /* 0x0000000503057c23 */ /* 0x040fe20008010025 */
[----:B------:R-:W4:Y:S01]  /*147e0*/  LDL.LU R65, [R1+0x2c] ;  /* 0x00002c0001417983 */ /* 0x000f220000300800 */
[C---:B------:R-:W-:Y:S01]  /*147f0*/  FFMA.FTZ R7, R3.reuse, UR5, R12 ;  /* 0x0000000503077c23 */ /* 0x040fe2000801000c */
[----:B---3--:R-:W-:Y:S01]  /*14800*/  FFMA.FTZ R8, R3, UR5, R10 ;  /* 0x0000000503087c23 */ /* 0x008fe2000801000a */
[C---:B------:R-:W-:Y:S01]  /*14810*/  ISETP.GE.AND P3, PT, R2.reuse, R32, PT ;  /* 0x000000200200720c */ /* 0x040fe20003f66270 */
[----:B------:R-:W3:Y:S01]  /*14820*/  LDL.LU R219, [R1+0x18] ;  /* 0x0000180001db7983 */ /* 0x000ee20000300800 */
[C---:B------:R-:W-:Y:S02]  /*14830*/  ISETP.GE.AND P5, PT, R2.reuse, R33, PT ;  /* 0x000000210200720c */ /* 0x040fe40003fa6270 */
[----:B------:R-:W-:-:S02]  /*14840*/  ISETP.GE.AND P4, PT, R2, R34, PT ;  /* 0x000000220200720c */ /* 0x000fc40003f86270 */
[----:B------:R-:W-:Y:S01]  /*14850*/  ISETP.GE.AND P1, PT, R2, R35, PT ;  /* 0x000000230200720c */ /* 0x000fe20003f26270 */
[----:B-1----:R-:W-:Y:S01]  /*14860*/  FMUL.FTZ R6, R224, UR4 ;  /* 0x00000004e0067c20 */ /* 0x002fe20008410000 */
[----:B------:R-:W-:Y:S02]  /*14870*/  IADD3 R2, PT, PT, R0, -0x97, RZ ;  /* 0xffffff6900027810 */ /* 0x000fe40007ffe0ff */
[----:B------:R-:W-:Y:S01]  /*14880*/  FSEL R233, R4, -INF , !P2 ;  /* 0xff80000004e97808 */ /* 0x000fe20005000000 */
[----:B------:R1:W1:Y:S01]  /*14890*/  MUFU.TANH R11, R6 ;  /* 0x00000006000b7308 */ /* 0x0002620000002400 */
[----:B------:R-:W-:Y:S01]  /*148a0*/  I2FP.F32.U32 R10, R2 ;  /* 0x00000002000a7245 */ /* 0x000fe20000201000 */
[----:B------:R-:W-:Y:S01]  /*148b0*/  FMUL.FTZ R4, R52, UR4 ;  /* 0x0000000434047c20 */ /* 0x000fe20008410000 */
[----:B------:R-:W-:Y:S02]  /*148c0*/  ISETP.GE.AND P2, PT, R2, R32, PT ;  /* 0x000000200200720c */ /* 0x000fe40003f46270 */
[----:B------:R-:W-:Y:S01]  /*148d0*/  FSEL R217, R5, -INF , !P5 ;  /* 0xff80000005d97808 */ /* 0x000fe20006800000 */
[----:B------:R-:W-:Y:S01]  /*148e0*/  FFMA.FTZ R5, R10, UR5, R38 ;  /* 0x000000050a057c23 */ /* 0x000fe20008010026 */
[----:B------:R-:W-:Y:S01]  /*148f0*/  FSEL R143, R7, -INF , !P4 ;  /* 0xff800000078f7808 */ /* 0x000fe20006000000 */
[----:B------:R1:W-:Y:S01]  /*14900*/  MUFU.TANH R26, R4 ;  /* 0x00000004001a7308 */ /* 0x0003e20000002400 */
[----:B------:R-:W-:-:S02]  /*14910*/  ISETP.GE.AND P5, PT, R2, R34, PT ;  /* 0x000000220200720c */ /* 0x000fc40003fa6270 */
[----:B------:R-:W-:Y:S02]  /*14920*/  ISETP.GE.AND P4, PT, R2, R35, PT ;  /* 0x000000230200720c */ /* 0x000fe40003f86270 */
[----:B------:R-:W-:Y:S01]  /*14930*/  FSEL R252, R8, -INF , !P1 ;  /* 0xff80000008fc7808 */ /* 0x000fe20004800000 */
[----:B-1----:R-:W-:Y:S01]  /*14940*/  FFMA.FTZ R6, R3, UR5, R39 ;  /* 0x0000000503067c23 */ /* 0x002fe20008010027 */
[----:B------:R-:W-:-:S04]  /*14950*/  FMUL.FTZ R3, R225, UR4 ;  /* 0x00000004e1037c20 */ /* 0x000fc80008410000 */
[----:B------:R1:W1:Y:S01]  /*14960*/  MUFU.TANH R12, R3 ;  /* 0x00000003000c7308 */ /* 0x0002620000002400 */
[----:B------:R-:W-:Y:S01]  /*14970*/  FSEL R46, R6, -INF , !P3 ;  /* 0xff800000062e7808 */ /* 0x000fe20005800000 */
[----:B------:R-:W-:Y:S01]  /*14980*/  FMUL.FTZ R6, R55, UR4 ;  /* 0x0000000437067c20 */ /* 0x000fe20008410000 */
[----:B------:R-:W-:Y:S01]  /*14990*/  ISETP.GE.AND P3, PT, R2, R33, PT ;  /* 0x000000210200720c */ /* 0x000fe20003f66270 */
[----:B------:R-:W-:Y:S02]  /*149a0*/  VIADD R2, R0, 0xffffff70 ;  /* 0xffffff7000027836 */ /* 0x000fe40000000000 */
[----:B------:R-:W-:Y:S01]  /*149b0*/  FMUL.FTZ R4, R53, UR4 ;  /* 0x0000000435047c20 */ /* 0x000fe20008410000 */
[----:B------:R-:W-:Y:S01]  /*149c0*/  IMAD.MOV.U32 R55, RZ, RZ, R218 ;  /* 0x000000ffff377224 */ /* 0x000fe200078e00da */
[----:B------:R-:W-:Y:S01]  /*149d0*/  FSEL R45, R5, -INF , !P3 ;  /* 0xff800000052d7808 */ /* 0x000fe20005800000 */
[----:B-1----:R-:W-:Y:S01]  /*149e0*/  FMUL.FTZ R3, R226, UR4 ;  /* 0x00000004e2037c20 */ /* 0x002fe20008410000 */
[----:B------:R-:W-:Y:S01]  /*149f0*/  I2FP.F32.U32 R9, R2 ;  /* 0x0000000200097245 */ /* 0x000fe20000201000 */
[----:B------:R-:W-:Y:S01]  /*14a00*/  MUFU.TANH R7, R6 ;  /* 0x0000000600077308 */ /* 0x000fe20000002400 */
[C---:B------:R-:W-:Y:S01]  /*14a10*/  ISETP.GE.AND P1, PT, R2.reuse, R32, PT ;  /* 0x000000200200720c */ /* 0x040fe20003f26270 */
[----:B------:R-:W3:Y:S01]  /*14a20*/  LDL.LU R218, [R1+0xc] ;  /* 0x00000c0001da7983 */ /* 0x000ee20000300800 */
[----:B------:R-:W-:-:S05]  /*14a30*/  ISETP.GE.AND P3, PT, R2, R34, PT ;  /* 0x000000220200720c */ /* 0x000fca0003f66270 */
[----:B------:R1:W-:Y:S02]  /*14a40*/  MUFU.TANH R37, R3 ;  /* 0x0000000300257308 */ /* 0x0003e40000002400 */
[----:B-1----:R-:W-:-:S05]  /*14a50*/  FFMA.FTZ R3, R10, UR5, R41 ;  /* 0x000000050a037c23 */ /* 0x002fca0008010029 */
[----:B------:R-:W-:Y:S01]  /*14a60*/  FSEL R43, R3, -INF , !P2 ;  /* 0xff800000032b7808 */ /* 0x000fe20005000000 */
[----:B------:R-:W-:Y:S01]  /*14a70*/  FFMA.FTZ R3, R10, UR5, R13 ;  /* 0x000000050a037c23 */ /* 0x000fe2000801000d */
[C---:B------:R-:W-:Y:S01]  /*14a80*/  ISETP.GE.AND P2, PT, R2.reuse, R33, PT ;  /* 0x000000210200720c */ /* 0x040fe20003f46270 */
[----:B------:R1:W1:Y:S03]  /*14a90*/  MUFU.TANH R13, R4 ;  /* 0x00000004000d7308 */ /* 0x0002660000002400 */
[----:B------:R-:W-:Y:S01]  /*14aa0*/  FSEL R51, R3, -INF , !P5 ;  /* 0xff80000003337808 */ /* 0x000fe20006800000 */
[----:B------:R-:W-:Y:S01]  /*14ab0*/  FFMA.FTZ R3, R9, UR5, R14 ;  /* 0x0000000509037c23 */ /* 0x000fe2000801000e */
[----:B------:R-:W-:Y:S02]  /*14ac0*/  ISETP.GE.AND P5, PT, R2, R35, PT ;  /* 0x000000230200720c */ /* 0x000fe40003fa6270 */
[----:B------:R-:W-:-:S04]  /*14ad0*/  IADD3 R2, PT, PT, R0, -0x8f, RZ ;  /* 0xffffff7100027810 */ /* 0x000fc80007ffe0ff */
[----:B------:R-:W-:Y:S01]  /*14ae0*/  I2FP.F32.U32 R14, R2 ;  /* 0x00000002000e7245 */ /* 0x000fe20000201000 */
[----:B------:R-:W-:Y:S01]  /*14af0*/  FFMA.FTZ R5, R9, UR5, R29 ;  /* 0x0000000509057c23 */ /* 0x000fe2000801001d */
[----:B------:R-:W-:Y:S01]  /*14b00*/  FSEL R57, R3, -INF , !P1 ;  /* 0xff80000003397808 */ /* 0x000fe20004800000 */
[----:B-1----:R-:W-:Y:S01]  /*14b10*/  FMUL.FTZ R4, R54, UR4 ;  /* 0x0000000436047c20 */ /* 0x002fe20008410000 */
[----:B------:R-:W-:Y:S01]  /*14b20*/  FFMA.FTZ R3, R9, UR5, R11 ;  /* 0x0000000509037c23 */ /* 0x000fe2000801000b */
[----:B------:R-:W-:Y:S02]  /*14b30*/  ISETP.GE.AND P1, PT, R2, R32, PT ;  /* 0x000000200200720c */ /* 0x000fe40003f26270 */
[----:B------:R1:W1:Y:S01]  /*14b40*/  MUFU.TANH R8, R4 ;  /* 0x0000000400087308 */ /* 0x0002620000002400 */
[----:B------:R-:W-:Y:S02]  /*14b50*/  FSEL R41, R5, -INF , !P2 ;  /* 0xff80000005297808 */ /* 0x000fe40005000000 */
[----:B------:R-:W-:-:S02]  /*14b60*/  FSEL R54, R3, -INF , !P3 ;  /* 0xff80000003367808 */ /* 0x000fc40005800000 */
[C---:B------:R-:W-:Y:S02]  /*14b70*/  ISETP.GE.AND P2, PT, R2.reuse, R33, PT ;  /* 0x000000210200720c */ /* 0x040fe40003f46270 */
[----:B------:R-:W-:Y:S01]  /*14b80*/  ISETP.GE.AND P3, PT, R2, R34, PT ;  /* 0x000000220200720c */ /* 0x000fe20003f66270 */
[----:B-1----:R-:W-:-:S05]  /*14b90*/  FFMA.FTZ R4, R14, UR5, R36 ;  /* 0x000000050e047c23 */ /* 0x002fca0008010024 */
[----:B------:R-:W-:Y:S02]  /*14ba0*/  FSEL R53, R4, -INF , !P1 ;  /* 0xff80000004357808 */ /* 0x000fe40004800000 */
[----:B------:R-:W-:Y:S02]  /*14bb0*/  ISETP.GE.AND P1, PT, R2, R35, PT ;  /* 0x000000230200720c */ /* 0x000fe40003f26270 */
[----:B------:R-:W-:Y:S01]  /*14bc0*/  IADD3 R2, PT, PT, R0, -0x88, RZ ;  /* 0xffffff7800027810 */ /* 0x000fe20007ffe0ff */
[----:B------:R-:W-:Y:S01]  /*14bd0*/  FFMA.FTZ R4, R14, UR5, R31 ;  /* 0x000000050e047c23 */ /* 0x000fe2000801001f */
[----:B------:R-:W-:Y:S02]  /*14be0*/  FMUL.FTZ R3, R220, UR4 ;  /* 0x00000004dc037c20 */ /* 0x000fe40008410000 */
[----:B------:R-:W-:Y:S02]  /*14bf0*/  I2FP.F32.U32 R11, R2 ;  /* 0x00000002000b7245 */ /* 0x000fe40000201000 */
[----:B------:R1:W1:Y:S01]  /*14c00*/  MUFU.TANH R29, R3 ;  /* 0x00000003001d7308 */ /* 0x0002620000002400 */
[----:B------:R-:W-:Y:S01]  /*14c10*/  FSEL R42, R4, -INF , !P2 ;  /* 0xff800000042a7808 */ /* 0x000fe20005000000 */
[----:B------:R-:W-:Y:S01]  /*14c20*/  VIADD R6, R0, 0xffffff79 ;  /* 0xffffff7900067836 */ /* 0x000fe20000000000 */
[----:B------:R-:W-:Y:S01]  /*14c30*/  ISETP.GE.AND P2, PT, R2, R32, PT ;  /* 0x000000200200720c */ /* 0x000fe20003f46270 */
[----:B------:R-:W-:-:S03]  /*14c40*/  FFMA.FTZ R0, R14, UR5, R12 ;  /* 0x000000050e007c23 */ /* 0x000fc6000801000c */
[----:B------:R-:W-:Y:S01]  /*14c50*/  I2FP.F32.U32 R12, R6 ;  /* 0x00000006000c7245 */ /* 0x000fe20000201000 */
[----:B-1----:R-:W-:-:S05]  /*14c60*/  FFMA.FTZ R3, R11, UR5, R26 ;  /* 0x000000050b037c23 */ /* 0x002fca000801001a */
[----:B------:R-:W-:Y:S01]  /*14c70*/  FSEL R49, R3, -INF , !P2 ;  /* 0xff80000003317808 */ /* 0x000fe20005000000 */
[----:B------:R-:W-:Y:S01]  /*14c80*/  FFMA.FTZ R4, R12, UR5, R13 ;  /* 0x000000050c047c23 */ /* 0x000fe2000801000d */
[----:B------:R-:W-:Y:S01]  /*14c90*/  FSEL R38, R0, -INF , !P3 ;  /* 0xff80000000267808 */ /* 0x000fe20005800000 */
[----:B------:R-:W-:Y:S01]  /*14ca0*/  FMUL.FTZ R0, R221, UR4 ;  /* 0x00000004dd007c20 */ /* 0x000fe20008410000 */
[----:B------:R-:W-:-:S03]  /*14cb0*/  ISETP.GE.AND P3, PT, R6, R32, PT ;  /* 0x000000200600720c */ /* 0x000fc60003f66270 */
[----:B------:R1:W3:Y:S01]  /*14cc0*/  MUFU.TANH R13, R0 ;  /* 0x00000000000d7308 */ /* 0x0002e20000002400 */
[----:B------:R-:W-:Y:S02]  /*14cd0*/  FSEL R52, R4, -INF , !P3 ;  /* 0xff80000004347808 */ /* 0x000fe40005800000 */
[-C--:B------:R-:W-:Y:S01]  /*14ce0*/  ISETP.GE.AND P3, PT, R6, R33.reuse, PT ;  /* 0x000000210600720c */ /* 0x080fe20003f66270 */
[----:B------:R-:W-:Y:S01]  /*14cf0*/  FMUL.FTZ R4, R227, UR4 ;  /* 0x00000004e3047c20 */ /* 0x000fe20008410000 */
[----:B------:R-:W-:Y:S01]  /*14d00*/  FFMA.FTZ R5, R11, UR5, R8 ;  /* 0x000000050b057c23 */ /* 0x000fe20008010008 */
[----:B------:R-:W-:Y:S02]  /*14d10*/  ISETP.GE.AND P2, PT, R2, R33, PT ;  /* 0x000000210200720c */ /* 0x000fe40003f46270 */
[----:B------:R1:W-:Y:S02]  /*14d20*/  MUFU.TANH R32, R4 ;  /* 0x0000000400207308 */ /* 0x0003e40000002400 */
[----:B-1----:R-:W-:-:S05]  /*14d30*/  FFMA.FTZ R0, R12, UR5, R7 ;  /* 0x000000050c007c23 */ /* 0x002fca0008010007 */
[----:B------:R-:W-:Y:S01]  /*14d40*/  FSEL R238, R0, -INF , !P3 ;  /* 0xff80000000ee7808 */ /* 0x000fe20005800000 */
[----:B------:R-:W-:Y:S01]  /*14d50*/  FMUL.FTZ R4, R222, UR4 ;  /* 0x00000004de047c20 */ /* 0x000fe20008410000 */
[----:B------:R-:W-:-:S03]  /*14d60*/  FSEL R39, R5, -INF , !P2 ;  /* 0xff80000005277808 */ /* 0x000fc60005000000 */
[----:B------:R1:W-:Y:S01]  /*14d70*/  MUFU.TANH R31, R4 ;  /* 0x00000004001f7308 */ /* 0x0003e20000002400 */
[----:B------:R-:W-:Y:S01]  /*14d80*/  ISETP.GE.AND P2, PT, R2, R34, PT ;  /* 0x000000220200720c */ /* 0x000fe20003f46270 */
[----:B------:R-:W-:Y:S04]  /*14d90*/  STL [R1+0x74], R41 ;  /* 0x0000742901007387 */ /* 0x000fe80000100800 */
[----:B------:R-:W-:Y:S04]  /*14da0*/  STL [R1+0x40], R53 ;  /* 0x0000403501007387 */ /* 0x000fe80000100800 */
[----:B------:R-:W-:Y:S01]  /*14db0*/  STL [R1+0x70], R42 ;  /* 0x0000702a01007387 */ /* 0x000fe20000100800 */
[----:B-1----:R-:W-:-:S03]  /*14dc0*/  FFMA.FTZ R4, R11, UR5, R29 ;  /* 0x000000050b047c23 */ /* 0x002fc6000801001d */
[----:B------:R-:W-:Y:S02]  /*14dd0*/  STL [R1+0x5c], R38 ;  /* 0x00005c2601007387 */ /* 0x000fe40000100800 */
[----:B------:R-:W-:Y:S02]  /*14de0*/  FSEL R4, R4, -INF , !P2 ;  /* 0xff80000004047808 */ /* 0x000fe40005000000 */
[----:B------:R-:W-:Y:S04]  /*14df0*/  STL [R1+0x6c], R49 ;  /* 0x00006c3101007387 */ /* 0x000fe80000100800 */
[----:B------:R-:W-:Y:S04]  /*14e00*/  STL [R1+0x68], R52 ;  /* 0x0000683401007387 */ /* 0x000fe80000100800 */
[----:B------:R-:W-:Y:S04]  /*14e10*/  STL [R1+0x64], R39 ;  /* 0x0000642701007387 */ /* 0x000fe80000100800 */
[----:B------:R-:W-:Y:S04]  /*14e20*/  STL [R1+0x58], R4 ;  /* 0x0000580401007387 */ /* 0x000fe80000100800 */
[----:B------:R1:W-:Y:S01]  /*14e30*/  STL [R1+0xc8], R45 ;  /* 0x0000c82d01007387 */ /* 0x0003e20000100800 */
[----:B--2---:R-:W-:-:S04]  /*14e40*/  FMNMX3.FTZ R3, R64, R15, R27, !PT ;  /* 0x0000000f40037276 */ /* 0x004fc8000781001b */
[----:B------:R-:W-:-:S04]  /*14e50*/  FMNMX3.FTZ R3, R3, R20, R18, !PT ;  /* 0x0000001403037276 */ /* 0x000fc80007810012 */
[----:B------:R-:W-:-:S04]  /*14e60*/  FMNMX3.FTZ R3, R3, R231, R138, !PT ;  /* 0x000000e703037276 */ /* 0x000fc8000781008a */
[----:B------:R-:W-:Y:S02]  /*14e70*/  FMNMX3.FTZ R3, R3, R133, R47, !PT ;  /* 0x0000008503037276 */ /* 0x000fe4000781002f */
[----:B----4-:R-:W-:Y:S02]  /*14e80*/  FMNMX3.FTZ R0, R65, R16, R28, !PT ;  /* 0x0000001041007276 */ /* 0x010fe4000781001c */
[----:B------:R-:W-:-:S04]  /*14e90*/  FMNMX3.FTZ R3, R3, R142, R230, !PT ;  /* 0x0000008e03037276 */ /* 0x000fc800078100e6 */
[----:B------:R-:W-:Y:S02]  /*14ea0*/  FMNMX3.FTZ R136, R3, R46, R43, !PT ;  /* 0x0000002e03887276 */ /* 0x000fe4000781002b */
[----:B------:R-:W-:-:S04]  /*14eb0*/  FMNMX3.FTZ R3, R0, R22, R19, !PT ;  /* 0x0000001600037276 */ /* 0x000fc80007810013 */
[----:B------:R-:W-:-:S04]  /*14ec0*/  FMNMX3.FTZ R3, R3, R239, R229, !PT ;  /* 0x000000ef03037276 */ /* 0x000fc800078100e5 */
[----:B------:R-:W-:-:S04]  /*14ed0*/  FMNMX3.FTZ R3, R3, R228, R132, !PT ;  /* 0x000000e403037276 */ /* 0x000fc80007810084 */
[----:B------:R-:W-:-:S04]  /*14ee0*/  FMNMX3.FTZ R3, R3, R50, R216, !PT ;  /* 0x0000003203037276 */ /* 0x000fc800078100d8 */
[----:B------:R-:W-:Y:S02]  /*14ef0*/  FMNMX3.FTZ R3, R3, R217, R45, !PT ;  /* 0x000000d903037276 */ /* 0x000fe4000781002d */
[----:B-1----:R-:W2:Y:S01]  /*14f00*/  LDL.LU R45, [R1+0x58] ;  /* 0x00005800012d7983 */ /* 0x002ea20000300800 */
[----:B---3--:R-:W-:-:S04]  /*14f10*/  FMNMX3.FTZ R0, R219, R17, R30, !PT ;  /* 0x00000011db007276 */ /* 0x008fc8000781001e */
[----:B------:R-:W-:Y:S02]  /*14f20*/  FMNMX3.FTZ R0, R0, R23, R21, !PT ;  /* 0x0000001700007276 */ /* 0x000fe40007810015 */
[----:B------:R-:W-:Y:S02]  /*14f30*/  FMNMX3.FTZ R136, R136, R57, R53, !PT ;  /* 0x0000003988887276 */ /* 0x000fe40007810035 */
[----:B------:R-:W-:Y:S02]  /*14f40*/  FMNMX3.FTZ R0, R0, R251, R248, !PT ;  /* 0x000000fb00007276 */ /* 0x000fe400078100f8 */
[----:B------:R-:W-:Y:S02]  /*14f50*/  ISETP.GE.AND P2, PT, R2, R35, PT ;  /* 0x000000230200720c */ /* 0x000fe40003f46270 */
[----:B------:R-:W-:Y:S02]  /*14f60*/  FMNMX3.FTZ R2, R0, R236, R139, !PT ;  /* 0x000000ec00027276 */ /* 0x000fe4000781008b */
[----:B------:R-:W-:Y:S01]  /*14f70*/  FMNMX3.FTZ R136, R136, R49, R52, !PT ;  /* 0x0000003188887276 */ /* 0x000fe20007810034 */
[----:B------:R-:W-:Y:S01]  /*14f80*/  FFMA.FTZ R5, R12, UR5, R13 ;  /* 0x000000050c057c23 */ /* 0x000fe2000801000d */
[----:B------:R-:W-:Y:S01]  /*14f90*/  FMNMX3.FTZ R2, R2, R141, R55, !PT ;  /* 0x0000008d02027276 */ /* 0x000fe20007810037 */
[----:B------:R-:W-:Y:S01]  /*14fa0*/  FMUL.FTZ R7, R223, UR4 ;  /* 0x00000004df077c20 */ /* 0x000fe20008410000 */
[----:B------:R-:W-:Y:S01]  /*14fb0*/  FMNMX3.FTZ R4, R3, R41, R42, !PT ;  /* 0x0000002903047276 */ /* 0x000fe2000781002a */
[----:B------:R-:W1:Y:S01]  /*14fc0*/  SHFL.BFLY PT, R13, R136, 0x2, 0x1f ;  /* 0x0c401f00880d7f89 */ /* 0x000e6200000e0000 */
[----:B------:R-:W-:Y:S01]  /*14fd0*/  FMNMX3.FTZ R0, R218, R63, R40, !PT ;  /* 0x0000003fda007276 */ /* 0x000fe20007810028 */
[----:B------:R-:W-:Y:S01]  /*14fe0*/  FFMA.FTZ R8, R10, UR5, R48 ;  /* 0x000000050a087c23 */ /* 0x000fe20008010030 */
[----:B------:R-:W-:Y:S01]  /*14ff0*/  ISETP.GE.AND P3, PT, R6, R34, PT ;  /* 0x000000220600720c */ /* 0x000fe20003f66270 */
[----:B------:R-:W3:Y:S01]  /*15000*/  LDCU UR4, c[0x0][0x45c] ;  /* 0x00008b80ff0477ac */ /* 0x000ee20008000800 */
[----:B------:R-:W-:-:S02]  /*15010*/  FMNMX3.FTZ R0, R0, R24, R25, !PT ;  /* 0x0000001800007276 */ /* 0x000fc40007810019 */
[----:B------:R-:W-:Y:S01]  /*15020*/  FMNMX3.FTZ R3, R2, R143, R51, !PT ;  /* 0x0000008f02037276 */ /* 0x000fe20007810033 */
[----:B------:R-:W4:Y:S01]  /*15030*/  MUFU.TANH R26, R7 ;  /* 0x00000007001a7308 */ /* 0x000f220000002400 */
[----:B------:R-:W-:Y:S02]  /*15040*/  FMNMX3.FTZ R2, R4, R39, R238, !PT ;  /* 0x0000002704027276 */ /* 0x000fe400078100ee */
[----:B------:R-:W-:Y:S02]  /*15050*/  FMNMX3.FTZ R0, R0, R250, R249, !PT ;  /* 0x000000fa00007276 */ /* 0x000fe400078100f9 */
[----:B------:R-:W-:Y:S02]  /*15060*/  FSEL R52, R5, -INF , !P3 ;  /* 0xff80000005347808 */ /* 0x000fe40005800000 */
[----:B------:R-:W-:Y:S01]  /*15070*/  FMNMX3.FTZ R3, R3, R54, R38, !PT ;  /* 0x0000003603037276 */ /* 0x000fe20007810026 */
[----:B------:R-:W3:Y:S01]  /*15080*/  SHFL.BFLY PT, R10, R2, 0x2, 0x1f ;  /* 0x0c401f00020a7f89 */ /* 0x000ee200000e0000 */
[----:B------:R-:W-:-:S02]  /*15090*/  FMNMX3.FTZ R4, R0, R237, R235, !PT ;  /* 0x000000ed00047276 */ /* 0x000fc400078100eb */
[----:B------:R-:W-:Y:S02]  /*150a0*/  FSEL R41, R8, -INF , !P4 ;  /* 0xff80000008297808 */ /* 0x000fe40006000000 */
[----:B------:R-:W-:Y:S02]  /*150b0*/  ISETP.GE.AND P3, PT, R6, R35, PT ;  /* 0x000000230600720c */ /* 0x000fe40003f66270 */
[----:B-1----:R-:W-:Y:S01]  /*150c0*/  FMNMX.FTZ R136, R136, R13, !PT ;  /* 0x0000000d88887209 */ /* 0x002fe20007810000 */
[----:B----4-:R-:W-:-:S05]  /*150d0*/  FFMA.FTZ R5, R12, UR5, R26 ;  /* 0x000000050c057c23 */ /* 0x010fca000801001a */
[----:B------:R-:W-:Y:S02]  /*150e0*/  FSEL R53, R5, -INF , !P3 ;  /* 0xff80000005357808 */ /* 0x000fe40005800000 */
[----:B------:R-:W1:Y:S01]  /*150f0*/  SHFL.BFLY PT, R5, R136, 0x1, 0x1f ;  /* 0x0c201f0088057f89 */ /* 0x000e6200000e0000 */
[----:B---3--:R-:W-:-:S05]  /*15100*/  FMNMX.FTZ R2, R2, R10, !PT ;  /* 0x0000000a02027209 */ /* 0x008fca0007810000 */
[----:B------:R-:W3:Y:S01]  /*15110*/  SHFL.BFLY PT, R135, R2, 0x1, 0x1f ;  /* 0x0c201f0002877f89 */ /* 0x000ee200000e0000 */
[----:B-1----:R-:W-:-:S04]  /*15120*/  FMNMX.FTZ R136, R136, R5, !PT ;  /* 0x0000000588887209 */ /* 0x002fc80007810000 */
[C---:B------:R-:W-:Y:S01]  /*15130*/  FSETP.NEU.FTZ.AND P4, PT, R136.reuse, -INF , PT ;  /* 0xff8000008800780b */ /* 0x040fe20003f9d000 */
[----:B------:R-:W-:-:S05]  /*15140*/  FMUL.FTZ R35, R136, UR4 ;  /* 0x0000000488237c20 */ /* 0x000fca0008410000 */
[----:B------:R-:W-:Y:S02]  /*15150*/  FSEL R35, R35, RZ, P4 ;  /* 0x000000ff23237208 */ /* 0x000fe40002000000 */
[----:B---3--:R-:W-:Y:S01]  /*15160*/  FMNMX.FTZ R135, R2, R135, !PT ;  /* 0x0000008702877209 */ /* 0x008fe20007810000 */
[----:B------:R-:W-:Y:S02]  /*15170*/  FFMA.FTZ R7, R11, UR5, R31 ;  /* 0x000000050b077c23 */ /* 0x000fe4000801001f */
[----:B------:R-:W-:Y:S01]  /*15180*/  FFMA.FTZ R2, R15, UR4, -R35 ;  /* 0x000000040f027c23 */ /* 0x000fe20008010823 */
[C---:B------:R-:W-:Y:S01]  /*15190*/  FSETP.NEU.FTZ.AND P3, PT, R135.reuse, -INF , PT ;  /* 0xff8000008700780b */ /* 0x040fe20003f7d000 */
[----:B------:R-:W-:Y:S01]  /*151a0*/  FMUL.FTZ R34, R135, UR4 ;  /* 0x0000000487227c20 */ /* 0x000fe20008410000 */
[----:B------:R-:W-:Y:S01]  /*151b0*/  FFMA.FTZ R6, R14, UR5, R32 ;  /* 0x000000050e067c23 */ /* 0x000fe20008010020 */
[----:B------:R1:W-:Y:S01]  /*151c0*/  MUFU.EX2 R56, R2 ;  /* 0x0000000200387308 */ /* 0x0003e20000000800 */
[----:B------:R-:W-:-:S02]  /*151d0*/  FSEL R58, R7, -INF , !P2 ;  /* 0xff800000073a7808 */ /* 0x000fc40005000000 */
[----:B------:R-:W-:Y:S01]  /*151e0*/  FSEL R34, R34, RZ, P3 ;  /* 0x000000ff22227208 */ /* 0x000fe20001800000 */
[----:B------:R-:W-:Y:S02]  /*151f0*/  IMAD.MOV.U32 R26, RZ, RZ, R233 ;  /* 0x000000ffff1a7224 */ /* 0x000fe400078e00e9 */
[----:B-1----:R-:W-:-:S04]  /*15200*/  FFMA.FTZ R2, R18, UR4, -R35 ;  /* 0x0000000412027c23 */ /* 0x002fc80008010823 */
[----:B------:R1:W-:Y:S01]  /*15210*/  MUFU.EX2 R29, R2 ;  /* 0x00000002001d7308 */ /* 0x0003e20000000800 */
[----:B------:R-:W-:Y:S01]  /*15220*/  MOV R31, R232 ;  /* 0x000000e8001f7202 */ /* 0x000fe20000000f00 */
[----:B-1----:R-:W-:-:S04]  /*15230*/  FFMA.FTZ R2, R22, UR4, -R34 ;  /* 0x0000000416027c23 */ /* 0x002fc80008010822 */
[----:B------:R1:W-:Y:S01]  /*15240*/  MUFU.EX2 R233, R2 ;  /* 0x0000000200e97308 */ /* 0x0003e20000000800 */
[----:B------:R-:W-:Y:S01]  /*15250*/  STL [R1+0xbc], R238 ;  /* 0x0000bcee01007387 */ /* 0x000fe20000100800 */
[----:B------:R-:W-:Y:S02]  /*15260*/  FSEL R5, R135, RZ, P3 ;  /* 0x000000ff87057208 */ /* 0x000fe40001800000 */
[----:B------:R-:W-:Y:S02]  /*15270*/  LOP3.LUT P6, RZ, R234, 0x2, RZ, 0xc0, !PT ;  /* 0x00000002eaff7812 */ /* 0x000fe400078cc0ff */
[----:B--2---:R-:W-:-:S05]  /*15280*/  FMNMX3.FTZ R0, R3, R45, R52, !PT ;  /* 0x0000002d03007276 */ /* 0x004fca0007810034 */
[----:B------:R-:W2:Y:S02]  /*15290*/  SHFL.BFLY PT, R8, R0, 0x2, 0x1f ;  /* 0x0c401f0000087f89 */ /* 0x000ea400000e0000 */
[----:B--2---:R-:W-:-:S05]  /*152a0*/  FMNMX.FTZ R0, R0, R8, !PT ;  /* 0x0000000800007209 */ /* 0x004fca0007810000 */
[----:B------:R-:W2:Y:S02]  /*152b0*/  SHFL.BFLY PT, R137, R0, 0x1, 0x1f ;  /* 0x0c201f0000897f89 */ /* 0x000ea400000e0000 */
[----:B--2---:R-:W-:Y:S01]  /*152c0*/  FMNMX.FTZ R137, R0, R137, !PT ;  /* 0x0000008900897209 */ /* 0x004fe20007810000 */
[----:B------:R-:W-:-:S03]  /*152d0*/  FFMA.FTZ R0, R20, UR4, -R35 ;  /* 0x0000000414007c23 */ /* 0x000fc60008010823 */
[C---:B------:R-:W-:Y:S01]  /*152e0*/  FSETP.NEU.FTZ.AND P2, PT, R137.reuse, -INF , PT ;  /* 0xff8000008900780b */ /* 0x040fe20003f5d000 */
[----:B------:R-:W-:Y:S01]  /*152f0*/  FMUL.FTZ R32, R137, UR4 ;  /* 0x0000000489207c20 */ /* 0x000fe20008410000 */
[----:B------:R2:W-:Y:S04]  /*15300*/  MUFU.EX2 R49, R0 ;  /* 0x0000000000317308 */ /* 0x0005e80000000800 */
[----:B------:R-:W-:-:S05]  /*15310*/  FSEL R32, R32, RZ, P2 ;  /* 0x000000ff20207208 */ /* 0x000fca0001000000 */
[----:B-1----:R-:W-:Y:S01]  /*15320*/  FFMA.FTZ R2, R17, UR4, -R32 ;  /* 0x0000000411027c23 */ /* 0x002fe20008010820 */
[----:B--2---:R-:W-:-:S03]  /*15330*/  FFMA.FTZ R0, R16, UR4, -R34 ;  /* 0x0000000410007c23 */ /* 0x004fc60008010822 */
[----:B------:R1:W-:Y:S04]  /*15340*/  MUFU.EX2 R232, R2 ;  /* 0x0000000200e87308 */ /* 0x0003e80000000800 */
[----:B------:R2:W-:Y:S01]  /*15350*/  MUFU.EX2 R11, R0 ;  /* 0x00000000000b7308 */ /* 0x0005e20000000800 */
[----:B-1----:R-:W-:Y:S01]  /*15360*/  FFMA.FTZ R2, R23, UR4, -R32 ;  /* 0x0000000417027c23 */ /* 0x002fe20008010820 */
[----:B--2---:R-:W-:-:S05]  /*15370*/  FFMA.FTZ R0, R19, UR4, -R34 ;  /* 0x0000000413007c23 */ /* 0x004fca0008010822 */
[----:B------:R-:W-:Y:S04]  /*15380*/  MUFU.EX2 R2, R2 ;  /* 0x0000000200027308 */ /* 0x000fe80000000800 */
[----:B------:R-:W1:Y:S02]  /*15390*/  MUFU.EX2 R0, R0 ;  /* 0x0000000000007308 */ /* 0x000e640000000800 */
[----:B-1----:R-:W-:Y:S04]  /*153a0*/  STL [R1+0x34], R0 ;  /* 0x0000340001007387 */ /* 0x002fe80000100800 */
[----:B------:R-:W-:Y:S04]  /*153b0*/  STL [R1+0x24], R2 ;  /* 0x0000240201007387 */ /* 0x000fe80000100800 */
[----:B------:R-:W-:Y:S04]  /*153c0*/  STL [R1+0xc0], R136 ;  /* 0x0000c08801007387 */ /* 0x000fe80000100800 */
[----:B------:R1:W-:Y:S04]  /*153d0*/  STL [R1+0xc4], R135 ;  /* 0x0000c48701007387 */ /* 0x0003e80000100800 */
[----:B-1----:R-:W2:Y:S04]  /*153e0*/  LDL.LU R135, [R1+0x34] ;  /* 0x0000340001877983 */ /* 0x002ea80000300800 */
[----:B------:R-:W3:Y:S01]  /*153f0*/  LDL.LU R234, [R1+0x24] ;  /* 0x0000240001ea7983 */ /* 0x000ee20000300800 */
[----:B------:R-:W-:Y:S01]  /*15400*/  FFMA.FTZ R9, R9, UR5, R37 ;  /* 0x0000000509097c23 */ /* 0x000fe20008010025 */
[----:B------:R-:W-:-:S02]  /*15410*/  FMNMX3.FTZ R3, R4, R31, R26, !PT ;  /* 0x0000001f04037276 */ /* 0x000fc4000781001a */
[----:B------:R-:W-:Y:S02]  /*15420*/  FSEL R36, R6, -INF , !P1 ;  /* 0xff80000006247808 */ /* 0x000fe40004800000 */
[----:B------:R-:W-:Y:S02]  /*15430*/  FSEL R42, R9, -INF , !P5 ;  /* 0xff800000092a7808 */ /* 0x000fe40006800000 */
[----:B------:R-:W-:-:S04]  /*15440*/  FMNMX3.FTZ R3, R3, R252, R41, !PT ;  /* 0x000000fc03037276 */ /* 0x000fc80007810029 */
[----:B------:R-:W-:-:S04]  /*15450*/  FMNMX3.FTZ R3, R3, R42, R36, !PT ;  /* 0x0000002a03037276 */ /* 0x000fc80007810024 */
[----:B------:R-:W-:-:S05]  /*15460*/  FMNMX3.FTZ R3, R3, R58, R53, !PT ;  /* 0x0000003a03037276 */ /* 0x000fca0007810035 */
[----:B------:R-:W1:Y:S02]  /*15470*/  SHFL.BFLY PT, R4, R3, 0x2, 0x1f ;  /* 0x0c401f0003047f89 */ /* 0x000e6400000e0000 */
[----:B-1----:R-:W-:-:S05]  /*15480*/  FMNMX.FTZ R3, R3, R4, !PT ;  /* 0x0000000403037209 */ /* 0x002fca0007810000 */
[----:B------:R-:W1:Y:S01]  /*15490*/  SHFL.BFLY PT, R134, R3, 0x1, 0x1f ;  /* 0x0c201f0003867f89 */ /* 0x000e6200000e0000 */
[----:B------:R-:W-:-:S04]  /*154a0*/  FFMA.FTZ R4, R27, UR4, -R35 ;  /* 0x000000041b047c23 */ /* 0x000fc80008010823 */
[----:B------:R4:W1:Y:S01]  /*154b0*/  MUFU.EX2 R12, R4 ;  /* 0x00000004000c7308 */ /* 0x0008620000000800 */
[----:B------:R-:W-:Y:S01]  /*154c0*/  FFMA.FTZ R0, R30, UR4, -R32 ;  /* 0x000000041e007c23 */ /* 0x000fe20008010820 */
[----:B----4-:R-:W-:Y:S01]  /*154d0*/  FFMA.FTZ R4, R28, UR4, -R34 ;  /* 0x000000041c047c23 */ /* 0x010fe20008010822 */
[----:B-1----:R-:W-:-:S03]  /*154e0*/  FMNMX.FTZ R134, R3, R134, !PT ;  /* 0x0000008603867209 */ /* 0x002fc60007810000 */
[----:B------:R-:W1:Y:S01]  /*154f0*/  MUFU.EX2 R14, R4 ;  /* 0x00000004000e7308 */ /* 0x000e620000000800 */
[C---:B------:R-:W-:Y:S01]  /*15500*/  FSETP.NEU.FTZ.AND P1, PT, R134.reuse, -INF , PT ;  /* 0xff8000008600780b */ /* 0x040fe20003f3d000 */
[----:B------:R-:W-:Y:S02]  /*15510*/  FMUL.FTZ R33, R134, UR4 ;  /* 0x0000000486217c20 */ /* 0x000fe40008410000 */
[----:B------:R4:W-:Y:S03]  /*15520*/  MUFU.EX2 R48, R0 ;  /* 0x0000000000307308 */ /* 0x0009e60000000800 */
[----:B------:R-:W-:Y:S02]  /*15530*/  FSEL R33, R33, RZ, P1 ;  /* 0x000000ff21217208 */ /* 0x000fe40000800000 */
[----:B------:R-:W-:-:S03]  /*15540*/  MOV R28, R12 ;  /* 0x0000000c001c7202 */ /* 0x000fc60000000f00 */
[--C-:B------:R-:W-:Y:S01]  /*15550*/  FFMA.FTZ R2, R63, UR4, -R33.reuse ;  /* 0x000000043f027c23 */ /* 0x100fe20008010821 */
[----:B-1----:R-:W-:Y:S01]  /*15560*/  MOV R30, R14 ;  /* 0x0000000e001e7202 */ /* 0x002fe20000000f00 */
[----:B----4-:R-:W-:Y:S01]  /*15570*/  FFMA.FTZ R0, R21, UR4, -R32 ;  /* 0x0000000415007c23 */ /* 0x010fe20008010820 */
[----:B------:R-:W1:Y:S01]  /*15580*/  LDSM.16.MT88.4 R12, [R44+0xc000] ;  /* 0x00c000002c0c783b */ /* 0x000e620000004200 */
[----:B------:R4:W-:Y:S01]  /*15590*/  MUFU.EX2 R230, R2 ;  /* 0x0000000200e67308 */ /* 0x0009e20000000800 */
[----:B------:R-:W-:-:S03]  /*155a0*/  FFMA.FTZ R4, R40, UR4, -R33 ;  /* 0x0000000428047c23 */ /* 0x000fc60008010821 */
[----:B------:R4:W-:Y:S01]  /*155b0*/  MUFU.EX2 R140, R0 ;  /* 0x00000000008c7308 */ /* 0x0009e20000000800 */
[----:B------:R-:W-:-:S03]  /*155c0*/  FSEL R3, R136, RZ, P4 ;  /* 0x000000ff88037208 */ /* 0x000fc60002000000 */
[----:B------:R4:W-:Y:S02]  /*155d0*/  MUFU.EX2 R136, R4 ;  /* 0x0000000400887308 */ /* 0x0009e40000000800 */
[----:B----4-:R-:W-:Y:S01]  /*155e0*/  FSEL R2, R137, RZ, P2 ;  /* 0x000000ff89027208 */ /* 0x010fe20001000000 */
[----:B------:R-:W-:Y:S01]  /*155f0*/  FFMA.FTZ R0, R24, UR4, -R33 ;  /* 0x0000000418007c23 */ /* 0x000fe20008010821 */
[----:B------:R-:W-:-:S03]  /*15600*/  FADD.FTZ R6, R64, -R3 ;  /* 0x8000000340067221 */ /* 0x000fc60000010000 */
[----:B------:R4:W-:Y:S01]  /*15610*/  MUFU.EX2 R20, R0 ;  /* 0x0000000000147308 */ /* 0x0009e20000000800 */
[----:B------:R-:W-:Y:S01]  /*15620*/  FSEL R4, R134, RZ, P1 ;  /* 0x000000ff86047208 */ /* 0x000fe20000800000 */
[----:B------:R-:W-:Y:S01]  /*15630*/  FADD.FTZ R3, R65, -R5 ;  /* 0x8000000541037221 */ /* 0x000fe20000010000 */
[----:B------:R-:W-:-:S03]  /*15640*/  FMUL.FTZ R6, R6, UR4 ;  /* 0x0000000406067c20 */ /* 0x000fc60008410000 */
[----:B------:R-:W-:Y:S01]  /*15650*/  FMUL.FTZ R3, R3, UR4 ;  /* 0x0000000403037c20 */ /* 0x000fe20008410000 */
[----:B----4-:R-:W-:Y:S01]  /*15660*/  FADD.FTZ R0, R219, -R2 ;  /* 0x80000002db007221 */ /* 0x010fe20000010000 */
[----:B------:R-:W-:-:S03]  /*15670*/  FADD.FTZ R2, R218, -R4 ;  /* 0x80000004da027221 */ /* 0x000fc60000010000 */
[----:B------:R-:W-:Y:S01]  /*15680*/  FMUL.FTZ R0, R0, UR4 ;  /* 0x0000000400007c20 */ /* 0x000fe20008410000 */
[----:B------:R-:W-:-:S03]  /*15690*/  FMUL.FTZ R2, R2, UR4 ;  /* 0x0000000402027c20 */ /* 0x000fc60008410000 */
[----:B------:R4:W-:Y:S04]  /*156a0*/  MUFU.EX2 R38, R0 ;  /* 0x0000000000267308 */ /* 0x0009e80000000800 */
[----:B------:R-:W-:Y:S04]  /*156b0*/  MUFU.EX2 R39, R3 ;  /* 0x0000000300277308 */ /* 0x000fe80000000800 */
[----:B------:R-:W1:Y:S01]  /*156c0*/  MUFU.EX2 R40, R6 ;  /* 0x0000000600287308 */ /* 0x000e620000000800 */
[----:B----4-:R-:W-:-:S03]  /*156d0*/  FFMA.FTZ R0, R25, UR4, -R33 ;  /* 0x0000000419007c23 */ /* 0x010fc60008010821 */
[----:B------:R4:W4:Y:S04]  /*156e0*/  MUFU.EX2 R37, R2 ;  /* 0x0000000200257308 */ /* 0x0009280000000800 */
[----:B------:R-:W4:Y:S01]  /*156f0*/  MUFU.EX2 R3, R0 ;  /* 0x0000000000037308 */ /* 0x000f220000000800 */
[----:B------:R-:W-:Y:S01]  /*15700*/  IMAD.MOV.U32 R25, RZ, RZ, R11 ;  /* 0x000000ffff197224 */ /* 0x000fe200078e000b */
[----:B------:R-:W-:Y:S01]  /*15710*/  F2FP.F16.F32.PACK_AB R8, R28, R56 ;  /* 0x000000381c08723e */ /* 0x000fe200000000ff */
[-C--:B-1----:R-:W-:Y:S01]  /*15720*/  FMUL.FTZ R148, R148, R40.reuse ;  /* 0x0000002894947220 */ /* 0x082fe20000410000 */
[----:B------:R-:W-:Y:S01]  /*15730*/  F2FP.F16.F32.PACK_AB R10, R29, R49 ;  /* 0x000000311d0a723e */ /* 0x000fe200000000ff */
[----:B------:R-:W-:Y:S01]  /*15740*/  FMUL.FTZ R149, R149, R40 ;  /* 0x0000002895957220 */ /* 0x000fe20000410000 */
[----:B------:R-:W-:Y:S01]  /*15750*/  F2FP.F16.F32.PACK_AB R9, R30, R25 ;  /* 0x000000191e09723e */ /* 0x000fe200000000ff */
[-C--:B------:R-:W-:Y:S01]  /*15760*/  FMUL.FTZ R150, R150, R39.reuse ;  /* 0x0000002796967220 */ /* 0x080fe20000410000 */
[----:B------:R-:W-:Y:S01]  /*15770*/  FMUL.FTZ R151, R151, R39 ;  /* 0x0000002797977220 */ /* 0x000fe20000410000 */
[----:B------:R-:W-:Y:S01]  /*15780*/  F2FP.F16.F32.PACK_AB R4, R48, R232 ;  /* 0x000000e83004723e */ /* 0x000fe200000000ff */
[-C--:B------:R-:W-:Y:S01]  /*15790*/  FMUL.FTZ R144, R144, R38.reuse ;  /* 0x0000002690907220 */ /* 0x080fe20000410000 */
[----:B----4-:R-:W-:Y:S01]  /*157a0*/  IADD3 R2, PT, PT, R44, 0xc000, RZ ;  /* 0x0000c0002c027810 */ /* 0x010fe20007ffe0ff */
[----:B------:R-:W-:Y:S01]  /*157b0*/  FMUL.FTZ R145, R145, R38 ;  /* 0x0000002691917220 */ /* 0x000fe20000410000 */
[----:B------:R-:W-:Y:S01]  /*157c0*/  F2FP.F16.F32.PACK_AB R5, R136, R230 ;  /* 0x000000e68805723e */ /* 0x000fe200000000ff */
[-C--:B------:R-:W-:Y:S01]  /*157d0*/  FMUL.FTZ R146, R146, R37.reuse ;  /* 0x0000002592927220 */ /* 0x080fe20000410000 */
[-C--:B------:R-:W-:Y:S01]  /*157e0*/  FMUL.FTZ R147, R147, R37.reuse ;  /* 0x0000002593937220 */ /* 0x080fe20000410000 */
        /* <DEDUP_REMOVED lines=9> */
[----:B------:R-:W-:Y:S01]  /*15880*/  MOV R218, 0x20 ;  /* 0x0000002000da7802 */ /* 0x000fe20000000f00 */
[----:B------:R-:W-:-:S02]  /*15890*/  IMAD.MOV.U32 R27, RZ, RZ, R36 ;  /* 0x000000ffff1b7224 */ /* 0x000fc400078e0024 */
[----:B------:R-:W-:Y:S01]  /*158a0*/  VIADD R36, R44, 0xc040 ;  /* 0x0000c0402c247836 */ /* 0x000fe20000000000 */
[----:B------:R-:W-:Y:S02]  /*158b0*/  @P0 IADD3 R36, PT, PT, R2, -0x40, RZ ;  /* 0xffffffc002240810 */ /* 0x000fe40007ffe0ff */
[----:B------:R-:W-:Y:S01]  /*158c0*/  SEL R0, R218, 0xffffffe0, !P6 ;  /* 0xffffffe0da007807 */ /* 0x000fe20007000000 */
        /* <DEDUP_REMOVED lines=12> */
[----:B------:R-:W-:-:S02]  /*15990*/  IMAD.MOV.U32 R238, RZ, RZ, R57 ;  /* 0x000000ffffee7224 */ /* 0x000fc400078e0039 */
[-C--:B------:R-:W-:Y:S01]  /*159a0*/  FMUL.FTZ R160, R160, R40.reuse ;  /* 0x00000028a0a07220 */ /* 0x080fe20000410000 */
[----:B------:R-:W-:Y:S01]  /*159b0*/  FMUL.FTZ R161, R161, R40 ;  /* 0x00000028a1a17220 */ /* 0x000fe20000410000 */
[-C--:B------:R-:W-:Y:S01]  /*159c0*/  FMUL.FTZ R162, R162, R39.reuse ;  /* 0x00000027a2a27220 */ /* 0x080fe20000410000 */
[----:B------:R-:W-:Y:S01]  /*159d0*/  FMUL.FTZ R163, R163, R39 ;  /* 0x00000027a3a37220 */ /* 0x000fe20000410000 */
[----:B------:R-:W-:Y:S02]  /*159e0*/  MOV R21, R26 ;  /* 0x0000001a00157202 */ /* 0x000fe40000000f00 */
[----:B------:R-:W-:Y:S02]  /*159f0*/  MOV R23, R55 ;  /* 0x0000003700177202 */ /* 0x000fe40000000f00 */
[----:B------:R-:W-:Y:S02]  /*15a00*/  MOV R22, R53 ;  /* 0x0000003500167202 */ /* 0x000fe40000000f00 */
[----:B------:R-:W-:Y:S01]  /*15a10*/  MOV R26, R51 ;  /* 0x00000033001a7202 */ /* 0x000fe20000000f00 */
[----:B------:R-:W-:-:S02]  /*15a20*/  IMAD.MOV.U32 R24, RZ, RZ, R27 ;  /* 0x000000ffff187224 */ /* 0x000fc400078e001b */
[----:B------:R-:W-:Y:S02]  /*15a30*/  IMAD.MOV.U32 R27, RZ, RZ, R41 ;  /* 0x000000ffff1b7224 */ /* 0x000fe400078e0029 */
[-C--:B------:R-:W-:Y:S01]  /*15a40*/  FMUL.FTZ R176, R176, R40.reuse ;  /* 0x00000028b0b07220 */ /* 0x080fe20000410000 */
[----:B------:R-:W-:Y:S01]  /*15a50*/  FMUL.FTZ R177, R177, R40 ;  /* 0x00000028b1b17220 */ /* 0x000fe20000410000 */
[----:B--2---:R-:W-:Y:S02]  /*15a60*/  F2FP.F16.F32.PACK_AB R11, R135, R233 ;  /* 0x000000e9870b723e */ /* 0x004fe400000000ff */
[----:B---3--:R-:W-:-:S05]  /*15a70*/  F2FP.F16.F32.PACK_AB R6, R140, R234 ;  /* 0x000000ea8c06723e */ /* 0x008fca00000000ff */
[-C--:B------:R-:W-:Y:S08]  /*15a80*/  HMMA.16816.F32 R240, R8, R12.reuse, R148 ;  /* 0x0000000c08f0723c */ /* 0x080ff00000001894 */
[----:B------:R-:W-:Y:S01]  /*15a90*/  HMMA.16816.F32 R244, R4, R12, R144 ;  /* 0x0000000c04f4723c */ /* 0x000fe20000001890 */
[----:B------:R-:W-:Y:S02]  /*15aa0*/  MOV R146, R42 ;  /* 0x0000002a00927202 */ /* 0x000fe40000000f00 */
[----:B------:R-:W-:-:S05]  /*15ab0*/  IADD3 R42, PT, PT, R0, R44, RZ ;  /* 0x0000002c002a7210 */ /* 0x000fca0007ffe0ff */
[-C--:B------:R-:W-:Y:S01]  /*15ac0*/  HMMA.16816.F32 R224, R4, R14.reuse, R152 ;  /* 0x0000000e04e0723c */ /* 0x080fe20000001898 */
[----:B------:R-:W1:Y:S07]  /*15ad0*/  LDSM.16.MT88.4 R16, [R42+0xc000] ;  /* 0x00c000002a10783b */ /* 0x000e6e0000004200 */
[----:B------:R-:W-:Y:S01]  /*15ae0*/  HMMA.16816.F32 R220, R8, R14, R156 ;  /* 0x0000000e08dc723c */ /* 0x000fe2000000189c */
[----:B------:R-:W2:Y:S01]  /*15af0*/  LDSM.16.MT88.4 R12, [R36] ;  /* 0x00000000240c783b */ /* 0x000ea20000004200 */
[----:B------:R-:W-:Y:S01]  /*15b00*/  MOV R151, R58 ;  /* 0x0000003a00977202 */ /* 0x000fe20000000f00 */
[----:B------:R-:W-:Y:S01]  /*15b10*/  IMAD.MOV.U32 R148, RZ, RZ, R56 ;  /* 0x000000ffff947224 */ /* 0x000fe200078e0038 */
[----:B------:R-:W-:-:S02]  /*15b20*/  MOV R149, R216 ;  /* 0x000000d800957202 */ /* 0x000fc40000000f00 */
[----:B------:R-:W-:Y:S02]  /*15b30*/  MOV R150, R217 ;  /* 0x000000d900967202 */ /* 0x000fe40000000f00 */
[----:B------:R-:W-:Y:S02]  /*15b40*/  MOV R159, R22 ;  /* 0x00000016009f7202 */ /* 0x000fe40000000f00 */
[----:B------:R-:W-:Y:S02]  /*15b50*/  MOV R155, R151 ;  /* 0x00000097009b7202 */ /* 0x000fe40000000f00 */
[----:B------:R-:W-:Y:S02]  /*15b60*/  MOV R152, R30 ;  /* 0x0000001e00987202 */ /* 0x000fe40000000f00 */
[----:B------:R-:W-:Y:S01]  /*15b70*/  MOV R151, R29 ;  /* 0x0000001d00977202 */ /* 0x000fe20000000f00 */
[----:B-1----:R-:W-:Y:S01]  /*15b80*/  HMMA.16816.F32 R216, R8, R16, R160 ;  /* 0x0000001008d8723c */ /* 0x002fe200000018a0 */
[----:B------:R-:W-:-:S07]  /*15b90*/  MOV R162, R20 ;  /* 0x0000001400a27202 */ /* 0x000fce0000000f00 */
[----:B--2---:R-:W-:Y:S01]  /*15ba0*/  HMMA.16816.F32 R56, R4, R12, R180 ;  /* 0x0000000c0438723c */ /* 0x004fe200000018b4 */
[----:B------:R-:W-:Y:S01]  /*15bb0*/  MOV R181, R28 ;  /* 0x0000001c00b57202 */ /* 0x000fe20000000f00 */
[----:B------:R-:W-:Y:S01]  /*15bc0*/  IMAD.MOV.U32 R180, RZ, RZ, R54 ;  /* 0x000000ffffb47224 */ /* 0x000fe200078e0036 */
[----:B------:R-:W-:-:S05]  /*15bd0*/  MOV R28, R52 ;  /* 0x00000034001c7202 */ /* 0x000fca0000000f00 */
[----:B------:R-:W-:Y:S01]  /*15be0*/  HMMA.16816.F32 R52, R4, R14, R184 ;  /* 0x0000000e0434723c */ /* 0x000fe200000018b8 */
[----:B------:R-:W-:Y:S01]  /*15bf0*/  IMAD.MOV.U32 R186, RZ, RZ, R49 ;  /* 0x000000ffffba7224 */ /* 0x000fe200078e0031 */
[----:B------:R-:W-:Y:S02]  /*15c00*/  MOV R185, R48 ;  /* 0x0000003000b97202 */ /* 0x000fe40000000f00 */
[----:B------:R-:W-:-:S04]  /*15c10*/  MOV R184, R50 ;  /* 0x0000003200b87202 */ /* 0x000fc80000000f00 */
[----:B------:R-:W-:Y:S01]  /*15c20*/  HMMA.16816.F32 R48, R8, R14, R188 ;  /* 0x0000000e0830723c */ /* 0x000fe200000018bc */
[----:B------:R-:W-:Y:S01]  /*15c30*/  IMAD.MOV.U32 R190, RZ, RZ, R149 ;  /* 0x000000ffffbe7224 */ /* 0x000fe200078e0095 */
[----:B------:R-:W-:Y:S01]  /*15c40*/  MOV R189, R150 ;  /* 0x0000009600bd7202 */ /* 0x000fe20000000f00 */
[----:B------:R-:W-:Y:S01]  /*15c50*/  IMAD.MOV.U32 R150, RZ, RZ, R23 ;  /* 0x000000ffff967224 */ /* 0x000fe200078e0017 */
[----:B------:R-:W-:Y:S02]  /*15c60*/  MOV R149, R21 ;  /* 0x0000001500957202 */ /* 0x000fe40000000f00 */
[----:B------:R-:W1:Y:S01]  /*15c70*/  LDSM.16.MT88.4 R20, [R44+0xe000] ;  /* 0x00e000002c14783b */ /* 0x000e620000004200 */
[----:B------:R-:W-:Y:S02]  /*15c80*/  IMAD.MOV.U32 R158, RZ, RZ, R28 ;  /* 0x000000ffff9e7224 */ /* 0x000fe400078e001c */
[----:B------:R-:W-:Y:S02]  /*15c90*/  IMAD.MOV.U32 R163, RZ, RZ, R31 ;  /* 0x000000ffffa37224 */ /* 0x000fe400078e001f */
[----:B------:R-:W2:Y:S01]  /*15ca0*/  LDSM.16.MT88.4 R28, [R36+0x2000] ;  /* 0x00200000241c783b */ /* 0x000ea20000004200 */
[----:B------:R-:W-:Y:S01]  /*15cb0*/  IMAD.MOV.U32 R154, RZ, RZ, R25 ;  /* 0x000000ffff9a7224 */ /* 0x000fe200078e0019 */
[----:B------:R-:W-:-:S02]  /*15cc0*/  MOV R153, R24 ;  /* 0x0000001800997202 */ /* 0x000fc40000000f00 */
[----:B------:R-:W-:Y:S02]  /*15cd0*/  MOV R157, R27 ;  /* 0x0000001b009d7202 */ /* 0x000fe40000000f00 */
[----:B------:R-:W-:Y:S02]  /*15ce0*/  MOV R156, R26 ;  /* 0x0000001a009c7202 */ /* 0x000fe40000000f00 */
[----:B------:R-:W3:Y:S01]  /*15cf0*/  LDSM.16.MT88.4 R24, [R42+0xe000] ;  /* 0x00e000002a18783b */ /* 0x000ee20000004200 */
[-C--:B------:R-:W-:Y:S01]  /*15d00*/  FMUL.FTZ R178, R178, R39.reuse ;  /* 0x00000027b2b27220 */ /* 0x080fe20000410000 */
[----:B------:R-:W-:Y:S01]  /*15d10*/  FMUL.FTZ R179, R179, R39 ;  /* 0x00000027b3b37220 */ /* 0x000fe20000410000 */
[----:B------:R-:W-:Y:S01]  /*15d20*/  IADD3 R41, PT, PT, R0, R36, RZ ;  /* 0x0000002400297210 */ /* 0x000fe20007ffe0ff */
[-C--:B------:R-:W-:Y:S01]  /*15d30*/  FMUL.FTZ R164, R164, R38.reuse ;  /* 0x00000026a4a47220 */ /* 0x080fe20000410000 */
[----:B------:R-:W-:-:S04]  /*15d40*/  FMUL.FTZ R165, R165, R38 ;  /* 0x00000026a5a57220 */ /* 0x000fc80000410000 */
[----:B------:R-:W-:Y:S01]  /*15d50*/  HMMA.16816.F32 R60, R8, R12, R176 ;  /* 0x0000000c083c723c */ /* 0x000fe200000018b0 */
[----:B------:R-:W4:Y:S01]  /*15d60*/  LDSM.16.MT88.4 R12, [R41+0x2000] ;  /* 0x00200000290c783b */ /* 0x000f220000004200 */
[-C--:B------:R-:W-:Y:S01]  /*15d70*/  FMUL.FTZ R166, R166, R37.reuse ;  /* 0x00000025a6a67220 */ /* 0x080fe20000410000 */
[-C--:B------:R-:W-:Y:S01]  /*15d80*/  FMUL.FTZ R167, R167, R37.reuse ;  /* 0x00000025a7a77220 */ /* 0x080fe20000410000 */
[-C--:B------:R-:W-:Y:S01]  /*15d90*/  FMUL.FTZ R76, R76, R38.reuse ;  /* 0x000000264c4c7220 */ /* 0x080fe20000410000 */
[-C--:B------:R-:W-:Y:S01]  /*15da0*/  FMUL.FTZ R77, R77, R38.reuse ;  /* 0x000000264d4d7220 */ /* 0x080fe20000410000 */
[-C--:B------:R-:W-:Y:S01]  /*15db0*/  FMUL.FTZ R78, R78, R37.reuse ;  /* 0x000000254e4e7220 */ /* 0x080fe20000410000 */
[----:B------:R-:W-:Y:S01]  /*15dc0*/  FMUL.FTZ R79, R79, R37 ;  /* 0x000000254f4f7220 */ /* 0x000fe20000410000 */
[----:B------:R-:W-:Y:S01]  /*15dd0*/  MOV R147, R215 ;  /* 0x000000d700937202 */ /* 0x000fe20000000f00 */
[----:B------:R-:W-:Y:S01]  /*15de0*/  FFMA.FTZ R2, R231, UR4, -R35 ;  /* 0x00000004e7027c23 */ /* 0x000fe20008010823 */
[----:B------:R-:W-:Y:S01]  /*15df0*/  HMMA.16816.F32 R212, R4, R16, R164 ;  /* 0x0000001004d4723c */ /* 0x000fe200000018a4 */
[-C--:B------:R-:W-:Y:S01]  /*15e00*/  FMUL.FTZ R168, R168, R38.reuse ;  /* 0x00000026a8a87220 */ /* 0x080fe20000410000 */
[----:B------:R-:W-:Y:S01]  /*15e10*/  FMUL.FTZ R169, R169, R38 ;  /* 0x00000026a9a97220 */ /* 0x000fe20000410000 */
[-C--:B------:R-:W-:Y:S01]  /*15e20*/  FMUL.FTZ R170, R170, R37.reuse ;  /* 0x00000025aaaa7220 */ /* 0x080fe20000410000 */
[----:B------:R-:W-:-:S04]  /*15e30*/  FMUL.FTZ R171, R171, R37 ;  /* 0x00000025abab7220 */ /* 0x000fc80000410000 */
[C---:B-1----:R-:W-:Y:S01]  /*15e40*/  HMMA.16816.F32 R164, R4.reuse, R22, R76 ;  /* 0x0000001604a4723c */ /* 0x042fe2000000184c */
[----:B------:R-:W-:Y:S02]  /*15e50*/  MOV R79, R238 ;  /* 0x000000ee004f7202 */ /* 0x000fe40000000f00 */
[----:B------:R1:W-:Y:S01]  /*15e60*/  MUFU.EX2 R238, R2 ;  /* 0x0000000200ee7308 */ /* 0x0003e20000000800 */
[-C--:B------:R-:W-:Y:S01]  /*15e70*/  FMUL.FTZ R108, R108, R38.reuse ;  /* 0x000000266c6c7220 */ /* 0x080fe20000410000 */
[----:B------:R-:W-:Y:S01]  /*15e80*/  FMUL.FTZ R109, R109, R38 ;  /* 0x000000266d6d7220 */ /* 0x000fe20000410000 */
[-C--:B------:R-:W-:Y:S01]  /*15e90*/  FMUL.FTZ R110, R110, R37.reuse ;  /* 0x000000256e6e7220 */ /* 0x080fe20000410000 */
[----:B------:R-:W-:Y:S01]  /*15ea0*/  FMUL.FTZ R111, R111, R37 ;  /* 0x000000256f6f7220 */ /* 0x000fe20000410000 */
[----:B------:R-:W-:Y:S01]  /*15eb0*/  HMMA.16816.F32 R208, R4, R18, R168 ;  /* 0x0000001204d0723c */ /* 0x000fe200000018a8 */
[--C-:B------:R-:W-:Y:S01]  /*15ec0*/  FFMA.FTZ R0, R138, UR4, -R35.reuse ;  /* 0x000000048a007c23 */ /* 0x100fe20008010823 */
[----:B-1----:R-:W-:-:S04]  /*15ed0*/  FFMA.FTZ R2, R47, UR4, -R35 ;  /* 0x000000042f027c23 */ /* 0x002fc80008010823 */
[----:B------:R1:W-:Y:S01]  /*15ee0*/  MUFU.EX2 R176, R2 ;  /* 0x0000000200b07308 */ /* 0x0003e20000000800 */
        /* <DEDUP_REMOVED lines=9> */
[----:B-1----:R-:W-:Y:S01]  /*15f80*/  FFMA.FTZ R2, R229, UR4, -R34 ;  /* 0x00000004e5027c23 */ /* 0x002fe20008010822 */
[-C--:B------:R-:W-:Y:S01]  /*15f90*/  FMUL.FTZ R72, R72, R38.reuse ;  /* 0x0000002648487220 */ /* 0x080fe20000410000 */
[-C--:B------:R-:W-:Y:S01]  /*15fa0*/  FMUL.FTZ R73, R73, R38.reuse ;  /* 0x0000002649497220 */ /* 0x080fe20000410000 */
[-C--:B------:R-:W-:Y:S01]  /*15fb0*/  FMUL.FTZ R74, R74, R37.reuse ;  /* 0x000000254a4a7220 */ /* 0x080fe20000410000 */
[----:B------:R-:W1:Y:S01]  /*15fc0*/  MUFU.EX2 R111, R2 ;  /* 0x00000002006f7308 */ /* 0x000e620000000800 */
[-C--:B------:R-:W-:Y:S01]  /*15fd0*/  FMUL.FTZ R75, R75, R37.reuse ;  /* 0x000000254b4b7220 */ /* 0x080fe20000410000 */
[-C--:B------:R-:W-:Y:S01]  /*15fe0*/  FMUL.FTZ R92, R92, R38.reuse ;  /* 0x000000265c5c7220 */ /* 0x080fe20000410000 */
[----:B------:R-:W-:Y:S01]  /*15ff0*/  FMUL.FTZ R93, R93, R38 ;  /* 0x000000265d5d7220 */ /* 0x000fe20000410000 */
[----:B------:R2:W-:Y:S01]  /*16000*/  MUFU.EX2 R177, R0 ;  /* 0x0000000000b17308 */ /* 0x0005e20000000800 */
[-C--:B------:R-:W-:Y:S01]  /*16010*/  FMUL.FTZ R94, R94, R37.reuse ;  /* 0x000000255e5e7220 */ /* 0x080fe20000410000 */
[----:B------:R-:W-:Y:S01]  /*16020*/  FMUL.FTZ R95, R95, R37 ;  /* 0x000000255f5f7220 */ /* 0x000fe20000410000 */
[----:B------:R-:W-:Y:S01]  /*16030*/  IMAD.MOV.U32 R191, RZ, RZ, R146 ;  /* 0x000000ffffbf7224 */ /* 0x000fe200078e0092 */
[----:B------:R-:W-:Y:S01]  /*16040*/  MOV R183, R147 ;  /* 0x0000009300b77202 */ /* 0x000fe20000000f00 */
[----:B------:R-:W-:Y:S01]  /*16050*/  HMMA.16816.F32 R64, R8, R18, R172 ;  /* 0x000000120840723c */ /* 0x000fe200000018ac */
[----:B------:R-:W-:Y:S01]  /*16060*/  MOV R182, R148 ;  /* 0x0000009400b67202 */ /* 0x000fe20000000f00 */
[-C--:B------:R-:W-:Y:S01]  /*16070*/  FMUL.FTZ R120, R120, R38.reuse ;  /* 0x0000002678787220 */ /* 0x080fe20000410000 */
[----:B------:R-:W-:Y:S01]  /*16080*/  FMUL.FTZ R121, R121, R38 ;  /* 0x0000002679797220 */ /* 0x000fe20000410000 */
[-C--:B------:R-:W-:Y:S01]  /*16090*/  FMUL.FTZ R122, R122, R37.reuse ;  /* 0x000000257a7a7220 */ /* 0x080fe20000410000 */
[----:B------:R-:W-:Y:S01]  /*160a0*/  FMUL.FTZ R123, R123, R37 ;  /* 0x000000257b7b7220 */ /* 0x000fe20000410000 */
[----:B------:R-:W1:Y:S01]  /*160b0*/  LDSM.16.MT88.4 R16, [R41] ;  /* 0x000000002910783b */ /* 0x000e620000004200 */
[----:B--2---:R-:W-:Y:S01]  /*160c0*/  FFMA.FTZ R0, R239, UR4, -R34 ;  /* 0x00000004ef007c23 */ /* 0x004fe20008010822 */
[----:B---3--:R-:W-:Y:S01]  /*160d0*/  HMMA.16816.F32 R144, R4, R24, R88 ;  /* 0x000000180490723c */ /* 0x008fe20000001858 */
[----:B------:R-:W-:-:S02]  /*160e0*/  MOV R88, R151 ;  /* 0x0000009700587202 */ /* 0x000fc40000000f00 */
[----:B------:R2:W-:Y:S01]  /*160f0*/  MUFU.EX2 R91, R0 ;  /* 0x00000000005b7308 */ /* 0x0005e20000000800 */
[-C--:B------:R-:W-:Y:S01]  /*16100*/  FMUL.FTZ R68, R68, R40.reuse ;  /* 0x0000002844447220 */ /* 0x080fe20000410000 */
[----:B------:R-:W-:-:S03]  /*16110*/  FMUL.FTZ R69, R69, R40 ;  /* 0x0000002845457220 */ /* 0x000fc60000410000 */
[C---:B------:R-:W-:Y:S01]  /*16120*/  HMMA.16816.F32 R172, R4.reuse, R20, R72 ;  /* 0x0000001404ac723c */ /* 0x040fe20000001848 */
[----:B------:R-:W-:Y:S01]  /*16130*/  IMAD.MOV.U32 R75, RZ, RZ, R149 ;  /* 0x000000ffff4b7224 */ /* 0x000fe200078e0095 */
[----:B------:R-:W-:Y:S01]  /*16140*/  MOV R74, R150 ;  /* 0x00000096004a7202 */ /* 0x000fe20000000f00 */
[-C--:B------:R-:W-:Y:S01]  /*16150*/  FMUL.FTZ R70, R70, R39.reuse ;  /* 0x0000002746467220 */ /* 0x080fe20000410000 */
[----:B------:R-:W-:Y:S01]  /*16160*/  FMUL.FTZ R71, R71, R39 ;  /* 0x0000002747477220 */ /* 0x000fe20000410000 */
[-C--:B------:R-:W-:Y:S01]  /*16170*/  FMUL.FTZ R80, R80, R40.reuse ;  /* 0x0000002850507220 */ /* 0x080fe20000410000 */
[----:B------:R-:W-:Y:S01]  /*16180*/  FMUL.FTZ R81, R81, R40 ;  /* 0x0000002851517220 */ /* 0x000fe20000410000 */
[----:B--2---:R-:W-:Y:S01]  /*16190*/  FFMA.FTZ R0, R228, UR4, -R34 ;  /* 0x00000004e4007c23 */ /* 0x004fe20008010822 */
[C---:B------:R-:W-:Y:S01]  /*161a0*/  HMMA.16816.F32 R148, R4.reuse, R26, R92 ;  /* 0x0000001a0494723c */ /* 0x040fe2000000185c */
[----:B------:R-:W-:Y:S01]  /*161b0*/  MOV R92, R153 ;  /* 0x00000099005c7202 */ /* 0x000fe20000000f00 */
[-C--:B------:R-:W-:Y:S01]  /*161c0*/  FMUL.FTZ R82, R82, R39.reuse ;  /* 0x0000002752527220 */ /* 0x080fe20000410000 */
[----:B------:R-:W-:Y:S01]  /*161d0*/  FMUL.FTZ R83, R83, R39 ;  /* 0x0000002753537220 */ /* 0x000fe20000410000 */
[----:B------:R-:W-:Y:S01]  /*161e0*/  IMAD.MOV.U32 R93, RZ, RZ, R152 ;  /* 0x000000ffff5d7224 */ /* 0x000fe200078e0098 */
        /* <DEDUP_REMOVED lines=9> */
[----:B----4-:R-:W-:Y:S01]  /*16280*/  HMMA.16816.F32 R156, R4, R12, R120 ;  /* 0x0000000c049c723c */ /* 0x010fe20000001878 */
[----:B------:R-:W-:Y:S01]  /*16290*/  MOV R178, R140 ;  /* 0x0000008c00b27202 */ /* 0x000fe20000000f00 */
[----:B--2---:R-:W-:Y:S01]  /*162a0*/  FFMA.FTZ R0, R251, UR4, -R32 ;  /* 0x00000004fb007c23 */ /* 0x004fe20008010820 */
[----:B-1----:R-:W-:-:S02]  /*162b0*/  MOV R251, R111 ;  /* 0x0000006f00fb7202 */ /* 0x002fc40000000f00 */
[----:B------:R-:W-:Y:S01]  /*162c0*/  MOV R111, R92 ;  /* 0x0000005c006f7202 */ /* 0x000fe20000000f00 */
[----:B------:R-:W-:Y:S01]  /*162d0*/  IMAD.MOV.U32 R92, RZ, RZ, R93 ;  /* 0x000000ffff5c7224 */ /* 0x000fe200078e005d */
[----:B------:R-:W-:Y:S01]  /*162e0*/  MOV R93, R94 ;  /* 0x0000005e005d7202 */ /* 0x000fe20000000f00 */
[----:B------:R-:W-:Y:S01]  /*162f0*/  HMMA.16816.F32 R140, R8, R20, R68 ;  /* 0x00000014088c723c */ /* 0x000fe20000001844 */
[----:B------:R-:W-:Y:S01]  /*16300*/  MOV R94, R95 ;  /* 0x0000005f005e7202 */ /* 0x000fe20000000f00 */
[----:B------:R-:W-:Y:S01]  /*16310*/  IMAD.MOV.U32 R95, RZ, RZ, R88 ;  /* 0x000000ffff5f7224 */ /* 0x000fe200078e0058 */
[----:B------:R-:W-:Y:S01]  /*16320*/  MOV R88, R191 ;  /* 0x000000bf00587202 */ /* 0x000fe20000000f00 */
[----:B------:R-:W-:Y:S01]  /*16330*/  FFMA.FTZ R2, R132, UR4, -R34 ;  /* 0x0000000484027c23 */ /* 0x000fe20008010822 */
[----:B------:R-:W-:-:S03]  /*16340*/  MOV R191, R184 ;  /* 0x000000b800bf7202 */ /* 0x000fc60000000f00 */
[----:B------:R-:W-:Y:S01]  /*16350*/  HMMA.16816.F32 R120, R8, R22, R80 ;  /* 0x000000160878723c */ /* 0x000fe20000001850 */
[----:B------:R-:W1:Y:S01]  /*16360*/  LDSM.16.MT88.4 R20, [R44+0xc800] ;  /* 0x00c800002c14783b */ /* 0x000e620000004200 */
[----:B------:R-:W-:Y:S01]  /*16370*/  IMAD.MOV.U32 R184, RZ, RZ, R185 ;  /* 0x000000ffffb87224 */ /* 0x000fe200078e00b9 */
[----:B------:R-:W-:Y:S01]  /*16380*/  MOV R185, R186 ;  /* 0x000000ba00b97202 */ /* 0x000fe20000000f00 */
[----:B------:R2:W-:Y:S01]  /*16390*/  MUFU.EX2 R231, R0 ;  /* 0x0000000000e77308 */ /* 0x0005e20000000800 */
[----:B------:R-:W-:-:S03]  /*163a0*/  MOV R186, R180 ;  /* 0x000000b400ba7202 */ /* 0x000fc60000000f00 */
[----:B------:R3:W-:Y:S01]  /*163b0*/  MUFU.EX2 R180, R2 ;  /* 0x0000000200b47308 */ /* 0x0007e20000000800 */
[----:B------:R-:W-:Y:S01]  /*163c0*/  MOV R90, R3 ;  /* 0x00000003005a7202 */ /* 0x000fe20000000f00 */
[----:B------:R-:W-:Y:S01]  /*163d0*/  FFMA.FTZ R3, R133, UR4, -R35 ;  /* 0x0000000485037c23 */ /* 0x000fe20008010823 */
[----:B------:R-:W-:Y:S01]  /*163e0*/  IMAD.MOV.U32 R89, RZ, RZ, R155 ;  /* 0x000000ffff597224 */ /* 0x000fe200078e009b */
[----:B------:R-:W-:Y:S01]  /*163f0*/  MOV R47, R93 ;  /* 0x0000005d002f7202 */ /* 0x000fe20000000f00 */
[--C-:B--2---:R-:W-:Y:S01]  /*16400*/  FFMA.FTZ R0, R236, UR4, -R32.reuse ;  /* 0x00000004ec007c23 */ /* 0x104fe20008010820 */
[----:B---3--:R-:W-:-:S03]  /*16410*/  FFMA.FTZ R2, R248, UR4, -R32 ;  /* 0x00000004f8027c23 */ /* 0x008fc60008010820 */
[----:B------:R2:W-:Y:S01]  /*16420*/  MUFU.EX2 R239, R0 ;  /* 0x0000000000ef7308 */ /* 0x0005e20000000800 */
[----:B------:R-:W-:-:S03]  /*16430*/  MOV R93, R94 ;  /* 0x0000005e005d7202 */ /* 0x000fc60000000f00 */
[----:B------:R3:W-:Y:S01]  /*16440*/  MUFU.EX2 R236, R2 ;  /* 0x0000000200ec7308 */ /* 0x0007e20000000800 */
[----:B------:R-:W-:Y:S01]  /*16450*/  IMAD.MOV.U32 R94, RZ, RZ, R95 ;  /* 0x000000ffff5e7224 */ /* 0x000fe200078e005f */
[----:B------:R-:W-:Y:S02]  /*16460*/  MOV R95, R88 ;  /* 0x00000058005f7202 */ /* 0x000fe40000000f00 */
[----:B------:R4:W1:Y:S01]  /*16470*/  MUFU.EX2 R109, R3 ;  /* 0x00000003006d7308 */ /* 0x0008620000000800 */
[----:B------:R-:W-:Y:S01]  /*16480*/  MOV R88, R89 ;  /* 0x0000005900587202 */ /* 0x000fe20000000f00 */
[--C-:B--2---:R-:W-:Y:S01]  /*16490*/  FFMA.FTZ R0, R249, UR4, -R33.reuse ;  /* 0x00000004f9007c23 */ /* 0x104fe20008010821 */
[----:B---3--:R-:W-:-:S03]  /*164a0*/  FFMA.FTZ R2, R250, UR4, -R33 ;  /* 0x00000004fa027c23 */ /* 0x008fc60008010821 */
[----:B------:R2:W-:Y:S01]  /*164b0*/  MUFU.EX2 R229, R0 ;  /* 0x0000000000e57308 */ /* 0x0005e20000000800 */
[----:B------:R-:W-:Y:S02]  /*164c0*/  IMAD.MOV.U32 R89, RZ, RZ, R90 ;  /* 0x000000ffff597224 */ /* 0x000fe400078e005a */
[----:B----4-:R-:W-:Y:S01]  /*164d0*/  FFMA.FTZ R3, R139, UR4, -R32 ;  /* 0x000000048b037c23 */ /* 0x010fe20008010820 */
[----:B------:R3:W4:Y:S01]  /*164e0*/  MUFU.EX2 R228, R2 ;  /* 0x0000000200e47308 */ /* 0x0007220000000800 */
[----:B------:R-:W-:Y:S02]  /*164f0*/  MOV R90, R79 ;  /* 0x0000004f005a7202 */ /* 0x000fe40000000f00 */
[----:B------:R-:W-:Y:S02]  /*16500*/  MOV R79, R252 ;  /* 0x000000fc004f7202 */ /* 0x000fe40000000f00 */
[----:B------:R-:W4:Y:S01]  /*16510*/  MUFU.EX2 R252, R3 ;  /* 0x0000000300fc7308 */ /* 0x000f220000000800 */
[--C-:B--2---:R-:W-:Y:S01]  /*16520*/  FFMA.FTZ R0, R235, UR4, -R33.reuse ;  /* 0x00000004eb007c23 */ /* 0x104fe20008010821 */
[----:B---3--:R-:W-:-:S03]  /*16530*/  FFMA.FTZ R2, R237, UR4, -R33 ;  /* 0x00000004ed027c23 */ /* 0x008fc60008010821 */
[----:B------:R-:W-:Y:S01]  /*16540*/  MUFU.EX2 R237, R0 ;  /* 0x0000000000ed7308 */ /* 0x000fe20000000800 */
[----:B------:R-:W-:-:S03]  /*16550*/  FMUL.FTZ R104, R104, R38 ;  /* 0x0000002668687220 */ /* 0x000fc60000410000 */
[----:B------:R2:W3:Y:S01]  /*16560*/  MUFU.EX2 R235, R2 ;  /* 0x0000000200eb7308 */ /* 0x0004e20000000800 */
        /* <DEDUP_REMOVED lines=47> */
[----:B-1----:R-:W-:Y:S01]  /*16860*/  IMAD.MOV.U32 R248, RZ, RZ, R109 ;  /* 0x000000fffff87224 */ /* 0x002fe200078e006d */
[----:B------:R-:W-:-:S02]  /*16870*/  MOV R250, R110 ;  /* 0x0000006e00fa7202 */ /* 0x000fc40000000f00 */
[----:B------:R-:W-:Y:S01]  /*16880*/  MOV R78, R163 ;  /* 0x000000a3004e7202 */ /* 0x000fe20000000f00 */
[----:B------:R-:W-:Y:S01]  /*16890*/  HMMA.16816.F32 R192, R8, R16, R192 ;  /* 0x0000001008c0723c */ /* 0x000fe200000018c0 */
[----:B------:R-:W-:-:S07]  /*168a0*/  MOV R188, R154 ;  /* 0x0000009a00bc7202 */ /* 0x000fce0000000f00 */
[----:B------:R-:W-:Y:S08]  /*168b0*/  HMMA.16816.F32 R160, R4, R28, R104 ;  /* 0x0000001c04a0723c */ /* 0x000ff00000001868 */
[C---:B------:R-:W-:Y:S08]  /*168c0*/  HMMA.16816.F32 R204, R8.reuse, R18, R204 ;  /* 0x0000001208cc723c */ /* 0x040ff000000018cc */
[C---:B------:R-:W-:Y:S08]  /*168d0*/  HMMA.16816.F32 R104, R8.reuse, R24, R84 ;  /* 0x000000180868723c */ /* 0x040ff00000001854 */
[C---:B------:R-:W-:Y:S08]  /*168e0*/  HMMA.16816.F32 R96, R8.reuse, R26, R96 ;  /* 0x0000001a0860723c */ /* 0x040ff00000001860 */
[C---:B------:R-:W-:Y:S08]  /*168f0*/  HMMA.16816.F32 R100, R8.reuse, R28, R100 ;  /* 0x0000001c0864723c */ /* 0x040ff00000001864 */
[C---:B------:R-:W-:Y:S01]  /*16900*/  HMMA.16816.F32 R112, R8.reuse, R30, R112 ;  /* 0x0000001e0870723c */ /* 0x040fe20000001870 */
[----:B------:R-:W-:Y:S01]  /*16910*/  IMAD.MOV.U32 R133, RZ, RZ, R92 ;  /* 0x000000ffff857224 */ /* 0x000fe200078e005c */
[----:B------:R-:W-:Y:S01]  /*16920*/  MOV R249, R90 ;  /* 0x0000005a00f97202 */ /* 0x000fe20000000f00 */
[----:B--2---:R-:W-:Y:S01]  /*16930*/  IMAD.MOV.U32 R2, RZ, RZ, R93 ;  /* 0x000000ffff027224 */ /* 0x004fe200078e005d */
[----:B------:R-:W-:Y:S01]  /*16940*/  MOV R138, R111 ;  /* 0x0000006f008a7202 */ /* 0x000fe20000000f00 */
[----:B------:R-:W-:Y:S01]  /*16950*/  IMAD.MOV.U32 R0, RZ, RZ, R187 ;  /* 0x000000ffff007224 */ /* 0x000fe200078e00bb */
[----:B------:R-:W-:Y:S02]  /*16960*/  LDSM.16.MT88.4 R28, [R41+0x2800] ;  /* 0x00280000291c783b */ /* 0x000fe40000004200 */
[C---:B------:R-:W-:Y:S08]  /*16970*/  HMMA.16816.F32 R116, R8.reuse, R12, R116 ;  /* 0x0000000c0874723c */ /* 0x040ff00000001874 */
[----:B------:R-:W-:Y:S01]  /*16980*/  HMMA.16816.F32 R128, R8, R14, R128 ;  /* 0x0000000e0880723c */ /* 0x000fe20000001880 */
[----:B------:R-:W-:-:S07]  /*16990*/  F2FP.F16.F32.PACK_AB R8, R177, R238 ;  /* 0x000000eeb108723e */ /* 0x000fce00000000ff */
[----:B------:R-:W-:Y:S01]  /*169a0*/  HMMA.16816.F32 R196, R4, R16, R196 ;  /* 0x0000001004c4723c */ /* 0x000fe200000018c4 */
[----:B------:R-:W-:-:S07]  /*169b0*/  F2FP.F16.F32.PACK_AB R9, R251, R91 ;  /* 0x0000005bfb09723e */ /* 0x000fce00000000ff */
[C---:B------:R-:W-:Y:S01]  /*169c0*/  HMMA.16816.F32 R200, R4.reuse, R18, R200 ;  /* 0x0000001204c8723c */ /* 0x040fe200000018c8 */
[----:B------:R-:W-:Y:S01]  /*169d0*/  F2FP.F16.F32.PACK_AB R10, R176, R248 ;  /* 0x000000f8b00a723e */ /* 0x000fe200000000ff */
[----:B------:R-:W1:Y:S01]  /*169e0*/  LDSM.16.MT88.4 R16, [R42+0xc800] ;  /* 0x00c800002a10783b */ /* 0x000e620000004200 */
[----:B------:R-:W-:Y:S01]  /*169f0*/  F2FP.F16.F32.PACK_AB R11, R180, R250 ;  /* 0x000000fab40b723e */ /* 0x000fe200000000ff */
[----:B------:R-:W-:Y:S01]  /*16a00*/  IMAD.MOV.U32 R139, RZ, RZ, R78 ;  /* 0x000000ffff8b7224 */ /* 0x000fe200078e004e */
[----:B------:R-:W-:Y:S01]  /*16a10*/  MOV R3, R77 ;  /* 0x0000004d00037202 */ /* 0x000fe20000000f00 */
[----:B------:R-:W-:Y:S02]  /*16a20*/  LDSM.16.MT88.4 R24, [R41+0x800] ;  /* 0x000800002918783b */ /* 0x000fe40000004200 */
[----:B------:R-:W-:Y:S01]  /*16a30*/  HMMA.16816.F32 R152, R4, R14, R124 ;  /* 0x0000000e0498723c */ /* 0x000fe2000000187c */
[----:B------:R-:W-:Y:S01]  /*16a40*/  F2FP.F16.F32.PACK_AB R4, R236, R231 ;  /* 0x000000e7ec04723e */ /* 0x000fe200000000ff */
[----:B------:R-:W-:Y:S01]  /*16a50*/  FFMA.FTZ R0, R0, UR4, -R35 ;  /* 0x0000000400007c23 */ /* 0x000fe20008010823 */
[----:B----4-:R-:W-:Y:S01]  /*16a60*/  F2FP.F16.F32.PACK_AB R5, R229, R228 ;  /* 0x000000e4e505723e */ /* 0x010fe200000000ff */
[----:B------:R-:W2:Y:S01]  /*16a70*/  LDSM.16.MT88.4 R12, [R36+0x800] ;  /* 0x00080000240c783b */ /* 0x000ea20000004200 */
[----:B------:R-:W-:-:S02]  /*16a80*/  F2FP.F16.F32.PACK_AB R6, R252, R239 ;  /* 0x000000effc06723e */ /* 0x000fc400000000ff */
[----:B---3--:R-:W-:Y:S01]  /*16a90*/  F2FP.F16.F32.PACK_AB R7, R237, R235 ;  /* 0x000000ebed07723e */ /* 0x008fe200000000ff */
[----:B------:R-:W-:Y:S01]  /*16aa0*/  HMMA.16816.F32 R84, R8, R20, R240 ;  /* 0x000000140854723c */ /* 0x000fe200000018f0 */
[----:B------:R-:W-:Y:S02]  /*16ab0*/  MOV R240, R94 ;  /* 0x0000005e00f07202 */ /* 0x000fe40000000f00 */
[----:B------:R-:W-:Y:S01]  /*16ac0*/  MOV R241, R95 ;  /* 0x0000005f00f17202 */ /* 0x000fe20000000f00 */
[----:B------:R-:W-:Y:S01]  /*16ad0*/  IMAD.MOV.U32 R242, RZ, RZ, R88 ;  /* 0x000000fffff27224 */ /* 0x000fe200078e0058 */
[----:B------:R-:W-:-:S03]  /*16ae0*/  MOV R243, R89 ;  /* 0x0000005900f37202 */ /* 0x000fc60000000f00 */
[----:B------:R-:W-:Y:S01]  /*16af0*/  HMMA.16816.F32 R92, R4, R20, R244 ;  /* 0x00000014045c723c */ /* 0x000fe200000018f4 */
[----:B------:R-:W-:-:S07]  /*16b00*/  IMAD.MOV.U32 R247, RZ, RZ, R91 ;  /* 0x000000fffff77224 */ /* 0x000fce00078e005b */
[----:B------:R-:W-:Y:S01]  /*16b10*/  HMMA.16816.F32 R80, R8, R22, R220 ;  /* 0x000000160850723c */ /* 0x000fe200000018dc */
[----:B------:R-:W-:Y:S01]  /*16b20*/  MOV R223, R191 ;  /* 0x000000bf00df7202 */ /* 0x000fe20000000f00 */
[----:B------:R-:W-:-:S06]  /*16b30*/  IMAD.MOV.U32 R244, RZ, RZ, R73 ;  /* 0x000000fffff47224 */ /* 0x000fcc00078e0049 */
        /* <DEDUP_REMOVED lines=24> */
[----:B------:R-:W4:Y:S01]  /*16cc0*/  LDL.LU R2, [R1] ;  /* 0x0000000001027983 */ /* 0x000f220000300800 */
        /* <DEDUP_REMOVED lines=9> */
[----:B------:R-:W2:Y:S01]  /*16d60*/  LDL.LU R188, [R1+0x94] ;  /* 0x0000940001bc7983 */ /* 0x000ea20000300800 */
[----:B-1----:R-:W-:Y:S01]  /*16d70*/  HMMA.16816.F32 R72, R4, R16, R212 ;  /* 0x000000100448723c */ /* 0x002fe200000018d4 */
[----:B------:R1:W-:Y:S02]  /*16d80*/  MUFU.EX2 R212, R0 ;  /* 0x0000000000d47308 */ /* 0x0003e40000000800 */
[----:B-1----:R-:W-:-:S04]  /*16d90*/  FFMA.FTZ R0, R46, UR4, -R35 ;  /* 0x000000042e007c23 */ /* 0x002fc80008010823 */
[----:B------:R1:W-:Y:S01]  /*16da0*/  MUFU.EX2 R214, R0 ;  /* 0x0000000000d67308 */ /* 0x0003e20000000800 */
[----:B------:R-:W-:Y:S01]  /*16db0*/  IMAD.MOV.U32 R189, RZ, RZ, R184 ;  /* 0x000000ffffbd7224 */ /* 0x000fe200078e00b8 */
[----:B------:R-:W-:Y:S01]  /*16dc0*/  MOV R190, R185 ;  /* 0x000000b900be7202 */ /* 0x000fe20000000f00 */
[----:B-1----:R-:W-:Y:S01]  /*16dd0*/  FFMA.FTZ R0, R221, UR4, -R34 ;  /* 0x00000004dd007c23 */ /* 0x002fe20008010822 */
        /* <DEDUP_REMOVED lines=13> */
[----:B--2---:R-:W-:Y:S01]  /*16eb0*/  MOV R138, R188 ;  /* 0x000000bc008a7202 */ /* 0x004fe20000000f00 */
[----:B------:R-:W-:Y:S01]  /*16ec0*/  IMAD.MOV.U32 R188, RZ, RZ, R189 ;  /* 0x000000ffffbc7224 */ /* 0x000fe200078e00bd */
[----:B------:R-:W-:-:S02]  /*16ed0*/  MOV R189, R190 ;  /* 0x000000be00bd7202 */ /* 0x000fc40000000f00 */
[----:B------:R-:W-:Y:S01]  /*16ee0*/  MOV R190, R191 ;  /* 0x000000bf00be7202 */ /* 0x000fe20000000f00 */
[----:B------:R-:W-:Y:S01]  /*16ef0*/  IMAD.MOV.U32 R191, RZ, RZ, R181 ;  /* 0x000000ffffbf7224 */ /* 0x000fe200078e00b5 */
[----:B------:R-:W-:Y:S02]  /*16f00*/  MOV R181, R178 ;  /* 0x000000b200b57202 */ /* 0x000fe40000000f00 */
[----:B------:R-:W-:Y:S02]  /*16f10*/  MOV R178, R45 ;  /* 0x0000002d00b27202 */ /* 0x000fe40000000f00 */
[----:B------:R-:W2:Y:S01]  /*16f20*/  LDL.LU R45, [R1+0xc8] ;  /* 0x0000c800012d7983 */ /* 0x000ea20000300800 */
[----:B------:R-:W-:Y:S01]  /*16f30*/  MOV R132, R79 ;  /* 0x0000004f00847202 */ /* 0x000fe20000000f00 */
[----:B------:R-:W-:Y:S08]  /*16f40*/  HMMA.16816.F32 R68, R4, R18, R208 ;  /* 0x000000120444723c */ /* 0x000ff000000018d0 */
[C---:B------:R-:W-:Y:S08]  /*16f50*/  HMMA.16816.F32 R76, R8.reuse, R16, R216 ;  /* 0x00000010084c723c */ /* 0x040ff000000018d8 */
[C---:B------:R-:W-:Y:S01]  /*16f60*/  HMMA.16816.F32 R64, R8.reuse, R18, R64 ;  /* 0x000000120840723c */ /* 0x040fe20000001840 */
[----:B------:R-:W1:Y:S07]  /*16f70*/  LDSM.16.MT88.4 R16, [R42+0xe800] ;  /* 0x00e800002a10783b */ /* 0x000e6e0000004200 */
[-C--:B------:R-:W-:Y:S08]  /*16f80*/  HMMA.16816.F32 R60, R8, R12.reuse, R60 ;  /* 0x0000000c083c723c */ /* 0x080ff0000000183c */
[C---:B------:R-:W-:Y:S08]  /*16f90*/  HMMA.16816.F32 R56, R4.reuse, R12, R56 ;  /* 0x0000000c0438723c */ /* 0x040ff00000001838 */
[-C--:B------:R-:W-:Y:S08]  /*16fa0*/  HMMA.16816.F32 R52, R4, R14.reuse, R52 ;  /* 0x0000000e0434723c */ /* 0x080ff00000001834 */
[----:B------:R-:W-:Y:S01]  /*16fb0*/  HMMA.16816.F32 R48, R8, R14, R48 ;  /* 0x0000000e0830723c */ /* 0x000fe20000001830 */
[----:B------:R-:W1:Y:S01]  /*16fc0*/  LDSM.16.MT88.4 R12, [R36+0x2800] ;  /* 0x00280000240c783b */ /* 0x000e620000004200 */
[----:B----4-:R-:W-:-:S06]  /*16fd0*/  FFMA.FTZ R2, R2, UR4, -R35 ;  /* 0x0000000402027c23 */ /* 0x010fcc0008010823 */
[C---:B---3--:R-:W-:Y:S01]  /*16fe0*/  HMMA.16816.F32 R108, R4.reuse, R20, R172 ;  /* 0x00000014046c723c */ /* 0x048fe200000018ac */
[----:B------:R3:W4:Y:S07]  /*16ff0*/  MUFU.EX2 R213, R2 ;  /* 0x0000000200d57308 */ /* 0x00072e0000000800 */
[C---:B------:R-:W-:Y:S08]  /*17000*/  HMMA.16816.F32 R184, R4.reuse, R28, R156 ;  /* 0x0000001c04b8723c */ /* 0x040ff0000000189c */
[----:B------:R-:W-:Y:S01]  /*17010*/  HMMA.16816.F32 R172, R4, R30, R152 ;  /* 0x0000001e04ac723c */ /* 0x000fe20000001898 */
[----:B---3--:R-:W-:-:S07]  /*17020*/  FFMA.FTZ R2, R43, UR4, -R35 ;  /* 0x000000042b027c23 */ /* 0x008fce0008010823 */
[----:B------:R-:W-:Y:S08]  /*17030*/  HMMA.16816.F32 R124, R4, R22, R164 ;  /* 0x00000016047c723c */ /* 0x000ff000000018a4 */
[C---:B------:R-:W-:Y:S08]  /*17040*/  HMMA.16816.F32 R156, R8.reuse, R20, R140 ;  /* 0x00000014089c723c */ /* 0x040ff0000000188c */
[----:B------:R-:W-:Y:S01]  /*17050*/  HMMA.16816.F32 R152, R8, R22, R120 ;  /* 0x000000160898723c */ /* 0x000fe20000001878 */
[----:B------:R-:W3:Y:S01]  /*17060*/  LDSM.16.MT88.4 R20, [R44+0xd000] ;  /* 0x00d000002c14783b */ /* 0x000ee20000004200 */
[----:B------:R4:W-:Y:S04]  /*17070*/  MUFU.EX2 R215, R2 ;  /* 0x0000000200d77308 */ /* 0x0009e80000000800 */
[----:B------:R1:W-:Y:S01]  /*17080*/  MUFU.EX2 R209, R0 ;  /* 0x0000000000d17308 */ /* 0x0003e20000000800 */
[----:B----4-:R-:W-:-:S04]  /*17090*/  FFMA.FTZ R2, R221, UR4, -R34 ;  /* 0x00000004dd027c23 */ /* 0x010fc80008010822 */
[----:B------:R-:W4:Y:S01]  /*170a0*/  MUFU.EX2 R210, R2 ;  /* 0x0000000200d27308 */ /* 0x000f220000000800 */
[----:B-1----:R-:W-:-:S04]  /*170b0*/  FFMA.FTZ R0, R222, UR4, -R34 ;  /* 0x00000004de007c23 */ /* 0x002fc80008010822 */
[----:B------:R1:W-:Y:S01]  /*170c0*/  MUFU.EX2 R211, R0 ;  /* 0x0000000000d37308 */ /* 0x0003e20000000800 */
[C---:B------:R-:W-:Y:S08]  /*170d0*/  HMMA.16816.F32 R144, R4.reuse, R16, R144 ;  /* 0x000000100490723c */ /* 0x040ff00000001890 */
[----:B------:R-:W-:Y:S01]  /*170e0*/  HMMA.16816.F32 R148, R4, R18, R148 ;  /* 0x000000120494723c */ /* 0x000fe20000001894 */
[----:B-1----:R-:W-:-:S07]  /*170f0*/  FFMA.FTZ R0, R223, UR4, -R32 ;  /* 0x00000004df007c23 */ /* 0x002fce0008010820 */
[C---:B------:R-:W-:Y:S01]  /*17100*/  HMMA.16816.F32 R140, R8.reuse, R16, R104 ;  /* 0x00000010088c723c */ /* 0x040fe20000001868 */
[----:B------:R1:W-:Y:S07]  /*17110*/  MUFU.EX2 R46, R0 ;  /* 0x00000000002e7308 */ /* 0x0003ee0000000800 */
[----:B------:R-:W-:Y:S01]  /*17120*/  HMMA.16816.F32 R96, R8, R18, R96 ;  /* 0x000000120860723c */ /* 0x000fe20000001860 */
[----:B------:R-:W3:Y:S01]  /*17130*/  LDSM.16.MT88.4 R16, [R42+0xd000] ;  /* 0x00d000002a10783b */ /* 0x000ee20000004200 */
[----:B-1----:R-:W-:Y:S01]  /*17140*/  FFMA.FTZ R0, R226, UR4, -R32 ;  /* 0x00000004e2007c23 */ /* 0x002fe20008010820 */
[----:B------:R-:W-:Y:S01]  /*17150*/  MOV R226, R227 ;  /* 0x000000e300e27202 */ /* 0x000fe20000000f00 */
[----:B------:R-:W-:Y:S01]  /*17160*/  IMAD.MOV.U32 R227, RZ, RZ, R244 ;  /* 0x000000ffffe37224 */ /* 0x000fe200078e00f4 */
[----:B------:R-:W-:-:S02]  /*17170*/  MOV R244, R245 ;  /* 0x000000f500f47202 */ /* 0x000fc40000000f00 */
[----:B------:R-:W-:Y:S01]  /*17180*/  MOV R245, R246 ;  /* 0x000000f600f57202 */ /* 0x000fe20000000f00 */
[----:B------:R-:W-:Y:S01]  /*17190*/  IMAD.MOV.U32 R246, RZ, RZ, R247 ;  /* 0x000000fffff67224 */ /* 0x000fe200078e00f7 */
[----:B------:R-:W-:Y:S01]  /*171a0*/  HMMA.16816.F32 R192, R8, R24, R192 ;  /* 0x0000001808c0723c */ /* 0x000fe200000018c0 */
[----:B------:R-:W-:Y:S02]  /*171b0*/  MOV R247, R240 ;  /* 0x000000f000f77202 */ /* 0x000fe40000000f00 */
[----:B------:R-:W-:Y:S01]  /*171c0*/  MOV R240, R47 ;  /* 0x0000002f00f07202 */ /* 0x000fe20000000f00 */
[----:B------:R-:W-:Y:S01]  /*171d0*/  IMAD.MOV.U32 R47, RZ, RZ, R133 ;  /* 0x000000ffff2f7224 */ /* 0x000fe200078e0085 */
[----:B------:R-:W-:-:S03]  /*171e0*/  MOV R133, R138 ;  /* 0x0000008a00857202 */ /* 0x000fc60000000f00 */
[C---:B------:R-:W-:Y:S01]  /*171f0*/  HMMA.16816.F32 R204, R8.reuse, R26, R204 ;  /* 0x0000001a08cc723c */ /* 0x040fe200000018cc */
[----:B------:R-:W-:Y:S07]  /*17200*/  MUFU.EX2 R138, R0 ;  /* 0x00000000008a7308 */ /* 0x000fee0000000800 */
[C---:B------:R-:W-:Y:S08]  /*17210*/  HMMA.16816.F32 R100, R8.reuse, R12, R100 ;  /* 0x0000000c0864723c */ /* 0x040ff00000001864 */
[C---:B------:R-:W-:Y:S08]  /*17220*/  HMMA.16816.F32 R112, R8.reuse, R14, R112 ;  /* 0x0000000e0870723c */ /* 0x040ff00000001870 */
[C---:B------:R-:W-:Y:S08]  /*17230*/  HMMA.16816.F32 R116, R8.reuse, R28, R116 ;  /* 0x0000001c0874723c */ /* 0x040ff00000001874 */
[----:B------:R-:W-:Y:S01]  /*17240*/  HMMA.16816.F32 R128, R8, R30, R128 ;  /* 0x0000001e0880723c */ /* 0x000fe20000001880 */
[----:B------:R-:W-:-:S02]  /*17250*/  F2FP.F16.F32.PACK_AB R8, R213, R212 ;  /* 0x000000d4d508723e */ /* 0x000fc400000000ff */
[----:B----4-:R-:W-:Y:S02]  /*17260*/  F2FP.F16.F32.PACK_AB R9, R210, R209 ;  /* 0x000000d1d209723e */ /* 0x010fe400000000ff */
[----:B------:R-:W-:-:S03]  /*17270*/  F2FP.F16.F32.PACK_AB R10, R215, R214 ;  /* 0x000000d6d70a723e */ /* 0x000fc600000000ff */
[----:B------:R-:W-:Y:S01]  /*17280*/  HMMA.16816.F32 R196, R4, R24, R196 ;  /* 0x0000001804c4723c */ /* 0x000fe200000018c4 */
[----:B------:R-:W-:Y:S01]  /*17290*/  FFMA.FTZ R3, R3, UR4, -R32 ;  /* 0x0000000403037c23 */ /* 0x000fe20008010820 */
[----:B------:R-:W-:Y:S01]  /*172a0*/  MOV R221, R227 ;  /* 0x000000e300dd7202 */ /* 0x000fe20000000f00 */
[----:B------:R-:W-:-:S05]  /*172b0*/  IMAD.MOV.U32 R222, RZ, RZ, R244 ;  /* 0x000000ffffde7224 */ /* 0x000fca00078e00f4 */
[----:B------:R-:W-:Y:S01]  /*172c0*/  HMMA.16816.F32 R200, R4, R26, R200 ;  /* 0x0000001a04c8723c */ /* 0x000fe200000018c8 */
[----:B------:R-:W-:Y:S01]  /*172d0*/  MOV R227, R47 ;  /* 0x0000002f00e37202 */ /* 0x000fe20000000f00 */
[----:B------:R-:W-:-:S06]  /*172e0*/  IMAD.MOV.U32 R244, RZ, RZ, R133 ;  /* 0x000000fffff47224 */ /* 0x000fcc00078e0085 */
[C---:B------:R-:W-:Y:S08]  /*172f0*/  HMMA.16816.F32 R160, R4.reuse, R12, R160 ;  /* 0x0000000c04a0723c */ /* 0x040ff000000018a0 */
[----:B------:R-:W-:Y:S01]  /*17300*/  HMMA.16816.F32 R168, R4, R14, R168 ;  /* 0x0000000e04a8723c */ /* 0x000fe200000018a8 */
[----:B------:R-:W-:Y:S02]  /*17310*/  MOV R223, R245 ;  /* 0x000000f500df7202 */ /* 0x000fe40000000f00 */
        /* <DEDUP_REMOVED lines=8> */
[----:B------:R-:W-:Y:S01]  /*173a0*/  MOV R167, R245 ;  /* 0x000000f500a77202 */ /* 0x000fe20000000f00 */
[----:B--2---:R-:W-:-:S04]  /*173b0*/  FFMA.FTZ R2, R45, UR4, -R34 ;  /* 0x000000042d027c23 */ /* 0x004fc80008010822 */
[----:B------:R2:W4:Y:S02]  /*173c0*/  MUFU.EX2 R208, R2 ;  /* 0x0000000200d07308 */ /* 0x0005240000000800 */
[----:B--2---:R-:W-:Y:S01]  /*173d0*/  FFMA.FTZ R2, R224, UR4, -R32 ;  /* 0x00000004e0027c23 */ /* 0x004fe20008010820 */
[----:B------:R-:W-:Y:S01]  /*173e0*/  IMAD.MOV.U32 R224, RZ, RZ, R225 ;  /* 0x000000ffffe07224 */ /* 0x000fe200078e00e1 */
[----:B----4-:R-:W-:Y:S02]  /*173f0*/  F2FP.F16.F32.PACK_AB R11, R208, R211 ;  /* 0x000000d3d00b723e */ /* 0x010fe400000000ff */
[----:B------:R-:W-:Y:S01]  /*17400*/  MOV R225, R132 ;  /* 0x0000008400e17202 */ /* 0x000fe20000000f00 */
[--C-:B------:R-:W-:Y:S01]  /*17410*/  FFMA.FTZ R0, R224, UR4, -R33.reuse ;  /* 0x00000004e0007c23 */ /* 0x100fe20008010821 */
[----:B------:R2:W4:Y:S03]  /*17420*/  MUFU.EX2 R132, R2 ;  /* 0x0000000200847308 */ /* 0x0005260000000800 */
[----:B---3--:R-:W-:Y:S01]  /*17430*/  HMMA.16816.F32 R4, R8, R20, R84 ;  /* 0x000000140804723c */ /* 0x008fe20000001854 */
[----:B------:R3:W-:Y:S01]  /*17440*/  MUFU.EX2 R45, R0 ;  /* 0x00000000002d7308 */ /* 0x0007e20000000800 */
[----:B--2---:R-:W-:-:S04]  /*17450*/  FFMA.FTZ R2, R139, UR4, -R33 ;  /* 0x000000048b027c23 */ /* 0x004fc80008010821 */
[----:B------:R2:W1:Y:S01]  /*17460*/  MUFU.EX2 R43, R2 ;  /* 0x00000002002b7308 */ /* 0x0004620000000800 */
[----:B---3--:R-:W-:-:S03]  /*17470*/  FFMA.FTZ R0, R226, UR4, -R33 ;  /* 0x00000004e2007c23 */ /* 0x008fc60008010821 */
[----:B------:R-:W3:Y:S04]  /*17480*/  MUFU.EX2 R139, R3 ;  /* 0x00000003008b7308 */ /* 0x000ee80000000800 */
[----:B------:R-:W-:Y:S01]  /*17490*/  MUFU.EX2 R133, R0 ;  /* 0x0000000000857308 */ /* 0x000fe20000000800 */
[----:B--2---:R-:W-:-:S04]  /*174a0*/  FFMA.FTZ R2, R225, UR4, -R33 ;  /* 0x00000004e1027c23 */ /* 0x004fc80008010821 */
[----:B------:R2:W3:Y:S01]  /*174b0*/  MUFU.EX2 R47, R2 ;  /* 0x00000002002f7308 */ /* 0x0004e20000000800 */
        /* <DEDUP_REMOVED lines=11> */
[----:B--2---:R-:W-:Y:S01]  /*17570*/  IMAD.MOV.U32 R2, RZ, RZ, R221 ;  /* 0x000000ffff027224 */ /* 0x004fe200078e00dd */
[----:B----4-:R-:W-:Y:S01]  /*17580*/  F2FP.F16.F32.PACK_AB R4, R132, R46 ;  /* 0x0000002e8404723e */ /* 0x010fe200000000ff */
[----:B------:R-:W-:Y:S01]  /*17590*/  IMAD.MOV.U32 R221, RZ, RZ, R181 ;  /* 0x000000ffffdd7224 */ /* 0x000fe200078e00b5 */
[----:B-1----:R-:W-:Y:S02]  /*175a0*/  F2FP.F16.F32.PACK_AB R5, R45, R43 ;  /* 0x0000002b2d05723e */ /* 0x002fe400000000ff */
[----:B---3--:R-:W-:Y:S02]  /*175b0*/  F2FP.F16.F32.PACK_AB R6, R139, R138 ;  /* 0x0000008a8b06723e */ /* 0x008fe400000000ff */
[----:B------:R-:W-:Y:S02]  /*175c0*/  F2FP.F16.F32.PACK_AB R7, R133, R47 ;  /* 0x0000002f8507723e */ /* 0x000fe400000000ff */
[----:B------:R-:W-:-:S02]  /*175d0*/  MOV R220, R240 ;  /* 0x000000f000dc7202 */ /* 0x000fc40000000f00 */
[----:B------:R-:W-:Y:S02]  /*175e0*/  MOV R164, R226 ;  /* 0x000000e200a47202 */ /* 0x000fe40000000f00 */
[----:B------:R-:W-:Y:S01]  /*175f0*/  MOV R240, R179 ;  /* 0x000000b300f07202 */ /* 0x000fe20000000f00 */
[----:B------:R-:W-:Y:S01]  /*17600*/  IMAD.MOV.U32 R86, RZ, RZ, R218 ;  /* 0x000000ffff567224 */ /* 0x000fe200078e00da */
[----:B------:R-:W-:Y:S01]  /*17610*/  MOV R219, R247 ;  /* 0x000000f700db7202 */ /* 0x000fe20000000f00 */
[----:B------:R-:W-:Y:S01]  /*17620*/  IMAD.MOV.U32 R24, RZ, RZ, R224 ;  /* 0x000000ffff187224 */ /* 0x000fe200078e00e0 */
[----:B------:R-:W-:Y:S01]  /*17630*/  MOV R25, R225 ;  /* 0x000000e100197202 */ /* 0x000fe20000000f00 */
        /* <DEDUP_REMOVED lines=18> */
[----:B------:R-:W1:Y:S06]  /*17760*/  LDSM.16.MT88.4 R20, [R44+0xf000] ;  /* 0x00f000002c14783b */ /* 0x000e6c0000004200 */
[-C--:B------:R-:W-:Y:S08]  /*17770*/  HMMA.16816.F32 R76, R8, R16.reuse, R76 ;  /* 0x00000010084c723c */ /* 0x080ff0000000184c */
[C---:B------:R-:W-:Y:S08]  /*17780*/  HMMA.16816.F32 R164, R4.reuse, R16, R72 ;  /* 0x0000001004a4723c */ /* 0x040ff00000001848 */
[-C--:B------:R-:W-:Y:S08]  /*17790*/  HMMA.16816.F32 R68, R4, R18.reuse, R68 ;  /* 0x000000120444723c */ /* 0x080ff00000001844 */
[----:B------:R-:W-:Y:S01]  /*177a0*/  HMMA.16816.F32 R240, R8, R18, R64 ;  /* 0x0000001208f0723c */ /* 0x000fe20000001840 */
        /* <DEDUP_REMOVED lines=16> */
[----:B------:R-:W-:-:S07]  /*178b0*/  MOV R67, R251 ;  /* 0x000000fb00437202 */ /* 0x000fce0000000f00 */
[C---:B------:R-:W-:Y:S08]  /*178c0*/  HMMA.16816.F32 R248, R8.reuse, R12, R60 ;  /* 0x0000000c08f8723c */ /* 0x040ff0000000183c */
[----:B------:R-:W-:Y:S01]  /*178d0*/  HMMA.16816.F32 R224, R8, R14, R48 ;  /* 0x0000000e08e0723c */ /* 0x000fe20000001830 */
[----:B------:R-:W3:Y:S07]  /*178e0*/  LDSM.16.MT88.4 R12, [R36+0x3000] ;  /* 0x00300000240c783b */ /* 0x000eee0000004200 */
[----:B-1----:R-:W-:Y:S01]  /*178f0*/  HMMA.16816.F32 R76, R4, R22, R124 ;  /* 0x00000016044c723c */ /* 0x002fe2000000187c */
[----:B------:R-:W-:Y:S01]  /*17900*/  MOV R124, R30 ;  /* 0x0000001e007c7202 */ /* 0x000fe20000000f00 */
[----:B------:R-:W-:-:S06]  /*17910*/  IMAD.MOV.U32 R125, RZ, RZ, R29 ;  /* 0x000000ffff7d7224 */ /* 0x000fcc00078e001d */
[C---:B--2---:R-:W-:Y:S01]  /*17920*/  HMMA.16816.F32 R88, R4.reuse, R16, R144 ;  /* 0x000000100458723c */ /* 0x044fe20000001890 */
[----:B------:R-:W-:Y:S02]  /*17930*/  MOV R147, R31 ;  /* 0x0000001f00937202 */ /* 0x000fe40000000f00 */
[----:B------:R-:W-:Y:S02]  /*17940*/  MOV R146, R28 ;  /* 0x0000001c00927202 */ /* 0x000fe40000000f00 */
[----:B------:R-:W1:Y:S01]  /*17950*/  LDSM.16.MT88.4 R28, [R41+0x3000] ;  /* 0x00300000291c783b */ /* 0x000e620000004200 */
[----:B------:R-:W-:Y:S01]  /*17960*/  IMAD.MOV.U32 R123, RZ, RZ, R24 ;  /* 0x000000ffff7b7224 */ /* 0x000fe200078e0018 */
[----:B------:R-:W-:Y:S01]  /*17970*/  MOV R122, R25 ;  /* 0x00000019007a7202 */ /* 0x000fe20000000f00 */
[C---:B------:R-:W-:Y:S08]  /*17980*/  HMMA.16816.F32 R72, R4.reuse, R20, R108 ;  /* 0x000000140448723c */ /* 0x040ff0000000186c */
[C---:B------:R-:W-:Y:S01]  /*17990*/  HMMA.16816.F32 R92, R4.reuse, R18, R148 ;  /* 0x00000012045c723c */ /* 0x040fe20000001894 */
[----:B------:R-:W-:Y:S01]  /*179a0*/  IMAD.MOV.U32 R150, RZ, RZ, R105 ;  /* 0x000000ffff967224 */ /* 0x000fe200078e0069 */
[----:B------:R-:W-:Y:S01]  /*179b0*/  MOV R149, R106 ;  /* 0x0000006a00957202 */ /* 0x000fe20000000f00 */
[----:B------:R-:W-:Y:S01]  /*179c0*/  FFMA.FTZ R0, R0, UR4, -R32 ;  /* 0x0000000400007c23 */ /* 0x000fe20008010820 */
[----:B------:R-:W-:Y:S01]  /*179d0*/  MOV R148, R107 ;  /* 0x0000006b00947202 */ /* 0x000fe20000000f00 */
[----:B------:R-:W2:Y:S03]  /*179e0*/  LDSM.16.MT88.4 R24, [R41+0x1000] ;  /* 0x001000002918783b */ /* 0x000ea60000004200 */
[----:B---3--:R-:W-:Y:S01]  /*179f0*/  HMMA.16816.F32 R108, R4, R14, R168 ;  /* 0x0000000e046c723c */ /* 0x008fe200000018a8 */
[----:B------:R-:W-:Y:S01]  /*17a00*/  MOV R170, R81 ;  /* 0x0000005100aa7202 */ /* 0x000fe20000000f00 */
[----:B------:R-:W-:Y:S01]  /*17a10*/  IMAD.MOV.U32 R169, RZ, RZ, R82 ;  /* 0x000000ffffa97224 */ /* 0x000fe200078e0052 */
[----:B------:R-:W-:Y:S01]  /*17a20*/  MOV R168, R123 ;  /* 0x0000007b00a87202 */ /* 0x000fe20000000f00 */
[----:B------:R-:W-:Y:S01]  /*17a30*/  IMAD.MOV.U32 R81, RZ, RZ, R3 ;  /* 0x000000ffff517224 */ /* 0x000fe200078e0003 */
[----:B------:R-:W-:Y:S01]  /*17a40*/  MOV R3, R121 ;  /* 0x0000007900037202 */ /* 0x000fe20000000f00 */
[----:B------:R-:W-:-:S02]  /*17a50*/  IMAD.MOV.U32 R82, RZ, RZ, R122 ;  /* 0x000000ffff527224 */ /* 0x000fc400078e007a */
[----:B------:R-:W-:Y:S01]  /*17a60*/  HMMA.16816.F32 R104, R4, R12, R160 ;  /* 0x0000000c0468723c */ /* 0x000fe200000018a0 */
[----:B------:R-:W-:Y:S02]  /*17a70*/  MOV R161, R83 ;  /* 0x0000005300a17202 */ /* 0x000fe40000000f00 */
[----:B------:R-:W-:Y:S01]  /*17a80*/  MOV R83, R120 ;  /* 0x0000007800537202 */ /* 0x000fe20000000f00 */
[----:B------:R-:W-:Y:S01]  /*17a90*/  IMAD.MOV.U32 R160, RZ, RZ, R67 ;  /* 0x000000ffffa07224 */ /* 0x000fe200078e0043 */
[----:B------:R-:W-:-:S03]  /*17aa0*/  MOV R171, R80 ;  /* 0x0000005000ab7202 */ /* 0x000fc60000000f00 */
[----:B-1----:R-:W-:Y:S01]  /*17ab0*/  HMMA.16816.F32 R120, R4, R28, R184 ;  /* 0x0000001c0478723c */ /* 0x002fe200000018b8 */
[----:B------:R-:W-:Y:S01]  /*17ac0*/  MOV R184, R220 ;  /* 0x000000dc00b87202 */ /* 0x000fe20000000f00 */
[----:B------:R-:W-:Y:S01]  /*17ad0*/  IMAD.MOV.U32 R186, RZ, RZ, R222 ;  /* 0x000000ffffba7224 */ /* 0x000fe200078e00de */
[----:B------:R-:W-:Y:S02]  /*17ae0*/  MOV R185, R221 ;  /* 0x000000dd00b97202 */ /* 0x000fe40000000f00 */
[----:B------:R-:W-:-:S03]  /*17af0*/  MOV R187, R223 ;  /* 0x000000df00bb7202 */ /* 0x000fc60000000f00 */
[----:B------:R-:W-:Y:S01]  /*17b00*/  HMMA.16816.F32 R48, R4, R30, R172 ;  /* 0x0000001e0430723c */ /* 0x000fe200000018ac */
        /* <DEDUP_REMOVED lines=49> */
[----:B------:R-:W-:Y:S01]  /*17e20*/  HMMA.16816.F32 R100, R8, R12, R100 ;  /* 0x0000000c0864723c */ /* 0x000fe20000001864 */
[----:B------:R4:W5:Y:S01]  /*17e30*/  LDL.LU R136, [R1+0xc0] ;  /* 0x0000c00001887983 */ /* 0x0009620000300800 */
[----:B---3--:R-:W-:-:S04]  /*17e40*/  FFMA.FTZ R2, R2, UR4, -R32 ;  /* 0x0000000402027c23 */ /* 0x008fc80008010820 */
[----:B------:R1:W3:Y:S02]  /*17e50*/  MUFU.EX2 R23, R2 ;  /* 0x0000000200177308 */ /* 0x0002e40000000800 */
        /* <DEDUP_REMOVED lines=17> */
[----:B------:R-:W-:Y:S01]  /*17f70*/  FFMA.FTZ R12, R155, UR4, -R35 ;  /* 0x000000049b0c7c23 */ /* 0x000fe20008010823 */
[----:B------:R-:W-:Y:S02]  /*17f80*/  MOV R80, R238 ;  /* 0x000000ee00507202 */ /* 0x000fe40000000f00 */
[----:B------:R-:W4:Y:S04]  /*17f90*/  LDL.LU R238, [R1+0xbc] ;  /* 0x0000bc0001ee7983 */ /* 0x000f280000300800 */
[----:B------:R-:W3:Y:S01]  /*17fa0*/  LDL.LU R155, [R1+0x40] ;  /* 0x00004000019b7983 */ /* 0x000ee20000300800 */
[----:B------:R-:W-:Y:S01]  /*17fb0*/  MOV R162, R84 ;  /* 0x0000005400a27202 */ /* 0x000fe20000000f00 */
[----:B------:R-:W-:Y:S01]  /*17fc0*/  IMAD.MOV.U32 R163, RZ, RZ, R85 ;  /* 0x000000ffffa37224 */ /* 0x000fe200078e0055 */
[----:B------:R-:W-:Y:S01]  /*17fd0*/  MOV R127, R216 ;  /* 0x000000d8007f7202 */ /* 0x000fe20000000f00 */
[----:B------:R-:W-:Y:S01]  /*17fe0*/  IMAD.MOV.U32 R126, RZ, RZ, R217 ;  /* 0x000000ffff7e7224 */ /* 0x000fe200078e00d9 */
[----:B------:R-:W-:Y:S01]  /*17ff0*/  MOV R145, R218 ;  /* 0x000000da00917202 */ /* 0x000fe20000000f00 */
[----:B------:R-:W-:Y:S01]  /*18000*/  IMAD.MOV.U32 R144, RZ, RZ, R219 ;  /* 0x000000ffff907224 */ /* 0x000fe200078e00db */
[C---:B--2---:R-:W-:Y:S08]  /*18010*/  HMMA.16816.F32 R220, R8.reuse, R24, R192 ;  /* 0x0000001808dc723c */ /* 0x044ff000000018c0 */
[C---:B------:R-:W-:Y:S08]  /*18020*/  HMMA.16816.F32 R84, R8.reuse, R16, R140 ;  /* 0x000000100854723c */ /* 0x040ff0000000188c */
[C---:B------:R-:W-:Y:S08]  /*18030*/  HMMA.16816.F32 R116, R8.reuse, R28, R116 ;  /* 0x0000001c0874723c */ /* 0x040ff00000001874 */
[C---:B------:R-:W-:Y:S08]  /*18040*/  HMMA.16816.F32 R216, R8.reuse, R26, R204 ;  /* 0x0000001a08d8723c */ /* 0x040ff000000018cc */
[C---:B------:R-:W-:Y:S01]  /*18050*/  HMMA.16816.F32 R64, R8.reuse, R20, R156 ;  /* 0x000000140840723c */ /* 0x040fe2000000189c */
[----:B------:R-:W-:Y:S01]  /*18060*/  FFMA.FTZ R3, R3, UR4, -R33 ;  /* 0x0000000403037c23 */ /* 0x000fe20008010821 */
[----:B------:R-:W1:Y:S06]  /*18070*/  LDSM.16.MT88.4 R156, [R44+0xd800] ;  /* 0x00d800002c9c783b */ /* 0x000e6c0000004200 */
[C---:B------:R-:W-:Y:S08]  /*18080*/  HMMA.16816.F32 R140, R8.reuse, R18, R96 ;  /* 0x00000012088c723c */ /* 0x040ff00000001860 */
[C---:B------:R-:W-:Y:S08]  /*18090*/  HMMA.16816.F32 R192, R8.reuse, R14, R112 ;  /* 0x0000000e08c0723c */ /* 0x040ff00000001870 */
[----:B------:R-:W-:Y:S01]  /*180a0*/  HMMA.16816.F32 R28, R8, R30, R128 ;  /* 0x0000001e081c723c */ /* 0x000fe20000001880 */
[----:B------:R2:W-:Y:S07]  /*180b0*/  MUFU.EX2 R21, R3 ;  /* 0x0000000300157308 */ /* 0x0005ee0000000800 */
[C---:B------:R-:W-:Y:S08]  /*180c0*/  HMMA.16816.F32 R196, R4.reuse, R24, R196 ;  /* 0x0000001804c4723c */ /* 0x040ff000000018c4 */
[----:B------:R-:W-:Y:S01]  /*180d0*/  HMMA.16816.F32 R200, R4, R26, R200 ;  /* 0x0000001a04c8723c */ /* 0x000fe200000018c8 */
[----:B------:R-:W-:Y:S01]  /*180e0*/  IMAD.MOV.U32 R185, RZ, RZ, R80 ;  /* 0x000000ffffb97224 */ /* 0x000fe200078e0050 */
[----:B------:R-:W-:Y:S04]  /*180f0*/  LDSM.16.MT88.4 R96, [R42+0xf800] ;  /* 0x00f800002a60783b */ /* 0x000fe80000004200 */
[----:B------:R-:W-:Y:S04]  /*18100*/  LDSM.16.MT88.4 R112, [R36+0x3800] ;  /* 0x003800002470783b */ /* 0x000fe80000004200 */
[----:B------:R-:W-:Y:S01]  /*18110*/  LDSM.16.MT88.4 R204, [R41+0x1800] ;  /* 0x0018000029cc783b */ /* 0x000fe20000004200 */
[----:B---3--:R-:W-:-:S03]  /*18120*/  FFMA.FTZ R11, R155, UR4, -R35 ;  /* 0x000000049b0b7c23 */ /* 0x008fc60008010823 */
[----:B------:R-:W3:Y:S02]  /*18130*/  LDL.LU R155, [R1+0x6c] ;  /* 0x00006c00019b7983 */ /* 0x000ee40000300800 */
[--C-:B---3--:R-:W-:Y:S02]  /*18140*/  FFMA.FTZ R10, R155, UR4, -R35.reuse ;  /* 0x000000049b0a7c23 */ /* 0x108fe40008010823 */
[----:B------:R-:W2:Y:S01]  /*18150*/  LDL.LU R155, [R1+0x68] ;  /* 0x00006800019b7983 */ /* 0x000ea20000300800 */
[----:B------:R3:W-:Y:S01]  /*18160*/  MUFU.EX2 R25, R2 ;  /* 0x0000000200197308 */ /* 0x0007e20000000800 */
[----:B--2---:R-:W-:Y:S02]  /*18170*/  FFMA.FTZ R3, R155, UR4, -R35 ;  /* 0x000000049b037c23 */ /* 0x004fe40008010823 */
[----:B------:R-:W2:Y:S01]  /*18180*/  LDL.LU R155, [R1+0x74] ;  /* 0x00007400019b7983 */ /* 0x000ea20000300800 */
[----:B---3--:R-:W-:-:S04]  /*18190*/  FFMA.FTZ R2, R175, UR4, -R33 ;  /* 0x00000004af027c23 */ /* 0x008fc80008010821 */
[----:B------:R2:W-:Y:S02]  /*181a0*/  MUFU.EX2 R19, R2 ;  /* 0x0000000200137308 */ /* 0x0005e40000000800 */
[----:B--2---:R-:W-:Y:S02]  /*181b0*/  FFMA.FTZ R2, R155, UR4, -R34 ;  /* 0x000000049b027c23 */ /* 0x004fe40008010822 */
[----:B------:R-:W2:Y:S01]  /*181c0*/  LDL.LU R155, [R1+0x70] ;  /* 0x00007000019b7983 */ /* 0x000ea20000300800 */
        /* <DEDUP_REMOVED lines=9> */
[----:B------:R-:W-:-:S02]  /*18260*/  MOV R171, R151 ;  /* 0x0000009700ab7202 */ /* 0x000fc40000000f00 */
[----:B------:R-:W-:Y:S02]  /*18270*/  MOV R148, R191 ;  /* 0x000000bf00947202 */ /* 0x000fe40000000f00 */
[----:B------:R-:W-:Y:S02]  /*18280*/  MOV R149, R190 ;  /* 0x000000be00957202 */ /* 0x000fe40000000f00 */
[----:B------:R-:W-:Y:S02]  /*18290*/  MOV R151, R188 ;  /* 0x000000bc00977202 */ /* 0x000fe40000000f00 */
[----:B------:R-:W4:Y:S01]  /*182a0*/  LDSM.16.MT88.4 R188, [R36+0x1800] ;  /* 0x0018000024bc783b */ /* 0x000f220000004200 */
[----:B---3--:R-:W-:-:S03]  /*182b0*/  FFMA.FTZ R0, R174, UR4, -R33 ;  /* 0x00000004ae007c23 */ /* 0x008fc60008010821 */
[----:B------:R3:W4:Y:S01]  /*182c0*/  LDSM.16.MT88.4 R172, [R42+0xd800] ;  /* 0x00d800002aac783b */ /* 0x0007220000004200 */
[----:B--2---:R-:W-:-:S03]  /*182d0*/  FFMA.FTZ R9, R155, UR4, -R34 ;  /* 0x000000049b097c23 */ /* 0x004fc60008010822 */
[----:B------:R-:W2:Y:S01]  /*182e0*/  LDL.LU R155, [R1+0x64] ;  /* 0x00006400019b7983 */ /* 0x000ea20000300800 */
[----:B------:R1:W4:Y:S02]  /*182f0*/  MUFU.EX2 R20, R0 ;  /* 0x0000000000147308 */ /* 0x0003240000000800 */
[----:B-1----:R-:W-:-:S04]  /*18300*/  FFMA.FTZ R0, R184, UR4, -R33 ;  /* 0x00000004b8007c23 */ /* 0x002fc80008010821 */
[----:B------:R-:W1:Y:S01]  /*18310*/  MUFU.EX2 R18, R0 ;  /* 0x0000000000127308 */ /* 0x000e620000000800 */
[----:B------:R-:W-:Y:S01]  /*18320*/  MOV R184, R160 ;  /* 0x000000a000b87202 */ /* 0x000fe20000000f00 */
[----:B------:R-:W-:Y:S01]  /*18330*/  IMAD.MOV.U32 R160, RZ, RZ, R83 ;  /* 0x000000ffffa07224 */ /* 0x000fe200078e0053 */
[----:B------:R-:W-:Y:S02]  /*18340*/  MOV R26, R186 ;  /* 0x000000ba001a7202 */ /* 0x000fe40000000f00 */
[----:B------:R-:W-:Y:S02]  /*18350*/  MOV R27, R187 ;  /* 0x000000bb001b7202 */ /* 0x000fe40000000f00 */
[----:B------:R-:W-:Y:S02]  /*18360*/  MOV R187, R81 ;  /* 0x0000005100bb7202 */ /* 0x000fe40000000f00 */
[----:B------:R-:W-:Y:S02]  /*18370*/  MOV R186, R82 ;  /* 0x0000005200ba7202 */ /* 0x000fe40000000f00 */
[----:B------:R-:W-:Y:S01]  /*18380*/  MOV R130, R5 ;  /* 0x0000000500827202 */ /* 0x000fe20000000f00 */
[----:B------:R1:W2:Y:S01]  /*18390*/  LDSM.16.MT88.4 R80, [R44+0xf800] ;  /* 0x00f800002c50783b */ /* 0x0002a20000004200 */
[----:B------:R-:W-:-:S02]  /*183a0*/  MOV R129, R184 ;  /* 0x000000b800817202 */ /* 0x000fc40000000f00 */
[----:B------:R-:W-:Y:S02]  /*183b0*/  MOV R5, R160 ;  /* 0x000000a000057202 */ /* 0x000fe40000000f00 */
[----:B------:R-:W-:Y:S02]  /*183c0*/  MOV R184, R163 ;  /* 0x000000a300b87202 */ /* 0x000fe40000000f00 */
[----:B------:R-:W-:Y:S02]  /*183d0*/  MOV R163, R124 ;  /* 0x0000007c00a37202 */ /* 0x000fe40000000f00 */
[----:B------:R-:W-:Y:S02]  /*183e0*/  MOV R160, R125 ;  /* 0x0000007d00a07202 */ /* 0x000fe40000000f00 */
[----:B---3--:R-:W-:Y:S02]  /*183f0*/  MOV R42, R127 ;  /* 0x0000007f002a7202 */ /* 0x008fe40000000f00 */
[----:B------:R-:W-:-:S02]  /*18400*/  F2FP.F16.F32.PACK_AB R124, R23, R22 ;  /* 0x00000016177c723e */ /* 0x000fc400000000ff */
[----:B----4-:R-:W-:Y:S02]  /*18410*/  F2FP.F16.F32.PACK_AB R125, R21, R20 ;  /* 0x00000014157d723e */ /* 0x010fe400000000ff */
[----:B-1----:R-:W-:Y:S01]  /*18420*/  F2FP.F16.F32.PACK_AB R127, R18, R19 ;  /* 0x00000013127f723e */ /* 0x002fe200000000ff */
[----:B------:R-:W-:Y:S01]  /*18430*/  IMAD.MOV.U32 R32, RZ, RZ, R27 ;  /* 0x000000ffff207224 */ /* 0x000fe200078e001b */
[----:B------:R-:W-:Y:S01]  /*18440*/  MOV R131, R4 ;  /* 0x0000000400837202 */ /* 0x000fe20000000f00 */
[----:B------:R-:W-:Y:S01]  /*18450*/  IMAD.MOV.U32 R44, RZ, RZ, R126 ;  /* 0x000000ffff2c7224 */ /* 0x000fe200078e007e */
        /* <DEDUP_REMOVED lines=13> */
[--C-:B------:R-:W-:Y:S01]  /*18530*/  FFMA.FTZ R0, R238, UR4, -R34.reuse ;  /* 0x00000004ee007c23 */ /* 0x100fe20008010822 */
[----:B------:R-:W-:Y:S01]  /*18540*/  IMAD.MOV.U32 R35, RZ, RZ, R233 ;  /* 0x000000ffff237224 */ /* 0x000fe200078e00e9 */
[----:B------:R-:W-:Y:S01]  /*18550*/  MOV R36, R234 ;  /* 0x000000ea00247202 */ /* 0x000fe20000000f00 */
[----:B------:R3:W5:Y:S04]  /*18560*/  LDL.LU R238, [R1+0xb8] ;  /* 0x0000b80001ee7983 */ /* 0x0007680000300800 */
[----:B------:R-:W-:Y:S01]  /*18570*/  HMMA.16816.F32 R180, R124, R188, R56 ;  /* 0x000000bc7cb4723c */ /* 0x000fe20000001838 */
[----:B------:R-:W-:Y:S01]  /*18580*/  MOV R57, R185 ;  /* 0x000000b900397202 */ /* 0x000fe20000000f00 */
[----:B------:R-:W-:Y:S01]  /*18590*/  IMAD.MOV.U32 R59, RZ, RZ, R187 ;  /* 0x000000ffff3b7224 */ /* 0x000fe200078e00bb */
[----:B------:R-:W-:Y:S01]  /*185a0*/  MOV R58, R186 ;  /* 0x000000ba003a7202 */ /* 0x000fe20000000f00 */
[----:B------:R1:W-:Y:S01]  /*185b0*/  MUFU.EX2 R15, R0 ;  /* 0x00000000000f7308 */ /* 0x0003e20000000800 */
[----:B------:R3:W5:Y:S03]  /*185c0*/  LDL.LU R233, [R1+0xb4] ;  /* 0x0000b40001e97983 */ /* 0x0007660000300800 */
[----:B-1----:R-:W-:Y:S01]  /*185d0*/  FFMA.FTZ R0, R58, R40, R57 ;  /* 0x000000283a007223 */ /* 0x002fe20000010039 */
[----:B------:R-:W-:Y:S01]  /*185e0*/  MOV R58, R59 ;  /* 0x0000003b003a7202 */ /* 0x000fe20000000f00 */
[----:B--2---:R-:W-:-:S02]  /*185f0*/  FFMA.FTZ R8, R155, UR4, -R34 ;  /* 0x000000049b087c23 */ /* 0x004fc40008010822 */
[----:B------:R-:W-:Y:S01]  /*18600*/  HMMA.16816.F32 R152, R124, R158, R176 ;  /* 0x0000009e7c98723c */ /* 0x000fe200000018b0 */
[----:B------:R-:W-:Y:S01]  /*18610*/  MOV R179, R168 ;  /* 0x000000a800b37202 */ /* 0x000fe20000000f00 */
[----:B------:R-:W-:Y:S01]  /*18620*/  IMAD.MOV.U32 R177, RZ, RZ, R170 ;  /* 0x000000ffffb17224 */ /* 0x000fe200078e00aa */
[----:B------:R-:W-:Y:S02]  /*18630*/  MOV R178, R169 ;  /* 0x000000a900b27202 */ /* 0x000fe40000000f00 */
[----:B------:R-:W-:-:S03]  /*18640*/  MOV R176, R171 ;  /* 0x000000ab00b07202 */ /* 0x000fc60000000f00 */
[----:B------:R-:W-:Y:S01]  /*18650*/  HMMA.16816.F32 R168, R124, R174, R68 ;  /* 0x000000ae7ca8723c */ /* 0x000fe20000001844 */
        /* <DEDUP_REMOVED lines=20> */
[----:B------:R-:W2:Y:S04]  /*187a0*/  LDL.LU R130, [R1+0x88] ;  /* 0x0000880001827983 */ /* 0x000ea80000300800 */
[----:B------:R-:W4:Y:S01]  /*187b0*/  LDL.LU R131, [R1+0x8c] ;  /* 0x00008c0001837983 */ /* 0x000f220000300800 */
[----:B------:R-:W-:-:S03]  /*187c0*/  MOV R34, R6 ;  /* 0x0000000600227202 */ /* 0x000fc60000000f00 */
[----:B------:R1:W3:Y:S01]  /*187d0*/  LDSM.16.MT88.4 R4, [R41+0x3800] ;  /* 0x003800002904783b */ /* 0x0002e20000004200 */
[----:B------:R-:W-:Y:S04]  /*187e0*/  MUFU.EX2 R12, R12 ;  /* 0x0000000c000c7308 */ /* 0x000fe80000000800 */
[----:B------:R-:W1:Y:S04]  /*187f0*/  MUFU.EX2 R14, R11 ;  /* 0x0000000b000e7308 */ /* 0x000e680000000800 */
[----:B------:R-:W-:Y:S04]  /*18800*/  MUFU.EX2 R16, R10 ;  /* 0x0000000a00107308 */ /* 0x000fe80000000800 */
[----:B------:R1:W-:Y:S04]  /*18810*/  MUFU.EX2 R17, R3 ;  /* 0x0000000300117308 */ /* 0x0003e80000000800 */
[----:B------:R-:W-:Y:S04]  /*18820*/  MUFU.EX2 R2, R2 ;  /* 0x0000000200027308 */ /* 0x000fe80000000800 */
[----:B------:R-:W3:Y:S04]  /*18830*/  MUFU.EX2 R9, R9 ;  /* 0x0000000900097308 */ /* 0x000ee80000000800 */
[----:B------:R2:W4:Y:S01]  /*18840*/  MUFU.EX2 R13, R8 ;  /* 0x00000008000d7308 */ /* 0x0005220000000800 */
[----:B-1----:R-:W-:Y:S01]  /*18850*/  FFMA.FTZ R3, R58, R39, R57 ;  /* 0x000000273a037223 */ /* 0x002fe20000010039 */
        /* <DEDUP_REMOVED lines=11> */
[----:B------:R-:W-:Y:S01]  /*18910*/  HMMA.16816.F32 R184, R124, R190, R52 ;  /* 0x000000be7cb8723c */ /* 0x000fe20000001834 */
[----:B------:R-:W-:Y:S01]  /*18920*/  MOV R35, R42 ;  /* 0x0000002a00237202 */ /* 0x000fe20000000f00 */
[----:B------:R-:W-:Y:S01]  /*18930*/  IMAD.MOV.U32 R42, RZ, RZ, R128 ;  /* 0x000000ffff2a7224 */ /* 0x000fe200078e0080 */
[----:B------:R-:W-:Y:S02]  /*18940*/  MOV R36, R44 ;  /* 0x0000002c00247202 */ /* 0x000fe40000000f00 */
[----:B------:R-:W-:-:S03]  /*18950*/  MOV R44, R129 ;  /* 0x00000081002c7202 */ /* 0x000fc60000000f00 */
[----:B------:R-:W-:Y:S01]  /*18960*/  HMMA.16816.F32 R196, R124, R204, R196 ;  /* 0x000000cc7cc4723c */ /* 0x000fe200000018c4 */
[----:B------:R-:W-:Y:S02]  /*18970*/  F2FP.F16.F32.PACK_AB R128, R14, R12 ;  /* 0x0000000c0e80723e */ /* 0x000fe400000000ff */
[----:B---3--:R-:W-:-:S05]  /*18980*/  F2FP.F16.F32.PACK_AB R129, R9, R2 ;  /* 0x000000020981723e */ /* 0x008fca00000000ff */
[----:B------:R-:W-:Y:S01]  /*18990*/  HMMA.16816.F32 R200, R124, R206, R200 ;  /* 0x000000ce7cc8723c */ /* 0x000fe200000018c8 */
[----:B------:R-:W-:Y:S02]  /*189a0*/  MOV R41, R68 ;  /* 0x0000004400297202 */ /* 0x000fe40000000f00 */
[----:B------:R-:W-:-:S05]  /*189b0*/  MOV R52, R69 ;  /* 0x0000004500347202 */ /* 0x000fca0000000f00 */
[----:B------:R-:W-:Y:S01]  /*189c0*/  HMMA.16816.F32 R72, R124, R80, R72 ;  /* 0x000000507c48723c */ /* 0x000fe20000001848 */
[----:B------:R-:W-:-:S07]  /*189d0*/  IMAD.MOV.U32 R53, RZ, RZ, R70 ;  /* 0x000000ffff357224 */ /* 0x000fce00078e0046 */
[----:B------:R-:W-:Y:S01]  /*189e0*/  HMMA.16816.F32 R76, R124, R82, R76 ;  /* 0x000000527c4c723c */ /* 0x000fe2000000184c */
[----:B------:R-:W-:-:S07]  /*189f0*/  MOV R54, R176 ;  /* 0x000000b000367202 */ /* 0x000fce0000000f00 */
        /* <DEDUP_REMOVED lines=9> */
[----:B------:R-:W-:-:S02]  /*18a90*/  IMAD.MOV.U32 R55, RZ, RZ, R177 ;  /* 0x000000ffff377224 */ /* 0x000fc400078e00b1 */
[----:B------:R-:W-:Y:S01]  /*18aa0*/  FADD.FTZ R0, R50, R0 ;  /* 0x0000000032007221 */ /* 0x000fe20000010000 */
[----:B------:R-:W-:Y:S01]  /*18ab0*/  FADD.FTZ R3, R51, R3 ;  /* 0x0000000333037221 */ /* 0x000fe20000010000 */
[----:B------:R-:W-:Y:S02]  /*18ac0*/  MOV R57, R179 ;  /* 0x000000b300397202 */ /* 0x000fe40000000f00 */
[----:B------:R-:W-:Y:S01]  /*18ad0*/  MOV R58, R71 ;  /* 0x00000047003a7202 */ /* 0x000fe20000000f00 */
[----:B------:R-:W-:-:S04]  /*18ae0*/  FADD.FTZ R11, R53, R0 ;  /* 0x00000000350b7221 */ /* 0x000fc80000010000 */
[----:B------:R-:W-:Y:S01]  /*18af0*/  FADD.FTZ R11, R57, R11 ;  /* 0x0000000b390b7221 */ /* 0x000fe20000010000 */
[----:B------:R-:W3:Y:S01]  /*18b00*/  S2R R234, SR_TID.X ;  /* 0x0000000000ea7919 */ /* 0x000ee20000002100 */
[----:B------:R-:W-:Y:S01]  /*18b10*/  UIADD3 UR7, UPT, UPT, UR20, -0x4, URZ ;  /* 0xfffffffc14077890 */ /* 0x000fe2000fffe0ff */
[----:B--2---:R-:W-:Y:S01]  /*18b20*/  FFMA.FTZ R8, R130, R38, R232 ;  /* 0x0000002682087223 */ /* 0x004fe200000100e8 */
[----:B------:R-:W-:Y:S01]  /*18b30*/  F2FP.F16.F32.PACK_AB R130, R17, R16 ;  /* 0x000000101182723e */ /* 0x000fe200000000ff */
[----:B------:R2:W5:Y:S01]  /*18b40*/  LDL.LU R232, [R1+0xb0] ;  /* 0x0000b00001e87983 */ /* 0x0005620000300800 */
[----:B----4-:R-:W-:Y:S01]  /*18b50*/  FFMA.FTZ R10, R131, R37, R230 ;  /* 0x00000025830a7223 */ /* 0x010fe200000100e6 */
[----:B------:R-:W-:Y:S01]  /*18b60*/  F2FP.F16.F32.PACK_AB R131, R15, R13 ;  /* 0x0000000d0f83723e */ /* 0x000fe200000000ff */
[----:B------:R-:W-:Y:S01]  /*18b70*/  FADD.FTZ R8, R41, R8 ;  /* 0x0000000829087221 */ /* 0x000fe20000010000 */
[----:B------:R2:W5:Y:S01]  /*18b80*/  LDL.LU R230, [R1+0xac] ;  /* 0x0000ac0001e67983 */ /* 0x0005620000300800 */
[----:B------:R-:W-:-:S04]  /*18b90*/  FADD.FTZ R10, R52, R10 ;  /* 0x0000000a340a7221 */ /* 0x000fc80000010000 */
        /* <DEDUP_REMOVED lines=73> */
[----:B---3--:R2:W-:Y:S02]  /*19030*/  STL [R1+0x88], R2 ;  /* 0x0000880201007387 */ /* 0x0085e40000100800 */
.L_x_539:
[----:B------:R-:W-:-:S09]  /*19040*/  UISETP.GE.AND UP0, UPT, UR7, URZ, UPT ;  /* 0x000000ff0700728c */ /* 0x000fd2000bf06270 */
[----:B------:R-:W-:Y:S05]  /*19050*/  BRA.U !UP0, `(.L_x_542) ;  /* 0x0000005108bc7547 */ /* 0x000fea000b800000 */
[----:B------:R-:W3:Y:S01]  /*19060*/  LDL.LU R5, [R1+0xa8] ;  /* 0x0000a80001057983 */ /* 0x000ee20000300800 */
[----:B------:R-:W-:Y:S01]  /*19070*/  SHF.R.U32.HI R228, RZ, 0x1, R234 ;  /* 0x00000001ffe47819 */ /* 0x000fe200000116ea */
[----:B------:R-:W1:Y:S01]  /*19080*/  LDC.64 R6, c[0x0][0x3c0] ;  /* 0x0000f000ff067b82 */ /* 0x000e620000000a00 */
[----:B------:R-:W4:Y:S01]  /*19090*/  LDCU UR4, c[0x0][0x440] ;  /* 0x00008800ff0477ac */ /* 0x000f220008000800 */
[----:B------:R-:W1:Y:S01]  /*190a0*/  S2R R234, SR_TID.X ;  /* 0x0000000000ea7919 */ /* 0x000e620000002100 */
[----:B------:R-:W-:Y:S01]  /*190b0*/  IMAD.MOV.U32 R229, RZ, RZ, 0x20 ;  /* 0x00000020ffe57424 */ /* 0x000fe200078e00ff */
[----:B-----5:R-:W-:Y:S01]  /*190c0*/  MOV R143, R135 ;  /* 0x00000087008f7202 */ /* 0x020fe20000000f00 */
[----:B------:R-:W-:Y:S01]  /*190d0*/  IMAD.MOV.U32 R231, RZ, RZ, 0x20 ;  /* 0x00000020ffe77424 */ /* 0x000fe200078e00ff */
[----:B------:R-:W-:Y:S01]  /*190e0*/  MOV R237, 0x40 ;  /* 0x0000004000ed7802 */ /* 0x000fe20000000f00 */
[----:B------:R-:W-:Y:S01]  /*190f0*/  IMAD.MOV.U32 R133, RZ, RZ, R134 ;  /* 0x000000ffff857224 */ /* 0x000fe200078e0086 */
[----:B------:R-:W1:Y:S01]  /*19100*/  S2UR UR9, SR_CgaCtaId ;  /* 0x00000000000979c3 */ /* 0x000e620000008800 */
[----:B------:R-:W-:Y:S01]  /*19110*/  IMAD.MOV.U32 R132, RZ, RZ, R137 ;  /* 0x000000ffff847224 */ /* 0x000fe200078e0089 */
[----:B------:R-:W-:Y:S01]  /*19120*/  UMOV UR10, 0x400 ;  /* 0x00000400000a7882 */ /* 0x000fe20000000000 */
[----:B------:R-:W-:Y:S01]  /*19130*/  IMAD.MOV.U32 R142, RZ, RZ, R136 ;  /* 0x000000ffff8e7224 */ /* 0x000fe200078e0088 */
[----:B------:R-:W1:Y:S01]  /*19140*/  LDCU UR11, c[0x0][0x440] ;  /* 0x00008800ff0b77ac */ /* 0x000e620008000800 */
[----:B------:R-:W1:Y:S01]  /*19150*/  LDCU UR8, c[0x0][0x50c] ;  /* 0x0000a180ff0877ac */ /* 0x000e620008000800 */
[----:B----4-:R-:W-:Y:S01]  /*19160*/  ISETP.GE.AND P1, PT, R230, UR4, PT ;  /* 0x00000004e6007c0c */ /* 0x010fe2000bf26270 */
[----:B------:R-:W4:Y:S01]  /*19170*/  LDCU UR4, c[0x0][0x45c] ;  /* 0x00008b80ff0477ac */ /* 0x000f220008000800 */
[----:B-12---:R-:W-:Y:S01]  /*19180*/  IMAD.MOV.U32 R3, RZ, RZ, R7 ;  /* 0x000000ffff037224 */ /* 0x006fe200078e0007 */
[----:B------:R-:W-:Y:S01]  /*19190*/  STL.64 [R1+0x48], R6 ;  /* 0x0000480601007387 */ /* 0x000fe20000100a00 */
[----:B------:R-:W-:-:S04]  /*191a0*/  IMAD.MOV.U32 R2, RZ, RZ, R6 ;  /* 0x000000ffff027224 */ /* 0x000fc800078e0006 */
[C---:B------:R-:W-:Y:S01]  /*191b0*/  IMAD.SHL.U32 R0, R2.reuse, 0x10, RZ ;  /* 0x0000001002007824 */ /* 0x040fe200078e00ff */
[----:B------:R-:W-:Y:S01]  /*191c0*/  SHF.L.U64.HI R3, R2, 0x4, R3 ;  /* 0x0000000402037819 */ /* 0x000fe20000010203 */
[----:B------:R-:W-:Y:S01]  /*191d0*/  ULEA UR9, UR9, UR10, 0x18 ;  /* 0x0000000a09097291 */ /* 0x000fe2000f8ec0ff */
[C---:B------:R-:W-:Y:S01]  /*191e0*/  IMAD.SHL.U32 R4, R234.reuse, 0x40, RZ ;  /* 0x00000040ea047824 */ /* 0x040fe200078e00ff */
[C---:B------:R-:W-:Y:S02]  /*191f0*/  LOP3.LUT P2, RZ, R234.reuse, 0x2, RZ, 0xc0, !PT ;  /* 0x00000002eaff7812 */ /* 0x040fe4000784c0ff */
[----:B------:R-:W-:Y:S01]  /*19200*/  STL [R1+0xa4], R3 ;  /* 0x0000a40301007387 */ /* 0x000fe20000100800 */
[C---:B------:R-:W-:Y:S01]  /*19210*/  IMAD.SHL.U32 R235, R234.reuse, 0x40, RZ ;  /* 0x00000040eaeb7824 */ /* 0x040fe200078e00ff */
[----:B------:R-:W-:Y:S02]  /*19220*/  LOP3.LUT P0, RZ, R234, 0x2, RZ, 0xc0, !PT ;  /* 0x00000002eaff7812 */ /* 0x000fe4000780c0ff */
[----:B------:R1:W-:Y:S01]  /*19230*/  STL [R1+0xa0], R0 ;  /* 0x0000a00001007387 */ /* 0x0003e20000100800 */
[----:B------:R-:W-:-:S02]  /*19240*/  SEL R229, R229, 0xffffffe0, !P2 ;  /* 0xffffffe0e5e57807 */ /* 0x000fc40005000000 */
[----:B------:R-:W-:Y:S02]  /*19250*/  SEL R231, R231, 0xffffffe0, !P0 ;  /* 0xffffffe0e7e77807 */ /* 0x000fe40004000000 */
[----:B------:R-:W-:Y:S02]  /*19260*/  LOP3.LUT R236, R235, 0x400, RZ, 0xc0, !PT ;  /* 0x00000400ebec7812 */ /* 0x000fe400078ec0ff */
[----:B---3--:R-:W-:-:S04]  /*19270*/  LOP3.LUT R228, R5, 0x8, R228, 0x78, !PT ;  /* 0x0000000805e47812 */ /* 0x008fc800078e78e4 */
[----:B------:R-:W-:-:S04]  /*19280*/  LOP3.LUT R228, R228, 0x200, R4, 0xf8, !PT ;  /* 0x00000200e4e47812 */ /* 0x000fc800078ef804 */
[----:B------:R-:W-:-:S04]  /*19290*/  LEA R228, R228, UR6, 0x1 ;  /* 0x00000006e4e47c11 */ /* 0x000fc8000f8e08ff */
[C---:B------:R-:W-:Y:S01]  /*192a0*/  IADD3 R2, PT, PT, R228.reuse, 0xc000, RZ ;  /* 0x0000c000e4027810 */ /* 0x040fe20007ffe0ff */
[----:B-1----:R-:W-:Y:S02]  /*192b0*/  VIADD R0, R228, 0xc040 ;  /* 0x0000c040e4007836 */ /* 0x002fe40000000000 */
[----:B------:R-:W-:-:S03]  /*192c0*/  IMAD.IADD R229, R229, 0x1, R228 ;  /* 0x00000001e5e57824 */ /* 0x000fc600078e02e4 */
[----:B------:R1:W-:Y:S04]  /*192d0*/  STL [R1+0x98], R0 ;  /* 0x0000980001007387 */ /* 0x0003e80000100800 */
[----:B------:R1:W-:Y:S01]  /*192e0*/  STL [R1+0x9c], R2 ;  /* 0x00009c0201007387 */ /* 0x0003e20000100800 */
[----:B----4-:R-:W-:Y:S05]  /*192f0*/  BRA `(.L_x_543) ;  /* 0x0000000400447947 */ /* 0x010fea0003800000 */
.L_x_545:
[----:B------:R-:W2:Y:S01]  /*19300*/  LDL R11, [R1+0x80] ;  /* 0x00008000010b7983 */ /* 0x000ea20000100800 */
[----:B------:R-:W1:Y:S01]  /*19310*/  LDC.64 R2, c[0x0][0x3b8] ;  /* 0x0000ee00ff027b82 */ /* 0x000e620000000a00 */
[----:B------:R-:W-:Y:S02]  /*19320*/  UIADD3 UR10, UPT, UPT, UR7, -0x1, URZ ;  /* 0xffffffff070a7890 */ /* 0x000fe4000fffe0ff */
[----:B------:R-:W3:Y:S04]  /*19330*/  LDL R208, [R1+0x14] ;  /* 0x0000140001d07983 */ /* 0x000ee80000100800 */
[----:B------:R-:W4:Y:S01]  /*19340*/  LDL R209, [R1+0x10] ;  /* 0x0000100001d17983 */ /* 0x000f220000100800 */
[----:B-1----:R-:W-:Y:S04]  /*19350*/  IMAD.WIDE.U32 R4, R2, UR10, RZ ;  /* 0x0000000a02047c25 */ /* 0x002fe8000f8e00ff */
[----:B------:R-:W-:Y:S02]  /*19360*/  IMAD R7, R3, UR10, R5 ;  /* 0x0000000a03077c24 */ /* 0x000fe4000f8e0205 */
[----:B------:R-:W-:Y:S01]  /*19370*/  IMAD.SHL.U32 R5, R4, 0x40, RZ ;  /* 0x0000004004057824 */ /* 0x000fe200078e00ff */
[----:B--2---:R-:W-:Y:S04]  /*19380*/  LOP3.LUT R6, R11, 0x1f8, RZ, 0xc0, !PT ;  /* 0x000001f80b067812 */ /* 0x004fe800078ec0ff */
[----:B------:R-:W-:Y:S02]  /*19390*/  LOP3.LUT R9, R6, 0x38, R234, 0x78, !PT ;  /* 0x0000003806097812 */ /* 0x000fe400078e78ea */
[-C--:B---3--:R-:W-:Y:S02]  /*193a0*/  @!P1 LEA R14, P5, R5, R208.reuse, 0x1 ;  /* 0x000000d0050e9211 */ /* 0x088fe400078a08ff */
[----:B------:R-:W-:Y:S02]  /*193b0*/  SHF.L.U64.HI R6, R4, 0x6, R7 ;  /* 0x0000000604067819 */ /* 0x000fe40000010207 */
[----:B------:R-:W-:Y:S02]  /*193c0*/  LOP3.LUT R238, R9, 0x1e00, R11, 0xf8, !PT ;  /* 0x00001e0009ee7812 */ /* 0x000fe400078ef80b */
[C-C-:B----4-:R-:W-:Y:S02]  /*193d0*/  @!P1 LEA.HI.X R15, R5.reuse, R209, R6.reuse, 0x1, P5 ;  /* 0x000000d1050f9211 */ /* 0x150fe400028f0c06 */
[----:B------:R-:W-:Y:S02]  /*193e0*/  LEA R238, R238, UR6, 0x1 ;  /* 0x00000006eeee7c11 */ /* 0x000fe4000f8e08ff */
[C---:B------:R-:W-:Y:S02]  /*193f0*/  @!P4 LEA R8, P2, R5.reuse, R208, 0x1 ;  /* 0x000000d00508c211 */ /* 0x040fe400078408ff */
[C---:B------:R-:W-:Y:S01]  /*19400*/  LEA R4, P3, R2.reuse, R5, 0x4 ;  /* 0x0000000502047211 */ /* 0x040fe200078620ff */
[----:B------:R-:W-:Y:S01]  /*19410*/  @!PT LDS RZ, [RZ] ;  /* 0x00000000fffff984 */ /* 0x000fe20000000800 */
[----:B------:R-:W-:Y:S01]  /*19420*/  @!PT LDS RZ, [RZ] ;  /* 0x00000000fffff984 */ /* 0x000fe20000000800 */
[----:B------:R-:W-:Y:S01]  /*19430*/  @!PT LDS RZ, [RZ] ;  /* 0x00000000fffff984 */ /* 0x000fe20000000800 */
[----:B------:R-:W-:Y:S01]  /*19440*/  @!P1 LDGSTS.E.BYPASS.LTC128B.128 [R238+0x8000], desc[UR22][R14.64] ;  /* 0x080000000eee9fae */ /* 0x000fe2000b981a16 */
[-C--:B------:R-:W-:Y:S02]  /*19450*/  @!P4 LEA.HI.X R9, R5, R209.reuse, R6, 0x1, P2 ;  /* 0x000000d10509c211 */ /* 0x080fe400010f0c06 */
        /* <DEDUP_REMOVED lines=59> */
.L_x_543:
[----:B------:R-:W2:Y:S01]  /*19810*/  LDL R15, [R1+0x48] ;  /* 0x00004800010f7983 */ /* 0x000ea20000100800 */
[----:B-1----:R-:W-:Y:S01]  /*19820*/  SHF.L.U32 R0, R234, 0x3, RZ ;  /* 0x00000003ea007819 */ /* 0x002fe200000006ff */
[----:B------:R-:W-:Y:S04]  /*19830*/  DEPBAR.LE SB0, 0x0 ;  /* 0x000080000000791a */ /* 0x000fe80000000000 */
[----:B------:R-:W3:Y:S01]  /*19840*/  LDL R17, [R1+0x4c] ;  /* 0x00004c0001117983 */ /* 0x000ee20000100800 */
[----:B-----5:R-:W-:Y:S01]  /*19850*/  LOP3.LUT R230, R0, 0x38, RZ, 0xc0, !PT ;  /* 0x0000003800e67812 */ /* 0x020fe200078ec0ff */
[----:B------:R-:W-:Y:S01]  /*19860*/  UMOV UR6, UR9 ;  /* 0x0000000900067c82 */ /* 0x000fe20008000000 */
[C---:B------:R-:W-:Y:S01]  /*19870*/  SHF.L.U32 R7, R234.reuse, 0x5, RZ ;  /* 0x00000005ea077819 */ /* 0x040fe200000006ff */
[----:B------:R-:W4:Y:S01]  /*19880*/  LDL R12, [R1+0x7c] ;  /* 0x00007c00010c7983 */ /* 0x000f220000100800 */
[----:B------:R-:W-:Y:S01]  /*19890*/  SHF.R.U32.HI R232, RZ, 0x1, R234 ;  /* 0x00000001ffe87819 */ /* 0x000fe200000116ea */
[----:B------:R-:W-:Y:S01]  /*198a0*/  UISETP.NE.AND UP0, UPT, UR7, URZ, UPT ;  /* 0x000000ff0700728c */ /* 0x000fe2000bf05270 */
[----:B------:R-:W-:Y:S01]  /*198b0*/  LOP3.LUT R233, R7, 0x7c00, RZ, 0xc0, !PT ;  /* 0x00007c0007e97812 */ /* 0x000fe200078ec0ff */
[----:B------:R-:W5:Y:S01]  /*198c0*/  LDL R16, [R1+0x78] ;  /* 0x0000780001107983 */ /* 0x000f620000100800 */
[----:B------:R-:W-:Y:S03]  /*198d0*/  SHF.L.U32 R243, R234, 0x1, RZ ;  /* 0x00000001eaf37819 */ /* 0x000fe600000006ff */
[----:B------:R-:W5:Y:S01]  /*198e0*/  LDL R6, [R1+0xa0] ;  /* 0x0000a00001067983 */ /* 0x000f620000100800 */
[----:B------:R-:W-:Y:S03]  /*198f0*/  LOP3.LUT R243, R243, 0x6, RZ, 0xc0, !PT ;  /* 0x00000006f3f37812 */ /* 0x000fe600078ec0ff */
[----:B------:R-:W5:Y:S04]  /*19900*/  LDL R10, [R1+0xa4] ;  /* 0x0000a400010a7983 */ /* 0x000f680000100800 */
[----:B------:R1:W-:Y:S01]  /*19910*/  STL [R1+0x80], R0 ;  /* 0x0000800001007387 */ /* 0x0003e20000100800 */
[----:B------:R-:W-:Y:S01]  /*19920*/  BAR.SYNC.DEFER_BLOCKING 0x0 ;  /* 0x0000000000007b1d */ /* 0x000fe20000010000 */
[----:B-1----:R-:W-:Y:S04]  /*19930*/  LOP3.LUT R0, R230, 0x40, RZ, 0xfc, !PT ;  /* 0x00000040e6007812 */ /* 0x002fe800078efcff */
[----:B------:R-:W-:Y:S01]  /*19940*/  ISETP.GE.AND P4, PT, R0, UR11, PT ;  /* 0x0000000b00007c0c */ /* 0x000fe2000bf86270 */
[----:B------:R1:W-:Y:S02]  /*19950*/  STL [R1+0x84], R0 ;  /* 0x0000840001007387 */ /* 0x0003e40000100800 */
[----:B-1----:R-:W-:Y:S01]  /*19960*/  LOP3.LUT R0, R230, 0x1c0, R235, 0xf8, !PT ;  /* 0x000001c0e6007812 */ /* 0x002fe200078ef8eb */
[----:B--2---:R-:W-:Y:S04]  /*19970*/  IMAD.WIDE.U32 R2, R15, UR7, RZ ;  /* 0x000000070f027c25 */ /* 0x004fe8000f8e00ff */
[----:B---3--:R-:W-:Y:S01]  /*19980*/  IMAD R5, R17, UR7, R3 ;  /* 0x0000000711057c24 */ /* 0x008fe2000f8e0203 */
[----:B------:R-:W-:Y:S02]  /*19990*/  LOP3.LUT R3, R233, 0x200, R235, 0xf8, !PT ;  /* 0x00000200e9037812 */ /* 0x000fe400078ef8eb */
[C---:B----4-:R-:W-:Y:S04]  /*199a0*/  LEA R8, P2, R2.reuse, R12, 0x7 ;  /* 0x0000000c02087211 */ /* 0x050fe800078438ff */
[C-C-:B-----5:R-:W-:Y:S02]  /*199b0*/  LEA.HI.X R9, R2.reuse, R16, R5.reuse, 0x7, P2 ;  /* 0x0000001002097211 */ /* 0x160fe400010f3c05 */
[-C--:B------:R-:W-:Y:S03]  /*199c0*/  LEA R4, P0, R2, R6.reuse, 0x6 ;  /* 0x0000000602047211 */ /* 0x080fe600078030ff */
[----:B------:R-:W-:Y:S01]  /*199d0*/  @!PT LDS RZ, [RZ] ;  /* 0x00000000fffff984 */ /* 0x000fe20000000800 */
[----:B------:R-:W-:Y:S01]  /*199e0*/  @!PT LDS RZ, [RZ] ;  /* 0x00000000fffff984 */ /* 0x000fe20000000800 */
[----:B------:R-:W-:Y:S01]  /*199f0*/  @!PT LDS RZ, [RZ] ;  /* 0x00000000fffff984 */ /* 0x000fe20000000800 */
[----:B------:R-:W-:Y:S01]  /*19a00*/  @!P1 LDGSTS.E.BYPASS.LTC128B.128 [R238+0xc000], desc[UR22][R8.64] ;  /* 0x0c00000008ee9fae */ /* 0x000fe2000b981a16 */
[C---:B------:R-:W-:Y:S02]  /*19a10*/  IADD3 R11, P2, PT, R4.reuse, R6, RZ ;  /* 0x00000006040b7210 */ /* 0x040fe40007f5e0ff */
[----:B------:R-:W-:Y:S02]  /*19a20*/  LEA R6, P3, R4, R12, 0x1 ;  /* 0x0000000c04067211 */ /* 0x000fe400078608ff */
[----:B------:R-:W-:Y:S03]  /*19a30*/  LEA.HI.X R5, R2, R10, R5, 0x6, P0 ;  /* 0x0000000a02057211 */ /* 0x000fe600000f3405 */
[----:B------:R-:W-:Y:S01]  /*19a40*/  @P1 STS.128 [R238+0xc000], RZ ;  /* 0x00c000ffee001388 */ /* 0x000fe20000000c00 */
[----:B------:R-:W-:Y:S02]  /*19a50*/  ISETP.GE.AND P1, PT, R230, UR11, PT ;  /* 0x0000000be6007c0c */ /* 0x000fe4000bf26270 */
[----:B------:R-:W-:Y:S02]  /*19a60*/  LEA.HI.X R7, R4, R16, R5, 0x1, P3 ;  /* 0x0000001004077211 */ /* 0x000fe400018f0c05 */
[----:B------:R-:W-:Y:S02]  /*19a70*/  IADD3.X R14, PT, PT, R5, R10, RZ, P2, !PT ;  /* 0x0000000a050e7210 */ /* 0x000fe400017fe4ff */
[----:B------:R-:W-:Y:S01]  /*19a80*/  LEA R10, P2, R11, R12, 0x1 ;  /* 0x0000000c0b0a7211 */ /* 0x000fe200078408ff */
[----:B------:R-:W-:Y:S01]  /*19a90*/  @!PT LDS RZ, [RZ] ;  /* 0x00000000fffff984 */ /* 0x000fe20000000800 */
[----:B------:R-:W-:Y:S01]  /*19aa0*/  @!PT LDS RZ, [RZ] ;  /* 0x00000000fffff984 */ /* 0x000fe20000000800 */
[----:B------:R-:W-:Y:S01]  /*19ab0*/  @!PT LDS RZ, [RZ] ;  /* 0x00000000fffff984 */ /* 0x000fe20000000800 */
[----:B------:R-:W-:Y:S01]  /*19ac0*/  @!P4 LDGSTS.E.BYPASS.LTC128B.128 [R238+0xe000], desc[UR22][R8.64+0x80] ;  /* 0x0e00008008eecfae */ /* 0x000fe2000b981a16 */
[----:B------:R-:W-:Y:S02]  /*19ad0*/  LEA R13, P0, R15, R4, 0x5 ;  /* 0x000000040f0d7211 */ /* 0x000fe400078028ff */
[----:B------:R-:W-:Y:S02]  /*19ae0*/  LEA.HI.X R11, R11, R16, R14, 0x1, P2 ;  /* 0x000000100b0b7211 */ /* 0x000fe400010f0c0e */
[----:B------:R-:W-:Y:S02]  /*19af0*/  LEA.HI.X R15, R15, R5, R17, 0x5, P0 ;  /* 0x000000050f0f7211 */ /* 0x000fe400000f2c11 */
[C---:B------:R-:W-:Y:S01]  /*19b00*/  LEA R12, P0, R13.reuse, R12, 0x1 ;  /* 0x0000000c0d0c7211 */ /* 0x040fe200078008ff */
[----:B------:R-:W-:Y:S01]  /*19b10*/  @P4 STS.128 [R238+0xe000], RZ ;  /* 0x00e000ffee004388 */ /* 0x000fe20000000c00 */
[----:B------:R-:W-:Y:S02]  /*19b20*/  LOP3.LUT R2, R232, 0x8, RZ, 0xc0, !PT ;  /* 0x00000008e8027812 */ /* 0x000fe400078ec0ff */
[----:B------:R-:W-:Y:S02]  /*19b30*/  LEA.HI.X R13, R13, R16, R15, 0x1, P0 ;  /* 0x000000100d0d7211 */ /* 0x000fe400000f0c0f */
[----:B------:R-:W-:Y:S02]  /*19b40*/  LOP3.LUT R2, R3, R0, R2, 0xf6, !PT ;  /* 0x0000000003027212 */ /* 0x000fe400078ef602 */
[----:B------:R-:W-:Y:S01]  /*19b50*/  LOP3.LUT R0, R0, 0x8, R234, 0x78, !PT ;  /* 0x0000000800007812 */ /* 0x000fe200078e78ea */
[----:B------:R-:W-:Y:S01]  /*19b60*/  @!PT LDS RZ, [RZ] ;  /* 0x00000000fffff984 */ /* 0x000fe20000000800 */
[----:B------:R-:W-:Y:S01]  /*19b70*/  @!PT LDS RZ, [RZ] ;  /* 0x00000000fffff984 */ /* 0x000fe20000000800 */
[----:B------:R-:W-:Y:S01]  /*19b80*/  @!PT LDS RZ, [RZ] ;  /* 0x00000000fffff984 */ /* 0x000fe20000000800 */
[----:B------:R-:W-:Y:S01]  /*19b90*/  @!P1 LDGSTS.E.BYPASS.LTC128B.128 [R238+0xc800], desc[UR22][R6.64] ;  /* 0x0c80000006ee9fae */ /* 0x000fe2000b981a16 */
[----:B------:R-:W-:Y:S02]  /*19ba0*/  LEA R134, R2, UR6, 0x1 ;  /* 0x0000000602867c11 */ /* 0x000fe4000f8e08ff */
[----:B------:R-:W-:Y:S02]  /*19bb0*/  LEA R0, R0, R236, 0x1 ;  /* 0x000000ec00007211 */ /* 0x000fe400078e08ff */
[-C--:B------:R-:W-:Y:S02]  /*19bc0*/  IADD3 R141, PT, PT, R231, R134.reuse, RZ ;  /* 0x00000086e78d7210 */ /* 0x080fe40007ffe0ff */
[----:B------:R-:W-:Y:S01]  /*19bd0*/  IADD3 R3, PT, PT, R0, UR6, RZ ;  /* 0x0000000600037c10 */ /* 0x000fe2000fffe0ff */
[----:B------:R-:W-:Y:S01]  /*19be0*/  @P1 STS.128 [R238+0xc800], RZ ;  /* 0x00c800ffee001388 */ /* 0x000fe20000000c00 */
[----:B------:R-:W-:Y:S02]  /*19bf0*/  LOP3.LUT P0, RZ, R234, 0x4, RZ, 0xc0, !PT ;  /* 0x00000004eaff7812 */ /* 0x000fe4000780c0ff */
[----:B------:R-:W-:Y:S02]  /*19c00*/  IADD3 R2, PT, PT, R3, R231, RZ ;  /* 0x000000e703027210 */ /* 0x000fe40007ffe0ff */
[----:B------:R-:W-:Y:S03]  /*19c10*/  SEL R224, R237, 0xffffffc0, !P0 ;  /* 0xffffffc0ede07807 */ /* 0x000fe60004000000 */
[----:B------:R-:W-:Y:S01]  /*19c20*/  @!PT LDS RZ, [RZ] ;  /* 0x00000000fffff984 */ /* 0x000fe20000000800 */
[----:B------:R-:W-:Y:S01]  /*19c30*/  @!PT LDS RZ, [RZ] ;  /* 0x00000000fffff984 */ /* 0x000fe20000000800 */
[----:B------:R-:W-:Y:S01]  /*19c40*/  @!PT LDS RZ, [RZ] ;  /* 0x00000000fffff984 */ /* 0x000fe20000000800 */
[----:B------:R1:W-:Y:S01]  /*19c50*/  @!P4 LDGSTS.E.BYPASS.LTC128B.128 [R238+0xe800], desc[UR22][R6.64+0x80] ;  /* 0x0e80008006eecfae */ /* 0x0003e2000b981a16 */
[----:B------:R-:W-:Y:S02]  /*19c60*/  IADD3 R135, PT, PT, R224, R134, RZ ;  /* 0x00000086e0877210 */ /* 0x000fe40007ffe0ff */
[----:B------:R-:W-:Y:S02]  /*19c70*/  IADD3 R224, PT, PT, R3, R224, RZ ;  /* 0x000000e003e07210 */ /* 0x000fe40007ffe0ff */
[C---:B------:R-:W-:Y:S02]  /*19c80*/  IADD3 R140, PT, PT, R231.reuse, R135, RZ ;  /* 0x00000087e78c7210 */ /* 0x040fe40007ffe0ff */
[----:B------:R-:W-:Y:S01]  /*19c90*/  IADD3 R3, PT, PT, R231, R224, RZ ;  /* 0x000000e0e7037210 */ /* 0x000fe20007ffe0ff */
        /* <DEDUP_REMOVED lines=123> */
[----:B-1----:R-:W-:Y:S04]  /*1a450*/  MOV R0, UR7 ;  /* 0x0000000700007c02 */ /* 0x002fe80008000f00 */
[----:B------:R-:W-:Y:S03]  /*1a460*/  LEA R0, R0, R243, 0x6 ;  /* 0x000000f300007211 */ /* 0x000fe600078e30ff */
[C---:B------:R-:W-:Y:S01]  /*1a470*/  HMMA.16816.F32 R32, R136.reuse, R218, R32 ;  /* 0x000000da8820723c */ /* 0x040fe20000001820 */
[----:B------:R-:W-:Y:S07]  /*1a480*/  LDSM.16.M88.4 R216, [R2+0xa000] ;  /* 0x00a0000002d8783b */ /* 0x000fee0000000200 */
        /* <DEDUP_REMOVED lines=33> */
[----:B------:R-:W3:Y:S08]  /*1a6a0*/  LDSM.16.M88.4 R212, [R224+0xa800] ;  /* 0x00a80000e0d4783b */ /* 0x000ef00000000200 */
[----:B------:R-:W4:Y:S01]  /*1a6b0*/  LDSM.16.M88.4 R216, [R224+0xb000] ;  /* 0x00b00000e0d8783b */ /* 0x000f220000000200 */
[-C--:B-1----:R-:W-:Y:S07]  /*1a6c0*/  HMMA.16816.F32 R4, R136, R220.reuse, R4 ;  /* 0x000000dc8804723c */ /* 0x082fee0000001804 */
[----:B------:R-:W1:Y:S01]  /*1a6d0*/  LDSM.16.M88.4 R224, [R224+0xb800] ;  /* 0x00b80000e0e0783b */ /* 0x000e620000000200 */
[C---:B--2---:R-:W-:Y:S08]  /*1a6e0*/  HMMA.16816.F32 R8, R208.reuse, R220, R8 ;  /* 0x000000dcd008723c */ /* 0x044ff00000001808 */
        /* <DEDUP_REMOVED lines=13> */
[-C--:B-1----:R-:W-:Y:S08]  /*1a7c0*/  HMMA.16816.F32 R52, R136, R224.reuse, R52 ;  /* 0x000000e08834723c */ /* 0x082ff00000001834 */
[C---:B------:R-:W-:Y:S08]  /*1a7d0*/  HMMA.16816.F32 R56, R208.reuse, R224, R56 ;  /* 0x000000e0d038723c */ /* 0x040ff00000001838 */
[-C--:B------:R-:W-:Y:S08]  /*1a7e0*/  HMMA.16816.F32 R60, R208, R226.reuse, R60 ;  /* 0x000000e2d03c723c */ /* 0x080ff0000000183c */
[----:B------:R-:W-:Y:S08]  /*1a7f0*/  HMMA.16816.F32 R64, R136, R226, R64 ;  /* 0x000000e28840723c */ /* 0x000ff00000001840 */
[-C--:B--2---:R-:W-:Y:S08]  /*1a800*/  HMMA.16816.F32 R4, R212, R220.reuse, R4 ;  /* 0x000000dcd404723c */ /* 0x084ff00000001804 */
[C---:B---3--:R-:W-:Y:S08]  /*1a810*/  HMMA.16816.F32 R8, R216.reuse, R220, R8 ;  /* 0x000000dcd808723c */ /* 0x048ff00000001808 */
[-C--:B------:R-:W-:Y:S03]  /*1a820*/  HMMA.16816.F32 R12, R216, R222.reuse, R12 ;  /* 0x000000ded80c723c */ /* 0x080fe6000000180c */
[----:B------:R-:W-:Y:S01]  /*1a830*/  FMUL.FTZ R4, R4, UR8 ;  /* 0x0000000804047c20 */ /* 0x000fe20008410000 */
[----:B------:R-:W-:Y:S01]  /*1a840*/  FMUL.FTZ R6, R6, UR8 ;  /* 0x0000000806067c20 */ /* 0x000fe20008410000 */
[----:B------:R-:W-:Y:S01]  /*1a850*/  FMUL.FTZ R5, R5, UR8 ;  /* 0x0000000805057c20 */ /* 0x000fe20008410000 */
[----:B------:R-:W-:Y:S01]  /*1a860*/  FMUL.FTZ R7, R7, UR8 ;  /* 0x0000000807077c20 */ /* 0x000fe20008410000 */
[----:B------:R-:W1:Y:S01]  /*1a870*/  MUFU.TANH R242, R4 ;  /* 0x0000000400f27308 */ /* 0x000e620000002400 */
        /* <DEDUP_REMOVED lines=10> */
[----:B------:R-:W2:Y:S01]  /*1a920*/  MUFU.TANH R241, R5 ;  /* 0x0000000500f17308 */ /* 0x000ea20000002400 */
[----:B------:R-:W-:Y:S01]  /*1a930*/  FMUL.FTZ R16, R16, UR8 ;  /* 0x0000000810107c20 */ /* 0x000fe20008410000 */
[----:B------:R-:W-:Y:S01]  /*1a940*/  FMUL.FTZ R18, R18, UR8 ;  /* 0x0000000812127c20 */ /* 0x000fe20008410000 */
[----:B------:R-:W-:Y:S01]  /*1a950*/  FMUL.FTZ R17, R17, UR8 ;  /* 0x0000000811117c20 */ /* 0x000fe20008410000 */
[----:B------:R-:W-:Y:S06]  /*1a960*/  FMUL.FTZ R19, R19, UR8 ;  /* 0x0000000813137c20 */ /* 0x000fec0008410000 */
[----:B------:R3:W-:Y:S10]  /*1a970*/  MUFU.TANH R240, R7 ;  /* 0x0000000700f07308 */ /* 0x0007f40000002400 */
[----:B------:R-:W4:Y:S10]  /*1a980*/  MUFU.TANH R141, R8 ;  /* 0x00000008008d7308 */ /* 0x000f340000002400 */
[----:B------:R-:W-:Y:S01]  /*1a990*/  MUFU.TANH R140, R10 ;  /* 0x0000000a008c7308 */ /* 0x000fe20000002400 */
[----:B---3--:R-:W3:Y:S09]  /*1a9a0*/  LDSM.16.M88.4 R4, [R3+0xa800] ;  /* 0x00a800000304783b */ /* 0x008ef20000000200 */
[----:B------:R-:W5:Y:S10]  /*1a9b0*/  MUFU.TANH R209, R9 ;  /* 0x0000000900d17308 */ /* 0x000f740000002400 */
[----:B------:R1:W-:Y:S10]  /*1a9c0*/  MUFU.TANH R208, R11 ;  /* 0x0000000b00d07308 */ /* 0x0003f40000002400 */
[----:B------:R-:W-:Y:S10]  /*1a9d0*/  MUFU.TANH R137, R12 ;  /* 0x0000000c00897308 */ /* 0x000ff40000002400 */
[----:B------:R-:W-:Y:S01]  /*1a9e0*/  MUFU.TANH R224, R15 ;  /* 0x0000000f00e07308 */ /* 0x000fe20000002400 */
[----:B-1----:R-:W1:Y:S09]  /*1a9f0*/  LDSM.16.M88.4 R8, [R3+0xb000] ;  /* 0x00b000000308783b */ /* 0x002e720000000200 */
[----:B------:R-:W-:Y:S01]  /*1aa00*/  MUFU.TANH R139, R17 ;  /* 0x00000011008b7308 */ /* 0x000fe20000002400 */
[-C--:B---3--:R-:W-:Y:S09]  /*1aa10*/  HMMA.16816.F32 R20, R212, R4.reuse, R20 ;  /* 0x00000004d414723c */ /* 0x088ff20000001814 */
[----:B------:R-:W-:Y:S01]  /*1aa20*/  MUFU.TANH R135, R16 ;  /* 0x0000001000877308 */ /* 0x000fe20000002400 */
[C---:B------:R-:W-:Y:S09]  /*1aa30*/  HMMA.16816.F32 R24, R216.reuse, R4, R24 ;  /* 0x00000004d818723c */ /* 0x040ff20000001818 */
[----:B------:R-:W3:Y:S01]  /*1aa40*/  MUFU.TANH R136, R14 ;  /* 0x0000000e00887308 */ /* 0x000ee20000002400 */
[-C--:B------:R-:W-:Y:S03]  /*1aa50*/  HMMA.16816.F32 R28, R216, R6.reuse, R28 ;  /* 0x00000006d81c723c */ /* 0x080fe6000000181c */
[----:B------:R-:W-:Y:S01]  /*1aa60*/  FMUL.FTZ R22, R22, UR8 ;  /* 0x0000000816167c20 */ /* 0x000fe20008410000 */
[----:B------:R-:W-:Y:S01]  /*1aa70*/  FMUL.FTZ R20, R20, UR8 ;  /* 0x0000000814147c20 */ /* 0x000fe20008410000 */
[----:B------:R-:W-:Y:S04]  /*1aa80*/  FMUL.FTZ R23, R23, UR8 ;  /* 0x0000000817177c20 */ /* 0x000fe80008410000 */
[----:B------:R-:W3:Y:S01]  /*1aa90*/  MUFU.TANH R134, R18 ;  /* 0x0000001200867308 */ /* 0x000ee20000002400 */
[----:B------:R-:W-:Y:S01]  /*1aaa0*/  FMUL.FTZ R21, R21, UR8 ;  /* 0x0000000815157c20 */ /* 0x000fe20008410000 */
[C---:B------:R-:W-:Y:S01]  /*1aab0*/  HMMA.16816.F32 R32, R212.reuse, R6, R32 ;  /* 0x00000006d420723c */ /* 0x040fe20000001820 */
[----:B------:R2:W4:Y:S01]  /*1aac0*/  LDSM.16.M88.4 R4, [R3+0xb800] ;  /* 0x00b800000304783b */ /* 0x0005220000000200 */
[----:B------:R-:W-:Y:S06]  /*1aad0*/  DEPBAR.LE SB0, 0x0 ;  /* 0x000080000000791a */ /* 0x000fec0000000000 */
[----:B------:R-:W-:Y:S01]  /*1aae0*/  MUFU.TANH R220, R20 ;  /* 0x0000001400dc7308 */ /* 0x000fe20000002400 */
[----:B------:R-:W-:Y:S01]  /*1aaf0*/  FMUL.FTZ R24, R24, UR8 ;  /* 0x0000000818187c20 */ /* 0x000fe20008410000 */
[-C--:B-1----:R-:W-:Y:S05]  /*1ab00*/  HMMA.16816.F32 R36, R212, R8.reuse, R36 ;  /* 0x00000008d424723c */ /* 0x082fea0000001824 */
        /* <DEDUP_REMOVED lines=10> */
[----:B--2---:R-:W-:Y:S01]  /*1abb0*/  IADD3 R3, PT, PT, R0, 0x1, RZ ;  /* 0x0000000100037810 */ /* 0x004fe20007ffe0ff */
[----:B------:R-:W-:Y:S03]  /*1abc0*/  FMUL.FTZ R39, R39, UR8 ;  /* 0x0000000827277c20 */ /* 0x000fe60008410000 */
[----:B------:R1:W-:Y:S01]  /*1abd0*/  MUFU.TANH R210, R29 ;  /* 0x0000001d00d27308 */ /* 0x0003e20000002400 */
[----:B------:R-:W-:Y:S01]  /*1abe0*/  FMUL.FTZ R35, R35, UR8 ;  /* 0x0000000823237c20 */ /* 0x000fe20008410000 */
[C---:B------:R-:W-:Y:S04]  /*1abf0*/  HMMA.16816.F32 R48, R212.reuse, R10, R48 ;  /* 0x0000000ad430723c */ /* 0x040fe80000001830 */
[----:B------:R-:W-:Y:S01]  /*1ac00*/  I2FP.F32.U32 R3, R3 ;  /* 0x0000000300037245 */ /* 0x000fe20000201000 */
[----:B------:R-:W-:Y:S03]  /*1ac10*/  FMUL.FTZ R41, R41, UR8 ;  /* 0x0000000829297c20 */ /* 0x000fe60008410000 */
[----:B------:R2:W-:Y:S01]  /*1ac20*/  MUFU.TANH R225, R31 ;  /* 0x0000001f00e17308 */ /* 0x0005e20000002400 */
[----:B------:R-:W-:Y:S01]  /*1ac30*/  FMUL.FTZ R43, R43, UR8 ;  /* 0x000000082b2b7c20 */ /* 0x000fe20008410000 */
[----:B------:R-:W-:Y:S01]  /*1ac40*/  FMUL.FTZ R36, R36, UR8 ;  /* 0x0000000824247c20 */ /* 0x000fe20008410000 */
[-C--:B----4-:R-:W-:Y:S03]  /*1ac50*/  HMMA.16816.F32 R52, R212, R4.reuse, R52 ;  /* 0x00000004d434723c */ /* 0x090fe60000001834 */
[----:B------:R-:W-:Y:S01]  /*1ac60*/  FMUL.FTZ R45, R45, UR8 ;  /* 0x000000082d2d7c20 */ /* 0x000fe20008410000 */
[----:B------:R-:W-:Y:S03]  /*1ac70*/  FMUL.FTZ R47, R47, UR8 ;  /* 0x000000082f2f7c20 */ /* 0x000fe60008410000 */
[----:B------:R4:W-:Y:S01]  /*1ac80*/  MUFU.TANH R16, R33 ;  /* 0x0000002100107308 */ /* 0x0009e20000002400 */
[----:B------:R-:W-:Y:S01]  /*1ac90*/  FMUL.FTZ R44, R44, UR8 ;  /* 0x000000082c2c7c20 */ /* 0x000fe20008410000 */
[----:B-1----:R-:W-:Y:S01]  /*1aca0*/  FFMA.FTZ R29, R2, UR5, R242 ;  /* 0x00000005021d7c23 */ /* 0x002fe200080100f2 */
[C---:B------:R-:W-:Y:S04]  /*1acb0*/  HMMA.16816.F32 R56, R216.reuse, R4, R56 ;  /* 0x00000004d838723c */ /* 0x040fe80000001838 */
[----:B------:R-:W-:Y:S03]  /*1acc0*/  FMUL.FTZ R49, R49, UR8 ;  /* 0x0000000831317c20 */ /* 0x000fe60008410000 */
[----:B------:R-:W-:Y:S01]  /*1acd0*/  MUFU.TANH R14, R35 ;  /* 0x00000023000e7308 */ /* 0x000fe20000002400 */
[----:B------:R-:W-:Y:S01]  /*1ace0*/  FMUL.FTZ R51, R51, UR8 ;  /* 0x0000000833337c20 */ /* 0x000fe20008410000 */
[----:B--2---:R-:W-:Y:S01]  /*1acf0*/  FFMA.FTZ R31, R3, UR5, R241 ;  /* 0x00000005031f7c23 */ /* 0x004fe200080100f1 */
[-C--:B------:R-:W-:Y:S03]  /*1ad00*/  HMMA.16816.F32 R60, R216, R6.reuse, R60 ;  /* 0x00000006d83c723c */ /* 0x080fe6000000183c */
[----:B------:R-:W-:Y:S01]  /*1ad10*/  FMUL.FTZ R52, R52, UR8 ;  /* 0x0000000834347c20 */ /* 0x000fe20008410000 */
[----:B------:R-:W-:Y:S03]  /*1ad20*/  FMUL.FTZ R54, R54, UR8 ;  /* 0x0000000836367c20 */ /* 0x000fe60008410000 */
[----:B------:R-:W-:Y:S01]  /*1ad30*/  MUFU.TANH R18, R36 ;  /* 0x0000002400127308 */ /* 0x000fe20000002400 */
[----:B------:R-:W-:Y:S01]  /*1ad40*/  FMUL.FTZ R55, R55, UR8 ;  /* 0x0000000837377c20 */ /* 0x000fe20008410000 */
[----:B------:R-:W-:Y:S01]  /*1ad50*/  FMUL.FTZ R46, R46, UR8 ;  /* 0x000000082e2e7c20 */ /* 0x000fe20008410000 */
[----:B------:R-:W-:Y:S04]  /*1ad60*/  HMMA.16816.F32 R64, R212, R6, R64 ;  /* 0x00000006d440723c */ /* 0x000fe80000001840 */
[C---:B------:R-:W-:Y:S03]  /*1ad70*/  IADD3 R6, PT, PT, R0.reuse, 0x29, RZ ;  /* 0x0000002900067810 */ /* 0x040fe60007ffe0ff */
[----:B------:R-:W-:Y:S01]  /*1ad80*/  MUFU.TANH R8, R37 ;  /* 0x0000002500087308 */ /* 0x000fe20000002400 */
[----:B------:R-:W-:Y:S01]  /*1ad90*/  IADD3 R7, PT, PT, R0, 0x28, RZ ;  /* 0x0000002800077810 */ /* 0x000fe20007ffe0ff */
[----:B------:R-:W-:Y:S01]  /*1ada0*/  FMUL.FTZ R58, R58, UR8 ;  /* 0x000000083a3a7c20 */ /* 0x000fe20008410000 */
[----:B------:R-:W-:Y:S01]  /*1adb0*/  FMUL.FTZ R59, R59, UR8 ;  /* 0x000000083b3b7c20 */ /* 0x000fe20008410000 */
[----:B------:R-:W-:Y:S01]  /*1adc0*/  FMUL.FTZ R48, R48, UR8 ;  /* 0x0000000830307c20 */ /* 0x000fe20008410000 */
[----:B------:R-:W-:Y:S01]  /*1add0*/  FMUL.FTZ R50, R50, UR8 ;  /* 0x0000000832327c20 */ /* 0x000fe20008410000 */
[----:B------:R-:W-:Y:S01]  /*1ade0*/  IADD3 R4, PT, PT, R0, 0x8, RZ ;  /* 0x0000000800047810 */ /* 0x000fe20007ffe0ff */
[----:B------:R-:W-:Y:S03]  /*1adf0*/  FFMA.FTZ R24, R2, UR5, R141 ;  /* 0x0000000502187c23 */ /* 0x000fe6000801008d */
[----:B------:R-:W1:Y:S01]  /*1ae00*/  MUFU.TANH R227, R13 ;  /* 0x0000000d00e37308 */ /* 0x000e620000002400 */
[----:B------:R-:W-:Y:S01]  /*1ae10*/  FMUL.FTZ R38, R38, UR8 ;  /* 0x0000000826267c20 */ /* 0x000fe20008410000 */
[----:B------:R-:W-:Y:S01]  /*1ae20*/  FMUL.FTZ R40, R40, UR8 ;  /* 0x0000000828287c20 */ /* 0x000fe20008410000 */
[----:B------:R-:W-:Y:S01]  /*1ae30*/  FMUL.FTZ R42, R42, UR8 ;  /* 0x000000082a2a7c20 */ /* 0x000fe20008410000 */
[----:B------:R-:W-:Y:S01]  /*1ae40*/  IADD3 R5, PT, PT, R0, 0x10, RZ ;  /* 0x0000001000057810 */ /* 0x000fe20007ffe0ff */
[----:B------:R-:W-:Y:S01]  /*1ae50*/  FMUL.FTZ R26, R26, UR8 ;  /* 0x000000081a1a7c20 */ /* 0x000fe20008410000 */
[----:B------:R-:W-:Y:S01]  /*1ae60*/  FMUL.FTZ R34, R34, UR8 ;  /* 0x0000000822227c20 */ /* 0x000fe20008410000 */
[----:B------:R-:W-:Y:S03]  /*1ae70*/  FMUL.FTZ R28, R28, UR8 ;  /* 0x000000081c1c7c20 */ /* 0x000fe60008410000 */
[----:B------:R-:W-:Y:S01]  /*1ae80*/  MUFU.TANH R138, R19 ;  /* 0x00000013008a7308 */ /* 0x000fe20000002400 */
[----:B------:R-:W-:Y:S01]  /*1ae90*/  FMUL.FTZ R27, R27, UR8 ;  /* 0x000000081b1b7c20 */ /* 0x000fe20008410000 */
[----:B------:R-:W-:Y:S01]  /*1aea0*/  FMUL.FTZ R30, R30, UR8 ;  /* 0x000000081e1e7c20 */ /* 0x000fe20008410000 */
[C---:B----4-:R-:W-:Y:S01]  /*1aeb0*/  FFMA.FTZ R33, R3.reuse, UR5, R240 ;  /* 0x0000000503217c23 */ /* 0x050fe200080100f0 */
[----:B-----5:R-:W-:Y:S01]  /*1aec0*/  FFMA.FTZ R23, R3, UR5, R209 ;  /* 0x0000000503177c23 */ /* 0x020fe200080100d1 */
[----:B------:R-:W-:Y:S01]  /*1aed0*/  FMUL.FTZ R25, R25, UR8 ;  /* 0x0000000819197c20 */ /* 0x000fe20008410000 */
[----:B------:R-:W-:Y:S01]  /*1aee0*/  FMUL.FTZ R56, R56, UR8 ;  /* 0x0000000838387c20 */ /* 0x000fe20008410000 */
        /* <DEDUP_REMOVED lines=9> */
[----:B------:R4:W-:Y:S10]  /*1af80*/  MUFU.TANH R12, R34 ;  /* 0x00000022000c7308 */ /* 0x0009f40000002400 */
[----:B------:R5:W-:Y:S01]  /*1af90*/  MUFU.TANH R20, R25 ;  /* 0x0000001900147308 */ /* 0x000be20000002400 */
[C---:B--2---:R-:W-:Y:S09]  /*1afa0*/  FFMA.FTZ R26, R2.reuse, UR5, R140 ;  /* 0x00000005021a7c23 */ /* 0x044ff2000801008c */
[----:B------:R2:W-:Y:S01]  /*1afb0*/  MUFU.TANH R211, R28 ;  /* 0x0000001c00d37308 */ /* 0x0005e20000002400 */
[----:B----4-:R-:W-:Y:S01]  /*1afc0*/  FFMA.FTZ R34, R2, UR5, R239 ;  /* 0x0000000502227c23 */ /* 0x010fe200080100ef */
[----:B------:R-:W-:Y:S02]  /*1afd0*/  I2FP.F32.U32 R2, R4 ;  /* 0x0000000400027245 */ /* 0x000fe40000201000 */
[----:B------:R-:W-:Y:S06]  /*1afe0*/  IADD3 R4, PT, PT, R0, 0x11, RZ ;  /* 0x0000001100047810 */ /* 0x000fec0007ffe0ff */
[----:B------:R1:W4:Y:S01]  /*1aff0*/  MUFU.TANH R222, R22 ;  /* 0x0000001600de7308 */ /* 0x0003220000002400 */
[C---:B---3--:R-:W-:Y:S01]  /*1b000*/  FFMA.FTZ R37, R2.reuse, UR5, R136 ;  /* 0x0000000502257c23 */ /* 0x048fe20008010088 */
[C---:B------:R-:W-:Y:S01]  /*1b010*/  FFMA.FTZ R36, R2.reuse, UR5, R135 ;  /* 0x0000000502247c23 */ /* 0x040fe20008010087 */
[----:B------:R-:W-:Y:S01]  /*1b020*/  FFMA.FTZ R35, R2, UR5, R134 ;  /* 0x0000000502237c23 */ /* 0x000fe20008010086 */
[----:B-----5:R-:W-:Y:S01]  /*1b030*/  FFMA.FTZ R25, R3, UR5, R208 ;  /* 0x0000000503197c23 */ /* 0x020fe200080100d0 */
[----:B------:R-:W-:Y:S05]  /*1b040*/  IADD3 R3, PT, PT, R0, 0x9, RZ ;  /* 0x0000000900037810 */ /* 0x000fea0007ffe0ff */
[----:B------:R3:W-:Y:S01]  /*1b050*/  MUFU.TANH R19, R27 ;  /* 0x0000001b00137308 */ /* 0x0007e20000002400 */
[----:B--2---:R-:W-:Y:S01]  /*1b060*/  FFMA.FTZ R28, R2, UR5, R137 ;  /* 0x00000005021c7c23 */ /* 0x004fe20008010089 */
[----:B------:R-:W-:Y:S02]  /*1b070*/  I2FP.F32.U32 R2, R3 ;  /* 0x0000000300027245 */ /* 0x000fe40000201000 */
[----:B------:R-:W-:Y:S02]  /*1b080*/  I2FP.F32.U32 R3, R5 ;  /* 0x0000000500037245 */ /* 0x000fe40000201000 */
[----:B------:R-:W-:Y:S04]  /*1b090*/  IADD3 R5, PT, PT, R0, 0x20, RZ ;  /* 0x0000002000057810 */ /* 0x000fe80007ffe0ff */
[----:B------:R-:W2:Y:S01]  /*1b0a0*/  MUFU.TANH R223, R30 ;  /* 0x0000001e00df7308 */ /* 0x000ea20000002400 */
[----:B-1----:R-:W-:Y:S01]  /*1b0b0*/  FFMA.FTZ R22, R2, UR5, R227 ;  /* 0x0000000502167c23 */ /* 0x002fe200080100e3 */
[----:B------:R-:W-:Y:S01]  /*1b0c0*/  I2FP.F32.U32 R5, R5 ;  /* 0x0000000500057245 */ /* 0x000fe20000201000 */
[C---:B------:R-:W-:Y:S01]  /*1b0d0*/  FFMA.FTZ R220, R3.reuse, UR5, R220 ;  /* 0x0000000503dc7c23 */ /* 0x040fe200080100dc */
[C---:B----4-:R-:W-:Y:S01]  /*1b0e0*/  FFMA.FTZ R222, R3.reuse, UR5, R222 ;  /* 0x0000000503de7c23 */ /* 0x050fe200080100de */
[C---:B------:R-:W-:Y:S01]  /*1b0f0*/  FFMA.FTZ R217, R3.reuse, UR5, R17 ;  /* 0x0000000503d97c23 */ /* 0x040fe20008010011 */
[----:B------:R-:W-:Y:S04]  /*1b100*/  FFMA.FTZ R219, R3, UR5, R15 ;  /* 0x0000000503db7c23 */ /* 0x000fe8000801000f */
[----:B------:R1:W4:Y:S01]  /*1b110*/  MUFU.TANH R13, R32 ;  /* 0x00000020000d7308 */ /* 0x0003220000002400 */
[----:B------:R-:W-:Y:S01]  /*1b120*/  IADD3 R3, PT, PT, R0, 0x18, RZ ;  /* 0x0000001800037810 */ /* 0x000fe20007ffe0ff */
[C---:B---3--:R-:W-:Y:S03]  /*1b130*/  FFMA.FTZ R27, R2.reuse, UR5, R139 ;  /* 0x00000005021b7c23 */ /* 0x048fe6000801008b */
[----:B------:R-:W-:Y:S05]  /*1b140*/  I2FP.F32.U32 R3, R3 ;  /* 0x0000000300037245 */ /* 0x000fea0000201000 */
[----:B------:R-:W3:Y:S01]  /*1b150*/  MUFU.TANH R221, R21 ;  /* 0x0000001500dd7308 */ /* 0x000ee20000002400 */
[C---:B------:R-:W-:Y:S01]  /*1b160*/  FFMA.FTZ R211, R3.reuse, UR5, R211 ;  /* 0x0000000503d37c23 */ /* 0x040fe200080100d3 */
[C---:B--2---:R-:W-:Y:S01]  /*1b170*/  FFMA.FTZ R223, R3.reuse, UR5, R223 ;  /* 0x0000000503df7c23 */ /* 0x044fe200080100df */
[C---:B------:R-:W-:Y:S01]  /*1b180*/  FFMA.FTZ R215, R3.reuse, UR5, R12 ;  /* 0x0000000503d77c23 */ /* 0x040fe2000801000c */
[C---:B------:R-:W-:Y:S06]  /*1b190*/  FFMA.FTZ R30, R2.reuse, UR5, R138 ;  /* 0x00000005021e7c23 */ /* 0x040fec000801008a */
[----:B------:R-:W-:Y:S01]  /*1b1a0*/  MUFU.TANH R38, R38 ;  /* 0x0000002600267308 */ /* 0x000fe20000002400 */
[----:B-1----:R-:W-:Y:S01]  /*1b1b0*/  FFMA.FTZ R32, R2, UR5, R224 ;  /* 0x0000000502207c23 */ /* 0x002fe200080100e0 */
[----:B------:R-:W-:Y:S01]  /*1b1c0*/  I2FP.F32.U32 R2, R4 ;  /* 0x0000000400027245 */ /* 0x000fe20000201000 */
[----:B------:R-:W-:Y:S01]  /*1b1d0*/  FMUL.FTZ R4, R62, UR8 ;  /* 0x000000083e047c20 */ /* 0x000fe20008410000 */
[----:B----4-:R-:W-:Y:S01]  /*1b1e0*/  FFMA.FTZ R213, R3, UR5, R13 ;  /* 0x0000000503d57c23 */ /* 0x010fe2000801000d */
[----:B------:R-:W-:Y:S05]  /*1b1f0*/  IADD3 R3, PT, PT, R0, 0x21, RZ ;  /* 0x0000002100037810 */ /* 0x000fea0007ffe0ff */
[----:B------:R-:W1:Y:S01]  /*1b200*/  MUFU.TANH R40, R40 ;  /* 0x0000002800287308 */ /* 0x000e620000002400 */
[C---:B------:R-:W-:Y:S01]  /*1b210*/  FFMA.FTZ R226, R2.reuse, UR5, R226 ;  /* 0x0000000502e27c23 */ /* 0x040fe200080100e2 */
[C---:B---3--:R-:W-:Y:S01]  /*1b220*/  FFMA.FTZ R221, R2.reuse, UR5, R221 ;  /* 0x0000000502dd7c23 */ /* 0x048fe200080100dd */
[C---:B------:R-:W-:Y:S01]  /*1b230*/  FFMA.FTZ R216, R2.reuse, UR5, R20 ;  /* 0x0000000502d87c23 */ /* 0x040fe20008010014 */
[----:B------:R-:W-:Y:S01]  /*1b240*/  FFMA.FTZ R218, R2, UR5, R19 ;  /* 0x0000000502da7c23 */ /* 0x000fe20008010013 */
[----:B------:R-:W-:Y:S05]  /*1b250*/  IADD3 R2, PT, PT, R0, 0x19, RZ ;  /* 0x0000001900027810 */ /* 0x000fea0007ffe0ff */
[----:B------:R-:W2:Y:S01]  /*1b260*/  MUFU.TANH R42, R42 ;  /* 0x0000002a002a7308 */ /* 0x000ea20000002400 */
[----:B------:R-:W-:Y:S05]  /*1b270*/  I2FP.F32.U32 R2, R2 ;  /* 0x0000000200027245 */ /* 0x000fea0000201000 */
[C---:B------:R-:W-:Y:S01]  /*1b280*/  FFMA.FTZ R210, R2.reuse, UR5, R210 ;  /* 0x0000000502d27c23 */ /* 0x040fe200080100d2 */
[C---:B------:R-:W-:Y:S03]  /*1b290*/  FFMA.FTZ R225, R2.reuse, UR5, R225 ;  /* 0x0000000502e17c23 */ /* 0x040fe600080100e1 */
[----:B------:R3:W-:Y:S01]  /*1b2a0*/  MUFU.TANH R141, R58 ;  /* 0x0000003a008d7308 */ /* 0x0007e20000002400 */
[C---:B------:R-:W-:Y:S01]  /*1b2b0*/  FFMA.FTZ R212, R2.reuse, UR5, R16 ;  /* 0x0000000502d47c23 */ /* 0x040fe20008010010 */
[C---:B-1----:R-:W-:Y:S01]  /*1b2c0*/  FFMA.FTZ R247, R5.reuse, UR5, R40 ;  /* 0x0000000505f77c23 */ /* 0x042fe20008010028 */
[----:B------:R-:W-:Y:S01]  /*1b2d0*/  FFMA.FTZ R214, R2, UR5, R14 ;  /* 0x0000000502d67c23 */ /* 0x000fe2000801000e */
[----:B------:R-:W-:Y:S06]  /*1b2e0*/  I2FP.F32.U32 R2, R3 ;  /* 0x0000000300027245 */ /* 0x000fec0000201000 */
[----:B------:R1:W-:Y:S01]  /*1b2f0*/  MUFU.TANH R140, R59 ;  /* 0x0000003b008c7308 */ /* 0x0003e20000002400 */
[C---:B------:R-:W-:Y:S01]  /*1b300*/  FFMA.FTZ R224, R2.reuse, UR5, R8 ;  /* 0x0000000502e07c23 */ /* 0x040fe20008010008 */
[C---:B--2---:R-:W-:Y:S08]  /*1b310*/  FFMA.FTZ R249, R5.reuse, UR5, R42 ;  /* 0x0000000505f97c23 */ /* 0x044ff0000801002a */
[----:B------:R-:W2:Y:S01]  /*1b320*/  MUFU.TANH R39, R39 ;  /* 0x0000002700277308 */ /* 0x000ea20000002400 */
[C---:B---3--:R-:W-:Y:S09]  /*1b330*/  FFMA.FTZ R58, R5.reuse, UR5, R18 ;  /* 0x00000005053a7c23 */ /* 0x048ff20008010012 */
[----:B------:R-:W3:Y:S01]  /*1b340*/  MUFU.TANH R41, R41 ;  /* 0x0000002900297308 */ /* 0x000ee20000002400 */
[----:B-1----:R-:W-:Y:S01]  /*1b350*/  FFMA.FTZ R59, R5, UR5, R38 ;  /* 0x00000005053b7c23 */ /* 0x002fe20008010026 */
[----:B------:R-:W-:Y:S01]  /*1b360*/  I2FP.F32.U32 R5, R7 ;  /* 0x0000000700057245 */ /* 0x000fe20000201000 */
[----:B------:R-:W-:Y:S07]  /*1b370*/  FMUL.FTZ R7, R67, UR8 ;  /* 0x0000000843077c20 */ /* 0x000fee0008410000 */
[----:B------:R-:W1:Y:S01]  /*1b380*/  MUFU.TANH R43, R43 ;  /* 0x0000002b002b7308 */ /* 0x000e620000002400 */
[C---:B--2---:R-:W-:Y:S09]  /*1b390*/  FFMA.FTZ R62, R2.reuse, UR5, R39 ;  /* 0x00000005023e7c23 */ /* 0x044ff20008010027 */
[----:B------:R-:W2:Y:S01]  /*1b3a0*/  MUFU.TANH R45, R45 ;  /* 0x0000002d002d7308 */ /* 0x000ea20000002400 */
[C---:B---3--:R-:W-:Y:S09]  /*1b3b0*/  FFMA.FTZ R243, R2.reuse, UR5, R41 ;  /* 0x0000000502f37c23 */ /* 0x048ff20008010029 */
[----:B------:R-:W3:Y:S01]  /*1b3c0*/  MUFU.TANH R47, R47 ;  /* 0x0000002f002f7308 */ /* 0x000ee20000002400 */
[----:B-1----:R-:W-:Y:S01]  /*1b3d0*/  FFMA.FTZ R242, R2, UR5, R43 ;  /* 0x0000000502f27c23 */ /* 0x002fe2000801002b */
[----:B------:R-:W-:Y:S02]  /*1b3e0*/  I2FP.F32.U32 R2, R6 ;  /* 0x0000000600027245 */ /* 0x000fe40000201000 */
[----:B------:R-:W-:Y:S06]  /*1b3f0*/  IADD3 R6, PT, PT, R0, 0x30, RZ ;  /* 0x0000003000067810 */ /* 0x000fec0007ffe0ff */
[----:B------:R-:W1:Y:S01]  /*1b400*/  MUFU.TANH R49, R49 ;  /* 0x0000003100317308 */ /* 0x000e620000002400 */
[C---:B--2---:R-:W-:Y:S09]  /*1b410*/  FFMA.FTZ R241, R2.reuse, UR5, R45 ;  /* 0x0000000502f17c23 */ /* 0x044ff2000801002d */
[----:B------:R-:W2:Y:S01]  /*1b420*/  MUFU.TANH R51, R51 ;  /* 0x0000003300337308 */ /* 0x000ea20000002400 */
[C---:B---3--:R-:W-:Y:S09]  /*1b430*/  FFMA.FTZ R47, R2.reuse, UR5, R47 ;  /* 0x00000005022f7c23 */ /* 0x048ff2000801002f */
[----:B------:R-:W3:Y:S01]  /*1b440*/  MUFU.TANH R44, R44 ;  /* 0x0000002c002c7308 */ /* 0x000ee20000002400 */
[C---:B-1----:R-:W-:Y:S09]  /*1b450*/  FFMA.FTZ R252, R2.reuse, UR5, R49 ;  /* 0x0000000502fc7c23 */ /* 0x042ff20008010031 */
[----:B------:R-:W1:Y:S01]  /*1b460*/  MUFU.TANH R46, R46 ;  /* 0x0000002e002e7308 */ /* 0x000e620000002400 */
[----:B--2---:R-:W-:Y:S01]  /*1b470*/  FFMA.FTZ R51, R2, UR5, R51 ;  /* 0x0000000502337c23 */ /* 0x004fe20008010033 */
[----:B------:R-:W-:Y:S02]  /*1b480*/  I2FP.F32.U32 R2, R6 ;  /* 0x0000000600027245 */ /* 0x000fe40000201000 */
[----:B------:R-:W-:Y:S06]  /*1b490*/  IADD3 R6, PT, PT, R0, 0x38, RZ ;  /* 0x0000003800067810 */ /* 0x000fec0007ffe0ff */
[----:B------:R-:W2:Y:S01]  /*1b4a0*/  MUFU.TANH R48, R48 ;  /* 0x0000003000307308 */ /* 0x000ea20000002400 */
[----:B------:R-:W-:Y:S01]  /*1b4b0*/  FFMA.FTZ R141, R2, UR5, R141 ;  /* 0x00000005028d7c23 */ /* 0x000fe2000801008d */
[C---:B---3--:R-:W-:Y:S08]  /*1b4c0*/  FFMA.FTZ R245, R5.reuse, UR5, R44 ;  /* 0x0000000505f57c23 */ /* 0x048ff0000801002c */
[----:B------:R-:W3:Y:S01]  /*1b4d0*/  MUFU.TANH R50, R50 ;  /* 0x0000003200327308 */ /* 0x000ee20000002400 */
[C---:B-1----:R-:W-:Y:S09]  /*1b4e0*/  FFMA.FTZ R246, R5.reuse, UR5, R46 ;  /* 0x0000000505f67c23 */ /* 0x042ff2000801002e */
[----:B------:R-:W1:Y:S01]  /*1b4f0*/  MUFU.TANH R52, R52 ;  /* 0x0000003400347308 */ /* 0x000e620000002400 */
[C---:B--2---:R-:W-:Y:S09]  /*1b500*/  FFMA.FTZ R48, R5.reuse, UR5, R48 ;  /* 0x0000000505307c23 */ /* 0x044ff20008010030 */
[----:B------:R-:W2:Y:S01]  /*1b510*/  MUFU.TANH R54, R54 ;  /* 0x0000003600367308 */ /* 0x000ea20000002400 */
[----:B---3--:R-:W-:Y:S01]  /*1b520*/  FFMA.FTZ R50, R5, UR5, R50 ;  /* 0x0000000505327c23 */ /* 0x008fe20008010032 */
[C---:B------:R-:W-:Y:S02]  /*1b530*/  IADD3 R5, PT, PT, R0.reuse, 0x31, RZ ;  /* 0x0000003100057810 */ /* 0x040fe40007ffe0ff */
[----:B------:R-:W-:Y:S02]  /*1b540*/  IADD3 R0, PT, PT, R0, 0x39, RZ ;  /* 0x0000003900007810 */ /* 0x000fe40007ffe0ff */
[----:B------:R-:W-:Y:S04]  /*1b550*/  I2FP.F32.U32 R5, R5 ;  /* 0x0000000500057245 */ /* 0x000fe80000201000 */
[----:B------:R-:W3:Y:S01]  /*1b560*/  MUFU.TANH R56, R56 ;  /* 0x0000003800387308 */ /* 0x000ee20000002400 */
[----:B------:R-:W-:Y:S01]  /*1b570*/  I2FP.F32.U32 R0, R0 ;  /* 0x0000000000007245 */ /* 0x000fe20000201000 */
[C---:B-1----:R-:W-:Y:S01]  /*1b580*/  FFMA.FTZ R11, R2.reuse, UR5, R52 ;  /* 0x00000005020b7c23 */ /* 0x042fe20008010034 */
[----:B------:R-:W-:Y:S04]  /*1b590*/  FFMA.FTZ R140, R5, UR5, R140 ;  /* 0x00000005058c7c23 */ /* 0x000fe8000801008c */
[----:B------:R1:W-:Y:S03]  /*1b5a0*/  STL [R1+0x4], R11 ;  /* 0x0000040b01007387 */ /* 0x0003e60000100800 */
[----:B------:R-:W4:Y:S01]  /*1b5b0*/  MUFU.TANH R60, R60 ;  /* 0x0000003c003c7308 */ /* 0x000f220000002400 */
[C---:B--2---:R-:W-:Y:S05]  /*1b5c0*/  FFMA.FTZ R9, R2.reuse, UR5, R54 ;  /* 0x0000000502097c23 */ /* 0x044fea0008010036 */
[----:B------:R1:W-:Y:S04]  /*1b5d0*/  STL [R1+0xc], R9 ;  /* 0x00000c0901007387 */ /* 0x0003e80000100800 */
[----:B------:R-:W2:Y:S01]  /*1b5e0*/  MUFU.TANH R4, R4 ;  /* 0x0000000400047308 */ /* 0x000ea20000002400 */
[----:B---3--:R-:W-:Y:S01]  /*1b5f0*/  FFMA.FTZ R244, R2, UR5, R56 ;  /* 0x0000000502f47c23 */ /* 0x008fe20008010038 */
[----:B------:R-:W-:Y:S08]  /*1b600*/  I2FP.F32.U32 R2, R6 ;  /* 0x0000000600027245 */ /* 0x000ff00000201000 */
[----:B------:R-:W3:Y:S01]  /*1b610*/  MUFU.TANH R61, R61 ;  /* 0x0000003d003d7308 */ /* 0x000ee20000002400 */
[C---:B----4-:R-:W-:Y:S09]  /*1b620*/  FFMA.FTZ R239, R2.reuse, UR5, R60 ;  /* 0x0000000502ef7c23 */ /* 0x050ff2000801003c */
[----:B------:R-:W4:Y:S01]  /*1b630*/  MUFU.TANH R3, R63 ;  /* 0x0000003f00037308 */ /* 0x000f220000002400 */
[----:B--2---:R-:W-:Y:S01]  /*1b640*/  FFMA.FTZ R139, R2, UR5, R4 ;  /* 0x00000005028b7c23 */ /* 0x004fe20008010004 */
[----:B------:R-:W-:Y:S04]  /*1b650*/  FMNMX3.FTZ R4, R142, R29, R31, !PT ;  /* 0x0000001d8e047276 */ /* 0x000fe8000781001f */
[----:B------:R-:W-:Y:S04]  /*1b660*/  FMNMX3.FTZ R4, R4, R36, R27, !PT ;  /* 0x0000002404047276 */ /* 0x000fe8000781001b */
[----:B------:R-:W2:Y:S01]  /*1b670*/  MUFU.TANH R64, R64 ;  /* 0x0000004000407308 */ /* 0x000ea20000002400 */
[----:B---3--:R-:W-:Y:S01]  /*1b680*/  FFMA.FTZ R227, R0, UR5, R61 ;  /* 0x0000000500e37c23 */ /* 0x008fe2000801003d */
[----:B------:R-:W-:Y:S08]  /*1b690*/  FMNMX3.FTZ R4, R4, R220, R221, !PT ;  /* 0x000000dc04047276 */ /* 0x000ff000078100dd */
[----:B------:R-:W3:Y:S01]  /*1b6a0*/  MUFU.TANH R55, R55 ;  /* 0x0000003700377308 */ /* 0x000ee20000002400 */
[----:B----4-:R-:W-:Y:S01]  /*1b6b0*/  FFMA.FTZ R138, R0, UR5, R3 ;  /* 0x00000005008a7c23 */ /* 0x010fe20008010003 */
[----:B------:R-:W-:Y:S04]  /*1b6c0*/  FMNMX3.FTZ R3, R143, R34, R33, !PT ;  /* 0x000000228f037276 */ /* 0x000fe80007810021 */
[----:B------:R-:W-:Y:S04]  /*1b6d0*/  FMNMX3.FTZ R3, R3, R35, R30, !PT ;  /* 0x0000002303037276 */ /* 0x000fe8000781001e */
[----:B------:R-:W4:Y:S01]  /*1b6e0*/  MUFU.TANH R66, R66 ;  /* 0x0000004200427308 */ /* 0x000f220000002400 */
[C---:B--2---:R-:W-:Y:S09]  /*1b6f0*/  FFMA.FTZ R250, R2.reuse, UR5, R64 ;  /* 0x0000000502fa7c23 */ /* 0x044ff20008010040 */
[----:B------:R-:W2:Y:S01]  /*1b700*/  MUFU.TANH R65, R65 ;  /* 0x0000004100417308 */ /* 0x000ea20000002400 */
[----:B---3--:R-:W-:Y:S05]  /*1b710*/  FFMA.FTZ R10, R5, UR5, R55 ;  /* 0x00000005050a7c23 */ /* 0x008fea0008010037 */
[----:B------:R1:W-:Y:S04]  /*1b720*/  STL [R1+0x8], R10 ;  /* 0x0000080a01007387 */ /* 0x0003e80000100800 */
[----:B------:R-:W3:Y:S01]  /*1b730*/  MUFU.TANH R7, R7 ;  /* 0x0000000700077308 */ /* 0x000ee20000002400 */
[----:B----4-:R-:W-:Y:S01]  /*1b740*/  FFMA.FTZ R63, R2, UR5, R66 ;  /* 0x00000005023f7c23 */ /* 0x010fe20008010042 */
[----:B------:R-:W-:Y:S04]  /*1b750*/  FMNMX3.FTZ R2, R132, R24, R23, !PT ;  /* 0x0000001884027276 */ /* 0x000fe80007810017 */
[----:B------:R-:W-:Y:S04]  /*1b760*/  FMNMX3.FTZ R2, R2, R28, R22, !PT ;  /* 0x0000001c02027276 */ /* 0x000fe80007810016 */
[----:B------:R-:W4:Y:S01]  /*1b770*/  MUFU.TANH R57, R57 ;  /* 0x0000003900397308 */ /* 0x000f220000002400 */
[----:B--2---:R-:W-:Y:S01]  /*1b780*/  FFMA.FTZ R248, R0, UR5, R65 ;  /* 0x0000000500f87c23 */ /* 0x004fe20008010041 */
[----:B------:R-:W-:Y:S02]  /*1b790*/  FMNMX3.FTZ R137, R2, R217, R216, !PT ;  /* 0x000000d902897276 */ /* 0x000fe400078100d8 */
[----:B------:R-:W-:Y:S02]  /*1b7a0*/  FMNMX3.FTZ R2, R3, R222, R226, !PT ;  /* 0x000000de03027276 */ /* 0x000fe400078100e2 */
[----:B------:R-:W-:Y:S04]  /*1b7b0*/  FMNMX3.FTZ R137, R137, R211, R210, !PT ;  /* 0x000000d389897276 */ /* 0x000fe800078100d2 */
[----:B------:R-:W2:Y:S01]  /*1b7c0*/  MUFU.TANH R53, R53 ;  /* 0x0000003500357308 */ /* 0x000ea20000002400 */
[----:B------:R-:W-:Y:S01]  /*1b7d0*/  FMNMX3.FTZ R3, R4, R213, R212, !PT ;  /* 0x000000d504037276 */ /* 0x000fe200078100d4 */
[----:B---3--:R-:W-:Y:S01]  /*1b7e0*/  FFMA.FTZ R43, R0, UR5, R7 ;  /* 0x00000005002b7c23 */ /* 0x008fe20008010007 */
[----:B------:R-:W-:Y:S02]  /*1b7f0*/  FMNMX3.FTZ R0, R133, R26, R25, !PT ;  /* 0x0000001a85007276 */ /* 0x000fe40007810019 */
[----:B------:R-:W-:Y:S02]  /*1b800*/  FMNMX3.FTZ R2, R2, R215, R214, !PT ;  /* 0x000000d702027276 */ /* 0x000fe400078100d6 */
[----:B------:R-:W-:Y:S02]  /*1b810*/  FMNMX3.FTZ R0, R0, R37, R32, !PT ;  /* 0x0000002500007276 */ /* 0x000fe40007810020 */
[----:B------:R-:W-:Y:S01]  /*1b820*/  FMNMX3.FTZ R137, R137, R247, R243, !PT ;  /* 0x000000f789897276 */ /* 0x000fe200078100f3 */
[----:B----4-:R-:W-:Y:S01]  /*1b830*/  FFMA.FTZ R240, R5, UR5, R57 ;  /* 0x0000000505f07c23 */ /* 0x010fe20008010039 */
[----:B------:R-:W-:Y:S02]  /*1b840*/  FMNMX3.FTZ R0, R0, R219, R218, !PT ;  /* 0x000000db00007276 */ /* 0x000fe400078100da */
[----:B------:R-:W-:Y:S02]  /*1b850*/  FMNMX3.FTZ R3, R3, R58, R224, !PT ;  /* 0x0000003a03037276 */ /* 0x000fe400078100e0 */
[----:B------:R-:W-:Y:S02]  /*1b860*/  FMNMX3.FTZ R0, R0, R223, R225, !PT ;  /* 0x000000df00007276 */ /* 0x000fe400078100e1 */
[----:B------:R-:W-:Y:S01]  /*1b870*/  FMNMX3.FTZ R2, R2, R59, R62, !PT ;  /* 0x0000003b02027276 */ /* 0x000fe2000781003e */
[----:B--2---:R-:W-:Y:S01]  /*1b880*/  FFMA.FTZ R251, R5, UR5, R53 ;  /* 0x0000000505fb7c23 */ /* 0x004fe20008010035 */
        /* <DEDUP_REMOVED lines=11> */
[----:B-1----:R-:W-:Y:S06]  /*1b940*/  BRA.U.ANY UP0, `(.L_x_545) ;  /* 0xffffffd9006c7547 */ /* 0x002fec000b93ffff */
.L_x_544:
[----:B-1----:R-:W-:Y:S01]  /*1b950*/  FMNMX3.FTZ R3, R20, R63, R43, !PT ;  /* 0x0000003f14037276 */ /* 0x002fe2000781002b */
[----:B------:R-:W-:Y:S01]  /*1b960*/  SHFL.BFLY PT, R5, R137, 0x2, 0x1f ;  /* 0x0c401f0089057f89 */ /* 0x000fe200000e0000 */
[----:B------:R-:W-:Y:S01]  /*1b970*/  FMNMX3.FTZ R4, R21, R250, R248, !PT ;  /* 0x000000fa15047276 */ /* 0x000fe200078100f8 */
[----:B------:R-:W-:Y:S06]  /*1b980*/  UISETP.NE.AND UP0, UPT, UR7, URZ, UPT ;  /* 0x000000ff0700728c */ /* 0x000fec000bf05270 */
[----:B------:R-:W-:Y:S01]  /*1b990*/  SHFL.BFLY PT, R6, R3, 0x2, 0x1f ;  /* 0x0c401f0003067f89 */ /* 0x000fe200000e0000 */
[----:B------:R-:W-:Y:S07]  /*1b9a0*/  UIADD3 UR7, UPT, UPT, UR7, -0x1, URZ ;  /* 0xffffffff07077890 */ /* 0x000fee000fffe0ff */
[----:B------:R-:W-:Y:S08]  /*1b9b0*/  SHFL.BFLY PT, R2, R0, 0x2, 0x1f ;  /* 0x0c401f0000027f89 */ /* 0x000ff000000e0000 */
[----:B------:R-:W1:Y:S08]  /*1b9c0*/  SHFL.BFLY PT, R7, R4, 0x2, 0x1f ;  /* 0x0c401f0004077f89 */ /* 0x000e7000000e0000 */
[----:B------:R-:W-:Y:S04]  /*1b9d0*/  STL [R1+0xb8], R238 ;  /* 0x0000b8ee01007387 */ /* 0x000fe80000100800 */
[----:B------:R-:W-:Y:S04]  /*1b9e0*/  STL [R1+0xb4], R233 ;  /* 0x0000b4e901007387 */ /* 0x000fe80000100800 */
[----:B------:R-:W-:Y:S04]  /*1b9f0*/  STL [R1+0xb0], R232 ;  /* 0x0000b0e801007387 */ /* 0x000fe80000100800 */
[----:B------:R-:W-:Y:S01]  /*1ba00*/  STL [R1+0xac], R230 ;  /* 0x0000ace601007387 */ /* 0x000fe20000100800 */
[----:B-1----:R-:W-:Y:S02]  /*1ba10*/  FMNMX.FTZ R7, R4, R7, !PT ;  /* 0x0000000704077209 */ /* 0x002fe40007810000 */
[----:B------:R-:W-:Y:S02]  /*1ba20*/  FMNMX.FTZ R137, R137, R5, !PT ;  /* 0x0000000589897209 */ /* 0x000fe40007810000 */
[----:B------:R-:W-:Y:S01]  /*1ba30*/  FMNMX.FTZ R6, R3, R6, !PT ;  /* 0x0000000603067209 */ /* 0x000fe20007810000 */
[----:B------:R-:W1:Y:S01]  /*1ba40*/  SHFL.BFLY PT, R136, R7, 0x1, 0x1f ;  /* 0x0c201f0007887f89 */ /* 0x000e6200000e0000 */
[----:B------:R-:W-:Y:S07]  /*1ba50*/  FMNMX.FTZ R0, R0, R2, !PT ;  /* 0x0000000200007209 */ /* 0x000fee0007810000 */
[----:B------:R-:W2:Y:S08]  /*1ba60*/  SHFL.BFLY PT, R3, R137, 0x1, 0x1f ;  /* 0x0c201f0089037f89 */ /* 0x000eb000000e0000 */
[----:B------:R-:W3:Y:S08]  /*1ba70*/  SHFL.BFLY PT, R2, R0, 0x1, 0x1f ;  /* 0x0c201f0000027f89 */ /* 0x000ef000000e0000 */
[----:B------:R-:W4:Y:S01]  /*1ba80*/  SHFL.BFLY PT, R135, R6, 0x1, 0x1f ;  /* 0x0c201f0006877f89 */ /* 0x000f2200000e0000 */
[----:B-1----:R-:W-:Y:S02]  /*1ba90*/  FMNMX.FTZ R136, R7, R136, !PT ;  /* 0x0000008807887209 */ /* 0x002fe40007810000 */
[----:B--2---:R-:W-:Y:S03]  /*1baa0*/  FMNMX.FTZ R137, R137, R3, !PT ;  /* 0x0000000389897209 */ /* 0x004fe60007810000 */
[----:B------:R-:W-:Y:S01]  /*1bab0*/  FADD.FTZ R3, -R136, R142 ;  /* 0x0000008e88037221 */ /* 0x000fe20000010100 */
[----:B---3--:R-:W-:Y:S01]  /*1bac0*/  FMNMX.FTZ R134, R0, R2, !PT ;  /* 0x0000000200867209 */ /* 0x008fe20007810000 */
[C---:B------:R-:W-:Y:S01]  /*1bad0*/  FADD.FTZ R2, -R137.reuse, R132 ;  /* 0x0000008489027221 */ /* 0x040fe20000010100 */
[C---:B------:R-:W-:Y:S01]  /*1bae0*/  FMUL.FTZ R4, R137.reuse, UR4 ;  /* 0x0000000489047c20 */ /* 0x040fe20008410000 */
[----:B------:R-:W-:Y:S01]  /*1baf0*/  FSETP.NEU.FTZ.AND P3, PT, R137, -INF , PT ;  /* 0xff8000008900780b */ /* 0x000fe20003f7d000 */
[----:B------:R-:W-:Y:S01]  /*1bb00*/  STL [R1+0xbc], R137 ;  /* 0x0000bc8901007387 */ /* 0x000fe20000100800 */
[----:B------:R-:W-:Y:S01]  /*1bb10*/  FADD.FTZ R0, -R134, R133 ;  /* 0x0000008586007221 */ /* 0x000fe20000010100 */
[----:B------:R-:W-:Y:S01]  /*1bb20*/  FMUL.FTZ R2, R2, UR4 ;  /* 0x0000000402027c20 */ /* 0x000fe20008410000 */
[----:B----4-:R-:W-:Y:S01]  /*1bb30*/  FMNMX.FTZ R135, R6, R135, !PT ;  /* 0x0000008706877209 */ /* 0x010fe20007810000 */
[----:B------:R-:W-:Y:S01]  /*1bb40*/  STL [R1+0xc0], R134 ;  /* 0x0000c08601007387 */ /* 0x000fe20000100800 */
[----:B------:R-:W-:Y:S01]  /*1bb50*/  FMUL.FTZ R0, R0, UR4 ;  /* 0x0000000400007c20 */ /* 0x000fe20008410000 */
[----:B------:R1:W2:Y:S01]  /*1bb60*/  MUFU.EX2 R133, R2 ;  /* 0x0000000200857308 */ /* 0x0002a20000000800 */
[----:B------:R-:W-:Y:S01]  /*1bb70*/  FSEL R142, R4, RZ, P3 ;  /* 0x000000ff048e7208 */ /* 0x000fe20001800000 */
[C---:B------:R-:W-:Y:S01]  /*1bb80*/  FMUL.FTZ R208, R134.reuse, UR4 ;  /* 0x0000000486d07c20 */ /* 0x040fe20008410000 */
[----:B------:R-:W-:Y:S07]  /*1bb90*/  FSETP.NEU.FTZ.AND P2, PT, R134, -INF , PT ;  /* 0xff8000008600780b */ /* 0x000fee0003f5d000 */
[----:B------:R3:W4:Y:S01]  /*1bba0*/  MUFU.EX2 R132, R0 ;  /* 0x0000000000847308 */ /* 0x0007220000000800 */
[----:B------:R-:W-:Y:S01]  /*1bbb0*/  FSETP.NEU.FTZ.AND P3, PT, R136, -INF , PT ;  /* 0xff8000008800780b */ /* 0x000fe20003f7d000 */
[--C-:B------:R-:W-:Y:S01]  /*1bbc0*/  FFMA.FTZ R4, R24, UR4, -R142.reuse ;  /* 0x0000000418047c23 */ /* 0x100fe2000801088e */
[----:B------:R-:W-:Y:S01]  /*1bbd0*/  FSEL R208, R208, RZ, P2 ;  /* 0x000000ffd0d07208 */ /* 0x000fe20001000000 */
[C---:B------:R-:W-:Y:S01]  /*1bbe0*/  FMUL.FTZ R209, R135.reuse, UR4 ;  /* 0x0000000487d17c20 */ /* 0x040fe20008410000 */
[----:B------:R-:W-:Y:S05]  /*1bbf0*/  FSETP.NEU.FTZ.AND P2, PT, R135, -INF , PT ;  /* 0xff8000008700780b */ /* 0x000fea0003f5d000 */
[----:B------:R4:W-:Y:S01]  /*1bc00*/  MUFU.EX2 R42, R4 ;  /* 0x00000004002a7308 */ /* 0x0009e20000000800 */
[----:B------:R-:W-:Y:S01]  /*1bc10*/  FMUL.FTZ R3, R3, UR4 ;  /* 0x0000000403037c20 */ /* 0x000fe20008410000 */
[----:B------:R-:W-:Y:S01]  /*1bc20*/  FSEL R209, R209, RZ, P2 ;  /* 0x000000ffd1d17208 */ /* 0x000fe20001000000 */
[----:B-1----:R-:W-:Y:S01]  /*1bc30*/  FADD.FTZ R2, -R135, R143 ;  /* 0x0000008f87027221 */ /* 0x002fe20000010100 */
[----:B------:R-:W-:Y:S01]  /*1bc40*/  FMUL.FTZ R143, R136, UR4 ;  /* 0x00000004888f7c20 */ /* 0x000fe20008410000 */
[----:B--2---:R-:W-:Y:S05]  /*1bc50*/  FMUL.FTZ R8, R133, R144 ;  /* 0x0000009085087220 */ /* 0x004fea0000410000 */
[----:B------:R-:W1:Y:S01]  /*1bc60*/  MUFU.EX2 R3, R3 ;  /* 0x0000000300037308 */ /* 0x000e620000000800 */
[----:B---3--:R-:W-:Y:S01]  /*1bc70*/  FMUL.FTZ R0, R2, UR4 ;  /* 0x0000000402007c20 */ /* 0x008fe20008410000 */
[----:B------:R-:W-:Y:S01]  /*1bc80*/  FFMA.FTZ R2, R23, UR4, -R142 ;  /* 0x0000000417027c23 */ /* 0x000fe2000801088e */
[----:B------:R-:W-:Y:S01]  /*1bc90*/  FSEL R143, R143, RZ, P3 ;  /* 0x000000ff8f8f7208 */ /* 0x000fe20001800000 */
[----:B------:R-:W-:Y:S01]  /*1bca0*/  FFMA.FTZ R5, R35, UR4, -R209 ;  /* 0x0000000423057c23 */ /* 0x000fe200080108d1 */
[C---:B----4-:R-:W-:Y:S01]  /*1bcb0*/  FMUL.FTZ R10, R132.reuse, R146 ;  /* 0x00000092840a7220 */ /* 0x050fe20000410000 */
[----:B------:R-:W-:Y:S01]  /*1bcc0*/  FMUL.FTZ R11, R132, R147 ;  /* 0x00000093840b7220 */ /* 0x000fe20000410000 */
[----:B------:R-:W-:Y:S03]  /*1bcd0*/  FFMA.FTZ R4, R26, UR4, -R208 ;  /* 0x000000041a047c23 */ /* 0x000fe600080108d0 */
[----:B------:R-:W2:Y:S01]  /*1bce0*/  MUFU.EX2 R2, R2 ;  /* 0x0000000200027308 */ /* 0x000ea20000000800 */
[C---:B------:R-:W-:Y:S01]  /*1bcf0*/  FMUL.FTZ R12, R133.reuse, R152 ;  /* 0x00000098850c7220 */ /* 0x040fe20000410000 */
[----:B------:R-:W-:Y:S01]  /*1bd00*/  FMUL.FTZ R13, R133, R153 ;  /* 0x00000099850d7220 */ /* 0x000fe20000410000 */
[C---:B------:R-:W-:Y:S07]  /*1bd10*/  FMUL.FTZ R14, R132.reuse, R154 ;  /* 0x0000009a840e7220 */ /* 0x040fee0000410000 */
[----:B------:R3:W-:Y:S01]  /*1bd20*/  MUFU.EX2 R41, R4 ;  /* 0x0000000400297308 */ /* 0x0007e20000000800 */
[C---:B------:R-:W-:Y:S01]  /*1bd30*/  FMUL.FTZ R15, R132.reuse, R155 ;  /* 0x0000009b840f7220 */ /* 0x040fe20000410000 */
[C---:B-1----:R-:W-:Y:S01]  /*1bd40*/  FMUL.FTZ R16, R3.reuse, R156 ;  /* 0x0000009c03107220 */ /* 0x042fe20000410000 */
[----:B------:R-:W-:Y:S07]  /*1bd50*/  FMUL.FTZ R17, R3, R157 ;  /* 0x0000009d03117220 */ /* 0x000fee0000410000 */
[----:B------:R-:W1:Y:S01]  /*1bd60*/  MUFU.EX2 R0, R0 ;  /* 0x0000000000007308 */ /* 0x000e620000000800 */
[C---:B------:R-:W-:Y:S01]  /*1bd70*/  FMUL.FTZ R24, R133.reuse, R164 ;  /* 0x000000a485187220 */ /* 0x040fe20000410000 */
[C---:B------:R-:W-:Y:S01]  /*1bd80*/  FMUL.FTZ R26, R132.reuse, R166 ;  /* 0x000000a6841a7220 */ /* 0x040fe20000410000 */
[C---:B------:R-:W-:Y:S07]  /*1bd90*/  FMUL.FTZ R44, R133.reuse, R184 ;  /* 0x000000b8852c7220 */ /* 0x040fee0000410000 */
[----:B------:R4:W-:Y:S01]  /*1bda0*/  MUFU.EX2 R237, R5 ;  /* 0x0000000500ed7308 */ /* 0x0009e20000000800 */
[----:B------:R-:W-:Y:S01]  /*1bdb0*/  FMUL.FTZ R45, R133, R185 ;  /* 0x000000b9852d7220 */ /* 0x000fe20000410000 */
[----:B--2---:R2:W-:Y:S01]  /*1bdc0*/  STL [R1+0x58], R2 ;  /* 0x0000580201007387 */ /* 0x0045e20000100800 */
[----:B------:R-:W-:Y:S01]  /*1bdd0*/  FMUL.FTZ R46, R132, R186 ;  /* 0x000000ba842e7220 */ /* 0x000fe20000410000 */
[----:B------:R-:W-:Y:S01]  /*1bde0*/  MOV R166, R51 ;  /* 0x0000003300a67202 */ /* 0x000fe20000000f00 */
[----:B------:R-:W-:Y:S01]  /*1bdf0*/  FMUL.FTZ R49, R3, R189 ;  /* 0x000000bd03317220 */ /* 0x000fe20000410000 */
[----:B------:R2:W-:Y:S01]  /*1be00*/  STL [R1+0xc4], R136 ;  /* 0x0000c48801007387 */ /* 0x0005e20000100800 */
[----:B---3--:R-:W-:Y:S01]  /*1be10*/  FFMA.FTZ R4, R28, UR4, -R142 ;  /* 0x000000041c047c23 */ /* 0x008fe2000801088e */
[C---:B------:R-:W-:Y:S01]  /*1be20*/  FMUL.FTZ R56, R133.reuse, R196 ;  /* 0x000000c485387220 */ /* 0x040fe20000410000 */
[----:B------:R-:W-:Y:S01]  /*1be30*/  FMUL.FTZ R57, R133, R197 ;  /* 0x000000c585397220 */ /* 0x000fe20000410000 */
[C---:B-1----:R-:W-:Y:S01]  /*1be40*/  FMUL.FTZ R6, R0.reuse, R150 ;  /* 0x0000009600067220 */ /* 0x042fe20000410000 */
[----:B------:R1:W-:Y:S01]  /*1be50*/  MUFU.EX2 R233, R4 ;  /* 0x0000000400e97308 */ /* 0x0003e20000000800 */
[C---:B------:R-:W-:Y:S01]  /*1be60*/  FMUL.FTZ R7, R0.reuse, R151 ;  /* 0x0000009700077220 */ /* 0x040fe20000410000 */
[C---:B------:R-:W-:Y:S01]  /*1be70*/  FMUL.FTZ R18, R0.reuse, R158 ;  /* 0x0000009e00127220 */ /* 0x040fe20000410000 */
[----:B----4-:R-:W-:Y:S01]  /*1be80*/  FMUL.FTZ R5, R3, R149 ;  /* 0x0000009503057220 */ /* 0x010fe20000410000 */
[C---:B------:R-:W-:Y:S01]  /*1be90*/  FMUL.FTZ R19, R0.reuse, R159 ;  /* 0x0000009f00137220 */ /* 0x040fe20000410000 */
[C---:B------:R-:W-:Y:S01]  /*1bea0*/  FMUL.FTZ R35, R0.reuse, R175 ;  /* 0x000000af00237220 */ /* 0x040fe20000410000 */
[----:B------:R-:W-:Y:S01]  /*1beb0*/  FMUL.FTZ R51, R0, R191 ;  /* 0x000000bf00337220 */ /* 0x000fe20000410000 */
[----:B------:R-:W-:Y:S01]  /*1bec0*/  LDSM.16.MT88.4 R156, [R228+0xe000] ;  /* 0x00e00000e49c783b */ /* 0x000fe20000004200 */
[----:B------:R-:W-:Y:S01]  /*1bed0*/  MOV R164, R62 ;  /* 0x0000003e00a47202 */ /* 0x000fe20000000f00 */
[C---:B------:R-:W-:Y:S01]  /*1bee0*/  FMUL.FTZ R60, R133.reuse, R200 ;  /* 0x000000c8853c7220 */ /* 0x040fe20000410000 */
[----:B------:R-:W-:Y:S01]  /*1bef0*/  FMUL.FTZ R61, R133, R201 ;  /* 0x000000c9853d7220 */ /* 0x000fe20000410000 */
[----:B------:R-:W-:Y:S01]  /*1bf00*/  FMUL.FTZ R62, R132, R202 ;  /* 0x000000ca843e7220 */ /* 0x000fe20000410000 */
[----:B------:R-:W-:Y:S01]  /*1bf10*/  FMUL.FTZ R65, R3, R205 ;  /* 0x000000cd03417220 */ /* 0x000fe20000410000 */
[----:B------:R-:W-:Y:S01]  /*1bf20*/  FMUL.FTZ R66, R0, R206 ;  /* 0x000000ce00427220 */ /* 0x000fe20000410000 */
[----:B-1----:R-:W-:Y:S01]  /*1bf30*/  FFMA.FTZ R4, R29, UR4, -R143 ;  /* 0x000000041d047c23 */ /* 0x002fe2000801088f */
[----:B------:R-:W-:Y:S01]  /*1bf40*/  FMUL.FTZ R29, R133, R169 ;  /* 0x000000a9851d7220 */ /* 0x000fe20000410000 */
[----:B--2---:R-:W-:Y:S01]  /*1bf50*/  FFMA.FTZ R2, R25, UR4, -R208 ;  /* 0x0000000419027c23 */ /* 0x004fe200080108d0 */
[----:B------:R-:W-:Y:S01]  /*1bf60*/  FMUL.FTZ R25, R133, R165 ;  /* 0x000000a585197220 */ /* 0x000fe20000410000 */
[----:B------:R-:W1:Y:S01]  /*1bf70*/  MUFU.EX2 R9, R4 ;  /* 0x0000000400097308 */ /* 0x000e620000000800 */
[----:B------:R-:W-:Y:S01]  /*1bf80*/  MOV R165, R47 ;  /* 0x0000002f00a57202 */ /* 0x000fe20000000f00 */
[----:B------:R-:W2:Y:S01]  /*1bf90*/  LDL.LU R136, [R1+0x58] ;  /* 0x0000580001887983 */ /* 0x000ea20000300800 */
[C---:B------:R-:W-:Y:S07]  /*1bfa0*/  FMUL.FTZ R47, R132.reuse, R187 ;  /* 0x000000bb842f7220 */ /* 0x040fee0000410000 */
[----:B------:R3:W-:Y:S01]  /*1bfb0*/  MUFU.EX2 R134, R2 ;  /* 0x0000000200867308 */ /* 0x0007e20000000800 */
[----:B------:R-:W-:Y:S01]  /*1bfc0*/  MOV R169, R63 ;  /* 0x0000003f00a97202 */ /* 0x000fe20000000f00 */
[----:B------:R4:W-:Y:S01]  /*1bfd0*/  STL [R1+0xc8], R135 ;  /* 0x0000c88701007387 */ /* 0x0009e20000100800 */
[----:B------:R-:W-:Y:S01]  /*1bfe0*/  FMUL.FTZ R63, R132, R203 ;  /* 0x000000cb843f7220 */ /* 0x000fe20000410000 */
[C---:B------:R-:W-:Y:S01]  /*1bff0*/  FMUL.FTZ R67, R0.reuse, R207 ;  /* 0x000000cf00437220 */ /* 0x040fe20000410000 */
[C---:B------:R-:W-:Y:S01]  /*1c000*/  FMUL.FTZ R64, R3.reuse, R204 ;  /* 0x000000cc03407220 */ /* 0x040fe20000410000 */
[C---:B------:R-:W-:Y:S01]  /*1c010*/  FMUL.FTZ R68, R3.reuse, R68 ;  /* 0x0000004403447220 */ /* 0x040fe20000410000 */
[----:B------:R-:W-:Y:S01]  /*1c020*/  FMUL.FTZ R69, R3, R69 ;  /* 0x0000004503457220 */ /* 0x000fe20000410000 */
[C---:B------:R-:W-:Y:S01]  /*1c030*/  FMUL.FTZ R70, R0.reuse, R70 ;  /* 0x0000004600467220 */ /* 0x040fe20000410000 */
[----:B------:R-:W-:Y:S01]  /*1c040*/  FMUL.FTZ R71, R0, R71 ;  /* 0x0000004700477220 */ /* 0x000fe20000410000 */
[----:B-1----:R1:W-:Y:S01]  /*1c050*/  STL [R1+0x50], R9 ;  /* 0x0000500901007387 */ /* 0x0023e20000100800 */
[----:B------:R-:W-:Y:S01]  /*1c060*/  FFMA.FTZ R4, R34, UR4, -R209 ;  /* 0x0000000422047c23 */ /* 0x000fe200080108d1 */
[----:B------:R-:W-:Y:S01]  /*1c070*/  FMUL.FTZ R34, R0, R174 ;  /* 0x000000ae00227220 */ /* 0x000fe20000410000 */
[C---:B------:R-:W-:Y:S01]  /*1c080*/  FMUL.FTZ R72, R133.reuse, R72 ;  /* 0x0000004885487220 */ /* 0x040fe20000410000 */
[----:B---3--:R-:W-:Y:S01]  /*1c090*/  FFMA.FTZ R2, R22, UR4, -R142 ;  /* 0x0000000416027c23 */ /* 0x008fe2000801088e */
[----:B------:R-:W3:Y:S01]  /*1c0a0*/  LDL R28, [R1+0x9c] ;  /* 0x00009c00011c7983 */ /* 0x000ee20000100800 */
[C---:B------:R-:W-:Y:S01]  /*1c0b0*/  FMUL.FTZ R73, R133.reuse, R73 ;  /* 0x0000004985497220 */ /* 0x040fe20000410000 */
[C---:B------:R-:W-:Y:S01]  /*1c0c0*/  FMUL.FTZ R74, R132.reuse, R74 ;  /* 0x0000004a844a7220 */ /* 0x040fe20000410000 */
[----:B------:R1:W1:Y:S01]  /*1c0d0*/  MUFU.EX2 R236, R2 ;  /* 0x0000000200ec7308 */ /* 0x0002620000000800 */
[----:B------:R-:W1:Y:S01]  /*1c0e0*/  LDSM.16.MT88.4 R20, [R228+0xc000] ;  /* 0x00c00000e414783b */ /* 0x000e620000004200 */
[C---:B------:R-:W-:Y:S01]  /*1c0f0*/  FMUL.FTZ R75, R132.reuse, R75 ;  /* 0x0000004b844b7220 */ /* 0x040fe20000410000 */
[C---:B------:R-:W-:Y:S01]  /*1c100*/  FMUL.FTZ R76, R133.reuse, R76 ;  /* 0x0000004c854c7220 */ /* 0x040fe20000410000 */
[----:B------:R-:W-:Y:S01]  /*1c110*/  FMUL.FTZ R77, R133, R77 ;  /* 0x0000004d854d7220 */ /* 0x000fe20000410000 */
[C---:B------:R-:W-:Y:S01]  /*1c120*/  FMUL.FTZ R78, R132.reuse, R78 ;  /* 0x0000004e844e7220 */ /* 0x040fe20000410000 */
[----:B------:R-:W-:Y:S01]  /*1c130*/  FMUL.FTZ R79, R132, R79 ;  /* 0x0000004f844f7220 */ /* 0x000fe20000410000 */
[C---:B------:R-:W-:Y:S01]  /*1c140*/  FMUL.FTZ R80, R3.reuse, R80 ;  /* 0x0000005003507220 */ /* 0x040fe20000410000 */
[C---:B------:R-:W-:Y:S02]  /*1c150*/  FMUL.FTZ R81, R3.reuse, R81 ;  /* 0x0000005103517220 */ /* 0x040fe40000410000 */
[----:B----4-:R4:W-:Y:S01]  /*1c160*/  MUFU.EX2 R135, R4 ;  /* 0x0000000400877308 */ /* 0x0109e20000000800 */
[C---:B------:R-:W-:Y:S01]  /*1c170*/  FMUL.FTZ R82, R0.reuse, R82 ;  /* 0x0000005200527220 */ /* 0x040fe20000410000 */
[----:B------:R-:W-:Y:S01]  /*1c180*/  FMUL.FTZ R83, R0, R83 ;  /* 0x0000005300537220 */ /* 0x000fe20000410000 */
[C---:B------:R-:W-:Y:S01]  /*1c190*/  FMUL.FTZ R84, R3.reuse, R84 ;  /* 0x0000005403547220 */ /* 0x040fe20000410000 */
[----:B------:R-:W-:Y:S01]  /*1c1a0*/  FMUL.FTZ R85, R3, R85 ;  /* 0x0000005503557220 */ /* 0x000fe20000410000 */
[--C-:B-1----:R-:W-:Y:S01]  /*1c1b0*/  FFMA.FTZ R2, R31, UR4, -R143.reuse ;  /* 0x000000041f027c23 */ /* 0x102fe2000801088f */
[----:B------:R-:W-:Y:S01]  /*1c1c0*/  F2FP.F16.F32.PACK_AB R146, R236, R233 ;  /* 0x000000e9ec92723e */ /* 0x000fe200000000ff */
[----:B------:R-:W-:Y:S01]  /*1c1d0*/  FMUL.FTZ R31, R132, R171 ;  /* 0x000000ab841f7220 */ /* 0x000fe20000410000 */
[----:B------:R-:W-:Y:S02]  /*1c1e0*/  MOV R171, R48 ;  /* 0x0000003000ab7202 */ /* 0x000fe40000000f00 */
[----:B------:R1:W-:Y:S01]  /*1c1f0*/  MUFU.EX2 R137, R2 ;  /* 0x0000000200897308 */ /* 0x0003e20000000800 */
[----:B------:R-:W-:Y:S01]  /*1c200*/  FMUL.FTZ R48, R3, R188 ;  /* 0x000000bc03307220 */ /* 0x000fe20000410000 */
[C---:B------:R-:W-:Y:S01]  /*1c210*/  FMUL.FTZ R86, R0.reuse, R86 ;  /* 0x0000005600567220 */ /* 0x040fe20000410000 */
[----:B------:R-:W-:Y:S01]  /*1c220*/  FMUL.FTZ R87, R0, R87 ;  /* 0x0000005700577220 */ /* 0x000fe20000410000 */
[C---:B------:R-:W-:Y:S01]  /*1c230*/  FMUL.FTZ R88, R133.reuse, R88 ;  /* 0x0000005885587220 */ /* 0x040fe20000410000 */
[----:B----4-:R-:W-:Y:S01]  /*1c240*/  FFMA.FTZ R4, R36, UR4, -R143 ;  /* 0x0000000424047c23 */ /* 0x010fe2000801088f */
[C---:B------:R-:W-:Y:S01]  /*1c250*/  FMUL.FTZ R89, R133.reuse, R89 ;  /* 0x0000005985597220 */ /* 0x040fe20000410000 */
[C---:B------:R-:W-:Y:S01]  /*1c260*/  FMUL.FTZ R90, R132.reuse, R90 ;  /* 0x0000005a845a7220 */ /* 0x040fe20000410000 */
[C---:B------:R-:W-:Y:S02]  /*1c270*/  FMUL.FTZ R91, R132.reuse, R91 ;  /* 0x0000005b845b7220 */ /* 0x040fe40000410000 */
[----:B------:R4:W-:Y:S01]  /*1c280*/  MUFU.EX2 R230, R4 ;  /* 0x0000000400e67308 */ /* 0x0009e20000000800 */
[C---:B------:R-:W-:Y:S01]  /*1c290*/  FMUL.FTZ R92, R133.reuse, R92 ;  /* 0x0000005c855c7220 */ /* 0x040fe20000410000 */
[----:B------:R-:W-:Y:S01]  /*1c2a0*/  FMUL.FTZ R93, R133, R93 ;  /* 0x0000005d855d7220 */ /* 0x000fe20000410000 */
[C---:B------:R-:W-:Y:S01]  /*1c2b0*/  FMUL.FTZ R94, R132.reuse, R94 ;  /* 0x0000005e845e7220 */ /* 0x040fe20000410000 */
[C---:B------:R-:W-:Y:S01]  /*1c2c0*/  FMUL.FTZ R95, R132.reuse, R95 ;  /* 0x0000005f845f7220 */ /* 0x040fe20000410000 */
[--C-:B-1----:R-:W-:Y:S01]  /*1c2d0*/  FFMA.FTZ R2, R33, UR4, -R209.reuse ;  /* 0x0000000421027c23 */ /* 0x102fe200080108d1 */
[C---:B------:R-:W-:Y:S01]  /*1c2e0*/  FMUL.FTZ R33, R3.reuse, R173 ;  /* 0x000000ad03217220 */ /* 0x040fe20000410000 */
[----:B------:R-:W-:Y:S01]  /*1c2f0*/  MOV R173, R58 ;  /* 0x0000003a00ad7202 */ /* 0x000fe20000000f00 */
[----:B------:R-:W-:Y:S02]  /*1c300*/  FMUL.FTZ R58, R132, R198 ;  /* 0x000000c6843a7220 */ /* 0x000fe40000410000 */
[----:B------:R1:W1:Y:S01]  /*1c310*/  MUFU.EX2 R238, R2 ;  /* 0x0000000200ee7308 */ /* 0x0002620000000800 */
[C---:B------:R-:W-:Y:S01]  /*1c320*/  FMUL.FTZ R96, R3.reuse, R96 ;  /* 0x0000006003607220 */ /* 0x040fe20000410000 */
[C---:B------:R-:W-:Y:S01]  /*1c330*/  FMUL.FTZ R97, R3.reuse, R97 ;  /* 0x0000006103617220 */ /* 0x040fe20000410000 */
[C---:B------:R-:W-:Y:S01]  /*1c340*/  FMUL.FTZ R98, R0.reuse, R98 ;  /* 0x0000006200627220 */ /* 0x040fe20000410000 */
[----:B------:R-:W-:Y:S01]  /*1c350*/  FMUL.FTZ R99, R0, R99 ;  /* 0x0000006300637220 */ /* 0x000fe20000410000 */
[----:B----4-:R-:W-:Y:S01]  /*1c360*/  FFMA.FTZ R4, R30, UR4, -R209 ;  /* 0x000000041e047c23 */ /* 0x010fe200080108d1 */
[C---:B------:R-:W-:Y:S01]  /*1c370*/  FMUL.FTZ R30, R132.reuse, R170 ;  /* 0x000000aa841e7220 */ /* 0x040fe20000410000 */
[----:B------:R-:W-:Y:S01]  /*1c380*/  MOV R170, R59 ;  /* 0x0000003b00aa7202 */ /* 0x000fe20000000f00 */
[----:B------:R-:W-:Y:S02]  /*1c390*/  FMUL.FTZ R59, R132, R199 ;  /* 0x000000c7843b7220 */ /* 0x000fe40000410000 */
[----:B------:R4:W4:Y:S01]  /*1c3a0*/  MUFU.EX2 R234, R4 ;  /* 0x0000000400ea7308 */ /* 0x0009220000000800 */
[C---:B------:R-:W-:Y:S01]  /*1c3b0*/  FMUL.FTZ R100, R3.reuse, R100 ;  /* 0x0000006403647220 */ /* 0x040fe20000410000 */
[----:B------:R-:W-:Y:S01]  /*1c3c0*/  FMUL.FTZ R101, R3, R101 ;  /* 0x0000006503657220 */ /* 0x000fe20000410000 */
[C---:B------:R-:W-:Y:S01]  /*1c3d0*/  FMUL.FTZ R102, R0.reuse, R102 ;  /* 0x0000006600667220 */ /* 0x040fe20000410000 */
[----:B------:R-:W-:Y:S01]  /*1c3e0*/  FMUL.FTZ R103, R0, R103 ;  /* 0x0000006700677220 */ /* 0x000fe20000410000 */
[----:B-1----:R-:W-:Y:S01]  /*1c3f0*/  FFMA.FTZ R2, R27, UR4, -R143 ;  /* 0x000000041b027c23 */ /* 0x002fe2000801088f */
[----:B------:R-:W-:Y:S01]  /*1c400*/  F2FP.F16.F32.PACK_AB R149, R238, R135 ;  /* 0x00000087ee95723e */ /* 0x000fe200000000ff */
[----:B------:R-:W-:Y:S01]  /*1c410*/  FMUL.FTZ R27, R132, R167 ;  /* 0x000000a7841b7220 */ /* 0x000fe20000410000 */
[----:B------:R-:W-:Y:S02]  /*1c420*/  MOV R167, R50 ;  /* 0x0000003200a77202 */ /* 0x000fe40000000f00 */
[----:B------:R1:W1:Y:S01]  /*1c430*/  MUFU.EX2 R40, R2 ;  /* 0x0000000200287308 */ /* 0x0002620000000800 */
[----:B------:R-:W-:Y:S01]  /*1c440*/  FMUL.FTZ R50, R0, R190 ;  /* 0x000000be00327220 */ /* 0x000fe20000410000 */
[C---:B------:R-:W-:Y:S01]  /*1c450*/  FMUL.FTZ R104, R133.reuse, R104 ;  /* 0x0000006885687220 */ /* 0x040fe20000410000 */
[----:B------:R-:W-:Y:S01]  /*1c460*/  FMUL.FTZ R105, R133, R105 ;  /* 0x0000006985697220 */ /* 0x000fe20000410000 */
[----:B------:R-:W-:Y:S01]  /*1c470*/  FMUL.FTZ R106, R132, R106 ;  /* 0x0000006a846a7220 */ /* 0x000fe20000410000 */
[--C-:B----4-:R-:W-:Y:S01]  /*1c480*/  FFMA.FTZ R4, R32, UR4, -R208.reuse ;  /* 0x0000000420047c23 */ /* 0x110fe200080108d0 */
[----:B------:R-:W-:Y:S01]  /*1c490*/  F2FP.F16.F32.PACK_AB R151, R234, R237 ;  /* 0x000000edea97723e */ /* 0x000fe200000000ff */
[----:B------:R-:W-:Y:S01]  /*1c4a0*/  FMUL.FTZ R32, R3, R172 ;  /* 0x000000ac03207220 */ /* 0x000fe20000410000 */
[----:B------:R-:W-:Y:S02]  /*1c4b0*/  MOV R172, R224 ;  /* 0x000000e000ac7202 */ /* 0x000fe40000000f00 */
[----:B------:R4:W-:Y:S01]  /*1c4c0*/  MUFU.EX2 R235, R4 ;  /* 0x0000000400eb7308 */ /* 0x0009e20000000800 */
[C---:B------:R-:W-:Y:S01]  /*1c4d0*/  FMUL.FTZ R107, R132.reuse, R107 ;  /* 0x0000006b846b7220 */ /* 0x040fe20000410000 */
[C---:B------:R-:W-:Y:S01]  /*1c4e0*/  FMUL.FTZ R108, R133.reuse, R108 ;  /* 0x0000006c856c7220 */ /* 0x040fe20000410000 */
[----:B------:R-:W-:Y:S01]  /*1c4f0*/  FMUL.FTZ R109, R133, R109 ;  /* 0x0000006d856d7220 */ /* 0x000fe20000410000 */
[----:B------:R-:W-:Y:S01]  /*1c500*/  FMUL.FTZ R110, R132, R110 ;  /* 0x0000006e846e7220 */ /* 0x000fe20000410000 */
[----:B-1----:R-:W-:Y:S01]  /*1c510*/  FFMA.FTZ R2, R37, UR4, -R208 ;  /* 0x0000000425027c23 */ /* 0x002fe200080108d0 */
[----:B------:R-:W-:Y:S01]  /*1c520*/  F2FP.F16.F32.PACK_AB R150, R40, R230 ;  /* 0x000000e62896723e */ /* 0x000fe200000000ff */
[----:B------:R-:W1:Y:S01]  /*1c530*/  LDSM.16.MT88.4 R36, [R229+0xc000] ;  /* 0x00c00000e524783b */ /* 0x000e620000004200 */
[----:B------:R-:W-:Y:S02]  /*1c540*/  FMUL.FTZ R111, R132, R111 ;  /* 0x0000006f846f7220 */ /* 0x000fe40000410000 */
[----:B------:R4:W4:Y:S01]  /*1c550*/  MUFU.EX2 R232, R2 ;  /* 0x0000000200e87308 */ /* 0x0009220000000800 */
[C---:B------:R-:W-:Y:S01]  /*1c560*/  FMUL.FTZ R112, R3.reuse, R112 ;  /* 0x0000007003707220 */ /* 0x040fe20000410000 */
[C---:B------:R-:W-:Y:S01]  /*1c570*/  FMUL.FTZ R113, R3.reuse, R113 ;  /* 0x0000007103717220 */ /* 0x040fe20000410000 */
[C---:B------:R-:W-:Y:S01]  /*1c580*/  FMUL.FTZ R114, R0.reuse, R114 ;  /* 0x0000007200727220 */ /* 0x040fe20000410000 */
[----:B------:R-:W-:Y:S01]  /*1c590*/  FMUL.FTZ R115, R0, R115 ;  /* 0x0000007300737220 */ /* 0x000fe20000410000 */
[----:B----4-:R-:W-:Y:S01]  /*1c5a0*/  FMUL.FTZ R4, R3, R148 ;  /* 0x0000009403047220 */ /* 0x010fe20000410000 */
[----:B------:R-:W-:Y:S01]  /*1c5b0*/  F2FP.F16.F32.PACK_AB R148, R137, R9 ;  /* 0x000000098994723e */ /* 0x000fe200000000ff */
[----:B------:R-:W-:Y:S01]  /*1c5c0*/  FMUL.FTZ R9, R133, R145 ;  /* 0x0000009185097220 */ /* 0x000fe20000410000 */
[----:B------:R-:W-:Y:S01]  /*1c5d0*/  F2FP.F16.F32.PACK_AB R145, R134, R41 ;  /* 0x000000298691723e */ /* 0x000fe200000000ff */
[C---:B------:R-:W-:Y:S01]  /*1c5e0*/  FMUL.FTZ R116, R3.reuse, R116 ;  /* 0x0000007403747220 */ /* 0x040fe20000410000 */
[----:B------:R-:W-:Y:S01]  /*1c5f0*/  MOV R175, R169 ;  /* 0x000000a900af7202 */ /* 0x000fe20000000f00 */
[----:B------:R-:W-:Y:S01]  /*1c600*/  FMUL.FTZ R117, R3, R117 ;  /* 0x0000007503757220 */ /* 0x000fe20000410000 */
[C---:B------:R-:W-:Y:S01]  /*1c610*/  FMUL.FTZ R118, R0.reuse, R118 ;  /* 0x0000007600767220 */ /* 0x040fe20000410000 */
[-C--:B------:R-:W-:Y:S01]  /*1c620*/  HMMA.16816.F32 R4, R148, R20.reuse, R4 ;  /* 0x000000149404723c */ /* 0x080fe20000001804 */
[----:B------:R4:W3:Y:S04]  /*1c630*/  LDL R2, [R1+0x98] ;  /* 0x0000980001027983 */ /* 0x0008e80000100800 */
[----:B------:R-:W-:Y:S01]  /*1c640*/  F2FP.F16.F32.PACK_AB R147, R235, R232 ;  /* 0x000000e8eb93723e */ /* 0x000fe200000000ff */
        /* <DEDUP_REMOVED lines=13> */
[----:B------:R-:W-:Y:S01]  /*1c720*/  FFMA.FTZ R169, R240, UR4, -R142 ;  /* 0x00000004f0a97c23 */ /* 0x000fe2000801088e */
[----:B--2---:R-:W-:Y:S07]  /*1c730*/  F2FP.F16.F32.PACK_AB R144, R136, R42 ;  /* 0x0000002a8890723e */ /* 0x004fee00000000ff */
[C---:B------:R-:W-:Y:S04]  /*1c740*/  HMMA.16816.F32 R8, R144.reuse, R20, R8 ;  /* 0x000000149008723c */ /* 0x040fe80000001808 */
[C---:B------:R-:W-:Y:S01]  /*1c750*/  FMUL.FTZ R20, R3.reuse, R160 ;  /* 0x000000a003147220 */ /* 0x040fe20000410000 */
[----:B------:R-:W-:Y:S01]  /*1c760*/  FMUL.FTZ R21, R3, R161 ;  /* 0x000000a103157220 */ /* 0x000fe20000410000 */
[----:B------:R-:W-:Y:S01]  /*1c770*/  MOV R161, R40 ;  /* 0x0000002800a17202 */ /* 0x000fe20000000f00 */
[C---:B------:R-:W-:Y:S01]  /*1c780*/  FMUL.FTZ R40, R133.reuse, R180 ;  /* 0x000000b485287220 */ /* 0x040fe20000410000 */
[-C--:B------:R-:W-:Y:S03]  /*1c790*/  HMMA.16816.F32 R12, R144, R22.reuse, R12 ;  /* 0x00000016900c723c */ /* 0x080fe6000000180c */
[----:B------:R-:W-:Y:S04]  /*1c7a0*/  FFMA.FTZ R160, R222, UR4, -R209 ;  /* 0x00000004dea07c23 */ /* 0x000fe800080108d1 */
[----:B------:R2:W-:Y:S01]  /*1c7b0*/  MUFU.EX2 R200, R160 ;  /* 0x000000a000c87308 */ /* 0x0005e20000000800 */
[C---:B------:R-:W-:Y:S04]  /*1c7c0*/  HMMA.16816.F32 R16, R148.reuse, R22, R16 ;  /* 0x000000169410723c */ /* 0x040fe80000001810 */
[C---:B------:R-:W-:Y:S01]  /*1c7d0*/  FMUL.FTZ R22, R0.reuse, R162 ;  /* 0x000000a200167220 */ /* 0x040fe20000410000 */
[----:B------:R-:W-:Y:S01]  /*1c7e0*/  FMUL.FTZ R23, R0, R163 ;  /* 0x000000a300177220 */ /* 0x000fe20000410000 */
[----:B------:R-:W-:Y:S01]  /*1c7f0*/  MOV R163, R43 ;  /* 0x0000002b00a37202 */ /* 0x000fe20000000f00 */
[----:B------:R-:W-:Y:S01]  /*1c800*/  FMUL.FTZ R43, R132, R183 ;  /* 0x000000b7842b7220 */ /* 0x000fe20000410000 */
[----:B------:R-:W-:Y:S01]  /*1c810*/  MOV R162, R41 ;  /* 0x0000002900a27202 */ /* 0x000fe20000000f00 */
[----:B------:R-:W-:Y:S01]  /*1c820*/  FMUL.FTZ R41, R133, R181 ;  /* 0x000000b585297220 */ /* 0x000fe20000410000 */
[----:B------:R-:W-:Y:S02]  /*1c830*/  MOV R174, R163 ;  /* 0x000000a300ae7202 */ /* 0x000fe40000000f00 */
[-C--:B-1----:R-:W-:Y:S03]  /*1c840*/  HMMA.16816.F32 R20, R148, R36.reuse, R20 ;  /* 0x000000249414723c */ /* 0x082fe60000001814 */
[--C-:B--2---:R-:W-:Y:S05]  /*1c850*/  FFMA.FTZ R160, R212, UR4, -R143.reuse ;  /* 0x00000004d4a07c23 */ /* 0x104fea000801088f */
[C---:B------:R-:W-:Y:S04]  /*1c860*/  HMMA.16816.F32 R24, R144.reuse, R36, R24 ;  /* 0x000000249018723c */ /* 0x040fe80000001818 */
[C---:B------:R-:W-:Y:S01]  /*1c870*/  FMUL.FTZ R36, R3.reuse, R176 ;  /* 0x000000b003247220 */ /* 0x040fe20000410000 */
[----:B------:R-:W-:Y:S01]  /*1c880*/  FMUL.FTZ R37, R3, R177 ;  /* 0x000000b103257220 */ /* 0x000fe20000410000 */
[--C-:B------:R-:W-:Y:S01]  /*1c890*/  FFMA.FTZ R177, R248, UR4, -R143.reuse ;  /* 0x00000004f8b17c23 */ /* 0x100fe2000801088f */
[----:B---3--:R-:W-:Y:S01]  /*1c8a0*/  @P0 IADD3 R2, PT, PT, R28, -0x40, RZ ;  /* 0xffffffc01c020810 */ /* 0x008fe20007ffe0ff */
[----:B------:R-:W-:Y:S01]  /*1c8b0*/  FMUL.FTZ R28, R133, R168 ;  /* 0x000000a8851c7220 */ /* 0x000fe20000410000 */
[----:B------:R-:W-:Y:S01]  /*1c8c0*/  MOV R168, R42 ;  /* 0x0000002a00a87202 */ /* 0x000fe20000000f00 */
[----:B------:R-:W-:Y:S01]  /*1c8d0*/  FMUL.FTZ R42, R132, R182 ;  /* 0x000000b6842a7220 */ /* 0x000fe20000410000 */
[----:B------:R-:W-:Y:S01]  /*1c8e0*/  IADD3 R224, PT, PT, R231, R2, RZ ;  /* 0x00000002e7e07210 */ /* 0x000fe20007ffe0ff */
[----:B------:R-:W1:Y:S03]  /*1c8f0*/  LDSM.16.MT88.4 R52, [R2] ;  /* 0x000000000234783b */ /* 0x000e660000004200 */
[-C--:B------:R-:W-:Y:S05]  /*1c900*/  HMMA.16816.F32 R28, R144, R38.reuse, R28 ;  /* 0x00000026901c723c */ /* 0x080fea000000181c */
[----:B------:R-:W2:Y:S03]  /*1c910*/  LDSM.16.MT88.4 R152, [R224] ;  /* 0x00000000e098783b */ /* 0x000ea60000004200 */
[C---:B------:R-:W-:Y:S04]  /*1c920*/  HMMA.16816.F32 R32, R148.reuse, R38, R32 ;  /* 0x000000269420723c */ /* 0x040fe80000001820 */
[C---:B------:R-:W-:Y:S01]  /*1c930*/  FMUL.FTZ R38, R0.reuse, R178 ;  /* 0x000000b200267220 */ /* 0x040fe20000410000 */
[C---:B------:R-:W-:Y:S01]  /*1c940*/  FMUL.FTZ R39, R0.reuse, R179 ;  /* 0x000000b300277220 */ /* 0x040fe20000410000 */
[--C-:B------:R-:W-:Y:S06]  /*1c950*/  FFMA.FTZ R178, R139, UR4, -R208.reuse ;  /* 0x000000048bb27c23 */ /* 0x100fec00080108d0 */
[-C--:B-1----:R-:W-:Y:S08]  /*1c960*/  HMMA.16816.F32 R36, R148, R52.reuse, R36 ;  /* 0x000000349424723c */ /* 0x082ff00000001824 */
[C---:B------:R-:W-:Y:S04]  /*1c970*/  HMMA.16816.F32 R40, R144.reuse, R52, R40 ;  /* 0x000000349028723c */ /* 0x040fe80000001828 */
[C---:B------:R-:W-:Y:S01]  /*1c980*/  FMUL.FTZ R52, R3.reuse, R192 ;  /* 0x000000c003347220 */ /* 0x040fe20000410000 */
[----:B------:R-:W-:Y:S02]  /*1c990*/  FMUL.FTZ R53, R3, R193 ;  /* 0x000000c103357220 */ /* 0x000fe40000410000 */
[----:B------:R1:W-:Y:S01]  /*1c9a0*/  MUFU.EX2 R193, R160 ;  /* 0x000000a000c17308 */ /* 0x0003e20000000800 */
[-C--:B------:R-:W-:Y:S08]  /*1c9b0*/  HMMA.16816.F32 R44, R144, R54.reuse, R44 ;  /* 0x00000036902c723c */ /* 0x080ff0000000182c */
[C---:B------:R-:W-:Y:S04]  /*1c9c0*/  HMMA.16816.F32 R48, R148.reuse, R54, R48 ;  /* 0x000000369430723c */ /* 0x040fe80000001830 */
[C---:B------:R-:W-:Y:S01]  /*1c9d0*/  FMUL.FTZ R54, R0.reuse, R194 ;  /* 0x000000c200367220 */ /* 0x040fe20000410000 */
[----:B------:R-:W-:Y:S01]  /*1c9e0*/  FMUL.FTZ R55, R0, R195 ;  /* 0x000000c300377220 */ /* 0x000fe20000410000 */
[----:B-1----:R-:W-:Y:S04]  /*1c9f0*/  FFMA.FTZ R160, R242, UR4, -R208 ;  /* 0x00000004f2a07c23 */ /* 0x002fe800080108d0 */
[----:B------:R-:W-:Y:S02]  /*1ca00*/  MUFU.EX2 R182, R160 ;  /* 0x000000a000b67308 */ /* 0x000fe40000000800 */
        /* <DEDUP_REMOVED lines=28> */
[--C-:B---3--:R-:W-:Y:S06]  /*1cbd0*/  FFMA.FTZ R157, R218, UR4, -R208.reuse ;  /* 0x00000004da9d7c23 */ /* 0x108fec00080108d0 */
[----:B------:R1:W-:Y:S01]  /*1cbe0*/  MUFU.EX2 R180, R156 ;  /* 0x0000009c00b47308 */ /* 0x0003e20000000800 */
[C---:B------:R-:W-:Y:S09]  /*1cbf0*/  HMMA.16816.F32 R120, R144.reuse, R152, R120 ;  /* 0x000000989078723c */ /* 0x040ff20000001878 */
[----:B------:R2:W3:Y:S01]  /*1cc00*/  MUFU.EX2 R217, R157 ;  /* 0x0000009d00d97308 */ /* 0x0004e20000000800 */
[----:B------:R-:W-:Y:S01]  /*1cc10*/  FFMA.FTZ R153, R213, UR4, -R143 ;  /* 0x00000004d5997c23 */ /* 0x000fe2000801088f */
[----:B------:R-:W-:Y:S01]  /*1cc20*/  FFMA.FTZ R152, R226, UR4, -R209 ;  /* 0x00000004e2987c23 */ /* 0x000fe200080108d1 */
[-C--:B------:R-:W-:Y:S07]  /*1cc30*/  HMMA.16816.F32 R124, R144, R154.reuse, R124 ;  /* 0x0000009a907c723c */ /* 0x080fee000000187c */
[----:B------:R3:W3:Y:S01]  /*1cc40*/  MUFU.EX2 R222, R153 ;  /* 0x0000009900de7308 */ /* 0x0006e20000000800 */
[--C-:B-1----:R-:W-:Y:S01]  /*1cc50*/  FFMA.FTZ R156, R221, UR4, -R143.reuse ;  /* 0x00000004dd9c7c23 */ /* 0x102fe2000801088f */
[--C-:B------:R-:W-:Y:S08]  /*1cc60*/  FFMA.FTZ R145, R223, UR4, -R208.reuse ;  /* 0x00000004df917c23 */ /* 0x100ff000080108d0 */
[----:B------:R1:W-:Y:S01]  /*1cc70*/  MUFU.EX2 R210, R152 ;  /* 0x0000009800d27308 */ /* 0x0003e20000000800 */
[----:B------:R-:W-:Y:S01]  /*1cc80*/  FFMA.FTZ R144, R225, UR4, -R208 ;  /* 0x00000004e1907c23 */ /* 0x000fe200080108d0 */
[----:B--2---:R-:W-:Y:S01]  /*1cc90*/  FFMA.FTZ R157, R220, UR4, -R143 ;  /* 0x00000004dc9d7c23 */ /* 0x004fe2000801088f */
[----:B------:R-:W-:Y:S07]  /*1cca0*/  HMMA.16816.F32 R128, R148, R154, R128 ;  /* 0x0000009a9480723c */ /* 0x000fee0000001880 */
[----:B------:R-:W2:Y:S01]  /*1ccb0*/  MUFU.EX2 R220, R159 ;  /* 0x0000009f00dc7308 */ /* 0x000ea20000000800 */
[----:B----4-:R-:W-:Y:S09]  /*1ccc0*/  F2FP.F16.F32.PACK_AB R148, R202, R194 ;  /* 0x000000c2ca94723e */ /* 0x010ff200000000ff */
[----:B------:R-:W-:Y:S01]  /*1ccd0*/  MUFU.EX2 R199, R157 ;  /* 0x0000009d00c77308 */ /* 0x000fe20000000800 */
[----:B---3--:R-:W-:Y:S01]  /*1cce0*/  F2FP.F16.F32.PACK_AB R149, R217, R180 ;  /* 0x000000b4d995723e */ /* 0x008fe200000000ff */
[--C-:B------:R-:W-:Y:S01]  /*1ccf0*/  FFMA.FTZ R153, R214, UR4, -R209.reuse ;  /* 0x00000004d6997c23 */ /* 0x100fe200080108d1 */
[----:B------:R-:W-:Y:S07]  /*1cd00*/  F2FP.F16.F32.PACK_AB R146, R193, R222 ;  /* 0x000000dec192723e */ /* 0x000fee00000000ff */
[----:B------:R3:W-:Y:S01]  /*1cd10*/  MUFU.EX2 R218, R156 ;  /* 0x0000009c00da7308 */ /* 0x0007e20000000800 */
[--C-:B-1----:R-:W-:Y:S09]  /*1cd20*/  FFMA.FTZ R152, R215, UR4, -R209.reuse ;  /* 0x00000004d7987c23 */ /* 0x102ff200080108d1 */
[----:B------:R-:W-:Y:S01]  /*1cd30*/  MUFU.EX2 R192, R153 ;  /* 0x0000009900c07308 */ /* 0x000fe20000000800 */
[----:B------:R-:W-:Y:S01]  /*1cd40*/  LDSM.16.MT88.4 R212, [R228+0xf800] ;  /* 0x00f80000e4d4783b */ /* 0x000fe20000004200 */
[----:B--2---:R-:W-:Y:S08]  /*1cd50*/  F2FP.F16.F32.PACK_AB R150, R220, R211 ;  /* 0x000000d3dc96723e */ /* 0x004ff000000000ff */
[----:B------:R1:W2:Y:S10]  /*1cd60*/  MUFU.EX2 R221, R152 ;  /* 0x0000009800dd7308 */ /* 0x0002b40000000800 */
[----:B------:R4:W-:Y:S01]  /*1cd70*/  MUFU.EX2 R204, R145 ;  /* 0x0000009100cc7308 */ /* 0x0009e20000000800 */
[----:B---3--:R-:W3:Y:S09]  /*1cd80*/  LDSM.16.MT88.4 R156, [R228+0xc800] ;  /* 0x00c80000e49c783b */ /* 0x008ef20000004200 */
[----:B------:R4:W4:Y:S01]  /*1cd90*/  MUFU.EX2 R219, R144 ;  /* 0x0000009000db7308 */ /* 0x0009220000000800 */
[----:B-1----:R-:W1:Y:S01]  /*1cda0*/  LDSM.16.MT88.4 R152, [R229+0xc800] ;  /* 0x00c80000e598783b */ /* 0x002e620000004200 */
[----:B--2---:R-:W-:Y:S02]  /*1cdb0*/  F2FP.F16.F32.PACK_AB R147, R192, R221 ;  /* 0x000000ddc093723e */ /* 0x004fe400000000ff */
[----:B----4-:R-:W-:Y:S02]  /*1cdc0*/  F2FP.F16.F32.PACK_AB R145, R210, R200 ;  /* 0x000000c8d291723e */ /* 0x010fe400000000ff */
[----:B------:R-:W-:Y:S02]  /*1cdd0*/  F2FP.F16.F32.PACK_AB R144, R218, R199 ;  /* 0x000000c7da90723e */ /* 0x000fe400000000ff */
[-C--:B------:R-:W-:Y:S05]  /*1cde0*/  F2FP.F16.F32.PACK_AB R151, R219, R204.reuse ;  /* 0x000000ccdb97723e */ /* 0x080fea00000000ff */
        /* <DEDUP_REMOVED lines=38> */
[--C-:B------:R-:W-:Y:S01]  /*1d050*/  FFMA.FTZ R158, R246, UR4, -R208.reuse ;  /* 0x00000004f69e7c23 */ /* 0x100fe200080108d0 */
[----:B--2---:R-:W-:Y:S03]  /*1d060*/  FFMA.FTZ R156, R249, UR4, -R208 ;  /* 0x00000004f99c7c23 */ /* 0x004fe600080108d0 */
[-C--:B-1----:R-:W-:Y:S01]  /*1d070*/  HMMA.16816.F32 R116, R144, R152.reuse, R116 ;  /* 0x000000989074723c */ /* 0x082fe20000001874 */
[----:B------:R-:W-:Y:S02]  /*1d080*/  MUFU.EX2 R197, R158 ;  /* 0x0000009e00c57308 */ /* 0x000fe40000000800 */
[--C-:B---3--:R-:W-:Y:S08]  /*1d090*/  FFMA.FTZ R157, R245, UR4, -R142.reuse ;  /* 0x00000004f59d7c23 */ /* 0x108ff0000801088e */
[----:B------:R1:W-:Y:S01]  /*1d0a0*/  MUFU.EX2 R249, R169 ;  /* 0x000000a900f97308 */ /* 0x0003e20000000800 */
[C---:B------:R-:W-:Y:S09]  /*1d0b0*/  HMMA.16816.F32 R120, R148.reuse, R152, R120 ;  /* 0x000000989478723c */ /* 0x040ff20000001878 */
[----:B------:R2:W3:Y:S01]  /*1d0c0*/  MUFU.EX2 R186, R156 ;  /* 0x0000009c00ba7308 */ /* 0x0004e20000000800 */
[----:B------:R-:W-:Y:S09]  /*1d0d0*/  FFMA.FTZ R152, R164, UR4, -R209 ;  /* 0x00000004a4987c23 */ /* 0x000ff200080108d1 */
[----:B------:R4:W-:Y:S01]  /*1d0e0*/  MUFU.EX2 R196, R157 ;  /* 0x0000009d00c47308 */ /* 0x0009e20000000800 */
[----:B------:R-:W3:Y:S01]  /*1d0f0*/  LDL.LU R164, [R1+0x4] ;  /* 0x0000040001a47983 */ /* 0x000ee20000300800 */
[--C-:B------:R-:W-:Y:S01]  /*1d100*/  FFMA.FTZ R153, R171, UR4, -R143.reuse ;  /* 0x00000004ab997c23 */ /* 0x100fe2000801088f */
[-C--:B------:R-:W-:Y:S07]  /*1d110*/  HMMA.16816.F32 R124, R148, R154.reuse, R124 ;  /* 0x0000009a947c723c */ /* 0x080fee000000187c */
[----:B------:R4:W-:Y:S01]  /*1d120*/  MUFU.EX2 R179, R152 ;  /* 0x0000009800b37308 */ /* 0x0009e20000000800 */
[----:B------:R-:W3:Y:S01]  /*1d130*/  LDL.LU R188, [R1+0xc] ;  /* 0x00000c0001bc7983 */ /* 0x000ee20000300800 */
[--C-:B------:R-:W-:Y:S01]  /*1d140*/  FFMA.FTZ R171, R227, UR4, -R142.reuse ;  /* 0x00000004e3ab7c23 */ /* 0x100fe2000801088e */
[----:B-1----:R-:W-:Y:S07]  /*1d150*/  MOV R169, R204 ;  /* 0x000000cc00a97202 */ /* 0x002fee0000000f00 */
[----:B------:R-:W-:Y:S01]  /*1d160*/  MUFU.EX2 R198, R153 ;  /* 0x0000009900c67308 */ /* 0x000fe20000000800 */
[----:B------:R-:W3:Y:S01]  /*1d170*/  LDL.LU R176, [R1+0x8] ;  /* 0x0000080001b07983 */ /* 0x000ee20000300800 */
[--C-:B--2---:R-:W-:Y:S01]  /*1d180*/  FFMA.FTZ R156, R241, UR4, -R142.reuse ;  /* 0x00000004f19c7c23 */ /* 0x104fe2000801088e */
[----:B------:R-:W-:Y:S07]  /*1d190*/  HMMA.16816.F32 R128, R144, R154, R128 ;  /* 0x0000009a9080723c */ /* 0x000fee0000001880 */
[----:B------:R-:W-:Y:S01]  /*1d1a0*/  MUFU.EX2 R241, R177 ;  /* 0x000000b100f17308 */ /* 0x000fe20000000800 */
[----:B------:R-:W2:Y:S01]  /*1d1b0*/  LDL.LU R163, [R1+0x88] ;  /* 0x0000880001a37983 */ /* 0x000ea20000300800 */
[--C-:B----4-:R-:W-:Y:S08]  /*1d1c0*/  FFMA.FTZ R157, R173, UR4, -R143.reuse ;  /* 0x00000004ad9d7c23 */ /* 0x110ff0000801088f */
[----:B------:R1:W4:Y:S01]  /*1d1d0*/  MUFU.EX2 R201, R156 ;  /* 0x0000009c00c97308 */ /* 0x0003220000000800 */
[----:B------:R-:W2:Y:S01]  /*1d1e0*/  LDL.LU R160, [R1+0x8c] ;  /* 0x00008c0001a07983 */ /* 0x000ea20000300800 */
[--C-:B------:R-:W-:Y:S01]  /*1d1f0*/  FFMA.FTZ R152, R252, UR4, -R143.reuse ;  /* 0x00000004fc987c23 */ /* 0x100fe2000801088f */
[----:B------:R-:W-:Y:S07]  /*1d200*/  MOV R173, R168 ;  /* 0x000000a800ad7202 */ /* 0x000fee0000000f00 */
[----:B------:R4:W-:Y:S01]  /*1d210*/  MUFU.EX2 R185, R157 ;  /* 0x0000009d00b97308 */ /* 0x0009e20000000800 */
[----:B------:R-:W-:Y:S01]  /*1d220*/  LDSM.16.MT88.4 R148, [R229+0xd000] ;  /* 0x00d00000e594783b */ /* 0x000fe20000004200 */
[--C-:B------:R-:W-:Y:S01]  /*1d230*/  FFMA.FTZ R168, R250, UR4, -R143.reuse ;  /* 0x00000004faa87c23 */ /* 0x100fe2000801088f */
[----:B------:R-:W-:Y:S07]  /*1d240*/  F2FP.F16.F32.PACK_AB R144, R183, R187 ;  /* 0x000000bbb790723e */ /* 0x000fee00000000ff */
[----:B------:R4:W-:Y:S01]  /*1d250*/  MUFU.EX2 R203, R152 ;  /* 0x0000009800cb7308 */ /* 0x0009e20000000800 */
[----:B---3--:R-:W-:Y:S09]  /*1d260*/  F2FP.F16.F32.PACK_AB R145, R182, R186 ;  /* 0x000000bab691723e */ /* 0x008ff200000000ff */
[----:B------:R-:W-:Y:S01]  /*1d270*/  MUFU.EX2 R250, R171 ;  /* 0x000000ab00fa7308 */ /* 0x000fe20000000800 */
[----:B------:R-:W-:Y:S01]  /*1d280*/  LDSM.16.MT88.4 R204, [R224+0x1800] ;  /* 0x00180000e0cc783b */ /* 0x000fe20000004200 */
[----:B-1----:R-:W-:Y:S01]  /*1d290*/  FFMA.FTZ R156, R172, UR4, -R143 ;  /* 0x00000004ac9c7c23 */ /* 0x002fe2000801088f */
[--C-:B------:R-:W-:Y:S01]  /*1d2a0*/  FFMA.FTZ R172, R239, UR4, -R142.reuse ;  /* 0x00000004efac7c23 */ /* 0x100fe2000801088e */
[----:B----4-:R-:W-:Y:S06]  /*1d2b0*/  F2FP.F16.F32.PACK_AB R146, R201, R196 ;  /* 0x000000c4c992723e */ /* 0x010fec00000000ff */
[----:B------:R-:W-:Y:S01]  /*1d2c0*/  MUFU.EX2 R243, R168 ;  /* 0x000000a800f37308 */ /* 0x000fe20000000800 */
[--C-:B------:R-:W-:Y:S01]  /*1d2d0*/  FFMA.FTZ R157, R170, UR4, -R209.reuse ;  /* 0x00000004aa9d7c23 */ /* 0x100fe200080108d1 */
[----:B------:R-:W-:Y:S01]  /*1d2e0*/  FFMA.FTZ R170, R244, UR4, -R142 ;  /* 0x00000004f4aa7c23 */ /* 0x000fe2000801088e */
[--C-:B------:R-:W-:Y:S07]  /*1d2f0*/  FFMA.FTZ R142, R167, UR4, -R209.reuse ;  /* 0x00000004a78e7c23 */ /* 0x100fee00080108d1 */
[----:B------:R-:W1:Y:S01]  /*1d300*/  MUFU.EX2 R181, R156 ;  /* 0x0000009c00b57308 */ /* 0x000e620000000800 */
[--C-:B------:R-:W-:Y:S01]  /*1d310*/  FFMA.FTZ R152, R165, UR4, -R208.reuse ;  /* 0x00000004a5987c23 */ /* 0x100fe200080108d0 */
[--C-:B------:R-:W-:Y:S01]  /*1d320*/  FFMA.FTZ R165, R141, UR4, -R208.reuse ;  /* 0x000000048da57c23 */ /* 0x100fe200080108d0 */
[----:B------:R-:W-:Y:S01]  /*1d330*/  FFMA.FTZ R141, R166, UR4, -R209 ;  /* 0x00000004a68d7c23 */ /* 0x000fe200080108d1 */
[--C-:B------:R-:W-:Y:S01]  /*1d340*/  FFMA.FTZ R166, R140, UR4, -R208.reuse ;  /* 0x000000048ca67c23 */ /* 0x100fe200080108d0 */
[----:B------:R-:W-:Y:S05]  /*1d350*/  FFMA.FTZ R208, R138, UR4, -R208 ;  /* 0x000000048ad07c23 */ /* 0x000fea00080108d0 */
[----:B------:R3:W4:Y:S01]  /*1d360*/  MUFU.EX2 R184, R157 ;  /* 0x0000009d00b87308 */ /* 0x0007220000000800 */
[--C-:B------:R-:W-:Y:S09]  /*1d370*/  FFMA.FTZ R167, R251, UR4, -R143.reuse ;  /* 0x00000004fba77c23 */ /* 0x100ff2000801088f */
[----:B------:R4:W4:Y:S10]  /*1d380*/  MUFU.EX2 R216, R141 ;  /* 0x0000008d00d87308 */ /* 0x0009340000000800 */
[----:B------:R4:W-:Y:S01]  /*1d390*/  MUFU.EX2 R252, R142 ;  /* 0x0000008e00fc7308 */ /* 0x0009e20000000800 */
[----:B-1----:R-:W-:Y:S09]  /*1d3a0*/  F2FP.F16.F32.PACK_AB R140, R181, R185 ;  /* 0x000000b9b58c723e */ /* 0x002ff200000000ff */
[----:B------:R-:W1:Y:S01]  /*1d3b0*/  MUFU.EX2 R251, R152 ;  /* 0x0000009800fb7308 */ /* 0x000e620000000800 */
[----:B---3--:R-:W3:Y:S09]  /*1d3c0*/  LDSM.16.MT88.4 R156, [R228+0xd000] ;  /* 0x00d00000e49c783b */ /* 0x008ef20000004200 */
[----:B------:R-:W-:Y:S01]  /*1d3d0*/  MUFU.EX2 R248, R172 ;  /* 0x000000ac00f87308 */ /* 0x000fe20000000800 */
[----:B----4-:R-:W-:Y:S02]  /*1d3e0*/  F2FP.F16.F32.PACK_AB R141, R179, R184 ;  /* 0x000000b8b38d723e */ /* 0x010fe400000000ff */
[----:B------:R-:W-:Y:S07]  /*1d3f0*/  MOV R177, R216 ;  /* 0x000000d800b17202 */ /* 0x000fee0000000f00 */
[----:B------:R4:W4:Y:S01]  /*1d400*/  MUFU.EX2 R246, R170 ;  /* 0x000000aa00f67308 */ /* 0x0009220000000800 */
[----:B------:R-:W-:Y:S09]  /*1d410*/  F2FP.F16.F32.PACK_AB R142, R203, R198 ;  /* 0x000000c6cb8e723e */ /* 0x000ff200000000ff */
[----:B------:R4:W-:Y:S01]  /*1d420*/  MUFU.EX2 R225, R208 ;  /* 0x000000d000e17308 */ /* 0x0009e20000000800 */
[----:B-1----:R-:W-:Y:S01]  /*1d430*/  F2FP.F16.F32.PACK_AB R147, R251, R197 ;  /* 0x000000c5fb93723e */ /* 0x002fe200000000ff */
[----:B------:R-:W1:Y:S08]  /*1d440*/  LDSM.16.MT88.4 R152, [R2+0x1000] ;  /* 0x001000000298783b */ /* 0x000e700000004200 */
[----:B------:R-:W-:Y:S10]  /*1d450*/  MUFU.EX2 R244, R167 ;  /* 0x000000a700f47308 */ /* 0x000ff40000000800 */
[----:B------:R-:W-:Y:S01]  /*1d460*/  MUFU.EX2 R245, R165 ;  /* 0x000000a500f57308 */ /* 0x000fe20000000800 */
[----:B----4-:R-:W-:Y:S09]  /*1d470*/  MOV R170, R220 ;  /* 0x000000dc00aa7202 */ /* 0x010ff20000000f00 */
[----:B------:R-:W4:Y:S01]  /*1d480*/  MUFU.EX2 R247, R166 ;  /* 0x000000a600f77308 */ /* 0x000f220000000800 */
[----:B------:R-:W-:Y:S01]  /*1d490*/  F2FP.F16.F32.PACK_AB R208, R249, R246 ;  /* 0x000000f6f9d0723e */ /* 0x000fe200000000ff */
[----:B------:R-:W-:Y:S01]  /*1d4a0*/  FFMA.FTZ R164, R164, UR4, -R143 ;  /* 0x00000004a4a47c23 */ /* 0x000fe2000801088f */
[----:B------:R-:W-:Y:S01]  /*1d4b0*/  F2FP.F16.F32.PACK_AB R143, R216, R252 ;  /* 0x000000fcd88f723e */ /* 0x000fe200000000ff */
[--C-:B------:R-:W-:Y:S01]  /*1d4c0*/  FFMA.FTZ R139, R188, UR4, -R209.reuse ;  /* 0x00000004bc8b7c23 */ /* 0x100fe200080108d1 */
[----:B------:R-:W-:Y:S05]  /*1d4d0*/  MOV R188, R161 ;  /* 0x000000a100bc7202 */ /* 0x000fea0000000f00 */
[----:B------:R-:W1:Y:S01]  /*1d4e0*/  MUFU.EX2 R242, R164 ;  /* 0x000000a400f27308 */ /* 0x000e620000000800 */
[-C--:B---3--:R-:W-:Y:S09]  /*1d4f0*/  HMMA.16816.F32 R4, R140, R156.reuse, R4 ;  /* 0x0000009c8c04723c */ /* 0x088ff20000001804 */
[----:B------:R-:W-:Y:S01]  /*1d500*/  MUFU.EX2 R239, R139 ;  /* 0x0000008b00ef7308 */ /* 0x000fe20000000800 */
[--C-:B------:R-:W-:Y:S01]  /*1d510*/  FFMA.FTZ R138, R176, UR4, -R209.reuse ;  /* 0x00000004b08a7c23 */ /* 0x100fe200080108d1 */
[--C-:B------:R-:W-:Y:S01]  /*1d520*/  FFMA.FTZ R176, R175, UR4, -R209.reuse ;  /* 0x00000004afb07c23 */ /* 0x100fe200080108d1 */
[----:B------:R-:W-:Y:S01]  /*1d530*/  FFMA.FTZ R209, R174, UR4, -R209 ;  /* 0x00000004aed17c23 */ /* 0x000fe200080108d1 */
[C---:B------:R-:W-:Y:S01]  /*1d540*/  HMMA.16816.F32 R8, R144.reuse, R156, R8 ;  /* 0x0000009c9008723c */ /* 0x040fe20000001808 */
[----:B------:R-:W3:Y:S05]  /*1d550*/  LDL.LU R175, [R1+0x50] ;  /* 0x0000500001af7983 */ /* 0x000eea0000300800 */
[----:B------:R-:W1:Y:S01]  /*1d560*/  MUFU.EX2 R240, R138 ;  /* 0x0000008a00f07308 */ /* 0x000e620000000800 */
[----:B--2---:R-:W-:Y:S01]  /*1d570*/  FFMA.FTZ R133, R133, R163, R173 ;  /* 0x000000a385857223 */ /* 0x004fe200000100ad */
[----:B------:R-:W3:Y:S01]  /*1d580*/  LDL.LU R174, [R1+0x90] ;  /* 0x0000900001ae7983 */ /* 0x000ee20000300800 */
[----:B------:R-:W-:Y:S01]  /*1d590*/  FFMA.FTZ R132, R132, R160, R162 ;  /* 0x000000a084847223 */ /* 0x000fe200000100a2 */
[----:B------:R-:W-:Y:S01]  /*1d5a0*/  MOV R195, R188 ;  /* 0x000000bc00c37202 */ /* 0x000fe20000000f00 */
[-C--:B------:R-:W-:Y:S01]  /*1d5b0*/  HMMA.16816.F32 R12, R144, R158.reuse, R12 ;  /* 0x0000009e900c723c */ /* 0x080fe2000000180c */
[----:B------:R-:W2:Y:S04]  /*1d5c0*/  LDL.LU R173, [R1+0x94] ;  /* 0x0000940001ad7983 */ /* 0x000ea80000300800 */
[----:B------:R4:W-:Y:S01]  /*1d5d0*/  MUFU.EX2 R227, R176 ;  /* 0x000000b000e37308 */ /* 0x0009e20000000800 */
[----:B------:R-:W-:Y:S01]  /*1d5e0*/  FADD.FTZ R133, R136, R133 ;  /* 0x0000008588857221 */ /* 0x000fe20000010000 */
[----:B------:R-:W-:Y:S01]  /*1d5f0*/  FADD.FTZ R132, R134, R132 ;  /* 0x0000008486847221 */ /* 0x000fe20000010000 */
[----:B------:R-:W1:Y:S07]  /*1d600*/  LDSM.16.MT88.4 R160, [R224+0x1000] ;  /* 0x00100000e0a0783b */ /* 0x000e6e0000004200 */
[----:B------:R4:W1:Y:S01]  /*1d610*/  MUFU.EX2 R226, R209 ;  /* 0x000000d100e27308 */ /* 0x0008620000000800 */
[C---:B------:R-:W-:Y:S01]  /*1d620*/  HMMA.16816.F32 R16, R140.reuse, R158, R16 ;  /* 0x0000009e8c10723c */ /* 0x040fe20000001810 */
[----:B------:R-:W1:Y:S07]  /*1d630*/  LDSM.16.MT88.4 R156, [R228+0xf000] ;  /* 0x00f00000e49c783b */ /* 0x000e6e0000004200 */
[-C--:B------:R-:W-:Y:S03]  /*1d640*/  HMMA.16816.F32 R20, R140, R148.reuse, R20 ;  /* 0x000000948c14723c */ /* 0x080fe60000001814 */
[----:B----4-:R-:W-:Y:S01]  /*1d650*/  MOV R176, R217 ;  /* 0x000000d900b07202 */ /* 0x010fe20000000f00 */
[----:B------:R-:W-:Y:S01]  /*1d660*/  LDSM.16.MT88.4 R188, [R2+0x1800] ;  /* 0x0018000002bc783b */ /* 0x000fe20000004200 */
[----:B------:R-:W-:Y:S03]  /*1d670*/  F2FP.F16.F32.PACK_AB R209, R247, R245 ;  /* 0x000000f5f7d1723e */ /* 0x000fe600000000ff */
        /* <DEDUP_REMOVED lines=22> */
[C---:B------:R-:W-:Y:S08]  /*1d7e0*/  HMMA.16816.F32 R96, R140.reuse, R150, R96 ;  /* 0x000000968c60723c */ /* 0x040ff00000001860 */
[-C--:B-1----:R-:W-:Y:S08]  /*1d7f0*/  HMMA.16816.F32 R100, R140, R152.reuse, R100 ;  /* 0x000000988c64723c */ /* 0x082ff00000001864 */
[C---:B------:R-:W-:Y:S04]  /*1d800*/  HMMA.16816.F32 R104, R144.reuse, R152, R104 ;  /* 0x000000989068723c */ /* 0x040fe80000001868 */
[----:B------:R-:W-:Y:S02]  /*1d810*/  MOV R153, R222 ;  /* 0x000000de00997202 */ /* 0x000fe40000000f00 */
[----:B------:R-:W-:Y:S02]  /*1d820*/  MOV R152, R221 ;  /* 0x000000dd00987202 */ /* 0x000fe40000000f00 */
[-C--:B------:R-:W-:Y:S01]  /*1d830*/  HMMA.16816.F32 R108, R144, R154.reuse, R108 ;  /* 0x0000009a906c723c */ /* 0x080fe2000000186c */
[----:B------:R1:W-:Y:S07]  /*1d840*/  LDSM.16.MT88.4 R220, [R2+0x3800] ;  /* 0x0038000002dc783b */ /* 0x0003ee0000004200 */
[C---:B------:R-:W-:Y:S08]  /*1d850*/  HMMA.16816.F32 R112, R140.reuse, R154, R112 ;  /* 0x0000009a8c70723c */ /* 0x040ff00000001870 */
[-C--:B------:R-:W-:Y:S08]  /*1d860*/  HMMA.16816.F32 R116, R140, R160.reuse, R116 ;  /* 0x000000a08c74723c */ /* 0x080ff00000001874 */
[C---:B------:R-:W-:Y:S04]  /*1d870*/  HMMA.16816.F32 R120, R144.reuse, R160, R120 ;  /* 0x000000a09078723c */ /* 0x040fe80000001878 */
[----:B-1----:R-:W-:Y:S02]  /*1d880*/  MOV R2, R210 ;  /* 0x000000d200027202 */ /* 0x002fe40000000f00 */
[----:B------:R-:W-:Y:S02]  /*1d890*/  F2FP.F16.F32.PACK_AB R210, R250, R248 ;  /* 0x000000f8fad2723e */ /* 0x000fe400000000ff */
[-C--:B------:R-:W-:Y:S08]  /*1d8a0*/  HMMA.16816.F32 R124, R144, R162.reuse, R124 ;  /* 0x000000a2907c723c */ /* 0x080ff0000000187c */
[----:B------:R-:W-:Y:S04]  /*1d8b0*/  HMMA.16816.F32 R128, R140, R162, R128 ;  /* 0x000000a28c80723c */ /* 0x000fe80000001880 */
[----:B------:R-:W-:Y:S02]  /*1d8c0*/  F2FP.F16.F32.PACK_AB R140, R244, R242 ;  /* 0x000000f2f48c723e */ /* 0x000fe400000000ff */
[----:B------:R-:W-:Y:S02]  /*1d8d0*/  F2FP.F16.F32.PACK_AB R141, R240, R239 ;  /* 0x000000eff08d723e */ /* 0x000fe400000000ff */
[----:B------:R-:W-:Y:S02]  /*1d8e0*/  F2FP.F16.F32.PACK_AB R142, R241, R243 ;  /* 0x000000f3f18e723e */ /* 0x000fe400000000ff */
[----:B------:R-:W-:Y:S07]  /*1d8f0*/  F2FP.F16.F32.PACK_AB R143, R226, R227 ;  /* 0x000000e3e28f723e */ /* 0x000fee00000000ff */
[-C--:B------:R-:W-:Y:S03]  /*1d900*/  HMMA.16816.F32 R148, R140, R156.reuse, R4 ;  /* 0x0000009c8c94723c */ /* 0x080fe60000001804 */
[----:B------:R-:W-:Y:S02]  /*1d910*/  MOV R7, R211 ;  /* 0x000000d300077202 */ /* 0x000fe40000000f00 */
[----:B------:R-:W-:Y:S01]  /*1d920*/  MOV R6, R169 ;  /* 0x000000a900067202 */ /* 0x000fe20000000f00 */
[----:B---3--:R-:W-:Y:S01]  /*1d930*/  FFMA.FTZ R3, R3, R174, R175 ;  /* 0x000000ae03037223 */ /* 0x008fe200000100af */
[----:B--2---:R-:W-:Y:S03]  /*1d940*/  FFMA.FTZ R0, R0, R173, R135 ;  /* 0x000000ad00007223 */ /* 0x004fe60000010087 */
[----:B------:R-:W-:Y:S01]  /*1d950*/  FADD.FTZ R139, R137, R3 ;  /* 0x00000003898b7221 */ /* 0x000fe20000010000 */
[----:B------:R-:W2:Y:S01]  /*1d960*/  LDL.LU R135, [R1+0xc8] ;  /* 0x0000c80001877983 */ /* 0x000ea20000300800 */
[----:B------:R-:W-:Y:S01]  /*1d970*/  FADD.FTZ R3, R233, R133 ;  /* 0x00000085e9037221 */ /* 0x000fe20000010000 */
[----:B------:R-:W-:Y:S01]  /*1d980*/  FADD.FTZ R138, R238, R0 ;  /* 0x00000000ee8a7221 */ /* 0x000fe20000010000 */
[----:B------:R-:W-:Y:S01]  /*1d990*/  FADD.FTZ R0, R232, R132 ;  /* 0x00000084e8007221 */ /* 0x000fe20000010000 */
[----:B------:R-:W3:Y:S01]  /*1d9a0*/  LDL.LU R136, [R1+0xc4] ;  /* 0x0000c40001887983 */ /* 0x000ee20000300800 */
[----:B------:R-:W-:Y:S01]  /*1d9b0*/  FADD.FTZ R139, R230, R139 ;  /* 0x0000008be68b7221 */ /* 0x000fe20000010000 */
[----:B------:R-:W1:Y:S01]  /*1d9c0*/  MUFU.EX2 R133, R178 ;  /* 0x000000b200857308 */ /* 0x000e620000000800 */
[----:B------:R-:W-:Y:S01]  /*1d9d0*/  FADD.FTZ R132, R236, R3 ;  /* 0x00000003ec847221 */ /* 0x000fe20000010000 */
[----:B------:R-:W4:Y:S01]  /*1d9e0*/  LDL.LU R134, [R1+0xc0] ;  /* 0x0000c00001867983 */ /* 0x000f220000300800 */
[----:B------:R-:W-:Y:S01]  /*1d9f0*/  MOV R3, R219 ;  /* 0x000000db00037202 */ /* 0x000fe20000000f00 */
[----:B------:R-:W-:Y:S01]  /*1da00*/  FADD.FTZ R138, R237, R138 ;  /* 0x0000008aed8a7221 */ /* 0x000fe20000010000 */
[----:B------:R-:W-:Y:S01]  /*1da10*/  FADD.FTZ R0, R235, R0 ;  /* 0x00000000eb007221 */ /* 0x000fe20000010000 */
[----:B------:R-:W4:Y:S01]  /*1da20*/  LDL.LU R137, [R1+0xbc] ;  /* 0x0000bc0001897983 */ /* 0x000f220000300800 */
[----:B------:R-:W-:Y:S03]  /*1da30*/  MOV R237, 0x40 ;  /* 0x0000004000ed7802 */ /* 0x000fe60000000f00 */
[----:B------:R2:W5:Y:S04]  /*1da40*/  LDL.LU R238, [R1+0xb8] ;  /* 0x0000b80001ee7983 */ /* 0x0005680000300800 */
[----:B------:R2:W5:Y:S01]  /*1da50*/  LDL.LU R233, [R1+0xb4] ;  /* 0x0000b40001e97983 */ /* 0x0005620000300800 */
[----:B-1----:R-:W-:Y:S02]  /*1da60*/  F2FP.F16.F32.PACK_AB R211, R225, R133 ;  /* 0x00000085e1d3723e */ /* 0x002fe400000000ff */
[----:B------:R-:W-:Y:S01]  /*1da70*/  MOV R178, R218 ;  /* 0x000000da00b27202 */ /* 0x000fe20000000f00 */
[----:B------:R1:W5:Y:S04]  /*1da80*/  LDL.LU R232, [R1+0xb0] ;  /* 0x0000b00001e87983 */ /* 0x0003680000300800 */
[C---:B------:R-:W-:Y:S01]  /*1da90*/  HMMA.16816.F32 R144, R208.reuse, R156, R8 ;  /* 0x0000009cd090723c */ /* 0x040fe20000001808 */
[----:B------:R1:W5:Y:S03]  /*1daa0*/  LDL.LU R230, [R1+0xac] ;  /* 0x0000ac0001e67983 */ /* 0x0003660000300800 */
[----:B------:R-:W-:Y:S01]  /*1dab0*/  MOV R10, R152 ;  /* 0x00000098000a7202 */ /* 0x000fe20000000f00 */
[----:B------:R-:W1:Y:S01]  /*1dac0*/  LDSM.16.MT88.4 R172, [R229+0xd800] ;  /* 0x00d80000e5ac783b */ /* 0x000e620000004200 */
[----:B------:R-:W-:Y:S02]  /*1dad0*/  MOV R8, R153 ;  /* 0x0000009900087202 */ /* 0x000fe40000000f00 */
[-C--:B------:R-:W-:Y:S03]  /*1dae0*/  HMMA.16816.F32 R152, R208, R158.reuse, R12 ;  /* 0x0000009ed098723c */ /* 0x080fe6000000180c */
[----:B------:R-:W-:Y:S02]  /*1daf0*/  MOV R9, R170 ;  /* 0x000000aa00097202 */ /* 0x000fe40000000f00 */
[----:B------:R-:W1:Y:S01]  /*1db00*/  LDSM.16.MT88.4 R216, [R229+0xf800] ;  /* 0x00f80000e5d8783b */ /* 0x000e620000004200 */
[----:B------:R-:W-:Y:S02]  /*1db10*/  MOV R15, R177 ;  /* 0x000000b1000f7202 */ /* 0x000fe40000000f00 */
[C---:B------:R-:W-:Y:S04]  /*1db20*/  HMMA.16816.F32 R156, R140.reuse, R158, R16 ;  /* 0x0000009e8c9c723c */ /* 0x040fe80000001810 */
[----:B------:R-:W-:Y:S01]  /*1db30*/  MOV R14, R203 ;  /* 0x000000cb000e7202 */ /* 0x000fe20000000f00 */
[----:B------:R-:W1:Y:S01]  /*1db40*/  S2R R236, SR_TID.X ;  /* 0x0000000000ec7919 */ /* 0x000e620000002100 */
[----:B------:R-:W-:Y:S02]  /*1db50*/  MOV R17, R179 ;  /* 0x000000b300117202 */ /* 0x000fe40000000f00 */
[----:B------:R-:W-:Y:S01]  /*1db60*/  MOV R12, R198 ;  /* 0x000000c6000c7202 */ /* 0x000fe20000000f00 */
[----:B------:R-:W1:Y:S01]  /*1db70*/  S2R R235, SR_TID.X ;  /* 0x0000000000eb7919 */ /* 0x000e620000002100 */
[----:B------:R-:W-:Y:S02]  /*1db80*/  MOV R18, R196 ;  /* 0x000000c400127202 */ /* 0x000fe40000000f00 */
[----:B------:R-:W-:Y:S02]  /*1db90*/  MOV R13, R201 ;  /* 0x000000c9000d7202 */ /* 0x000fe40000000f00 */
[----:B------:R-:W-:Y:S02]  /*1dba0*/  MOV R16, R181 ;  /* 0x000000b500107202 */ /* 0x000fe40000000f00 */
[----:B------:R-:W-:Y:S02]  /*1dbb0*/  MOV R19, R197 ;  /* 0x000000c500137202 */ /* 0x000fe40000000f00 */
[----:B------:R-:W-:Y:S01]  /*1dbc0*/  MOV R11, R178 ;  /* 0x000000b2000b7202 */ /* 0x000fe20000000f00 */
[-C--:B-1----:R-:W-:Y:S03]  /*1dbd0*/  HMMA.16816.F32 R160, R140, R172.reuse, R20 ;  /* 0x000000ac8ca0723c */ /* 0x082fe60000001814 */
        /* <DEDUP_REMOVED lines=9> */
[----:B------:R-:W1:Y:S01]  /*1dc70*/  LDSM.16.MT88.4 R4, [R224+0x3800] ;  /* 0x00380000e004783b */ /* 0x000e620000004200 */
        /* <DEDUP_REMOVED lines=15> */
[----:B------:R-:W-:Y:S01]  /*1dd70*/  MOV R3, R195 ;  /* 0x000000c300037202 */ /* 0x000fe20000000f00 */
[----:B------:R-:W-:Y:S01]  /*1dd80*/  FADD.FTZ R2, R2, R132 ;  /* 0x0000008402027221 */ /* 0x000fe20000010000 */
[----:B------:R-:W-:Y:S02]  /*1dd90*/  MOV R33, R200 ;  /* 0x000000c800217202 */ /* 0x000fe40000000f00 */
[-C--:B------:R-:W-:Y:S03]  /*1dda0*/  HMMA.16816.F32 R192, R140, R204.reuse, R52 ;  /* 0x000000cc8cc0723c */ /* 0x080fe60000001834 */
[----:B------:R-:W-:Y:S01]  /*1ddb0*/  MOV R38, R39 ;  /* 0x0000002700267202 */ /* 0x000fe20000000f00 */
[----:B------:R-:W-:Y:S01]  /*1ddc0*/  FADD.FTZ R3, R3, R139 ;  /* 0x0000008b03037221 */ /* 0x000fe20000010000 */
[----:B------:R-:W-:Y:S02]  /*1ddd0*/  MOV R39, R32 ;  /* 0x0000002000277202 */ /* 0x000fe40000000f00 */
[----:B------:R-:W-:Y:S01]  /*1dde0*/  MOV R32, R33 ;  /* 0x0000002100207202 */ /* 0x000fe20000000f00 */
[C---:B------:R-:W-:Y:S04]  /*1ddf0*/  HMMA.16816.F32 R196, R208.reuse, R204, R56 ;  /* 0x000000ccd0c4723c */ /* 0x040fe80000001838 */
[----:B------:R-:W-:Y:S01]  /*1de00*/  MOV R33, R34 ;  /* 0x0000002200217202 */ /* 0x000fe20000000f00 */
[----:B------:R-:W-:Y:S01]  /*1de10*/  FADD.FTZ R3, R39, R3 ;  /* 0x0000000327037221 */ /* 0x000fe20000010000 */
[----:B------:R-:W-:Y:S01]  /*1de20*/  MOV R34, R35 ;  /* 0x0000002300227202 */ /* 0x000fe20000000f00 */
[----:B------:R-:W-:Y:S01]  /*1de30*/  FADD.FTZ R0, R38, R0 ;  /* 0x0000000026007221 */ /* 0x000fe20000010000 */
[-C--:B------:R-:W-:Y:S03]  /*1de40*/  HMMA.16816.F32 R200, R208, R206.reuse, R60 ;  /* 0x000000ced0c8723c */ /* 0x080fe6000000183c */
[----:B------:R-:W-:Y:S01]  /*1de50*/  FADD.FTZ R2, R33, R2 ;  /* 0x0000000221027221 */ /* 0x000fe20000010000 */
[----:B------:R-:W-:Y:S01]  /*1de60*/  FADD.FTZ R0, R34, R0 ;  /* 0x0000000022007221 */ /* 0x000fe20000010000 */
[----:B------:R-:W-:Y:S01]  /*1de70*/  MOV R35, R28 ;  /* 0x0000001c00237202 */ /* 0x000fe20000000f00 */
[----:B------:R-:W-:Y:S01]  /*1de80*/  FADD.FTZ R11, R11, R3 ;  /* 0x000000030b0b7221 */ /* 0x000fe20000010000 */
[----:B------:R-:W-:Y:S01]  /*1de90*/  MOV R28, R29 ;  /* 0x0000001d001c7202 */ /* 0x000fe20000000f00 */
[C---:B------:R-:W-:Y:S04]  /*1dea0*/  HMMA.16816.F32 R204, R140.reuse, R206, R64 ;  /* 0x000000ce8ccc723c */ /* 0x040fe80000001840 */
[----:B------:R-:W-:Y:S01]  /*1deb0*/  FADD.FTZ R2, R28, R2 ;  /* 0x000000021c027221 */ /* 0x000fe20000010000 */
[----:B------:R-:W-:Y:S02]  /*1dec0*/  MOV R29, R30 ;  /* 0x0000001e001d7202 */ /* 0x000fe40000000f00 */
[----:B------:R-:W-:Y:S01]  /*1ded0*/  MOV R30, R8 ;  /* 0x00000008001e7202 */ /* 0x000fe20000000f00 */
[-C--:B------:R-:W-:Y:S03]  /*1dee0*/  HMMA.16816.F32 R68, R140, R212.reuse, R68 ;  /* 0x000000d48c44723c */ /* 0x080fe60000001844 */
[----:B------:R-:W-:Y:S01]  /*1def0*/  FADD.FTZ R9, R9, R2 ;  /* 0x0000000209097221 */ /* 0x000fe20000010000 */
[----:B------:R-:W-:Y:S01]  /*1df00*/  FADD.FTZ R0, R29, R0 ;  /* 0x000000001d007221 */ /* 0x000fe20000010000 */
[----:B------:R-:W-:Y:S01]  /*1df10*/  FADD.FTZ R8, R234, R138 ;  /* 0x0000008aea087221 */ /* 0x000fe20000010000 */
[----:B------:R-:W-:Y:S01]  /*1df20*/  FADD.FTZ R11, R30, R11 ;  /* 0x0000000b1e0b7221 */ /* 0x000fe20000010000 */
[----:B------:R-:W1:Y:S01]  /*1df30*/  S2R R234, SR_TID.X ;  /* 0x0000000000ea7919 */ /* 0x000e620000002100 */
[C---:B------:R-:W-:Y:S04]  /*1df40*/  HMMA.16816.F32 R72, R208.reuse, R212, R72 ;  /* 0x000000d4d048723c */ /* 0x040fe80000001848 */
[----:B------:R-:W-:Y:S01]  /*1df50*/  FADD.FTZ R8, R32, R8 ;  /* 0x0000000820087221 */ /* 0x000fe20000010000 */
[----:B------:R-:W-:Y:S02]  /*1df60*/  SHF.L.U32 R236, R236, 0x6, RZ ;  /* 0x00000006ecec7819 */ /* 0x000fe400000006ff */
[----:B------:R-:W-:Y:S01]  /*1df70*/  SHF.L.U32 R235, R235, 0x6, RZ ;  /* 0x00000006ebeb7819 */ /* 0x000fe200000006ff */
[-C--:B------:R-:W-:Y:S03]  /*1df80*/  HMMA.16816.F32 R76, R208, R214.reuse, R76 ;  /* 0x000000d6d04c723c */ /* 0x080fe6000000184c */
[----:B------:R-:W-:Y:S01]  /*1df90*/  FADD.FTZ R3, R35, R8 ;  /* 0x0000000823037221 */ /* 0x000fe20000010000 */
[----:B------:R-:W-:Y:S01]  /*1dfa0*/  FADD.FTZ R8, R31, R0 ;  /* 0x000000001f087221 */ /* 0x000fe20000010000 */
[----:B------:R-:W-:Y:S01]  /*1dfb0*/  FADD.FTZ R0, R26, R9 ;  /* 0x000000091a007221 */ /* 0x000fe20000010000 */
[----:B------:R-:W-:Y:S01]  /*1dfc0*/  LOP3.LUT R236, R236, 0x400, RZ, 0xc0, !PT ;  /* 0x00000400ecec7812 */ /* 0x000fe200078ec0ff */
        /* <DEDUP_REMOVED lines=20> */
[----:B------:R-:W-:Y:S02]  /*1e110*/  FADD.FTZ R0, R251, R0 ;  /* 0x00000000fb007221 */ /* 0x000fe40000010000 */
[----:B------:R-:W-:Y:S01]  /*1e120*/  FADD.FTZ R2, R249, R2 ;  /* 0x00000002f9027221 */ /* 0x000fe20000010000 */
[C---:B------:R-:W-:Y:S04]  /*1e130*/  HMMA.16816.F32 R96, R140.reuse, R218, R96 ;  /* 0x000000da8c60723c */ /* 0x040fe80000001860 */
[----:B------:R-:W-:Y:S01]  /*1e140*/  FADD.FTZ R3, R14, R3 ;  /* 0x000000030e037221 */ /* 0x000fe20000010000 */
[----:B------:R-:W-:Y:S03]  /*1e150*/  FADD.FTZ R0, R245, R0 ;  /* 0x00000000f5007221 */ /* 0x000fe60000010000 */
[-C--:B------:R-:W-:Y:S03]  /*1e160*/  HMMA.16816.F32 R100, R140, R220.reuse, R100 ;  /* 0x000000dc8c64723c */ /* 0x080fe60000001864 */
[----:B------:R-:W-:Y:S01]  /*1e170*/  FADD.FTZ R0, R247, R0 ;  /* 0x00000000f7007221 */ /* 0x000fe20000010000 */
[----:B------:R-:W-:Y:S04]  /*1e180*/  FADD.FTZ R8, R242, R3 ;  /* 0x00000003f2087221 */ /* 0x000fe80000010000 */
[C---:B------:R-:W-:Y:S04]  /*1e190*/  HMMA.16816.F32 R104, R208.reuse, R220, R104 ;  /* 0x000000dcd068723c */ /* 0x040fe80000001868 */
[----:B------:R-:W-:Y:S04]  /*1e1a0*/  FADD.FTZ R8, R244, R8 ;  /* 0x00000008f4087221 */ /* 0x000fe80000010000 */
[-C--:B------:R-:W-:Y:S08]  /*1e1b0*/  HMMA.16816.F32 R108, R208, R222.reuse, R108 ;  /* 0x000000ded06c723c */ /* 0x080ff0000000186c */
[C---:B------:R-:W-:Y:S08]  /*1e1c0*/  HMMA.16816.F32 R112, R140.reuse, R222, R112 ;  /* 0x000000de8c70723c */ /* 0x040ff00000001870 */
        /* <DEDUP_REMOVED lines=13> */
[----:B------:R1:W-:Y:S03]  /*1e2a0*/  STL [R1+0x88], R4 ;  /* 0x0000880401007387 */ /* 0x0003e60000100800 */
[----:B------:R-:W-:Y:S01]  /*1e2b0*/  FADD.FTZ R3, R225, R3 ;  /* 0x00000003e1037221 */ /* 0x000fe20000010000 */
[----:B------:R-:W-:Y:S01]  /*1e2c0*/  FADD.FTZ R0, R226, R0 ;  /* 0x00000000e2007221 */ /* 0x000fe20000010000 */
[----:B--2---:R-:W-:Y:S03]  /*1e2d0*/  MOV R143, R135 ;  /* 0x00000087008f7202 */ /* 0x004fe60000000f00 */
[----:B------:R1:W-:Y:S01]  /*1e2e0*/  STL [R1+0x8c], R3 ;  /* 0x00008c0301007387 */ /* 0x0003e20000100800 */
[----:B---3--:R-:W-:Y:S03]  /*1e2f0*/  MOV R142, R136 ;  /* 0x00000088008e7202 */ /* 0x008fe60000000f00 */
[----:B------:R1:W-:Y:S01]  /*1e300*/  STL [R1+0x90], R2 ;  /* 0x0000900201007387 */ /* 0x0003e20000100800 */
[----:B----4-:R-:W-:Y:S03]  /*1e310*/  MOV R133, R134 ;  /* 0x0000008600857202 */ /* 0x010fe60000000f00 */
[----:B------:R1:W-:Y:S01]  /*1e320*/  STL [R1+0x94], R0 ;  /* 0x0000940001007387 */ /* 0x0003e20000100800 */
[----:B------:R-:W-:Y:S01]  /*1e330*/  MOV R132, R137 ;  /* 0x0000008900847202 */ /* 0x000fe20000000f00 */
[----:B------:R-:W-:Y:S06]  /*1e340*/  BRA.U UP0, `(.L_x_543) ;  /* 0xffffffb500307547 */ /* 0x000fec000b83ffff */
.L_x_542:
[----:B-12---:R-:W2:Y:S01]  /*1e350*/  LDL.LU R3, [R1+0x90] ;  /* 0x0000900001037983 */ /* 0x006ea20000300800 */
        /* <DEDUP_REMOVED lines=39> */
[----:B------:R-:W3:Y:S01]  /*1e5d0*/  SHFL.BFLY PT, R133, R2, 0x1, 0x1f ;  /* 0x0c201f0002857f89 */ /* 0x000ee200000e0000 */
[----:B----4-:R-:W-:-:S03]  /*1e5e0*/  FADD.FTZ R4, R4, R7 ;  /* 0x0000000704047221 */ /* 0x010fc60000010000 */
[----:B------:R-:W4:Y:S04]  /*1e5f0*/  SHFL.BFLY PT, R138, R0, 0x1, 0x1f ;  /* 0x0c201f00008a7f89 */ /* 0x000f2800000e0000 */
[----:B------:R-:W1:Y:S01]  /*1e600*/  SHFL.BFLY PT, R132, R4, 0x1, 0x1f ;  /* 0x0c201f0004847f89 */ /* 0x000e6200000e0000 */
[----:B--2---:R-:W-:Y:S01]  /*1e610*/  FADD.FTZ R3, R3, R6 ;  /* 0x0000000603037221 */ /* 0x004fe20000010000 */
[----:B---3--:R-:W-:-:S04]  /*1e620*/  FADD.FTZ R133, R2, R133 ;  /* 0x0000008502857221 */ /* 0x008fc80000010000 */
[----:B------:R-:W2:Y:S01]  /*1e630*/  SHFL.BFLY PT, R139, R3, 0x1, 0x1f ;  /* 0x0c201f00038b7f89 */ /* 0x000ea200000e0000 */
[----:B------:R-:W3:Y:S01]  /*1e640*/  MUFU.RCP R2, R133 ;  /* 0x0000008500027308 */ /* 0x000ee20000001000 */
[----:B----4-:R-:W-:Y:S01]  /*1e650*/  FADD.FTZ R138, R0, R138 ;  /* 0x0000008a008a7221 */ /* 0x010fe20000010000 */
[----:B------:R-:W-:Y:S02]  /*1e660*/  SHF.L.U32 R0, R234, 0x4, RZ ;  /* 0x00000004ea007819 */ /* 0x000fe400000006ff */
[----:B------:R-:W-:Y:S01]  /*1e670*/  FSETP.NE.FTZ.AND P4, PT, R133, RZ, PT ;  /* 0x000000ff8500720b */ /* 0x000fe20003f95000 */
[----:B-1----:R-:W-:Y:S01]  /*1e680*/  FADD.FTZ R132, R4, R132 ;  /* 0x0000008404847221 */ /* 0x002fe20000010000 */
[----:B------:R-:W-:Y:S02]  /*1e690*/  LOP3.LUT R0, R0, 0x1c0, RZ, 0xc0, !PT ;  /* 0x000001c000007812 */ /* 0x000fe400078ec0ff */
[----:B------:R-:W1:Y:S01]  /*1e6a0*/  MUFU.RCP R6, R138 ;  /* 0x0000008a00067308 */ /* 0x000e620000001000 */
[----:B------:R-:W-:-:S02]  /*1e6b0*/  FSETP.NE.FTZ.AND P3, PT, R138, RZ, PT ;  /* 0x000000ff8a00720b */ /* 0x000fc40003f75000 */
[----:B------:R-:W-:Y:S02]  /*1e6c0*/  LOP3.LUT R5, R0, 0x38, R5, 0xf8, !PT ;  /* 0x0000003800057812 */ /* 0x000fe400078ef805 */
[----:B------:R-:W-:Y:S02]  /*1e6d0*/  FSETP.NE.FTZ.AND P2, PT, R132, RZ, PT ;  /* 0x000000ff8400720b */ /* 0x000fe40003f55000 */
[----:B------:R-:W-:Y:S02]  /*1e6e0*/  LOP3.LUT R5, R233, R5, RZ, 0xfc, !PT ;  /* 0x00000005e9057212 */ /* 0x000fe400078efcff */
[----:B---3--:R-:W-:Y:S02]  /*1e6f0*/  FSEL R0, R2, 1, P4 ;  /* 0x3f80000002007808 */ /* 0x008fe40002000000 */
[----:B------:R-:W3:Y:S01]  /*1e700*/  MUFU.RCP R2, R132 ;  /* 0x0000008400027308 */ /* 0x000ee20000001000 */
[----:B--2---:R-:W-:Y:S01]  /*1e710*/  FADD.FTZ R139, R3, R139 ;  /* 0x0000008b038b7221 */ /* 0x004fe20000010000 */
[----:B------:R-:W-:Y:S01]  /*1e720*/  LEA R5, R5, UR6, 0x1 ;  /* 0x0000000605057c11 */ /* 0x000fe2000f8e08ff */
[C---:B------:R-:W-:Y:S01]  /*1e730*/  FMUL.FTZ R148, R0.reuse, R148 ;  /* 0x0000009400947220 */ /* 0x040fe20000410000 */
[C---:B------:R-:W-:Y:S01]  /*1e740*/  FMUL.FTZ R156, R0.reuse, R156 ;  /* 0x0000009c009c7220 */ /* 0x040fe20000410000 */
[----:B------:R-:W-:Y:S01]  /*1e750*/  FMUL.FTZ R157, R0, R157 ;  /* 0x0000009d009d7220 */ /* 0x000fe20000410000 */
        /* <DEDUP_REMOVED lines=31> */
[----:B------:R-:W1:Y:S01]  /*1e950*/  MUFU.RCP R0, R139 ;  /* 0x0000008b00007308 */ /* 0x000e620000001000 */
[----:B------:R-:W-:Y:S01]  /*1e960*/  F2FP.F16.F32.PACK_AB R56, R56, R68 ;  /* 0x000000443838723e */ /* 0x000fe200000000ff */
[C---:B------:R-:W-:Y:S01]  /*1e970*/  FMUL.FTZ R150, R3.reuse, R150 ;  /* 0x0000009603967220 */ /* 0x040fe20000410000 */
[----:B------:R-:W-:Y:S01]  /*1e980*/  MOV R68, 0x20 ;  /* 0x0000002000447802 */ /* 0x000fe20000000f00 */
[----:B------:R-:W-:Y:S01]  /*1e990*/  FMUL.FTZ R151, R3, R151 ;  /* 0x0000009703977220 */ /* 0x000fe20000410000 */
[----:B------:R-:W-:Y:S01]  /*1e9a0*/  FSETP.NE.FTZ.AND P1, PT, R139, RZ, PT ;  /* 0x000000ff8b00720b */ /* 0x000fe20003f35000 */
[----:B------:R2:W-:Y:S01]  /*1e9b0*/  STS [R5], R6 ;  /* 0x0000000605007388 */ /* 0x0005e20000000800 */
[----:B---3--:R-:W-:Y:S01]  /*1e9c0*/  FSEL R2, R2, 1, P2 ;  /* 0x3f80000002027808 */ /* 0x008fe20001000000 */
        /* <DEDUP_REMOVED lines=23> */
[----:B--2---:R-:W-:Y:S01]  /*1eb40*/  SEL R6, R68, 0xffffffe0, !P0 ;  /* 0xffffffe044067807 */ /* 0x004fe20004000000 */
        /* <DEDUP_REMOVED lines=223> */
.L_x_546:
        /* <DEDUP_REMOVED lines=70> */
.L_x_548:
[----:B------:R-:W-:Y:S05]  /*1fda0*/  BSYNC.RECONVERGENT B0 ;  /* 0x0000000000007941 */ /* 0x000fea0003800200 */
.L_x_547:
        /* <DEDUP_REMOVED lines=42> */
.L_x_550:
[----:B------:R-:W-:Y:S05]  /*20050*/  BSYNC.RECONVERGENT B0 ;  /* 0x0000000000007941 */ /* 0x000fea0003800200 */
.L_x_549:
        /* <DEDUP_REMOVED lines=23> */
.L_x_552:
[----:B------:R-:W-:Y:S05]  /*201d0*/  BSYNC.RECONVERGENT B0 ;  /* 0x0000000000007941 */ /* 0x000fea0003800200 */
.L_x_551:
        /* <DEDUP_REMOVED lines=22> */
.L_x_554:
[----:B------:R-:W-:Y:S05]  /*20340*/  BSYNC.RECONVERGENT B0 ;  /* 0x0000000000007941 */ /* 0x000fea0003800200 */
.L_x_553:
        /* <DEDUP_REMOVED lines=21> */
.L_x_556:
[----:B------:R-:W-:Y:S05]  /*204a0*/  BSYNC.RECONVERGENT B0 ;  /* 0x0000000000007941 */ /* 0x000fea0003800200 */
.L_x_555:
        /* <DEDUP_REMOVED lines=21> */
.L_x_558:
[----:B------:R-:W-:Y:S05]  /*20600*/  BSYNC.RECONVERGENT B0 ;  /* 0x0000000000007941 */ /* 0x000fea0003800200 */
.L_x_557:
        /* <DEDUP_REMOVED lines=21> */
.L_x_560:
[----:B------:R-:W-:Y:S05]  /*20760*/  BSYNC.RECONVERGENT B0 ;  /* 0x0000000000007941 */ /* 0x000fea0003800200 */
.L_x_559:
        /* <DEDUP_REMOVED lines=21> */
.L_x_562:
[----:B------:R-:W-:Y:S05]  /*208c0*/  BSYNC.RECONVERGENT B0 ;  /* 0x0000000000007941 */ /* 0x000fea0003800200 */
.L_x_561:
        /* <DEDUP_REMOVED lines=21> */
.L_x_563:
        /* <DEDUP_REMOVED lines=14> */
.L_x_1661:


//--------------------- .text._ZN5flash16flash_fwd_kernelI23Flash_fwd_kernel_traitsILi128ELi64ELi64ELi4ELb0ELb0EN7cutlass6half_tE19Flash_kernel_traitsILi128ELi64ELi64ELi4ES3_EELb0ELb1ELb0ELb0ELb1ELb1ELb0ELb0EEEvNS_16Flash_fwd_paramsE --------------------------
	.section	.text._ZN5flash16flash_fwd_kernelI23Flash_fwd_kernel_traitsILi128ELi64ELi64ELi4ELb0ELb0EN7cutlass6half_tE19Flash_kernel_traitsILi128ELi64ELi64ELi4ES3_EELb0ELb1ELb0ELb0ELb1ELb1ELb0ELb0EEEvNS_16Flash_fwd_paramsE,"ax",@progbits
	.align	128
        .global         _ZN5flash16flash_fwd_kernelI23Flash_fwd_kernel_traitsILi128ELi64ELi64ELi4ELb0ELb0EN7cutlass6half_tE19Flash_kernel_traitsILi128ELi64ELi64ELi4ES3_EELb0ELb1ELb0ELb0ELb1ELb1ELb0ELb0EEEvNS_16Flash_fwd_paramsE
        .type           _ZN5flash16flash_fwd_kernelI23Flash_fwd_kernel_traitsILi128ELi64ELi64ELi4ELb0ELb0EN7cutlass6half_tE19Flash_kernel_traitsILi128ELi64ELi64ELi4ES3_EELb0ELb1ELb0ELb0ELb1ELb1ELb0ELb0EEEvNS_16Flash_fwd_paramsE,@function
        .size           _ZN5flash16flash_fwd_kernelI23Flash_fwd_kernel_traitsILi128ELi64ELi64ELi4ELb0ELb0EN7cutlass6half_tE19Flash_kernel_traitsILi128ELi64ELi64ELi4ES3_EELb0ELb1ELb0ELb0ELb1ELb1ELb0ELb0EEEvNS_16Flash_fwd_paramsE,(.L_x_1662 - _ZN5flash16flash_fwd_kernelI23Flash_fwd_kernel_traitsILi128ELi64ELi64ELi4ELb0ELb0EN7cutlass6half_tE19Flash_kernel_traitsILi128ELi64ELi64ELi4ES3_EELb0ELb1ELb0ELb0ELb1ELb1ELb0ELb0EEEvNS_16Flash_fwd_paramsE)
        .other          _ZN5flash16flash_fwd_kernelI23Flash_fwd_kernel_traitsILi128ELi64ELi64ELi4ELb0ELb0EN7cutlass6half_tE19Flash_kernel_traitsILi128ELi64ELi64ELi4ES3_EELb0ELb1ELb0ELb0ELb1ELb1ELb0ELb0EEEvNS_16Flash_fwd_paramsE,@"STO_CUDA_ENTRY STV_DEFAULT"
_ZN5flash16flash_fwd_kernelI23Flash_fwd_kernel_traitsILi128ELi64ELi64ELi4ELb0ELb0EN7cutlass6half_tE19Flash_kernel_traitsILi128ELi64ELi64ELi4ES3_EELb0ELb1ELb0ELb0ELb1ELb1ELb0ELb0EEEvNS_16Flash_fwd_paramsE:
.text._ZN5flash16flash_fwd_kernelI23Flash_fwd_kernel_traitsILi128ELi64ELi64ELi4ELb0ELb0EN7cutlass6half_tE19Flash_kernel_traitsILi128ELi64ELi64ELi4ES3_EELb0ELb1ELb0ELb0ELb1ELb1ELb0ELb0EEEvNS_16Flash_fwd_paramsE:
[----:B------:R-:W-:Y:S08]  /*0000*/  LDC R1, c[0x0][0x37c] ;  /* 0x0000df00ff017b82 */ /* 0x000ff00000000800 */
[----:B------:R-:W1:Y:S01]  /*0010*/  LDC.64 R2, c[0x0][0x478] ;  /* 0x00011e00ff027b82 */ /* 0x000e620000000a00 */
[----:B------:R-:W2:Y:S01]  /*0020*/  S2R R35, SR_CTAID.Y ;  /* 0x0000000000237919 */ /* 0x000ea20000002600 */
[----:B------:R-:W3:Y:S01]  /*0030*/  LDCU.64 UR30, c[0x0][0x358] ;  /* 0x00006b00ff1e77ac */ /* 0x000ee20008000a00 */
[----:B------:R-:W-:-:S05]  /*0040*/  IMAD.MOV.U32 R101, RZ, RZ, RZ ;  /* 0x000000ffff657224 */ /* 0x000fca00078e00ff */
[----:B------:R-:W4:Y:S01]  /*0050*/  LDC.64 R4, c[0x0][0x470] ;  /* 0x00011c00ff047b82 */ /* 0x000f220000000a00 */
[----:B------:R-:W3:Y:S07]  /*0060*/  S2R R158, SR_CTAID.X ;  /* 0x00000000009e7919 */ /* 0x000eee0000002500 */
[----:B------:R-:W3:Y:S01]  /*0070*/  LDC R7, c[0x0][0x434] ;  /* 0x00010d00ff077b82 */ /* 0x000ee20000000800 */
[----:B-1----:R-:W-:-:S04]  /*0080*/  ISETP.NE.U32.AND P2, PT, R2, RZ, PT ;  /* 0x000000ff0200720c */ /* 0x002fc80003f45070 */
[----:B------:R-:W-:Y:S02]  /*0090*/  ISETP.NE.AND.EX P2, PT, R3, RZ, PT, P2 ;  /* 0x000000ff0300720c */ /* 0x000fe40003f45320 */
[----:B----4-:R-:W-:-:S04]  /*00a0*/  ISETP.NE.U32.AND P0, PT, R4, RZ, PT ;  /* 0x000000ff0400720c */ /* 0x010fc80003f05070 */
[----:B------:R-:W-:-:S07]  /*00b0*/  ISETP.NE.AND.EX P0, PT, R5, RZ, PT, P0 ;  /* 0x000000ff0500720c */ /* 0x000fce0003f05300 */
[----:B------:R-:W2:Y:S08]  /*00c0*/  @P2 LDC.64 R2, c[0x0][0x478] ;  /* 0x00011e00ff022b82 */ /* 0x000eb00000000a00 */
[----:B------:R-:W1:Y:S01]  /*00d0*/  @P0 LDC.64 R4, c[0x0][0x470] ;  /* 0x00011c00ff040b82 */ /* 0x000e620000000a00 */
[----:B--2---:R-:W-:-:S07]  /*00e0*/  @P2 IMAD.WIDE.U32 R92, R35, 0x4, R2 ;  /* 0x00000004235c2825 */ /* 0x004fce00078e0002 */
[----:B------:R-:W2:Y:S01]  /*00f0*/  @!P2 LDC.64 R2, c[0x0][0x438] ;  /* 0x00010e00ff02ab82 */ /* 0x000ea20000000a00 */
[----:B---3--:R3:W5:Y:S01]  /*0100*/  @P2 LDG.E R92, desc[UR30][R92.64] ;  /* 0x0000001e5c5c2981 */ /* 0x008762000c1e1900 */
[----:B-1----:R-:W-:-:S06]  /*0110*/  @P0 IMAD.WIDE.U32 R8, R35, 0x4, R4 ;  /* 0x0000000423080825 */ /* 0x002fcc00078e0004 */
[----:B------:R-:W1:Y:S01]  /*0120*/  @!P2 LDC.64 R4, c[0x0][0x488] ;  /* 0x00012200ff04ab82 */ /* 0x000e620000000a00 */
[----:B------:R-:W-:Y:S01]  /*0130*/  IMAD.SHL.U32 R160, R158, 0x40, RZ ;  /* 0x000000409ea07824 */ /* 0x000fe200078e00ff */
[----:B------:R3:W5:Y:S04]  /*0140*/  @P0 LDG.E R101, desc[UR30][R8.64] ;  /* 0x0000001e08650981 */ /* 0x000768000c1e1900 */
[----:B------:R-:W-:Y:S02]  /*0150*/  ISETP.GE.AND P1, PT, R160, R7, PT ;  /* 0x00000007a000720c */ /* 0x000fe40003f26270 */
[----:B-1----:R-:W-:-:S11]  /*0160*/  @!P2 ISETP.NE.U32.AND P0, PT, R4, RZ, PT ;  /* 0x000000ff0400a20c */ /* 0x002fd60003f05070 */
[----:B--23--:R-:W-:Y:S05]  /*0170*/  @P1 EXIT ;  /* 0x000000000000194d */ /* 0x00cfea0003800000 */
[----:B------:R-:W1:Y:S01]  /*0180*/  LDCU UR28, c[0x0][0x508] ;  /* 0x0000a100ff1c77ac */ /* 0x000e620008000800 */
[----:B------:R-:W-:Y:S01]  /*0190*/  @!P2 ISETP.NE.AND.EX P0, PT, R5, RZ, PT, P0 ;  /* 0x000000ff0500a20c */ /* 0x000fe20003f05300 */
[----:B-----5:R-:W-:Y:S01]  /*01a0*/  @P2 IMAD.IADD R92, R92, 0x1, -R101 ;  /* 0x000000015c5c2824 */ /* 0x020fe200078e0a65 */
[----:B------:R-:W2:Y:S01]  /*01b0*/  S2R R22, SR_CTAID.Z ;  /* 0x0000000000167919 */ /* 0x000ea20000002700 */
[----:B------:R-:W-:Y:S01]  /*01c0*/  VIADD R0, R158, 0x1 ;  /* 0x000000019e007836 */ /* 0x000fe20000000000 */
[----:B------:R-:W-:Y:S01]  /*01d0*/  @!P2 SEL R3, R3, RZ, P0 ;  /* 0x000000ff0303a207 */ /* 0x000fe20000000000 */
[----:B------:R-:W3:Y:S02]  /*01e0*/  S2R R6, SR_TID.X ;  /* 0x0000000000067919 */ /* 0x000ee40000002100 */
[----:B------:R-:W-:Y:S01]  /*01f0*/  IMAD R0, R0, 0x40, -R7 ;  /* 0x0000004000007824 */ /* 0x000fe200078e0a07 */
[----:B------:R-:W-:-:S05]  /*0200*/  @!P2 IADD3 R92, PT, PT, R3, R2, -R101 ;  /* 0x00000002035ca210 */ /* 0x000fca0007ffe865 */
[----:B------:R-:W-:-:S05]  /*0210*/  VIADD R5, R92, 0x3f ;  /* 0x0000003f5c057836 */ /* 0x000fca0000000000 */
[----:B-1----:R-:W-:Y:S02]  /*0220*/  IADD3 R3, PT, PT, R5, UR28, R0 ;  /* 0x0000001c05037c10 */ /* 0x002fe4000fffe000 */
[----:B------:R-:W-:Y:S02]  /*0230*/  SHF.R.S32.HI R2, RZ, 0x1f, R5 ;  /* 0x0000001fff027819 */ /* 0x000fe40000011405 */
[----:B------:R-:W-:Y:S02]  /*0240*/  SHF.R.S32.HI R0, RZ, 0x1f, R3 ;  /* 0x0000001fff007819 */ /* 0x000fe40000011403 */
[----:B------:R-:W-:Y:S02]  /*0250*/  LEA.HI R2, R2, R5, RZ, 0x6 ;  /* 0x0000000502027211 */ /* 0x000fe400078f30ff */
[----:B------:R-:W-:Y:S02]  /*0260*/  LEA.HI R0, R0, R3, RZ, 0x6 ;  /* 0x0000000300007211 */ /* 0x000fe400078f30ff */
[----:B------:R-:W-:-:S02]  /*0270*/  SHF.R.S32.HI R2, RZ, 0x6, R2 ;  /* 0x00000006ff027819 */ /* 0x000fc40000011402 */
[----:B------:R-:W-:-:S04]  /*0280*/  SHF.R.S32.HI R3, RZ, 0x6, R0 ;  /* 0x00000006ff037819 */ /* 0x000fc80000011400 */
[----:B------:R-:W-:-:S04]  /*0290*/  VIMNMX R32, PT, PT, R2, R3, PT ;  /* 0x0000000302207248 */ /* 0x000fc80003fe0100 */
[----:B------:R-:W-:-:S13]  /*02a0*/  ISETP.GT.AND P0, PT, R32, RZ, PT ;  /* 0x000000ff2000720c */ /* 0x000fda0003f04270 */
[----:B--23--:R-:W-:Y:S05]  /*02b0*/  @P0 BRA `(.L_x_564) ;  /* 0x0000000400e00947 */ /* 0x00cfea0003800000 */
[----:B------:R-:W1:Y:S01]  /*02c0*/  LDCU.U8 UR4, c[0x0][0x549] ;  /* 0x0000a920ff0477ac */ /* 0x000e620008000000 */
[----:B------:R-:W2:Y:S01]  /*02d0*/  LDC.64 R4, c[0x0][0x400] ;  /* 0x00010000ff047b82 */ /* 0x000ea20000000a00 */
[----:B------:R-:W-:Y:S01]  /*02e0*/  IMAD.SHL.U32 R12, R6, 0x8, RZ ;  /* 0x00000008060c7824 */ /* 0x000fe200078e00ff */
[----:B------:R-:W3:Y:S04]  /*02f0*/  LDCU.U8 UR6, c[0x0][0x548] ;  /* 0x0000a900ff0677ac */ /* 0x000ee80008000000 */
[----:B------:R-:W-:Y:S02]  /*0300*/  LOP3.LUT R12, R12, 0x38, RZ, 0xc0, !PT ;  /* 0x000000380c0c7812 */ /* 0x000fe400078ec0ff */
[----:B-1----:R-:W-:-:S13]  /*0310*/  ISETP.NE.AND P1, PT, RZ, UR4, PT ;  /* 0x00000004ff007c0c */ /* 0x002fda000bf25270 */
[----:B------:R-:W1:Y:S01]  /*0320*/  @P1 LDC R2, c[0x0][0x430] ;  /* 0x00010c00ff021b82 */ /* 0x000e620000000800 */
[----:B------:R-:W-:-:S07]  /*0330*/  @P1 MOV R0, 0x1 ;  /* 0x0000000100001802 */ /* 0x000fce0000000f00 */
[----:B------:R-:W4:Y:S01]  /*0340*/  @P1 LDC R9, c[0x0][0x430] ;  /* 0x00010c00ff091b82 */ /* 0x000f220000000800 */
[----:B-1----:R-:W-:Y:S01]  /*0350*/  @P1 IMAD R11, R7, R2, RZ ;  /* 0x00000002070b1224 */ /* 0x002fe200078e02ff */
[----:B--23--:R-:W-:Y:S06]  /*0360*/  @P1 BRA `(.L_x_565) ;  /* 0x0000000000241947 */ /* 0x00cfec0003800000 */
[----:B------:R-:W-:Y:S01]  /*0370*/  ISETP.NE.AND P0, PT, RZ, UR6, PT ;  /* 0x00000006ff007c0c */ /* 0x000fe2000bf05270 */
[----:B------:R-:W1:-:S12]  /*0380*/  LDC R2, c[0x0][0x3e0] ;  /* 0x0000f800ff027b82 */ /* 0x000e580000000800 */
[----:B------:R-:W2:Y:S01]  /*0390*/  @P0 LDC R11, c[0x0][0x454] ;  /* 0x00011500ff0b0b82 */ /* 0x000ea20000000800 */
[----:B----4-:R-:W-:Y:S02]  /*03a0*/  @P0 MOV R9, 0x1 ;  /* 0x0000000100090802 */ /* 0x010fe40000000f00 */
[----:B------:R-:W-:-:S05]  /*03b0*/  @!P0 MOV R9, 0x1 ;  /* 0x0000000100098802 */ /* 0x000fca0000000f00 */
[----:B------:R-:W1:Y:S08]  /*03c0*/  @P0 LDC R3, c[0x0][0x454] ;  /* 0x00011500ff030b82 */ /* 0x000e700000000800 */
[----:B------:R-:W3:Y:S01]  /*03d0*/  @!P0 LDC R11, c[0x0][0x434] ;  /* 0x00010d00ff0b8b82 */ /* 0x000ee20000000800 */
[-C--:B-1----:R-:W-:Y:S02]  /*03e0*/  @P0 IMAD R0, R3, R2.reuse, RZ ;  /* 0x0000000203000224 */ /* 0x082fe400078e02ff */
[----:B--2---:R-:W-:-:S07]  /*03f0*/  @!P0 IMAD R0, R7, R2, RZ ;  /* 0x0000000207008224 */ /* 0x004fce00078e02ff */
.L_x_565:
[----:B------:R-:W1:Y:S01]  /*0400*/  LDCU.64 UR4, c[0x0][0x410] ;  /* 0x00008200ff0477ac */ /* 0x000e620008000a00 */
[----:B------:R-:W-:Y:S01]  /*0410*/  IMAD.MOV.U32 R13, RZ, RZ, RZ ;  /* 0x000000ffff0d7224 */ /* 0x000fe200078e00ff */
[----:B------:R-:W2:Y:S01]  /*0420*/  LDC.64 R2, c[0x0][0x408] ;  /* 0x00010200ff027b82 */ /* 0x000ea20000000a00 */
[----:B------:R-:W-:Y:S01]  /*0430*/  ISETP.NE.AND P0, PT, RZ, UR6, !P1 ;  /* 0x00000006ff007c0c */ /* 0x000fe2000cf05270 */
[----:B---3--:R-:W-:Y:S01]  /*0440*/  IMAD R8, R22, R11, RZ ;  /* 0x0000000b16087224 */ /* 0x008fe200078e02ff */
[----:B------:R-:W-:Y:S01]  /*0450*/  BSSY.RECONVERGENT B0, `(.L_x_566) ;  /* 0x000003e000007945 */ /* 0x000fe20003800200 */
[----:B------:R-:W-:-:S04]  /*0460*/  IMAD.WIDE.U32 R12, R35, R4, R12 ;  /* 0x00000004230c7225 */ /* 0x000fc800078e000c */
[C---:B------:R-:W-:Y:S01]  /*0470*/  IMAD R13, R35.reuse, R5, R13 ;  /* 0x00000005230d7224 */ /* 0x040fe200078e020d */
[----:B------:R-:W-:Y:S01]  /*0480*/  SHF.R.U32.HI R5, RZ, 0x3, R6 ;  /* 0x00000003ff057819 */ /* 0x000fe20000011606 */
[----:B----4-:R-:W-:Y:S01]  /*0490*/  IMAD R15, R160, R9, RZ ;  /* 0x00000009a00f7224 */ /* 0x010fe200078e02ff */
[----:B------:R-:W-:Y:S02]  /*04a0*/  LOP3.LUT P6, R6, R6, 0x7, RZ, 0xc0, !PT ;  /* 0x0000000706067812 */ /* 0x000fe400078cc0ff */
[----:B------:R-:W-:Y:S01]  /*04b0*/  LEA R4, P1, R158, R5, 0x6 ;  /* 0x000000059e047211 */ /* 0x000fe200078230ff */
[----:B------:R-:W-:Y:S02]  /*04c0*/  @!P0 IMAD R8, R35, R0, R8 ;  /* 0x0000000023088224 */ /* 0x000fe400078e0208 */
[----:B-1----:R-:W-:Y:S01]  /*04d0*/  IMAD.WIDE.U32 R10, R22, UR4, R12 ;  /* 0x00000004160a7c25 */ /* 0x002fe2000f8e000c */
[----:B------:R-:W-:-:S03]  /*04e0*/  LEA.HI.X R13, R158, RZ, RZ, 0x6, P1 ;  /* 0x000000ff9e0d7211 */ /* 0x000fc600008f34ff */
[----:B------:R-:W-:Y:S01]  /*04f0*/  IMAD R11, R22, UR5, R11 ;  /* 0x00000005160b7c24 */ /* 0x000fe2000f8e020b */
[----:B------:R-:W1:Y:S01]  /*0500*/  LDCU.64 UR4, c[0x0][0x3f0] ;  /* 0x00007e00ff0477ac */ /* 0x000e620008000a00 */
[----:B------:R-:W-:Y:S02]  /*0510*/  IMAD R35, R35, R7, RZ ;  /* 0x0000000723237224 */ /* 0x000fe400078e02ff */
[----:B------:R-:W-:Y:S02]  /*0520*/  IMAD.IADD R0, R7, 0x1, -R160 ;  /* 0x0000000107007824 */ /* 0x000fe400078e0aa0 */
[-C--:B--2---:R-:W-:Y:S02]  /*0530*/  IMAD R7, R13, R2.reuse, RZ ;  /* 0x000000020d077224 */ /* 0x084fe400078e02ff */
[----:B------:R-:W-:Y:S01]  /*0540*/  IMAD.WIDE.U32 R12, R4, R2, R10 ;  /* 0x00000002040c7225 */ /* 0x000fe200078e000a */
[----:B------:R-:W-:-:S03]  /*0550*/  ISETP.GE.OR P6, PT, R5, R0, P6 ;  /* 0x000000000500720c */ /* 0x000fc600037c6670 */
[----:B------:R-:W-:Y:S01]  /*0560*/  IMAD R7, R4, R3, R7 ;  /* 0x0000000304077224 */ /* 0x000fe200078e0207 */
[----:B------:R-:W-:Y:S01]  /*0570*/  SHF.R.S32.HI R4, RZ, 0x1f, R35 ;  /* 0x0000001fff047819 */ /* 0x000fe20000011423 */
[----:B------:R-:W-:Y:S01]  /*0580*/  VIADD R11, R5, 0x10 ;  /* 0x00000010050b7836 */ /* 0x000fe20000000000 */
[----:B------:R-:W-:Y:S01]  /*0590*/  SEL R35, R35, RZ, P0 ;  /* 0x000000ff23237207 */ /* 0x000fe20000000000 */
[----:B------:R-:W-:Y:S01]  /*05a0*/  IMAD.IADD R7, R13, 0x1, R7 ;  /* 0x000000010d077824 */ /* 0x000fe200078e0207 */
[----:B------:R-:W-:Y:S01]  /*05b0*/  SEL R4, R4, RZ, P0 ;  /* 0x000000ff04047207 */ /* 0x000fe20000000000 */
[----:B------:R-:W-:Y:S01]  /*05c0*/  IMAD.SHL.U32 R13, R2, 0x20, RZ ;  /* 0x00000020020d7824 */ /* 0x000fe200078e00ff */
[----:B-1----:R-:W-:Y:S01]  /*05d0*/  LEA R16, P0, R12, UR4, 0x1 ;  /* 0x000000040c107c11 */ /* 0x002fe2000f8008ff */
[----:B------:R-:W-:Y:S01]  /*05e0*/  VIADD R10, R5, 0x20 ;  /* 0x00000020050a7836 */ /* 0x000fe20000000000 */
[----:B------:R-:W-:Y:S01]  /*05f0*/  IADD3 R35, P2, P1, R15, R35, R8 ;  /* 0x000000230f237210 */ /* 0x000fe2000795e008 */
[----:B------:R-:W-:Y:S01]  /*0600*/  VIADD R14, R5, 0x30 ;  /* 0x00000030050e7836 */ /* 0x000fe20000000000 */
[----:B------:R-:W-:-:S02]  /*0610*/  SHF.R.S32.HI R15, RZ, 0x1f, R15 ;  /* 0x0000001fff0f7819 */ /* 0x000fc4000001140f */
[----:B------:R-:W-:Y:S02]  /*0620*/  SHF.R.S32.HI R8, RZ, 0x1f, R8 ;  /* 0x0000001fff087819 */ /* 0x000fe40000011408 */
[----:B------:R-:W-:Y:S02]  /*0630*/  LEA.HI.X R17, R12, UR5, R7, 0x1, P0 ;  /* 0x000000050c117c11 */ /* 0x000fe400080f0c07 */
[C---:B------:R-:W-:Y:S02]  /*0640*/  LEA R18, P0, R2.reuse, R16, 0x6 ;  /* 0x0000001002127211 */ /* 0x040fe400078030ff */
[----:B------:R-:W-:Y:S01]  /*0650*/  IADD3.X R4, PT, PT, R15, R4, R8, P2, P1 ;  /* 0x000000040f047210 */ /* 0x000fe200017e2408 */
[----:B------:R1:W-:Y:S01]  /*0660*/  STG.E.128 desc[UR30][R16.64], RZ ;  /* 0x000000ff10007986 */ /* 0x0003e2000c101d1e */
[C-C-:B------:R-:W-:Y:S02]  /*0670*/  SHF.L.U64.HI R7, R2.reuse, 0x5, R3.reuse ;  /* 0x0000000502077819 */ /* 0x140fe40000010203 */
[----:B------:R-:W-:Y:S01]  /*0680*/  IADD3 R20, P1, PT, R13, R16, RZ ;  /* 0x000000100d147210 */ /* 0x000fe20007f3e0ff */
[----:B------:R1:W-:Y:S01]  /*0690*/  STG.E.128 desc[UR30][R16.64+0x80], RZ ;  /* 0x000080ff10007986 */ /* 0x0003e2000c101d1e */
[----:B------:R-:W-:-:S02]  /*06a0*/  LEA.HI.X R19, R2, R17, R3, 0x6, P0 ;  /* 0x0000001102137211 */ /* 0x000fc400000f3403 */
[----:B------:R-:W-:Y:S01]  /*06b0*/  IADD3 R2, P0, PT, R18, R13, RZ ;  /* 0x0000000d12027210 */ /* 0x000fe20007f1e0ff */
[----:B------:R-:W-:Y:S01]  /*06c0*/  IMAD.X R21, R7, 0x1, R17, P1 ;  /* 0x0000000107157824 */ /* 0x000fe200008e0611 */
[-C--:B------:R-:W-:Y:S02]  /*06d0*/  ISETP.GE.AND P5, PT, R11, R0.reuse, PT ;  /* 0x000000000b00720c */ /* 0x080fe40003fa6270 */
[-C--:B------:R-:W-:Y:S01]  /*06e0*/  ISETP.GE.AND P4, PT, R10, R0.reuse, PT ;  /* 0x000000000a00720c */ /* 0x080fe20003f86270 */
[----:B------:R-:W-:Y:S01]  /*06f0*/  IMAD.X R3, R19, 0x1, R7, P0 ;  /* 0x0000000113037824 */ /* 0x000fe200000e0607 */
[----:B------:R1:W-:Y:S01]  /*0700*/  STG.E.128 desc[UR30][R20.64], RZ ;  /* 0x000000ff14007986 */ /* 0x0003e2000c101d1e */
[----:B------:R-:W-:Y:S02]  /*0710*/  ISETP.GE.AND P3, PT, R14, R0, PT ;  /* 0x000000000e00720c */ /* 0x000fe40003f66270 */
[C---:B------:R-:W-:Y:S01]  /*0720*/  ISETP.NE.OR P5, PT, R6.reuse, RZ, P5 ;  /* 0x000000ff0600720c */ /* 0x040fe20002fa5670 */
[----:B------:R1:W-:Y:S01]  /*0730*/  STG.E.128 desc[UR30][R20.64+0x80], RZ ;  /* 0x000080ff14007986 */ /* 0x0003e2000c101d1e */
[----:B------:R-:W-:-:S02]  /*0740*/  ISETP.NE.OR P4, PT, R6, RZ, P4 ;  /* 0x000000ff0600720c */ /* 0x000fc40002785670 */
[----:B------:R-:W-:Y:S01]  /*0750*/  ISETP.NE.OR P3, PT, R6, RZ, P3 ;  /* 0x000000ff0600720c */ /* 0x000fe20001f65670 */
[----:B------:R1:W-:Y:S04]  /*0760*/  STG.E.128 desc[UR30][R18.64], RZ ;  /* 0x000000ff12007986 */ /* 0x0003e8000c101d1e */
[----:B------:R1:W-:Y:S04]  /*0770*/  STG.E.128 desc[UR30][R18.64+0x80], RZ ;  /* 0x000080ff12007986 */ /* 0x0003e8000c101d1e */
[----:B------:R1:W-:Y:S04]  /*0780*/  STG.E.128 desc[UR30][R2.64], RZ ;  /* 0x000000ff02007986 */ /* 0x0003e8000c101d1e */
[----:B------:R1:W-:Y:S01]  /*0790*/  STG.E.128 desc[UR30][R2.64+0x80], RZ ;  /* 0x000080ff02007986 */ /* 0x0003e2000c101d1e */
[----:B------:R-:W-:Y:S05]  /*07a0*/  @P6 BRA `(.L_x_567) ;  /* 0x0000000000206947 */ /* 0x000fea0003800000 */
[----:B------:R-:W2:Y:S01]  /*07b0*/  LDCU.64 UR4, c[0x0][0x420] ;  /* 0x00008400ff0477ac */ /* 0x000ea20008000a00 */
[----:B------:R-:W-:Y:S02]  /*07c0*/  IMAD R0, R5, R9, RZ ;  /* 0x0000000905007224 */ /* 0x000fe400078e02ff */
[----:B------:R-:W-:-:S03]  /*07d0*/  IMAD.MOV.U32 R5, RZ, RZ, 0x7f800000 ;  /* 0x7f800000ff057424 */ /* 0x000fc600078e00ff */
[----:B-1----:R-:W-:-:S04]  /*07e0*/  IADD3 R3, P0, PT, R0, R35, RZ ;  /* 0x0000002300037210 */ /* 0x002fc80007f1e0ff */
[----:B------:R-:W-:Y:S02]  /*07f0*/  LEA.HI.X.SX32 R0, R0, R4, 0x1, P0 ;  /* 0x0000000400007211 */ /* 0x000fe400000f0eff */
[----:B--2---:R-:W-:-:S04]  /*0800*/  LEA R2, P0, R3, UR4, 0x2 ;  /* 0x0000000403027c11 */ /* 0x004fc8000f8010ff */
[----:B------:R-:W-:-:S05]  /*0810*/  LEA.HI.X R3, R3, UR5, R0, 0x2, P0 ;  /* 0x0000000503037c11 */ /* 0x000fca00080f1400 */
[----:B------:R2:W-:Y:S04]  /*0820*/  STG.E desc[UR30][R2.64], R5 ;  /* 0x0000000502007986 */ /* 0x0005e8000c10191e */
.L_x_567:
[----:B------:R-:W-:Y:S05]  /*0830*/  BSYNC.RECONVERGENT B0 ;  /* 0x0000000000007941 */ /* 0x000fea0003800200 */
.L_x_566:
[----:B------:R-:W-:Y:S04]  /*0840*/  BSSY.RECONVERGENT B0, `(.L_x_568) ;  /* 0x000000a000007945 */ /* 0x000fe80003800200 */
[----:B------:R-:W-:Y:S05]  /*0850*/  @P5 BRA `(.L_x_569) ;  /* 0x0000000000205947 */ /* 0x000fea0003800000 */
[----:B------:R-:W3:Y:S01]  /*0860*/  LDCU.64 UR4, c[0x0][0x420] ;  /* 0x00008400ff0477ac */ /* 0x000ee20008000a00 */
[----:B------:R-:W-:Y:S02]  /*0870*/  IMAD R0, R11, R9, RZ ;  /* 0x000000090b007224 */ /* 0x000fe400078e02ff */
[----:B--2---:R-:W-:-:S03]  /*0880*/  IMAD.MOV.U32 R5, RZ, RZ, 0x7f800000 ;  /* 0x7f800000ff057424 */ /* 0x004fc600078e00ff */
[----:B-1----:R-:W-:-:S04]  /*0890*/  IADD3 R3, P0, PT, R0, R35, RZ ;  /* 0x0000002300037210 */ /* 0x002fc80007f1e0ff */
[----:B------:R-:W-:Y:S02]  /*08a0*/  LEA.HI.X.SX32 R0, R0, R4, 0x1, P0 ;  /* 0x0000000400007211 */ /* 0x000fe400000f0eff */
[----:B---3--:R-:W-:-:S04]  /*08b0*/  LEA R2, P0, R3, UR4, 0x2 ;  /* 0x0000000403027c11 */ /* 0x008fc8000f8010ff */
[----:B------:R-:W-:-:S05]  /*08c0*/  LEA.HI.X R3, R3, UR5, R0, 0x2, P0 ;  /* 0x0000000503037c11 */ /* 0x000fca00080f1400 */
[----:B------:R3:W-:Y:S04]  /*08d0*/  STG.E desc[UR30][R2.64], R5 ;  /* 0x0000000502007986 */ /* 0x0007e8000c10191e */
.L_x_569:
[----:B------:R-:W-:Y:S05]  /*08e0*/  BSYNC.RECONVERGENT B0 ;  /* 0x0000000000007941 */ /* 0x000fea0003800200 */
.L_x_568:
[----:B------:R-:W-:Y:S04]  /*08f0*/  BSSY.RECONVERGENT B0, `(.L_x_570) ;  /* 0x000000a000007945 */ /* 0x000fe80003800200 */
[----:B------:R-:W-:Y:S05]  /*0900*/  @P4 BRA `(.L_x_571) ;  /* 0x0000000000204947 */ /* 0x000fea0003800000 */
[----:B------:R-:W4:Y:S01]  /*0910*/  LDCU.64 UR4, c[0x0][0x420] ;  /* 0x00008400ff0477ac */ /* 0x000f220008000a00 */
[----:B------:R-:W-:Y:S02]  /*0920*/  IMAD R0, R10, R9, RZ ;  /* 0x000000090a007224 */ /* 0x000fe400078e02ff */
[----:B--23--:R-:W-:-:S03]  /*0930*/  IMAD.MOV.U32 R5, RZ, RZ, 0x7f800000 ;  /* 0x7f800000ff057424 */ /* 0x00cfc600078e00ff */
[----:B-1----:R-:W-:-:S04]  /*0940*/  IADD3 R3, P0, PT, R0, R35, RZ ;  /* 0x0000002300037210 */ /* 0x002fc80007f1e0ff */
[----:B------:R-:W-:Y:S02]  /*0950*/  LEA.HI.X.SX32 R0, R0, R4, 0x1, P0 ;  /* 0x0000000400007211 */ /* 0x000fe400000f0eff */
[----:B----4-:R-:W-:-:S04]  /*0960*/  LEA R2, P0, R3, UR4, 0x2 ;  /* 0x0000000403027c11 */ /* 0x010fc8000f8010ff */
[----:B------:R-:W-:-:S05]  /*0970*/  LEA.HI.X R3, R3, UR5, R0, 0x2, P0 ;  /* 0x0000000503037c11 */ /* 0x000fca00080f1400 */
[----:B------:R4:W-:Y:S04]  /*0980*/  STG.E desc[UR30][R2.64], R5 ;  /* 0x0000000502007986 */ /* 0x0009e8000c10191e */
.L_x_571:
[----:B------:R-:W-:Y:S05]  /*0990*/  BSYNC.RECONVERGENT B0 ;  /* 0x0000000000007941 */ /* 0x000fea0003800200 */
.L_x_570:
[----:B------:R-:W-:Y:S05]  /*09a0*/  @P3 EXIT ;  /* 0x000000000000394d */ /* 0x000fea0003800000 */
[----:B------:R-:W1:Y:S01]  /*09b0*/  LDCU.64 UR4, c[0x0][0x420] ;  /* 0x00008400ff0477ac */ /* 0x000e620008000a00 */
[----:B------:R-:W-:Y:S02]  /*09c0*/  IMAD R9, R14, R9, RZ ;  /* 0x000000090e097224 */ /* 0x000fe400078e02ff */
[----:B--234-:R-:W-:-:S03]  /*09d0*/  IMAD.MOV.U32 R5, RZ, RZ, 0x7f800000 ;  /* 0x7f800000ff057424 */ /* 0x01cfc600078e00ff */
[----:B------:R-:W-:-:S04]  /*09e0*/  IADD3 R35, P0, PT, R9, R35, RZ ;  /* 0x0000002309237210 */ /* 0x000fc80007f1e0ff */
[----:B------:R-:W-:Y:S02]  /*09f0*/  LEA.HI.X.SX32 R4, R9, R4, 0x1, P0 ;  /* 0x0000000409047211 */ /* 0x000fe400000f0eff */
[----:B-1----:R-:W-:-:S04]  /*0a00*/  LEA R2, P0, R35, UR4, 0x2 ;  /* 0x0000000423027c11 */ /* 0x002fc8000f8010ff */
[----:B------:R-:W-:-:S05]  /*0a10*/  LEA.HI.X R3, R35, UR5, R4, 0x2, P0 ;  /* 0x0000000523037c11 */ /* 0x000fca00080f1404 */
[----:B------:R-:W-:Y:S01]  /*0a20*/  STG.E desc[UR30][R2.64], R5 ;  /* 0x0000000502007986 */ /* 0x000fe2000c10191e */
[----:B------:R-:W-:Y:S05]  /*0a30*/  EXIT ;  /* 0x000000000000794d */ /* 0x000fea0003800000 */
.L_x_564:
[----:B------:R-:W1:Y:S01]  /*0a40*/  LDC R5, c[0x0][0x3e8] ;  /* 0x0000fa00ff057b82 */ /* 0x000e620000000800 */
[----:B------:R-:W2:Y:S01]  /*0a50*/  LDCU.128 UR4, c[0x0][0x3b0] ;  /* 0x00007600ff0477ac */ /* 0x000ea20008000c00 */
[----:B------:R-:W-:Y:S01]  /*0a60*/  SHF.R.S32.HI R14, RZ, 0x1f, R101 ;  /* 0x0000001fff0e7819 */ /* 0x000fe20000011465 */
[C---:B------:R-:W-:Y:S01]  /*0a70*/  IMAD.SHL.U32 R159, R6.reuse, 0x8, RZ ;  /* 0x00000008069f7824 */ /* 0x040fe200078e00ff */
[----:B------:R-:W-:Y:S01]  /*0a80*/  SHF.R.U32.HI R93, RZ, 0x1, R6 ;  /* 0x00000001ff5d7819 */ /* 0x000fe20000011606 */
[----:B------:R-:W3:Y:S01]  /*0a90*/  LDCU.128 UR12, c[0x0][0x3c0] ;  /* 0x00007800ff0c77ac */ /* 0x000ee20008000c00 */
[----:B------:R-:W-:Y:S02]  /*0aa0*/  IMAD.MOV.U32 R163, RZ, RZ, RZ ;  /* 0x000000ffffa37224 */ /* 0x000fe400078e00ff */
[----:B------:R-:W-:Y:S01]  /*0ab0*/  LOP3.LUT R162, R159, 0x38, RZ, 0xc0, !PT ;  /* 0x000000389fa27812 */ /* 0x000fe200078ec0ff */
[----:B------:R-:W4:Y:S01]  /*0ac0*/  LDCU.128 UR20, c[0x0][0x390] ;  /* 0x00007200ff1477ac */ /* 0x000f220008000c00 */
[----:B------:R-:W-:-:S02]  /*0ad0*/  IMAD.SHL.U32 R4, R6, 0x40, RZ ;  /* 0x0000004006047824 */ /* 0x000fc400078e00ff */
[----:B------:R-:W-:Y:S01]  /*0ae0*/  IMAD.SHL.U32 R0, R6, 0x20, RZ ;  /* 0x0000002006007824 */ /* 0x000fe200078e00ff */
[----:B------:R-:W5:Y:S01]  /*0af0*/  LDCU.128 UR16, c[0x0][0x3a0] ;  /* 0x00007400ff1077ac */ /* 0x000f620008000c00 */
[----:B------:R-:W-:Y:S01]  /*0b00*/  VIADD R34, R32, 0xffffffff ;  /* 0xffffffff20227836 */ /* 0x000fe20000000000 */
[C---:B------:R-:W-:Y:S01]  /*0b10*/  LOP3.LUT R11, R4.reuse, 0x200, RZ, 0xc0, !PT ;  /* 0x00000200040b7812 */ /* 0x040fe200078ec0ff */
[----:B------:R-:W5:Y:S01]  /*0b20*/  LDCU.128 UR24, c[0x0][0x3d0] ;  /* 0x00007a00ff1877ac */ /* 0x000f620008000c00 */
[----:B------:R-:W-:Y:S01]  /*0b30*/  LOP3.LUT R154, R4, 0x400, RZ, 0xc0, !PT ;  /* 0x00000400049a7812 */ /* 0x000fe200078ec0ff */
[----:B--2---:R-:W-:Y:S01]  /*0b40*/  IMAD R28, R14, UR6, RZ ;  /* 0x000000060e1c7c24 */ /* 0x004fe2000f8e02ff */
[----:B------:R-:W-:Y:S01]  /*0b50*/  LOP3.LUT R0, R11, 0x7c00, R0, 0xf8, !PT ;  /* 0x00007c000b007812 */ /* 0x000fe200078ef800 */
[----:B------:R-:W-:Y:S01]  /*0b60*/  USHF.L.U32 UR9, UR4, 0x5, URZ ;  /* 0x0000000504097899 */ /* 0x000fe200080006ff */
[----:B------:R-:W-:Y:S01]  /*0b70*/  IMAD.WIDE.U32 R18, R101, UR6, R162 ;  /* 0x0000000665127c25 */ /* 0x000fe2000f8e00a2 */
[----:B------:R-:W-:Y:S01]  /*0b80*/  USHF.L.U64.HI UR8, UR4, 0x5, UR5 ;  /* 0x0000000504087899 */ /* 0x000fe20008010205 */
[----:B-1----:R-:W-:-:S02]  /*0b90*/  IABS R8, R5 ;  /* 0x0000000500087213 */ /* 0x002fc40000000000 */
[----:B---3--:R-:W-:Y:S02]  /*0ba0*/  IMAD R14, R14, UR12, RZ ;  /* 0x0000000c0e0e7c24 */ /* 0x008fe4000f8e02ff */
[----:B------:R-:W1:Y:S01]  /*0bb0*/  I2F.RP R10, R8 ;  /* 0x00000008000a7306 */ /* 0x000e620000209400 */
[----:B------:R-:W-:-:S04]  /*0bc0*/  IMAD.WIDE.U32 R16, R101, UR12, R162 ;  /* 0x0000000c65107c25 */ /* 0x000fc8000f8e00a2 */
[----:B------:R-:W-:Y:S02]  /*0bd0*/  IMAD R14, R101, UR13, R14 ;  /* 0x0000000d650e7c24 */ /* 0x000fe4000f8e020e */
[----:B----4-:R-:W-:Y:S01]  /*0be0*/  IMAD.WIDE.U32 R30, R35, UR22, R162 ;  /* 0x00000016231e7c25 */ /* 0x010fe2000f8e00a2 */
[----:B------:R-:W-:-:S03]  /*0bf0*/  USHF.L.U64.HI UR22, UR4, 0x4, UR5 ;  /* 0x0000000404167899 */ /* 0x000fc60008010205 */
[----:B------:R-:W-:Y:S02]  /*0c00*/  IMAD.IADD R15, R17, 0x1, R14 ;  /* 0x00000001110f7824 */ /* 0x000fe400078e020e */
[----:B------:R-:W-:Y:S01]  /*0c10*/  IMAD R31, R35, UR23, R31 ;  /* 0x00000017231f7c24 */ /* 0x000fe2000f8e021f */
[----:B------:R-:W-:Y:S01]  /*0c20*/  USHF.L.U32 UR23, UR4, 0x4, URZ ;  /* 0x0000000404177899 */ /* 0x000fe200080006ff */
[----:B-1----:R1:W2:Y:S01]  /*0c30*/  MUFU.RCP R2, R10 ;  /* 0x0000000a00027308 */ /* 0x0022a20000001000 */
[----:B------:R-:W-:Y:S02]  /*0c40*/  IMAD R28, R101, UR7, R28 ;  /* 0x00000007651c7c24 */ /* 0x000fe4000f8e021c */
[----:B------:R-:W-:Y:S02]  /*0c50*/  IMAD.U32 R20, RZ, RZ, UR9 ;  /* 0x00000009ff147e24 */ /* 0x000fe4000f8e00ff */
[----:B------:R-:W-:Y:S02]  /*0c60*/  IMAD.IADD R29, R19, 0x1, R28 ;  /* 0x00000001131d7824 */ /* 0x000fe400078e021c */
[----:B------:R-:W-:-:S02]  /*0c70*/  IMAD.MOV.U32 R28, RZ, RZ, R18 ;  /* 0x000000ffff1c7224 */ /* 0x000fc400078e0012 */
[----:B------:R-:W-:Y:S01]  /*0c80*/  IMAD.U32 R21, RZ, RZ, UR8 ;  /* 0x00000008ff157e24 */ /* 0x000fe2000f8e00ff */
[----:B------:R-:W3:Y:S01]  /*0c90*/  LDCU.128 UR8, c[0x0][0x380] ;  /* 0x00007000ff0877ac */ /* 0x000ee20008000c00 */
[----:B------:R-:W-:Y:S02]  /*0ca0*/  IMAD.U32 R18, RZ, RZ, UR23 ;  /* 0x00000017ff127e24 */ /* 0x000fe4000f8e00ff */
[----:B------:R-:W-:Y:S02]  /*0cb0*/  IMAD.U32 R19, RZ, RZ, UR22 ;  /* 0x00000016ff137e24 */ /* 0x000fe4000f8e00ff */
[----:B------:R-:W-:Y:S01]  /*0cc0*/  IMAD.WIDE.U32 R30, R22, UR14, R30 ;  /* 0x0000000e161e7c25 */ /* 0x000fe2000f8e001e */
[----:B------:R-:W-:Y:S01]  /*0cd0*/  USHF.L.U64.HI UR14, UR6, 0x6, UR7 ;  /* 0x00000006060e7899 */ /* 0x000fe20008010207 */
[----:B-1----:R-:W-:Y:S02]  /*0ce0*/  LOP3.LUT R10, R4, 0x1c0, RZ, 0xc0, !PT ;  /* 0x000001c0040a7812 */ /* 0x002fe400078ec0ff */
[----:B--2---:R-:W-:-:S02]  /*0cf0*/  VIADD R2, R2, 0xffffffe ;  /* 0x0ffffffe02027836 */ /* 0x004fc40000000000 */
[----:B------:R-:W-:Y:S01]  /*0d00*/  IMAD.MOV.U32 R14, RZ, RZ, R16 ;  /* 0x000000ffff0e7224 */ /* 0x000fe200078e0010 */
[----:B------:R-:W-:Y:S01]  /*0d10*/  LOP3.LUT R10, R10, 0x38, R159, 0xf8, !PT ;  /* 0x000000380a0a7812 */ /* 0x000fe200078ef89f */
[----:B------:R-:W1:Y:S01]  /*0d20*/  F2I.FTZ.U32.TRUNC.NTZ R3, R2 ;  /* 0x0000000200037305 */ /* 0x000e62000021f000 */
[----:B------:R-:W-:Y:S01]  /*0d30*/  IMAD R31, R22, UR15, R31 ;  /* 0x0000000f161f7c24 */ /* 0x000fe2000f8e021f */
[----:B------:R-:W-:Y:S01]  /*0d40*/  USHF.L.U32 UR15, UR6, 0x6, URZ ;  /* 0x00000006060f7899 */ /* 0x000fe200080006ff */
[----:B-----5:R-:W-:Y:S01]  /*0d50*/  IMAD.WIDE.U32 R28, R35, UR16, R28 ;  /* 0x00000010231c7c25 */ /* 0x020fe2000f8e001c */
[----:B------:R-:W-:-:S03]  /*0d60*/  USHF.L.U64.HI UR16, UR6, 0x4, UR7 ;  /* 0x0000000406107899 */ /* 0x000fc60008010207 */
[C---:B------:R-:W-:Y:S01]  /*0d70*/  IMAD R29, R35.reuse, UR17, R29 ;  /* 0x00000011231d7c24 */ /* 0x040fe2000f8e021d */
[----:B------:R-:W-:Y:S01]  /*0d80*/  USHF.L.U32 UR17, UR6, 0x4, URZ ;  /* 0x0000000406117899 */ /* 0x000fe200080006ff */
[C---:B------:R-:W-:Y:S01]  /*0d90*/  IMAD R33, R35.reuse, UR19, RZ ;  /* 0x0000001323217c24 */ /* 0x040fe2000f8e02ff */
[----:B------:R-:W-:Y:S01]  /*0da0*/  USHF.L.U64.HI UR19, UR6, 0x5, UR7 ;  /* 0x0000000506137899 */ /* 0x000fe20008010207 */
[----:B------:R-:W-:-:S04]  /*0db0*/  IMAD.WIDE.U32 R14, R35, UR18, R14 ;  /* 0x00000012230e7c25 */ /* 0x000fc8000f8e000e */
[----:B-1----:R-:W-:Y:S02]  /*0dc0*/  IMAD.MOV R9, RZ, RZ, -R3 ;  /* 0x000000ffff097224 */ /* 0x002fe400078e0a03 */
[----:B------:R-:W-:Y:S02]  /*0dd0*/  IMAD.MOV.U32 R2, RZ, RZ, RZ ;  /* 0x000000ffff027224 */ /* 0x000fe400078e00ff */
[----:B------:R-:W-:Y:S01]  /*0de0*/  IMAD R12, R9, R8, RZ ;  /* 0x00000008090c7224 */ /* 0x000fe200078e02ff */
[----:B------:R-:W-:Y:S01]  /*0df0*/  LOP3.LUT R9, R159, 0x1f8, RZ, 0xc0, !PT ;  /* 0x000001f89f097812 */ /* 0x000fe200078ec0ff */
[----:B------:R-:W-:Y:S02]  /*0e00*/  IMAD.IADD R15, R15, 0x1, R33 ;  /* 0x000000010f0f7824 */ /* 0x000fe400078e0221 */
[----:B------:R-:W-:Y:S01]  /*0e10*/  IMAD.HI.U32 R12, R3, R12, R2 ;  /* 0x0000000c030c7227 */ /* 0x000fe200078e0002 */
[----:B------:R-:W-:Y:S02]  /*0e20*/  IABS R3, R22 ;  /* 0x0000001600037213 */ /* 0x000fe40000000000 */
[----:B------:R-:W-:-:S02]  /*0e30*/  LOP3.LUT R2, R9, 0x38, R6, 0x78, !PT ;  /* 0x0000003809027812 */ /* 0x000fc400078e7806 */
[----:B------:R-:W-:Y:S01]  /*0e40*/  LOP3.LUT R22, R22, R5, RZ, 0x3c, !PT ;  /* 0x0000000516167212 */ /* 0x000fe200078e3cff */
[----:B------:R-:W-:Y:S01]  /*0e50*/  IMAD.HI.U32 R12, R12, R3, RZ ;  /* 0x000000030c0c7227 */ /* 0x000fe200078e00ff */
[----:B------:R-:W-:Y:S02]  /*0e60*/  LOP3.LUT R159, R2, 0x1e00, R159, 0xf8, !PT ;  /* 0x00001e00029f7812 */ /* 0x000fe400078ef89f */
[----:B------:R-:W-:Y:S01]  /*0e70*/  SHF.R.U32.HI R2, RZ, 0x3, R6 ;  /* 0x00000003ff027819 */ /* 0x000fe20000011606 */
[----:B------:R-:W-:-:S04]  /*0e80*/  IMAD.MOV R17, RZ, RZ, -R12 ;  /* 0x000000ffff117224 */ /* 0x000fc800078e0a0c */
[----:B------:R-:W-:Y:S02]  /*0e90*/  IMAD R17, R8, R17, R3 ;  /* 0x0000001108117224 */ /* 0x000fe400078e0203 */
[----:B------:R-:W-:Y:S02]  /*0ea0*/  IMAD.MOV.U32 R3, RZ, RZ, RZ ;  /* 0x000000ffff037224 */ /* 0x000fe400078e00ff */
[----:B------:R-:W-:Y:S01]  /*0eb0*/  IMAD.WIDE.U32 R14, R2, UR12, R14 ;  /* 0x0000000c020e7c25 */ /* 0x000fe2000f8e000e */
[----:B------:R-:W-:-:S03]  /*0ec0*/  ISETP.GT.U32.AND P4, PT, R8, R17, PT ;  /* 0x000000110800720c */ /* 0x000fc60003f84070 */
[----:B------:R-:W-:-:S04]  /*0ed0*/  IMAD.WIDE.U32 R24, R158, 0x40, R2 ;  /* 0x000000409e187825 */ /* 0x000fc800078e0002 */
[----:B------:R-:W-:Y:S02]  /*0ee0*/  IMAD R3, R25, UR4, RZ ;  /* 0x0000000419037c24 */ /* 0x000fe4000f8e02ff */
[----:B------:R-:W-:-:S04]  /*0ef0*/  IMAD.WIDE.U32 R18, R24, UR4, R18 ;  /* 0x0000000418127c25 */ /* 0x000fc8000f8e0012 */
[----:B------:R-:W-:Y:S01]  /*0f00*/  IMAD.WIDE.U32 R20, R24, UR4, R20 ;  /* 0x0000000418147c25 */ /* 0x000fe2000f8e0014 */
[----:B------:R-:W-:-:S03]  /*0f10*/  IADD3 R16, P3, PT, R30, R18, RZ ;  /* 0x000000121e107210 */ /* 0x000fc60007f7e0ff */
[----:B------:R-:W-:Y:S01]  /*0f20*/  IMAD R3, R24, UR5, R3 ;  /* 0x0000000518037c24 */ /* 0x000fe2000f8e0203 */
[C---:B------:R-:W-:Y:S01]  /*0f30*/  IADD3 R18, P2, PT, R30.reuse, R20, RZ ;  /* 0x000000141e127210 */ /* 0x040fe20007f5e0ff */
[----:B------:R-:W-:Y:S01]  /*0f40*/  @!P4 IMAD.IADD R17, R17, 0x1, -R8 ;  /* 0x000000011111c824 */ /* 0x000fe200078e0a08 */
[----:B------:R-:W-:Y:S01]  /*0f50*/  IADD3 R20, P1, P0, R30, UR23, R20 ;  /* 0x000000171e147c10 */ /* 0x000fe2000f83e014 */
[----:B------:R-:W-:Y:S01]  /*0f60*/  IMAD.IADD R13, R3, 0x1, R21 ;  /* 0x00000001030d7824 */ /* 0x000fe200078e0215 */
[----:B------:R-:W-:Y:S01]  /*0f70*/  IADD3.X R9, PT, PT, R31, R3, R19, P3, !PT ;  /* 0x000000031f097210 */ /* 0x000fe20001ffe413 */
[----:B------:R-:W1:Y:S01]  /*0f80*/  S2UR UR5, SR_CgaCtaId ;  /* 0x00000000000579c3 */ /* 0x000e620000008800 */
[----:B---3--:R-:W-:Y:S01]  /*0f90*/  LEA R26, P3, R16, UR8, 0x1 ;  /* 0x00000008101a7c11 */ /* 0x008fe2000f8608ff */
[----:B------:R-:W-:Y:S01]  /*0fa0*/  IMAD.X R11, R13, 0x1, R31, P2 ;  /* 0x000000010d0b7824 */ /* 0x000fe200010e061f */
[----:B------:R-:W-:Y:S01]  /*0fb0*/  IADD3.X R13, PT, PT, R31, UR22, R13, P1, P0 ;  /* 0x000000161f0d7c10 */ /* 0x000fe20008fe040d */
[----:B------:R-:W-:Y:S01]  /*0fc0*/  IMAD.WIDE.U32 R30, R24, UR4, R30 ;  /* 0x00000004181e7c25 */ /* 0x000fe2000f8e001e */
[----:B------:R-:W-:Y:S01]  /*0fd0*/  LEA R24, P0, R18, UR8, 0x1 ;  /* 0x0000000812187c11 */ /* 0x000fe2000f8008ff */
[----:B------:R-:W-:Y:S01]  /*0fe0*/  UMOV UR4, 0x400 ;  /* 0x0000040000047882 */ /* 0x000fe20000000000 */
[----:B------:R-:W-:Y:S01]  /*0ff0*/  LEA.HI.X R27, R16, UR9, R9, 0x1, P3 ;  /* 0x00000009101b7c11 */ /* 0x000fe200098f0c09 */
[----:B------:R-:W-:Y:S01]  /*1000*/  IMAD.IADD R3, R31, 0x1, R3 ;  /* 0x000000011f037824 */ /* 0x000fe200078e0203 */
[----:B------:R-:W-:Y:S01]  /*1010*/  LEA.HI.X R25, R18, UR9, R11, 0x1, P0 ;  /* 0x0000000912197c11 */ /* 0x000fe200080f0c0b */
[----:B------:R-:W-:Y:S01]  /*1020*/  @!P4 VIADD R12, R12, 0x1 ;  /* 0x000000010c0cc836 */ /* 0x000fe20000000000 */
[----:B------:R-:W-:Y:S01]  /*1030*/  LEA R16, P0, R20, UR8, 0x1 ;  /* 0x0000000814107c11 */ /* 0x000fe2000f8008ff */
[C---:B------:R-:W-:Y:S01]  /*1040*/  IMAD R9, R34.reuse, UR14, RZ ;  /* 0x0000000e22097c24 */ /* 0x040fe2000f8e02ff */
[----:B------:R-:W-:Y:S01]  /*1050*/  ISETP.GE.U32.AND P2, PT, R17, R8, PT ;  /* 0x000000081100720c */ /* 0x000fe20003f46070 */
[----:B------:R-:W-:Y:S01]  /*1060*/  IMAD.WIDE.U32 R18, R34, UR15, RZ ;  /* 0x0000000f22127c25 */ /* 0x000fe2000f8e00ff */
[----:B------:R-:W-:Y:S01]  /*1070*/  LEA.HI.X R17, R20, UR9, R13, 0x1, P0 ;  /* 0x0000000914117c11 */ /* 0x000fe200080f0c0d */
[----:B------:R-:W-:Y:S01]  /*1080*/  USHF.L.U32 UR22, UR6, 0x5, URZ ;  /* 0x0000000506167899 */ /* 0x000fe200080006ff */
[----:B------:R-:W-:Y:S01]  /*1090*/  ISETP.GE.AND P1, PT, R22, RZ, PT ;  /* 0x000000ff1600720c */ /* 0x000fe20003f26270 */
[----:B------:R-:W-:Y:S01]  /*10a0*/  IMAD.WIDE.U32 R20, R2, UR6, R28 ;  /* 0x0000000602147c25 */ /* 0x000fe2000f8e001c */
[----:B------:R-:W-:Y:S01]  /*10b0*/  LEA R22, P0, R30, UR8, 0x1 ;  /* 0x000000081e167c11 */ /* 0x000fe2000f8008ff */
[----:B------:R-:W-:-:S02]  /*10c0*/  USHF.L.U32 UR8, UR12, 0x4, URZ ;  /* 0x000000040c087899 */ /* 0x000fc400080006ff */
[----:B------:R-:W-:Y:S01]  /*10d0*/  IMAD R21, R2, UR7, R21 ;  /* 0x0000000702157c24 */ /* 0x000fe2000f8e0215 */
[----:B------:R-:W-:Y:S01]  /*10e0*/  LEA.HI.X R23, R30, UR9, R3, 0x1, P0 ;  /* 0x000000091e177c11 */ /* 0x000fe200080f0c03 */
[----:B-1----:R-:W-:Y:S01]  /*10f0*/  ULEA UR5, UR5, UR4, 0x18 ;  /* 0x0000000405057291 */ /* 0x002fe2000f8ec0ff */
[----:B------:R-:W-:Y:S01]  /*1100*/  ISETP.NE.AND P0, PT, R5, RZ, PT ;  /* 0x000000ff0500720c */ /* 0x000fe20003f05270 */
[----:B------:R-:W-:Y:S01]  /*1110*/  @P2 VIADD R12, R12, 0x1 ;  /* 0x000000010c0c2836 */ /* 0x000fe20000000000 */
[----:B------:R-:W-:Y:S01]  /*1120*/  USHF.L.U64.HI UR4, UR12, 0x4, UR13 ;  /* 0x000000040c047899 */ /* 0x000fe2000801020d */
[----:B------:R-:W-:Y:S01]  /*1130*/  IMAD.IADD R9, R19, 0x1, R9 ;  /* 0x0000000113097824 */ /* 0x000fe200078e0209 */
[----:B------:R-:W-:Y:S01]  /*1140*/  USHF.L.U32 UR7, UR12, 0x5, URZ ;  /* 0x000000050c077899 */ /* 0x000fe200080006ff */
[----:B------:R-:W-:Y:S01]  /*1150*/  @!P1 IMAD.MOV R12, RZ, RZ, -R12 ;  /* 0x000000ffff0c9224 */ /* 0x000fe200078e0a0c */
[----:B------:R-:W-:Y:S01]  /*1160*/  LEA R159, R159, UR5, 0x1 ;  /* 0x000000059f9f7c11 */ /* 0x000fe2000f8e08ff */
[----:B------:R-:W-:-:S04]  /*1170*/  USHF.L.U64.HI UR6, UR12, 0x5, UR13 ;  /* 0x000000050c067899 */ /* 0x000fc8000801020d */
[----:B------:R-:W-:Y:S01]  /*1180*/  @!PT LDS RZ, [RZ] ;  /* 0x00000000fffff984 */ /* 0x000fe20000000800 */
[----:B------:R-:W-:Y:S01]  /*1190*/  @!PT LDS RZ, [RZ] ;  /* 0x00000000fffff984 */ /* 0x000fe20000000800 */
[----:B------:R-:W-:Y:S01]  /*11a0*/  @!PT LDS RZ, [RZ] ;  /* 0x00000000fffff984 */ /* 0x000fe20000000800 */
[----:B------:R-:W-:Y:S02]  /*11b0*/  LDGSTS.E.BYPASS.LTC128B.128 [R159], desc[UR30][R22.64] ;  /* 0x00000000169f7fae */ /* 0x000fe4000b981a1e */
[----:B------:R-:W-:Y:S02]  /*11c0*/  @!P0 LOP3.LUT R12, RZ, R5, RZ, 0x33, !PT ;  /* 0x00000005ff0c8212 */ /* 0x000fe400078e33ff */
[----:B------:R-:W-:Y:S01]  /*11d0*/  LDGSTS.E.BYPASS.LTC128B.128 [R159+0x2000], desc[UR30][R22.64+0x80] ;  /* 0x02000080169f7fae */ /* 0x000fe2000b981a1e */
[----:B------:R-:W-:Y:S02]  /*11e0*/  IADD3 R8, P0, PT, R18, UR17, RZ ;  /* 0x0000001112087c10 */ /* 0x000fe4000ff1e0ff */
[----:B------:R-:W-:Y:S01]  /*11f0*/  SHF.R.S32.HI R105, RZ, 0x1f, R12 ;  /* 0x0000001fff697819 */ /* 0x000fe2000001140c */
[----:B------:R-:W-:Y:S01]  /*1200*/  IMAD.WIDE.U32 R20, R12, UR24, R20 ;  /* 0x000000180c147c25 */ /* 0x000fe2000f8e0014 */
[----:B------:R-:W-:Y:S01]  /*1210*/  LDGSTS.E.BYPASS.LTC128B.128 [R159+0x800], desc[UR30][R26.64] ;  /* 0x008000001a9f7fae */ /* 0x000fe2000b981a1e */
[----:B------:R-:W-:-:S02]  /*1220*/  IADD3.X R5, PT, PT, R9, UR16, RZ, P0, !PT ;  /* 0x0000001009057c10 */ /* 0x000fc400087fe4ff */
[----:B------:R-:W-:Y:S01]  /*1230*/  IMAD R3, R105, UR24, RZ ;  /* 0x0000001869037c24 */ /* 0x000fe2000f8e02ff */
[----:B------:R-:W-:Y:S01]  /*1240*/  LEA R157, P1, R20, UR10, 0x1 ;  /* 0x0000000a149d7c11 */ /* 0x000fe2000f8208ff */
[C---:B------:R-:W-:Y:S01]  /*1250*/  IMAD.WIDE.U32 R102, R12.reuse, UR26, RZ ;  /* 0x0000001a0c667c25 */ /* 0x040fe2000f8e00ff */
[----:B------:R-:W-:Y:S03]  /*1260*/  LDGSTS.E.BYPASS.LTC128B.128 [R159+0x2800], desc[UR30][R26.64+0x80] ;  /* 0x028000801a9f7fae */ /* 0x000fe6000b981a1e */
[----:B------:R-:W-:Y:S01]  /*1270*/  IMAD R156, R12, UR25, R3 ;  /* 0x000000190c9c7c24 */ /* 0x000fe2000f8e0203 */
[----:B------:R-:W-:Y:S01]  /*1280*/  LDGSTS.E.BYPASS.LTC128B.128 [R159+0x1000], desc[UR30][R24.64] ;  /* 0x01000000189f7fae */ /* 0x000fe2000b981a1e */
[----:B------:R-:W-:Y:S01]  /*1290*/  IMAD R3, R2, UR13, R15 ;  /* 0x0000000d02037c24 */ /* 0x000fe2000f8e020f */
[----:B------:R-:W-:Y:S01]  /*12a0*/  IADD3 R2, P4, PT, R102, R14, RZ ;  /* 0x0000000e66027210 */ /* 0x000fe20007f9e0ff */
[----:B------:R-:W-:Y:S01]  /*12b0*/  IMAD.IADD R156, R21, 0x1, R156 ;  /* 0x00000001159c7824 */ /* 0x000fe200078e029c */
[----:B------:R1:W-:Y:S01]  /*12c0*/  LDGSTS.E.BYPASS.LTC128B.128 [R159+0x3000], desc[UR30][R24.64+0x80] ;  /* 0x03000080189f7fae */ /* 0x0003e2000b981a1e */
[----:B------:R-:W-:-:S03]  /*12d0*/  IMAD R105, R105, UR26, RZ ;  /* 0x0000001a69697c24 */ /* 0x000fc6000f8e02ff */
[----:B------:R-:W-:Y:S01]  /*12e0*/  LEA.HI.X R156, R20, UR11, R156, 0x1, P1 ;  /* 0x0000000b149c7c11 */ /* 0x000fe200088f0c9c */
[----:B------:R-:W-:Y:S01]  /*12f0*/  LDGSTS.E.BYPASS.LTC128B.128 [R159+0x1800], desc[UR30][R16.64] ;  /* 0x01800000109f7fae */ /* 0x000fe2000b981a1e */
[----:B------:R-:W-:Y:S01]  /*1300*/  IADD3 R14, P1, PT, R8, UR17, RZ ;  /* 0x00000011080e7c10 */ /* 0x000fe2000ff3e0ff */
[----:B------:R-:W-:Y:S01]  /*1310*/  IMAD R105, R12, UR27, R105 ;  /* 0x0000001b0c697c24 */ /* 0x000fe2000f8e0269 */
[----:B------:R-:W-:Y:S01]  /*1320*/  LEA R12, P3, R2, UR20, 0x1 ;  /* 0x00000014020c7c11 */ /* 0x000fe2000f8608ff */
[----:B------:R2:W-:Y:S02]  /*1330*/  LDGSTS.E.BYPASS.LTC128B.128 [R159+0x3800], desc[UR30][R16.64+0x80] ;  /* 0x03800080109f7fae */ /* 0x0005e4000b981a1e */
[----:B------:R-:W-:-:S04]  /*1340*/  IMAD.IADD R105, R103, 0x1, R105 ;  /* 0x0000000167697824 */ /* 0x000fc800078e0269 */
[----:B------:R-:W-:-:S05]  /*1350*/  IMAD.X R3, R3, 0x1, R105, P4 ;  /* 0x0000000103037824 */ /* 0x000fca00020e0669 */
[----:B------:R-:W-:Y:S02]  /*1360*/  LEA.HI.X R2, R2, UR21, R3, 0x1, P3 ;  /* 0x0000001502027c11 */ /* 0x000fe400098f0c03 */
[----:B------:R-:W-:Y:S02]  /*1370*/  LOP3.LUT R3, R10, 0x8, R6, 0x78, !PT ;  /* 0x000000080a037812 */ /* 0x000fe400078e7806 */
[----:B-1----:R-:W-:-:S03]  /*1380*/  LEA R24, P2, R18, R157, 0x1 ;  /* 0x0000009d12187211 */ /* 0x002fc600078408ff */
[----:B------:R-:W-:Y:S01]  /*1390*/  IMAD R154, R3, 0x2, R154 ;  /* 0x00000002039a7824 */ /* 0x000fe200078e029a */
[----:B------:R-:W-:Y:S02]  /*13a0*/  LEA.HI.X R25, R18, R156, R9, 0x1, P2 ;  /* 0x0000009c12197211 */ /* 0x000fe400010f0c09 */
[CC--:B------:R-:W-:Y:S02]  /*13b0*/  LEA R22, P2, R8.reuse, R157.reuse, 0x1 ;  /* 0x0000009d08167211 */ /* 0x0c0fe400078408ff */
[C---:B------:R-:W-:Y:S01]  /*13c0*/  IADD3.X R9, PT, PT, R5.reuse, UR16, RZ, P1, !PT ;  /* 0x0000001005097c10 */ /* 0x040fe20008ffe4ff */
[----:B------:R-:W-:Y:S01]  /*13d0*/  LDGSTS.E.BYPASS.LTC128B.128 [R159+0x4000], desc[UR30][R24.64] ;  /* 0x04000000189f7fae */ /* 0x000fe2000b981a1e */
[----:B--2---:R-:W-:Y:S02]  /*13e0*/  IADD3 R16, P0, PT, R8, UR22, RZ ;  /* 0x0000001608107c10 */ /* 0x004fe4000ff1e0ff */
[----:B------:R-:W-:Y:S01]  /*13f0*/  LEA R20, P1, R14, R157, 0x1 ;  /* 0x0000009d0e147211 */ /* 0x000fe200078208ff */
[----:B------:R-:W-:Y:S01]  /*1400*/  LDGSTS.E.BYPASS.LTC128B.128 [R159+0x6000], desc[UR30][R24.64+0x80] ;  /* 0x06000080189f7fae */ /* 0x000fe2000b981a1e */
[----:B------:R-:W-:-:S02]  /*1410*/  IADD3.X R11, PT, PT, R5, UR19, RZ, P0, !PT ;  /* 0x00000013050b7c10 */ /* 0x000fc400087fe4ff */
[----:B------:R-:W-:Y:S02]  /*1420*/  LEA R18, P0, R16, R157, 0x1 ;  /* 0x0000009d10127211 */ /* 0x000fe400078008ff */
[-C--:B------:R-:W-:Y:S02]  /*1430*/  LEA.HI.X R23, R8, R156.reuse, R5, 0x1, P2 ;  /* 0x0000009c08177211 */ /* 0x080fe400010f0c05 */
[-C--:B------:R-:W-:Y:S01]  /*1440*/  LEA.HI.X R21, R14, R156.reuse, R9, 0x1, P1 ;  /* 0x0000009c0e157211 */ /* 0x080fe200008f0c09 */
[----:B------:R-:W-:Y:S01]  /*1450*/  IMAD.WIDE.U32 R14, R34, UR12, RZ ;  /* 0x0000000c220e7c25 */ /* 0x000fe2000f8e00ff */
[----:B------:R-:W-:Y:S01]  /*1460*/  LEA.HI.X R19, R16, R156, R11, 0x1, P0 ;  /* 0x0000009c10137211 */ /* 0x000fe200000f0c0b */
[----:B------:R-:W-:Y:S02]  /*1470*/  LDGSTS.E.BYPASS.LTC128B.128 [R159+0x4800], desc[UR30][R22.64] ;  /* 0x04800000169f7fae */ /* 0x000fe4000b981a1e */
[----:B------:R-:W-:Y:S01]  /*1480*/  IMAD R13, R34, UR13, R15 ;  /* 0x0000000d220d7c24 */ /* 0x000fe2000f8e020f */
[C---:B------:R-:W-:Y:S01]  /*1490*/  LEA R8, P0, R14.reuse, UR8, 0x6 ;  /* 0x000000080e087c11 */ /* 0x040fe2000f8030ff */
[----:B------:R-:W-:Y:S03]  /*14a0*/  LDGSTS.E.BYPASS.LTC128B.128 [R159+0x6800], desc[UR30][R22.64+0x80] ;  /* 0x06800080169f7fae */ /* 0x000fe6000b981a1e */
[----:B------:R-:W-:Y:S01]  /*14b0*/  LEA.HI.X R5, R14, UR4, R13, 0x6, P0 ;  /* 0x000000040e057c11 */ /* 0x000fe200080f340d */
[----:B------:R-:W-:Y:S01]  /*14c0*/  LDGSTS.E.BYPASS.LTC128B.128 [R159+0x5000], desc[UR30][R20.64] ;  /* 0x05000000149f7fae */ /* 0x000fe2000b981a1e */
[----:B------:R-:W-:-:S02]  /*14d0*/  IADD3 R9, P1, PT, R8, UR8, RZ ;  /* 0x0000000808097c10 */ /* 0x000fc4000ff3e0ff */
[----:B------:R-:W-:Y:S01]  /*14e0*/  IADD3 R11, P0, PT, R8, UR7, RZ ;  /* 0x00000007080b7c10 */ /* 0x000fe2000ff1e0ff */
[----:B------:R1:W-:Y:S01]  /*14f0*/  LDGSTS.E.BYPASS.LTC128B.128 [R159+0x7000], desc[UR30][R20.64+0x80] ;  /* 0x07000080149f7fae */ /* 0x0003e2000b981a1e */
[----:B------:R-:W-:-:S03]  /*1500*/  IADD3.X R3, PT, PT, R5, UR4, RZ, P1, !PT ;  /* 0x0000000405037c10 */ /* 0x000fc60008ffe4ff */
[----:B------:R-:W-:Y:S04]  /*1510*/  LDGSTS.E.BYPASS.LTC128B.128 [R159+0x5800], desc[UR30][R18.64] ;  /* 0x05800000129f7fae */ /* 0x000fe8000b981a1e */
[----:B------:R2:W-:Y:S04]  /*1520*/  LDGSTS.E.BYPASS.LTC128B.128 [R159+0x7800], desc[UR30][R18.64+0x80] ;  /* 0x07800080129f7fae */ /* 0x0005e8000b981a1e */
[----:B------:R-:W0:Y:S01]  /*1530*/  LDGDEPBAR ;  /* 0x00000000000079af */ /* 0x000e220000000000 */
[----:B-1----:R-:W-:-:S04]  /*1540*/  LEA R20, P2, R14, R12, 0x7 ;  /* 0x0000000c0e147211 */ /* 0x002fc800078438ff */
[----:B------:R-:W-:Y:S02]  /*1550*/  LEA.HI.X R21, R14, R2, R13, 0x7, P2 ;  /* 0x000000020e157211 */ /* 0x000fe400010f3c0d */
[-C--:B------:R-:W-:Y:S02]  /*1560*/  LEA R14, P1, R9, R12.reuse, 0x1 ;  /* 0x0000000c090e7211 */ /* 0x080fe400078208ff */
[----:B------:R-:W-:Y:S01]  /*1570*/  LEA R22, P2, R8, R12, 0x1 ;  /* 0x0000000c08167211 */ /* 0x000fe200078408ff */
[----:B------:R-:W-:-:S04]  /*1580*/  DEPBAR.LE SB0, 0x0 ;  /* 0x000080000000791a */ /* 0x000fc80000000000 */
[----:B------:R-:W-:Y:S01]  /*1590*/  BAR.SYNC.DEFER_BLOCKING 0x0 ;  /* 0x0000000000007b1d */ /* 0x000fe20000010000 */
[----:B------:R-:W-:Y:S02]  /*15a0*/  LEA.HI.X R15, R9, R2, R3, 0x1, P1 ;  /* 0x00000002090f7211 */ /* 0x000fe400008f0c03 */
[----:B------:R-:W-:Y:S02]  /*15b0*/  LOP3.LUT R3, R10, 0x8, R93, 0x78, !PT ;  /* 0x000000080a037812 */ /* 0x000fe400078e785d */
[----:B------:R-:W-:Y:S02]  /*15c0*/  IADD3.X R13, PT, PT, R5, UR6, RZ, P0, !PT ;  /* 0x00000006050d7c10 */ /* 0x000fe400087fe4ff */
[C---:B------:R-:W-:Y:S02]  /*15d0*/  LEA R12, P0, R11.reuse, R12, 0x1 ;  /* 0x0000000c0b0c7211 */ /* 0x040fe400078008ff */
[-C--:B------:R-:W-:Y:S01]  /*15e0*/  LEA.HI.X R23, R8, R2.reuse, R5, 0x1, P2 ;  /* 0x0000000208177211 */ /* 0x080fe200010f0c05 */
[----:B------:R-:W-:Y:S01]  /*15f0*/  IMAD.MOV.U32 R5, RZ, RZ, 0x20 ;  /* 0x00000020ff057424 */ /* 0x000fe200078e00ff */
[----:B------:R-:W-:Y:S01]  /*1600*/  LOP3.LUT R155, R0, R3, RZ, 0xfc, !PT ;  /* 0x00000003009b7212 */ /* 0x000fe200078efcff */
[----:B------:R-:W-:Y:S01]  /*1610*/  IMAD.MOV.U32 R0, RZ, RZ, 0x40 ;  /* 0x00000040ff007424 */ /* 0x000fe200078e00ff */
[----:B------:R-:W-:Y:S01]  /*1620*/  LEA.HI.X R13, R11, R2, R13, 0x1, P0 ;  /* 0x000000020b0d7211 */ /* 0x000fe200000f0c0d */
[----:B------:R-:W-:Y:S01]  /*1630*/  VIADD R2, R154, UR5 ;  /* 0x000000059a027c36 */ /* 0x000fe20008000000 */
[----:B------:R-:W-:-:S02]  /*1640*/  LEA R155, R155, UR5, 0x1 ;  /* 0x000000059b9b7c11 */ /* 0x000fc4000f8e08ff */
[----:B------:R-:W-:Y:S02]  /*1650*/  R2P PR, R6, 0x6 ;  /* 0x0000000606007804 */ /* 0x000fe40000000000 */
[----:B------:R-:W-:-:S03]  /*1660*/  LOP3.LUT R93, R93, 0x1f0, RZ, 0xc0, !PT ;  /* 0x000001f05d5d7812 */ /* 0x000fc600078ec0ff */
[----:B------:R-:W-:Y:S01]  /*1670*/  SEL R5, R5, 0xffffffe0, !P1 ;  /* 0xffffffe005057807 */ /* 0x000fe20004800000 */
[----:B------:R-:W-:Y:S01]  /*1680*/  @!PT LDS RZ, [RZ] ;  /* 0x00000000fffff984 */ /* 0x000fe20000000800 */
[----:B------:R-:W-:Y:S01]  /*1690*/  @!PT LDS RZ, [RZ] ;  /* 0x00000000fffff984 */ /* 0x000fe20000000800 */
[----:B------:R-:W-:Y:S01]  /*16a0*/  @!PT LDS RZ, [RZ] ;  /* 0x00000000fffff984 */ /* 0x000fe20000000800 */
[----:B------:R-:W-:Y:S01]  /*16b0*/  LDGSTS.E.BYPASS.LTC128B.128 [R159+0x8000], desc[UR30][R20.64] ;  /* 0x08000000149f7fae */ /* 0x000fe2000b981a1e */
[----:B------:R-:W-:-:S03]  /*16c0*/  SEL R0, R0, 0xffffffc0, !P2 ;  /* 0xffffffc000007807 */ /* 0x000fc60005000000 */
[C-C-:B------:R-:W-:Y:S01]  /*16d0*/  IMAD.IADD R153, R5.reuse, 0x1, R155.reuse ;  /* 0x0000000105997824 */ /* 0x140fe200078e029b */
[----:B------:R-:W-:Y:S01]  /*16e0*/  LDGSTS.E.BYPASS.LTC128B.128 [R159+0xa000], desc[UR30][R20.64+0x80] ;  /* 0x0a000080149f7fae */ /* 0x000fe2000b981a1e */
[--C-:B------:R-:W-:Y:S02]  /*16f0*/  IMAD.IADD R149, R5, 0x1, R2.reuse ;  /* 0x0000000105957824 */ /* 0x100fe400078e0202 */
[C---:B------:R-:W-:Y:S01]  /*1700*/  IMAD.IADD R152, R0.reuse, 0x1, R155 ;  /* 0x0000000100987824 */ /* 0x040fe200078e029b */
[----:B------:R-:W-:Y:S01]  /*1710*/  LDGSTS.E.BYPASS.LTC128B.128 [R159+0x8800], desc[UR30][R22.64] ;  /* 0x08800000169f7fae */ /* 0x000fe2000b981a1e */
[----:B------:R-:W-:Y:S01]  /*1720*/  IMAD.IADD R148, R0, 0x1, R2 ;  /* 0x0000000100947824 */ /* 0x000fe200078e0202 */
[----:B------:R-:W-:Y:S01]  /*1730*/  IADD3 R2, PT, PT, R93, 0x1, R160 ;  /* 0x000000015d027810 */ /* 0x000fe20007ffe0a0 */
[C---:B------:R-:W-:Y:S01]  /*1740*/  IMAD.IADD R151, R5.reuse, 0x1, R152 ;  /* 0x0000000105977824 */ /* 0x040fe200078e0298 */
[----:B------:R1:W-:Y:S01]  /*1750*/  LDGSTS.E.BYPASS.LTC128B.128 [R159+0xa800], desc[UR30][R22.64+0x80] ;  /* 0x0a800080169f7fae */ /* 0x0003e2000b981a1e */
[----:B------:R-:W-:-:S03]  /*1760*/  IMAD.IADD R147, R5, 0x1, R148 ;  /* 0x0000000105937824 */ /* 0x000fc600078e0294 */
[----:B------:R-:W-:Y:S04]  /*1770*/  LDGSTS.E.BYPASS.LTC128B.128 [R159+0x9000], desc[UR30][R14.64] ;  /* 0x090000000e9f7fae */ /* 0x000fe8000b981a1e */
[----:B------:R-:W-:Y:S04]  /*1780*/  LDGSTS.E.BYPASS.LTC128B.128 [R159+0xb000], desc[UR30][R14.64+0x80] ;  /* 0x0b0000800e9f7fae */ /* 0x000fe8000b981a1e */
[----:B------:R-:W-:Y:S04]  /*1790*/  LDGSTS.E.BYPASS.LTC128B.128 [R159+0x9800], desc[UR30][R12.64] ;  /* 0x098000000c9f7fae */ /* 0x000fe8000b981a1e */
[----:B------:R3:W-:Y:S04]  /*17a0*/  LDGSTS.E.BYPASS.LTC128B.128 [R159+0xb800], desc[UR30][R12.64+0x80] ;  /* 0x0b8000800c9f7fae */ /* 0x0007e8000b981a1e */
[----:B------:R-:W-:Y:S04]  /*17b0*/  LDSM.16.M88.4 R28, [R155] ;  /* 0x000000009b1c783b */ /* 0x000fe80000000200 */
[----:B--2---:R-:W1:Y:S04]  /*17c0*/  LDSM.16.M88.4 R16, [R154+UR5+0x4000] ;  /* 0x004000059a10783b */ /* 0x004e680008000200 */
[----:B------:R-:W2:Y:S04]  /*17d0*/  LDSM.16.M88.4 R64, [R154+UR5+0x4800] ;  /* 0x004800059a40783b */ /* 0x000ea80008000200 */
[----:B------:R-:W4:Y:S04]  /*17e0*/  LDSM.16.M88.4 R56, [R154+UR5+0x5000] ;  /* 0x005000059a38783b */ /* 0x000f280008000200 */
[----:B------:R-:W5:Y:S04]  /*17f0*/  LDSM.16.M88.4 R8, [R154+UR5+0x5800] ;  /* 0x005800059a08783b */ /* 0x000f680008000200 */
[----:B------:R-:W-:Y:S04]  /*1800*/  LDSM.16.M88.4 R48, [R153] ;  /* 0x000000009930783b */ /* 0x000fe80000000200 */
[----:B------:R-:W5:Y:S04]  /*1810*/  LDSM.16.M88.4 R72, [R149+0x4000] ;  /* 0x004000009548783b */ /* 0x000f680000000200 */
[----:B------:R-:W5:Y:S04]  /*1820*/  LDSM.16.M88.4 R44, [R149+0x4800] ;  /* 0x00480000952c783b */ /* 0x000f680000000200 */
[----:B------:R-:W5:Y:S04]  /*1830*/  LDSM.16.M88.4 R40, [R149+0x5000] ;  /* 0x005000009528783b */ /* 0x000f680000000200 */
[----:B------:R-:W5:Y:S04]  /*1840*/  LDSM.16.M88.4 R36, [R149+0x5800] ;  /* 0x005800009524783b */ /* 0x000f680000000200 */
[----:B------:R-:W-:Y:S01]  /*1850*/  LDSM.16.M88.4 R24, [R152] ;  /* 0x000000009818783b */ /* 0x000fe20000000200 */
[C---:B-1----:R-:W-:Y:S03]  /*1860*/  HMMA.16816.F32 R20, R28.reuse, R16, RZ ;  /* 0x000000101c14723c */ /* 0x042fe600000018ff */
[----:B---3--:R-:W1:Y:S04]  /*1870*/  LDSM.16.M88.4 R12, [R148+0x4000] ;  /* 0x00400000940c783b */ /* 0x008e680000000200 */
[----:B------:R-:W-:Y:S01]  /*1880*/  LDSM.16.M88.4 R80, [R148+0x5000] ;  /* 0x005000009450783b */ /* 0x000fe20000000200 */
[C---:B--2---:R-:W-:Y:S03]  /*1890*/  HMMA.16816.F32 R68, R28.reuse, R64, RZ ;  /* 0x000000401c44723c */ /* 0x044fe600000018ff */
[----:B------:R-:W-:Y:S04]  /*18a0*/  LDSM.16.M88.4 R76, [R147+0x4000] ;  /* 0x00400000934c783b */ /* 0x000fe80000000200 */
[----:B------:R-:W-:Y:S01]  /*18b0*/  LDSM.16.M88.4 R84, [R153+0x2000] ;  /* 0x002000009954783b */ /* 0x000fe20000000200 */
[C---:B----4-:R-:W-:Y:S03]  /*18c0*/  HMMA.16816.F32 R60, R28.reuse, R56, RZ ;  /* 0x000000381c3c723c */ /* 0x050fe600000018ff */
[----:B------:R-:W-:Y:S04]  /*18d0*/  LDSM.16.M88.4 R88, [R149+0x6000] ;  /* 0x006000009558783b */ /* 0x000fe80000000200 */
[----:B------:R-:W0:Y:S01]  /*18e0*/  LDGDEPBAR ;  /* 0x00000000000079af */ /* 0x000e220000000000 */
[C---:B------:R-:W-:Y:S08]  /*18f0*/  HMMA.16816.F32 R16, R28.reuse, R18, RZ ;  /* 0x000000121c10723c */ /* 0x040ff000000018ff */
[C---:B------:R-:W-:Y:S08]  /*1900*/  HMMA.16816.F32 R64, R28.reuse, R66, RZ ;  /* 0x000000421c40723c */ /* 0x040ff000000018ff */
[C---:B------:R-:W-:Y:S08]  /*1910*/  HMMA.16816.F32 R56, R28.reuse, R58, RZ ;  /* 0x0000003a1c38723c */ /* 0x040ff000000018ff */
[C---:B-----5:R-:W-:Y:S08]  /*1920*/  HMMA.16816.F32 R52, R28.reuse, R8, RZ ;  /* 0x000000081c34723c */ /* 0x060ff000000018ff */
[----:B------:R-:W-:Y:S01]  /*1930*/  HMMA.16816.F32 R28, R28, R10, RZ ;  /* 0x0000000a1c1c723c */ /* 0x000fe200000018ff */
[----:B------:R-:W2:Y:S07]  /*1940*/  LDSM.16.M88.4 R8, [R148+0x4800] ;  /* 0x004800009408783b */ /* 0x000eae0000000200 */
[C---:B------:R-:W-:Y:S08]  /*1950*/  HMMA.16816.F32 R20, R48.reuse, R72, R20 ;  /* 0x000000483014723c */ /* 0x040ff00000001814 */
[C---:B------:R-:W-:Y:S01]  /*1960*/  HMMA.16816.F32 R16, R48.reuse, R74, R16 ;  /* 0x0000004a3010723c */ /* 0x040fe20000001810 */
[----:B------:R-:W-:Y:S07]  /*1970*/  LDSM.16.M88.4 R72, [R147+0x4800] ;  /* 0x004800009348783b */ /* 0x000fee0000000200 */
[C---:B------:R-:W-:Y:S08]  /*1980*/  HMMA.16816.F32 R68, R48.reuse, R44, R68 ;  /* 0x0000002c3044723c */ /* 0x040ff00000001844 */
[C---:B------:R-:W-:Y:S01]  /*1990*/  HMMA.16816.F32 R64, R48.reuse, R46, R64 ;  /* 0x0000002e3040723c */ /* 0x040fe20000001840 */
[----:B------:R-:W-:Y:S07]  /*19a0*/  LDSM.16.M88.4 R44, [R147+0x5000] ;  /* 0x00500000932c783b */ /* 0x000fee0000000200 */
[C---:B------:R-:W-:Y:S08]  /*19b0*/  HMMA.16816.F32 R60, R48.reuse, R40, R60 ;  /* 0x00000028303c723c */ /* 0x040ff0000000183c */
[C---:B------:R-:W-:Y:S01]  /*19c0*/  HMMA.16816.F32 R56, R48.reuse, R42, R56 ;  /* 0x0000002a3038723c */ /* 0x040fe20000001838 */
[----:B------:R-:W-:Y:S07]  /*19d0*/  LDSM.16.M88.4 R40, [R147+0x5800] ;  /* 0x005800009328783b */ /* 0x000fee0000000200 */
[C---:B------:R-:W-:Y:S08]  /*19e0*/  HMMA.16816.F32 R52, R48.reuse, R36, R52 ;  /* 0x000000243034723c */ /* 0x040ff00000001834 */
[----:B------:R-:W-:Y:S01]  /*19f0*/  HMMA.16816.F32 R48, R48, R38, R28 ;  /* 0x000000263030723c */ /* 0x000fe2000000181c */
[----:B------:R-:W3:Y:S04]  /*1a00*/  LDSM.16.M88.4 R28, [R148+0x5800] ;  /* 0x00580000941c783b */ /* 0x000ee80000000200 */
[----:B------:R-:W-:Y:S03]  /*1a10*/  LDSM.16.M88.4 R36, [R154+UR5+0x6000] ;  /* 0x006000059a24783b */ /* 0x000fe60008000200 */
[C---:B-1----:R-:W-:Y:S08]  /*1a20*/  HMMA.16816.F32 R20, R24.reuse, R12, R20 ;  /* 0x0000000c1814723c */ /* 0x042ff00000001814 */
[C---:B------:R-:W-:Y:S01]  /*1a30*/  HMMA.16816.F32 R16, R24.reuse, R14, R16 ;  /* 0x0000000e1810723c */ /* 0x040fe20000001810 */
[----:B------:R-:W1:Y:S07]  /*1a40*/  LDSM.16.M88.4 R12, [R151] ;  /* 0x00000000970c783b */ /* 0x000e6e0000000200 */
[C---:B--2---:R-:W-:Y:S08]  /*1a50*/  HMMA.16816.F32 R68, R24.reuse, R8, R68 ;  /* 0x000000081844723c */ /* 0x044ff00000001844 */
[C---:B------:R-:W-:Y:S01]  /*1a60*/  HMMA.16816.F32 R64, R24.reuse, R10, R64 ;  /* 0x0000000a1840723c */ /* 0x040fe20000001840 */
[----:B------:R-:W2:Y:S07]  /*1a70*/  LDSM.16.M88.4 R8, [R155+0x2000] ;  /* 0x002000009b08783b */ /* 0x000eae0000000200 */
[C---:B------:R-:W-:Y:S08]  /*1a80*/  HMMA.16816.F32 R60, R24.reuse, R80, R60 ;  /* 0x00000050183c723c */ /* 0x040ff0000000183c */
[C---:B------:R-:W-:Y:S01]  /*1a90*/  HMMA.16816.F32 R56, R24.reuse, R82, R56 ;  /* 0x000000521838723c */ /* 0x040fe20000001838 */
[----:B------:R-:W-:Y:S07]  /*1aa0*/  LDSM.16.M88.4 R80, [R149+0x6800] ;  /* 0x006800009550783b */ /* 0x000fee0000000200 */
[C---:B---3--:R-:W-:Y:S08]  /*1ab0*/  HMMA.16816.F32 R52, R24.reuse, R28, R52 ;  /* 0x0000001c1834723c */ /* 0x048ff00000001834 */
[----:B------:R-:W-:Y:S01]  /*1ac0*/  HMMA.16816.F32 R48, R24, R30, R48 ;  /* 0x0000001e1830723c */ /* 0x000fe20000001830 */
[----:B------:R-:W3:Y:S04]  /*1ad0*/  LDSM.16.M88.4 R24, [R154+UR5+0x7000] ;  /* 0x007000059a18783b */ /* 0x000ee80008000200 */
[----:B------:R-:W4:Y:S03]  /*1ae0*/  LDSM.16.M88.4 R28, [R154+UR5+0x6800] ;  /* 0x006800059a1c783b */ /* 0x000f260008000200 */
[C---:B-1----:R-:W-:Y:S08]  /*1af0*/  HMMA.16816.F32 R20, R12.reuse, R76, R20 ;  /* 0x0000004c0c14723c */ /* 0x042ff00000001814 */
        /* <DEDUP_REMOVED lines=10> */
[----:B------:R-:W1:Y:S04]  /*1ba0*/  LDSM.16.M88.4 R12, [R154+UR5+0x7800] ;  /* 0x007800059a0c783b */ /* 0x000e680008000200 */
[----:B------:R-:W5:Y:S03]  /*1bb0*/  LDSM.16.M88.4 R40, [R148+0x6000] ;  /* 0x006000009428783b */ /* 0x000f660000000200 */
[C---:B--2---:R-:W-:Y:S08]  /*1bc0*/  HMMA.16816.F32 R20, R8.reuse, R36, R20 ;  /* 0x000000240814723c */ /* 0x044ff00000001814 */
[C---:B------:R-:W-:Y:S01]  /*1bd0*/  HMMA.16816.F32 R16, R8.reuse, R38, R16 ;  /* 0x000000260810723c */ /* 0x040fe20000001810 */
[----:B------:R-:W-:Y:S07]  /*1be0*/  LDSM.16.M88.4 R36, [R148+0x6800] ;  /* 0x006800009424783b */ /* 0x000fee0000000200 */
[C---:B---3--:R-:W-:Y:S08]  /*1bf0*/  HMMA.16816.F32 R60, R8.reuse, R24, R60 ;  /* 0x00000018083c723c */ /* 0x048ff0000000183c */
[C---:B------:R-:W-:Y:S01]  /*1c00*/  HMMA.16816.F32 R56, R8.reuse, R26, R56 ;  /* 0x0000001a0838723c */ /* 0x040fe20000001838 */
[----:B------:R-:W2:Y:S07]  /*1c10*/  LDSM.16.M88.4 R24, [R148+0x7800] ;  /* 0x007800009418783b */ /* 0x000eae0000000200 */
[C---:B----4-:R-:W-:Y:S08]  /*1c20*/  HMMA.16816.F32 R68, R8.reuse, R28, R68 ;  /* 0x0000001c0844723c */ /* 0x050ff00000001844 */
[C---:B-1----:R-:W-:Y:S08]  /*1c30*/  HMMA.16816.F32 R52, R8.reuse, R12, R52 ;  /* 0x0000000c0834723c */ /* 0x042ff00000001834 */
[C---:B------:R-:W-:Y:S01]  /*1c40*/  HMMA.16816.F32 R64, R8.reuse, R30, R64 ;  /* 0x0000001e0840723c */ /* 0x040fe20000001840 */
[----:B------:R-:W-:Y:S07]  /*1c50*/  LDSM.16.M88.4 R28, [R148+0x7000] ;  /* 0x00700000941c783b */ /* 0x000fee0000000200 */
[----:B------:R-:W-:Y:S01]  /*1c60*/  HMMA.16816.F32 R48, R8, R14, R48 ;  /* 0x0000000e0830723c */ /* 0x000fe20000001830 */
[----:B------:R-:W-:Y:S04]  /*1c70*/  LDSM.16.M88.4 R12, [R151+0x2000] ;  /* 0x00200000970c783b */ /* 0x000fe80000000200 */
[----:B------:R-:W1:Y:S03]  /*1c80*/  LDSM.16.M88.4 R8, [R147+0x6000] ;  /* 0x006000009308783b */ /* 0x000e660000000200 */
[C---:B------:R-:W-:Y:S08]  /*1c90*/  HMMA.16816.F32 R20, R84.reuse, R88, R20 ;  /* 0x000000585414723c */ /* 0x040ff00000001814 */
[C---:B------:R-:W-:Y:S08]  /*1ca0*/  HMMA.16816.F32 R16, R84.reuse, R90, R16 ;  /* 0x0000005a5410723c */ /* 0x040ff00000001810 */
[----:B------:R-:W-:Y:S08]  /*1cb0*/  HMMA.16816.F32 R52, R84, R72, R52 ;  /* 0x000000485434723c */ /* 0x000ff00000001834 */
[----:B-----5:R-:W-:Y:S08]  /*1cc0*/  HMMA.16816.F32 R20, R44, R40, R20 ;  /* 0x000000282c14723c */ /* 0x020ff00000001814 */
[C---:B------:R-:W-:Y:S08]  /*1cd0*/  HMMA.16816.F32 R60, R84.reuse, R76, R60 ;  /* 0x0000004c543c723c */ /* 0x040ff0000000183c */
[----:B------:R-:W-:Y:S08]  /*1ce0*/  HMMA.16816.F32 R56, R84, R78, R56 ;  /* 0x0000004e5438723c */ /* 0x000ff00000001838 */
[----:B------:R-:W-:Y:S08]  /*1cf0*/  HMMA.16816.F32 R16, R44, R42, R16 ;  /* 0x0000002a2c10723c */ /* 0x000ff00000001810 */
[C---:B------:R-:W-:Y:S01]  /*1d00*/  HMMA.16816.F32 R72, R84.reuse, R74, R48 ;  /* 0x0000004a5448723c */ /* 0x040fe20000001830 */
[----:B------:R-:W3:Y:S07]  /*1d10*/  LDSM.16.M88.4 R48, [R147+0x6800] ;  /* 0x006800009330783b */ /* 0x000eee0000000200 */
[----:B------:R-:W-:Y:S08]  /*1d20*/  HMMA.16816.F32 R68, R84, R80, R68 ;  /* 0x000000505444723c */ /* 0x000ff00000001844 */
[----:B--2---:R-:W-:Y:S01]  /*1d30*/  HMMA.16816.F32 R52, R44, R24, R52 ;  /* 0x000000182c34723c */ /* 0x004fe20000001834 */
[----:B------:R-:W-:Y:S01]  /*1d40*/  SHF.R.U32.HI R24, RZ, 0x2, R6 ;  /* 0x00000002ff187819 */ /* 0x000fe20000011606 */
[----:B------:R-:W-:-:S03]  /*1d50*/  IMAD.SHL.U32 R6, R6, 0x2, RZ ;  /* 0x0000000206067824 */ /* 0x000fc600078e00ff */
[----:B------:R-:W-:-:S03]  /*1d60*/  LOP3.LUT R24, R24, 0x7, RZ, 0xc0, !PT ;  /* 0x0000000718187812 */ /* 0x000fc600078ec0ff */
[----:B------:R-:W-:Y:S01]  /*1d70*/  HMMA.16816.F32 R64, R84, R82, R64 ;  /* 0x000000525440723c */ /* 0x000fe20000001840 */
[----:B------:R-:W-:-:S07]  /*1d80*/  IADD3 R25, PT, PT, R2, -R7, R24 ;  /* 0x8000000702197210 */ /* 0x000fce0007ffe018 */
[----:B-1----:R-:W-:Y:S01]  /*1d90*/  HMMA.16816.F32 R20, R12, R8, R20 ;  /* 0x000000080c14723c */ /* 0x002fe20000001814 */
[----:B------:R-:W-:-:S05]  /*1da0*/  LOP3.LUT R9, R6, 0x6, RZ, 0xc0, !PT ;  /* 0x0000000606097812 */ /* 0x000fca00078ec0ff */
[----:B------:R-:W-:Y:S01]  /*1db0*/  IMAD R7, R34, 0x40, R9 ;  /* 0x0000004022077824 */ /* 0x000fe200078e0209 */
[--C-:B------:R-:W-:Y:S01]  /*1dc0*/  IADD3 R9, PT, PT, R25, UR28, R92.reuse ;  /* 0x0000001c19097c10 */ /* 0x100fe2000fffe05c */
[C---:B------:R-:W-:Y:S02]  /*1dd0*/  HMMA.16816.F32 R60, R44.reuse, R28, R60 ;  /* 0x0000001c2c3c723c */ /* 0x040fe4000000183c */
[----:B------:R-:W-:Y:S01]  /*1de0*/  VIADD R25, R7, 0x9 ;  /* 0x0000000907197836 */ /* 0x000fe20000000000 */
[C---:B------:R-:W-:Y:S02]  /*1df0*/  VIMNMX R78, PT, PT, R9.reuse, R92, PT ;  /* 0x0000005c094e7248 */ /* 0x040fe40003fe0100 */
[----:B------:R-:W-:Y:S01]  /*1e00*/  VIADDMNMX R92, R9, 0x8, R92, PT ;  /* 0x00000008095c7846 */ /* 0x000fe2000380015c */
[----:B------:R-:W-:Y:S01]  /*1e10*/  VIADD R9, R7, 0x8 ;  /* 0x0000000807097836 */ /* 0x000fe20000000000 */
[C---:B------:R-:W-:Y:S01]  /*1e20*/  ISETP.GE.AND P3, PT, R25.reuse, R78, PT ;  /* 0x0000004e1900720c */ /* 0x040fe20003f66270 */
[----:B------:R-:W-:Y:S01]  /*1e30*/  HMMA.16816.F32 R56, R44, R30, R56 ;  /* 0x0000001e2c38723c */ /* 0x000fe20000001838 */
[----:B------:R-:W1:Y:S01]  /*1e40*/  LDSM.16.M88.4 R28, [R147+0x7000] ;  /* 0x00700000931c783b */ /* 0x000e620000000200 */
[----:B------:R-:W-:Y:S01]  /*1e50*/  ISETP.GE.AND P0, PT, R25, R92, PT ;  /* 0x0000005c1900720c */ /* 0x000fe20003f06270 */
[----:B------:R-:W-:Y:S01]  /*1e60*/  VIADD R25, R7, 0x18 ;  /* 0x0000001807197836 */ /* 0x000fe20000000000 */
[----:B------:R-:W-:-:S02]  /*1e70*/  ISETP.GE.AND P1, PT, R9, R78, PT ;  /* 0x0000004e0900720c */ /* 0x000fc40003f26270 */
[----:B------:R-:W-:Y:S02]  /*1e80*/  ISETP.GE.AND P6, PT, R9, R92, PT ;  /* 0x0000005c0900720c */ /* 0x000fe40003fc6270 */
[----:B------:R-:W-:Y:S01]  /*1e90*/  HMMA.16816.F32 R16, R12, R10, R16 ;  /* 0x0000000a0c10723c */ /* 0x000fe20000001810 */
[----:B------:R-:W-:-:S05]  /*1ea0*/  VIADD R11, R7, 0x1 ;  /* 0x00000001070b7836 */ /* 0x000fca0000000000 */
[C---:B------:R-:W-:Y:S02]  /*1eb0*/  ISETP.GE.AND P2, PT, R11.reuse, R78, PT ;  /* 0x0000004e0b00720c */ /* 0x040fe40003f46270 */
[----:B------:R-:W-:Y:S01]  /*1ec0*/  HMMA.16816.F32 R68, R44, R36, R68 ;  /* 0x000000242c44723c */ /* 0x000fe20000001844 */
[----:B------:R-:W-:Y:S01]  /*1ed0*/  ISETP.GE.AND P4, PT, R11, R92, PT ;  /* 0x0000005c0b00720c */ /* 0x000fe20003f86270 */
[----:B------:R-:W-:Y:S01]  /*1ee0*/  VIADD R11, R7, 0x10 ;  /* 0x00000010070b7836 */ /* 0x000fe20000000000 */
[----:B------:R-:W-:Y:S01]  /*1ef0*/  FSEL R40, R21, -INF , !P2 ;  /* 0xff80000015287808 */ /* 0x000fe20005000000 */
[----:B------:R-:W-:-:S03]  /*1f00*/  VIADD R21, R7, 0x11 ;  /* 0x0000001107157836 */ /* 0x000fc60000000000 */
[C---:B------:R-:W-:Y:S01]  /*1f10*/  ISETP.GE.AND P5, PT, R11.reuse, R78, PT ;  /* 0x0000004e0b00720c */ /* 0x040fe20003fa6270 */
[C---:B------:R-:W-:Y:S01]  /*1f20*/  HMMA.16816.F32 R64, R44.reuse, R38, R64 ;  /* 0x000000262c40723c */ /* 0x040fe20000001840 */
[----:B------:R-:W-:Y:S02]  /*1f30*/  ISETP.GE.AND P2, PT, R11, R92, PT ;  /* 0x0000005c0b00720c */ /* 0x000fe40003f46270 */
[----:B------:R-:W2:Y:S01]  /*1f40*/  LDSM.16.M88.4 R8, [R147+0x7800] ;  /* 0x007800009308783b */ /* 0x000ea20000000200 */
[----:B------:R-:W-:Y:S01]  /*1f50*/  FSEL R42, R17, -INF , !P3 ;  /* 0xff800000112a7808 */ /* 0x000fe20005800000 */
[----:B------:R-:W-:Y:S01]  /*1f60*/  VIADD R17, R7, 0x19 ;  /* 0x0000001907117836 */ /* 0x000fe20000000000 */
[----:B------:R-:W-:Y:S01]  /*1f70*/  FSEL R6, R19, -INF , !P0 ;  /* 0xff80000013067808 */ /* 0x000fe20004000000 */
[----:B------:R-:W-:Y:S01]  /*1f80*/  VIADD R19, R7, 0x20 ;  /* 0x0000002007137836 */ /* 0x000fe20000000000 */
[----:B------:R-:W-:Y:S01]  /*1f90*/  FSEL R36, R18, -INF , !P6 ;  /* 0xff80000012247808 */ /* 0x000fe20007000000 */
[----:B------:R-:W-:Y:S01]  /*1fa0*/  HMMA.16816.F32 R72, R44, R26, R72 ;  /* 0x0000001a2c48723c */ /* 0x000fe20000001848 */
[----:B------:R-:W-:Y:S01]  /*1fb0*/  ISETP.GE.AND P0, PT, R17, R78, PT ;  /* 0x0000004e1100720c */ /* 0x000fe20003f06270 */
[----:B------:R-:W-:-:S04]  /*1fc0*/  DEPBAR.LE SB0, 0x0 ;  /* 0x000080000000791a */ /* 0x000fc80000000000 */
[----:B------:R-:W-:Y:S02]  /*1fd0*/  ISETP.GE.AND P6, PT, R25, R78, PT ;  /* 0x0000004e1900720c */ /* 0x000fe40003fc6270 */
[C---:B---3--:R-:W-:Y:S01]  /*1fe0*/  HMMA.16816.F32 R68, R12.reuse, R48, R68 ;  /* 0x000000300c44723c */ /* 0x048fe20000001844 */
[----:B------:R-:W-:Y:S02]  /*1ff0*/  FSEL R48, R16, -INF , !P1 ;  /* 0xff80000010307808 */ /* 0x000fe40004800000 */
[----:B------:R-:W-:Y:S02]  /*2000*/  ISETP.GE.AND P1, PT, R21, R92, PT ;  /* 0x0000005c1500720c */ /* 0x000fe40003f26270 */
[----:B------:R-:W-:Y:S02]  /*2010*/  FSEL R38, R23, -INF , !P4 ;  /* 0xff80000017267808 */ /* 0x000fe40006000000 */
[----:B------:R-:W-:Y:S01]  /*2020*/  ISETP.GE.AND P4, PT, R21, R78, PT ;  /* 0x0000004e1500720c */ /* 0x000fe20003f86270 */
[----:B------:R-:W-:Y:S01]  /*2030*/  HMMA.16816.F32 R64, R12, R50, R64 ;  /* 0x000000320c40723c */ /* 0x000fe20000001840 */
[----:B------:R-:W-:-:S07]  /*2040*/  ISETP.GE.AND P3, PT, R25, R92, PT ;  /* 0x0000005c1900720c */ /* 0x000fce0003f66270 */
[C---:B-1----:R-:W-:Y:S03]  /*2050*/  HMMA.16816.F32 R60, R12.reuse, R28, R60 ;  /* 0x0000001c0c3c723c */ /* 0x042fe6000000183c */
[----:B------:R-:W-:Y:S02]  /*2060*/  FSEL R34, R68, -INF , !P5 ;  /* 0xff80000044227808 */ /* 0x000fe40006800000 */
[----:B------:R-:W-:Y:S01]  /*2070*/  ISETP.GE.AND P5, PT, R17, R92, PT ;  /* 0x0000005c1100720c */ /* 0x000fe20003fa6270 */
[----:B------:R-:W-:Y:S01]  /*2080*/  VIADD R17, R7, 0x21 ;  /* 0x0000002107117836 */ /* 0x000fe20000000000 */
[----:B------:R-:W-:Y:S01]  /*2090*/  FSEL R18, R71, -INF , !P1 ;  /* 0xff80000047127808 */ /* 0x000fe20004800000 */
[----:B------:R-:W-:Y:S01]  /*20a0*/  HMMA.16816.F32 R56, R12, R30, R56 ;  /* 0x0000001e0c38723c */ /* 0x000fe20000001838 */
[----:B------:R-:W-:Y:S02]  /*20b0*/  FSEL R2, R70, -INF , !P2 ;  /* 0xff80000046027808 */ /* 0x000fe40005000000 */
[----:B------:R-:W-:-:S02]  /*20c0*/  FSEL R76, R64, -INF , !P6 ;  /* 0xff800000404c7808 */ /* 0x000fc40007000000 */
[C---:B------:R-:W-:Y:S02]  /*20d0*/  ISETP.GE.AND P6, PT, R17.reuse, R92, PT ;  /* 0x0000005c1100720c */ /* 0x040fe40003fc6270 */
[-C--:B------:R-:W-:Y:S01]  /*20e0*/  ISETP.GE.AND P1, PT, R17, R78.reuse, PT ;  /* 0x0000004e1100720c */ /* 0x080fe20003f26270 */
[----:B------:R-:W-:Y:S01]  /*20f0*/  VIADD R17, R7, 0x29 ;  /* 0x0000002907117836 */ /* 0x000fe20000000000 */
[C---:B--2---:R-:W-:Y:S01]  /*2100*/  HMMA.16816.F32 R52, R12.reuse, R8, R52 ;  /* 0x000000080c34723c */ /* 0x044fe20000001834 */
[----:B------:R-:W-:Y:S01]  /*2110*/  FSEL R28, R69, -INF , !P4 ;  /* 0xff800000451c7808 */ /* 0x000fe20006000000 */
[----:B------:R-:W-:Y:S01]  /*2120*/  VIADD R9, R7, 0x38 ;  /* 0x0000003807097836 */ /* 0x000fe20000000000 */
[----:B------:R-:W-:Y:S02]  /*2130*/  FSEL R132, R63, -INF , !P6 ;  /* 0xff8000003f847808 */ /* 0x000fe40007000000 */
[-C--:B------:R-:W-:Y:S02]  /*2140*/  ISETP.GE.AND P6, PT, R7, R78.reuse, PT ;  /* 0x0000004e0700720c */ /* 0x080fe40003fc6270 */
[C---:B------:R-:W-:Y:S01]  /*2150*/  ISETP.GE.AND P2, PT, R19.reuse, R78, PT ;  /* 0x0000004e1300720c */ /* 0x040fe20003f46270 */
[----:B------:R-:W-:Y:S01]  /*2160*/  HMMA.16816.F32 R72, R12, R10, R72 ;  /* 0x0000000a0c48723c */ /* 0x000fe20000001848 */
[----:B------:R-:W-:Y:S01]  /*2170*/  BAR.SYNC.DEFER_BLOCKING 0x0 ;  /* 0x0000000000007b1d */ /* 0x000fe20000010000 */
[----:B------:R-:W-:Y:S01]  /*2180*/  ISETP.GE.AND P4, PT, R19, R92, PT ;  /* 0x0000005c1300720c */ /* 0x000fe20003f86270 */
[----:B------:R-:W-:Y:S01]  /*2190*/  VIADD R19, R7, 0x28 ;  /* 0x0000002807137836 */ /* 0x000fe20000000000 */
[----:B------:R-:W-:-:S02]  /*21a0*/  FSEL R26, R67, -INF , !P5 ;  /* 0xff800000431a7808 */ /* 0x000fc40006800000 */
[----:B------:R-:W-:Y:S02]  /*21b0*/  ISETP.GE.AND P5, PT, R17, R78, PT ;  /* 0x0000004e1100720c */ /* 0x000fe40003fa6270 */
[----:B------:R-:W-:Y:S02]  /*21c0*/  FSEL R20, R20, -INF , !P6 ;  /* 0xff80000014147808 */ /* 0x000fe40007000000 */
[----:B------:R-:W-:Y:S02]  /*21d0*/  FSEL R124, R60, -INF , !P2 ;  /* 0xff8000003c7c7808 */ /* 0x000fe40005000000 */
[----:B------:R-:W-:Y:S02]  /*21e0*/  FSEL R16, R66, -INF , !P3 ;  /* 0xff80000042107808 */ /* 0x000fe40005800000 */
[----:B------:R-:W-:Y:S02]  /*21f0*/  FSEL R24, R65, -INF , !P0 ;  /* 0xff80000041187808 */ /* 0x000fe40004000000 */
[----:B------:R-:W-:Y:S01]  /*2200*/  ISETP.GE.AND P2, PT, R17, R92, PT ;  /* 0x0000005c1100720c */ /* 0x000fe20003f46270 */
[----:B------:R-:W-:Y:S01]  /*2210*/  VIADD R17, R7, 0x31 ;  /* 0x0000003107117836 */ /* 0x000fe20000000000 */
[----:B------:R-:W-:-:S02]  /*2220*/  FSEL R142, R57, -INF , !P5 ;  /* 0xff800000398e7808 */ /* 0x000fc40006800000 */
[C---:B------:R-:W-:Y:S02]  /*2230*/  ISETP.GE.AND P3, PT, R19.reuse, R78, PT ;  /* 0x0000004e1300720c */ /* 0x040fe40003f66270 */
[----:B------:R-:W-:Y:S01]  /*2240*/  ISETP.GE.AND P0, PT, R19, R92, PT ;  /* 0x0000005c1300720c */ /* 0x000fe20003f06270 */
[----:B------:R-:W-:Y:S01]  /*2250*/  VIADD R19, R7, 0x30 ;  /* 0x0000003007137836 */ /* 0x000fe20000000000 */
[C---:B------:R-:W-:Y:S02]  /*2260*/  ISETP.GE.AND P6, PT, R9.reuse, R78, PT ;  /* 0x0000004e0900720c */ /* 0x040fe40003fc6270 */
[----:B------:R-:W-:Y:S02]  /*2270*/  ISETP.GE.AND P5, PT, R9, R92, PT ;  /* 0x0000005c0900720c */ /* 0x000fe40003fa6270 */
[----:B------:R-:W-:Y:S02]  /*2280*/  FMNMX3.FTZ R9, R20, R40, R48, !PT ;  /* 0x0000002814097276 */ /* 0x000fe40007810030 */
[----:B------:R-:W-:-:S02]  /*2290*/  FSEL R138, R59, -INF , !P2 ;  /* 0xff8000003b8a7808 */ /* 0x000fc40005000000 */
[C---:B------:R-:W-:Y:S01]  /*22a0*/  ISETP.GE.AND P2, PT, R7.reuse, R92, PT ;  /* 0x0000005c0700720c */ /* 0x040fe20003f46270 */
[----:B------:R-:W-:Y:S01]  /*22b0*/  VIADD R7, R7, 0x39 ;  /* 0x0000003907077836 */ /* 0x000fe20000000000 */
[----:B------:R-:W-:Y:S02]  /*22c0*/  FSEL R126, R62, -INF , !P4 ;  /* 0xff8000003e7e7808 */ /* 0x000fe40006000000 */
[----:B------:R-:W-:Y:S02]  /*22d0*/  FMNMX3.FTZ R9, R9, R42, R34, !PT ;  /* 0x0000002a09097276 */ /* 0x000fe40007810022 */
[----:B------:R-:W-:Y:S02]  /*22e0*/  ISETP.GE.AND P4, PT, R19, R78, PT ;  /* 0x0000004e1300720c */ /* 0x000fe40003f86270 */
[----:B------:R-:W-:Y:S02]  /*22f0*/  FSEL R136, R58, -INF , !P0 ;  /* 0xff8000003a887808 */ /* 0x000fe40004000000 */
[----:B------:R-:W-:-:S02]  /*2300*/  FSEL R22, R22, -INF , !P2 ;  /* 0xff80000016167808 */ /* 0x000fc40005000000 */
[----:B------:R-:W-:Y:S02]  /*2310*/  ISETP.GE.AND P0, PT, R17, R92, PT ;  /* 0x0000005c1100720c */ /* 0x000fe40003f06270 */
[----:B------:R-:W-:Y:S02]  /*2320*/  FMNMX3.FTZ R9, R9, R28, R76, !PT ;  /* 0x0000001c09097276 */ /* 0x000fe4000781004c */
[----:B------:R-:W-:Y:S02]  /*2330*/  FSEL R134, R52, -INF , !P4 ;  /* 0xff80000034867808 */ /* 0x000fe40006000000 */
[C---:B------:R-:W-:Y:S02]  /*2340*/  ISETP.GE.AND P4, PT, R7.reuse, R78, PT ;  /* 0x0000004e0700720c */ /* 0x040fe40003f86270 */
[----:B------:R-:W-:Y:S02]  /*2350*/  ISETP.GE.AND P2, PT, R7, R92, PT ;  /* 0x0000005c0700720c */ /* 0x000fe40003f46270 */
[----:B------:R-:W-:-:S02]  /*2360*/  FMNMX3.FTZ R7, R22, R38, R36, !PT ;  /* 0x0000002616077276 */ /* 0x000fc40007810024 */
[----:B------:R-:W-:Y:S02]  /*2370*/  FSEL R140, R61, -INF , !P1 ;  /* 0xff8000003d8c7808 */ /* 0x000fe40004800000 */
[----:B------:R-:W-:Y:S02]  /*2380*/  FSEL R164, R56, -INF , !P3 ;  /* 0xff80000038a47808 */ /* 0x000fe40005800000 */
[----:B------:R-:W-:Y:S02]  /*2390*/  FMNMX3.FTZ R9, R9, R24, R124, !PT ;  /* 0x0000001809097276 */ /* 0x000fe4000781007c */
[----:B------:R-:W-:Y:S02]  /*23a0*/  FSEL R120, R55, -INF , !P0 ;  /* 0xff80000037787808 */ /* 0x000fe40004000000 */
[----:B------:R-:W-:Y:S02]  /*23b0*/  ISETP.NE.AND P0, PT, R32, 0x1, PT ;  /* 0x000000012000780c */ /* 0x000fe40003f05270 */
[----:B------:R-:W-:-:S02]  /*23c0*/  FMNMX3.FTZ R7, R7, R6, R2, !PT ;  /* 0x0000000607077276 */ /* 0x000fc40007810002 */
[----:B------:R-:W-:Y:S02]  /*23d0*/  ISETP.GE.AND P3, PT, R17, R78, PT ;  /* 0x0000004e1100720c */ /* 0x000fe40003f66270 */
[----:B------:R-:W-:Y:S02]  /*23e0*/  FMNMX3.FTZ R9, R9, R140, R164, !PT ;  /* 0x0000008c09097276 */ /* 0x000fe400078100a4 */
[----:B------:R-:W-:Y:S02]  /*23f0*/  FMNMX3.FTZ R7, R7, R18, R16, !PT ;  /* 0x0000001207077276 */ /* 0x000fe40007810010 */
[----:B------:R-:W-:Y:S02]  /*2400*/  FSEL R130, R53, -INF , !P3 ;  /* 0xff80000035827808 */ /* 0x000fe40005800000 */
[----:B------:R-:W-:Y:S02]  /*2410*/  FSEL R129, R72, -INF , !P6 ;  /* 0xff80000048817808 */ /* 0x000fe40007000000 */
[----:B------:R-:W-:-:S02]  /*2420*/  FMNMX3.FTZ R9, R9, R142, R134, !PT ;  /* 0x0000008e09097276 */ /* 0x000fc40007810086 */
[----:B------:R-:W-:Y:S02]  /*2430*/  FMNMX3.FTZ R15, R7, R26, R126, !PT ;  /* 0x0000001a070f7276 */ /* 0x000fe4000781007e */
[----:B------:R-:W-:Y:S02]  /*2440*/  ISETP.GE.AND P1, PT, R19, R92, PT ;  /* 0x0000005c1300720c */ /* 0x000fe40003f26270 */
[----:B------:R-:W-:Y:S02]  /*2450*/  FSEL R128, R73, -INF , !P4 ;  /* 0xff80000049807808 */ /* 0x000fe40006000000 */
[----:B------:R-:W-:Y:S02]  /*2460*/  FMNMX3.FTZ R7, R9, R130, R129, !PT ;  /* 0x0000008209077276 */ /* 0x000fe40007810081 */
[----:B------:R-:W-:Y:S02]  /*2470*/  FSEL R122, R54, -INF , !P1 ;  /* 0xff800000367a7808 */ /* 0x000fe40004800000 */
[----:B------:R-:W-:-:S02]  /*2480*/  FSEL R118, R74, -INF , !P5 ;  /* 0xff8000004a767808 */ /* 0x000fc40006800000 */
[----:B------:R-:W-:Y:S02]  /*2490*/  FMNMX3.FTZ R15, R15, R132, R136, !PT ;  /* 0x000000840f0f7276 */ /* 0x000fe40007810088 */
[----:B------:R-:W-:Y:S01]  /*24a0*/  FMNMX.FTZ R7, R128, R7, !PT ;  /* 0x0000000780077209 */ /* 0x000fe20007810000 */
[----:B------:R-:W-:Y:S06]  /*24b0*/  @!P0 BRA `(.L_x_572) ;  /* 0x0000000000788947 */ /* 0x000fec0003800000 */
[----:B------:R-:W-:-:S04]  /*24c0*/  VIADD R44, R32, 0xfffffffe ;  /* 0xfffffffe202c7836 */ /* 0x000fc80000000000 */
[C---:B------:R-:W-:Y:S02]  /*24d0*/  IMAD R11, R44.reuse, UR14, RZ ;  /* 0x0000000e2c0b7c24 */ /* 0x040fe4000f8e02ff */
[----:B------:R-:W-:-:S04]  /*24e0*/  IMAD.WIDE.U32 R44, R44, UR15, RZ ;  /* 0x0000000f2c2c7c25 */ /* 0x000fc8000f8e00ff */
[----:B------:R-:W-:Y:S01]  /*24f0*/  IMAD.IADD R11, R45, 0x1, R11 ;  /* 0x000000012d0b7824 */ /* 0x000fe200078e020b */
[C---:B------:R-:W-:Y:S02]  /*2500*/  IADD3 R8, P1, PT, R44.reuse, UR17, RZ ;  /* 0x000000112c087c10 */ /* 0x040fe4000ff3e0ff */
[----:B------:R-:W-:Y:S02]  /*2510*/  LEA R30, P4, R44, R157, 0x1 ;  /* 0x0000009d2c1e7211 */ /* 0x000fe400078808ff */
[----:B------:R-:W-:Y:S02]  /*2520*/  IADD3.X R9, PT, PT, R11, UR16, RZ, P1, !PT ;  /* 0x000000100b097c10 */ /* 0x000fe40008ffe4ff */
[C---:B------:R-:W-:Y:S02]  /*2530*/  IADD3 R10, P3, PT, R8.reuse, UR17, RZ ;  /* 0x00000011080a7c10 */ /* 0x040fe4000ff7e0ff */
[----:B------:R-:W-:Y:S02]  /*2540*/  IADD3 R12, P1, PT, R8, UR22, RZ ;  /* 0x00000016080c7c10 */ /* 0x000fe4000ff3e0ff */
[----:B------:R-:W-:-:S02]  /*2550*/  LEA.HI.X R31, R44, R156, R11, 0x1, P4 ;  /* 0x0000009c2c1f7211 */ /* 0x000fc400020f0c0b */
[-C--:B------:R-:W-:Y:S02]  /*2560*/  LEA R50, P4, R8, R157.reuse, 0x1 ;  /* 0x0000009d08327211 */ /* 0x080fe400078808ff */
[C---:B------:R-:W-:Y:S01]  /*2570*/  IADD3.X R11, PT, PT, R9.reuse, UR16, RZ, P3, !PT ;  /* 0x00000010090b7c10 */ /* 0x040fe20009ffe4ff */
[----:B------:R-:W-:Y:S01]  /*2580*/  @!PT LDS RZ, [RZ] ;  /* 0x00000000fffff984 */ /* 0x000fe20000000800 */
[----:B------:R-:W-:Y:S01]  /*2590*/  @!PT LDS RZ, [RZ] ;  /* 0x00000000fffff984 */ /* 0x000fe20000000800 */
[----:B------:R-:W-:Y:S01]  /*25a0*/  @!PT LDS RZ, [RZ] ;  /* 0x00000000fffff984 */ /* 0x000fe20000000800 */
[----:B------:R1:W-:Y:S01]  /*25b0*/  LDGSTS.E.BYPASS.LTC128B.128 [R159+0x4000], desc[UR30][R30.64] ;  /* 0x040000001e9f7fae */ /* 0x0003e2000b981a1e */
[-C--:B------:R-:W-:Y:S02]  /*25c0*/  LEA R46, P3, R10, R157.reuse, 0x1 ;  /* 0x0000009d0a2e7211 */ /* 0x080fe400078608ff */
[----:B------:R-:W-:Y:S01]  /*25d0*/  IADD3.X R13, PT, PT, R9, UR19, RZ, P1, !PT ;  /* 0x00000013090d7c10 */ /* 0x000fe20008ffe4ff */
[----:B------:R1:W-:Y:S01]  /*25e0*/  LDGSTS.E.BYPASS.LTC128B.128 [R159+0x6000], desc[UR30][R30.64+0x80] ;  /* 0x060000801e9f7fae */ /* 0x0003e2000b981a1e */
[----:B------:R-:W-:Y:S02]  /*25f0*/  LEA R44, P1, R12, R157, 0x1 ;  /* 0x0000009d0c2c7211 */ /* 0x000fe400078208ff */
[----:B------:R-:W-:-:S02]  /*2600*/  LEA.HI.X R51, R8, R156, R9, 0x1, P4 ;  /* 0x0000009c08337211 */ /* 0x000fc400020f0c09 */
        /* <DEDUP_REMOVED lines=9> */
.L_x_572:
[----:B------:R-:W-:Y:S01]  /*26a0*/  FMNMX3.FTZ R15, R15, R138, R122, !PT ;  /* 0x0000008a0f0f7276 */ /* 0x000fe2000781007a */
[----:B------:R-:W2:Y:S01]  /*26b0*/  SHFL.BFLY PT, R8, R7, 0x2, 0x1f ;  /* 0x0c401f0007087f89 */ /* 0x000ea200000e0000 */
[----:B------:R-:W-:Y:S01]  /*26c0*/  FSEL R116, R75, -INF , !P2 ;  /* 0xff8000004b747808 */ /* 0x000fe20005000000 */
[----:B------:R-:W3:Y:S01]  /*26d0*/  LDCU UR4, c[0x0][0x45c] ;  /* 0x00008b80ff0477ac */ /* 0x000ee20008000800 */
[----:B------:R-:W-:Y:S02]  /*26e0*/  FMNMX3.FTZ R15, R15, R120, R118, !PT ;  /* 0x000000780f0f7276 */ /* 0x000fe40007810076 */
[----:B------:R-:W-:Y:S02]  /*26f0*/  LOP3.LUT R150, R3, 0x200, R4, 0xf8, !PT ;  /* 0x0000020003967812 */ /* 0x000fe400078ef804 */
[----:B------:R-:W-:Y:S02]  /*2700*/  FMNMX.FTZ R10, R116, R15, !PT ;  /* 0x0000000f740a7209 */ /* 0x000fe40007810000 */
[----:B------:R-:W-:-:S03]  /*2710*/  LEA R150, R150, UR5, 0x1 ;  /* 0x0000000596967c11 */ /* 0x000fc6000f8e08ff */
[----:B------:R-:W4:Y:S01]  /*2720*/  SHFL.BFLY PT, R9, R10, 0x2, 0x1f ;  /* 0x0c401f000a097f89 */ /* 0x000f2200000e0000 */
[CC--:B------:R-:W-:Y:S02]  /*2730*/  IADD3 R146, PT, PT, R5.reuse, R150.reuse, RZ ;  /* 0x0000009605927210 */ /* 0x0c0fe40007ffe0ff */
[----:B------:R-:W-:Y:S01]  /*2740*/  IADD3 R145, PT, PT, R0, R150, RZ ;  /* 0x0000009600917210 */ /* 0x000fe20007ffe0ff */
[----:B------:R-:W-:Y:S03]  /*2750*/  LDSM.16.MT88.4 R92, [R150+0x8000] ;  /* 0x00800000965c783b */ /* 0x000fe60000004200 */
[----:B------:R-:W-:Y:S01]  /*2760*/  IADD3 R144, PT, PT, R5, R145, RZ ;  /* 0x0000009105907210 */ /* 0x000fe20007ffe0ff */
[----:B------:R-:W-:Y:S01]  /*2770*/  LDSM.16.MT88.4 R64, [R150+0xa000] ;  /* 0x00a000009640783b */ /* 0x000fe20000004200 */
[----:B--2---:R-:W-:-:S03]  /*2780*/  FMNMX.FTZ R11, R7, R8, !PT ;  /* 0x00000008070b7209 */ /* 0x004fc60007810000 */
[----:B------:R-:W-:Y:S04]  /*2790*/  LDSM.16.MT88.4 R56, [R144+0x8000] ;  /* 0x008000009038783b */ /* 0x000fe80000004200 */
[----:B------:R-:W2:Y:S04]  /*27a0*/  SHFL.BFLY PT, R100, R11, 0x1, 0x1f ;  /* 0x0c201f000b647f89 */ /* 0x000ea800000e0000 */
[----:B------:R-:W-:Y:S01]  /*27b0*/  LDSM.16.MT88.4 R72, [R146+0xa000] ;  /* 0x00a000009248783b */ /* 0x000fe20000004200 */
[----:B----4-:R-:W-:-:S03]  /*27c0*/  FMNMX.FTZ R9, R10, R9, !PT ;  /* 0x000000090a097209 */ /* 0x010fc60007810000 */
[----:B------:R-:W-:Y:S04]  /*27d0*/  LDSM.16.MT88.4 R80, [R145+0xa000] ;  /* 0x00a000009150783b */ /* 0x000fe80000004200 */
[----:B------:R-:W4:Y:S04]  /*27e0*/  SHFL.BFLY PT, R8, R9, 0x1, 0x1f ;  /* 0x0c201f0009087f89 */ /* 0x000f2800000e0000 */
[----:B------:R-:W-:Y:S01]  /*27f0*/  LDSM.16.MT88.4 R12, [R144+0x8800] ;  /* 0x00880000900c783b */ /* 0x000fe20000004200 */
[----:B--2---:R-:W-:-:S04]  /*2800*/  FMNMX.FTZ R100, R11, R100, !PT ;  /* 0x000000640b647209 */ /* 0x004fc80007810000 */
[C---:B------:R-:W-:Y:S01]  /*2810*/  FSETP.NEU.FTZ.AND P1, PT, R100.reuse, -INF , PT ;  /* 0xff8000006400780b */ /* 0x040fe20003f3d000 */
[----:B---3--:R-:W-:-:S05]  /*2820*/  FMUL.FTZ R131, R100, UR4 ;  /* 0x0000000464837c20 */ /* 0x008fca0008410000 */
[----:B------:R-:W-:Y:S02]  /*2830*/  FSEL R131, R131, RZ, P1 ;  /* 0x000000ff83837208 */ /* 0x000fe40000800000 */
[----:B----4-:R-:W-:Y:S02]  /*2840*/  FMNMX.FTZ R3, R9, R8, !PT ;  /* 0x0000000809037209 */ /* 0x010fe40007810000 */
[----:B------:R-:W-:Y:S01]  /*2850*/  LDSM.16.MT88.4 R8, [R150+0xa800] ;  /* 0x00a800009608783b */ /* 0x000fe20000004200 */
[--C-:B------:R-:W-:Y:S01]  /*2860*/  FFMA.FTZ R112, R40, UR4, -R131.reuse ;  /* 0x0000000428707c23 */ /* 0x100fe20008010883 */
[--C-:B------:R-:W-:Y:S01]  /*2870*/  FFMA.FTZ R113, R42, UR4, -R131.reuse ;  /* 0x000000042a717c23 */ /* 0x100fe20008010883 */
[C---:B------:R-:W-:Y:S01]  /*2880*/  FMUL.FTZ R123, R3.reuse, UR4 ;  /* 0x00000004037b7c20 */ /* 0x040fe20008410000 */
[----:B------:R-:W2:Y:S01]  /*2890*/  LDSM.16.MT88.4 R40, [R146+0x8000] ;  /* 0x008000009228783b */ /* 0x000ea20000004200 */
[----:B------:R-:W-:Y:S01]  /*28a0*/  FSETP.NEU.FTZ.AND P1, PT, R3, -INF , PT ;  /* 0xff8000000300780b */ /* 0x000fe20003f3d000 */
[--C-:B------:R-:W-:Y:S01]  /*28b0*/  FFMA.FTZ R108, R48, UR4, -R131.reuse ;  /* 0x00000004306c7c23 */ /* 0x100fe20008010883 */
[--C-:B------:R-:W-:Y:S01]  /*28c0*/  FFMA.FTZ R119, R20, UR4, -R131.reuse ;  /* 0x0000000414777c23 */ /* 0x100fe20008010883 */
[----:B-1----:R-:W1:Y:S01]  /*28d0*/  LDSM.16.MT88.4 R48, [R145+0x8000] ;  /* 0x008000009130783b */ /* 0x002e620000004200 */
[----:B------:R-:W-:Y:S01]  /*28e0*/  FSEL R123, R123, RZ, P1 ;  /* 0x000000ff7b7b7208 */ /* 0x000fe20000800000 */
[----:B------:R-:W-:Y:S01]  /*28f0*/  MUFU.EX2 R112, R112 ;  /* 0x0000007000707308 */ /* 0x000fe20000000800 */
[--C-:B------:R-:W-:Y:S01]  /*2900*/  FFMA.FTZ R111, R34, UR4, -R131.reuse ;  /* 0x00000004226f7c23 */ /* 0x100fe20008010883 */
[--C-:B------:R-:W-:Y:S01]  /*2910*/  FFMA.FTZ R34, R28, UR4, -R131.reuse ;  /* 0x000000041c227c23 */ /* 0x100fe20008010883 */
[----:B------:R-:W-:Y:S01]  /*2920*/  FFMA.FTZ R107, R76, UR4, -R131 ;  /* 0x000000044c6b7c23 */ /* 0x000fe20008010883 */
[--C-:B------:R-:W-:Y:S01]  /*2930*/  FFMA.FTZ R110, R6, UR4, -R123.reuse ;  /* 0x00000004066e7c23 */ /* 0x100fe2000801087b */
[--C-:B------:R-:W-:Y:S01]  /*2940*/  FFMA.FTZ R121, R22, UR4, -R123.reuse ;  /* 0x0000000416797c23 */ /* 0x100fe2000801087b */
[----:B------:R-:W3:Y:S01]  /*2950*/  LDSM.16.MT88.4 R4, [R144+0xa000] ;  /* 0x00a000009004783b */ /* 0x000ee20000004200 */
[--C-:B------:R-:W-:Y:S01]  /*2960*/  FFMA.FTZ R114, R38, UR4, -R123.reuse ;  /* 0x0000000426727c23 */ /* 0x100fe2000801087b */
[--C-:B------:R-:W-:Y:S01]  /*2970*/  FFMA.FTZ R117, R36, UR4, -R123.reuse ;  /* 0x0000000424757c23 */ /* 0x100fe2000801087b */
[----:B------:R-:W4:Y:S01]  /*2980*/  MUFU.EX2 R119, R119 ;  /* 0x0000007700777308 */ /* 0x000f220000000800 */
[--C-:B------:R-:W-:Y:S01]  /*2990*/  FFMA.FTZ R115, R18, UR4, -R123.reuse ;  /* 0x0000000412737c23 */ /* 0x100fe2000801087b */
[--C-:B------:R-:W-:Y:S01]  /*29a0*/  FFMA.FTZ R0, R16, UR4, -R123.reuse ;  /* 0x0000000410007c23 */ /* 0x100fe2000801087b */
[--C-:B------:R-:W-:Y:S01]  /*29b0*/  FFMA.FTZ R106, R2, UR4, -R123.reuse ;  /* 0x00000004026a7c23 */ /* 0x100fe2000801087b */
[----:B------:R-:W-:Y:S01]  /*29c0*/  MUFU.EX2 R108, R108 ;  /* 0x0000006c006c7308 */ /* 0x000fe20000000800 */
[----:B------:R-:W5:Y:S01]  /*29d0*/  LDSM.16.MT88.4 R16, [R146+0x8800] ;  /* 0x008800009210783b */ /* 0x000f620000004200 */
[----:B------:R-:W-:Y:S01]  /*29e0*/  FFMA.FTZ R109, R26, UR4, -R123 ;  /* 0x000000041a6d7c23 */ /* 0x000fe2000801087b */
[--C-:B------:R-:W-:Y:S01]  /*29f0*/  FFMA.FTZ R24, R24, UR4, -R131.reuse ;  /* 0x0000000418187c23 */ /* 0x100fe20008010883 */
[----:B------:R-:W2:Y:S01]  /*2a00*/  MUFU.EX2 R113, R113 ;  /* 0x0000007100717308 */ /* 0x000ea20000000800 */
[----:B------:R-:W5:Y:S01]  /*2a10*/  LDSM.16.MT88.4 R20, [R146+0xa800] ;  /* 0x00a800009214783b */ /* 0x000f620000004200 */
[----:B------:R-:W-:Y:S01]  /*2a20*/  FFMA.FTZ R125, R124, UR4, -R131 ;  /* 0x000000047c7d7c23 */ /* 0x000fe20008010883 */
[----:B------:R-:W-:Y:S01]  /*2a30*/  FFMA.FTZ R133, R136, UR4, -R123 ;  /* 0x0000000488857c23 */ /* 0x000fe2000801087b */
[----:B------:R-:W-:Y:S01]  /*2a40*/  MUFU.EX2 R121, R121 ;  /* 0x0000007900797308 */ /* 0x000fe20000000800 */
[----:B------:R-:W-:Y:S01]  /*2a50*/  LDSM.16.MT88.4 R28, [R150+0x8800] ;  /* 0x00880000961c783b */ /* 0x000fe20000004200 */
[----:B----4-:R-:W-:Y:S01]  /*2a60*/  F2FP.F16.F32.PACK_AB R84, R112, R119 ;  /* 0x000000777054723e */ /* 0x010fe200000000ff */
[--C-:B------:R-:W-:Y:S01]  /*2a70*/  FFMA.FTZ R124, R140, UR4, -R131.reuse ;  /* 0x000000048c7c7c23 */ /* 0x100fe20008010883 */
[----:B------:R-:W4:Y:S01]  /*2a80*/  MUFU.EX2 R114, R114 ;  /* 0x0000007200727308 */ /* 0x000f220000000800 */
[----:B------:R-:W-:Y:S01]  /*2a90*/  FFMA.FTZ R127, R164, UR4, -R131 ;  /* 0x00000004a47f7c23 */ /* 0x000fe20008010883 */
[--C-:B------:R-:W-:Y:S01]  /*2aa0*/  FFMA.FTZ R135, R132, UR4, -R123.reuse ;  /* 0x0000000484877c23 */ /* 0x100fe2000801087b */
[----:B------:R-:W-:Y:S01]  /*2ab0*/  FFMA.FTZ R136, R138, UR4, -R123 ;  /* 0x000000048a887c23 */ /* 0x000fe2000801087b */
[----:B------:R-:W-:Y:S01]  /*2ac0*/  MUFU.EX2 R117, R117 ;  /* 0x0000007500757308 */ /* 0x000fe20000000800 */
[--C-:B------:R-:W-:Y:S01]  /*2ad0*/  FFMA.FTZ R142, R142, UR4, -R131.reuse ;  /* 0x000000048e8e7c23 */ /* 0x100fe20008010883 */
[----:B--2---:R-:W-:Y:S01]  /*2ae0*/  F2FP.F16.F32.PACK_AB R86, R113, R108 ;  /* 0x0000006c7156723e */ /* 0x004fe200000000ff */
[----:B------:R-:W-:Y:S01]  /*2af0*/  FFMA.FTZ R169, R128, UR4, -R131 ;  /* 0x0000000480a97c23 */ /* 0x000fe20008010883 */
[----:B------:R-:W2:Y:S01]  /*2b00*/  MUFU.EX2 R110, R110 ;  /* 0x0000006e006e7308 */ /* 0x000ea20000000800 */
[--C-:B------:R-:W-:Y:S01]  /*2b10*/  FFMA.FTZ R167, R116, UR4, -R123.reuse ;  /* 0x0000000474a77c23 */ /* 0x100fe2000801087b */
[--C-:B------:R-:W-:Y:S01]  /*2b20*/  FFMA.FTZ R122, R122, UR4, -R123.reuse ;  /* 0x000000047a7a7c23 */ /* 0x100fe2000801087b */
[----:B------:R-:W-:Y:S01]  /*2b30*/  FFMA.FTZ R118, R118, UR4, -R123 ;  /* 0x0000000476767c23 */ /* 0x000fe2000801087b */
[----:B------:R-:W-:Y:S01]  /*2b40*/  MUFU.EX2 R111, R111 ;  /* 0x0000006f006f7308 */ /* 0x000fe20000000800 */
[----:B------:R-:W-:Y:S01]  /*2b50*/  FADD.FTZ R119, R119, R112 ;  /* 0x0000007077777221 */ /* 0x000fe20000010000 */
[----:B----4-:R-:W-:Y:S01]  /*2b60*/  F2FP.F16.F32.PACK_AB R85, R114, R121 ;  /* 0x000000797255723e */ /* 0x010fe200000000ff */
[----:B------:R-:W-:Y:S01]  /*2b70*/  FADD.FTZ R114, R121, R114 ;  /* 0x0000007279727221 */ /* 0x000fe20000010000 */
[----:B------:R-:W4:Y:S04]  /*2b80*/  MUFU.EX2 R34, R34 ;  /* 0x0000002200227308 */ /* 0x000f280000000800 */
[----:B------:R-:W-:Y:S01]  /*2b90*/  MUFU.EX2 R107, R107 ;  /* 0x0000006b006b7308 */ /* 0x000fe20000000800 */
[----:B--2---:R-:W-:-:S03]  /*2ba0*/  F2FP.F16.F32.PACK_AB R87, R110, R117 ;  /* 0x000000756e57723e */ /* 0x004fc600000000ff */
[----:B------:R2:W-:Y:S04]  /*2bb0*/  MUFU.EX2 R2, R24 ;  /* 0x0000001800027308 */ /* 0x0005e80000000800 */
[----:B------:R-:W-:Y:S01]  /*2bc0*/  MUFU.EX2 R106, R106 ;  /* 0x0000006a006a7308 */ /* 0x000fe20000000800 */
[C---:B------:R-:W-:Y:S03]  /*2bd0*/  HMMA.16816.F32 R36, R84.reuse, R40, RZ ;  /* 0x000000285424723c */ /* 0x040fe600000018ff */
[----:B------:R-:W5:Y:S04]  /*2be0*/  MUFU.EX2 R115, R115 ;  /* 0x0000007300737308 */ /* 0x000f680000000800 */
[----:B------:R-:W-:Y:S01]  /*2bf0*/  MUFU.EX2 R0, R0 ;  /* 0x0000000000007308 */ /* 0x000fe20000000800 */
[C---:B------:R-:W-:Y:S01]  /*2c00*/  HMMA.16816.F32 R40, R84.reuse, R42, RZ ;  /* 0x0000002a5428723c */ /* 0x040fe200000018ff */
[----:B--2---:R-:W-:Y:S02]  /*2c10*/  LDSM.16.MT88.4 R24, [R145+0x8800] ;  /* 0x008800009118783b */ /* 0x004fe40000004200 */
[----:B------:R-:W2:Y:S04]  /*2c20*/  MUFU.EX2 R109, R109 ;  /* 0x0000006d006d7308 */ /* 0x000ea80000000800 */
[----:B------:R-:W-:Y:S01]  /*2c30*/  MUFU.EX2 R125, R125 ;  /* 0x0000007d007d7308 */ /* 0x000fe20000000800 */
[C---:B------:R-:W-:Y:S03]  /*2c40*/  HMMA.16816.F32 R96, R84.reuse, R92, RZ ;  /* 0x0000005c5460723c */ /* 0x040fe600000018ff */
[----:B------:R-:W2:Y:S04]  /*2c50*/  MUFU.EX2 R124, R124 ;  /* 0x0000007c007c7308 */ /* 0x000ea80000000800 */
[----:B------:R-:W-:Y:S01]  /*2c60*/  MUFU.EX2 R127, R127 ;  /* 0x0000007f007f7308 */ /* 0x000fe20000000800 */
[C---:B-1----:R-:W-:Y:S03]  /*2c70*/  HMMA.16816.F32 R44, R84.reuse, R48, RZ ;  /* 0x00000030542c723c */ /* 0x042fe600000018ff */
[----:B------:R-:W-:Y:S04]  /*2c80*/  MUFU.EX2 R135, R135 ;  /* 0x0000008700877308 */ /* 0x000fe80000000800 */
[----:B------:R-:W-:Y:S01]  /*2c90*/  MUFU.EX2 R133, R133 ;  /* 0x0000008500857308 */ /* 0x000fe20000000800 */
[C---:B------:R-:W-:Y:S03]  /*2ca0*/  HMMA.16816.F32 R52, R84.reuse, R56, RZ ;  /* 0x000000385434723c */ /* 0x040fe600000018ff */
[----:B------:R-:W-:Y:S04]  /*2cb0*/  MUFU.EX2 R136, R136 ;  /* 0x0000008800887308 */ /* 0x000fe80000000800 */
        /* <DEDUP_REMOVED lines=12> */
[----:B---3--:R-:W-:Y:S01]  /*2d80*/  HMMA.16816.F32 R88, R84, R4, RZ ;  /* 0x000000045458723c */ /* 0x008fe200000018ff */
[----:B----4-:R-:W-:-:S02]  /*2d90*/  F2FP.F16.F32.PACK_AB R4, R34, R111 ;  /* 0x0000006f2204723e */ /* 0x010fc400000000ff */
[----:B-----5:R-:W-:-:S05]  /*2da0*/  F2FP.F16.F32.PACK_AB R5, R115, R106 ;  /* 0x0000006a7305723e */ /* 0x020fca00000000ff */
[----:B------:R-:W-:Y:S01]  /*2db0*/  HMMA.16816.F32 R84, R84, R6, RZ ;  /* 0x000000065454723c */ /* 0x000fe200000018ff */
[----:B------:R-:W-:Y:S02]  /*2dc0*/  F2FP.F16.F32.PACK_AB R6, R2, R107 ;  /* 0x0000006b0206723e */ /* 0x000fe400000000ff */
[----:B--2---:R-:W-:-:S07]  /*2dd0*/  F2FP.F16.F32.PACK_AB R7, R109, R0 ;  /* 0x000000006d07723e */ /* 0x004fce00000000ff */
        /* <DEDUP_REMOVED lines=9> */
[----:B------:R-:W-:Y:S01]  /*2e70*/  HMMA.16816.F32 R68, R4, R20, R68 ;  /* 0x000000140444723c */ /* 0x000fe20000001844 */
[----:B------:R-:W-:-:S02]  /*2e80*/  FFMA.FTZ R20, R126, UR4, -R123 ;  /* 0x000000047e147c23 */ /* 0x000fc4000801087b */
[----:B------:R-:W-:Y:S04]  /*2e90*/  MUFU.EX2 R126, R142 ;  /* 0x0000008e007e7308 */ /* 0x000fe80000000800 */
[----:B------:R4:W5:Y:S01]  /*2ea0*/  MUFU.EX2 R132, R20 ;  /* 0x0000001400847308 */ /* 0x0009620000000800 */
[C---:B-1----:R-:W-:Y:S08]  /*2eb0*/  HMMA.16816.F32 R76, R4.reuse, R16, R76 ;  /* 0x00000010044c723c */ /* 0x042ff0000000184c */
[C---:B------:R-:W-:Y:S01]  /*2ec0*/  HMMA.16816.F32 R80, R4.reuse, R18, R80 ;  /* 0x000000120450723c */ /* 0x040fe20000001850 */
[----:B------:R-:W1:Y:S07]  /*2ed0*/  LDSM.16.MT88.4 R16, [R145+0x9000] ;  /* 0x009000009110783b */ /* 0x000e6e0000004200 */
[C---:B------:R-:W-:Y:S08]  /*2ee0*/  HMMA.16816.F32 R96, R4.reuse, R28, R96 ;  /* 0x0000001c0460723c */ /* 0x040ff00000001860 */
[C---:B------:R-:W-:Y:S01]  /*2ef0*/  HMMA.16816.F32 R92, R4.reuse, R30, R92 ;  /* 0x0000001e045c723c */ /* 0x040fe2000000185c */
[----:B------:R-:W-:Y:S07]  /*2f00*/  LDSM.16.MT88.4 R28, [R146+0x9000] ;  /* 0x00900000921c783b */ /* 0x000fee0000004200 */
[C---:B------:R-:W-:Y:S08]  /*2f10*/  HMMA.16816.F32 R44, R4.reuse, R24, R44 ;  /* 0x00000018042c723c */ /* 0x040ff0000000182c */
[C---:B------:R-:W-:Y:S01]  /*2f20*/  HMMA.16816.F32 R48, R4.reuse, R26, R48 ;  /* 0x0000001a0430723c */ /* 0x040fe20000001830 */
[----:B------:R-:W-:Y:S07]  /*2f30*/  LDSM.16.MT88.4 R24, [R144+0x9000] ;  /* 0x009000009018783b */ /* 0x000fee0000004200 */
[C---:B------:R-:W-:Y:S01]  /*2f40*/  HMMA.16816.F32 R72, R4.reuse, R22, R72 ;  /* 0x000000160448723c */ /* 0x040fe20000001848 */
[----:B----4-:R-:W-:Y:S07]  /*2f50*/  LDSM.16.MT88.4 R20, [R150+0xb000] ;  /* 0x00b000009614783b */ /* 0x010fee0000004200 */
[C---:B--2---:R-:W-:Y:S08]  /*2f60*/  HMMA.16816.F32 R88, R4.reuse, R12, R88 ;  /* 0x0000000c0458723c */ /* 0x044ff00000001858 */
[----:B------:R-:W-:Y:S01]  /*2f70*/  HMMA.16816.F32 R84, R4, R14, R84 ;  /* 0x0000000e0454723c */ /* 0x000fe20000001854 */
[----:B------:R-:W-:Y:S01]  /*2f80*/  F2FP.F16.F32.PACK_AB R4, R124, R125 ;  /* 0x0000007d7c04723e */ /* 0x000fe200000000ff */
[----:B------:R-:W2:Y:S01]  /*2f90*/  LDSM.16.MT88.4 R12, [R146+0xb000] ;  /* 0x00b00000920c783b */ /* 0x000ea20000004200 */
[----:B-----5:R-:W-:-:S02]  /*2fa0*/  F2FP.F16.F32.PACK_AB R5, R135, R132 ;  /* 0x000000848705723e */ /* 0x020fc400000000ff */
[----:B------:R-:W-:Y:S02]  /*2fb0*/  F2FP.F16.F32.PACK_AB R6, R126, R127 ;  /* 0x0000007f7e06723e */ /* 0x000fe400000000ff */
[----:B------:R-:W-:-:S07]  /*2fc0*/  F2FP.F16.F32.PACK_AB R7, R136, R133 ;  /* 0x000000858807723e */ /* 0x000fce00000000ff */
[C---:B---3--:R-:W-:Y:S08]  /*2fd0*/  HMMA.16816.F32 R96, R4.reuse, R8, R96 ;  /* 0x000000080460723c */ /* 0x048ff00000001860 */
[C---:B------:R-:W-:Y:S01]  /*2fe0*/  HMMA.16816.F32 R92, R4.reuse, R10, R92 ;  /* 0x0000000a045c723c */ /* 0x040fe2000000185c */
[----:B------:R-:W3:Y:S07]  /*2ff0*/  LDSM.16.MT88.4 R8, [R145+0xb000] ;  /* 0x00b000009108783b */ /* 0x000eee0000004200 */
[C---:B-1----:R-:W-:Y:S08]  /*3000*/  HMMA.16816.F32 R44, R4.reuse, R16, R44 ;  /* 0x00000010042c723c */ /* 0x042ff0000000182c */
[C---:B------:R-:W-:Y:S01]  /*3010*/  HMMA.16816.F32 R48, R4.reuse, R18, R48 ;  /* 0x000000120430723c */ /* 0x040fe20000001830 */
[----:B------:R-:W1:Y:S07]  /*3020*/  LDSM.16.MT88.4 R16, [R144+0xb000] ;  /* 0x00b000009010783b */ /* 0x000e6e0000004200 */
[C---:B--2---:R-:W-:Y:S08]  /*3030*/  HMMA.16816.F32 R68, R4.reuse, R12, R68 ;  /* 0x0000000c0444723c */ /* 0x044ff00000001844 */
[C---:B------:R-:W-:Y:S01]  /*3040*/  HMMA.16816.F32 R72, R4.reuse, R14, R72 ;  /* 0x0000000e0448723c */ /* 0x040fe20000001848 */
[----:B------:R-:W2:Y:S07]  /*3050*/  LDSM.16.MT88.4 R12, [R150+0x9800] ;  /* 0x00980000960c783b */ /* 0x000eae0000004200 */
[C---:B------:R-:W-:Y:S01]  /*3060*/  HMMA.16816.F32 R60, R4.reuse, R20, R60 ;  /* 0x00000014043c723c */ /* 0x040fe2000000183c */
[--C-:B------:R-:W-:Y:S01]  /*3070*/  FFMA.FTZ R20, R134, UR4, -R131.reuse ;  /* 0x0000000486147c23 */ /* 0x100fe20008010883 */
[--C-:B------:R-:W-:Y:S01]  /*3080*/  FFMA.FTZ R21, R130, UR4, -R131.reuse ;  /* 0x0000000482157c23 */ /* 0x100fe20008010883 */
[----:B------:R-:W-:Y:S01]  /*3090*/  FFMA.FTZ R134, R129, UR4, -R131 ;  /* 0x0000000481867c23 */ /* 0x000fe20008010883 */
[----:B------:R-:W-:Y:S01]  /*30a0*/  FFMA.FTZ R131, R120, UR4, -R123 ;  /* 0x0000000478837c23 */ /* 0x000fe2000801087b */
[----:B------:R-:W-:Y:S03]  /*30b0*/  MUFU.EX2 R130, R20 ;  /* 0x0000001400827308 */ /* 0x000fe60000000800 */
[C---:B---3--:R-:W-:Y:S01]  /*30c0*/  HMMA.16816.F32 R76, R4.reuse, R8, R76 ;  /* 0x00000008044c723c */ /* 0x048fe2000000184c */
[----:B------:R3:W4:Y:S04]  /*30d0*/  MUFU.EX2 R129, R21 ;  /* 0x0000001500817308 */ /* 0x0007280000000800 */
[----:B------:R-:W-:Y:S03]  /*30e0*/  MUFU.EX2 R128, R134 ;  /* 0x0000008600807308 */ /* 0x000fe60000000800 */
[C---:B------:R-:W-:Y:S01]  /*30f0*/  HMMA.16816.F32 R80, R4.reuse, R10, R80 ;  /* 0x0000000a0450723c */ /* 0x040fe20000001850 */
[----:B------:R-:W5:Y:S01]  /*3100*/  LDSM.16.MT88.4 R8, [R150+0xb800] ;  /* 0x00b800009608783b */ /* 0x000f620000004200 */
[----:B------:R-:W-:Y:S04]  /*3110*/  MUFU.EX2 R120, R122 ;  /* 0x0000007a00787308 */ /* 0x000fe80000000800 */
[----:B------:R-:W2:Y:S02]  /*3120*/  MUFU.EX2 R131, R131 ;  /* 0x0000008300837308 */ /* 0x000ea40000000800 */
[C---:B-1----:R-:W-:Y:S08]  /*3130*/  HMMA.16816.F32 R88, R4.reuse, R16, R88 ;  /* 0x000000100458723c */ /* 0x042ff00000001858 */
[C---:B------:R-:W-:Y:S01]  /*3140*/  HMMA.16816.F32 R84, R4.reuse, R18, R84 ;  /* 0x000000120454723c */ /* 0x040fe20000001854 */
[----:B------:R-:W1:Y:S07]  /*3150*/  LDSM.16.MT88.4 R16, [R146+0xb800] ;  /* 0x00b800009210783b */ /* 0x000e6e0000004200 */
[C---:B------:R-:W-:Y:S01]  /*3160*/  HMMA.16816.F32 R64, R4.reuse, R22, R64 ;  /* 0x000000160440723c */ /* 0x040fe20000001840 */
[----:B---3--:R-:W-:Y:S07]  /*3170*/  LDSM.16.MT88.4 R20, [R144+0x9800] ;  /* 0x009800009014783b */ /* 0x008fee0000004200 */
[C---:B------:R-:W-:Y:S08]  /*3180*/  HMMA.16816.F32 R36, R4.reuse, R28, R36 ;  /* 0x0000001c0424723c */ /* 0x040ff00000001824 */
[C---:B------:R-:W-:Y:S01]  /*3190*/  HMMA.16816.F32 R40, R4.reuse, R30, R40 ;  /* 0x0000001e0428723c */ /* 0x040fe20000001828 */
[----:B------:R-:W3:Y:S07]  /*31a0*/  LDSM.16.MT88.4 R28, [R146+0x9800] ;  /* 0x00980000921c783b */ /* 0x000eee0000004200 */
[C---:B------:R-:W-:Y:S08]  /*31b0*/  HMMA.16816.F32 R52, R4.reuse, R24, R52 ;  /* 0x000000180434723c */ /* 0x040ff00000001834 */
[----:B------:R-:W-:Y:S01]  /*31c0*/  HMMA.16816.F32 R56, R4, R26, R56 ;  /* 0x0000001a0438723c */ /* 0x000fe20000001838 */
[----:B----4-:R-:W-:Y:S01]  /*31d0*/  F2FP.F16.F32.PACK_AB R4, R129, R130 ;  /* 0x000000828104723e */ /* 0x010fe200000000ff */
[----:B------:R-:W-:Y:S01]  /*31e0*/  LDSM.16.MT88.4 R24, [R145+0x9800] ;  /* 0x009800009118783b */ /* 0x000fe20000004200 */
[----:B--2---:R-:W-:-:S02]  /*31f0*/  F2FP.F16.F32.PACK_AB R5, R131, R120 ;  /* 0x000000788305723e */ /* 0x004fc400000000ff */
[----:B------:R-:W-:Y:S02]  /*3200*/  F2FP.F16.F32.PACK_AB R6, R169, R128 ;  /* 0x00000080a906723e */ /* 0x000fe400000000ff */
[----:B------:R-:W-:-:S07]  /*3210*/  F2FP.F16.F32.PACK_AB R7, R167, R116 ;  /* 0x00000074a707723e */ /* 0x000fce00000000ff */
[C---:B------:R-:W-:Y:S08]  /*3220*/  HMMA.16816.F32 R96, R4.reuse, R12, R96 ;  /* 0x0000000c0460723c */ /* 0x040ff00000001860 */
[C---:B------:R-:W-:Y:S01]  /*3230*/  HMMA.16816.F32 R92, R4.reuse, R14, R92 ;  /* 0x0000000e045c723c */ /* 0x040fe2000000185c */
[----:B------:R-:W2:Y:S07]  /*3240*/  LDSM.16.MT88.4 R12, [R145+0xb800] ;  /* 0x00b80000910c783b */ /* 0x000eae0000004200 */
[C---:B-----5:R-:W-:Y:S08]  /*3250*/  HMMA.16816.F32 R60, R4.reuse, R8, R60 ;  /* 0x00000008043c723c */ /* 0x060ff0000000183c */
[C---:B------:R-:W-:Y:S01]  /*3260*/  HMMA.16816.F32 R64, R4.reuse, R10, R64 ;  /* 0x0000000a0440723c */ /* 0x040fe20000001840 */
[----:B------:R-:W4:Y:S07]  /*3270*/  LDSM.16.MT88.4 R8, [R144+0xb800] ;  /* 0x00b800009008783b */ /* 0x000f2e0000004200 */
[----:B-1----:R-:W-:Y:S01]  /*3280*/  HMMA.16816.F32 R68, R4, R16, R68 ;  /* 0x000000100444723c */ /* 0x002fe20000001844 */
[----:B------:R-:W-:Y:S01]  /*3290*/  FADD.FTZ R16, R108, R119 ;  /* 0x000000776c107221 */ /* 0x000fe20000010000 */
[----:B------:R-:W-:-:S03]  /*32a0*/  FADD.FTZ R17, R117, R114 ;  /* 0x0000007275117221 */ /* 0x000fc60000010000 */
[----:B------:R-:W-:Y:S01]  /*32b0*/  FADD.FTZ R16, R113, R16 ;  /* 0x0000001071107221 */ /* 0x000fe20000010000 */
[----:B------:R-:W-:Y:S02]  /*32c0*/  FADD.FTZ R17, R110, R17 ;  /* 0x000000116e117221 */ /* 0x000fe40000010000 */
[----:B---3--:R-:W-:Y:S01]  /*32d0*/  HMMA.16816.F32 R36, R4, R28, R36 ;  /* 0x0000001c0424723c */ /* 0x008fe20000001824 */
[----:B------:R-:W-:Y:S01]  /*32e0*/  FADD.FTZ R111, R111, R16 ;  /* 0x000000106f6f7221 */ /* 0x000fe20000010000 */
[----:B------:R-:W-:-:S03]  /*32f0*/  FADD.FTZ R106, R106, R17 ;  /* 0x000000116a6a7221 */ /* 0x000fc60000010000 */
[----:B------:R-:W-:Y:S01]  /*3300*/  FADD.FTZ R34, R34, R111 ;  /* 0x0000006f22227221 */ /* 0x000fe20000010000 */
[----:B------:R-:W-:Y:S02]  /*3310*/  FADD.FTZ R115, R115, R106 ;  /* 0x0000006a73737221 */ /* 0x000fe40000010000 */
[----:B------:R-:W-:Y:S01]  /*3320*/  HMMA.16816.F32 R40, R4, R30, R40 ;  /* 0x0000001e0428723c */ /* 0x000fe20000001828 */
[----:B------:R-:W-:Y:S01]  /*3330*/  FADD.FTZ R107, R107, R34 ;  /* 0x000000226b6b7221 */ /* 0x000fe20000010000 */
[----:B------:R-:W-:-:S03]  /*3340*/  FADD.FTZ R0, R0, R115 ;  /* 0x0000007300007221 */ /* 0x000fc60000010000 */
[----:B------:R-:W-:Y:S01]  /*3350*/  FADD.FTZ R2, R2, R107 ;  /* 0x0000006b02027221 */ /* 0x000fe20000010000 */
[----:B------:R-:W-:Y:S02]  /*3360*/  FADD.FTZ R109, R109, R0 ;  /* 0x000000006d6d7221 */ /* 0x000fe40000010000 */
[----:B--2---:R-:W-:Y:S01]  /*3370*/  HMMA.16816.F32 R76, R4, R12, R76 ;  /* 0x0000000c044c723c */ /* 0x004fe2000000184c */
[----:B------:R-:W-:Y:S01]  /*3380*/  FADD.FTZ R125, R125, R2 ;  /* 0x000000027d7d7221 */ /* 0x000fe20000010000 */
[----:B------:R-:W-:-:S03]  /*3390*/  FADD.FTZ R0, R132, R109 ;  /* 0x0000006d84007221 */ /* 0x000fc60000010000 */
[----:B------:R-:W-:Y:S01]  /*33a0*/  FADD.FTZ R124, R124, R125 ;  /* 0x0000007d7c7c7221 */ /* 0x000fe20000010000 */
[----:B------:R-:W-:Y:S02]  /*33b0*/  FADD.FTZ R0, R135, R0 ;  /* 0x0000000087007221 */ /* 0x000fe40000010000 */
[----:B------:R-:W-:Y:S02]  /*33c0*/  HMMA.16816.F32 R44, R4, R24, R44 ;  /* 0x00000018042c723c */ /* 0x000fe4000000182c */
[----:B------:R-:W-:-:S04]  /*33d0*/  FADD.FTZ R13, R133, R0 ;  /* 0x00000000850d7221 */ /* 0x000fc80000010000 */
[----:B------:R-:W-:Y:S02]  /*33e0*/  FADD.FTZ R13, R136, R13 ;  /* 0x0000000d880d7221 */ /* 0x000fe40000010000 */
[----:B----4-:R-:W-:Y:S01]  /*33f0*/  HMMA.16816.F32 R88, R4, R8, R88 ;  /* 0x000000080458723c */ /* 0x010fe20000001858 */
        /* <DEDUP_REMOVED lines=9> */
[----:B------:R-:W-:Y:S01]  /*3490*/  HMMA.16816.F32 R52, R4, R20, R52 ;  /* 0x000000140434723c */ /* 0x000fe20000001834 */
[----:B------:R-:W-:-:S04]  /*34a0*/  FADD.FTZ R128, R128, R129 ;  /* 0x0000008180807221 */ /* 0x000fc80000010000 */
[----:B------:R-:W-:-:S03]  /*34b0*/  FADD.FTZ R169, R169, R128 ;  /* 0x00000080a9a97221 */ /* 0x000fc60000010000 */
[C---:B------:R-:W-:Y:S08]  /*34c0*/  HMMA.16816.F32 R56, R4.reuse, R22, R56 ;  /* 0x000000160438723c */ /* 0x040ff00000001838 */
[C---:B------:R-:W-:Y:S08]  /*34d0*/  HMMA.16816.F32 R72, R4.reuse, R18, R72 ;  /* 0x000000120448723c */ /* 0x040ff00000001848 */
[C---:B------:R-:W-:Y:S08]  /*34e0*/  HMMA.16816.F32 R80, R4.reuse, R14, R80 ;  /* 0x0000000e0450723c */ /* 0x040ff00000001850 */
[----:B------:R-:W-:Y:S01]  /*34f0*/  HMMA.16816.F32 R84, R4, R10, R84 ;  /* 0x0000000a0454723c */ /* 0x000fe20000001854 */
[----:B------:R-:W-:-:S04]  /*3500*/  NOP ;  /* 0x0000000000007918 */ /* 0x000fc80000000000 */
[----:B------:R-:W-:-:S15]  /*3510*/  @!P0 BRA `(.L_x_573) ;  /* 0x0000001c00e48947 */ /* 0x000fde0003800000 */
[----:B------:R-:W1:Y:S01]  /*3520*/  S2R R0, SR_TID.X ;  /* 0x0000000000007919 */ /* 0x000e620000002100 */
[----:B------:R-:W-:Y:S01]  /*3530*/  SHF.R.S32.HI R2, RZ, 0x1f, R101 ;  /* 0x0000001fff027819 */ /* 0x000fe20000011465 */
[----:B------:R-:W-:Y:S01]  /*3540*/  IMAD.MOV.U32 R104, RZ, RZ, R102 ;  /* 0x000000ffff687224 */ /* 0x000fe200078e0066 */
[----:B------:R-:W-:Y:S01]  /*3550*/  UIADD3 UR8, UP0, UPT, UR7, -0x80, URZ ;  /* 0xffffff8007087890 */ /* 0x000fe2000ff1e0ff */
[----:B------:R-:W-:Y:S01]  /*3560*/  IADD3 R166, PT, PT, R32, -0x3, RZ ;  /* 0xfffffffd20a67810 */ /* 0x000fe20007ffe0ff */
[----:B------:R-:W2:Y:S02]  /*3570*/  LDCU UR4, c[0x0][0x45c] ;  /* 0x00008b80ff0477ac */ /* 0x000ea40008000800 */
[----:B------:R-:W-:Y:S01]  /*3580*/  UIADD3.X UR9, UPT, UPT, UR6, -0x1, URZ, UP0, !UPT ;  /* 0xffffffff06097890 */ /* 0x000fe200087fe4ff */
[----:B-1----:R-:W-:-:S04]  /*3590*/  SHF.R.U32.HI R0, RZ, 0x3, R0 ;  /* 0x00000003ff007819 */ /* 0x002fc80000011600 */
[----:B------:R-:W-:-:S05]  /*35a0*/  IADD3 R101, P0, PT, R0, R101, RZ ;  /* 0x0000006500657210 */ /* 0x000fca0007f1e0ff */
[----:B------:R-:W-:Y:S02]  /*35b0*/  IMAD.X R0, RZ, RZ, R2, P0 ;  /* 0x000000ffff007224 */ /* 0x000fe400000e0602 */
[----:B------:R-:W-:-:S04]  /*35c0*/  IMAD.WIDE.U32 R104, R101, UR12, R104 ;  /* 0x0000000c65687c25 */ /* 0x000fc8000f8e0068 */
[----:B------:R-:W-:-:S04]  /*35d0*/  IMAD R0, R0, UR12, RZ ;  /* 0x0000000c00007c24 */ /* 0x000fc8000f8e02ff */
[----:B------:R-:W-:Y:S01]  /*35e0*/  IMAD R0, R101, UR13, R0 ;  /* 0x0000000d65007c24 */ /* 0x000fe2000f8e0200 */
[----:B------:R-:W-:-:S04]  /*35f0*/  MOV R101, R100 ;  /* 0x0000006400657202 */ /* 0x000fc80000000f00 */
[----:B------:R-:W-:Y:S01]  /*3600*/  IADD3 R105, PT, PT, R105, R0, RZ ;  /* 0x0000000069697210 */ /* 0x000fe20007ffe0ff */
[----:B------:R-:W-:Y:S02]  /*3610*/  VIADD R0, R32, 0xfffffffe ;  /* 0xfffffffe20007836 */ /* 0x000fe40000000000 */
[----:B------:R-:W-:-:S04]  /*3620*/  IMAD.WIDE.U32 R4, R35, UR18, R104 ;  /* 0x0000001223047c25 */ /* 0x000fc8000f8e0068 */
[----:B------:R-:W-:Y:S01]  /*3630*/  IMAD.WIDE.U32 R6, R0, UR12, RZ ;  /* 0x0000000c00067c25 */ /* 0x000fe2000f8e00ff */
[----:B------:R-:W-:-:S04]  /*3640*/  IADD3 R2, P0, PT, R162, R4, RZ ;  /* 0x00000004a2027210 */ /* 0x000fc80007f1e0ff */
[----:B------:R-:W-:Y:S01]  /*3650*/  IADD3.X R33, PT, PT, R33, R5, RZ, P0, !PT ;  /* 0x0000000521217210 */ /* 0x000fe200007fe4ff */
[----:B------:R-:W-:Y:S02]  /*3660*/  IMAD.SHL.U32 R4, R2, 0x2, RZ ;  /* 0x0000000202047824 */ /* 0x000fe400078e00ff */
[----:B------:R-:W-:Y:S01]  /*3670*/  IMAD R5, R0, UR13, R7 ;  /* 0x0000000d00057c24 */ /* 0x000fe2000f8e0207 */
[----:B------:R-:W-:Y:S01]  /*3680*/  SHF.L.U64.HI R33, R2, 0x1, R33 ;  /* 0x0000000102217819 */ /* 0x000fe20000010221 */
[----:B------:R-:W-:Y:S01]  /*3690*/  IMAD.MOV.U32 R0, RZ, RZ, R3 ;  /* 0x000000ffff007224 */ /* 0x000fe200078e0003 */
[----:B------:R-:W-:-:S04]  /*36a0*/  LEA R4, P0, R6, R4, 0x7 ;  /* 0x0000000406047211 */ /* 0x000fc800078038ff */
[----:B------:R-:W-:Y:S02]  /*36b0*/  LEA.HI.X R5, R6, R33, R5, 0x7, P0 ;  /* 0x0000002106057211 */ /* 0x000fe400000f3c05 */
[----:B------:R-:W-:-:S04]  /*36c0*/  IADD3 R164, P0, PT, R4, UR20, RZ ;  /* 0x0000001404a47c10 */ /* 0x000fc8000ff1e0ff */
[----:B------:R-:W-:Y:S01]  /*36d0*/  IADD3.X R161, PT, PT, R5, UR21, RZ, P0, !PT ;  /* 0x0000001505a17c10 */ /* 0x000fe200087fe4ff */
[----:B--2---:R-:W-:Y:S08]  /*36e0*/  BRA `(.L_x_574) ;  /* 0x0000000000787947 */ /* 0x004ff00003800000 */
.L_x_576:
[C---:B------:R-:W-:Y:S04]  /*36f0*/  IMAD.WIDE.U32 R104, R166.reuse, UR15, RZ ;  /* 0x0000000fa6687c25 */ /* 0x040fe8000f8e00ff */
[----:B------:R-:W-:Y:S01]  /*3700*/  IMAD R3, R166, UR14, RZ ;  /* 0x0000000ea6037c24 */ /* 0x000fe2000f8e02ff */
[CC--:B------:R-:W-:Y:S02]  /*3710*/  LEA R112, P0, R104.reuse, R157.reuse, 0x1 ;  /* 0x0000009d68707211 */ /* 0x0c0fe400078008ff */
[----:B------:R-:W-:Y:S01]  /*3720*/  IADD3 R2, P1, PT, R104, UR17, RZ ;  /* 0x0000001168027c10 */ /* 0x000fe2000ff3e0ff */
[----:B------:R-:W-:Y:S03]  /*3730*/  IMAD.IADD R105, R105, 0x1, R3 ;  /* 0x0000000169697824 */ /* 0x000fe600078e0203 */
[-C--:B------:R-:W-:Y:S02]  /*3740*/  LEA R110, P2, R2, R157.reuse, 0x1 ;  /* 0x0000009d026e7211 */ /* 0x080fe400078408ff */
[-C--:B------:R-:W-:Y:S02]  /*3750*/  LEA.HI.X R113, R104, R156.reuse, R105, 0x1, P0 ;  /* 0x0000009c68717211 */ /* 0x080fe400000f0c69 */
[----:B------:R-:W-:Y:S02]  /*3760*/  IADD3.X R3, PT, PT, R105, UR16, RZ, P1, !PT ;  /* 0x0000001069037c10 */ /* 0x000fe40008ffe4ff */
[C---:B------:R-:W-:Y:S01]  /*3770*/  IADD3 R100, P1, PT, R2.reuse, UR17, RZ ;  /* 0x0000001102647c10 */ /* 0x040fe2000ff3e0ff */
[----:B------:R-:W-:Y:S01]  /*3780*/  @!PT LDS RZ, [RZ] ;  /* 0x00000000fffff984 */ /* 0x000fe20000000800 */
[----:B------:R-:W-:Y:S01]  /*3790*/  @!PT LDS RZ, [RZ] ;  /* 0x00000000fffff984 */ /* 0x000fe20000000800 */
[----:B------:R-:W-:Y:S01]  /*37a0*/  @!PT LDS RZ, [RZ] ;  /* 0x00000000fffff984 */ /* 0x000fe20000000800 */
[----:B------:R1:W-:Y:S01]  /*37b0*/  LDGSTS.E.BYPASS.LTC128B.128 [R159+0x4000], desc[UR30][R112.64] ;  /* 0x04000000709f7fae */ /* 0x0003e2000b981a1e */
[-C--:B------:R-:W-:Y:S02]  /*37c0*/  LEA.HI.X R111, R2, R156.reuse, R3, 0x1, P2 ;  /* 0x0000009c026f7211 */ /* 0x080fe400010f0c03 */
[C---:B------:R-:W-:Y:S01]  /*37d0*/  IADD3.X R105, PT, PT, R3.reuse, UR16, RZ, P1, !PT ;  /* 0x0000001003697c10 */ /* 0x040fe20008ffe4ff */
[----:B------:R1:W-:Y:S01]  /*37e0*/  LDGSTS.E.BYPASS.LTC128B.128 [R159+0x6000], desc[UR30][R112.64+0x80] ;  /* 0x06000080709f7fae */ /* 0x0003e2000b981a1e */
[-C--:B------:R-:W-:Y:S02]  /*37f0*/  LEA R108, P1, R100, R157.reuse, 0x1 ;  /* 0x0000009d646c7211 */ /* 0x080fe400078208ff */
[----:B------:R-:W-:Y:S01]  /*3800*/  IADD3 R102, P0, PT, R2, UR22, RZ ;  /* 0x0000001602667c10 */ /* 0x000fe2000ff1e0ff */
[----:B------:R1:W-:Y:S01]  /*3810*/  LDGSTS.E.BYPASS.LTC128B.128 [R159+0x4800], desc[UR30][R110.64] ;  /* 0x048000006e9f7fae */ /* 0x0003e2000b981a1e */
[-C--:B------:R-:W-:Y:S02]  /*3820*/  LEA.HI.X R109, R100, R156.reuse, R105, 0x1, P1 ;  /* 0x0000009c646d7211 */ /* 0x080fe400008f0c69 */
[----:B------:R-:W-:Y:S01]  /*3830*/  IADD3.X R107, PT, PT, R3, UR19, RZ, P0, !PT ;  /* 0x00000013036b7c10 */ /* 0x000fe200087fe4ff */
[----:B------:R1:W-:Y:S01]  /*3840*/  LDGSTS.E.BYPASS.LTC128B.128 [R159+0x6800], desc[UR30][R110.64+0x80] ;  /* 0x068000806e9f7fae */ /* 0x0003e2000b981a1e */
[C---:B------:R-:W-:Y:S03]  /*3850*/  LEA R104, P0, R102.reuse, R157, 0x1 ;  /* 0x0000009d66687211 */ /* 0x040fe600078008ff */
[----:B------:R1:W-:Y:S01]  /*3860*/  LDGSTS.E.BYPASS.LTC128B.128 [R159+0x5000], desc[UR30][R108.64] ;  /* 0x050000006c9f7fae */ /* 0x0003e2000b981a1e */
[----:B------:R-:W-:Y:S03]  /*3870*/  LEA.HI.X R105, R102, R156, R107, 0x1, P0 ;  /* 0x0000009c66697211 */ /* 0x000fe600000f0c6b */
[----:B------:R1:W-:Y:S04]  /*3880*/  LDGSTS.E.BYPASS.LTC128B.128 [R159+0x7000], desc[UR30][R108.64+0x80] ;  /* 0x070000806c9f7fae */ /* 0x0003e8000b981a1e */
[----:B------:R1:W-:Y:S04]  /*3890*/  LDGSTS.E.BYPASS.LTC128B.128 [R159+0x5800], desc[UR30][R104.64] ;  /* 0x05800000689f7fae */ /* 0x0003e8000b981a1e */
[----:B------:R1:W-:Y:S04]  /*38a0*/  LDGSTS.E.BYPASS.LTC128B.128 [R159+0x7800], desc[UR30][R104.64+0x80] ;  /* 0x07800080689f7fae */ /* 0x0003e8000b981a1e */
[----:B------:R-:W0:Y:S01]  /*38b0*/  LDGDEPBAR ;  /* 0x00000000000079af */ /* 0x000e220000000000 */
[----:B------:R-:W-:Y:S05]  /*38c0*/  BRA `(.L_x_575) ;  /* 0x0000000800447947 */ /* 0x000fea0003800000 */
.L_x_574:
[----:B------:R-:W-:Y:S04]  /*38d0*/  DEPBAR.LE SB0, 0x0 ;  /* 0x000080000000791a */ /* 0x000fe80000000000 */
[----:B------:R-:W-:Y:S01]  /*38e0*/  BAR.SYNC.DEFER_BLOCKING 0x0 ;  /* 0x0000000000007b1d */ /* 0x000fe20000010000 */
[----:B------:R-:W-:Y:S01]  /*38f0*/  IMAD.MOV.U32 R165, RZ, RZ, R161 ;  /* 0x000000ffffa57224 */ /* 0x000fe200078e00a1 */
[----:B------:R-:W-:Y:S04]  /*3900*/  IADD3 R102, P0, PT, R164, UR7, RZ ;  /* 0x00000007a4667c10 */ /* 0x000fe8000ff1e0ff */
[----:B------:R-:W-:Y:S02]  /*3910*/  IADD3.X R103, PT, PT, R161, UR6, RZ, P0, !PT ;  /* 0x00000006a1677c10 */ /* 0x000fe400087fe4ff */
[----:B------:R-:W-:Y:S04]  /*3920*/  IADD3 R2, P0, PT, R102, UR8, RZ ;  /* 0x0000000866027c10 */ /* 0x000fe8000ff1e0ff */
[----:B------:R-:W-:Y:S02]  /*3930*/  IADD3.X R3, PT, PT, R103, UR9, RZ, P0, !PT ;  /* 0x0000000967037c10 */ /* 0x000fe400087fe4ff */
[----:B------:R-:W-:Y:S04]  /*3940*/  IADD3 R170, P0, PT, R2, UR8, RZ ;  /* 0x0000000802aa7c10 */ /* 0x000fe8000ff1e0ff */
[----:B------:R-:W-:Y:S02]  /*3950*/  IADD3.X R171, PT, PT, R3, UR9, RZ, P0, !PT ;  /* 0x0000000903ab7c10 */ /* 0x000fe400087fe4ff */
[----:B------:R-:W-:Y:S01]  /*3960*/  ISETP.NE.AND P0, PT, R166, -0x1, PT ;  /* 0xffffffffa600780c */ /* 0x000fe20003f05270 */
        /* <DEDUP_REMOVED lines=9> */
[----:B------:R2:W-:Y:S04]  /*3a00*/  LDGSTS.E.BYPASS.LTC128B.128 [R159+0x9800], desc[UR30][R170.64+0x100] ;  /* 0x09800100aa9f7fae */ /* 0x0005e8000b981a1e */
[----:B------:R2:W-:Y:S04]  /*3a10*/  LDGSTS.E.BYPASS.LTC128B.128 [R159+0xb800], desc[UR30][R170.64+0x180] ;  /* 0x0b800180aa9f7fae */ /* 0x0005e8000b981a1e */
[----:B------:R-:W-:Y:S04]  /*3a20*/  LDSM.16.M88.4 R104, [R155] ;  /* 0x000000009b68783b */ /* 0x000fe80000000200 */
[----:B------:R-:W3:Y:S04]  /*3a30*/  LDSM.16.M88.4 R108, [R154+UR5+0x4000] ;  /* 0x004000059a6c783b */ /* 0x000ee80008000200 */
[----:B------:R-:W4:Y:S04]  /*3a40*/  LDSM.16.M88.4 R112, [R154+UR5+0x4800] ;  /* 0x004800059a70783b */ /* 0x000f280008000200 */
[----:B------:R-:W5:Y:S04]  /*3a50*/  LDSM.16.M88.4 R116, [R154+UR5+0x5000] ;  /* 0x005000059a74783b */ /* 0x000f680008000200 */
[----:B------:R-:W0:Y:S04]  /*3a60*/  LDGDEPBAR ;  /* 0x00000000000079af */ /* 0x000e280000000000 */
[----:B------:R-:W1:Y:S04]  /*3a70*/  LDSM.16.M88.4 R120, [R154+UR5+0x5800] ;  /* 0x005800059a78783b */ /* 0x000e680008000200 */
[----:B------:R-:W-:Y:S04]  /*3a80*/  LDSM.16.M88.4 R124, [R153] ;  /* 0x00000000997c783b */ /* 0x000fe80000000200 */
[----:B------:R-:W2:Y:S04]  /*3a90*/  LDSM.16.M88.4 R128, [R149+0x4000] ;  /* 0x004000009580783b */ /* 0x000ea80000000200 */
[----:B------:R-:W2:Y:S04]  /*3aa0*/  LDSM.16.M88.4 R132, [R149+0x4800] ;  /* 0x004800009584783b */ /* 0x000ea80000000200 */
[----:B------:R-:W-:Y:S04]  /*3ab0*/  LDSM.16.M88.4 R136, [R147+0x4000] ;  /* 0x004000009388783b */ /* 0x000fe80000000200 */
[----:B------:R-:W-:Y:S01]  /*3ac0*/  LDSM.16.M88.4 R140, [R149+0x6800] ;  /* 0x00680000958c783b */ /* 0x000fe20000000200 */
[C---:B---3--:R-:W-:Y:S08]  /*3ad0*/  HMMA.16816.F32 R4, R104.reuse, R108, RZ ;  /* 0x0000006c6804723c */ /* 0x048ff000000018ff */
[C---:B------:R-:W-:Y:S01]  /*3ae0*/  HMMA.16816.F32 R8, R104.reuse, R110, RZ ;  /* 0x0000006e6808723c */ /* 0x040fe200000018ff */
[----:B------:R-:W3:Y:S07]  /*3af0*/  LDSM.16.M88.4 R108, [R149+0x5000] ;  /* 0x00500000956c783b */ /* 0x000eee0000000200 */
[C---:B----4-:R-:W-:Y:S08]  /*3b00*/  HMMA.16816.F32 R12, R104.reuse, R112, RZ ;  /* 0x00000070680c723c */ /* 0x050ff000000018ff */
[C---:B------:R-:W-:Y:S01]  /*3b10*/  HMMA.16816.F32 R16, R104.reuse, R114, RZ ;  /* 0x000000726810723c */ /* 0x040fe200000018ff */
[----:B------:R-:W4:Y:S07]  /*3b20*/  LDSM.16.M88.4 R112, [R149+0x5800] ;  /* 0x005800009570783b */ /* 0x000f2e0000000200 */
[C---:B-----5:R-:W-:Y:S08]  /*3b30*/  HMMA.16816.F32 R20, R104.reuse, R116, RZ ;  /* 0x000000746814723c */ /* 0x060ff000000018ff */
[C---:B------:R-:W-:Y:S01]  /*3b40*/  HMMA.16816.F32 R24, R104.reuse, R118, RZ ;  /* 0x000000766818723c */ /* 0x040fe200000018ff */
[----:B------:R-:W-:Y:S07]  /*3b50*/  LDSM.16.M88.4 R116, [R148+0x4000] ;  /* 0x004000009474783b */ /* 0x000fee0000000200 */
[C---:B-1----:R-:W-:Y:S08]  /*3b60*/  HMMA.16816.F32 R28, R104.reuse, R120, RZ ;  /* 0x00000078681c723c */ /* 0x042ff000000018ff */
[----:B------:R-:W-:Y:S01]  /*3b70*/  HMMA.16816.F32 R32, R104, R122, RZ ;  /* 0x0000007a6820723c */ /* 0x000fe200000018ff */
[----:B------:R-:W1:Y:S04]  /*3b80*/  LDSM.16.M88.4 R104, [R152] ;  /* 0x000000009868783b */ /* 0x000e680000000200 */
[----:B------:R-:W5:Y:S03]  /*3b90*/  LDSM.16.M88.4 R120, [R148+0x4800] ;  /* 0x004800009478783b */ /* 0x000f660000000200 */
[C---:B--2---:R-:W-:Y:S08]  /*3ba0*/  HMMA.16816.F32 R4, R124.reuse, R128, R4 ;  /* 0x000000807c04723c */ /* 0x044ff00000001804 */
[C---:B------:R-:W-:Y:S01]  /*3bb0*/  HMMA.16816.F32 R8, R124.reuse, R130, R8 ;  /* 0x000000827c08723c */ /* 0x040fe20000001808 */
[----:B------:R-:W2:Y:S07]  /*3bc0*/  LDSM.16.M88.4 R128, [R148+0x5000] ;  /* 0x005000009480783b */ /* 0x000eae0000000200 */
[C---:B------:R-:W-:Y:S08]  /*3bd0*/  HMMA.16816.F32 R12, R124.reuse, R132, R12 ;  /* 0x000000847c0c723c */ /* 0x040ff0000000180c */
[C---:B------:R-:W-:Y:S01]  /*3be0*/  HMMA.16816.F32 R16, R124.reuse, R134, R16 ;  /* 0x000000867c10723c */ /* 0x040fe20000001810 */
[----:B------:R-:W-:Y:S07]  /*3bf0*/  LDSM.16.M88.4 R132, [R151] ;  /* 0x000000009784783b */ /* 0x000fee0000000200 */
[C---:B---3--:R-:W-:Y:S08]  /*3c00*/  HMMA.16816.F32 R20, R124.reuse, R108, R20 ;  /* 0x0000006c7c14723c */ /* 0x048ff00000001814 */
[C---:B------:R-:W-:Y:S01]  /*3c10*/  HMMA.16816.F32 R24, R124.reuse, R110, R24 ;  /* 0x0000006e7c18723c */ /* 0x040fe20000001818 */
[----:B------:R-:W3:Y:S07]  /*3c20*/  LDSM.16.M88.4 R108, [R148+0x5800] ;  /* 0x00580000946c783b */ /* 0x000eee0000000200 */
[C---:B----4-:R-:W-:Y:S08]  /*3c30*/  HMMA.16816.F32 R28, R124.reuse, R112, R28 ;  /* 0x000000707c1c723c */ /* 0x050ff0000000181c */
[----:B------:R-:W-:Y:S01]  /*3c40*/  HMMA.16816.F32 R32, R124, R114, R32 ;  /* 0x000000727c20723c */ /* 0x000fe20000001820 */
[----:B------:R-:W4:Y:S04]  /*3c50*/  LDSM.16.M88.4 R112, [R147+0x4800] ;  /* 0x004800009370783b */ /* 0x000f280000000200 */
[----:B------:R-:W-:Y:S03]  /*3c60*/  LDSM.16.M88.4 R124, [R154+UR5+0x7000] ;  /* 0x007000059a7c783b */ /* 0x000fe60008000200 */
[C---:B-1----:R-:W-:Y:S08]  /*3c70*/  HMMA.16816.F32 R4, R104.reuse, R116, R4 ;  /* 0x000000746804723c */ /* 0x042ff00000001804 */
[C---:B------:R-:W-:Y:S01]  /*3c80*/  HMMA.16816.F32 R8, R104.reuse, R118, R8 ;  /* 0x000000766808723c */ /* 0x040fe20000001808 */
[----:B------:R-:W1:Y:S07]  /*3c90*/  LDSM.16.M88.4 R116, [R147+0x5000] ;  /* 0x005000009374783b */ /* 0x000e6e0000000200 */
[C---:B-----5:R-:W-:Y:S08]  /*3ca0*/  HMMA.16816.F32 R12, R104.reuse, R120, R12 ;  /* 0x00000078680c723c */ /* 0x060ff0000000180c */
[C---:B------:R-:W-:Y:S01]  /*3cb0*/  HMMA.16816.F32 R16, R104.reuse, R122, R16 ;  /* 0x0000007a6810723c */ /* 0x040fe20000001810 */
[----:B------:R-:W5:Y:S07]  /*3cc0*/  LDSM.16.M88.4 R120, [R147+0x5800] ;  /* 0x005800009378783b */ /* 0x000f6e0000000200 */
[C---:B--2---:R-:W-:Y:S08]  /*3cd0*/  HMMA.16816.F32 R20, R104.reuse, R128, R20 ;  /* 0x000000806814723c */ /* 0x044ff00000001814 */
[C---:B------:R-:W-:Y:S01]  /*3ce0*/  HMMA.16816.F32 R24, R104.reuse, R130, R24 ;  /* 0x000000826818723c */ /* 0x040fe20000001818 */
[----:B------:R-:W-:Y:S07]  /*3cf0*/  LDSM.16.M88.4 R128, [R154+UR5+0x7800] ;  /* 0x007800059a80783b */ /* 0x000fee0008000200 */
[C---:B---3--:R-:W-:Y:S08]  /*3d00*/  HMMA.16816.F32 R28, R104.reuse, R108, R28 ;  /* 0x0000006c681c723c */ /* 0x048ff0000000181c */
[----:B------:R-:W-:Y:S01]  /*3d10*/  HMMA.16816.F32 R32, R104, R110, R32 ;  /* 0x0000006e6820723c */ /* 0x000fe20000001820 */
[----:B------:R-:W-:Y:S04]  /*3d20*/  LDSM.16.M88.4 R104, [R155+0x2000] ;  /* 0x002000009b68783b */ /* 0x000fe80000000200 */
[----:B------:R-:W2:Y:S03]  /*3d30*/  LDSM.16.M88.4 R108, [R154+UR5+0x6000] ;  /* 0x006000059a6c783b */ /* 0x000ea60008000200 */
[C---:B------:R-:W-:Y:S08]  /*3d40*/  HMMA.16816.F32 R4, R132.reuse, R136, R4 ;  /* 0x000000888404723c */ /* 0x040ff00000001804 */
[C---:B------:R-:W-:Y:S01]  /*3d50*/  HMMA.16816.F32 R8, R132.reuse, R138, R8 ;  /* 0x0000008a8408723c */ /* 0x040fe20000001808 */
[----:B------:R-:W-:Y:S07]  /*3d60*/  LDSM.16.M88.4 R136, [R149+0x6000] ;  /* 0x006000009588783b */ /* 0x000fee0000000200 */
[C---:B----4-:R-:W-:Y:S08]  /*3d70*/  HMMA.16816.F32 R12, R132.reuse, R112, R12 ;  /* 0x00000070840c723c */ /* 0x050ff0000000180c */
[C---:B------:R-:W-:Y:S01]  /*3d80*/  HMMA.16816.F32 R16, R132.reuse, R114, R16 ;  /* 0x000000728410723c */ /* 0x040fe20000001810 */
[----:B------:R-:W3:Y:S07]  /*3d90*/  LDSM.16.M88.4 R112, [R154+UR5+0x6800] ;  /* 0x006800059a70783b */ /* 0x000eee0008000200 */
[C---:B-1----:R-:W-:Y:S08]  /*3da0*/  HMMA.16816.F32 R20, R132.reuse, R116, R20 ;  /* 0x000000748414723c */ /* 0x042ff00000001814 */
[C---:B------:R-:W-:Y:S01]  /*3db0*/  HMMA.16816.F32 R24, R132.reuse, R118, R24 ;  /* 0x000000768418723c */ /* 0x040fe20000001818 */
[----:B------:R-:W1:Y:S07]  /*3dc0*/  LDSM.16.M88.4 R116, [R153+0x2000] ;  /* 0x002000009974783b */ /* 0x000e6e0000000200 */
[C---:B-----5:R-:W-:Y:S08]  /*3dd0*/  HMMA.16816.F32 R28, R132.reuse, R120, R28 ;  /* 0x00000078841c723c */ /* 0x060ff0000000181c */
[----:B------:R-:W-:Y:S01]  /*3de0*/  HMMA.16816.F32 R32, R132, R122, R32 ;  /* 0x0000007a8420723c */ /* 0x000fe20000001820 */
[----:B------:R-:W4:Y:S04]  /*3df0*/  LDSM.16.M88.4 R120, [R149+0x7000] ;  /* 0x007000009578783b */ /* 0x000f280000000200 */
[----:B------:R-:W-:Y:S03]  /*3e00*/  LDSM.16.M88.4 R132, [R151+0x2000] ;  /* 0x002000009784783b */ /* 0x000fe60000000200 */
[C---:B--2---:R-:W-:Y:S08]  /*3e10*/  HMMA.16816.F32 R4, R104.reuse, R108, R4 ;  /* 0x0000006c6804723c */ /* 0x044ff00000001804 */
[C---:B------:R-:W-:Y:S01]  /*3e20*/  HMMA.16816.F32 R8, R104.reuse, R110, R8 ;  /* 0x0000006e6808723c */ /* 0x040fe20000001808 */
[----:B------:R-:W2:Y:S07]  /*3e30*/  LDSM.16.M88.4 R108, [R149+0x7800] ;  /* 0x00780000956c783b */ /* 0x000eae0000000200 */
[C---:B---3--:R-:W-:Y:S08]  /*3e40*/  HMMA.16816.F32 R12, R104.reuse, R112, R12 ;  /* 0x00000070680c723c */ /* 0x048ff0000000180c */
        /* <DEDUP_REMOVED lines=10> */
[C---:B------:R-:W-:Y:S01]  /*3ef0*/  HMMA.16816.F32 R8, R116.reuse, R138, R8 ;  /* 0x0000008a7408723c */ /* 0x040fe20000001808 */
[----:B------:R-:W-:Y:S07]  /*3f00*/  LDSM.16.M88.4 R136, [R147+0x6000] ;  /* 0x006000009388783b */ /* 0x000fee0000000200 */
[C---:B------:R-:W-:Y:S08]  /*3f10*/  HMMA.16816.F32 R12, R116.reuse, R140, R12 ;  /* 0x0000008c740c723c */ /* 0x040ff0000000180c */
[C---:B------:R-:W-:Y:S08]  /*3f20*/  HMMA.16816.F32 R16, R116.reuse, R142, R16 ;  /* 0x0000008e7410723c */ /* 0x040ff00000001810 */
[C---:B----4-:R-:W-:Y:S08]  /*3f30*/  HMMA.16816.F32 R20, R116.reuse, R120, R20 ;  /* 0x000000787414723c */ /* 0x050ff00000001814 */
[C---:B------:R-:W-:Y:S01]  /*3f40*/  HMMA.16816.F32 R24, R116.reuse, R122, R24 ;  /* 0x0000007a7418723c */ /* 0x040fe20000001818 */
[----:B------:R-:W1:Y:S07]  /*3f50*/  LDSM.16.M88.4 R120, [R148+0x7000] ;  /* 0x007000009478783b */ /* 0x000e6e0000000200 */
[C---:B--2---:R-:W-:Y:S08]  /*3f60*/  HMMA.16816.F32 R28, R116.reuse, R108, R28 ;  /* 0x0000006c741c723c */ /* 0x044ff0000000181c */
[----:B------:R-:W-:Y:S01]  /*3f70*/  HMMA.16816.F32 R32, R116, R110, R32 ;  /* 0x0000006e7420723c */ /* 0x000fe20000001820 */
[----:B------:R-:W2:Y:S04]  /*3f80*/  LDSM.16.M88.4 R108, [R147+0x6800] ;  /* 0x00680000936c783b */ /* 0x000ea80000000200 */
[----:B------:R-:W4:Y:S03]  /*3f90*/  LDSM.16.M88.4 R116, [R147+0x7000] ;  /* 0x007000009374783b */ /* 0x000f260000000200 */
[C---:B---3--:R-:W-:Y:S08]  /*3fa0*/  HMMA.16816.F32 R4, R104.reuse, R112, R4 ;  /* 0x000000706804723c */ /* 0x048ff00000001804 */
[C---:B------:R-:W-:Y:S01]  /*3fb0*/  HMMA.16816.F32 R8, R104.reuse, R114, R8 ;  /* 0x000000726808723c */ /* 0x040fe20000001808 */
[----:B------:R-:W3:Y:S01]  /*3fc0*/  LDSM.16.M88.4 R112, [R147+0x7800] ;  /* 0x007800009370783b */ /* 0x000ee20000000200 */
[----:B------:R-:W-:Y:S04]  /*3fd0*/  DEPBAR.LE SB0, 0x0 ;  /* 0x000080000000791a */ /* 0x000fe80000000000 */
[----:B------:R-:W-:Y:S02]  /*3fe0*/  BAR.SYNC.DEFER_BLOCKING 0x0 ;  /* 0x0000000000007b1d */ /* 0x000fe40000010000 */
        /* <DEDUP_REMOVED lines=8> */
[C---:B--2---:R-:W-:Y:S03]  /*4070*/  HMMA.16816.F32 R12, R132.reuse, R108, R12 ;  /* 0x0000006c840c723c */ /* 0x044fe6000000180c */
[----:B------:R-:W-:Y:S02]  /*4080*/  FMNMX3.FTZ R3, R101, R4, R5, !PT ;  /* 0x0000000465037276 */ /* 0x000fe40007810005 */
[----:B------:R-:W-:Y:S03]  /*4090*/  FMNMX3.FTZ R2, R0, R6, R7, !PT ;  /* 0x0000000600027276 */ /* 0x000fe60007810007 */
[C---:B------:R-:W-:Y:S03]  /*40a0*/  HMMA.16816.F32 R16, R132.reuse, R110, R16 ;  /* 0x0000006e8410723c */ /* 0x040fe60000001810 */
[----:B------:R-:W-:Y:S02]  /*40b0*/  FMNMX3.FTZ R3, R3, R8, R9, !PT ;  /* 0x0000000803037276 */ /* 0x000fe40007810009 */
[----:B------:R-:W-:Y:S03]  /*40c0*/  FMNMX3.FTZ R2, R2, R10, R11, !PT ;  /* 0x0000000a02027276 */ /* 0x000fe6000781000b */
[C---:B----4-:R-:W-:Y:S03]  /*40d0*/  HMMA.16816.F32 R20, R132.reuse, R116, R20 ;  /* 0x000000748414723c */ /* 0x050fe60000001814 */
[----:B------:R-:W-:Y:S02]  /*40e0*/  FMNMX3.FTZ R3, R3, R12, R13, !PT ;  /* 0x0000000c03037276 */ /* 0x000fe4000781000d */
[----:B------:R-:W-:Y:S03]  /*40f0*/  FMNMX3.FTZ R2, R2, R14, R15, !PT ;  /* 0x0000000e02027276 */ /* 0x000fe6000781000f */
[C---:B------:R-:W-:Y:S03]  /*4100*/  HMMA.16816.F32 R24, R132.reuse, R118, R24 ;  /* 0x000000768418723c */ /* 0x040fe60000001818 */
[----:B------:R-:W-:Y:S02]  /*4110*/  FMNMX3.FTZ R3, R3, R16, R17, !PT ;  /* 0x0000001003037276 */ /* 0x000fe40007810011 */
[----:B------:R-:W-:Y:S03]  /*4120*/  FMNMX3.FTZ R2, R2, R18, R19, !PT ;  /* 0x0000001202027276 */ /* 0x000fe60007810013 */
[C---:B---3--:R-:W-:Y:S03]  /*4130*/  HMMA.16816.F32 R28, R132.reuse, R112, R28 ;  /* 0x00000070841c723c */ /* 0x048fe6000000181c */
[----:B------:R-:W-:Y:S02]  /*4140*/  FMNMX3.FTZ R165, R3, R20, R21, !PT ;  /* 0x0000001403a57276 */ /* 0x000fe40007810015 */
[----:B------:R-:W-:Y:S03]  /*4150*/  FMNMX3.FTZ R103, R2, R22, R23, !PT ;  /* 0x0000001602677276 */ /* 0x000fe60007810017 */
[----:B------:R-:W-:Y:S03]  /*4160*/  HMMA.16816.F32 R32, R132, R114, R32 ;  /* 0x000000728420723c */ /* 0x000fe60000001820 */
[----:B------:R-:W-:Y:S02]  /*4170*/  FMNMX3.FTZ R165, R165, R24, R25, !PT ;  /* 0x00000018a5a57276 */ /* 0x000fe40007810019 */
[----:B------:R-:W-:Y:S06]  /*4180*/  FMNMX3.FTZ R103, R103, R26, R27, !PT ;  /* 0x0000001a67677276 */ /* 0x000fec000781001b */
[----:B------:R-:W-:Y:S02]  /*4190*/  FMNMX3.FTZ R165, R165, R28, R29, !PT ;  /* 0x0000001ca5a57276 */ /* 0x000fe4000781001d */
[----:B------:R-:W-:Y:S06]  /*41a0*/  FMNMX3.FTZ R103, R103, R30, R31, !PT ;  /* 0x0000001e67677276 */ /* 0x000fec000781001f */
[----:B------:R-:W-:Y:S02]  /*41b0*/  FMNMX3.FTZ R165, R165, R32, R33, !PT ;  /* 0x00000020a5a57276 */ /* 0x000fe40007810021 */
[----:B------:R-:W-:Y:S01]  /*41c0*/  FMNMX3.FTZ R103, R103, R34, R35, !PT ;  /* 0x0000002267677276 */ /* 0x000fe20007810023 */
[----:B------:R-:W-:Y:S06]  /*41d0*/  @P0 BRA `(.L_x_576) ;  /* 0xfffffff400440947 */ /* 0x000fec000383ffff */
.L_x_575:
[----:B------:R-:W2:Y:S01]  /*41e0*/  SHFL.BFLY PT, R100, R165, 0x2, 0x1f ;  /* 0x0c401f00a5647f89 */ /* 0x000ea200000e0000 */
[----:B------:R-:W-:Y:S07]  /*41f0*/  IADD3 R166, PT, PT, R166, -0x1, RZ ;  /* 0xffffffffa6a67810 */ /* 0x000fee0007ffe0ff */
[----:B------:R-:W3:Y:S08]  /*4200*/  SHFL.BFLY PT, R2, R103, 0x2, 0x1f ;  /* 0x0c401f0067027f89 */ /* 0x000ef000000e0000 */
[----:B-1----:R-:W-:Y:S08]  /*4210*/  LDSM.16.MT88.4 R108, [R146+0x8000] ;  /* 0x00800000926c783b */ /* 0x002ff00000004200 */
[----:B------:R-:W-:Y:S08]  /*4220*/  LDSM.16.MT88.4 R112, [R145+0x8000] ;  /* 0x008000009170783b */ /* 0x000ff00000004200 */
[----:B------:R-:W-:Y:S08]  /*4230*/  LDSM.16.MT88.4 R116, [R144+0x8800] ;  /* 0x008800009074783b */ /* 0x000ff00000004200 */
[----:B------:R-:W-:Y:S08]  /*4240*/  LDSM.16.MT88.4 R120, [R146+0xa800] ;  /* 0x00a800009278783b */ /* 0x000ff00000004200 */
[----:B------:R-:W-:Y:S01]  /*4250*/  LDSM.16.MT88.4 R124, [R145+0xa800] ;  /* 0x00a80000917c783b */ /* 0x000fe20000004200 */
[----:B--2---:R-:W-:Y:S02]  /*4260*/  FMNMX.FTZ R105, R165, R100, !PT ;  /* 0x00000064a5697209 */ /* 0x004fe40007810000 */
[----:B---3--:R-:W-:Y:S05]  /*4270*/  FMNMX.FTZ R104, R103, R2, !PT ;  /* 0x0000000267687209 */ /* 0x008fea0007810000 */
[----:B------:R-:W1:Y:S08]  /*4280*/  SHFL.BFLY PT, R100, R105, 0x1, 0x1f ;  /* 0x0c201f0069647f89 */ /* 0x000e7000000e0000 */
[----:B------:R-:W2:Y:S01]  /*4290*/  SHFL.BFLY PT, R3, R104, 0x1, 0x1f ;  /* 0x0c201f0068037f89 */ /* 0x000ea200000e0000 */
[----:B-1----:R-:W-:Y:S02]  /*42a0*/  FMNMX.FTZ R100, R105, R100, !PT ;  /* 0x0000006469647209 */ /* 0x002fe40007810000 */
[----:B--2---:R-:W-:Y:S03]  /*42b0*/  FMNMX.FTZ R3, R104, R3, !PT ;  /* 0x0000000368037209 */ /* 0x004fe60007810000 */
[C---:B------:R-:W-:Y:S02]  /*42c0*/  FMUL.FTZ R134, R100.reuse, UR4 ;  /* 0x0000000464867c20 */ /* 0x040fe40008410000 */
[----:B------:R-:W1:Y:S01]  /*42d0*/  LDSM.16.MT88.4 R104, [R150+0x8000] ;  /* 0x008000009668783b */ /* 0x000e620000004200 */
[C---:B------:R-:W-:Y:S01]  /*42e0*/  FSETP.NEU.FTZ.AND P1, PT, R100.reuse, -INF , PT ;  /* 0xff8000006400780b */ /* 0x040fe20003f3d000 */
[----:B------:R-:W-:Y:S01]  /*42f0*/  FADD.FTZ R102, -R100, R101 ;  /* 0x0000006564667221 */ /* 0x000fe20000010100 */
[C---:B------:R-:W-:Y:S01]  /*4300*/  FMUL.FTZ R133, R3.reuse, UR4 ;  /* 0x0000000403857c20 */ /* 0x040fe20008410000 */
[C---:B------:R-:W-:Y:S01]  /*4310*/  FSETP.NEU.FTZ.AND P0, PT, R3.reuse, -INF , PT ;  /* 0xff8000000300780b */ /* 0x040fe20003f1d000 */
[----:B------:R-:W-:Y:S01]  /*4320*/  FADD.FTZ R101, -R3, R0 ;  /* 0x0000000003657221 */ /* 0x000fe20000010100 */
[----:B------:R-:W-:Y:S01]  /*4330*/  FSEL R134, R134, RZ, P1 ;  /* 0x000000ff86867208 */ /* 0x000fe20000800000 */
[----:B------:R-:W-:Y:S01]  /*4340*/  FMUL.FTZ R2, R102, UR4 ;  /* 0x0000000466027c20 */ /* 0x000fe20008410000 */
[----:B------:R-:W-:Y:S01]  /*4350*/  FSEL R133, R133, RZ, P0 ;  /* 0x000000ff85857208 */ /* 0x000fe20000000000 */
[----:B------:R-:W-:Y:S01]  /*4360*/  FMUL.FTZ R0, R101, UR4 ;  /* 0x0000000465007c20 */ /* 0x000fe20008410000 */
[----:B------:R-:W-:Y:S01]  /*4370*/  ISETP.NE.AND P1, PT, R166, -0x2, PT ;  /* 0xfffffffea600780c */ /* 0x000fe20003f25270 */
[--C-:B------:R-:W-:Y:S01]  /*4380*/  FFMA.FTZ R103, R4, UR4, -R134.reuse ;  /* 0x0000000404677c23 */ /* 0x100fe20008010886 */
[--C-:B------:R-:W-:Y:S01]  /*4390*/  FFMA.FTZ R128, R5, UR4, -R134.reuse ;  /* 0x0000000405807c23 */ /* 0x100fe20008010886 */
[--C-:B------:R-:W-:Y:S01]  /*43a0*/  FFMA.FTZ R131, R6, UR4, -R133.reuse ;  /* 0x0000000406837c23 */ /* 0x100fe20008010885 */
[--C-:B------:R-:W-:Y:S01]  /*43b0*/  FFMA.FTZ R132, R7, UR4, -R133.reuse ;  /* 0x0000000407847c23 */ /* 0x100fe20008010885 */
[--C-:B------:R-:W-:Y:S01]  /*43c0*/  FFMA.FTZ R101, R8, UR4, -R134.reuse ;  /* 0x0000000408657c23 */ /* 0x100fe20008010886 */
[--C-:B------:R-:W-:Y:S01]  /*43d0*/  FFMA.FTZ R102, R9, UR4, -R134.reuse ;  /* 0x0000000409667c23 */ /* 0x100fe20008010886 */
[--C-:B------:R-:W-:Y:S01]  /*43e0*/  FFMA.FTZ R130, R10, UR4, -R133.reuse ;  /* 0x000000040a827c23 */ /* 0x100fe20008010885 */
[--C-:B------:R-:W-:Y:S01]  /*43f0*/  FFMA.FTZ R129, R11, UR4, -R133.reuse ;  /* 0x000000040b817c23 */ /* 0x100fe20008010885 */
[----:B------:R-:W2:Y:S01]  /*4400*/  MUFU.EX2 R2, R2 ;  /* 0x0000000200027308 */ /* 0x000ea20000000800 */
[--C-:B------:R-:W-:Y:S01]  /*4410*/  FFMA.FTZ R135, R12, UR4, -R134.reuse ;  /* 0x000000040c877c23 */ /* 0x100fe20008010886 */
[--C-:B------:R-:W-:Y:S01]  /*4420*/  FFMA.FTZ R136, R13, UR4, -R134.reuse ;  /* 0x000000040d887c23 */ /* 0x100fe20008010886 */
[--C-:B------:R-:W-:Y:S07]  /*4430*/  FFMA.FTZ R137, R14, UR4, -R133.reuse ;  /* 0x000000040e897c23 */ /* 0x100fee0008010885 */
[----:B------:R-:W3:Y:S01]  /*4440*/  MUFU.EX2 R0, R0 ;  /* 0x0000000000007308 */ /* 0x000ee20000000800 */
[--C-:B------:R-:W-:Y:S01]  /*4450*/  FFMA.FTZ R140, R15, UR4, -R133.reuse ;  /* 0x000000040f8c7c23 */ /* 0x100fe20008010885 */
[--C-:B------:R-:W-:Y:S01]  /*4460*/  FFMA.FTZ R138, R16, UR4, -R134.reuse ;  /* 0x00000004108a7c23 */ /* 0x100fe20008010886 */
[----:B------:R-:W-:Y:S07]  /*4470*/  FFMA.FTZ R139, R17, UR4, -R134 ;  /* 0x00000004118b7c23 */ /* 0x000fee0008010886 */
[----:B------:R-:W-:Y:S01]  /*4480*/  MUFU.EX2 R103, R103 ;  /* 0x0000006700677308 */ /* 0x000fe20000000800 */
[--C-:B------:R-:W-:Y:S01]  /*4490*/  FFMA.FTZ R141, R18, UR4, -R133.reuse ;  /* 0x00000004128d7c23 */ /* 0x100fe20008010885 */
[----:B------:R-:W-:Y:S08]  /*44a0*/  FFMA.FTZ R142, R19, UR4, -R133 ;  /* 0x00000004138e7c23 */ /* 0x000ff00008010885 */
[----:B------:R-:W4:Y:S01]  /*44b0*/  MUFU.EX2 R128, R128 ;  /* 0x0000008000807308 */ /* 0x000f220000000800 */
[C---:B--2---:R-:W-:Y:S01]  /*44c0*/  FMUL.FTZ R4, R2.reuse, R96 ;  /* 0x0000006002047220 */ /* 0x044fe20000410000 */
[C---:B------:R-:W-:Y:S08]  /*44d0*/  FMUL.FTZ R5, R2.reuse, R97 ;  /* 0x0000006102057220 */ /* 0x040ff00000410000 */
[----:B------:R-:W-:Y:S01]  /*44e0*/  MUFU.EX2 R131, R131 ;  /* 0x0000008300837308 */ /* 0x000fe20000000800 */
[----:B------:R-:W-:Y:S01]  /*44f0*/  FMUL.FTZ R8, R2, R92 ;  /* 0x0000005c02087220 */ /* 0x000fe20000410000 */
[C---:B---3--:R-:W-:Y:S01]  /*4500*/  FMUL.FTZ R6, R0.reuse, R98 ;  /* 0x0000006200067220 */ /* 0x048fe20000410000 */
[----:B------:R-:W-:Y:S07]  /*4510*/  FMUL.FTZ R7, R0, R99 ;  /* 0x0000006300077220 */ /* 0x000fee0000410000 */
[----:B------:R-:W2:Y:S01]  /*4520*/  MUFU.EX2 R132, R132 ;  /* 0x0000008400847308 */ /* 0x000ea20000000800 */
[----:B------:R-:W-:Y:S01]  /*4530*/  FMUL.FTZ R9, R2, R93 ;  /* 0x0000005d02097220 */ /* 0x000fe20000410000 */
[C---:B------:R-:W-:Y:S01]  /*4540*/  FMUL.FTZ R10, R0.reuse, R94 ;  /* 0x0000005e000a7220 */ /* 0x040fe20000410000 */
[----:B------:R-:W-:Y:S07]  /*4550*/  FMUL.FTZ R11, R0, R95 ;  /* 0x0000005f000b7220 */ /* 0x000fee0000410000 */
[----:B------:R-:W-:Y:S01]  /*4560*/  MUFU.EX2 R101, R101 ;  /* 0x0000006500657308 */ /* 0x000fe20000000800 */
[----:B------:R-:W3:Y:S01]  /*4570*/  LDSM.16.MT88.4 R92, [R144+0x8000] ;  /* 0x00800000905c783b */ /* 0x000ee20000004200 */
[----:B----4-:R-:W-:Y:S01]  /*4580*/  F2FP.F16.F32.PACK_AB R96, R128, R103 ;  /* 0x000000678060723e */ /* 0x010fe200000000ff */
[C---:B------:R-:W-:Y:S07]  /*4590*/  FMUL.FTZ R36, R2.reuse, R36 ;  /* 0x0000002402247220 */ /* 0x040fee0000410000 */
[----:B------:R-:W4:Y:S01]  /*45a0*/  MUFU.EX2 R102, R102 ;  /* 0x0000006600667308 */ /* 0x000f220000000800 */
[----:B------:R-:W-:Y:S01]  /*45b0*/  FMUL.FTZ R37, R2, R37 ;  /* 0x0000002502257220 */ /* 0x000fe20000410000 */
[C---:B------:R-:W-:Y:S01]  /*45c0*/  FMUL.FTZ R38, R0.reuse, R38 ;  /* 0x0000002600267220 */ /* 0x040fe20000410000 */
[----:B------:R-:W-:Y:S07]  /*45d0*/  FMUL.FTZ R39, R0, R39 ;  /* 0x0000002700277220 */ /* 0x000fee0000410000 */
[----:B------:R-:W-:Y:S01]  /*45e0*/  MUFU.EX2 R130, R130 ;  /* 0x0000008200827308 */ /* 0x000fe20000000800 */
[----:B------:R-:W-:Y:S01]  /*45f0*/  FMUL.FTZ R40, R2, R40 ;  /* 0x0000002802287220 */ /* 0x000fe20000410000 */
[----:B--2---:R-:W-:Y:S01]  /*4600*/  F2FP.F16.F32.PACK_AB R97, R132, R131 ;  /* 0x000000838461723e */ /* 0x004fe200000000ff */
[----:B------:R-:W-:Y:S07]  /*4610*/  FMUL.FTZ R41, R2, R41 ;  /* 0x0000002902297220 */ /* 0x000fee0000410000 */
[----:B------:R-:W2:Y:S01]  /*4620*/  MUFU.EX2 R129, R129 ;  /* 0x0000008100817308 */ /* 0x000ea20000000800 */
[C---:B------:R-:W-:Y:S01]  /*4630*/  FMUL.FTZ R42, R0.reuse, R42 ;  /* 0x0000002a002a7220 */ /* 0x040fe20000410000 */
[----:B------:R-:W-:Y:S01]  /*4640*/  FMUL.FTZ R43, R0, R43 ;  /* 0x0000002b002b7220 */ /* 0x000fe20000410000 */
[C---:B------:R-:W-:Y:S01]  /*4650*/  FMUL.FTZ R44, R2.reuse, R44 ;  /* 0x0000002c022c7220 */ /* 0x040fe20000410000 */
[----:B------:R-:W-:Y:S01]  /*4660*/  FMUL.FTZ R45, R2, R45 ;  /* 0x0000002d022d7220 */ /* 0x000fe20000410000 */
[----:B------:R-:W-:Y:S01]  /*4670*/  FMUL.FTZ R46, R0, R46 ;  /* 0x0000002e002e7220 */ /* 0x000fe20000410000 */
[----:B----4-:R-:W-:Y:S01]  /*4680*/  F2FP.F16.F32.PACK_AB R98, R102, R101 ;  /* 0x000000656662723e */ /* 0x010fe200000000ff */
[----:B------:R-:W-:Y:S01]  /*4690*/  FMUL.FTZ R47, R0, R47 ;  /* 0x0000002f002f7220 */ /* 0x000fe20000410000 */
[C---:B------:R-:W-:Y:S01]  /*46a0*/  FMUL.FTZ R12, R2.reuse, R88 ;  /* 0x00000058020c7220 */ /* 0x040fe20000410000 */
[----:B------:R-:W-:Y:S01]  /*46b0*/  FMUL.FTZ R13, R2, R89 ;  /* 0x00000059020d7220 */ /* 0x000fe20000410000 */
[C---:B------:R-:W-:Y:S01]  /*46c0*/  FMUL.FTZ R14, R0.reuse, R90 ;  /* 0x0000005a000e7220 */ /* 0x040fe20000410000 */
[----:B------:R-:W-:Y:S01]  /*46d0*/  FMUL.FTZ R15, R0, R91 ;  /* 0x0000005b000f7220 */ /* 0x000fe20000410000 */
[C---:B------:R-:W-:Y:S01]  /*46e0*/  FMUL.FTZ R48, R2.reuse, R48 ;  /* 0x0000003002307220 */ /* 0x040fe20000410000 */
[----:B------:R-:W-:Y:S01]  /*46f0*/  LDSM.16.MT88.4 R88, [R150+0xa800] ;  /* 0x00a800009658783b */ /* 0x000fe20000004200 */
[----:B--2---:R-:W-:Y:S01]  /*4700*/  F2FP.F16.F32.PACK_AB R99, R129, R130 ;  /* 0x000000828163723e */ /* 0x004fe200000000ff */
[----:B------:R-:W-:Y:S01]  /*4710*/  FMUL.FTZ R49, R2, R49 ;  /* 0x0000003102317220 */ /* 0x000fe20000410000 */
[C---:B------:R-:W-:Y:S01]  /*4720*/  FMUL.FTZ R50, R0.reuse, R50 ;  /* 0x0000003200327220 */ /* 0x040fe20000410000 */
[----:B------:R-:W-:Y:S01]  /*4730*/  FMUL.FTZ R51, R0, R51 ;  /* 0x0000003300337220 */ /* 0x000fe20000410000 */
[C---:B------:R-:W-:Y:S01]  /*4740*/  FMUL.FTZ R52, R2.reuse, R52 ;  /* 0x0000003402347220 */ /* 0x040fe20000410000 */
[----:B------:R-:W-:Y:S01]  /*4750*/  FMUL.FTZ R53, R2, R53 ;  /* 0x0000003502357220 */ /* 0x000fe20000410000 */
[C---:B------:R-:W-:Y:S01]  /*4760*/  FMUL.FTZ R54, R0.reuse, R54 ;  /* 0x0000003600367220 */ /* 0x040fe20000410000 */
[C---:B-1----:R-:W-:Y:S01]  /*4770*/  HMMA.16816.F32 R4, R96.reuse, R104, R4 ;  /* 0x000000686004723c */ /* 0x042fe20000001804 */
[----:B------:R-:W-:Y:S04]  /*4780*/  MUFU.EX2 R135, R135 ;  /* 0x0000008700877308 */ /* 0x000fe80000000800 */
[----:B------:R-:W-:Y:S01]  /*4790*/  FMUL.FTZ R55, R0, R55 ;  /* 0x0000003700377220 */ /* 0x000fe20000410000 */
[C---:B------:R-:W-:Y:S01]  /*47a0*/  FMUL.FTZ R56, R2.reuse, R56 ;  /* 0x0000003802387220 */ /* 0x040fe20000410000 */
[----:B------:R-:W-:Y:S01]  /*47b0*/  FMUL.FTZ R57, R2, R57 ;  /* 0x0000003902397220 */ /* 0x000fe20000410000 */
[C---:B------:R-:W-:Y:S01]  /*47c0*/  HMMA.16816.F32 R8, R96.reuse, R106, R8 ;  /* 0x0000006a6008723c */ /* 0x040fe20000001808 */
[----:B------:R-:W1:Y:S02]  /*47d0*/  LDSM.16.MT88.4 R104, [R150+0xa000] ;  /* 0x00a000009668783b */ /* 0x000e640000004200 */
[----:B------:R-:W2:Y:S01]  /*47e0*/  MUFU.EX2 R136, R136 ;  /* 0x0000008800887308 */ /* 0x000ea20000000800 */
[C---:B------:R-:W-:Y:S01]  /*47f0*/  FMUL.FTZ R58, R0.reuse, R58 ;  /* 0x0000003a003a7220 */ /* 0x040fe20000410000 */
[----:B------:R-:W-:Y:S01]  /*4800*/  FMUL.FTZ R59, R0, R59 ;  /* 0x0000003b003b7220 */ /* 0x000fe20000410000 */
[C---:B------:R-:W-:Y:S01]  /*4810*/  FMUL.FTZ R60, R2.reuse, R60 ;  /* 0x0000003c023c7220 */ /* 0x040fe20000410000 */
[----:B------:R-:W-:Y:S01]  /*4820*/  FMUL.FTZ R61, R2, R61 ;  /* 0x0000003d023d7220 */ /* 0x000fe20000410000 */
[C---:B------:R-:W-:Y:S01]  /*4830*/  FMUL.FTZ R62, R0.reuse, R62 ;  /* 0x0000003e003e7220 */ /* 0x040fe20000410000 */
[C---:B------:R-:W-:Y:S04]  /*4840*/  HMMA.16816.F32 R36, R96.reuse, R108, R36 ;  /* 0x0000006c6024723c */ /* 0x040fe80000001824 */
[----:B------:R-:W-:Y:S01]  /*4850*/  MUFU.EX2 R137, R137 ;  /* 0x0000008900897308 */ /* 0x000fe20000000800 */
[----:B------:R-:W-:Y:S01]  /*4860*/  FMUL.FTZ R63, R0, R63 ;  /* 0x0000003f003f7220 */ /* 0x000fe20000410000 */
[C---:B------:R-:W-:Y:S01]  /*4870*/  FMUL.FTZ R64, R2.reuse, R64 ;  /* 0x0000004002407220 */ /* 0x040fe20000410000 */
[----:B------:R-:W-:Y:S01]  /*4880*/  FMUL.FTZ R65, R2, R65 ;  /* 0x0000004102417220 */ /* 0x000fe20000410000 */
[C---:B------:R-:W-:Y:S01]  /*4890*/  FMUL.FTZ R66, R0.reuse, R66 ;  /* 0x0000004200427220 */ /* 0x040fe20000410000 */
[----:B------:R-:W-:Y:S01]  /*48a0*/  FMUL.FTZ R67, R0, R67 ;  /* 0x0000004300437220 */ /* 0x000fe20000410000 */
[C---:B------:R-:W-:Y:S01]  /*48b0*/  HMMA.16816.F32 R40, R96.reuse, R110, R40 ;  /* 0x0000006e6028723c */ /* 0x040fe20000001828 */
[----:B------:R-:W4:Y:S03]  /*48c0*/  LDSM.16.MT88.4 R108, [R146+0xa000] ;  /* 0x00a00000926c783b */ /* 0x000f260000004200 */
[----:B------:R-:W5:Y:S01]  /*48d0*/  MUFU.EX2 R140, R140 ;  /* 0x0000008c008c7308 */ /* 0x000f620000000800 */
        /* <DEDUP_REMOVED lines=13> */
[----:B------:R-:W-:Y:S03]  /*49b0*/  LDSM.16.MT88.4 R112, [R145+0x8800] ;  /* 0x008800009170783b */ /* 0x000fe60000004200 */
[----:B------:R-:W1:Y:S01]  /*49c0*/  MUFU.EX2 R139, R139 ;  /* 0x0000008b008b7308 */ /* 0x000e620000000800 */
[C---:B------:R-:W-:Y:S01]  /*49d0*/  FMUL.FTZ R78, R0.reuse, R78 ;  /* 0x0000004e004e7220 */ /* 0x040fe20000410000 */
[----:B------:R-:W-:Y:S01]  /*49e0*/  FMUL.FTZ R79, R0, R79 ;  /* 0x0000004f004f7220 */ /* 0x000fe20000410000 */
[C---:B------:R-:W-:Y:S01]  /*49f0*/  FMUL.FTZ R80, R2.reuse, R80 ;  /* 0x0000005002507220 */ /* 0x040fe20000410000 */
[----:B------:R-:W-:Y:S01]  /*4a00*/  FMUL.FTZ R81, R2, R81 ;  /* 0x0000005102517220 */ /* 0x000fe20000410000 */
[C---:B------:R-:W-:Y:S01]  /*4a10*/  FMUL.FTZ R82, R0.reuse, R82 ;  /* 0x0000005200527220 */ /* 0x040fe20000410000 */
[C---:B---3--:R-:W-:Y:S04]  /*4a20*/  HMMA.16816.F32 R52, R96.reuse, R92, R52 ;  /* 0x0000005c6034723c */ /* 0x048fe80000001834 */
[----:B------:R-:W-:Y:S01]  /*4a30*/  MUFU.EX2 R141, R141 ;  /* 0x0000008d008d7308 */ /* 0x000fe20000000800 */
[----:B------:R-:W-:Y:S01]  /*4a40*/  FMUL.FTZ R83, R0, R83 ;  /* 0x0000005300537220 */ /* 0x000fe20000410000 */
[----:B------:R-:W-:Y:S01]  /*4a50*/  FMUL.FTZ R16, R2, R84 ;  /* 0x0000005402107220 */ /* 0x000fe20000410000 */
[----:B--2---:R-:W-:Y:S07]  /*4a60*/  F2FP.F16.F32.PACK_AB R84, R136, R135 ;  /* 0x000000878854723e */ /* 0x004fee00000000ff */
[----:B------:R-:W2:Y:S01]  /*4a70*/  MUFU.EX2 R142, R142 ;  /* 0x0000008e008e7308 */ /* 0x000ea20000000800 */
[----:B------:R-:W-:Y:S01]  /*4a80*/  FMUL.FTZ R17, R2, R85 ;  /* 0x0000005502117220 */ /* 0x000fe20000410000 */
[C---:B------:R-:W-:Y:S01]  /*4a90*/  HMMA.16816.F32 R56, R96.reuse, R94, R56 ;  /* 0x0000005e6038723c */ /* 0x040fe20000001838 */
[----:B------:R-:W3:Y:S02]  /*4aa0*/  LDSM.16.MT88.4 R92, [R145+0xa000] ;  /* 0x00a00000915c783b */ /* 0x000ee40000004200 */
[----:B-----5:R-:W-:Y:S01]  /*4ab0*/  F2FP.F16.F32.PACK_AB R85, R140, R137 ;  /* 0x000000898c55723e */ /* 0x020fe200000000ff */
[C---:B------:R-:W-:Y:S01]  /*4ac0*/  FMUL.FTZ R18, R0.reuse, R86 ;  /* 0x0000005600127220 */ /* 0x040fe20000410000 */
[----:B-1----:R-:W-:Y:S01]  /*4ad0*/  F2FP.F16.F32.PACK_AB R86, R139, R138 ;  /* 0x0000008a8b56723e */ /* 0x002fe200000000ff */
[----:B------:R-:W-:Y:S01]  /*4ae0*/  FMUL.FTZ R19, R0, R87 ;  /* 0x0000005700137220 */ /* 0x000fe20000410000 */
[----:B------:R-:W-:Y:S01]  /*4af0*/  FFMA.FTZ R103, R2, R169, R103 ;  /* 0x000000a902677223 */ /* 0x000fe20000010067 */
[C---:B------:R-:W-:Y:S03]  /*4b00*/  HMMA.16816.F32 R60, R96.reuse, R104, R60 ;  /* 0x00000068603c723c */ /* 0x040fe6000000183c */
[----:B------:R-:W-:Y:S01]  /*4b10*/  FFMA.FTZ R131, R0, R167, R131 ;  /* 0x000000a700837223 */ /* 0x000fe20000010083 */
[----:B--2---:R-:W-:Y:S01]  /*4b20*/  F2FP.F16.F32.PACK_AB R87, R142, R141 ;  /* 0x0000008d8e57723e */ /* 0x004fe200000000ff */
[----:B------:R-:W-:Y:S02]  /*4b30*/  FADD.FTZ R128, R128, R103 ;  /* 0x0000006780807221 */ /* 0x000fe40000010000 */
[----:B------:R-:W-:Y:S01]  /*4b40*/  FADD.FTZ R131, R132, R131 ;  /* 0x0000008384837221 */ /* 0x000fe20000010000 */
[C---:B------:R-:W-:Y:S01]  /*4b50*/  HMMA.16816.F32 R64, R96.reuse, R106, R64 ;  /* 0x0000006a6040723c */ /* 0x040fe20000001840 */
[----:B------:R-:W1:Y:S02]  /*4b60*/  LDSM.16.MT88.4 R104, [R144+0xa000] ;  /* 0x00a000009068783b */ /* 0x000e640000004200 */
[----:B------:R-:W-:Y:S01]  /*4b70*/  FADD.FTZ R101, R101, R128 ;  /* 0x0000008065657221 */ /* 0x000fe20000010000 */
[----:B------:R-:W-:Y:S03]  /*4b80*/  FADD.FTZ R0, R130, R131 ;  /* 0x0000008382007221 */ /* 0x000fe60000010000 */
[----:B------:R-:W-:Y:S01]  /*4b90*/  FADD.FTZ R102, R102, R101 ;  /* 0x0000006566667221 */ /* 0x000fe20000010000 */
[C---:B----4-:R-:W-:Y:S03]  /*4ba0*/  HMMA.16816.F32 R68, R96.reuse, R108, R68 ;  /* 0x0000006c6044723c */ /* 0x050fe60000001844 */
[----:B------:R-:W-:Y:S01]  /*4bb0*/  MOV R101, R100 ;  /* 0x0000006400657202 */ /* 0x000fe20000000f00 */
[----:B------:R-:W-:Y:S04]  /*4bc0*/  FADD.FTZ R0, R129, R0 ;  /* 0x0000000081007221 */ /* 0x000fe80000010000 */
[C---:B------:R-:W-:Y:S01]  /*4bd0*/  HMMA.16816.F32 R72, R96.reuse, R110, R72 ;  /* 0x0000006e6048723c */ /* 0x040fe20000001848 */
[----:B------:R-:W-:Y:S02]  /*4be0*/  LDSM.16.MT88.4 R108, [R146+0x8800] ;  /* 0x00880000926c783b */ /* 0x000fe40000004200 */
[----:B------:R-:W-:Y:S04]  /*4bf0*/  FADD.FTZ R137, R137, R0 ;  /* 0x0000000089897221 */ /* 0x000fe80000010000 */
[----:B------:R-:W-:Y:S01]  /*4c00*/  FADD.FTZ R140, R140, R137 ;  /* 0x000000898c8c7221 */ /* 0x000fe20000010000 */
[C---:B---3--:R-:W-:Y:S03]  /*4c10*/  HMMA.16816.F32 R76, R96.reuse, R92, R76 ;  /* 0x0000005c604c723c */ /* 0x048fe6000000184c */
[----:B------:R-:W-:Y:S04]  /*4c20*/  FADD.FTZ R141, R141, R140 ;  /* 0x0000008c8d8d7221 */ /* 0x000fe80000010000 */
[----:B------:R-:W-:Y:S01]  /*4c30*/  FADD.FTZ R142, R142, R141 ;  /* 0x0000008d8e8e7221 */ /* 0x000fe20000010000 */
[C---:B------:R-:W-:Y:S01]  /*4c40*/  HMMA.16816.F32 R80, R96.reuse, R94, R80 ;  /* 0x0000005e6050723c */ /* 0x040fe20000001850 */
[----:B------:R-:W2:Y:S07]  /*4c50*/  LDSM.16.MT88.4 R92, [R150+0x8800] ;  /* 0x00880000965c783b */ /* 0x000eae0000004200 */
[C---:B-1----:R-:W-:Y:S08]  /*4c60*/  HMMA.16816.F32 R12, R96.reuse, R104, R12 ;  /* 0x00000068600c723c */ /* 0x042ff0000000180c */
[----:B------:R-:W-:Y:S01]  /*4c70*/  HMMA.16816.F32 R16, R96, R106, R16 ;  /* 0x0000006a6010723c */ /* 0x000fe20000001810 */
[----:B------:R-:W-:Y:S08]  /*4c80*/  LDSM.16.MT88.4 R96, [R146+0x9000] ;  /* 0x009000009260783b */ /* 0x000ff00000004200 */
[----:B------:R-:W-:Y:S01]  /*4c90*/  LDSM.16.MT88.4 R104, [R145+0x9000] ;  /* 0x009000009168783b */ /* 0x000fe20000004200 */
[C---:B--2---:R-:W-:Y:S08]  /*4ca0*/  HMMA.16816.F32 R4, R84.reuse, R92, R4 ;  /* 0x0000005c5404723c */ /* 0x044ff00000001804 */
        /* <DEDUP_REMOVED lines=8> */
[C---:B------:R-:W-:Y:S03]  /*4d30*/  HMMA.16816.F32 R52, R84.reuse, R116, R52 ;  /* 0x000000745434723c */ /* 0x040fe60000001834 */
[--C-:B------:R-:W-:Y:S01]  /*4d40*/  FFMA.FTZ R116, R20, UR4, -R134.reuse ;  /* 0x0000000414747c23 */ /* 0x100fe20008010886 */
[--C-:B------:R-:W-:Y:S04]  /*4d50*/  FFMA.FTZ R117, R21, UR4, -R134.reuse ;  /* 0x0000000415757c23 */ /* 0x100fe80008010886 */
[C---:B------:R-:W-:Y:S01]  /*4d60*/  HMMA.16816.F32 R56, R84.reuse, R118, R56 ;  /* 0x000000765438723c */ /* 0x040fe20000001838 */
[----:B------:R-:W-:Y:S02]  /*4d70*/  MUFU.EX2 R116, R116 ;  /* 0x0000007400747308 */ /* 0x000fe40000000800 */
[--C-:B------:R-:W-:Y:S01]  /*4d80*/  FFMA.FTZ R118, R24, UR4, -R134.reuse ;  /* 0x0000000418767c23 */ /* 0x100fe20008010886 */
[--C-:B------:R-:W-:Y:S07]  /*4d90*/  FFMA.FTZ R119, R22, UR4, -R133.reuse ;  /* 0x0000000416777c23 */ /* 0x100fee0008010885 */
[----:B------:R-:W2:Y:S01]  /*4da0*/  MUFU.EX2 R117, R117 ;  /* 0x0000007500757308 */ /* 0x000ea20000000800 */
[C---:B------:R-:W-:Y:S09]  /*4db0*/  HMMA.16816.F32 R60, R84.reuse, R88, R60 ;  /* 0x00000058543c723c */ /* 0x040ff2000000183c */
[----:B------:R-:W-:Y:S10]  /*4dc0*/  MUFU.EX2 R118, R118 ;  /* 0x0000007600767308 */ /* 0x000ff40000000800 */
[----:B------:R-:W-:Y:S01]  /*4dd0*/  MUFU.EX2 R119, R119 ;  /* 0x0000007700777308 */ /* 0x000fe20000000800 */
[C---:B------:R-:W-:Y:S01]  /*4de0*/  HMMA.16816.F32 R64, R84.reuse, R90, R64 ;  /* 0x0000005a5440723c */ /* 0x040fe20000001840 */
[----:B------:R-:W3:Y:S02]  /*4df0*/  LDSM.16.MT88.4 R88, [R150+0x9000] ;  /* 0x009000009658783b */ /* 0x000ee40000004200 */
[----:B--2---:R-:W-:Y:S05]  /*4e00*/  F2FP.F16.F32.PACK_AB R20, R117, R116 ;  /* 0x000000747514723e */ /* 0x004fea00000000ff */
[C---:B------:R-:W-:Y:S03]  /*4e10*/  HMMA.16816.F32 R68, R84.reuse, R120, R68 ;  /* 0x000000785444723c */ /* 0x040fe60000001844 */
[----:B------:R-:W-:Y:S01]  /*4e20*/  FFMA.FTZ R121, R25, UR4, -R134 ;  /* 0x0000000419797c23 */ /* 0x000fe20008010886 */
[--C-:B------:R-:W-:Y:S04]  /*4e30*/  FFMA.FTZ R120, R23, UR4, -R133.reuse ;  /* 0x0000000417787c23 */ /* 0x100fe80008010885 */
[C---:B------:R-:W-:Y:S01]  /*4e40*/  HMMA.16816.F32 R72, R84.reuse, R122, R72 ;  /* 0x0000007a5448723c */ /* 0x040fe20000001848 */
[----:B------:R-:W2:Y:S02]  /*4e50*/  MUFU.EX2 R121, R121 ;  /* 0x0000007900797308 */ /* 0x000ea40000000800 */
[--C-:B------:R-:W-:Y:S01]  /*4e60*/  FFMA.FTZ R123, R26, UR4, -R133.reuse ;  /* 0x000000041a7b7c23 */ /* 0x100fe20008010885 */
[----:B------:R-:W-:Y:S07]  /*4e70*/  FFMA.FTZ R122, R27, UR4, -R133 ;  /* 0x000000041b7a7c23 */ /* 0x000fee0008010885 */
[----:B------:R-:W4:Y:S01]  /*4e80*/  MUFU.EX2 R120, R120 ;  /* 0x0000007800787308 */ /* 0x000f220000000800 */
[----:B------:R-:W5:Y:S01]  /*4e90*/  LDSM.16.MT88.4 R24, [R144+0x9000] ;  /* 0x009000009018783b */ /* 0x000f620000004200 */
[C---:B------:R-:W-:Y:S08]  /*4ea0*/  HMMA.16816.F32 R76, R84.reuse, R124, R76 ;  /* 0x0000007c544c723c */ /* 0x040ff0000000184c */
[----:B------:R-:W-:Y:S10]  /*4eb0*/  MUFU.EX2 R123, R123 ;  /* 0x0000007b007b7308 */ /* 0x000ff40000000800 */
[----:B------:R-:W3:Y:S01]  /*4ec0*/  MUFU.EX2 R122, R122 ;  /* 0x0000007a007a7308 */ /* 0x000ee20000000800 */
[----:B--2---:R-:W-:Y:S01]  /*4ed0*/  F2FP.F16.F32.PACK_AB R22, R121, R118 ;  /* 0x000000767916723e */ /* 0x004fe200000000ff */
[C---:B------:R-:W-:Y:S03]  /*4ee0*/  HMMA.16816.F32 R80, R84.reuse, R126, R80 ;  /* 0x0000007e5450723c */ /* 0x040fe60000001850 */
[----:B----4-:R-:W-:Y:S01]  /*4ef0*/  F2FP.F16.F32.PACK_AB R21, R120, R119 ;  /* 0x000000777815723e */ /* 0x010fe200000000ff */
[----:B------:R-:W-:Y:S04]  /*4f00*/  FADD.FTZ R119, R119, R142 ;  /* 0x0000008e77777221 */ /* 0x000fe80000010000 */
[C---:B-1----:R-:W-:Y:S03]  /*4f10*/  HMMA.16816.F32 R12, R84.reuse, R92, R12 ;  /* 0x0000005c540c723c */ /* 0x042fe6000000180c */
[----:B---3--:R-:W-:Y:S01]  /*4f20*/  F2FP.F16.F32.PACK_AB R23, R122, R123 ;  /* 0x0000007b7a17723e */ /* 0x008fe200000000ff */
[----:B------:R-:W-:Y:S04]  /*4f30*/  FADD.FTZ R120, R120, R119 ;  /* 0x0000007778787221 */ /* 0x000fe80000010000 */
[----:B------:R-:W-:Y:S01]  /*4f40*/  HMMA.16816.F32 R16, R84, R94, R16 ;  /* 0x0000005e5410723c */ /* 0x000fe20000001810 */
[----:B------:R-:W1:Y:S02]  /*4f50*/  LDSM.16.MT88.4 R84, [R145+0xb000] ;  /* 0x00b000009154783b */ /* 0x000e640000004200 */
[----:B------:R-:W-:Y:S04]  /*4f60*/  FADD.FTZ R123, R123, R120 ;  /* 0x000000787b7b7221 */ /* 0x000fe80000010000 */
[----:B------:R-:W-:Y:S01]  /*4f70*/  FADD.FTZ R122, R122, R123 ;  /* 0x0000007b7a7a7221 */ /* 0x000fe20000010000 */
[C---:B------:R-:W-:Y:S01]  /*4f80*/  HMMA.16816.F32 R4, R20.reuse, R88, R4 ;  /* 0x000000581404723c */ /* 0x040fe20000001804 */
[----:B------:R-:W-:Y:S07]  /*4f90*/  LDSM.16.MT88.4 R92, [R150+0x9800] ;  /* 0x00980000965c783b */ /* 0x000fee0000004200 */
[C---:B------:R-:W-:Y:S01]  /*4fa0*/  HMMA.16816.F32 R8, R20.reuse, R90, R8 ;  /* 0x0000005a1408723c */ /* 0x040fe20000001808 */
[----:B------:R-:W-:Y:S07]  /*4fb0*/  LDSM.16.MT88.4 R88, [R145+0x9800] ;  /* 0x009800009158783b */ /* 0x000fee0000004200 */
[C---:B------:R-:W-:Y:S08]  /*4fc0*/  HMMA.16816.F32 R36, R20.reuse, R96, R36 ;  /* 0x000000601424723c */ /* 0x040ff00000001824 */
[C---:B------:R-:W-:Y:S08]  /*4fd0*/  HMMA.16816.F32 R40, R20.reuse, R98, R40 ;  /* 0x000000621428723c */ /* 0x040ff00000001828 */
[C---:B------:R-:W-:Y:S08]  /*4fe0*/  HMMA.16816.F32 R44, R20.reuse, R104, R44 ;  /* 0x00000068142c723c */ /* 0x040ff0000000182c */
[C---:B------:R-:W-:Y:S01]  /*4ff0*/  HMMA.16816.F32 R48, R20.reuse, R106, R48 ;  /* 0x0000006a1430723c */ /* 0x040fe20000001830 */
[----:B------:R-:W-:Y:S07]  /*5000*/  LDSM.16.MT88.4 R104, [R144+0x9800] ;  /* 0x009800009068783b */ /* 0x000fee0000004200 */
[C---:B-----5:R-:W-:Y:S08]  /*5010*/  HMMA.16816.F32 R52, R20.reuse, R24, R52 ;  /* 0x000000181434723c */ /* 0x060ff00000001834 */
[C---:B------:R-:W-:Y:S01]  /*5020*/  HMMA.16816.F32 R56, R20.reuse, R26, R56 ;  /* 0x0000001a1438723c */ /* 0x040fe20000001838 */
[----:B------:R-:W2:Y:S07]  /*5030*/  LDSM.16.MT88.4 R24, [R144+0xb000] ;  /* 0x00b000009018783b */ /* 0x000eae0000004200 */
[C---:B------:R-:W-:Y:S03]  /*5040*/  HMMA.16816.F32 R60, R20.reuse, R108, R60 ;  /* 0x0000006c143c723c */ /* 0x040fe6000000183c */
[--C-:B------:R-:W-:Y:S01]  /*5050*/  FFMA.FTZ R108, R28, UR4, -R134.reuse ;  /* 0x000000041c6c7c23 */ /* 0x100fe20008010886 */
[--C-:B------:R-:W-:Y:S04]  /*5060*/  FFMA.FTZ R109, R29, UR4, -R134.reuse ;  /* 0x000000041d6d7c23 */ /* 0x100fe80008010886 */
[C---:B------:R-:W-:Y:S01]  /*5070*/  HMMA.16816.F32 R64, R20.reuse, R110, R64 ;  /* 0x0000006e1440723c */ /* 0x040fe20000001840 */
[----:B------:R-:W-:Y:S02]  /*5080*/  MUFU.EX2 R108, R108 ;  /* 0x0000006c006c7308 */ /* 0x000fe40000000800 */
[--C-:B------:R-:W-:Y:S01]  /*5090*/  FFMA.FTZ R111, R30, UR4, -R133.reuse ;  /* 0x000000041e6f7c23 */ /* 0x100fe20008010885 */
[--C-:B------:R-:W-:Y:S01]  /*50a0*/  FFMA.FTZ R110, R32, UR4, -R134.reuse ;  /* 0x00000004206e7c23 */ /* 0x100fe20008010886 */
[----:B------:R-:W-:Y:S06]  /*50b0*/  FFMA.FTZ R134, R33, UR4, -R134 ;  /* 0x0000000421867c23 */ /* 0x000fec0008010886 */
[----:B------:R-:W3:Y:S01]  /*50c0*/  MUFU.EX2 R109, R109 ;  /* 0x0000006d006d7308 */ /* 0x000ee20000000800 */
[C---:B------:R-:W-:Y:S09]  /*50d0*/  HMMA.16816.F32 R68, R20.reuse, R112, R68 ;  /* 0x000000701444723c */ /* 0x040ff20000001844 */
[----:B------:R-:W-:Y:S01]  /*50e0*/  MUFU.EX2 R111, R111 ;  /* 0x0000006f006f7308 */ /* 0x000fe20000000800 */
[--C-:B------:R-:W-:Y:S02]  /*50f0*/  FFMA.FTZ R112, R31, UR4, -R133.reuse ;  /* 0x000000041f707c23 */ /* 0x100fe40008010885 */
[----:B------:R-:W4:Y:S07]  /*5100*/  LDSM.16.MT88.4 R28, [R146+0x9800] ;  /* 0x00980000921c783b */ /* 0x000f2e0000004200 */
[----:B------:R-:W-:Y:S01]  /*5110*/  MUFU.EX2 R110, R110 ;  /* 0x0000006e006e7308 */ /* 0x000fe20000000800 */
[C---:B------:R-:W-:Y:S09]  /*5120*/  HMMA.16816.F32 R72, R20.reuse, R114, R72 ;  /* 0x000000721448723c */ /* 0x040ff20000001848 */
[----:B------:R-:W5:Y:S01]  /*5130*/  MUFU.EX2 R112, R112 ;  /* 0x0000007000707308 */ /* 0x000f620000000800 */
[--C-:B------:R-:W-:Y:S01]  /*5140*/  FFMA.FTZ R114, R34, UR4, -R133.reuse ;  /* 0x0000000422727c23 */ /* 0x100fe20008010885 */
[----:B------:R-:W-:Y:S02]  /*5150*/  FFMA.FTZ R133, R35, UR4, -R133 ;  /* 0x0000000423857c23 */ /* 0x000fe40008010885 */
[----:B------:R-:W4:Y:S06]  /*5160*/  LDSM.16.MT88.4 R32, [R150+0xb800] ;  /* 0x00b800009620783b */ /* 0x000f2c0000004200 */
[----:B------:R-:W2:Y:S01]  /*5170*/  MUFU.EX2 R113, R134 ;  /* 0x0000008600717308 */ /* 0x000ea20000000800 */
[C---:B-1----:R-:W-:Y:S03]  /*5180*/  HMMA.16816.F32 R76, R20.reuse, R84, R76 ;  /* 0x00000054144c723c */ /* 0x042fe6000000184c */
[----:B---3--:R-:W-:Y:S06]  /*5190*/  F2FP.F16.F32.PACK_AB R84, R109, R108 ;  /* 0x0000006c6d54723e */ /* 0x008fec00000000ff */
[----:B------:R-:W-:Y:S01]  /*51a0*/  MUFU.EX2 R114, R114 ;  /* 0x0000007200727308 */ /* 0x000fe20000000800 */
[C---:B------:R-:W-:Y:S09]  /*51b0*/  HMMA.16816.F32 R80, R20.reuse, R86, R80 ;  /* 0x000000561450723c */ /* 0x040ff20000001850 */
[----:B------:R-:W1:Y:S01]  /*51c0*/  MUFU.EX2 R133, R133 ;  /* 0x0000008500857308 */ /* 0x000e620000000800 */
[----:B-----5:R-:W-:Y:S02]  /*51d0*/  F2FP.F16.F32.PACK_AB R85, R112, R111 ;  /* 0x0000006f7055723e */ /* 0x020fe400000000ff */
[----:B--2---:R-:W-:Y:S01]  /*51e0*/  F2FP.F16.F32.PACK_AB R86, R113, R110 ;  /* 0x0000006e7156723e */ /* 0x004fe200000000ff */
[C---:B------:R-:W-:Y:S03]  /*51f0*/  HMMA.16816.F32 R12, R20.reuse, R24, R12 ;  /* 0x00000018140c723c */ /* 0x040fe6000000180c */
[----:B-1----:R-:W-:Y:S05]  /*5200*/  F2FP.F16.F32.PACK_AB R87, R133, R114 ;  /* 0x000000728557723e */ /* 0x002fea00000000ff */
[----:B------:R-:W-:Y:S01]  /*5210*/  HMMA.16816.F32 R16, R20, R26, R16 ;  /* 0x0000001a1410723c */ /* 0x000fe20000001810 */
[----:B------:R-:W1:Y:S07]  /*5220*/  LDSM.16.MT88.4 R20, [R146+0xb800] ;  /* 0x00b800009214783b */ /* 0x000e6e0000004200 */
[C---:B------:R-:W-:Y:S01]  /*5230*/  HMMA.16816.F32 R96, R84.reuse, R92, R4 ;  /* 0x0000005c5460723c */ /* 0x040fe20000001804 */
[----:B------:R-:W2:Y:S07]  /*5240*/  LDSM.16.MT88.4 R4, [R145+0xb800] ;  /* 0x00b800009104783b */ /* 0x000eae0000004200 */
[C---:B------:R-:W-:Y:S01]  /*5250*/  HMMA.16816.F32 R92, R84.reuse, R94, R8 ;  /* 0x0000005e545c723c */ /* 0x040fe20000001808 */
[----:B------:R-:W3:Y:S07]  /*5260*/  LDSM.16.MT88.4 R8, [R144+0xb800] ;  /* 0x00b800009008783b */ /* 0x000eee0000004200 */
        /* <DEDUP_REMOVED lines=8> */
[C---:B-1----:R-:W-:Y:S03]  /*52f0*/  HMMA.16816.F32 R68, R84.reuse, R20, R68 ;  /* 0x000000145444723c */ /* 0x042fe60000001844 */
[----:B------:R-:W-:Y:S04]  /*5300*/  FADD.FTZ R21, R135, R102 ;  /* 0x0000006687157221 */ /* 0x000fe80000010000 */
[----:B------:R-:W-:Y:S01]  /*5310*/  FADD.FTZ R21, R136, R21 ;  /* 0x0000001588157221 */ /* 0x000fe20000010000 */
[C---:B------:R-:W-:Y:S03]  /*5320*/  HMMA.16816.F32 R72, R84.reuse, R22, R72 ;  /* 0x000000165448723c */ /* 0x040fe60000001848 */
[----:B------:R-:W-:Y:S04]  /*5330*/  FADD.FTZ R138, R138, R21 ;  /* 0x000000158a8a7221 */ /* 0x000fe80000010000 */
[----:B------:R-:W-:Y:S01]  /*5340*/  FADD.FTZ R139, R139, R138 ;  /* 0x0000008a8b8b7221 */ /* 0x000fe20000010000 */
[C---:B--2---:R-:W-:Y:S01]  /*5350*/  HMMA.16816.F32 R76, R84.reuse, R4, R76 ;  /* 0x00000004544c723c */ /* 0x044fe2000000184c */
[----:B------:R-:W1:Y:S02]  /*5360*/  LDC.64 R4, c[0x0][0x3c0] ;  /* 0x0000f000ff047b82 */ /* 0x000e640000000a00 */
[----:B------:R-:W-:Y:S04]  /*5370*/  FADD.FTZ R116, R116, R139 ;  /* 0x0000008b74747221 */ /* 0x000fe80000010000 */
[----:B------:R-:W-:Y:S01]  /*5380*/  FADD.FTZ R117, R117, R116 ;  /* 0x0000007475757221 */ /* 0x000fe20000010000 */
[C---:B------:R-:W-:Y:S03]  /*5390*/  HMMA.16816.F32 R80, R84.reuse, R6, R80 ;  /* 0x000000065450723c */ /* 0x040fe60000001850 */
[----:B------:R-:W-:Y:S01]  /*53a0*/  FADD.FTZ R118, R118, R117 ;  /* 0x0000007576767221 */ /* 0x000fe20000010000 */
[----:B------:R-:W-:Y:S03]  /*53b0*/  FADD.FTZ R7, R111, R122 ;  /* 0x0000007a6f077221 */ /* 0x000fe60000010000 */
[----:B------:R-:W-:Y:S01]  /*53c0*/  FADD.FTZ R121, R121, R118 ;  /* 0x0000007679797221 */ /* 0x000fe20000010000 */
[C---:B---3--:R-:W-:Y:S03]  /*53d0*/  HMMA.16816.F32 R88, R84.reuse, R8, R12 ;  /* 0x000000085458723c */ /* 0x048fe6000000180c */
[----:B------:R-:W-:Y:S01]  /*53e0*/  FADD.FTZ R108, R108, R121 ;  /* 0x000000796c6c7221 */ /* 0x000fe20000010000 */
[----:B------:R-:W-:Y:S03]  /*53f0*/  FADD.FTZ R7, R112, R7 ;  /* 0x0000000770077221 */ /* 0x000fe60000010000 */
[----:B------:R-:W-:Y:S01]  /*5400*/  FADD.FTZ R109, R109, R108 ;  /* 0x0000006c6d6d7221 */ /* 0x000fe20000010000 */
[----:B------:R-:W-:Y:S03]  /*5410*/  HMMA.16816.F32 R84, R84, R10, R16 ;  /* 0x0000000a5454723c */ /* 0x000fe60000001810 */
[----:B-1----:R-:W-:Y:S01]  /*5420*/  SHF.L.U64.HI R0, R4, 0x7, R5 ;  /* 0x0000000704007819 */ /* 0x002fe20000010205 */
[----:B------:R-:W-:Y:S01]  /*5430*/  FADD.FTZ R110, R110, R109 ;  /* 0x0000006d6e6e7221 */ /* 0x000fe20000010000 */
[----:B------:R-:W-:Y:S01]  /*5440*/  LEA R164, P0, -R4, R164, 0x7 ;  /* 0x000000a404a47211 */ /* 0x000fe200078039ff */
[----:B------:R-:W-:Y:S02]  /*5450*/  FADD.FTZ R114, R114, R7 ;  /* 0x0000000772727221 */ /* 0x000fe40000010000 */
[----:B------:R-:W-:Y:S01]  /*5460*/  FADD.FTZ R169, R113, R110 ;  /* 0x0000006e71a97221 */ /* 0x000fe20000010000 */
[----:B------:R-:W-:Y:S01]  /*5470*/  IADD3.X R161, PT, PT, R161, ~R0, RZ, P0, !PT ;  /* 0x80000000a1a17210 */ /* 0x000fe200007fe4ff */
[----:B------:R-:W-:Y:S01]  /*5480*/  FADD.FTZ R167, R133, R114 ;  /* 0x0000007285a77221 */ /* 0x000fe20000010000 */
[----:B------:R-:W-:Y:S01]  /*5490*/  MOV R0, R3 ;  /* 0x0000000300007202 */ /* 0x000fe20000000f00 */
[----:B------:R-:W-:Y:S08]  /*54a0*/  @P1 BRA `(.L_x_574) ;  /* 0xffffffe400081947 */ /* 0x000ff0000383ffff */
.L_x_573:
[----:B------:R-:W1:Y:S01]  /*54b0*/  SHFL.BFLY PT, R12, R169, 0x2, 0x1f ;  /* 0x0c401f00a90c7f89 */ /* 0x000e6200000e0000 */
[----:B------:R-:W2:Y:S01]  /*54c0*/  S2UR UR4, SR_CgaCtaId ;  /* 0x00000000000479c3 */ /* 0x000ea20000008800 */
[----:B------:R-:W-:Y:S02]  /*54d0*/  UMOV UR5, 0x400 ;  /* 0x0000040000057882 */ /* 0x000fe40000000000 */
[----:B------:R-:W3:Y:S01]  /*54e0*/  SHFL.BFLY PT, R0, R167, 0x2, 0x1f ;  /* 0x0c401f00a7007f89 */ /* 0x000ee200000e0000 */
[----:B------:R-:W4:Y:S04]  /*54f0*/  S2R R4, SR_TID.X ;  /* 0x0000000000047919 */ /* 0x000f280000002100 */
[----:B------:R-:W4:Y:S08]  /*5500*/  LDC R25, c[0x0][0x434] ;  /* 0x00010d00ff197b82 */ /* 0x000f300000000800 */
[----:B------:R-:W4:Y:S01]  /*5510*/  S2UR UR6, SR_CTAID.Z ;  /* 0x00000000000679c3 */ /* 0x000f220000002700 */
[----:B-1----:R-:W-:Y:S01]  /*5520*/  FADD.FTZ R12, R12, R169 ;  /* 0x000000a90c0c7221 */ /* 0x002fe20000010000 */
[----:B--2---:R-:W-:-:S06]  /*5530*/  ULEA UR4, UR4, UR5, 0x18 ;  /* 0x0000000504047291 */ /* 0x004fcc000f8ec0ff */
[----:B------:R-:W1:Y:S01]  /*5540*/  S2UR UR7, SR_CTAID.Y ;  /* 0x00000000000779c3 */ /* 0x000e620000002600 */
[----:B---3--:R-:W-:Y:S01]  /*5550*/  FADD.FTZ R11, R0, R167 ;  /* 0x000000a7000b7221 */ /* 0x008fe20000010000 */
[----:B------:R-:W2:Y:S04]  /*5560*/  SHFL.BFLY PT, R7, R12, 0x1, 0x1f ;  /* 0x0c201f000c077f89 */ /* 0x000ea800000e0000 */
[----:B------:R-:W3:Y:S01]  /*5570*/  SHFL.BFLY PT, R6, R11, 0x1, 0x1f ;  /* 0x0c201f000b067f89 */ /* 0x000ee200000e0000 */
[C---:B----4-:R-:W-:Y:S02]  /*5580*/  SHF.L.U32 R2, R4.reuse, 0x1, RZ ;  /* 0x0000000104027819 */ /* 0x050fe400000006ff */
[C---:B------:R-:W-:Y:S02]  /*5590*/  SHF.L.U32 R9, R4.reuse, 0x4, RZ ;  /* 0x0000000404097819 */ /* 0x040fe400000006ff */
[----:B------:R-:W-:-:S02]  /*55a0*/  SHF.L.U32 R0, R4, 0x5, RZ ;  /* 0x0000000504007819 */ /* 0x000fc400000006ff */
[----:B------:R-:W-:Y:S02]  /*55b0*/  LOP3.LUT R5, R2, 0x6, RZ, 0xc0, !PT ;  /* 0x0000000602057812 */ /* 0x000fe400078ec0ff */
[----:B------:R-:W-:Y:S02]  /*55c0*/  LOP3.LUT R9, R9, 0x1c0, RZ, 0xc0, !PT ;  /* 0x000001c009097812 */ /* 0x000fe400078ec0ff */
[----:B------:R-:W-:Y:S02]  /*55d0*/  LOP3.LUT R0, R5, 0x7c00, R0, 0xf8, !PT ;  /* 0x00007c0005007812 */ /* 0x000fe400078ef800 */
[----:B------:R-:W-:Y:S01]  /*55e0*/  LOP3.LUT R9, R9, 0x38, R2, 0xf8, !PT ;  /* 0x0000003809097812 */ /* 0x000fe200078ef802 */
[----:B--2---:R-:W-:Y:S01]  /*55f0*/  FADD.FTZ R7, R12, R7 ;  /* 0x000000070c077221 */ /* 0x004fe20000010000 */
[----:B------:R-:W-:Y:S02]  /*5600*/  MOV R2, 0x20 ;  /* 0x0000002000027802 */ /* 0x000fe40000000f00 */
[----:B------:R-:W-:Y:S01]  /*5610*/  LOP3.LUT R0, R0, R9, RZ, 0xfc, !PT ;  /* 0x0000000900007212 */ /* 0x000fe200078efcff */
[----:B---3--:R-:W-:Y:S01]  /*5620*/  FADD.FTZ R6, R11, R6 ;  /* 0x000000060b067221 */ /* 0x008fe20000010000 */
[----:B------:R-:W2:Y:S01]  /*5630*/  MUFU.RCP R10, R7 ;  /* 0x00000007000a7308 */ /* 0x000ea20000001000 */
[----:B------:R-:W-:-:S02]  /*5640*/  FSETP.NE.FTZ.AND P1, PT, R7, RZ, PT ;  /* 0x000000ff0700720b */ /* 0x000fc40003f35000 */
[----:B------:R-:W-:Y:S01]  /*5650*/  LEA R9, R0, UR4, 0x1 ;  /* 0x0000000400097c11 */ /* 0x000fe2000f8e08ff */
[----:B------:R-:W3:Y:S01]  /*5660*/  LDCU.U8 UR4, c[0x0][0x549] ;  /* 0x0000a920ff0477ac */ /* 0x000ee20008000000 */
[----:B------:R-:W-:Y:S02]  /*5670*/  FSETP.NE.FTZ.AND P0, PT, R6, RZ, PT ;  /* 0x000000ff0600720b */ /* 0x000fe40003f15000 */
[----:B------:R-:W-:Y:S01]  /*5680*/  MOV R5, 0x10 ;  /* 0x0000001000057802 */ /* 0x000fe20000000f00 */
[----:B------:R-:W4:Y:S01]  /*5690*/  MUFU.RCP R8, R6 ;  /* 0x0000000600087308 */ /* 0x000f220000001000 */
[----:B------:R-:W-:Y:S02]  /*56a0*/  R2P PR, R4, 0x1c ;  /* 0x0000001c04007804 */ /* 0x000fe40000000000 */
[----:B------:R-:W-:-:S03]  /*56b0*/  IADD3 R11, PT, PT, R9, 0x40, RZ ;  /* 0x00000040090b7810 */ /* 0x000fc60007ffe0ff */
[----:B------:R-:W-:Y:S02]  /*56c0*/  SEL R2, R2, 0xffffffe0, !P3 ;  /* 0xffffffe002027807 */ /* 0x000fe40005800000 */
[----:B------:R-:W-:Y:S01]  /*56d0*/  SEL R0, R5, 0xfffffff0, !P2 ;  /* 0xfffffff005007807 */ /* 0x000fe20005000000 */
[----:B------:R-:W1:Y:S01]  /*56e0*/  @P1 MUFU.LG2 R7, R7 ;  /* 0x0000000700071308 */ /* 0x000e620000000c00 */
[----:B--2---:R-:W-:Y:S02]  /*56f0*/  FSEL R10, R10, 1, P1 ;  /* 0x3f8000000a0a7808 */ /* 0x004fe40000800000 */
[----:B------:R-:W-:Y:S02]  /*5700*/  IADD3 R13, PT, PT, R2, R9, RZ ;  /* 0x00000009020d7210 */ /* 0x000fe40007ffe0ff */
[----:B------:R-:W-:Y:S01]  /*5710*/  @P4 IADD3 R11, PT, PT, R9, -0x40, RZ ;  /* 0xffffffc0090b4810 */ /* 0x000fe20007ffe0ff */
[C---:B------:R-:W-:Y:S01]  /*5720*/  FMUL.FTZ R96, R10.reuse, R96 ;  /* 0x000000600a607220 */ /* 0x040fe20000410000 */
[C---:B------:R-:W-:Y:S01]  /*5730*/  FMUL.FTZ R97, R10.reuse, R97 ;  /* 0x000000610a617220 */ /* 0x040fe20000410000 */
[----:B------:R-:W-:Y:S01]  /*5740*/  FMUL.FTZ R92, R10, R92 ;  /* 0x0000005c0a5c7220 */ /* 0x000fe20000410000 */
[----:B----4-:R-:W-:Y:S01]  /*5750*/  FSEL R8, R8, 1, P0 ;  /* 0x3f80000008087808 */ /* 0x010fe20000000000 */
        /* <DEDUP_REMOVED lines=21> */
[----:B------:R-:W-:Y:S01]  /*58b0*/  F2FP.F16.F32.PACK_AB R96, R97, R96 ;  /* 0x000000606160723e */ /* 0x000fe200000000ff */
[C---:B------:R-:W-:Y:S01]  /*58c0*/  FMUL.FTZ R52, R10.reuse, R52 ;  /* 0x000000340a347220 */ /* 0x040fe20000410000 */
        /* <DEDUP_REMOVED lines=8> */
[----:B------:R-:W-:Y:S01]  /*5950*/  IADD3 R5, PT, PT, R0, R9, RZ ;  /* 0x0000000900057210 */ /* 0x000fe20007ffe0ff */
        /* <DEDUP_REMOVED lines=13> */
[----:B------:R-:W-:Y:S01]  /*5a30*/  FMUL.FTZ R66, R8, R66 ;  /* 0x0000004208427220 */ /* 0x000fe20000410000 */
[----:B------:R-:W-:Y:S01]  /*5a40*/  IADD3 R21, PT, PT, R2, R11, RZ ;  /* 0x0000000b02157210 */ /* 0x000fe20007ffe0ff */
[----:B------:R-:W-:Y:S01]  /*5a50*/  FMUL.FTZ R67, R8, R67 ;  /* 0x0000004308437220 */ /* 0x000fe20000410000 */
[----:B---3--:R-:W-:Y:S01]  /*5a60*/  ISETP.NE.AND P3, PT, RZ, UR4, PT ;  /* 0x00000004ff007c0c */ /* 0x008fe2000bf65270 */
[C---:B------:R-:W-:Y:S01]  /*5a70*/  FMUL.FTZ R68, R10.reuse, R68 ;  /* 0x000000440a447220 */ /* 0x040fe20000410000 */
[----:B------:R-:W-:Y:S01]  /*5a80*/  F2FP.F16.F32.PACK_AB R44, R45, R44 ;  /* 0x0000002c2d2c723e */ /* 0x000fe200000000ff */
[----:B------:R-:W-:Y:S01]  /*5a90*/  FMUL.FTZ R69, R10, R69 ;  /* 0x000000450a457220 */ /* 0x000fe20000410000 */
[----:B------:R-:W-:Y:S01]  /*5aa0*/  F2FP.F16.F32.PACK_AB R46, R47, R46 ;  /* 0x0000002e2f2e723e */ /* 0x000fe200000000ff */
[C---:B------:R-:W-:Y:S01]  /*5ab0*/  FMUL.FTZ R70, R8.reuse, R70 ;  /* 0x0000004608467220 */ /* 0x040fe20000410000 */
[----:B------:R-:W-:Y:S01]  /*5ac0*/  FMUL.FTZ R71, R8, R71 ;  /* 0x0000004708477220 */ /* 0x000fe20000410000 */
[----:B------:R-:W-:Y:S01]  /*5ad0*/  F2FP.F16.F32.PACK_AB R48, R49, R48 ;  /* 0x000000303130723e */ /* 0x000fe200000000ff */
[----:B------:R-:W-:Y:S01]  /*5ae0*/  STS [R9], R96 ;  /* 0x0000006009007388 */ /* 0x000fe20000000800 */
[----:B------:R-:W-:Y:S01]  /*5af0*/  F2FP.F16.F32.PACK_AB R50, R51, R50 ;  /* 0x000000323332723e */ /* 0x000fe200000000ff */
[----:B------:R-:W-:Y:S01]  /*5b00*/  FMUL.FTZ R72, R10, R72 ;  /* 0x000000480a487220 */ /* 0x000fe20000410000 */
[----:B------:R-:W-:Y:S01]  /*5b10*/  IADD3 R17, PT, PT, R0, R11, RZ ;  /* 0x0000000b00117210 */ /* 0x000fe20007ffe0ff */
[----:B------:R-:W-:Y:S01]  /*5b20*/  STS [R9+0x400], R98 ;  /* 0x0004006209007388 */ /* 0x000fe20000000800 */
[----:B------:R-:W-:Y:S01]  /*5b30*/  FMUL.FTZ R73, R10, R73 ;  /* 0x000000490a497220 */ /* 0x000fe20000410000 */
[C---:B------:R-:W-:Y:S01]  /*5b40*/  FMUL.FTZ R74, R8.reuse, R74 ;  /* 0x0000004a084a7220 */ /* 0x040fe20000410000 */
[----:B------:R-:W-:Y:S01]  /*5b50*/  FMUL.FTZ R75, R8, R75 ;  /* 0x0000004b084b7220 */ /* 0x000fe20000410000 */
[----:B------:R-:W-:Y:S01]  /*5b60*/  F2FP.F16.F32.PACK_AB R52, R53, R52 ;  /* 0x000000343534723e */ /* 0x000fe200000000ff */
[----:B------:R-:W-:Y:S01]  /*5b70*/  STS [R5], R92 ;  /* 0x0000005c05007388 */ /* 0x000fe20000000800 */
[----:B------:R-:W-:Y:S01]  /*5b80*/  F2FP.F16.F32.PACK_AB R54, R55, R54 ;  /* 0x000000363736723e */ /* 0x000fe200000000ff */
[C---:B------:R-:W-:Y:S01]  /*5b90*/  FMUL.FTZ R76, R10.reuse, R76 ;  /* 0x0000004c0a4c7220 */ /* 0x040fe20000410000 */
[----:B------:R-:W-:Y:S01]  /*5ba0*/  FMUL.FTZ R77, R10, R77 ;  /* 0x0000004d0a4d7220 */ /* 0x000fe20000410000 */
[----:B------:R-:W-:Y:S01]  /*5bb0*/  STS [R5+0x400], R94 ;  /* 0x0004005e05007388 */ /* 0x000fe20000000800 */
        /* <DEDUP_REMOVED lines=30> */
[----:B------:R-:W2:Y:S01]  /*5da0*/  @P3 LDC.64 R18, c[0x0][0x430] ;  /* 0x00010c00ff123b82 */ /* 0x000ea20000000a00 */
[----:B------:R-:W-:Y:S01]  /*5db0*/  F2FP.F16.F32.PACK_AB R72, R73, R72 ;  /* 0x000000484948723e */ /* 0x000fe200000000ff */
[----:B------:R-:W-:Y:S01]  /*5dc0*/  STS [R17+0x400], R50 ;  /* 0x0004003211007388 */ /* 0x000fe20000000800 */
[----:B------:R-:W-:Y:S01]  /*5dd0*/  F2FP.F16.F32.PACK_AB R74, R75, R74 ;  /* 0x0000004a4b4a723e */ /* 0x000fe200000000ff */
[----:B------:R-:W3:Y:S01]  /*5de0*/  LDCU.U8 UR4, c[0x0][0x548] ;  /* 0x0000a900ff0477ac */ /* 0x000ee20008000000 */
        /* <DEDUP_REMOVED lines=11> */
[----:B------:R-:W-:-:S03]  /*5ea0*/  F2FP.F16.F32.PACK_AB R86, R87, R86 ;  /* 0x000000565756723e */ /* 0x000fc600000000ff */
[----:B------:R-:W-:Y:S01]  /*5eb0*/  STS [R9+0x2000], R60 ;  /* 0x0020003c09007388 */ /* 0x000fe20000000800 */
[----:B--2---:R-:W-:-:S03]  /*5ec0*/  @P3 IMAD R20, R19, R18, RZ ;  /* 0x0000001213143224 */ /* 0x004fc600078e02ff */
[----:B------:R2:W-:Y:S04]  /*5ed0*/  STS [R9+0x2400], R62 ;  /* 0x0024003e09007388 */ /* 0x0005e80000000800 */
[----:B------:R-:W-:Y:S04]  /*5ee0*/  STS [R5+0x2000], R64 ;  /* 0x0020004005007388 */ /* 0x000fe80000000800 */
[----:B------:R4:W-:Y:S04]  /*5ef0*/  STS [R5+0x2400], R66 ;  /* 0x0024004205007388 */ /* 0x0009e80000000800 */
[----:B------:R-:W-:Y:S04]  /*5f00*/  STS [R13+0x2000], R68 ;  /* 0x002000440d007388 */ /* 0x000fe80000000800 */
[----:B------:R-:W-:Y:S04]  /*5f10*/  STS [R13+0x2400], R70 ;  /* 0x002400460d007388 */ /* 0x000fe80000000800 */
[----:B------:R-:W-:Y:S04]  /*5f20*/  STS [R15+0x2000], R72 ;  /* 0x002000480f007388 */ /* 0x000fe80000000800 */
[----:B------:R-:W-:Y:S01]  /*5f30*/  STS [R15+0x2400], R74 ;  /* 0x0024004a0f007388 */ /* 0x000fe20000000800 */
[----:B--2---:R-:W2:Y:S03]  /*5f40*/  LDC.64 R8, c[0x0][0x400] ;  /* 0x00010000ff087b82 */ /* 0x004ea60000000a00 */
[----:B------:R-:W-:Y:S04]  /*5f50*/  STS [R11+0x2000], R76 ;  /* 0x0020004c0b007388 */ /* 0x000fe80000000800 */
[----:B------:R5:W-:Y:S01]  /*5f60*/  STS [R11+0x2400], R78 ;  /* 0x0024004e0b007388 */ /* 0x000be20000000800 */
[----:B----4-:R-:W-:-:S03]  /*5f70*/  @P3 MOV R5, 0x1 ;  /* 0x0000000100053802 */ /* 0x010fc60000000f00 */
[----:B------:R-:W-:Y:S04]  /*5f80*/  STS [R17+0x2000], R80 ;  /* 0x0020005011007388 */ /* 0x000fe80000000800 */
[----:B------:R-:W-:Y:S04]  /*5f90*/  STS [R17+0x2400], R82 ;  /* 0x0024005211007388 */ /* 0x000fe80000000800 */
[----:B------:R-:W-:Y:S04]  /*5fa0*/  STS [R21+0x2000], R88 ;  /* 0x0020005815007388 */ /* 0x000fe80000000800 */
[----:B------:R4:W-:Y:S01]  /*5fb0*/  STS [R21+0x2400], R90 ;  /* 0x0024005a15007388 */ /* 0x0009e20000000800 */
[----:B------:R-:W1:Y:S03]  /*5fc0*/  S2R R0, SR_TID.X ;  /* 0x0000000000007919 */ /* 0x000e660000002100 */
[----:B------:R1:W-:Y:S01]  /*5fd0*/  STS [R23+0x2000], R84 ;  /* 0x0020005417007388 */ /* 0x0003e20000000800 */
[----:B-----5:R-:W-:-:S03]  /*5fe0*/  SHF.R.U32.HI R11, RZ, 0x1, R4 ;  /* 0x00000001ff0b7819 */ /* 0x020fc60000011604 */
[----:B------:R1:W-:Y:S01]  /*5ff0*/  STS [R23+0x2400], R86 ;  /* 0x0024005617007388 */ /* 0x0003e20000000800 */
[----:B----4-:R-:W4:Y:S01]  /*6000*/  @P3 LDC R21, c[0x0][0x430] ;  /* 0x00010c00ff153b82 */ /* 0x010f220000000800 */
[----:B--23--:R-:W-:Y:S05]  /*6010*/  @P3 BRA `(.L_x_577) ;  /* 0x0000000000283947 */ /* 0x00cfea0003800000 */
[----:B------:R-:W-:Y:S01]  /*6020*/  ISETP.NE.AND P2, PT, RZ, UR4, PT ;  /* 0x00000004ff007c0c */ /* 0x000fe2000bf45270 */
[----:B------:R-:W2:-:S12]  /*6030*/  LDC R13, c[0x0][0x3e0] ;  /* 0x0000f800ff0d7b82 */ /* 0x000e980000000800 */
[----:B------:R-:W3:Y:S01]  /*6040*/  @P2 LDC R20, c[0x0][0x454] ;  /* 0x00011500ff142b82 */ /* 0x000ee20000000800 */
[----:B----4-:R-:W-:Y:S02]  /*6050*/  @P2 MOV R21, 0x1 ;  /* 0x0000000100152802 */ /* 0x010fe40000000f00 */
[----:B------:R-:W-:-:S05]  /*6060*/  @!P2 MOV R21, 0x1 ;  /* 0x000000010015a802 */ /* 0x000fca0000000f00 */
[----:B------:R-:W2:Y:S08]  /*6070*/  @P2 LDC R10, c[0x0][0x454] ;  /* 0x00011500ff0a2b82 */ /* 0x000eb00000000800 */
[----:B------:R-:W4:Y:S08]  /*6080*/  @!P2 LDC R2, c[0x0][0x434] ;  /* 0x00010d00ff02ab82 */ /* 0x000f300000000800 */
[----:B------:R-:W1:Y:S01]  /*6090*/  @!P2 LDC R20, c[0x0][0x434] ;  /* 0x00010d00ff14ab82 */ /* 0x000e620000000800 */
[----:B--2---:R-:W-:-:S02]  /*60a0*/  @P2 IMAD R5, R10, R13, RZ ;  /* 0x0000000d0a052224 */ /* 0x004fc400078e02ff */
[----:B---34-:R-:W-:-:S07]  /*60b0*/  @!P2 IMAD R5, R2, R13, RZ ;  /* 0x0000000d0205a224 */ /* 0x018fce00078e02ff */
.L_x_577:
[----:B------:R-:W-:Y:S01]  /*60c0*/  BAR.SYNC.DEFER_BLOCKING 0x0 ;  /* 0x0000000000007b1d */ /* 0x000fe20000010000 */
[----:B------:R-:W-:Y:S01]  /*60d0*/  ISETP.NE.AND P2, PT, RZ, UR4, !P3 ;  /* 0x00000004ff007c0c */ /* 0x000fe2000df45270 */
[----:B-1----:R-:W-:Y:S01]  /*60e0*/  IMAD R20, R20, UR6, RZ ;  /* 0x0000000614147c24 */ /* 0x002fe2000f8e02ff */
[----:B------:R-:W-:Y:S01]  /*60f0*/  SHF.R.U32.HI R44, RZ, 0x3, R0 ;  /* 0x00000003ff2c7819 */ /* 0x000fe20000011600 */
[----:B------:R-:W-:Y:S01]  /*6100*/  IMAD R28, R25, UR7, RZ ;  /* 0x00000007191c7c24 */ /* 0x000fe2000f8e02ff */
[----:B------:R-:W-:-:S03]  /*6110*/  LOP3.LUT R11, R11, 0x30, RZ, 0xc0, !PT ;  /* 0x000000300b0b7812 */ /* 0x000fc600078ec0ff */
[----:B------:R-:W1:Y:S01]  /*6120*/  @P1 LDC R23, c[0x0][0x458] ;  /* 0x00011600ff171b82 */ /* 0x000e620000000800 */
[----:B------:R-:W-:Y:S01]  /*6130*/  SHF.R.U32.HI R0, RZ, 0x2, R4 ;  /* 0x00000002ff007819 */ /* 0x000fe20000011604 */
[----:B------:R-:W2:Y:S01]  /*6140*/  @P0 MUFU.LG2 R6, R6 ;  /* 0x0000000600060308 */ /* 0x000ea20000000c00 */
[----:B------:R-:W-:Y:S01]  /*6150*/  LOP3.LUT P5, RZ, R4, 0x3, RZ, 0xc0, !PT ;  /* 0x0000000304ff7812 */ /* 0x000fe200078ac0ff */
[----:B----4-:R-:W-:Y:S01]  /*6160*/  IMAD R29, R160, R21, RZ ;  /* 0x00000015a01d7224 */ /* 0x010fe200078e02ff */
[----:B------:R-:W-:Y:S01]  /*6170*/  LOP3.LUT R0, R11, 0x7, R0, 0xf8, !PT ;  /* 0x000000070b007812 */ /* 0x000fe200078ef800 */
[----:B------:R-:W-:Y:S01]  /*6180*/  IMAD.MOV.U32 R27, RZ, RZ, RZ ;  /* 0x000000ffff1b7224 */ /* 0x000fe200078e00ff */
[----:B------:R-:W-:Y:S01]  /*6190*/  MOV R26, R162 ;  /* 0x000000a2001a7202 */ /* 0x000fe20000000f00 */
[----:B------:R-:W3:Y:S01]  /*61a0*/  @P0 LDC R2, c[0x0][0x458] ;  /* 0x00011600ff020b82 */ /* 0x000ee20000000800 */
[----:B------:R-:W-:Y:S01]  /*61b0*/  @!P2 IMAD R20, R5, UR7, R20 ;  /* 0x000000070514ac24 */ /* 0x000fe2000f8e0214 */
[----:B------:R-:W-:Y:S01]  /*61c0*/  SEL R24, R28, RZ, P2 ;  /* 0x000000ff1c187207 */ /* 0x000fe20001000000 */
[----:B------:R-:W-:Y:S01]  /*61d0*/  IMAD.MOV.U32 R45, RZ, RZ, RZ ;  /* 0x000000ffff2d7224 */ /* 0x000fe200078e00ff */
[----:B------:R-:W-:Y:S01]  /*61e0*/  SHF.R.S32.HI R28, RZ, 0x1f, R28 ;  /* 0x0000001fff1c7819 */ /* 0x000fe2000001141c */
[----:B------:R-:W-:Y:S01]  /*61f0*/  IMAD.WIDE.U32 R26, R8, UR7, R26 ;  /* 0x00000007081a7c25 */ /* 0x000fe2000f8e001a */
[----:B------:R-:W-:-:S03]  /*6200*/  IADD3 R24, P4, P3, R29, R24, R20 ;  /* 0x000000181d187210 */ /* 0x000fc60007b9e014 */
[----:B------:R-:W-:Y:S01]  /*6210*/  @P1 FMUL.FTZ R7, R7, 0.69314718246459960938 ;  /* 0x3f31721807071820 */ /* 0x000fe20000410000 */
[----:B------:R-:W4:Y:S01]  /*6220*/  LDC.64 R10, c[0x0][0x410] ;  /* 0x00010400ff0a7b82 */ /* 0x000f220000000a00 */
[----:B------:R-:W-:Y:S01]  /*6230*/  SHF.R.S32.HI R29, RZ, 0x1f, R29 ;  /* 0x0000001fff1d7819 */ /* 0x000fe2000001141d */
[----:B------:R1:W4:Y:S01]  /*6240*/  LDS.128 R16, [R159] ;  /* 0x000000009f107984 */ /* 0x0003220000000c00 */
[----:B------:R-:W-:Y:S01]  /*6250*/  SEL R28, R28, RZ, P2 ;  /* 0x000000ff1c1c7207 */ /* 0x000fe20001000000 */
[----:B--2---:R-:W-:Y:S01]  /*6260*/  @P0 FMUL.FTZ R6, R6, 0.69314718246459960938 ;  /* 0x3f31721806060820 */ /* 0x004fe20000410000 */
[----:B------:R-:W-:Y:S01]  /*6270*/  SHF.R.S32.HI R20, RZ, 0x1f, R20 ;  /* 0x0000001fff147819 */ /* 0x000fe20000011414 */
[----:B------:R2:W2:Y:S01]  /*6280*/  LDS.128 R12, [R159+0x2000] ;  /* 0x002000009f0c7984 */ /* 0x0004a20000000c00 */
[----:B------:R-:W-:Y:S01]  /*6290*/  BSSY.RECONVERGENT B0, `(.L_x_578) ;  /* 0x000001c000007945 */ /* 0x000fe20003800200 */
[----:B------:R-:W2:Y:S01]  /*62a0*/  LDC.64 R4, c[0x0][0x408] ;  /* 0x00010200ff047b82 */ /* 0x000ea20000000a00 */
[----:B------:R-:W-:Y:S01]  /*62b0*/  MOV R22, 0x7f800000 ;  /* 0x7f80000000167802 */ /* 0x000fe20000000f00 */
[----:B------:R-:W-:-:S02]  /*62c0*/  IMAD.MOV.U32 R8, RZ, RZ, 0x7f800000 ;  /* 0x7f800000ff087424 */ /* 0x000fc400078e00ff */
[----:B-1----:R-:W-:Y:S01]  /*62d0*/  @P1 FFMA.FTZ R22, R100, R23, R7 ;  /* 0x0000001764161223 */ /* 0x002fe20000010007 */
[----:B------:R-:W-:Y:S01]  /*62e0*/  IMAD.WIDE.U32 R44, R158, 0x40, R44 ;  /* 0x000000409e2c7825 */ /* 0x000fe200078e002c */
[----:B------:R-:W-:-:S03]  /*62f0*/  IADD3.X R20, PT, PT, R29, R28, R20, P4, P3 ;  /* 0x0000001c1d147210 */ /* 0x000fc600027e6414 */
[----:B---3--:R-:W-:Y:S01]  /*6300*/  @P0 FFMA.FTZ R8, R3, R2, R6 ;  /* 0x0000000203080223 */ /* 0x008fe20000010006 */
[----:B------:R-:W-:Y:S01]  /*6310*/  IMAD R9, R9, UR7, R27 ;  /* 0x0000000709097c24 */ /* 0x000fe2000f8e021b */
[----:B------:R-:W-:Y:S06]  /*6320*/  @P5 BRA `(.L_x_579) ;  /* 0x0000000000485947 */ /* 0x000fec0003800000 */
[----:B------:R-:W-:Y:S02]  /*6330*/  IMAD.IADD R25, R25, 0x1, -R160 ;  /* 0x0000000119197824 */ /* 0x000fe400078e0aa0 */
[----:B------:R-:W-:-:S03]  /*6340*/  VIADD R28, R0, 0x8 ;  /* 0x00000008001c7836 */ /* 0x000fc60000000000 */
[-C--:B------:R-:W-:Y:S02]  /*6350*/  ISETP.GE.AND P3, PT, R0, R25.reuse, PT ;  /* 0x000000190000720c */ /* 0x080fe40003f66270 */
[----:B------:R-:W-:-:S11]  /*6360*/  ISETP.GE.AND P2, PT, R28, R25, PT ;  /* 0x000000191c00720c */ /* 0x000fd60003f46270 */
[----:B------:R-:W1:Y:S01]  /*6370*/  @!P3 LDC.64 R6, c[0x0][0x420] ;  /* 0x00010800ff06bb82 */ /* 0x000e620000000a00 */
[-C--:B------:R-:W-:Y:S02]  /*6380*/  @!P3 IMAD R23, R0, R21.reuse, RZ ;  /* 0x000000150017b224 */ /* 0x080fe400078e02ff */
[----:B------:R-:W-:-:S03]  /*6390*/  @!P2 IMAD R21, R28, R21, RZ ;  /* 0x000000151c15a224 */ /* 0x000fc600078e02ff */
[-C--:B------:R-:W-:Y:S02]  /*63a0*/  @!P3 IADD3 R0, P1, PT, R23, R24.reuse, RZ ;  /* 0x000000181700b210 */ /* 0x080fe40007f3e0ff */
[----:B------:R-:W3:Y:S01]  /*63b0*/  @!P2 LDC.64 R2, c[0x0][0x420] ;  /* 0x00010800ff02ab82 */ /* 0x000ee20000000a00 */
[----:B------:R-:W-:Y:S02]  /*63c0*/  @!P2 IADD3 R24, P0, PT, R21, R24, RZ ;  /* 0x000000181518a210 */ /* 0x000fe40007f1e0ff */
[-C--:B------:R-:W-:Y:S02]  /*63d0*/  @!P3 LEA.HI.X.SX32 R23, R23, R20.reuse, 0x1, P1 ;  /* 0x000000141717b211 */ /* 0x080fe400008f0eff */
[----:B------:R-:W-:Y:S02]  /*63e0*/  @!P2 LEA.HI.X.SX32 R20, R21, R20, 0x1, P0 ;  /* 0x000000141514a211 */ /* 0x000fe400000f0eff */
[----:B-1----:R-:W-:-:S04]  /*63f0*/  @!P3 LEA R6, P1, R0, R6, 0x2 ;  /* 0x000000060006b211 */ /* 0x002fc800078210ff */
[----:B------:R-:W-:Y:S02]  /*6400*/  @!P3 LEA.HI.X R7, R0, R7, R23, 0x2, P1 ;  /* 0x000000070007b211 */ /* 0x000fe400008f1417 */
[----:B---3--:R-:W-:-:S03]  /*6410*/  @!P2 LEA R2, P0, R24, R2, 0x2 ;  /* 0x000000021802a211 */ /* 0x008fc600078010ff */
[----:B------:R1:W-:Y:S01]  /*6420*/  @!P3 STG.E desc[UR30][R6.64], R22 ;  /* 0x000000160600b986 */ /* 0x0003e2000c10191e */
[----:B------:R-:W-:-:S05]  /*6430*/  @!P2 LEA.HI.X R3, R24, R3, R20, 0x2, P0 ;  /* 0x000000031803a211 */ /* 0x000fca00000f1414 */
[----:B------:R1:W-:Y:S04]  /*6440*/  @!P2 STG.E desc[UR30][R2.64], R8 ;  /* 0x000000080200a986 */ /* 0x0003e8000c10191e */
.L_x_579:
[----:B------:R-:W-:Y:S05]  /*6450*/  BSYNC.RECONVERGENT B0 ;  /* 0x0000000000007941 */ /* 0x000fea0003800200 */
.L_x_578:
[----:B-1----:R-:W-:Y:S01]  /*6460*/  IMAD.MOV.U32 R8, RZ, RZ, R26 ;  /* 0x000000ffff087224 */ /* 0x002fe200078e001a */
[----:B------:R-:W1:Y:S01]  /*6470*/  LDS.128 R32, [R159+0x800] ;  /* 0x000800009f207984 */ /* 0x000e620000000c00 */
[----:B------:R-:W3:Y:S01]  /*6480*/  LDCU.64 UR4, c[0x0][0x3f0] ;  /* 0x00007e00ff0477ac */ /* 0x000ee20008000a00 */
[----:B--2---:R-:W-:Y:S02]  /*6490*/  IMAD R2, R45, R4, RZ ;  /* 0x000000042d027224 */ /* 0x004fe400078e02ff */
[----:B------:R-:W2:Y:S01]  /*64a0*/  LDS.128 R24, [R159+0x2800] ;  /* 0x002800009f187984 */ /* 0x000ea20000000c00 */
[----:B----4-:R-:W-:-:S03]  /*64b0*/  IMAD.WIDE.U32 R8, R10, UR6, R8 ;  /* 0x000000060a087c25 */ /* 0x010fc6000f8e0008 */
[----:B------:R-:W4:Y:S01]  /*64c0*/  LDS.128 R28, [R159+0x1000] ;  /* 0x001000009f1c7984 */ /* 0x000f220000000c00 */
[----:B------:R-:W-:Y:S02]  /*64d0*/  IMAD R9, R11, UR6, R9 ;  /* 0x000000060b097c24 */ /* 0x000fe4000f8e0209 */
[C---:B------:R-:W-:Y:S01]  /*64e0*/  IMAD R2, R44.reuse, R5, R2 ;  /* 0x000000052c027224 */ /* 0x040fe200078e0202 */
[----:B------:R-:W5:Y:S01]  /*64f0*/  LDS.128 R20, [R159+0x3000] ;  /* 0x003000009f147984 */ /* 0x000f620000000c00 */
[----:B------:R-:W-:-:S03]  /*6500*/  IMAD.WIDE.U32 R44, R44, R4, R8 ;  /* 0x000000042c2c7225 */ /* 0x000fc600078e0008 */
[----:B------:R-:W5:Y:S01]  /*6510*/  LDS.128 R36, [R159+0x1800] ;  /* 0x001800009f247984 */ /* 0x000f620000000c00 */
[----:B------:R-:W-:Y:S01]  /*6520*/  IMAD.SHL.U32 R0, R4, 0x20, RZ ;  /* 0x0000002004007824 */ /* 0x000fe200078e00ff */
[----:B------:R-:W-:Y:S02]  /*6530*/  IADD3 R2, PT, PT, R45, R2, RZ ;  /* 0x000000022d027210 */ /* 0x000fe40007ffe0ff */
[----:B------:R-:W5:Y:S01]  /*6540*/  LDS.128 R40, [R159+0x3800] ;  /* 0x003800009f287984 */ /* 0x000f620000000c00 */
[----:B---3--:R-:W-:-:S04]  /*6550*/  LEA R6, P0, R44, UR4, 0x1 ;  /* 0x000000042c067c11 */ /* 0x008fc8000f8008ff */
[----:B------:R-:W-:Y:S02]  /*6560*/  LEA.HI.X R7, R44, UR5, R2, 0x1, P0 ;  /* 0x000000052c077c11 */ /* 0x000fe400080f0c02 */
[C---:B------:R-:W-:Y:S02]  /*6570*/  LEA R8, P0, R4.reuse, R6, 0x6 ;  /* 0x0000000604087211 */ /* 0x040fe400078030ff */
[--C-:B------:R-:W-:Y:S01]  /*6580*/  SHF.L.U64.HI R2, R4, 0x5, R5.reuse ;  /* 0x0000000504027819 */ /* 0x100fe20000010205 */
[----:B------:R-:W-:Y:S01]  /*6590*/  STG.E.128 desc[UR30][R6.64], R16 ;  /* 0x0000001006007986 */ /* 0x000fe2000c101d1e */
[-C--:B------:R-:W-:Y:S02]  /*65a0*/  IADD3 R10, P1, PT, R6, R0.reuse, RZ ;  /* 0x00000000060a7210 */ /* 0x080fe40007f3e0ff */
[----:B------:R-:W-:Y:S01]  /*65b0*/  LEA.HI.X R9, R4, R7, R5, 0x6, P0 ;  /* 0x0000000704097211 */ /* 0x000fe200000f3405 */
[----:B------:R-:W-:Y:S01]  /*65c0*/  STG.E.128 desc[UR30][R6.64+0x80], R12 ;  /* 0x0000800c06007986 */ /* 0x000fe2000c101d1e */
[----:B------:R-:W-:-:S02]  /*65d0*/  IADD3 R4, P0, PT, R8, R0, RZ ;  /* 0x0000000008047210 */ /* 0x000fc40007f1e0ff */
[----:B------:R-:W-:-:S03]  /*65e0*/  IADD3.X R11, PT, PT, R7, R2, RZ, P1, !PT ;  /* 0x00000002070b7210 */ /* 0x000fc60000ffe4ff */
[----:B------:R-:W-:Y:S02]  /*65f0*/  IMAD.X R5, R9, 0x1, R2, P0 ;  /* 0x0000000109057824 */ /* 0x000fe400000e0602 */
[----:B-1----:R-:W-:Y:S04]  /*6600*/  STG.E.128 desc[UR30][R10.64], R32 ;  /* 0x000000200a007986 */ /* 0x002fe8000c101d1e */
[----:B--2---:R-:W-:Y:S04]  /*6610*/  STG.E.128 desc[UR30][R10.64+0x80], R24 ;  /* 0x000080180a007986 */ /* 0x004fe8000c101d1e */
[----:B----4-:R-:W-:Y:S04]  /*6620*/  STG.E.128 desc[UR30][R8.64], R28 ;  /* 0x0000001c08007986 */ /* 0x010fe8000c101d1e */
[----:B-----5:R-:W-:Y:S04]  /*6630*/  STG.E.128 desc[UR30][R8.64+0x80], R20 ;  /* 0x0000801408007986 */ /* 0x020fe8000c101d1e */
[----:B------:R-:W-:Y:S04]  /*6640*/  STG.E.128 desc[UR30][R4.64], R36 ;  /* 0x0000002404007986 */ /* 0x000fe8000c101d1e */
[----:B------:R-:W-:Y:S01]  /*6650*/  STG.E.128 desc[UR30][R4.64+0x80], R40 ;  /* 0x0000802804007986 */ /* 0x000fe2000c101d1e */
[----:B------:R-:W-:Y:S05]  /*6660*/  EXIT ;  /* 0x000000000000794d */ /* 0x000fea0003800000 */
.L_x_580:
        /* <DEDUP_REMOVED lines=9> */
.L_x_1662:


//--------------------- .text._ZN5flash16flash_fwd_kernelI23Flash_fwd_kernel_traitsILi128ELi64ELi64ELi4ELb0ELb0EN7cutlass6half_tE19Flash_kernel_traitsILi128ELi64ELi64ELi4ES3_EELb0ELb1ELb0ELb0ELb1ELb1ELb1ELb0EEEvNS_16Flash_fwd_paramsE --------------------------
	.section	.text._ZN5flash16flash_fwd_kernelI23Flash_fwd_kernel_traitsILi128ELi64ELi64ELi4ELb0ELb0EN7cutlass6half_tE19Flash_kernel_traitsILi128ELi64ELi64ELi4ES3_EELb0ELb1ELb0ELb0ELb1ELb1ELb1ELb0EEEvNS_16Flash_fwd_paramsE,"ax",@progbits
	.align	128
        .global         _ZN5flash16flash_fwd_kernelI23Flash_fwd_kernel_traitsILi128ELi64ELi64ELi4ELb0ELb0EN7cutlass6half_tE19Flash_kernel_traitsILi128ELi64ELi64ELi4ES3_EELb0ELb1ELb0ELb0ELb1ELb1ELb1ELb0EEEvNS_16Flash_fwd_paramsE
        .type           _ZN5flash16flash_fwd_kernelI23Flash_fwd_kernel_traitsILi128ELi64ELi64ELi4ELb0ELb0EN7cutlass6half_tE19Flash_kernel_traitsILi128ELi64ELi64ELi4ES3_EELb0ELb1ELb0ELb0ELb1ELb1ELb1ELb0EEEvNS_16Flash_fwd_paramsE,@function
        .size           _ZN5flash16flash_fwd_kernelI23Flash_fwd_kernel_traitsILi128ELi64ELi64ELi4ELb0ELb0EN7cutlass6half_tE19Flash_kernel_traitsILi128ELi64ELi64ELi4ES3_EELb0ELb1ELb0ELb0ELb1ELb1ELb1ELb0EEEvNS_16Flash_fwd_paramsE,(.L_x_1663 - _ZN5flash16flash_fwd_kernelI23Flash_fwd_kernel_traitsILi128ELi64ELi64ELi4ELb0ELb0EN7cutlass6half_tE19Flash_kernel_traitsILi128ELi64ELi64ELi4ES3_EELb0ELb1ELb0ELb0ELb1ELb1ELb1ELb0EEEvNS_16Flash_fwd_paramsE)
        .other          _ZN5flash16flash_fwd_kernelI23Flash_fwd_kernel_traitsILi128ELi64ELi64ELi4ELb0ELb0EN7cutlass6half_tE19Flash_kernel_traitsILi128ELi64ELi64ELi4ES3_EELb0ELb1ELb0ELb0ELb1ELb1ELb1ELb0EEEvNS_16Flash_fwd_paramsE,@"STO_CUDA_ENTRY STV_DEFAULT"
_ZN5flash16flash_fwd_kernelI23Flash_fwd_kernel_traitsILi128ELi64ELi64ELi4ELb0ELb0EN7cutlass6half_tE19Flash_kernel_traitsILi128ELi64ELi64ELi4ES3_EELb0ELb1ELb0ELb0ELb1ELb1ELb1ELb0EEEvNS_16Flash_fwd_paramsE:
.text._ZN5flash16flash_fwd_kernelI23Flash_fwd_kernel_traitsILi128ELi64ELi64ELi4ELb0ELb0EN7cutlass6half_tE19Flash_kernel_traitsILi128ELi64ELi64ELi4ES3_EELb0ELb1ELb0ELb0ELb1ELb1ELb1ELb0EEEvNS_16Flash_fwd_paramsE:
        /* <DEDUP_REMOVED lines=64> */
.L_x_582:
        /* <DEDUP_REMOVED lines=67> */
.L_x_584:
[----:B------:R-:W-:Y:S05]  /*0830*/  BSYNC.RECONVERGENT B0 ;  /* 0x0000000000007941 */ /* 0x000fea0003800200 */
.L_x_583:
        /* <DEDUP_REMOVED lines=10> */
.L_x_586:
[----:B------:R-:W-:Y:S05]  /*08e0*/  BSYNC.RECONVERGENT B0 ;  /* 0x0000000000007941 */ /* 0x000fea0003800200 */
.L_x_585:
        /* <DEDUP_REMOVED lines=10> */
.L_x_588:
[----:B------:R-:W-:Y:S05]  /*0990*/  BSYNC.RECONVERGENT B0 ;  /* 0x0000000000007941 */ /* 0x000fea0003800200 */
.L_x_587:
        /* <DEDUP_REMOVED lines=10> */
.L_x_581:
        /* <DEDUP_REMOVED lines=160> */
[-C--:B------:R-:W-:Y:S02]  /*1440*/  LEA.HI.X R21, R14, R160.reuse, R9, 0x1, P1 ;  /* 0x000000a00e157211 */ /* 0x080fe400008f0c09 */
[----:B------:R-:W-:Y:S01]  /*1450*/  LEA.HI.X R19, R16, R160, R11, 0x1, P0 ;  /* 0x000000a010137211 */ /* 0x000fe200000f0c0b */
[----:B------:R-:W-:Y:S01]  /*1460*/  LDGSTS.E.BYPASS.LTC128B.128 [R163+0x4800], desc[UR30][R22.64] ;  /* 0x0480000016a37fae */ /* 0x000fe2000b981a1e */
[----:B------:R-:W-:-:S03]  /*1470*/  IMAD.WIDE.U32 R16, R34, UR12, RZ ;  /* 0x0000000c22107c25 */ /* 0x000fc6000f8e00ff */
[----:B------:R-:W-:Y:S01]  /*1480*/  LDGSTS.E.BYPASS.LTC128B.128 [R163+0x6800], desc[UR30][R22.64+0x80] ;  /* 0x0680008016a37fae */ /* 0x000fe2000b981a1e */
[----:B------:R-:W-:Y:S01]  /*1490*/  IMAD R13, R34, UR13, R17 ;  /* 0x0000000d220d7c24 */ /* 0x000fe2000f8e0211 */
[C---:B------:R-:W-:Y:S02]  /*14a0*/  LEA R8, P0, R16.reuse, UR8, 0x6 ;  /* 0x0000000810087c11 */ /* 0x040fe4000f8030ff */
[----:B------:R-:W-:Y:S01]  /*14b0*/  LDGSTS.E.BYPASS.LTC128B.128 [R163+0x5000], desc[UR30][R20.64] ;  /* 0x0500000014a37fae */ /* 0x000fe2000b981a1e */
[C---:B------:R-:W-:Y:S02]  /*14c0*/  LEA R14, P2, R16.reuse, R12, 0x7 ;  /* 0x0000000c100e7211 */ /* 0x040fe400078438ff */
[--C-:B------:R-:W-:Y:S01]  /*14d0*/  LEA.HI.X R5, R16, UR4, R13.reuse, 0x6, P0 ;  /* 0x0000000410057c11 */ /* 0x100fe200080f340d */
[----:B------:R1:W-:Y:S01]  /*14e0*/  LDGSTS.E.BYPASS.LTC128B.128 [R163+0x7000], desc[UR30][R20.64+0x80] ;  /* 0x0700008014a37fae */ /* 0x0003e2000b981a1e */
[----:B------:R-:W-:Y:S02]  /*14f0*/  IADD3 R9, P1, PT, R8, UR8, RZ ;  /* 0x0000000808097c10 */ /* 0x000fe4000ff3e0ff */
[----:B------:R-:W-:Y:S01]  /*1500*/  LEA.HI.X R15, R16, R2, R13, 0x7, P2 ;  /* 0x00000002100f7211 */ /* 0x000fe200010f3c0d */
[----:B------:R-:W-:Y:S01]  /*1510*/  LDGSTS.E.BYPASS.LTC128B.128 [R163+0x5800], desc[UR30][R18.64] ;  /* 0x0580000012a37fae */ /* 0x000fe2000b981a1e */
[----:B------:R-:W-:Y:S01]  /*1520*/  IADD3.X R3, PT, PT, R5, UR4, RZ, P1, !PT ;  /* 0x0000000405037c10 */ /* 0x000fe20008ffe4ff */
[----:B------:R-:W2:Y:S01]  /*1530*/  LDCU UR4, c[0x0][0x50c] ;  /* 0x0000a180ff0477ac */ /* 0x000ea20008000800 */
[----:B------:R-:W-:Y:S01]  /*1540*/  LEA R16, P1, R9, R12, 0x1 ;  /* 0x0000000c09107211 */ /* 0x000fe200078208ff */
[----:B------:R3:W-:Y:S01]  /*1550*/  LDGSTS.E.BYPASS.LTC128B.128 [R163+0x7800], desc[UR30][R18.64+0x80] ;  /* 0x0780008012a37fae */ /* 0x0007e2000b981a1e */
[----:B------:R-:W-:-:S02]  /*1560*/  IADD3 R11, P0, PT, R8, UR7, RZ ;  /* 0x00000007080b7c10 */ /* 0x000fc4000ff1e0ff */
[----:B------:R-:W-:Y:S01]  /*1570*/  LEA.HI.X R17, R9, R2, R3, 0x1, P1 ;  /* 0x0000000209117211 */ /* 0x000fe200008f0c03 */
[----:B------:R-:W0:Y:S01]  /*1580*/  LDGDEPBAR ;  /* 0x00000000000079af */ /* 0x000e220000000000 */
[----:B------:R-:W-:Y:S02]  /*1590*/  LOP3.LUT R3, R10, 0x8, R89, 0x78, !PT ;  /* 0x000000080a037812 */ /* 0x000fe400078e7859 */
[----:B------:R-:W-:Y:S02]  /*15a0*/  IADD3.X R13, PT, PT, R5, UR6, RZ, P0, !PT ;  /* 0x00000006050d7c10 */ /* 0x000fe400087fe4ff */
[----:B------:R-:W-:Y:S01]  /*15b0*/  LOP3.LUT R159, R0, R3, RZ, 0xfc, !PT ;  /* 0x00000003009f7212 */ /* 0x000fe200078efcff */
[----:B------:R-:W-:Y:S01]  /*15c0*/  IMAD.MOV.U32 R0, RZ, RZ, 0x40 ;  /* 0x00000040ff007424 */ /* 0x000fe200078e00ff */
[----:B------:R-:W-:Y:S02]  /*15d0*/  LOP3.LUT R89, R89, 0x1f0, RZ, 0xc0, !PT ;  /* 0x000001f059597812 */ /* 0x000fe400078ec0ff */
[----:B------:R-:W-:-:S02]  /*15e0*/  LEA R159, R159, UR5, 0x1 ;  /* 0x000000059f9f7c11 */ /* 0x000fc4000f8e08ff */
[----:B------:R-:W-:Y:S02]  /*15f0*/  IADD3 R89, PT, PT, R89, 0x1, R164 ;  /* 0x0000000159597810 */ /* 0x000fe40007ffe0a4 */
[----:B-1----:R-:W-:-:S04]  /*1600*/  LEA R20, P0, R11, R12, 0x1 ;  /* 0x0000000c0b147211 */ /* 0x002fc800078008ff */
[----:B------:R-:W-:Y:S02]  /*1610*/  LEA.HI.X R21, R11, R2, R13, 0x1, P0 ;  /* 0x000000020b157211 */ /* 0x000fe400000f0c0d */
[----:B---3--:R-:W-:Y:S01]  /*1620*/  LEA R18, P2, R8, R12, 0x1 ;  /* 0x0000000c08127211 */ /* 0x008fe200078408ff */
[----:B------:R-:W-:-:S04]  /*1630*/  DEPBAR.LE SB0, 0x0 ;  /* 0x000080000000791a */ /* 0x000fc80000000000 */
[----:B------:R-:W-:Y:S01]  /*1640*/  BAR.SYNC.DEFER_BLOCKING 0x0 ;  /* 0x0000000000007b1d */ /* 0x000fe20000010000 */
[----:B------:R-:W-:Y:S01]  /*1650*/  LEA.HI.X R19, R8, R2, R5, 0x1, P2 ;  /* 0x0000000208137211 */ /* 0x000fe200010f0c05 */
[----:B------:R-:W-:Y:S01]  /*1660*/  IMAD.MOV.U32 R5, RZ, RZ, 0x20 ;  /* 0x00000020ff057424 */ /* 0x000fe200078e00ff */
[----:B------:R-:W-:Y:S01]  /*1670*/  R2P PR, R6, 0x6 ;  /* 0x0000000606007804 */ /* 0x000fe20000000000 */
[----:B------:R-:W-:-:S04]  /*1680*/  VIADD R2, R158, UR5 ;  /* 0x000000059e027c36 */ /* 0x000fc80008000000 */
[----:B------:R-:W-:Y:S02]  /*1690*/  SEL R5, R5, 0xffffffe0, !P1 ;  /* 0xffffffe005057807 */ /* 0x000fe40004800000 */
[----:B------:R-:W-:-:S03]  /*16a0*/  SEL R0, R0, 0xffffffc0, !P2 ;  /* 0xffffffc000007807 */ /* 0x000fc60005000000 */
[C-C-:B------:R-:W-:Y:S02]  /*16b0*/  IMAD.IADD R157, R5.reuse, 0x1, R159.reuse ;  /* 0x00000001059d7824 */ /* 0x140fe400078e029f */
[C-C-:B------:R-:W-:Y:S02]  /*16c0*/  IMAD.IADD R153, R5.reuse, 0x1, R2.reuse ;  /* 0x0000000105997824 */ /* 0x140fe400078e0202 */
[C---:B------:R-:W-:Y:S02]  /*16d0*/  IMAD.IADD R156, R0.reuse, 0x1, R159 ;  /* 0x00000001009c7824 */ /* 0x040fe400078e029f */
[----:B------:R-:W-:Y:S02]  /*16e0*/  IMAD.IADD R152, R0, 0x1, R2 ;  /* 0x0000000100987824 */ /* 0x000fe400078e0202 */
[C---:B------:R-:W-:Y:S02]  /*16f0*/  IMAD.IADD R155, R5.reuse, 0x1, R156 ;  /* 0x00000001059b7824 */ /* 0x040fe400078e029c */
[----:B------:R-:W-:Y:S01]  /*1700*/  IMAD.IADD R151, R5, 0x1, R152 ;  /* 0x0000000105977824 */ /* 0x000fe200078e0298 */
[----:B------:R-:W-:Y:S01]  /*1710*/  @!PT LDS RZ, [RZ] ;  /* 0x00000000fffff984 */ /* 0x000fe20000000800 */
[----:B------:R-:W-:Y:S01]  /*1720*/  @!PT LDS RZ, [RZ] ;  /* 0x00000000fffff984 */ /* 0x000fe20000000800 */
[----:B------:R-:W-:Y:S01]  /*1730*/  @!PT LDS RZ, [RZ] ;  /* 0x00000000fffff984 */ /* 0x000fe20000000800 */
[----:B------:R-:W-:Y:S04]  /*1740*/  LDGSTS.E.BYPASS.LTC128B.128 [R163+0x8000], desc[UR30][R14.64] ;  /* 0x080000000ea37fae */ /* 0x000fe8000b981a1e */
[----:B------:R1:W-:Y:S04]  /*1750*/  LDGSTS.E.BYPASS.LTC128B.128 [R163+0xa000], desc[UR30][R14.64+0x80] ;  /* 0x0a0000800ea37fae */ /* 0x0003e8000b981a1e */
[----:B------:R-:W-:Y:S04]  /*1760*/  LDGSTS.E.BYPASS.LTC128B.128 [R163+0x8800], desc[UR30][R18.64] ;  /* 0x0880000012a37fae */ /* 0x000fe8000b981a1e */
[----:B------:R-:W-:Y:S04]  /*1770*/  LDGSTS.E.BYPASS.LTC128B.128 [R163+0xa800], desc[UR30][R18.64+0x80] ;  /* 0x0a80008012a37fae */ /* 0x000fe8000b981a1e */
[----:B------:R-:W-:Y:S04]  /*1780*/  LDGSTS.E.BYPASS.LTC128B.128 [R163+0x9000], desc[UR30][R16.64] ;  /* 0x0900000010a37fae */ /* 0x000fe8000b981a1e */
[----:B------:R-:W-:Y:S04]  /*1790*/  LDGSTS.E.BYPASS.LTC128B.128 [R163+0xb000], desc[UR30][R16.64+0x80] ;  /* 0x0b00008010a37fae */ /* 0x000fe8000b981a1e */
[----:B------:R-:W-:Y:S04]  /*17a0*/  LDGSTS.E.BYPASS.LTC128B.128 [R163+0x9800], desc[UR30][R20.64] ;  /* 0x0980000014a37fae */ /* 0x000fe8000b981a1e */
[----:B------:R3:W-:Y:S04]  /*17b0*/  LDGSTS.E.BYPASS.LTC128B.128 [R163+0xb800], desc[UR30][R20.64+0x80] ;  /* 0x0b80008014a37fae */ /* 0x0007e8000b981a1e */
[----:B------:R-:W-:Y:S04]  /*17c0*/  LDSM.16.M88.4 R24, [R159] ;  /* 0x000000009f18783b */ /* 0x000fe80000000200 */
[----:B------:R-:W4:Y:S04]  /*17d0*/  LDSM.16.M88.4 R48, [R158+UR5+0x5000] ;  /* 0x005000059e30783b */ /* 0x000f280008000200 */
[----:B------:R-:W5:Y:S04]  /*17e0*/  LDSM.16.M88.4 R28, [R158+UR5+0x4000] ;  /* 0x004000059e1c783b */ /* 0x000f680008000200 */
[----:B------:R-:W2:Y:S04]  /*17f0*/  LDSM.16.M88.4 R56, [R158+UR5+0x4800] ;  /* 0x004800059e38783b */ /* 0x000ea80008000200 */
[----:B-1----:R-:W1:Y:S04]  /*1800*/  LDSM.16.M88.4 R12, [R158+UR5+0x5800] ;  /* 0x005800059e0c783b */ /* 0x002e680008000200 */
[----:B------:R-:W-:Y:S04]  /*1810*/  LDSM.16.M88.4 R72, [R157] ;  /* 0x000000009d48783b */ /* 0x000fe80000000200 */
[----:B------:R-:W1:Y:S04]  /*1820*/  LDSM.16.M88.4 R8, [R153+0x5000] ;  /* 0x005000009908783b */ /* 0x000e680000000200 */
[----:B------:R-:W1:Y:S04]  /*1830*/  LDSM.16.M88.4 R40, [R153+0x4000] ;  /* 0x004000009928783b */ /* 0x000e680000000200 */
[----:B------:R-:W1:Y:S04]  /*1840*/  LDSM.16.M88.4 R64, [R153+0x4800] ;  /* 0x004800009940783b */ /* 0x000e680000000200 */
[----:B------:R-:W1:Y:S04]  /*1850*/  LDSM.16.M88.4 R36, [R153+0x5800] ;  /* 0x005800009924783b */ /* 0x000e680000000200 */
[----:B---3--:R-:W-:Y:S01]  /*1860*/  LDSM.16.M88.4 R20, [R156] ;  /* 0x000000009c14783b */ /* 0x008fe20000000200 */
[C---:B----4-:R-:W-:Y:S03]  /*1870*/  HMMA.16816.F32 R52, R24.reuse, R48, RZ ;  /* 0x000000301834723c */ /* 0x050fe600000018ff */
[----:B------:R-:W-:Y:S04]  /*1880*/  LDSM.16.M88.4 R76, [R155] ;  /* 0x000000009b4c783b */ /* 0x000fe80000000200 */
[----:B------:R-:W-:Y:S01]  /*1890*/  LDSM.16.M88.4 R68, [R159+0x2000] ;  /* 0x002000009f44783b */ /* 0x000fe20000000200 */
[C---:B-----5:R-:W-:Y:S03]  /*18a0*/  HMMA.16816.F32 R16, R24.reuse, R28, RZ ;  /* 0x0000001c1810723c */ /* 0x060fe600000018ff */
[----:B------:R-:W-:Y:S04]  /*18b0*/  LDSM.16.M88.4 R84, [R153+0x6000] ;  /* 0x006000009954783b */ /* 0x000fe80000000200 */
[----:B------:R-:W-:Y:S01]  /*18c0*/  LDSM.16.M88.4 R80, [R151+0x5800] ;  /* 0x005800009750783b */ /* 0x000fe20000000200 */
[C---:B--2---:R-:W-:Y:S03]  /*18d0*/  HMMA.16816.F32 R60, R24.reuse, R56, RZ ;  /* 0x00000038183c723c */ /* 0x044fe600000018ff */
[----:B------:R-:W0:Y:S05]  /*18e0*/  LDGDEPBAR ;  /* 0x00000000000079af */ /* 0x000e2a0000000000 */
[C---:B------:R-:W-:Y:S08]  /*18f0*/  HMMA.16816.F32 R48, R24.reuse, R50, RZ ;  /* 0x000000321830723c */ /* 0x040ff000000018ff */
[C---:B------:R-:W-:Y:S08]  /*1900*/  HMMA.16816.F32 R28, R24.reuse, R30, RZ ;  /* 0x0000001e181c723c */ /* 0x040ff000000018ff */
[C---:B------:R-:W-:Y:S08]  /*1910*/  HMMA.16816.F32 R56, R24.reuse, R58, RZ ;  /* 0x0000003a1838723c */ /* 0x040ff000000018ff */
[C---:B-1----:R-:W-:Y:S08]  /*1920*/  HMMA.16816.F32 R44, R24.reuse, R12, RZ ;  /* 0x0000000c182c723c */ /* 0x042ff000000018ff */
[----:B------:R-:W-:Y:S01]  /*1930*/  HMMA.16816.F32 R24, R24, R14, RZ ;  /* 0x0000000e1818723c */ /* 0x000fe200000018ff */
        /* <DEDUP_REMOVED lines=8> */
[C---:B------:R-:W-:Y:S01]  /*19c0*/  HMMA.16816.F32 R56, R72.reuse, R66, R56 ;  /* 0x000000424838723c */ /* 0x040fe20000001838 */
[----:B------:R-:W4:Y:S07]  /*19d0*/  LDSM.16.M88.4 R64, [R151+0x4000] ;  /* 0x004000009740783b */ /* 0x000f2e0000000200 */
[C---:B------:R-:W-:Y:S08]  /*19e0*/  HMMA.16816.F32 R44, R72.reuse, R36, R44 ;  /* 0x00000024482c723c */ /* 0x040ff0000000182c */
[----:B------:R-:W-:Y:S01]  /*19f0*/  HMMA.16816.F32 R72, R72, R38, R24 ;  /* 0x000000264848723c */ /* 0x000fe20000001818 */
[----:B------:R-:W5:Y:S04]  /*1a00*/  LDSM.16.M88.4 R24, [R152+0x5800] ;  /* 0x005800009818783b */ /* 0x000f680000000200 */
[----:B------:R-:W5:Y:S03]  /*1a10*/  LDSM.16.M88.4 R36, [R158+UR5+0x6000] ;  /* 0x006000059e24783b */ /* 0x000f660008000200 */
[C---:B-1----:R-:W-:Y:S08]  /*1a20*/  HMMA.16816.F32 R16, R20.reuse, R12, R16 ;  /* 0x0000000c1410723c */ /* 0x042ff00000001810 */
[C---:B------:R-:W-:Y:S01]  /*1a30*/  HMMA.16816.F32 R28, R20.reuse, R14, R28 ;  /* 0x0000000e141c723c */ /* 0x040fe2000000181c */
[----:B------:R-:W1:Y:S07]  /*1a40*/  LDSM.16.M88.4 R12, [R151+0x4800] ;  /* 0x00480000970c783b */ /* 0x000e6e0000000200 */
[C---:B--2---:R-:W-:Y:S08]  /*1a50*/  HMMA.16816.F32 R52, R20.reuse, R8, R52 ;  /* 0x000000081434723c */ /* 0x044ff00000001834 */
[C---:B------:R-:W-:Y:S01]  /*1a60*/  HMMA.16816.F32 R48, R20.reuse, R10, R48 ;  /* 0x0000000a1430723c */ /* 0x040fe20000001830 */
[----:B------:R-:W2:Y:S07]  /*1a70*/  LDSM.16.M88.4 R8, [R151+0x5000] ;  /* 0x005000009708783b */ /* 0x000eae0000000200 */
[C---:B---3--:R-:W-:Y:S08]  /*1a80*/  HMMA.16816.F32 R60, R20.reuse, R40, R60 ;  /* 0x00000028143c723c */ /* 0x048ff0000000183c */
[----:B------:R-:W-:Y:S01]  /*1a90*/  HMMA.16816.F32 R56, R20, R42, R56 ;  /* 0x0000002a1438723c */ /* 0x000fe20000001838 */
[----:B------:R-:W3:Y:S07]  /*1aa0*/  LDSM.16.M88.4 R40, [R157+0x2000] ;  /* 0x002000009d28783b */ /* 0x000eee0000000200 */
[C---:B----4-:R-:W-:Y:S08]  /*1ab0*/  HMMA.16816.F32 R16, R76.reuse, R64, R16 ;  /* 0x000000404c10723c */ /* 0x050ff00000001810 */
[----:B------:R-:W-:Y:S01]  /*1ac0*/  HMMA.16816.F32 R28, R76, R66, R28 ;  /* 0x000000424c1c723c */ /* 0x000fe2000000181c */
[----:B------:R-:W-:Y:S07]  /*1ad0*/  LDSM.16.M88.4 R64, [R158+UR5+0x6800] ;  /* 0x006800059e40783b */ /* 0x000fee0008000200 */
[C---:B-----5:R-:W-:Y:S08]  /*1ae0*/  HMMA.16816.F32 R44, R20.reuse, R24, R44 ;  /* 0x00000018142c723c */ /* 0x060ff0000000182c */
[----:B------:R-:W-:Y:S01]  /*1af0*/  HMMA.16816.F32 R72, R20, R26, R72 ;  /* 0x0000001a1448723c */ /* 0x000fe20000001848 */
[----:B------:R-:W-:Y:S04]  /*1b00*/  LDSM.16.M88.4 R24, [R156+0x2000] ;  /* 0x002000009c18783b */ /* 0x000fe80000000200 */
[----:B------:R-:W4:Y:S03]  /*1b10*/  LDSM.16.M88.4 R20, [R152+0x6000] ;  /* 0x006000009814783b */ /* 0x000f260000000200 */
[C---:B------:R-:W-:Y:S08]  /*1b20*/  HMMA.16816.F32 R16, R68.reuse, R36, R16 ;  /* 0x000000244410723c */ /* 0x040ff00000001810 */
[----:B------:R-:W-:Y:S01]  /*1b30*/  HMMA.16816.F32 R28, R68, R38, R28 ;  /* 0x00000026441c723c */ /* 0x000fe2000000181c */
[----:B------:R-:W-:Y:S07]  /*1b40*/  LDSM.16.M88.4 R36, [R153+0x6800] ;  /* 0x006800009924783b */ /* 0x000fee0000000200 */
[C---:B-1----:R-:W-:Y:S08]  /*1b50*/  HMMA.16816.F32 R60, R76.reuse, R12, R60 ;  /* 0x0000000c4c3c723c */ /* 0x042ff0000000183c */
[C---:B------:R-:W-:Y:S01]  /*1b60*/  HMMA.16816.F32 R56, R76.reuse, R14, R56 ;  /* 0x0000000e4c38723c */ /* 0x040fe20000001838 */
[----:B------:R-:W-:Y:S07]  /*1b70*/  LDSM.16.M88.4 R12, [R155+0x2000] ;  /* 0x002000009b0c783b */ /* 0x000fee0000000200 */
[C---:B--2---:R-:W-:Y:S08]  /*1b80*/  HMMA.16816.F32 R52, R76.reuse, R8, R52 ;  /* 0x000000084c34723c */ /* 0x044ff00000001834 */
[----:B------:R-:W-:Y:S01]  /*1b90*/  HMMA.16816.F32 R48, R76, R10, R48 ;  /* 0x0000000a4c30723c */ /* 0x000fe20000001830 */
[----:B------:R-:W1:Y:S07]  /*1ba0*/  LDSM.16.M88.4 R8, [R151+0x6000] ;  /* 0x006000009708783b */ /* 0x000e6e0000000200 */
[C---:B---3--:R-:W-:Y:S08]  /*1bb0*/  HMMA.16816.F32 R16, R40.reuse, R84, R16 ;  /* 0x000000542810723c */ /* 0x048ff00000001810 */
[----:B------:R-:W-:Y:S08]  /*1bc0*/  HMMA.16816.F32 R28, R40, R86, R28 ;  /* 0x00000056281c723c */ /* 0x000ff0000000181c */
[----:B------:R-:W-:Y:S08]  /*1bd0*/  HMMA.16816.F32 R44, R76, R80, R44 ;  /* 0x000000504c2c723c */ /* 0x000ff0000000182c */
[C---:B----4-:R-:W-:Y:S08]  /*1be0*/  HMMA.16816.F32 R16, R24.reuse, R20, R16 ;  /* 0x000000141810723c */ /* 0x050ff00000001810 */
[----:B------:R-:W-:Y:S01]  /*1bf0*/  HMMA.16816.F32 R28, R24, R22, R28 ;  /* 0x00000016181c723c */ /* 0x000fe2000000181c */
[----:B------:R-:W2:Y:S07]  /*1c00*/  LDSM.16.M88.4 R20, [R158+UR5+0x7000] ;  /* 0x007000059e14783b */ /* 0x000eae0008000200 */
[----:B------:R-:W-:Y:S08]  /*1c10*/  HMMA.16816.F32 R72, R76, R82, R72 ;  /* 0x000000524c48723c */ /* 0x000ff00000001848 */
[C---:B------:R-:W-:Y:S01]  /*1c20*/  HMMA.16816.F32 R76, R68.reuse, R64, R60 ;  /* 0x00000040444c723c */ /* 0x040fe2000000183c */
[----:B------:R-:W3:Y:S07]  /*1c30*/  LDSM.16.M88.4 R60, [R152+0x6800] ;  /* 0x00680000983c783b */ /* 0x000eee0000000200 */
[----:B------:R-:W-:Y:S08]  /*1c40*/  HMMA.16816.F32 R56, R68, R66, R56 ;  /* 0x000000424438723c */ /* 0x000ff00000001838 */
[C---:B-1----:R-:W-:Y:S08]  /*1c50*/  HMMA.16816.F32 R16, R12.reuse, R8, R16 ;  /* 0x000000080c10723c */ /* 0x042ff00000001810 */
[----:B------:R-:W-:Y:S01]  /*1c60*/  HMMA.16816.F32 R28, R12, R10, R28 ;  /* 0x0000000a0c1c723c */ /* 0x000fe2000000181c */
[----:B------:R-:W1:Y:S07]  /*1c70*/  LDSM.16.M88.4 R8, [R153+0x7000] ;  /* 0x007000009908783b */ /* 0x000e6e0000000200 */
[----:B------:R-:W-:Y:S01]  /*1c80*/  HMMA.16816.F32 R80, R40, R36, R76 ;  /* 0x000000242850723c */ /* 0x000fe2000000184c */
[----:B------:R-:W-:Y:S02]  /*1c90*/  LDSM.16.M88.4 R76, [R151+0x6800] ;  /* 0x00680000974c783b */ /* 0x000fe40000000200 */
[----:B------:R-:W-:Y:S01]  /*1ca0*/  FMUL.FTZ R2, R16, UR4 ;  /* 0x0000000410027c20 */ /* 0x000fe20008410000 */
[----:B------:R-:W-:Y:S01]  /*1cb0*/  FMUL.FTZ R65, R17, UR4 ;  /* 0x0000000411417c20 */ /* 0x000fe20008410000 */
[----:B------:R-:W-:Y:S01]  /*1cc0*/  FMUL.FTZ R64, R18, UR4 ;  /* 0x0000000412407c20 */ /* 0x000fe20008410000 */
[----:B------:R-:W-:-:S02]  /*1cd0*/  FMUL.FTZ R66, R19, UR4 ;  /* 0x0000000413427c20 */ /* 0x000fc40008410000 */
[----:B------:R-:W-:Y:S01]  /*1ce0*/  HMMA.16816.F32 R56, R40, R38, R56 ;  /* 0x000000262838723c */ /* 0x000fe20000001838 */
[----:B------:R-:W4:Y:S01]  /*1cf0*/  LDSM.16.M88.4 R36, [R158+UR5+0x7800] ;  /* 0x007800059e24783b */ /* 0x000f220008000200 */
[----:B------:R-:W5:Y:S01]  /*1d00*/  MUFU.TANH R65, R65 ;  /* 0x0000004100417308 */ /* 0x000f620000002400 */
[----:B------:R-:W-:Y:S01]  /*1d10*/  FMUL.FTZ R28, R28, UR4 ;  /* 0x000000041c1c7c20 */ /* 0x000fe20008410000 */
[----:B------:R-:W-:Y:S01]  /*1d20*/  FMUL.FTZ R29, R29, UR4 ;  /* 0x000000041d1d7c20 */ /* 0x000fe20008410000 */
[----:B------:R-:W5:Y:S01]  /*1d30*/  LDSM.16.M88.4 R16, [R152+0x7000] ;  /* 0x007000009810783b */ /* 0x000f620000000200 */
[----:B------:R-:W-:Y:S01]  /*1d40*/  FMUL.FTZ R30, R30, UR4 ;  /* 0x000000041e1e7c20 */ /* 0x000fe20008410000 */
[----:B------:R-:W-:Y:S01]  /*1d50*/  FMUL.FTZ R31, R31, UR4 ;  /* 0x000000041f1f7c20 */ /* 0x000fe20008410000 */
[C---:B--2---:R-:W-:Y:S02]  /*1d60*/  HMMA.16816.F32 R52, R68.reuse, R20, R52 ;  /* 0x000000144434723c */ /* 0x044fe40000001834 */
[----:B------:R-:W2:Y:S06]  /*1d70*/  MUFU.TANH R66, R66 ;  /* 0x0000004200427308 */ /* 0x000eac0000002400 */
[----:B------:R-:W-:Y:S01]  /*1d80*/  HMMA.16816.F32 R48, R68, R22, R48 ;  /* 0x000000164430723c */ /* 0x000fe20000001830 */
[----:B------:R-:W2:Y:S01]  /*1d90*/  LDSM.16.M88.4 R20, [R153+0x7800] ;  /* 0x007800009914783b */ /* 0x000ea20000000200 */
[----:B------:R-:W2:Y:S06]  /*1da0*/  MUFU.TANH R28, R28 ;  /* 0x0000001c001c7308 */ /* 0x000eac0000002400 */
[C---:B---3--:R-:W-:Y:S02]  /*1db0*/  HMMA.16816.F32 R80, R24.reuse, R60, R80 ;  /* 0x0000003c1850723c */ /* 0x048fe40000001850 */
[----:B------:R-:W-:Y:S06]  /*1dc0*/  MUFU.TANH R29, R29 ;  /* 0x0000001d001d7308 */ /* 0x000fec0000002400 */
[----:B------:R-:W-:Y:S02]  /*1dd0*/  HMMA.16816.F32 R56, R24, R62, R56 ;  /* 0x0000003e1838723c */ /* 0x000fe40000001838 */
[----:B------:R-:W3:Y:S06]  /*1de0*/  MUFU.TANH R30, R30 ;  /* 0x0000001e001e7308 */ /* 0x000eec0000002400 */
[C---:B-1----:R-:W-:Y:S01]  /*1df0*/  HMMA.16816.F32 R60, R40.reuse, R8, R52 ;  /* 0x00000008283c723c */ /* 0x042fe20000001834 */
[----:B------:R-:W1:Y:S01]  /*1e00*/  LDSM.16.M88.4 R52, [R151+0x7000] ;  /* 0x007000009734783b */ /* 0x000e620000000200 */
[----:B------:R-:W3:Y:S06]  /*1e10*/  MUFU.TANH R31, R31 ;  /* 0x0000001f001f7308 */ /* 0x000eec0000002400 */
[----:B------:R-:W-:Y:S01]  /*1e20*/  HMMA.16816.F32 R48, R40, R10, R48 ;  /* 0x0000000a2830723c */ /* 0x000fe20000001830 */
[----:B------:R-:W3:Y:S01]  /*1e30*/  LDSM.16.M88.4 R8, [R152+0x7800] ;  /* 0x007800009808783b */ /* 0x000ee20000000200 */
[----:B------:R-:W-:Y:S06]  /*1e40*/  MUFU.TANH R2, R2 ;  /* 0x0000000200027308 */ /* 0x000fec0000002400 */
[----:B----4-:R-:W-:Y:S02]  /*1e50*/  HMMA.16816.F32 R44, R68, R36, R44 ;  /* 0x00000024442c723c */ /* 0x010fe4000000182c */
[----:B------:R-:W-:Y:S06]  /*1e60*/  MUFU.TANH R64, R64 ;  /* 0x0000004000407308 */ /* 0x000fec0000002400 */
[----:B-----5:R-:W-:Y:S01]  /*1e70*/  HMMA.16816.F32 R60, R24, R16, R60 ;  /* 0x00000010183c723c */ /* 0x020fe2000000183c */
[----:B------:R-:W-:Y:S01]  /*1e80*/  SHF.R.U32.HI R16, RZ, 0x2, R6 ;  /* 0x00000002ff107819 */ /* 0x000fe20000011606 */
[----:B------:R-:W-:-:S03]  /*1e90*/  IMAD.SHL.U32 R6, R6, 0x2, RZ ;  /* 0x0000000206067824 */ /* 0x000fc600078e00ff */
[----:B------:R-:W-:-:S03]  /*1ea0*/  LOP3.LUT R16, R16, 0x7, RZ, 0xc0, !PT ;  /* 0x0000000710107812 */ /* 0x000fc600078ec0ff */
[----:B------:R-:W-:Y:S01]  /*1eb0*/  HMMA.16816.F32 R48, R24, R18, R48 ;  /* 0x000000121830723c */ /* 0x000fe20000001830 */
[----:B------:R-:W-:Y:S02]  /*1ec0*/  IADD3 R7, PT, PT, R89, -R7, R16 ;  /* 0x8000000759077210 */ /* 0x000fe40007ffe010 */
[----:B------:R-:W4:Y:S01]  /*1ed0*/  LDSM.16.M88.4 R16, [R151+0x7800] ;  /* 0x007800009710783b */ /* 0x000f220000000200 */
[----:B------:R-:W-:-:S04]  /*1ee0*/  DEPBAR.LE SB0, 0x0 ;  /* 0x000080000000791a */ /* 0x000fc80000000000 */
[----:B--2---:R-:W-:Y:S01]  /*1ef0*/  HMMA.16816.F32 R44, R40, R20, R44 ;  /* 0x00000014282c723c */ /* 0x004fe2000000182c */
[----:B------:R-:W-:-:S04]  /*1f00*/  IADD3 R21, PT, PT, R7, UR28, R88 ;  /* 0x0000001c07157c10 */ /* 0x000fc8000fffe058 */
[C---:B------:R-:W-:Y:S02]  /*1f10*/  VIMNMX R7, PT, PT, R21.reuse, R88, PT ;  /* 0x0000005815077248 */ /* 0x040fe40003fe0100 */
[----:B------:R-:W-:Y:S01]  /*1f20*/  VIADDMNMX R88, R21, 0x8, R88, PT ;  /* 0x0000000815587846 */ /* 0x000fe20003800158 */
[----:B------:R-:W-:Y:S08]  /*1f30*/  HMMA.16816.F32 R72, R68, R38, R72 ;  /* 0x000000264448723c */ /* 0x000ff00000001848 */
[C---:B------:R-:W-:Y:S08]  /*1f40*/  HMMA.16816.F32 R80, R12.reuse, R76, R80 ;  /* 0x0000004c0c50723c */ /* 0x040ff00000001850 */
[C---:B------:R-:W-:Y:S08]  /*1f50*/  HMMA.16816.F32 R56, R12.reuse, R78, R56 ;  /* 0x0000004e0c38723c */ /* 0x040ff00000001838 */
[----:B-1----:R-:W-:Y:S01]  /*1f60*/  HMMA.16816.F32 R60, R12, R52, R60 ;  /* 0x000000340c3c723c */ /* 0x002fe2000000183c */
[----:B------:R-:W-:-:S02]  /*1f70*/  LOP3.LUT R53, R6, 0x6, RZ, 0xc0, !PT ;  /* 0x0000000606357812 */ /* 0x000fc400078ec0ff */
[----:B------:R-:W-:Y:S01]  /*1f80*/  FMUL.FTZ R67, R80, UR4 ;  /* 0x0000000450437c20 */ /* 0x000fe20008410000 */
[----:B------:R-:W-:Y:S01]  /*1f90*/  FMUL.FTZ R76, R81, UR4 ;  /* 0x00000004514c7c20 */ /* 0x000fe20008410000 */
[----:B------:R-:W-:Y:S01]  /*1fa0*/  FMUL.FTZ R77, R82, UR4 ;  /* 0x00000004524d7c20 */ /* 0x000fe20008410000 */
[----:B------:R-:W-:Y:S02]  /*1fb0*/  IMAD R34, R34, 0x40, R53 ;  /* 0x0000004022227824 */ /* 0x000fe400078e0235 */
[----:B------:R-:W-:Y:S01]  /*1fc0*/  FMUL.FTZ R78, R83, UR4 ;  /* 0x00000004534e7c20 */ /* 0x000fe20008410000 */
[----:B---3--:R-:W-:Y:S01]  /*1fd0*/  HMMA.16816.F32 R44, R24, R8, R44 ;  /* 0x00000008182c723c */ /* 0x008fe2000000182c */
[----:B------:R-:W1:Y:S01]  /*1fe0*/  MUFU.TANH R67, R67 ;  /* 0x0000004300437308 */ /* 0x000e620000002400 */
[----:B------:R-:W-:Y:S02]  /*1ff0*/  VIADD R6, R34, 0x1 ;  /* 0x0000000122067836 */ /* 0x000fe40000000000 */
[----:B------:R-:W-:Y:S01]  /*2000*/  FMUL.FTZ R36, R56, UR4 ;  /* 0x0000000438247c20 */ /* 0x000fe20008410000 */
[----:B------:R-:W-:-:S02]  /*2010*/  VIADD R8, R34, 0x10 ;  /* 0x0000001022087836 */ /* 0x000fc40000000000 */
[----:B------:R-:W-:Y:S01]  /*2020*/  FMUL.FTZ R37, R57, UR4 ;  /* 0x0000000439257c20 */ /* 0x000fe20008410000 */
[----:B------:R-:W-:Y:S01]  /*2030*/  VIADD R20, R34, 0x8 ;  /* 0x0000000822147836 */ /* 0x000fe20000000000 */
[CC--:B------:R-:W-:Y:S01]  /*2040*/  ISETP.GE.AND P0, PT, R6.reuse, R7.reuse, PT ;  /* 0x000000070600720c */ /* 0x0c0fe20003f06270 */
[----:B------:R-:W-:Y:S01]  /*2050*/  HMMA.16816.F32 R72, R40, R22, R72 ;  /* 0x000000162848723c */ /* 0x000fe20000001848 */
[----:B------:R-:W-:Y:S01]  /*2060*/  MUFU.TANH R76, R76 ;  /* 0x0000004c004c7308 */ /* 0x000fe20000002400 */
[-C--:B------:R-:W-:Y:S01]  /*2070*/  ISETP.GE.AND P5, PT, R6, R88.reuse, PT ;  /* 0x000000580600720c */ /* 0x080fe20003fa6270 */
[----:B------:R-:W-:Y:S01]  /*2080*/  FMUL.FTZ R52, R58, UR4 ;  /* 0x000000043a347c20 */ /* 0x000fe20008410000 */
[----:B------:R-:W-:Y:S01]  /*2090*/  VIADD R6, R34, 0x9 ;  /* 0x0000000922067836 */ /* 0x000fe20000000000 */
[----:B------:R-:W-:Y:S01]  /*20a0*/  FSEL R38, R65, -INF , !P0 ;  /* 0xff80000041267808 */ /* 0x000fe20004000000 */
[----:B------:R-:W-:Y:S01]  /*20b0*/  FMUL.FTZ R39, R59, UR4 ;  /* 0x000000043b277c20 */ /* 0x000fe20008410000 */
[CC--:B------:R-:W-:Y:S01]  /*20c0*/  ISETP.GE.AND P2, PT, R8.reuse, R7.reuse, PT ;  /* 0x000000070800720c */ /* 0x0c0fe20003f46270 */
[C---:B------:R-:W-:Y:S01]  /*20d0*/  HMMA.16816.F32 R48, R12.reuse, R54, R48 ;  /* 0x000000360c30723c */ /* 0x040fe20000001830 */
[----:B------:R-:W2:Y:S01]  /*20e0*/  MUFU.TANH R77, R77 ;  /* 0x0000004d004d7308 */ /* 0x000ea20000002400 */
[-C--:B------:R-:W-:Y:S01]  /*20f0*/  ISETP.GE.AND P0, PT, R8, R88.reuse, PT ;  /* 0x000000580800720c */ /* 0x080fe20003f06270 */
[----:B------:R-:W-:Y:S01]  /*2100*/  VIADD R8, R34, 0x11 ;  /* 0x0000001122087836 */ /* 0x000fe20000000000 */
[-C--:B------:R-:W-:Y:S01]  /*2110*/  ISETP.GE.AND P4, PT, R20, R7.reuse, PT ;  /* 0x000000071400720c */ /* 0x080fe20003f86270 */
[----:B------:R-:W-:Y:S01]  /*2120*/  FMUL.FTZ R60, R60, UR4 ;  /* 0x000000043c3c7c20 */ /* 0x000fe20008410000 */
[CC--:B------:R-:W-:Y:S01]  /*2130*/  ISETP.GE.AND P3, PT, R6.reuse, R7.reuse, PT ;  /* 0x000000070600720c */ /* 0x0c0fe20003f66270 */
[----:B------:R-:W-:Y:S01]  /*2140*/  FMUL.FTZ R61, R61, UR4 ;  /* 0x000000043d3d7c20 */ /* 0x000fe20008410000 */
[----:B----4-:R-:W-:Y:S01]  /*2150*/  HMMA.16816.F32 R44, R12, R16, R44 ;  /* 0x000000100c2c723c */ /* 0x010fe2000000182c */
[----:B------:R-:W3:Y:S01]  /*2160*/  MUFU.TANH R78, R78 ;  /* 0x0000004e004e7308 */ /* 0x000ee20000002400 */
[-C--:B------:R-:W-:Y:S01]  /*2170*/  ISETP.GE.AND P6, PT, R6, R88.reuse, PT ;  /* 0x000000580600720c */ /* 0x080fe20003fc6270 */
[----:B------:R-:W-:Y:S01]  /*2180*/  VIADD R6, R34, 0x18 ;  /* 0x0000001822067836 */ /* 0x000fe20000000000 */
[-C--:B------:R-:W-:Y:S01]  /*2190*/  ISETP.GE.AND P1, PT, R20, R88.reuse, PT ;  /* 0x000000581400720c */ /* 0x080fe20003f26270 */
[----:B------:R-:W-:Y:S01]  /*21a0*/  FMUL.FTZ R62, R62, UR4 ;  /* 0x000000043e3e7c20 */ /* 0x000fe20008410000 */
[----:B------:R-:W-:Y:S01]  /*21b0*/  FSEL R66, R66, -INF , !P5 ;  /* 0xff80000042427808 */ /* 0x000fe20006800000 */
[----:B------:R-:W-:Y:S01]  /*21c0*/  VIADD R9, R34, 0x20 ;  /* 0x0000002022097836 */ /* 0x000fe20000000000 */
[----:B------:R-:W-:Y:S01]  /*21d0*/  HMMA.16816.F32 R72, R24, R10, R72 ;  /* 0x0000000a1848723c */ /* 0x000fe20000001848 */
[----:B------:R-:W4:Y:S01]  /*21e0*/  MUFU.TANH R36, R36 ;  /* 0x0000002400247308 */ /* 0x000f220000002400 */
[----:B------:R-:W-:Y:S01]  /*21f0*/  FSEL R42, R28, -INF , !P4 ;  /* 0xff8000001c2a7808 */ /* 0x000fe20006000000 */
[----:B------:R-:W-:Y:S01]  /*2200*/  FMUL.FTZ R51, R51, UR4 ;  /* 0x0000000433337c20 */ /* 0x000fe20008410000 */
[CC--:B------:R-:W-:Y:S01]  /*2210*/  ISETP.GE.AND P5, PT, R8.reuse, R7.reuse, PT ;  /* 0x000000070800720c */ /* 0x0c0fe20003fa6270 */
[----:B------:R-:W-:Y:S01]  /*2220*/  FMUL.FTZ R49, R49, UR4 ;  /* 0x0000000431317c20 */ /* 0x000fe20008410000 */
[-C--:B------:R-:W-:Y:S01]  /*2230*/  ISETP.GE.AND P4, PT, R8, R88.reuse, PT ;  /* 0x000000580800720c */ /* 0x080fe20003f86270 */
[----:B------:R-:W-:Y:S01]  /*2240*/  VIADD R8, R34, 0x19 ;  /* 0x0000001922087836 */ /* 0x000fe20000000000 */
[----:B------:R-:W-:Y:S01]  /*2250*/  FSEL R30, R30, -INF , !P1 ;  /* 0xff8000001e1e7808 */ /* 0x000fe20004800000 */
[----:B------:R-:W-:Y:S01]  /*2260*/  MUFU.TANH R37, R37 ;  /* 0x0000002500257308 */ /* 0x000fe20000002400 */
[----:B------:R-:W-:Y:S01]  /*2270*/  FSEL R40, R29, -INF , !P3 ;  /* 0xff8000001d287808 */ /* 0x000fe20005800000 */
[----:B------:R-:W-:Y:S01]  /*2280*/  FMUL.FTZ R50, R50, UR4 ;  /* 0x0000000432327c20 */ /* 0x000fe20008410000 */
[-C--:B------:R-:W-:Y:S01]  /*2290*/  ISETP.GE.AND P1, PT, R6, R7.reuse, PT ;  /* 0x000000070600720c */ /* 0x080fe20003f26270 */
[----:B------:R-:W-:Y:S01]  /*22a0*/  VIADD R10, R34, 0x28 ;  /* 0x00000028220a7836 */ /* 0x000fe20000000000 */
[-C--:B------:R-:W-:Y:S01]  /*22b0*/  ISETP.GE.AND P3, PT, R6, R88.reuse, PT ;  /* 0x000000580600720c */ /* 0x080fe20003f66270 */
[----:B------:R-:W-:Y:S01]  /*22c0*/  FMUL.FTZ R63, R63, UR4 ;  /* 0x000000043f3f7c20 */ /* 0x000fe20008410000 */
[----:B------:R-:W-:Y:S01]  /*22d0*/  FSEL R6, R31, -INF , !P6 ;  /* 0xff8000001f067808 */ /* 0x000fe20007000000 */
[----:B------:R-:W5:Y:S01]  /*22e0*/  MUFU.TANH R52, R52 ;  /* 0x0000003400347308 */ /* 0x000f620000002400 */
[----:B-1----:R-:W-:Y:S01]  /*22f0*/  FSEL R28, R67, -INF , !P2 ;  /* 0xff800000431c7808 */ /* 0x002fe20005000000 */
[----:B------:R-:W-:Y:S01]  /*2300*/  FMUL.FTZ R44, R44, UR4 ;  /* 0x000000042c2c7c20 */ /* 0x000fe20008410000 */
[CC--:B------:R-:W-:Y:S01]  /*2310*/  ISETP.GE.AND P6, PT, R8.reuse, R7.reuse, PT ;  /* 0x000000070800720c */ /* 0x0c0fe20003fc6270 */
[----:B------:R-:W-:Y:S01]  /*2320*/  HMMA.16816.F32 R72, R12, R18, R72 ;  /* 0x000000120c48723c */ /* 0x000fe20000001848 */
[-C--:B------:R-:W-:Y:S01]  /*2330*/  ISETP.GE.AND P2, PT, R8, R88.reuse, PT ;  /* 0x000000580800720c */ /* 0x080fe20003f46270 */
[----:B------:R-:W-:Y:S01]  /*2340*/  FMUL.FTZ R48, R48, UR4 ;  /* 0x0000000430307c20 */ /* 0x000fe20008410000 */
[----:B--2---:R-:W-:Y:S01]  /*2350*/  FSEL R8, R77, -INF , !P0 ;  /* 0xff8000004d087808 */ /* 0x004fe20004000000 */
[----:B------:R-:W1:Y:S01]  /*2360*/  MUFU.TANH R39, R39 ;  /* 0x0000002700277308 */ /* 0x000e620000002400 */
[----:B------:R-:W-:Y:S01]  /*2370*/  FSEL R22, R76, -INF , !P5 ;  /* 0xff8000004c167808 */ /* 0x000fe20006800000 */
[C---:B------:R-:W-:Y:S01]  /*2380*/  VIADD R11, R34.reuse, 0x31 ;  /* 0x00000031220b7836 */ /* 0x040fe20000000000 */
[-C--:B------:R-:W-:Y:S01]  /*2390*/  ISETP.GE.AND P0, PT, R9, R7.reuse, PT ;  /* 0x000000070900720c */ /* 0x080fe20003f06270 */
[----:B------:R-:W-:Y:S01]  /*23a0*/  FMUL.FTZ R45, R45, UR4 ;  /* 0x000000042d2d7c20 */ /* 0x000fe20008410000 */
[-C--:B------:R-:W-:Y:S01]  /*23b0*/  ISETP.GE.AND P5, PT, R9, R88.reuse, PT ;  /* 0x000000580900720c */ /* 0x080fe20003fa6270 */
[----:B------:R-:W-:Y:S01]  /*23c0*/  VIADD R9, R34, 0x21 ;  /* 0x0000002122097836 */ /* 0x000fe20000000000 */
[----:B---3--:R-:W-:Y:S01]  /*23d0*/  FSEL R20, R78, -INF , !P4 ;  /* 0xff8000004e147808 */ /* 0x008fe20006000000 */
[----:B------:R-:W2:Y:S01]  /*23e0*/  MUFU.TANH R124, R60 ;  /* 0x0000003c007c7308 */ /* 0x000ea20000002400 */
[----:B----4-:R-:W-:Y:S01]  /*23f0*/  FSEL R26, R36, -INF , !P1 ;  /* 0xff800000241a7808 */ /* 0x010fe20004800000 */
[----:B------:R-:W-:Y:S01]  /*2400*/  FMUL.FTZ R46, R46, UR4 ;  /* 0x000000042e2e7c20 */ /* 0x000fe20008410000 */
[-C--:B------:R-:W-:Y:S01]  /*2410*/  ISETP.GE.AND P4, PT, R9, R7.reuse, PT ;  /* 0x000000070900720c */ /* 0x080fe20003f86270 */
[----:B------:R-:W-:Y:S01]  /*2420*/  FMUL.FTZ R47, R47, UR4 ;  /* 0x000000042f2f7c20 */ /* 0x000fe20008410000 */
[-C--:B------:R-:W-:Y:S01]  /*2430*/  ISETP.GE.AND P1, PT, R9, R88.reuse, PT ;  /* 0x000000580900720c */ /* 0x080fe20003f26270 */
[----:B------:R-:W-:Y:S01]  /*2440*/  VIADD R9, R34, 0x29 ;  /* 0x0000002922097836 */ /* 0x000fe20000000000 */
[----:B-----5:R-:W-:Y:S01]  /*2450*/  FSEL R16, R52, -INF , !P3 ;  /* 0xff80000034107808 */ /* 0x020fe20005800000 */
[----:B------:R-:W3:Y:S01]  /*2460*/  MUFU.TANH R144, R61 ;  /* 0x0000003d00907308 */ /* 0x000ee20000002400 */
[----:B------:R-:W-:Y:S01]  /*2470*/  FSEL R24, R37, -INF , !P6 ;  /* 0xff80000025187808 */ /* 0x000fe20007000000 */
[----:B------:R-:W-:Y:S01]  /*2480*/  FMUL.FTZ R72, R72, UR4 ;  /* 0x0000000448487c20 */ /* 0x000fe20008410000 */
[CC--:B------:R-:W-:Y:S01]  /*2490*/  ISETP.GE.AND P3, PT, R10.reuse, R7.reuse, PT ;  /* 0x000000070a00720c */ /* 0x0c0fe20003f66270 */
[----:B------:R-:W-:Y:S01]  /*24a0*/  FMUL.FTZ R73, R73, UR4 ;  /* 0x0000000449497c20 */ /* 0x000fe20008410000 */
[----:B------:R-:W-:Y:S01]  /*24b0*/  ISETP.GE.AND P6, PT, R10, R88, PT ;  /* 0x000000580a00720c */ /* 0x000fe20003fc6270 */
[----:B------:R-:W-:Y:S01]  /*24c0*/  FMUL.FTZ R74, R74, UR4 ;  /* 0x000000044a4a7c20 */ /* 0x000fe20008410000 */
[----:B-1----:R-:W-:Y:S01]  /*24d0*/  FSEL R10, R39, -INF , !P2 ;  /* 0xff800000270a7808 */ /* 0x002fe20005000000 */
[----:B------:R-:W1:Y:S01]  /*24e0*/  MUFU.TANH R126, R62 ;  /* 0x0000003e007e7308 */ /* 0x000e620000002400 */
[----:B------:R-:W-:Y:S01]  /*24f0*/  ISETP.GE.AND P2, PT, R9, R7, PT ;  /* 0x000000070900720c */ /* 0x000fe20003f46270 */
[----:B------:R-:W-:Y:S01]  /*2500*/  FMUL.FTZ R75, R75, UR4 ;  /* 0x000000044b4b7c20 */ /* 0x000fe20008410000 */
[----:B--2---:R-:W-:-:S02]  /*2510*/  FSEL R124, R124, -INF , !P0 ;  /* 0xff8000007c7c7808 */ /* 0x004fc40004000000 */
[-C--:B------:R-:W-:Y:S01]  /*2520*/  ISETP.GE.AND P0, PT, R9, R88.reuse, PT ;  /* 0x000000580900720c */ /* 0x080fe20003f06270 */
[----:B------:R-:W-:Y:S02]  /*2530*/  VIADD R9, R34, 0x30 ;  /* 0x0000003022097836 */ /* 0x000fe40000000000 */
[----:B------:R-:W2:Y:S01]  /*2540*/  MUFU.TANH R136, R51 ;  /* 0x0000003300887308 */ /* 0x000ea20000002400 */
[----:B---3--:R-:W-:Y:S02]  /*2550*/  FSEL R144, R144, -INF , !P4 ;  /* 0xff80000090907808 */ /* 0x008fe40006000000 */
[----:B------:R-:W-:-:S05]  /*2560*/  ISETP.GE.AND P4, PT, R9, R88, PT ;  /* 0x000000580900720c */ /* 0x000fca0003f86270 */
[----:B------:R-:W3:Y:S01]  /*2570*/  MUFU.TANH R140, R49 ;  /* 0x00000031008c7308 */ /* 0x000ee20000002400 */
[----:B-1----:R-:W-:Y:S02]  /*2580*/  FSEL R126, R126, -INF , !P5 ;  /* 0xff8000007e7e7808 */ /* 0x002fe40006800000 */
[----:B------:R-:W-:Y:S01]  /*2590*/  ISETP.GE.AND P5, PT, R9, R7, PT ;  /* 0x000000070900720c */ /* 0x000fe20003fa6270 */
[----:B------:R-:W-:-:S04]  /*25a0*/  VIADD R9, R34, 0x38 ;  /* 0x0000003822097836 */ /* 0x000fc80000000000 */
[----:B------:R-:W1:Y:S01]  /*25b0*/  MUFU.TANH R138, R50 ;  /* 0x00000032008a7308 */ /* 0x000e620000002400 */
[----:B--2---:R-:W-:Y:S02]  /*25c0*/  FSEL R136, R136, -INF , !P0 ;  /* 0xff80000088887808 */ /* 0x004fe40004000000 */
[----:B------:R-:W-:-:S05]  /*25d0*/  ISETP.GE.AND P0, PT, R34, R7, PT ;  /* 0x000000072200720c */ /* 0x000fca0003f06270 */
[----:B------:R-:W2:Y:S01]  /*25e0*/  MUFU.TANH R132, R63 ;  /* 0x0000003f00847308 */ /* 0x000ea20000002400 */
[----:B------:R-:W-:Y:S02]  /*25f0*/  FSEL R2, R2, -INF , !P0 ;  /* 0xff80000002027808 */ /* 0x000fe40004000000 */
[----:B---3--:R-:W-:Y:S02]  /*2600*/  FSEL R140, R140, -INF , !P2 ;  /* 0xff8000008c8c7808 */ /* 0x008fe40005000000 */
[CC--:B------:R-:W-:Y:S02]  /*2610*/  ISETP.GE.AND P2, PT, R9.reuse, R88.reuse, PT ;  /* 0x000000580900720c */ /* 0x0c0fe40003f46270 */
[----:B------:R-:W-:Y:S01]  /*2620*/  ISETP.GE.AND P0, PT, R34, R88, PT ;  /* 0x000000582200720c */ /* 0x000fe20003f06270 */
[----:B------:R-:W3:Y:S01]  /*2630*/  MUFU.TANH R134, R44 ;  /* 0x0000002c00867308 */ /* 0x000ee20000002400 */
[----:B-1----:R-:W-:Y:S02]  /*2640*/  FSEL R138, R138, -INF , !P6 ;  /* 0xff8000008a8a7808 */ /* 0x002fe40007000000 */
[----:B------:R-:W-:Y:S01]  /*2650*/  ISETP.GE.AND P6, PT, R9, R7, PT ;  /* 0x000000070900720c */ /* 0x000fe20003fc6270 */
[----:B------:R-:W-:Y:S01]  /*2660*/  VIADD R9, R34, 0x39 ;  /* 0x0000003922097836 */ /* 0x000fe20000000000 */
[----:B------:R-:W-:-:S03]  /*2670*/  FSEL R64, R64, -INF , !P0 ;  /* 0xff80000040407808 */ /* 0x000fc60004000000 */
[----:B------:R-:W1:Y:S01]  /*2680*/  MUFU.TANH R142, R48 ;  /* 0x00000030008e7308 */ /* 0x000e620000002400 */
[----:B------:R-:W-:Y:S02]  /*2690*/  ISETP.NE.AND P0, PT, R32, 0x1, PT ;  /* 0x000000012000780c */ /* 0x000fe40003f05270 */
[----:B--2---:R-:W-:Y:S02]  /*26a0*/  FSEL R132, R132, -INF , !P1 ;  /* 0xff80000084847808 */ /* 0x004fe40004800000 */
[-C--:B------:R-:W-:Y:S02]  /*26b0*/  ISETP.GE.AND P1, PT, R11, R7.reuse, PT ;  /* 0x000000070b00720c */ /* 0x080fe40003f26270 */
[----:B------:R-:W-:Y:S01]  /*26c0*/  FMNMX3.FTZ R15, R64, R66, R30, !PT ;  /* 0x00000042400f7276 */ /* 0x000fe2000781001e */
[----:B------:R-:W2:Y:S01]  /*26d0*/  MUFU.TANH R130, R45 ;  /* 0x0000002d00827308 */ /* 0x000ea20000002400 */
[----:B---3--:R-:W-:Y:S02]  /*26e0*/  FSEL R134, R134, -INF , !P5 ;  /* 0xff80000086867808 */ /* 0x008fe40006800000 */
[----:B------:R-:W-:-:S02]  /*26f0*/  ISETP.GE.AND P5, PT, R9, R7, PT ;  /* 0x000000070900720c */ /* 0x000fc40003fa6270 */
[----:B------:R-:W-:-:S03]  /*2700*/  FMNMX3.FTZ R7, R2, R38, R42, !PT ;  /* 0x0000002602077276 */ /* 0x000fc6000781002a */
[----:B------:R-:W3:Y:S01]  /*2710*/  MUFU.TANH R129, R72 ;  /* 0x0000004800817308 */ /* 0x000ee20000002400 */
[----:B------:R-:W-:Y:S02]  /*2720*/  FMNMX3.FTZ R15, R15, R6, R8, !PT ;  /* 0x000000060f0f7276 */ /* 0x000fe40007810008 */
[----:B------:R-:W-:Y:S02]  /*2730*/  FMNMX3.FTZ R7, R7, R40, R28, !PT ;  /* 0x0000002807077276 */ /* 0x000fe4000781001c */
[----:B-1----:R-:W-:Y:S02]  /*2740*/  FSEL R142, R142, -INF , !P3 ;  /* 0xff8000008e8e7808 */ /* 0x002fe40005800000 */
[----:B------:R-:W-:Y:S01]  /*2750*/  FMNMX3.FTZ R7, R7, R22, R26, !PT ;  /* 0x0000001607077276 */ /* 0x000fe2000781001a */
[----:B------:R-:W1:Y:S01]  /*2760*/  MUFU.TANH R128, R73 ;  /* 0x0000004900807308 */ /* 0x000e620000002400 */
[----:B------:R-:W-:Y:S02]  /*2770*/  FMNMX3.FTZ R15, R15, R20, R16, !PT ;  /* 0x000000140f0f7276 */ /* 0x000fe40007810010 */
[----:B------:R-:W-:-:S02]  /*2780*/  FMNMX3.FTZ R7, R7, R24, R124, !PT ;  /* 0x0000001807077276 */ /* 0x000fc4000781007c */
[----:B--2---:R-:W-:Y:S02]  /*2790*/  FSEL R130, R130, -INF , !P1 ;  /* 0xff80000082827808 */ /* 0x004fe40004800000 */
[----:B------:R-:W-:Y:S01]  /*27a0*/  FMNMX3.FTZ R7, R7, R144, R142, !PT ;  /* 0x0000009007077276 */ /* 0x000fe2000781008e */
[----:B------:R-:W2:Y:S01]  /*27b0*/  MUFU.TANH R122, R46 ;  /* 0x0000002e007a7308 */ /* 0x000ea20000002400 */
[----:B------:R-:W-:Y:S02]  /*27c0*/  ISETP.GE.AND P3, PT, R11, R88, PT ;  /* 0x000000580b00720c */ /* 0x000fe40003f66270 */
[----:B---3--:R-:W-:Y:S02]  /*27d0*/  FSEL R129, R129, -INF , !P6 ;  /* 0xff80000081817808 */ /* 0x008fe40007000000 */
[----:B------:R-:W-:Y:S02]  /*27e0*/  FMNMX3.FTZ R7, R7, R140, R134, !PT ;  /* 0x0000008c07077276 */ /* 0x000fe40007810086 */
[----:B------:R-:W-:Y:S01]  /*27f0*/  FMNMX3.FTZ R15, R15, R10, R126, !PT ;  /* 0x0000000a0f0f7276 */ /* 0x000fe2000781007e */
[----:B------:R-:W3:Y:S01]  /*2800*/  MUFU.TANH R120, R47 ;  /* 0x0000002f00787308 */ /* 0x000ee20000002400 */
[----:B------:R-:W-:-:S02]  /*2810*/  FMNMX3.FTZ R7, R7, R130, R129, !PT ;  /* 0x0000008207077276 */ /* 0x000fc40007810081 */
[----:B-1----:R-:W-:Y:S01]  /*2820*/  FSEL R128, R128, -INF , !P5 ;  /* 0xff80000080807808 */ /* 0x002fe20006800000 */
[----:B------:R-:W-:Y:S01]  /*2830*/  BAR.SYNC.DEFER_BLOCKING 0x0 ;  /* 0x0000000000007b1d */ /* 0x000fe20000010000 */
[----:B------:R-:W-:Y:S02]  /*2840*/  ISETP.GE.AND P1, PT, R9, R88, PT ;  /* 0x000000580900720c */ /* 0x000fe40003f26270 */
[----:B------:R-:W-:Y:S02]  /*2850*/  FMNMX3.FTZ R15, R15, R132, R138, !PT ;  /* 0x000000840f0f7276 */ /* 0x000fe4000781008a */
[----:B------:R-:W-:Y:S01]  /*2860*/  FMNMX.FTZ R7, R128, R7, !PT ;  /* 0x0000000780077209 */ /* 0x000fe20007810000 */
[----:B------:R-:W1:Y:S01]  /*2870*/  MUFU.TANH R118, R74 ;  /* 0x0000004a00767308 */ /* 0x000e620000002400 */
[----:B--2---:R-:W-:-:S07]  /*2880*/  FSEL R122, R122, -INF , !P4 ;  /* 0xff8000007a7a7808 */ /* 0x004fce0006000000 */
[----:B------:R2:W4:Y:S01]  /*2890*/  MUFU.TANH R116, R75 ;  /* 0x0000004b00747308 */ /* 0x0005220000002400 */
[----:B---3--:R-:W-:Y:S02]  /*28a0*/  FSEL R120, R120, -INF , !P3 ;  /* 0xff80000078787808 */ /* 0x008fe40005800000 */
[----:B-1----:R-:W-:Y:S01]  /*28b0*/  FSEL R118, R118, -INF , !P2 ;  /* 0xff80000076767808 */ /* 0x002fe20005000000 */
        /* <DEDUP_REMOVED lines=31> */
.L_x_589:
[----:B------:R-:W-:Y:S01]  /*2ab0*/  FMNMX3.FTZ R15, R15, R136, R122, !PT ;  /* 0x000000880f0f7276 */ /* 0x000fe2000781007a */
[----:B------:R-:W3:Y:S01]  /*2ac0*/  SHFL.BFLY PT, R14, R7, 0x2, 0x1f ;  /* 0x0c401f00070e7f89 */ /* 0x000ee200000e0000 */
[----:B----4-:R-:W-:Y:S01]  /*2ad0*/  FSEL R116, R116, -INF , !P1 ;  /* 0xff80000074747808 */ /* 0x010fe20004800000 */
[----:B------:R-:W4:Y:S01]  /*2ae0*/  LDCU UR4, c[0x0][0x45c] ;  /* 0x00008b80ff0477ac */ /* 0x000f220008000800 */
[----:B------:R-:W-:Y:S02]  /*2af0*/  FMNMX3.FTZ R13, R15, R120, R118, !PT ;  /* 0x000000780f0d7276 */ /* 0x000fe40007810076 */
[----:B------:R-:W-:Y:S02]  /*2b00*/  LOP3.LUT R154, R3, 0x200, R4, 0xf8, !PT ;  /* 0x00000200039a7812 */ /* 0x000fe400078ef804 */
[----:B------:R-:W-:Y:S02]  /*2b10*/  FMNMX.FTZ R13, R116, R13, !PT ;  /* 0x0000000d740d7209 */ /* 0x000fe40007810000 */
[----:B------:R-:W-:-:S03]  /*2b20*/  LEA R154, R154, UR5, 0x1 ;  /* 0x000000059a9a7c11 */ /* 0x000fc6000f8e08ff */
[----:B------:R-:W5:Y:S01]  /*2b30*/  SHFL.BFLY PT, R12, R13, 0x2, 0x1f ;  /* 0x0c401f000d0c7f89 */ /* 0x000f6200000e0000 */
[CC--:B------:R-:W-:Y:S02]  /*2b40*/  IADD3 R150, PT, PT, R5.reuse, R154.reuse, RZ ;  /* 0x0000009a05967210 */ /* 0x0c0fe40007ffe0ff */
[----:B------:R-:W-:Y:S01]  /*2b50*/  IADD3 R149, PT, PT, R0, R154, RZ ;  /* 0x0000009a00957210 */ /* 0x000fe20007ffe0ff */
[----:B------:R-:W-:Y:S03]  /*2b60*/  LDSM.16.MT88.4 R92, [R154+0x8000] ;  /* 0x008000009a5c783b */ /* 0x000fe60000004200 */
[----:B------:R-:W-:Y:S01]  /*2b70*/  IADD3 R148, PT, PT, R5, R149, RZ ;  /* 0x0000009505947210 */ /* 0x000fe20007ffe0ff */
[----:B------:R-:W-:Y:S01]  /*2b80*/  LDSM.16.MT88.4 R84, [R150+0x8000] ;  /* 0x008000009654783b */ /* 0x000fe20000004200 */
[----:B---3--:R-:W-:-:S03]  /*2b90*/  FMNMX.FTZ R11, R7, R14, !PT ;  /* 0x0000000e070b7209 */ /* 0x008fc60007810000 */
[----:B------:R-:W-:Y:S04]  /*2ba0*/  LDSM.16.MT88.4 R76, [R149+0x8000] ;  /* 0x00800000954c783b */ /* 0x000fe80000004200 */
[----:B------:R-:W3:Y:S04]  /*2bb0*/  SHFL.BFLY PT, R100, R11, 0x1, 0x1f ;  /* 0x0c201f000b647f89 */ /* 0x000ee800000e0000 */
[----:B------:R-:W-:Y:S01]  /*2bc0*/  LDSM.16.MT88.4 R68, [R148+0x8000] ;  /* 0x008000009444783b */ /* 0x000fe20000004200 */
[----:B-----5:R-:W-:-:S03]  /*2bd0*/  FMNMX.FTZ R12, R13, R12, !PT ;  /* 0x0000000c0d0c7209 */ /* 0x020fc60007810000 */
[----:B-1----:R-:W-:Y:S04]  /*2be0*/  LDSM.16.MT88.4 R48, [R150+0xa000] ;  /* 0x00a000009630783b */ /* 0x002fe80000004200 */
[----:B------:R-:W1:Y:S04]  /*2bf0*/  SHFL.BFLY PT, R9, R12, 0x1, 0x1f ;  /* 0x0c201f000c097f89 */ /* 0x000e6800000e0000 */
[----:B------:R-:W-:Y:S01]  /*2c00*/  LDSM.16.MT88.4 R56, [R149+0xa000] ;  /* 0x00a000009538783b */ /* 0x000fe20000004200 */
[----:B---3--:R-:W-:-:S04]  /*2c10*/  FMNMX.FTZ R100, R11, R100, !PT ;  /* 0x000000640b647209 */ /* 0x008fc80007810000 */
[C---:B------:R-:W-:Y:S01]  /*2c20*/  FSETP.NEU.FTZ.AND P1, PT, R100.reuse, -INF , PT ;  /* 0xff8000006400780b */ /* 0x040fe20003f3d000 */
[----:B----4-:R-:W-:-:S05]  /*2c30*/  FMUL.FTZ R131, R100, UR4 ;  /* 0x0000000464837c20 */ /* 0x010fca0008410000 */
[----:B------:R-:W-:Y:S02]  /*2c40*/  FSEL R131, R131, RZ, P1 ;  /* 0x000000ff83837208 */ /* 0x000fe40000800000 */
[----:B-1----:R-:W-:Y:S02]  /*2c50*/  FMNMX.FTZ R3, R12, R9, !PT ;  /* 0x000000090c037209 */ /* 0x002fe40007810000 */
[----:B------:R-:W-:Y:S01]  /*2c60*/  LDSM.16.MT88.4 R12, [R148+0x8800] ;  /* 0x00880000940c783b */ /* 0x000fe20000004200 */
[--C-:B------:R-:W-:Y:S01]  /*2c70*/  FFMA.FTZ R108, R42, UR4, -R131.reuse ;  /* 0x000000042a6c7c23 */ /* 0x100fe20008010883 */
[C---:B------:R-:W-:Y:S01]  /*2c80*/  FSETP.NEU.FTZ.AND P1, PT, R3.reuse, -INF , PT ;  /* 0xff8000000300780b */ /* 0x040fe20003f3d000 */
[----:B------:R-:W-:Y:S01]  /*2c90*/  FMUL.FTZ R123, R3, UR4 ;  /* 0x00000004037b7c20 */ /* 0x000fe20008410000 */
[--C-:B------:R-:W-:Y:S01]  /*2ca0*/  FFMA.FTZ R113, R40, UR4, -R131.reuse ;  /* 0x0000000428717c23 */ /* 0x100fe20008010883 */
[--C-:B------:R-:W-:Y:S01]  /*2cb0*/  FFMA.FTZ R119, R2, UR4, -R131.reuse ;  /* 0x0000000402777c23 */ /* 0x100fe20008010883 */
[----:B------:R-:W1:Y:S01]  /*2cc0*/  LDSM.16.MT88.4 R40, [R154+0xa000] ;  /* 0x00a000009a28783b */ /* 0x000e620000004200 */
[--C-:B------:R-:W-:Y:S01]  /*2cd0*/  FFMA.FTZ R112, R38, UR4, -R131.reuse ;  /* 0x0000000426707c23 */ /* 0x100fe20008010883 */
        /* <DEDUP_REMOVED lines=10> */
[----:B------:R-:W-:Y:S01]  /*2d80*/  MUFU.EX2 R119, R119 ;  /* 0x0000007700777308 */ /* 0x000fe20000000800 */
[----:B------:R-:W-:Y:S01]  /*2d90*/  FFMA.FTZ R0, R16, UR4, -R123 ;  /* 0x0000000410007c23 */ /* 0x000fe2000801087b */
[----:B------:R-:W-:Y:S01]  /*2da0*/  FFMA.FTZ R2, R24, UR4, -R131 ;  /* 0x0000000418027c23 */ /* 0x000fe20008010883 */
[----:B------:R-:W4:Y:S01]  /*2db0*/  LDSM.16.MT88.4 R16, [R150+0x8800] ;  /* 0x008800009610783b */ /* 0x000f220000004200 */
[----:B------:R-:W5:Y:S01]  /*2dc0*/  MUFU.EX2 R112, R112 ;  /* 0x0000007000707308 */ /* 0x000f620000000800 */
[--C-:B------:R-:W-:Y:S01]  /*2dd0*/  FFMA.FTZ R106, R8, UR4, -R123.reuse ;  /* 0x00000004086a7c23 */ /* 0x100fe2000801087b */
[--C-:B------:R-:W-:Y:S01]  /*2de0*/  FFMA.FTZ R115, R20, UR4, -R123.reuse ;  /* 0x0000000414737c23 */ /* 0x100fe2000801087b */
[----:B------:R-:W-:Y:S01]  /*2df0*/  FFMA.FTZ R109, R10, UR4, -R123 ;  /* 0x000000040a6d7c23 */ /* 0x000fe2000801087b */
[----:B------:R-:W2:Y:S01]  /*2e00*/  MUFU.EX2 R113, R113 ;  /* 0x0000007100717308 */ /* 0x000ea20000000800 */
[----:B------:R-:W4:Y:S01]  /*2e10*/  LDSM.16.MT88.4 R8, [R154+0xa800] ;  /* 0x00a800009a08783b */ /* 0x000f220000004200 */
[--C-:B------:R-:W-:Y:S01]  /*2e20*/  FFMA.FTZ R125, R124, UR4, -R131.reuse ;  /* 0x000000047c7d7c23 */ /* 0x100fe20008010883 */
[--C-:B------:R-:W-:Y:S01]  /*2e30*/  FFMA.FTZ R124, R144, UR4, -R131.reuse ;  /* 0x00000004907c7c23 */ /* 0x100fe20008010883 */
[----:B------:R-:W-:Y:S01]  /*2e40*/  MUFU.EX2 R121, R121 ;  /* 0x0000007900797308 */ /* 0x000fe20000000800 */
[----:B------:R-:W4:Y:S01]  /*2e50*/  LDSM.16.MT88.4 R20, [R150+0xa800] ;  /* 0x00a800009614783b */ /* 0x000f220000004200 */
[----:B------:R-:W-:Y:S01]  /*2e60*/  FFMA.FTZ R127, R142, UR4, -R131 ;  /* 0x000000048e7f7c23 */ /* 0x000fe20008010883 */
[--C-:B------:R-:W-:Y:S01]  /*2e70*/  FFMA.FTZ R135, R132, UR4, -R123.reuse ;  /* 0x0000000484877c23 */ /* 0x100fe2000801087b */
[----:B------:R-:W1:Y:S01]  /*2e80*/  MUFU.EX2 R114, R114 ;  /* 0x0000007200727308 */ /* 0x000e620000000800 */
[----:B------:R-:W-:Y:S01]  /*2e90*/  LDSM.16.MT88.4 R28, [R154+0x8800] ;  /* 0x008800009a1c783b */ /* 0x000fe20000004200 */
[----:B-----5:R-:W-:Y:S01]  /*2ea0*/  F2FP.F16.F32.PACK_AB R64, R112, R119 ;  /* 0x000000777040723e */ /* 0x020fe200000000ff */
[--C-:B------:R-:W-:Y:S01]  /*2eb0*/  FFMA.FTZ R133, R138, UR4, -R123.reuse ;  /* 0x000000048a857c23 */ /* 0x100fe2000801087b */
[----:B------:R-:W-:Y:S01]  /*2ec0*/  MUFU.EX2 R117, R117 ;  /* 0x0000007500757308 */ /* 0x000fe20000000800 */
[----:B------:R-:W-:Y:S01]  /*2ed0*/  LDSM.16.MT88.4 R24, [R149+0x8800] ;  /* 0x008800009518783b */ /* 0x000fe20000004200 */
[----:B--2---:R-:W-:Y:S01]  /*2ee0*/  F2FP.F16.F32.PACK_AB R66, R113, R108 ;  /* 0x0000006c7142723e */ /* 0x004fe200000000ff */
[----:B------:R-:W-:Y:S01]  /*2ef0*/  FFMA.FTZ R136, R136, UR4, -R123 ;  /* 0x0000000488887c23 */ /* 0x000fe2000801087b */
[----:B------:R-:W2:Y:S01]  /*2f00*/  MUFU.EX2 R110, R110 ;  /* 0x0000006e006e7308 */ /* 0x000ea20000000800 */
[--C-:B------:R-:W-:Y:S01]  /*2f10*/  FFMA.FTZ R140, R140, UR4, -R131.reuse ;  /* 0x000000048c8c7c23 */ /* 0x100fe20008010883 */
[----:B------:R-:W-:Y:S01]  /*2f20*/  FFMA.FTZ R173, R128, UR4, -R131 ;  /* 0x0000000480ad7c23 */ /* 0x000fe20008010883 */
[--C-:B------:R-:W-:Y:S01]  /*2f30*/  FFMA.FTZ R171, R116, UR4, -R123.reuse ;  /* 0x0000000474ab7c23 */ /* 0x100fe2000801087b */
[----:B------:R-:W-:Y:S01]  /*2f40*/  MUFU.EX2 R111, R111 ;  /* 0x0000006f006f7308 */ /* 0x000fe20000000800 */
[--C-:B------:R-:W-:Y:S01]  /*2f50*/  FFMA.FTZ R122, R122, UR4, -R123.reuse ;  /* 0x000000047a7a7c23 */ /* 0x100fe2000801087b */
[----:B-1----:R-:W-:Y:S01]  /*2f60*/  F2FP.F16.F32.PACK_AB R65, R114, R121 ;  /* 0x000000797241723e */ /* 0x002fe200000000ff */
[----:B------:R-:W-:Y:S01]  /*2f70*/  FFMA.FTZ R118, R118, UR4, -R123 ;  /* 0x0000000476767c23 */ /* 0x000fe2000801087b */
[----:B------:R-:W1:Y:S01]  /*2f80*/  MUFU.EX2 R34, R34 ;  /* 0x0000002200227308 */ /* 0x000e620000000800 */
[----:B------:R-:W-:Y:S01]  /*2f90*/  FADD.FTZ R119, R119, R112 ;  /* 0x0000007077777221 */ /* 0x000fe20000010000 */
[----:B------:R-:W-:-:S02]  /*2fa0*/  FADD.FTZ R114, R121, R114 ;  /* 0x0000007279727221 */ /* 0x000fc40000010000 */
[----:B------:R-:W-:Y:S01]  /*2fb0*/  MUFU.EX2 R107, R107 ;  /* 0x0000006b006b7308 */ /* 0x000fe20000000800 */
[----:B--2---:R-:W-:-:S03]  /*2fc0*/  F2FP.F16.F32.PACK_AB R67, R110, R117 ;  /* 0x000000756e43723e */ /* 0x004fc600000000ff */
[----:B------:R-:W-:Y:S04]  /*2fd0*/  MUFU.EX2 R2, R2 ;  /* 0x0000000200027308 */ /* 0x000fe80000000800 */
[----:B------:R-:W-:Y:S01]  /*2fe0*/  MUFU.EX2 R106, R106 ;  /* 0x0000006a006a7308 */ /* 0x000fe20000000800 */
[C---:B------:R-:W-:Y:S03]  /*2ff0*/  HMMA.16816.F32 R88, R64.reuse, R84, RZ ;  /* 0x000000544058723c */ /* 0x040fe600000018ff */
[----:B------:R-:W2:Y:S04]  /*3000*/  MUFU.EX2 R115, R115 ;  /* 0x0000007300737308 */ /* 0x000ea80000000800 */
[----:B------:R-:W-:Y:S01]  /*3010*/  MUFU.EX2 R0, R0 ;  /* 0x0000000000007308 */ /* 0x000fe20000000800 */
[C---:B------:R-:W-:Y:S03]  /*3020*/  HMMA.16816.F32 R84, R64.reuse, R86, RZ ;  /* 0x000000564054723c */ /* 0x040fe600000018ff */
[----:B------:R-:W5:Y:S04]  /*3030*/  MUFU.EX2 R109, R109 ;  /* 0x0000006d006d7308 */ /* 0x000f680000000800 */
[----:B------:R-:W-:Y:S01]  /*3040*/  MUFU.EX2 R125, R125 ;  /* 0x0000007d007d7308 */ /* 0x000fe20000000800 */
[C---:B------:R-:W-:Y:S03]  /*3050*/  HMMA.16816.F32 R96, R64.reuse, R92, RZ ;  /* 0x0000005c4060723c */ /* 0x040fe600000018ff */
[----:B------:R-:W4:Y:S04]  /*3060*/  MUFU.EX2 R124, R124 ;  /* 0x0000007c007c7308 */ /* 0x000f280000000800 */
[----:B------:R-:W-:Y:S01]  /*3070*/  MUFU.EX2 R127, R127 ;  /* 0x0000007f007f7308 */ /* 0x000fe20000000800 */
[C---:B------:R-:W-:Y:S03]  /*3080*/  HMMA.16816.F32 R80, R64.reuse, R76, RZ ;  /* 0x0000004c4050723c */ /* 0x040fe600000018ff */
        /* <DEDUP_REMOVED lines=17> */
[----:B-1----:R-:W-:-:S02]  /*31a0*/  F2FP.F16.F32.PACK_AB R4, R34, R111 ;  /* 0x0000006f2204723e */ /* 0x002fc400000000ff */
[----:B--2---:R-:W-:-:S05]  /*31b0*/  F2FP.F16.F32.PACK_AB R5, R115, R106 ;  /* 0x0000006a7305723e */ /* 0x004fca00000000ff */
[----:B------:R-:W-:Y:S01]  /*31c0*/  HMMA.16816.F32 R64, R64, R6, RZ ;  /* 0x000000064040723c */ /* 0x000fe200000018ff */
[----:B------:R-:W-:Y:S02]  /*31d0*/  F2FP.F16.F32.PACK_AB R6, R2, R107 ;  /* 0x0000006b0206723e */ /* 0x000fe400000000ff */
[----:B-----5:R-:W-:-:S07]  /*31e0*/  F2FP.F16.F32.PACK_AB R7, R109, R0 ;  /* 0x000000006d07723e */ /* 0x020fce00000000ff */
[C---:B----4-:R-:W-:Y:S08]  /*31f0*/  HMMA.16816.F32 R88, R4.reuse, R16, R88 ;  /* 0x000000100458723c */ /* 0x050ff00000001858 */
        /* <DEDUP_REMOVED lines=120> */
[----:B------:R-:W2:Y:S01]  /*3980*/  LDCU UR8, c[0x0][0x50c] ;  /* 0x0000a180ff0877ac */ /* 0x000ea20008000800 */
[----:B------:R-:W3:Y:S01]  /*3990*/  LDCU UR4, c[0x0][0x45c] ;  /* 0x00008b80ff0477ac */ /* 0x000ee20008000800 */
[----:B------:R-:W-:Y:S01]  /*39a0*/  UIADD3.X UR10, UPT, UPT, UR6, -0x1, URZ, UP0, !UPT ;  /* 0xffffffff060a7890 */ /* 0x000fe200087fe4ff */
[----:B-1----:R-:W-:-:S04]  /*39b0*/  SHF.R.U32.HI R0, RZ, 0x3, R0 ;  /* 0x00000003ff007819 */ /* 0x002fc80000011600 */
[----:B------:R-:W-:-:S05]  /*39c0*/  IADD3 R101, P0, PT, R0, R101, RZ ;  /* 0x0000006500657210 */ /* 0x000fca0007f1e0ff */
[----:B------:R-:W-:Y:S02]  /*39d0*/  IMAD.X R0, RZ, RZ, R2, P0 ;  /* 0x000000ffff007224 */ /* 0x000fe400000e0602 */
[----:B------:R-:W-:-:S04]  /*39e0*/  IMAD.WIDE.U32 R104, R101, UR12, R104 ;  /* 0x0000000c65687c25 */ /* 0x000fc8000f8e0068 */
[----:B------:R-:W-:-:S04]  /*39f0*/  IMAD R0, R0, UR12, RZ ;  /* 0x0000000c00007c24 */ /* 0x000fc8000f8e02ff */
[----:B------:R-:W-:-:S05]  /*3a00*/  IMAD R0, R101, UR13, R0 ;  /* 0x0000000d65007c24 */ /* 0x000fca000f8e0200 */
[----:B------:R-:W-:Y:S01]  /*3a10*/  IADD3 R105, PT, PT, R105, R0, RZ ;  /* 0x0000000069697210 */ /* 0x000fe20007ffe0ff */
[----:B------:R-:W-:Y:S02]  /*3a20*/  VIADD R0, R32, 0xfffffffe ;  /* 0xfffffffe20007836 */ /* 0x000fe40000000000 */
[----:B------:R-:W-:Y:S01]  /*3a30*/  IMAD.WIDE.U32 R4, R35, UR18, R104 ;  /* 0x0000001223047c25 */ /* 0x000fe2000f8e0068 */
[----:B------:R-:W-:-:S03]  /*3a40*/  MOV R105, R100 ;  /* 0x0000006400697202 */ /* 0x000fc60000000f00 */
        /* <DEDUP_REMOVED lines=11> */
[----:B--23--:R-:W-:Y:S08]  /*3b00*/  BRA `(.L_x_591) ;  /* 0x0000000000787947 */ /* 0x00cff00003800000 */
.L_x_593:
        /* <DEDUP_REMOVED lines=30> */
.L_x_591:
[----:B------:R-:W-:Y:S04]  /*3cf0*/  DEPBAR.LE SB0, 0x0 ;  /* 0x000080000000791a */ /* 0x000fe80000000000 */
[----:B------:R-:W-:Y:S01]  /*3d00*/  BAR.SYNC.DEFER_BLOCKING 0x0 ;  /* 0x0000000000007b1d */ /* 0x000fe20000010000 */
[----:B------:R-:W-:Y:S02]  /*3d10*/  MOV R169, R165 ;  /* 0x000000a500a97202 */ /* 0x000fe40000000f00 */
        /* <DEDUP_REMOVED lines=10> */
[----:B------:R-:W-:Y:S06]  /*3dc0*/  LDGSTS.E.BYPASS.LTC128B.128 [R163+0x8000], desc[UR30][R168.64] ;  /* 0x08000000a8a37fae */ /* 0x000fec000b981a1e */
[----:B------:R-:W-:Y:S06]  /*3dd0*/  LDGSTS.E.BYPASS.LTC128B.128 [R163+0xa000], desc[UR30][R168.64+0x80] ;  /* 0x0a000080a8a37fae */ /* 0x000fec000b981a1e */
[----:B------:R-:W-:Y:S06]  /*3de0*/  LDGSTS.E.BYPASS.LTC128B.128 [R163+0x8800], desc[UR30][R100.64] ;  /* 0x0880000064a37fae */ /* 0x000fec000b981a1e */
[----:B------:R-:W-:Y:S06]  /*3df0*/  LDGSTS.E.BYPASS.LTC128B.128 [R163+0xa800], desc[UR30][R100.64+0x80] ;  /* 0x0a80008064a37fae */ /* 0x000fec000b981a1e */
[----:B------:R-:W-:Y:S06]  /*3e00*/  LDGSTS.E.BYPASS.LTC128B.128 [R163+0x9000], desc[UR30][R2.64+0x80] ;  /* 0x0900008002a37fae */ /* 0x000fec000b981a1e */
[----:B------:R-:W-:Y:S06]  /*3e10*/  LDGSTS.E.BYPASS.LTC128B.128 [R163+0xb000], desc[UR30][R2.64+0x100] ;  /* 0x0b00010002a37fae */ /* 0x000fec000b981a1e */
[----:B------:R-:W-:Y:S06]  /*3e20*/  LDGSTS.E.BYPASS.LTC128B.128 [R163+0x9800], desc[UR30][R102.64+0x100] ;  /* 0x0980010066a37fae */ /* 0x000fec000b981a1e */
[----:B------:R1:W-:Y:S06]  /*3e30*/  LDGSTS.E.BYPASS.LTC128B.128 [R163+0xb800], desc[UR30][R102.64+0x180] ;  /* 0x0b80018066a37fae */ /* 0x0003ec000b981a1e */
[----:B------:R-:W-:Y:S06]  /*3e40*/  LDSM.16.M88.4 R108, [R159] ;  /* 0x000000009f6c783b */ /* 0x000fec0000000200 */
[----:B------:R-:W2:Y:S06]  /*3e50*/  LDSM.16.M88.4 R112, [R158+UR5+0x4000] ;  /* 0x004000059e70783b */ /* 0x000eac0008000200 */
[----:B------:R-:W3:Y:S06]  /*3e60*/  LDSM.16.M88.4 R116, [R158+UR5+0x4800] ;  /* 0x004800059e74783b */ /* 0x000eec0008000200 */
[----:B------:R-:W4:Y:S06]  /*3e70*/  LDSM.16.M88.4 R120, [R158+UR5+0x5000] ;  /* 0x005000059e78783b */ /* 0x000f2c0008000200 */
[----:B------:R-:W0:Y:S06]  /*3e80*/  LDGDEPBAR ;  /* 0x00000000000079af */ /* 0x000e2c0000000000 */
[----:B------:R-:W5:Y:S06]  /*3e90*/  LDSM.16.M88.4 R124, [R158+UR5+0x5800] ;  /* 0x005800059e7c783b */ /* 0x000f6c0008000200 */
[----:B------:R-:W-:Y:S06]  /*3ea0*/  LDSM.16.M88.4 R128, [R157] ;  /* 0x000000009d80783b */ /* 0x000fec0000000200 */
[----:B------:R-:W5:Y:S01]  /*3eb0*/  LDSM.16.M88.4 R132, [R153+0x4000] ;  /* 0x004000009984783b */ /* 0x000f620000000200 */
[C---:B--2---:R-:W-:Y:S05]  /*3ec0*/  HMMA.16816.F32 R4, R108.reuse, R112, RZ ;  /* 0x000000706c04723c */ /* 0x044fea00000018ff */
[----:B------:R-:W2:Y:S06]  /*3ed0*/  LDSM.16.M88.4 R136, [R153+0x4800] ;  /* 0x004800009988783b */ /* 0x000eac0000000200 */
[----:B------:R-:W-:Y:S01]  /*3ee0*/  LDSM.16.M88.4 R140, [R151+0x4000] ;  /* 0x00400000978c783b */ /* 0x000fe20000000200 */
[C---:B------:R-:W-:Y:S05]  /*3ef0*/  HMMA.16816.F32 R8, R108.reuse, R114, RZ ;  /* 0x000000726c08723c */ /* 0x040fea00000018ff */
[----:B------:R-:W2:Y:S03]  /*3f00*/  LDSM.16.M88.4 R112, [R153+0x5000] ;  /* 0x005000009970783b */ /* 0x000ea60000000200 */
[C---:B---3--:R-:W-:Y:S03]  /*3f10*/  HMMA.16816.F32 R12, R108.reuse, R116, RZ ;  /* 0x000000746c0c723c */ /* 0x048fe600000018ff */
[----:B------:R-:W-:Y:S05]  /*3f20*/  LDSM.16.M88.4 R144, [R151+0x4800] ;  /* 0x004800009790783b */ /* 0x000fea0000000200 */
[C---:B------:R-:W-:Y:S01]  /*3f30*/  HMMA.16816.F32 R16, R108.reuse, R118, RZ ;  /* 0x000000766c10723c */ /* 0x040fe200000018ff */
[----:B------:R-:W-:Y:S06]  /*3f40*/  LDSM.16.M88.4 R116, [R156] ;  /* 0x000000009c74783b */ /* 0x000fec0000000200 */
[----:B-1----:R-:W-:Y:S01]  /*3f50*/  LDSM.16.M88.4 R100, [R159+0x2000] ;  /* 0x002000009f64783b */ /* 0x002fe20000000200 */
[C---:B----4-:R-:W-:Y:S08]  /*3f60*/  HMMA.16816.F32 R20, R108.reuse, R120, RZ ;  /* 0x000000786c14723c */ /* 0x050ff000000018ff */
[C---:B------:R-:W-:Y:S01]  /*3f70*/  HMMA.16816.F32 R24, R108.reuse, R122, RZ ;  /* 0x0000007a6c18723c */ /* 0x040fe200000018ff */
[----:B------:R-:W-:Y:S07]  /*3f80*/  LDSM.16.M88.4 R120, [R152+0x4000] ;  /* 0x004000009878783b */ /* 0x000fee0000000200 */
[C---:B-----5:R-:W-:Y:S08]  /*3f90*/  HMMA.16816.F32 R28, R108.reuse, R124, RZ ;  /* 0x0000007c6c1c723c */ /* 0x060ff000000018ff */
[----:B------:R-:W-:Y:S01]  /*3fa0*/  HMMA.16816.F32 R32, R108, R126, RZ ;  /* 0x0000007e6c20723c */ /* 0x000fe200000018ff */
[----:B------:R-:W1:Y:S06]  /*3fb0*/  LDSM.16.M88.4 R108, [R153+0x5800] ;  /* 0x00580000996c783b */ /* 0x000e6c0000000200 */
[----:B------:R-:W3:Y:S01]  /*3fc0*/  LDSM.16.M88.4 R124, [R152+0x4800] ;  /* 0x00480000987c783b */ /* 0x000ee20000000200 */
[C---:B------:R-:W-:Y:S08]  /*3fd0*/  HMMA.16816.F32 R4, R128.reuse, R132, R4 ;  /* 0x000000848004723c */ /* 0x040ff00000001804 */
[C---:B------:R-:W-:Y:S01]  /*3fe0*/  HMMA.16816.F32 R8, R128.reuse, R134, R8 ;  /* 0x000000868008723c */ /* 0x040fe20000001808 */
[----:B------:R-:W4:Y:S07]  /*3ff0*/  LDSM.16.M88.4 R132, [R152+0x5000] ;  /* 0x005000009884783b */ /* 0x000f2e0000000200 */
[C---:B--2---:R-:W-:Y:S08]  /*4000*/  HMMA.16816.F32 R12, R128.reuse, R136, R12 ;  /* 0x00000088800c723c */ /* 0x044ff0000000180c */
[C---:B------:R-:W-:Y:S01]  /*4010*/  HMMA.16816.F32 R16, R128.reuse, R138, R16 ;  /* 0x0000008a8010723c */ /* 0x040fe20000001810 */
[----:B------:R-:W-:Y:S07]  /*4020*/  LDSM.16.M88.4 R136, [R155] ;  /* 0x000000009b88783b */ /* 0x000fee0000000200 */
[C---:B------:R-:W-:Y:S08]  /*4030*/  HMMA.16816.F32 R20, R128.reuse, R112, R20 ;  /* 0x000000708014723c */ /* 0x040ff00000001814 */
[C---:B------:R-:W-:Y:S01]  /*4040*/  HMMA.16816.F32 R24, R128.reuse, R114, R24 ;  /* 0x000000728018723c */ /* 0x040fe20000001818 */
[----:B------:R-:W2:Y:S07]  /*4050*/  LDSM.16.M88.4 R112, [R152+0x5800] ;  /* 0x005800009870783b */ /* 0x000eae0000000200 */
[C---:B-1----:R-:W-:Y:S08]  /*4060*/  HMMA.16816.F32 R28, R128.reuse, R108, R28 ;  /* 0x0000006c801c723c */ /* 0x042ff0000000181c */
[----:B------:R-:W-:Y:S01]  /*4070*/  HMMA.16816.F32 R32, R128, R110, R32 ;  /* 0x0000006e8020723c */ /* 0x000fe20000001820 */
[----:B------:R-:W1:Y:S06]  /*4080*/  LDSM.16.M88.4 R108, [R151+0x5000] ;  /* 0x00500000976c783b */ /* 0x000e6c0000000200 */
[----:B------:R-:W-:Y:S01]  /*4090*/  LDSM.16.M88.4 R128, [R157+0x2000] ;  /* 0x002000009d80783b */ /* 0x000fe20000000200 */
[C---:B------:R-:W-:Y:S08]  /*40a0*/  HMMA.16816.F32 R4, R116.reuse, R120, R4 ;  /* 0x000000787404723c */ /* 0x040ff00000001804 */
[C---:B------:R-:W-:Y:S01]  /*40b0*/  HMMA.16816.F32 R8, R116.reuse, R122, R8 ;  /* 0x0000007a7408723c */ /* 0x040fe20000001808 */
[----:B------:R-:W5:Y:S07]  /*40c0*/  LDSM.16.M88.4 R120, [R151+0x5800] ;  /* 0x005800009778783b */ /* 0x000f6e0000000200 */
[C---:B---3--:R-:W-:Y:S08]  /*40d0*/  HMMA.16816.F32 R12, R116.reuse, R124, R12 ;  /* 0x0000007c740c723c */ /* 0x048ff0000000180c */
[C---:B------:R-:W-:Y:S01]  /*40e0*/  HMMA.16816.F32 R16, R116.reuse, R126, R16 ;  /* 0x0000007e7410723c */ /* 0x040fe20000001810 */
[----:B------:R-:W-:Y:S07]  /*40f0*/  LDSM.16.M88.4 R124, [R158+UR5+0x7000] ;  /* 0x007000059e7c783b */ /* 0x000fee0008000200 */
[C---:B----4-:R-:W-:Y:S08]  /*4100*/  HMMA.16816.F32 R20, R116.reuse, R132, R20 ;  /* 0x000000847414723c */ /* 0x050ff00000001814 */
[C---:B------:R-:W-:Y:S01]  /*4110*/  HMMA.16816.F32 R24, R116.reuse, R134, R24 ;  /* 0x000000867418723c */ /* 0x040fe20000001818 */
[----:B------:R-:W-:Y:S07]  /*4120*/  LDSM.16.M88.4 R132, [R153+0x6000] ;  /* 0x006000009984783b */ /* 0x000fee0000000200 */
[C---:B--2---:R-:W-:Y:S08]  /*4130*/  HMMA.16816.F32 R28, R116.reuse, R112, R28 ;  /* 0x00000070741c723c */ /* 0x044ff0000000181c */
[----:B------:R-:W-:Y:S01]  /*4140*/  HMMA.16816.F32 R32, R116, R114, R32 ;  /* 0x000000727420723c */ /* 0x000fe20000001820 */
[----:B------:R-:W2:Y:S06]  /*4150*/  LDSM.16.M88.4 R112, [R158+UR5+0x6000] ;  /* 0x006000059e70783b */ /* 0x000eac0008000200 */
[----:B------:R-:W3:Y:S01]  /*4160*/  LDSM.16.M88.4 R116, [R158+UR5+0x6800] ;  /* 0x006800059e74783b */ /* 0x000ee20008000200 */
[C---:B------:R-:W-:Y:S08]  /*4170*/  HMMA.16816.F32 R4, R136.reuse, R140, R4 ;  /* 0x0000008c8804723c */ /* 0x040ff00000001804 */
[C---:B------:R-:W-:Y:S01]  /*4180*/  HMMA.16816.F32 R8, R136.reuse, R142, R8 ;  /* 0x0000008e8808723c */ /* 0x040fe20000001808 */
[----:B------:R-:W-:Y:S07]  /*4190*/  LDSM.16.M88.4 R140, [R153+0x6800] ;  /* 0x00680000998c783b */ /* 0x000fee0000000200 */
[C---:B------:R-:W-:Y:S08]  /*41a0*/  HMMA.16816.F32 R12, R136.reuse, R144, R12 ;  /* 0x00000090880c723c */ /* 0x040ff0000000180c */
[C---:B------:R-:W-:Y:S08]  /*41b0*/  HMMA.16816.F32 R16, R136.reuse, R146, R16 ;  /* 0x000000928810723c */ /* 0x040ff00000001810 */
[C---:B-1----:R-:W-:Y:S08]  /*41c0*/  HMMA.16816.F32 R20, R136.reuse, R108, R20 ;  /* 0x0000006c8814723c */ /* 0x042ff00000001814 */
[C---:B------:R-:W-:Y:S01]  /*41d0*/  HMMA.16816.F32 R24, R136.reuse, R110, R24 ;  /* 0x0000006e8818723c */ /* 0x040fe20000001818 */
[----:B------:R-:W1:Y:S07]  /*41e0*/  LDSM.16.M88.4 R108, [R158+UR5+0x7800] ;  /* 0x007800059e6c783b */ /* 0x000e6e0008000200 */
[C---:B-----5:R-:W-:Y:S08]  /*41f0*/  HMMA.16816.F32 R28, R136.reuse, R120, R28 ;  /* 0x00000078881c723c */ /* 0x060ff0000000181c */
[----:B------:R-:W-:Y:S01]  /*4200*/  HMMA.16816.F32 R32, R136, R122, R32 ;  /* 0x0000007a8820723c */ /* 0x000fe20000001820 */
[----:B------:R-:W4:Y:S06]  /*4210*/  LDSM.16.M88.4 R120, [R153+0x7000] ;  /* 0x007000009978783b */ /* 0x000f2c0000000200 */
[----:B------:R-:W-:Y:S01]  /*4220*/  LDSM.16.M88.4 R136, [R155+0x2000] ;  /* 0x002000009b88783b */ /* 0x000fe20000000200 */
        /* <DEDUP_REMOVED lines=8> */
[----:B------:R-:W3:Y:S07]  /*42b0*/  LDSM.16.M88.4 R124, [R152+0x6000] ;  /* 0x00600000987c783b */ /* 0x000eee0000000200 */
[C---:B-1----:R-:W-:Y:S08]  /*42c0*/  HMMA.16816.F32 R28, R100.reuse, R108, R28 ;  /* 0x0000006c641c723c */ /* 0x042ff0000000181c */
[----:B------:R-:W-:Y:S01]  /*42d0*/  HMMA.16816.F32 R32, R100, R110, R32 ;  /* 0x0000006e6420723c */ /* 0x000fe20000001820 */
[----:B------:R-:W1:Y:S06]  /*42e0*/  LDSM.16.M88.4 R100, [R152+0x6800] ;  /* 0x006800009864783b */ /* 0x000e6c0000000200 */
[----:B------:R-:W5:Y:S01]  /*42f0*/  LDSM.16.M88.4 R108, [R152+0x7000] ;  /* 0x00700000986c783b */ /* 0x000f620000000200 */
[C---:B------:R-:W-:Y:S08]  /*4300*/  HMMA.16816.F32 R4, R128.reuse, R132, R4 ;  /* 0x000000848004723c */ /* 0x040ff00000001804 */
[C---:B------:R-:W-:Y:S01]  /*4310*/  HMMA.16816.F32 R8, R128.reuse, R134, R8 ;  /* 0x000000868008723c */ /* 0x040fe20000001808 */
[----:B------:R-:W5:Y:S07]  /*4320*/  LDSM.16.M88.4 R132, [R152+0x7800] ;  /* 0x007800009884783b */ /* 0x000f6e0000000200 */
[C---:B------:R-:W-:Y:S08]  /*4330*/  HMMA.16816.F32 R12, R128.reuse, R140, R12 ;  /* 0x0000008c800c723c */ /* 0x040ff0000000180c */
[C---:B------:R-:W-:Y:S01]  /*4340*/  HMMA.16816.F32 R16, R128.reuse, R142, R16 ;  /* 0x0000008e8010723c */ /* 0x040fe20000001810 */
[----:B------:R-:W5:Y:S07]  /*4350*/  LDSM.16.M88.4 R140, [R151+0x6000] ;  /* 0x00600000978c783b */ /* 0x000f6e0000000200 */
[C---:B----4-:R-:W-:Y:S08]  /*4360*/  HMMA.16816.F32 R20, R128.reuse, R120, R20 ;  /* 0x000000788014723c */ /* 0x050ff00000001814 */
[C---:B------:R-:W-:Y:S08]  /*4370*/  HMMA.16816.F32 R24, R128.reuse, R122, R24 ;  /* 0x0000007a8018723c */ /* 0x040ff00000001818 */
[C---:B--2---:R-:W-:Y:S08]  /*4380*/  HMMA.16816.F32 R28, R128.reuse, R112, R28 ;  /* 0x00000070801c723c */ /* 0x044ff0000000181c */
[----:B------:R-:W-:Y:S08]  /*4390*/  HMMA.16816.F32 R32, R128, R114, R32 ;  /* 0x000000728020723c */ /* 0x000ff00000001820 */
[C---:B---3--:R-:W-:Y:S08]  /*43a0*/  HMMA.16816.F32 R4, R116.reuse, R124, R4 ;  /* 0x0000007c7404723c */ /* 0x048ff00000001804 */
[C---:B------:R-:W-:Y:S08]  /*43b0*/  HMMA.16816.F32 R8, R116.reuse, R126, R8 ;  /* 0x0000007e7408723c */ /* 0x040ff00000001808 */
[C---:B-1----:R-:W-:Y:S08]  /*43c0*/  HMMA.16816.F32 R12, R116.reuse, R100, R12 ;  /* 0x00000064740c723c */ /* 0x042ff0000000180c */
[C---:B------:R-:W-:Y:S01]  /*43d0*/  HMMA.16816.F32 R16, R116.reuse, R102, R16 ;  /* 0x000000667410723c */ /* 0x040fe20000001810 */
[----:B------:R-:W1:Y:S07]  /*43e0*/  LDSM.16.M88.4 R100, [R151+0x6800] ;  /* 0x006800009764783b */ /* 0x000e6e0000000200 */
[C---:B-----5:R-:W-:Y:S08]  /*43f0*/  HMMA.16816.F32 R20, R116.reuse, R108, R20 ;  /* 0x0000006c7414723c */ /* 0x060ff00000001814 */
[C---:B------:R-:W-:Y:S01]  /*4400*/  HMMA.16816.F32 R24, R116.reuse, R110, R24 ;  /* 0x0000006e7418723c */ /* 0x040fe20000001818 */
[----:B------:R-:W2:Y:S07]  /*4410*/  LDSM.16.M88.4 R108, [R151+0x7000] ;  /* 0x00700000976c783b */ /* 0x000eae0000000200 */
[C---:B------:R-:W-:Y:S08]  /*4420*/  HMMA.16816.F32 R28, R116.reuse, R132, R28 ;  /* 0x00000084741c723c */ /* 0x040ff0000000181c */
[----:B------:R-:W-:Y:S08]  /*4430*/  HMMA.16816.F32 R32, R116, R134, R32 ;  /* 0x000000867420723c */ /* 0x000ff00000001820 */
[C---:B------:R-:W-:Y:S08]  /*4440*/  HMMA.16816.F32 R4, R136.reuse, R140, R4 ;  /* 0x0000008c8804723c */ /* 0x040ff00000001804 */
[C---:B------:R-:W-:Y:S08]  /*4450*/  HMMA.16816.F32 R8, R136.reuse, R142, R8 ;  /* 0x0000008e8808723c */ /* 0x040ff00000001808 */
[C---:B-1----:R-:W-:Y:S03]  /*4460*/  HMMA.16816.F32 R12, R136.reuse, R100, R12 ;  /* 0x00000064880c723c */ /* 0x042fe6000000180c */
[----:B------:R-:W-:Y:S01]  /*4470*/  FMUL.FTZ R195, R4, UR8 ;  /* 0x0000000804c37c20 */ /* 0x000fe20008410000 */
[----:B------:R-:W-:Y:S01]  /*4480*/  FMUL.FTZ R193, R5, UR8 ;  /* 0x0000000805c17c20 */ /* 0x000fe20008410000 */
[----:B------:R-:W-:Y:S01]  /*4490*/  FMUL.FTZ R190, R6, UR8 ;  /* 0x0000000806be7c20 */ /* 0x000fe20008410000 */
[----:B------:R-:W-:Y:S02]  /*44a0*/  FMUL.FTZ R188, R7, UR8 ;  /* 0x0000000807bc7c20 */ /* 0x000fe40008410000 */
[C---:B------:R-:W-:Y:S01]  /*44b0*/  HMMA.16816.F32 R16, R136.reuse, R102, R16 ;  /* 0x000000668810723c */ /* 0x040fe20000001810 */
[----:B------:R-:W-:Y:S01]  /*44c0*/  MUFU.TANH R195, R195 ;  /* 0x000000c300c37308 */ /* 0x000fe20000002400 */
[----:B------:R-:W1:Y:S01]  /*44d0*/  LDSM.16.M88.4 R100, [R151+0x7800] ;  /* 0x007800009764783b */ /* 0x000e620000000200 */
[----:B------:R-:W-:Y:S04]  /*44e0*/  DEPBAR.LE SB0, 0x0 ;  /* 0x000080000000791a */ /* 0x000fe80000000000 */
[----:B------:R-:W-:Y:S01]  /*44f0*/  FMUL.FTZ R199, R8, UR8 ;  /* 0x0000000808c77c20 */ /* 0x000fe20008410000 */
[C---:B--2---:R-:W-:Y:S03]  /*4500*/  HMMA.16816.F32 R20, R136.reuse, R108, R20 ;  /* 0x0000006c8814723c */ /* 0x044fe60000001814 */
[----:B------:R-:W2:Y:S01]  /*4510*/  MUFU.TANH R193, R193 ;  /* 0x000000c100c17308 */ /* 0x000ea20000002400 */
[----:B------:R-:W-:Y:S01]  /*4520*/  BAR.SYNC.DEFER_BLOCKING 0x0 ;  /* 0x0000000000007b1d */ /* 0x000fe20000010000 */
[----:B------:R-:W-:Y:S01]  /*4530*/  FMUL.FTZ R197, R9, UR8 ;  /* 0x0000000809c57c20 */ /* 0x000fe20008410000 */
[----:B------:R-:W-:Y:S01]  /*4540*/  FMUL.FTZ R194, R10, UR8 ;  /* 0x000000080ac27c20 */ /* 0x000fe20008410000 */
[----:B------:R-:W-:Y:S01]  /*4550*/  FMUL.FTZ R192, R11, UR8 ;  /* 0x000000080bc07c20 */ /* 0x000fe20008410000 */
[C---:B------:R-:W-:Y:S05]  /*4560*/  HMMA.16816.F32 R24, R136.reuse, R110, R24 ;  /* 0x0000006e8818723c */ /* 0x040fea0000001818 */
[----:B------:R-:W-:Y:S01]  /*4570*/  MUFU.TANH R190, R190 ;  /* 0x000000be00be7308 */ /* 0x000fe20000002400 */
[----:B------:R-:W-:Y:S01]  /*4580*/  FMUL.FTZ R191, R12, UR8 ;  /* 0x000000080cbf7c20 */ /* 0x000fe20008410000 */
[----:B------:R-:W-:Y:S01]  /*4590*/  FMUL.FTZ R189, R13, UR8 ;  /* 0x000000080dbd7c20 */ /* 0x000fe20008410000 */
[----:B------:R-:W-:Y:S01]  /*45a0*/  FMUL.FTZ R184, R14, UR8 ;  /* 0x000000080eb87c20 */ /* 0x000fe20008410000 */
[----:B------:R-:W-:Y:S01]  /*45b0*/  FMUL.FTZ R182, R15, UR8 ;  /* 0x000000080fb67c20 */ /* 0x000fe20008410000 */
[----:B------:R-:W-:Y:S01]  /*45c0*/  FMUL.FTZ R187, R16, UR8 ;  /* 0x0000000810bb7c20 */ /* 0x000fe20008410000 */
[----:B------:R-:W-:Y:S04]  /*45d0*/  FMUL.FTZ R185, R17, UR8 ;  /* 0x0000000811b97c20 */ /* 0x000fe80008410000 */
[----:B------:R-:W3:Y:S01]  /*45e0*/  MUFU.TANH R188, R188 ;  /* 0x000000bc00bc7308 */ /* 0x000ee20000002400 */
[----:B------:R-:W-:Y:S01]  /*45f0*/  FMUL.FTZ R186, R18, UR8 ;  /* 0x0000000812ba7c20 */ /* 0x000fe20008410000 */
[----:B------:R-:W-:Y:S01]  /*4600*/  FMUL.FTZ R180, R19, UR8 ;  /* 0x0000000813b47c20 */ /* 0x000fe20008410000 */
[----:B------:R-:W-:Y:S01]  /*4610*/  FMUL.FTZ R177, R20, UR8 ;  /* 0x0000000814b17c20 */ /* 0x000fe20008410000 */
[----:B------:R-:W-:Y:S01]  /*4620*/  FMUL.FTZ R179, R21, UR8 ;  /* 0x0000000815b37c20 */ /* 0x000fe20008410000 */
[----:B------:R-:W-:Y:S01]  /*4630*/  FMUL.FTZ R178, R22, UR8 ;  /* 0x0000000816b27c20 */ /* 0x000fe20008410000 */
[----:B------:R-:W-:Y:S01]  /*4640*/  FMUL.FTZ R174, R23, UR8 ;  /* 0x0000000817ae7c20 */ /* 0x000fe20008410000 */
[----:B--2---:R-:W-:Y:S03]  /*4650*/  FMNMX3.FTZ R2, R105, R195, R193, !PT ;  /* 0x000000c369027276 */ /* 0x004fe600078100c1 */
[----:B------:R-:W-:Y:S01]  /*4660*/  MUFU.TANH R199, R199 ;  /* 0x000000c700c77308 */ /* 0x000fe20000002400 */
[----:B------:R-:W-:Y:S01]  /*4670*/  FMUL.FTZ R181, R24, UR8 ;  /* 0x0000000818b57c20 */ /* 0x000fe20008410000 */
[----:B------:R-:W-:Y:S01]  /*4680*/  FMUL.FTZ R183, R25, UR8 ;  /* 0x0000000819b77c20 */ /* 0x000fe20008410000 */
[----:B------:R-:W-:Y:S01]  /*4690*/  FMUL.FTZ R176, R26, UR8 ;  /* 0x000000081ab07c20 */ /* 0x000fe20008410000 */
[----:B------:R-:W-:Y:S06]  /*46a0*/  FMUL.FTZ R172, R27, UR8 ;  /* 0x000000081bac7c20 */ /* 0x000fec0008410000 */
[----:B------:R-:W2:Y:S01]  /*46b0*/  MUFU.TANH R197, R197 ;  /* 0x000000c500c57308 */ /* 0x000ea20000002400 */
[C---:B-1----:R-:W-:Y:S03]  /*46c0*/  HMMA.16816.F32 R28, R136.reuse, R100, R28 ;  /* 0x00000064881c723c */ /* 0x042fe6000000181c */
[----:B---3--:R-:W-:Y:S06]  /*46d0*/  FMNMX3.FTZ R3, R0, R190, R188, !PT ;  /* 0x000000be00037276 */ /* 0x008fec00078100bc */
[----:B------:R-:W-:Y:S01]  /*46e0*/  MUFU.TANH R194, R194 ;  /* 0x000000c200c27308 */ /* 0x000fe20000002400 */
[----:B------:R-:W-:Y:S09]  /*46f0*/  HMMA.16816.F32 R32, R136, R102, R32 ;  /* 0x000000668820723c */ /* 0x000ff20000001820 */
[----:B------:R-:W1:Y:S01]  /*4700*/  MUFU.TANH R192, R192 ;  /* 0x000000c000c07308 */ /* 0x000e620000002400 */
[----:B--2---:R-:W-:Y:S01]  /*4710*/  FMNMX3.FTZ R2, R2, R199, R197, !PT ;  /* 0x000000c702027276 */ /* 0x004fe200078100c5 */
        /* <DEDUP_REMOVED lines=9> */
[----:B------:R-:W2:Y:S01]  /*47b0*/  MUFU.TANH R189, R189 ;  /* 0x000000bd00bd7308 */ /* 0x000ea20000002400 */
[----:B-1----:R-:W-:Y:S09]  /*47c0*/  FMNMX3.FTZ R3, R3, R194, R192, !PT ;  /* 0x000000c203037276 */ /* 0x002ff200078100c0 */
[----:B------:R-:W-:Y:S10]  /*47d0*/  MUFU.TANH R184, R184 ;  /* 0x000000b800b87308 */ /* 0x000ff40000002400 */
[----:B------:R-:W1:Y:S01]  /*47e0*/  MUFU.TANH R182, R182 ;  /* 0x000000b600b67308 */ /* 0x000e620000002400 */
[----:B--2---:R-:W-:Y:S09]  /*47f0*/  FMNMX3.FTZ R2, R2, R191, R189, !PT ;  /* 0x000000bf02027276 */ /* 0x004ff200078100bd */
[----:B------:R-:W-:Y:S10]  /*4800*/  MUFU.TANH R187, R187 ;  /* 0x000000bb00bb7308 */ /* 0x000ff40000002400 */
        /* <DEDUP_REMOVED lines=28> */
[----:B--2---:R-:W-:Y:S02]  /*49d0*/  FMNMX3.FTZ R196, R196, R107, R106, !PT ;  /* 0x0000006bc4c47276 */ /* 0x004fe4000781006a */
[----:B-1----:R-:W-:Y:S01]  /*49e0*/  FMNMX3.FTZ R7, R7, R102, R101, !PT ;  /* 0x0000006607077276 */ /* 0x002fe20007810065 */
[----:B------:R-:W-:Y:S06]  /*49f0*/  @P0 BRA `(.L_x_593) ;  /* 0xfffffff000440947 */ /* 0x000fec000383ffff */
.L_x_592:
[----:B------:R-:W2:Y:S01]  /*4a00*/  SHFL.BFLY PT, R3, R196, 0x2, 0x1f ;  /* 0x0c401f00c4037f89 */ /* 0x000ea200000e0000 */
[----:B------:R-:W-:Y:S07]  /*4a10*/  IADD3 R170, PT, PT, R170, -0x1, RZ ;  /* 0xffffffffaaaa7810 */ /* 0x000fee0007ffe0ff */
[----:B------:R-:W3:Y:S08]  /*4a20*/  SHFL.BFLY PT, R2, R7, 0x2, 0x1f ;  /* 0x0c401f0007027f89 */ /* 0x000ef000000e0000 */
[----:B-1----:R-:W-:Y:S08]  /*4a30*/  LDSM.16.MT88.4 R12, [R154+0x8000] ;  /* 0x008000009a0c783b */ /* 0x002ff00000004200 */
[----:B------:R-:W-:Y:S08]  /*4a40*/  LDSM.16.MT88.4 R20, [R150+0x8000] ;  /* 0x008000009614783b */ /* 0x000ff00000004200 */
        /* <DEDUP_REMOVED lines=10> */
[C---:B------:R-:W-:Y:S01]  /*4af0*/  FADD.FTZ R5, -R100.reuse, R105 ;  /* 0x0000006964057221 */ /* 0x040fe20000010100 */
[C---:B------:R-:W-:Y:S01]  /*4b00*/  FMUL.FTZ R116, R100.reuse, UR4 ;  /* 0x0000000464747c20 */ /* 0x040fe20008410000 */
[----:B------:R-:W-:Y:S01]  /*4b10*/  FSETP.NEU.FTZ.AND P1, PT, R100, -INF , PT ;  /* 0xff8000006400780b */ /* 0x000fe20003f3d000 */
        /* <DEDUP_REMOVED lines=16> */
[----:B------:R-:W1:Y:S01]  /*4c20*/  MUFU.EX2 R2, R2 ;  /* 0x0000000200027308 */ /* 0x000e620000000800 */
[--C-:B------:R-:W-:Y:S01]  /*4c30*/  FFMA.FTZ R135, R191, UR4, -R116.reuse ;  /* 0x00000004bf877c23 */ /* 0x100fe20008010874 */
[--C-:B------:R-:W-:Y:S01]  /*4c40*/  FFMA.FTZ R134, R189, UR4, -R116.reuse ;  /* 0x00000004bd867c23 */ /* 0x100fe20008010874 */
[--C-:B------:R-:W-:Y:S07]  /*4c50*/  FFMA.FTZ R133, R187, UR4, -R116.reuse ;  /* 0x00000004bb857c23 */ /* 0x100fee0008010874 */
[----:B------:R-:W2:Y:S01]  /*4c60*/  MUFU.EX2 R0, R0 ;  /* 0x0000000000007308 */ /* 0x000ea20000000800 */
[--C-:B------:R-:W-:Y:S01]  /*4c70*/  FFMA.FTZ R132, R185, UR4, -R116.reuse ;  /* 0x00000004b9847c23 */ /* 0x100fe20008010874 */
[--C-:B------:R-:W-:Y:S01]  /*4c80*/  FFMA.FTZ R140, R177, UR4, -R116.reuse ;  /* 0x00000004b18c7c23 */ /* 0x100fe20008010874 */
[--C-:B------:R-:W-:Y:S07]  /*4c90*/  FFMA.FTZ R141, R179, UR4, -R116.reuse ;  /* 0x00000004b38d7c23 */ /* 0x100fee0008010874 */
[----:B------:R-:W-:Y:S01]  /*4ca0*/  MUFU.EX2 R131, R131 ;  /* 0x0000008300837308 */ /* 0x000fe20000000800 */
[--C-:B------:R-:W-:Y:S01]  /*4cb0*/  FFMA.FTZ R142, R181, UR4, -R116.reuse ;  /* 0x00000004b58e7c23 */ /* 0x100fe20008010874 */
[--C-:B------:R-:W-:Y:S01]  /*4cc0*/  FFMA.FTZ R145, R183, UR4, -R116.reuse ;  /* 0x00000004b7917c23 */ /* 0x100fe20008010874 */
[--C-:B------:R-:W-:Y:S07]  /*4cd0*/  FFMA.FTZ R169, R169, UR4, -R116.reuse ;  /* 0x00000004a9a97c23 */ /* 0x100fee0008010874 */
[----:B------:R-:W3:Y:S01]  /*4ce0*/  MUFU.EX2 R130, R130 ;  /* 0x0000008200827308 */ /* 0x000ee20000000800 */
[--C-:B------:R-:W-:Y:S01]  /*4cf0*/  FFMA.FTZ R146, R172, UR4, -R105.reuse ;  /* 0x00000004ac927c23 */ /* 0x100fe20008010869 */
[C---:B-1----:R-:W-:Y:S01]  /*4d00*/  FMUL.FTZ R4, R2.reuse, R96 ;  /* 0x0000006002047220 */ /* 0x042fe20000410000 */
[C---:B------:R-:W-:Y:S07]  /*4d10*/  FMUL.FTZ R5, R2.reuse, R97 ;  /* 0x0000006102057220 */ /* 0x040fee0000410000 */
[----:B------:R-:W-:Y:S01]  /*4d20*/  MUFU.EX2 R129, R129 ;  /* 0x0000008100817308 */ /* 0x000fe20000000800 */
[----:B------:R-:W-:Y:S01]  /*4d30*/  FMUL.FTZ R8, R2, R92 ;  /* 0x0000005c02087220 */ /* 0x000fe20000410000 */
[C---:B--2---:R-:W-:Y:S01]  /*4d40*/  FMUL.FTZ R6, R0.reuse, R98 ;  /* 0x0000006200067220 */ /* 0x044fe20000410000 */
[----:B------:R-:W-:Y:S07]  /*4d50*/  FMUL.FTZ R7, R0, R99 ;  /* 0x0000006300077220 */ /* 0x000fee0000410000 */
[----:B------:R-:W1:Y:S01]  /*4d60*/  MUFU.EX2 R128, R128 ;  /* 0x0000008000807308 */ /* 0x000e620000000800 */
[----:B------:R-:W-:Y:S01]  /*4d70*/  FMUL.FTZ R9, R2, R93 ;  /* 0x0000005d02097220 */ /* 0x000fe20000410000 */
[C---:B------:R-:W-:Y:S01]  /*4d80*/  FMUL.FTZ R10, R0.reuse, R94 ;  /* 0x0000005e000a7220 */ /* 0x040fe20000410000 */
[----:B------:R-:W-:Y:S07]  /*4d90*/  FMUL.FTZ R11, R0, R95 ;  /* 0x0000005f000b7220 */ /* 0x000fee0000410000 */
[----:B------:R-:W-:Y:S01]  /*4da0*/  MUFU.EX2 R127, R127 ;  /* 0x0000007f007f7308 */ /* 0x000fe20000000800 */
[----:B------:R-:W-:Y:S01]  /*4db0*/  FMUL.FTZ R16, R2, R84 ;  /* 0x0000005402107220 */ /* 0x000fe20000410000 */
[----:B---3--:R-:W-:Y:S01]  /*4dc0*/  F2FP.F16.F32.PACK_AB R96, R130, R131 ;  /* 0x000000838260723e */ /* 0x008fe200000000ff */
[----:B------:R-:W-:Y:S07]  /*4dd0*/  FMUL.FTZ R17, R2, R85 ;  /* 0x0000005502117220 */ /* 0x000fee0000410000 */
[----:B------:R-:W2:Y:S01]  /*4de0*/  MUFU.EX2 R126, R126 ;  /* 0x0000007e007e7308 */ /* 0x000ea20000000800 */
[C---:B------:R-:W-:Y:S01]  /*4df0*/  FMUL.FTZ R18, R0.reuse, R86 ;  /* 0x0000005600127220 */ /* 0x040fe20000410000 */
[----:B------:R-:W-:Y:S01]  /*4e00*/  FMUL.FTZ R19, R0, R87 ;  /* 0x0000005700137220 */ /* 0x000fe20000410000 */
[----:B------:R-:W-:Y:S07]  /*4e10*/  LDSM.16.MT88.4 R92, [R154+0xa800] ;  /* 0x00a800009a5c783b */ /* 0x000fee0000004200 */
[----:B------:R-:W-:Y:S01]  /*4e20*/  MUFU.EX2 R125, R125 ;  /* 0x0000007d007d7308 */ /* 0x000fe20000000800 */
[----:B------:R-:W-:Y:S01]  /*4e30*/  FMUL.FTZ R24, R2, R76 ;  /* 0x0000004c02187220 */ /* 0x000fe20000410000 */
[----:B-1----:R-:W-:Y:S01]  /*4e40*/  F2FP.F16.F32.PACK_AB R97, R128, R129 ;  /* 0x000000818061723e */ /* 0x002fe200000000ff */
[----:B------:R-:W-:Y:S07]  /*4e50*/  FMUL.FTZ R25, R2, R77 ;  /* 0x0000004d02197220 */ /* 0x000fee0000410000 */
[----:B------:R-:W1:Y:S01]  /*4e60*/  MUFU.EX2 R124, R124 ;  /* 0x0000007c007c7308 */ /* 0x000e620000000800 */
[C---:B------:R-:W-:Y:S01]  /*4e70*/  FMUL.FTZ R26, R0.reuse, R78 ;  /* 0x0000004e001a7220 */ /* 0x040fe20000410000 */
[----:B------:R-:W-:Y:S01]  /*4e80*/  FMUL.FTZ R27, R0, R79 ;  /* 0x0000004f001b7220 */ /* 0x000fe20000410000 */
[----:B------:R-:W-:Y:S01]  /*4e90*/  LDSM.16.MT88.4 R84, [R149+0x8800] ;  /* 0x008800009554783b */ /* 0x000fe20000004200 */
[C---:B------:R-:W-:Y:S01]  /*4ea0*/  FMUL.FTZ R32, R2.reuse, R68 ;  /* 0x0000004402207220 */ /* 0x040fe20000410000 */
[----:B------:R-:W-:Y:S01]  /*4eb0*/  FMUL.FTZ R33, R2, R69 ;  /* 0x0000004502217220 */ /* 0x000fe20000410000 */
[----:B--2---:R-:W-:Y:S01]  /*4ec0*/  F2FP.F16.F32.PACK_AB R98, R126, R127 ;  /* 0x0000007f7e62723e */ /* 0x004fe200000000ff */
[C---:B------:R-:W-:Y:S01]  /*4ed0*/  FMUL.FTZ R34, R0.reuse, R70 ;  /* 0x0000004600227220 */ /* 0x040fe20000410000 */
[----:B------:R-:W-:Y:S01]  /*4ee0*/  FMUL.FTZ R35, R0, R71 ;  /* 0x0000004700237220 */ /* 0x000fe20000410000 */
[C---:B------:R-:W-:Y:S01]  /*4ef0*/  FMUL.FTZ R36, R2.reuse, R36 ;  /* 0x0000002402247220 */ /* 0x040fe20000410000 */
[----:B------:R-:W-:Y:S01]  /*4f00*/  FMUL.FTZ R37, R2, R37 ;  /* 0x0000002502257220 */ /* 0x000fe20000410000 */
[----:B------:R-:W-:Y:S01]  /*4f10*/  LDSM.16.MT88.4 R68, [R149+0xa000] ;  /* 0x00a000009544783b */ /* 0x000fe20000004200 */
[C---:B------:R-:W-:Y:S01]  /*4f20*/  FMUL.FTZ R38, R0.reuse, R38 ;  /* 0x0000002600267220 */ /* 0x040fe20000410000 */
[----:B------:R-:W-:Y:S01]  /*4f30*/  FMUL.FTZ R39, R0, R39 ;  /* 0x0000002700277220 */ /* 0x000fe20000410000 */
[----:B-1----:R-:W-:Y:S01]  /*4f40*/  F2FP.F16.F32.PACK_AB R99, R124, R125 ;  /* 0x0000007d7c63723e */ /* 0x002fe200000000ff */
[C---:B------:R-:W-:Y:S01]  /*4f50*/  FMUL.FTZ R40, R2.reuse, R40 ;  /* 0x0000002802287220 */ /* 0x040fe20000410000 */
[----:B------:R-:W-:Y:S01]  /*4f60*/  FMUL.FTZ R41, R2, R41 ;  /* 0x0000002902297220 */ /* 0x000fe20000410000 */
[C---:B------:R-:W-:Y:S01]  /*4f70*/  FMUL.FTZ R42, R0.reuse, R42 ;  /* 0x0000002a002a7220 */ /* 0x040fe20000410000 */
[----:B------:R-:W-:Y:S01]  /*4f80*/  FMUL.FTZ R43, R0, R43 ;  /* 0x0000002b002b7220 */ /* 0x000fe20000410000 */
[----:B------:R-:W-:Y:S01]  /*4f90*/  LDSM.16.MT88.4 R76, [R148+0xa000] ;  /* 0x00a00000944c783b */ /* 0x000fe20000004200 */
[C---:B------:R-:W-:Y:S01]  /*4fa0*/  FMUL.FTZ R44, R2.reuse, R44 ;  /* 0x0000002c022c7220 */ /* 0x040fe20000410000 */
[C---:B------:R-:W-:Y:S01]  /*4fb0*/  HMMA.16816.F32 R4, R96.reuse, R12, R4 ;  /* 0x0000000c6004723c */ /* 0x040fe20000001804 */
[----:B------:R-:W-:Y:S04]  /*4fc0*/  MUFU.EX2 R135, R135 ;  /* 0x0000008700877308 */ /* 0x000fe80000000800 */
[C---:B------:R-:W-:Y:S01]  /*4fd0*/  FMUL.FTZ R12, R2.reuse, R88 ;  /* 0x00000058020c7220 */ /* 0x040fe20000410000 */
[C---:B------:R-:W-:Y:S01]  /*4fe0*/  FMUL.FTZ R13, R2.reuse, R89 ;  /* 0x00000059020d7220 */ /* 0x040fe20000410000 */
[----:B------:R-:W-:Y:S01]  /*4ff0*/  FMUL.FTZ R45, R2, R45 ;  /* 0x0000002d022d7220 */ /* 0x000fe20000410000 */
[C---:B------:R-:W-:Y:S03]  /*5000*/  HMMA.16816.F32 R8, R96.reuse, R14, R8 ;  /* 0x0000000e6008723c */ /* 0x040fe60000001808 */
[----:B------:R-:W1:Y:S01]  /*5010*/  MUFU.EX2 R134, R134 ;  /* 0x0000008600867308 */ /* 0x000e620000000800 */
[C---:B------:R-:W-:Y:S01]  /*5020*/  FMUL.FTZ R14, R0.reuse, R90 ;  /* 0x0000005a000e7220 */ /* 0x040fe20000410000 */
[C---:B------:R-:W-:Y:S01]  /*5030*/  FMUL.FTZ R15, R0.reuse, R91 ;  /* 0x0000005b000f7220 */ /* 0x040fe20000410000 */
[C---:B------:R-:W-:Y:S01]  /*5040*/  FMUL.FTZ R46, R0.reuse, R46 ;  /* 0x0000002e002e7220 */ /* 0x040fe20000410000 */
[----:B------:R-:W2:Y:S01]  /*5050*/  LDSM.16.MT88.4 R88, [R148+0x8000] ;  /* 0x008000009458783b */ /* 0x000ea20000004200 */
[----:B------:R-:W-:Y:S01]  /*5060*/  FMUL.FTZ R47, R0, R47 ;  /* 0x0000002f002f7220 */ /* 0x000fe20000410000 */
[C---:B------:R-:W-:Y:S01]  /*5070*/  FMUL.FTZ R48, R2.reuse, R48 ;  /* 0x0000003002307220 */ /* 0x040fe20000410000 */
[----:B------:R-:W-:Y:S01]  /*5080*/  FMUL.FTZ R49, R2, R49 ;  /* 0x0000003102317220 */ /* 0x000fe20000410000 */
[----:B------:R-:W-:Y:S01]  /*5090*/  FMUL.FTZ R50, R0, R50 ;  /* 0x0000003200327220 */ /* 0x000fe20000410000 */
[C---:B------:R-:W-:Y:S01]  /*50a0*/  HMMA.16816.F32 R12, R96.reuse, R20, R12 ;  /* 0x00000014600c723c */ /* 0x040fe2000000180c */
[----:B------:R-:W-:Y:S02]  /*50b0*/  MUFU.EX2 R133, R133 ;  /* 0x0000008500857308 */ /* 0x000fe40000000800 */
[C---:B------:R-:W-:Y:S01]  /*50c0*/  FMUL.FTZ R20, R2.reuse, R80 ;  /* 0x0000005002147220 */ /* 0x040fe20000410000 */
[----:B------:R-:W-:Y:S01]  /*50d0*/  FMUL.FTZ R21, R2, R81 ;  /* 0x0000005102157220 */ /* 0x000fe20000410000 */
[----:B------:R-:W-:Y:S01]  /*50e0*/  FMUL.FTZ R51, R0, R51 ;  /* 0x0000003300337220 */ /* 0x000fe20000410000 */
[C---:B------:R-:W-:Y:S01]  /*50f0*/  FMUL.FTZ R52, R2.reuse, R52 ;  /* 0x0000003402347220 */ /* 0x040fe20000410000 */
[----:B------:R-:W-:Y:S01]  /*5100*/  FMUL.FTZ R53, R2, R53 ;  /* 0x0000003502357220 */ /* 0x000fe20000410000 */
[C---:B------:R-:W-:Y:S03]  /*5110*/  HMMA.16816.F32 R16, R96.reuse, R22, R16 ;  /* 0x000000166010723c */ /* 0x040fe60000001810 */
[----:B------:R-:W-:Y:S01]  /*5120*/  MUFU.EX2 R132, R132 ;  /* 0x0000008400847308 */ /* 0x000fe20000000800 */
[C---:B------:R-:W-:Y:S01]  /*5130*/  FMUL.FTZ R22, R0.reuse, R82 ;  /* 0x0000005200167220 */ /* 0x040fe20000410000 */
[C---:B------:R-:W-:Y:S01]  /*5140*/  FMUL.FTZ R23, R0.reuse, R83 ;  /* 0x0000005300177220 */ /* 0x040fe20000410000 */
[C---:B------:R-:W-:Y:S01]  /*5150*/  FMUL.FTZ R54, R0.reuse, R54 ;  /* 0x0000003600367220 */ /* 0x040fe20000410000 */
[----:B------:R-:W3:Y:S01]  /*5160*/  LDSM.16.MT88.4 R80, [R154+0xa000] ;  /* 0x00a000009a50783b */ /* 0x000ee20000004200 */
        /* <DEDUP_REMOVED lines=16> */
[----:B------:R-:W4:Y:S01]  /*5270*/  LDSM.16.MT88.4 R72, [R150+0xa000] ;  /* 0x00a000009648783b */ /* 0x000f220000004200 */
[----:B------:R-:W-:Y:S01]  /*5280*/  FMUL.FTZ R63, R0, R63 ;  /* 0x0000003f003f7220 */ /* 0x000fe20000410000 */
[C---:B------:R-:W-:Y:S01]  /*5290*/  FMUL.FTZ R64, R2.reuse, R64 ;  /* 0x0000004002407220 */ /* 0x040fe20000410000 */
[----:B------:R-:W-:Y:S01]  /*52a0*/  FMUL.FTZ R65, R2, R65 ;  /* 0x0000004102417220 */ /* 0x000fe20000410000 */
[C---:B------:R-:W-:Y:S01]  /*52b0*/  FMUL.FTZ R66, R0.reuse, R66 ;  /* 0x0000004200427220 */ /* 0x040fe20000410000 */
[C---:B--2---:R-:W-:Y:S01]  /*52c0*/  HMMA.16816.F32 R28, R96.reuse, R88, R28 ;  /* 0x00000058601c723c */ /* 0x044fe2000000181c */
[----:B------:R-:W-:Y:S02]  /*52d0*/  MUFU.EX2 R142, R142 ;  /* 0x0000008e008e7308 */ /* 0x000fe40000000800 */
[----:B------:R-:W-:Y:S01]  /*52e0*/  FMUL.FTZ R67, R0, R67 ;  /* 0x0000004300437220 */ /* 0x000fe20000410000 */
[--C-:B------:R-:W-:Y:S07]  /*52f0*/  FFMA.FTZ R172, R175, UR4, -R116.reuse ;  /* 0x00000004afac7c23 */ /* 0x100fee0008010874 */
[----:B------:R-:W-:Y:S01]  /*5300*/  MUFU.EX2 R145, R145 ;  /* 0x0000009100917308 */ /* 0x000fe20000000800 */
[--C-:B------:R-:W-:Y:S01]  /*5310*/  FFMA.FTZ R175, R103, UR4, -R105.reuse ;  /* 0x0000000467af7c23 */ /* 0x100fe20008010869 */
[--C-:B------:R-:W-:Y:S01]  /*5320*/  FFMA.FTZ R103, R107, UR4, -R116.reuse ;  /* 0x000000046b677c23 */ /* 0x100fe20008010874 */
[C---:B------:R-:W-:Y:S01]  /*5330*/  HMMA.16816.F32 R32, R96.reuse, R90, R32 ;  /* 0x0000005a6020723c */ /* 0x040fe20000001820 */
[----:B------:R-:W-:Y:S06]  /*5340*/  LDSM.16.MT88.4 R88, [R148+0x8800] ;  /* 0x008800009458783b */ /* 0x000fec0000004200 */
[----:B------:R-:W-:Y:S01]  /*5350*/  MUFU.EX2 R146, R146 ;  /* 0x0000009200927308 */ /* 0x000fe20000000800 */
[----:B------:R-:W-:Y:S01]  /*5360*/  FFMA.FTZ R116, R106, UR4, -R116 ;  /* 0x000000046a747c23 */ /* 0x000fe20008010874 */
[--C-:B------:R-:W-:Y:S01]  /*5370*/  FFMA.FTZ R136, R184, UR4, -R105.reuse ;  /* 0x00000004b8887c23 */ /* 0x100fe20008010869 */
[--C-:B------:R-:W-:Y:S07]  /*5380*/  FFMA.FTZ R137, R182, UR4, -R105.reuse ;  /* 0x00000004b6897c23 */ /* 0x100fee0008010869 */
[----:B------:R-:W-:Y:S01]  /*5390*/  MUFU.EX2 R169, R169 ;  /* 0x000000a900a97308 */ /* 0x000fe20000000800 */
[--C-:B------:R-:W-:Y:S01]  /*53a0*/  FFMA.FTZ R138, R186, UR4, -R105.reuse ;  /* 0x00000004ba8a7c23 */ /* 0x100fe20008010869 */
[C---:B---3--:R-:W-:Y:S08]  /*53b0*/  HMMA.16816.F32 R36, R96.reuse, R80, R36 ;  /* 0x000000506024723c */ /* 0x048ff00000001824 */
[----:B------:R-:W-:Y:S01]  /*53c0*/  MUFU.EX2 R136, R136 ;  /* 0x0000008800887308 */ /* 0x000fe20000000800 */
[--C-:B------:R-:W-:Y:S01]  /*53d0*/  FFMA.FTZ R139, R180, UR4, -R105.reuse ;  /* 0x00000004b48b7c23 */ /* 0x100fe20008010869 */
[--C-:B------:R-:W-:Y:S01]  /*53e0*/  FFMA.FTZ R143, R178, UR4, -R105.reuse ;  /* 0x00000004b28f7c23 */ /* 0x100fe20008010869 */
[--C-:B------:R-:W-:Y:S07]  /*53f0*/  FFMA.FTZ R144, R174, UR4, -R105.reuse ;  /* 0x00000004ae907c23 */ /* 0x100fee0008010869 */
[----:B------:R-:W2:Y:S01]  /*5400*/  MUFU.EX2 R137, R137 ;  /* 0x0000008900897308 */ /* 0x000ea20000000800 */
[--C-:B------:R-:W-:Y:S01]  /*5410*/  FFMA.FTZ R174, R104, UR4, -R105.reuse ;  /* 0x0000000468ae7c23 */ /* 0x100fe20008010869 */
[C---:B------:R-:W-:Y:S01]  /*5420*/  HMMA.16816.F32 R40, R96.reuse, R82, R40 ;  /* 0x000000526028723c */ /* 0x040fe20000001828 */
[----:B------:R-:W-:Y:S07]  /*5430*/  LDSM.16.MT88.4 R80, [R150+0x8800] ;  /* 0x008800009650783b */ /* 0x000fee0000004200 */
[----:B------:R-:W-:Y:S01]  /*5440*/  MUFU.EX2 R138, R138 ;  /* 0x0000008a008a7308 */ /* 0x000fe20000000800 */
[----:B------:R-:W-:Y:S01]  /*5450*/  FFMA.FTZ R147, R176, UR4, -R105 ;  /* 0x00000004b0937c23 */ /* 0x000fe20008010869 */
[----:B------:R-:W-:Y:S01]  /*5460*/  FFMA.FTZ R131, R2, R173, R131 ;  /* 0x000000ad02837223 */ /* 0x000fe20000010083 */
[----:B------:R-:W-:Y:S07]  /*5470*/  FFMA.FTZ R129, R0, R171, R129 ;  /* 0x000000ab00817223 */ /* 0x000fee0000010081 */
[----:B------:R-:W3:Y:S01]  /*5480*/  MUFU.EX2 R139, R139 ;  /* 0x0000008b008b7308 */ /* 0x000ee20000000800 */
[----:B------:R-:W-:Y:S01]  /*5490*/  FADD.FTZ R130, R130, R131 ;  /* 0x0000008382827221 */ /* 0x000fe20000010000 */
[----:B------:R-:W-:Y:S08]  /*54a0*/  FADD.FTZ R128, R128, R129 ;  /* 0x0000008180807221 */ /* 0x000ff00000010000 */
[----:B------:R-:W-:Y:S01]  /*54b0*/  MUFU.EX2 R143, R143 ;  /* 0x0000008f008f7308 */ /* 0x000fe20000000800 */
[C---:B----4-:R-:W-:Y:S09]  /*54c0*/  HMMA.16816.F32 R44, R96.reuse, R72, R44 ;  /* 0x00000048602c723c */ /* 0x050ff2000000182c */
[----:B------:R-:W-:Y:S01]  /*54d0*/  MUFU.EX2 R144, R144 ;  /* 0x0000009000907308 */ /* 0x000fe20000000800 */
[----:B------:R-:W-:Y:S09]  /*54e0*/  FADD.FTZ R127, R127, R130 ;  /* 0x000000827f7f7221 */ /* 0x000ff20000010000 */
[----:B------:R-:W-:Y:S01]  /*54f0*/  MUFU.EX2 R147, R147 ;  /* 0x0000009300937308 */ /* 0x000fe20000000800 */
[C---:B------:R-:W-:Y:S01]  /*5500*/  HMMA.16816.F32 R48, R96.reuse, R74, R48 ;  /* 0x0000004a6030723c */ /* 0x040fe20000001830 */
[----:B------:R-:W4:Y:S08]  /*5510*/  LDSM.16.MT88.4 R72, [R154+0x8800] ;  /* 0x008800009a48783b */ /* 0x000f300000004200 */
[----:B------:R-:W5:Y:S01]  /*5520*/  MUFU.EX2 R172, R172 ;  /* 0x000000ac00ac7308 */ /* 0x000f620000000800 */
[----:B------:R-:W-:Y:S09]  /*5530*/  FADD.FTZ R126, R126, R127 ;  /* 0x0000007f7e7e7221 */ /* 0x000ff20000010000 */
[----:B------:R-:W-:Y:S01]  /*5540*/  MUFU.EX2 R174, R174 ;  /* 0x000000ae00ae7308 */ /* 0x000fe20000000800 */
[C---:B------:R-:W-:Y:S03]  /*5550*/  HMMA.16816.F32 R52, R96.reuse, R68, R52 ;  /* 0x000000446034723c */ /* 0x040fe60000001834 */
[----:B-1----:R-:W-:Y:S06]  /*5560*/  F2FP.F16.F32.PACK_AB R68, R134, R135 ;  /* 0x000000878644723e */ /* 0x002fec00000000ff */
[----:B------:R-:W-:Y:S01]  /*5570*/  MUFU.EX2 R175, R175 ;  /* 0x000000af00af7308 */ /* 0x000fe20000000800 */
[----:B--2---:R-:W-:Y:S01]  /*5580*/  F2FP.F16.F32.PACK_AB R69, R137, R136 ;  /* 0x000000888945723e */ /* 0x004fe200000000ff */
[----:B------:R-:W-:Y:S01]  /*5590*/  FADD.FTZ R135, R135, R126 ;  /* 0x0000007e87877221 */ /* 0x000fe20000010000 */
[C---:B------:R-:W-:Y:S07]  /*55a0*/  HMMA.16816.F32 R56, R96.reuse, R70, R56 ;  /* 0x000000466038723c */ /* 0x040fee0000001838 */
[----:B------:R-:W-:Y:S01]  /*55b0*/  MUFU.EX2 R103, R103 ;  /* 0x0000006700677308 */ /* 0x000fe20000000800 */
[----:B------:R-:W-:Y:S01]  /*55c0*/  F2FP.F16.F32.PACK_AB R70, R132, R133 ;  /* 0x000000858446723e */ /* 0x000fe200000000ff */
[----:B------:R-:W-:Y:S01]  /*55d0*/  FADD.FTZ R134, R134, R135 ;  /* 0x0000008786867221 */ /* 0x000fe20000010000 */
[----:B---3--:R-:W-:Y:S02]  /*55e0*/  F2FP.F16.F32.PACK_AB R71, R139, R138 ;  /* 0x0000008a8b47723e */ /* 0x008fe400000000ff */
[----:B-----5:R-:W-:Y:S01]  /*55f0*/  F2FP.F16.F32.PACK_AB R104, R172, R169 ;  /* 0x000000a9ac68723e */ /* 0x020fe200000000ff */
[C---:B------:R-:W-:Y:S08]  /*5600*/  HMMA.16816.F32 R60, R96.reuse, R76, R60 ;  /* 0x0000004c603c723c */ /* 0x040ff0000000183c */
[----:B------:R-:W-:Y:S01]  /*5610*/  HMMA.16816.F32 R64, R96, R78, R64 ;  /* 0x0000004e6040723c */ /* 0x000fe20000001840 */
[----:B------:R-:W-:Y:S07]  /*5620*/  LDSM.16.MT88.4 R76, [R154+0x9000] ;  /* 0x009000009a4c783b */ /* 0x000fee0000004200 */
[C---:B----4-:R-:W-:Y:S01]  /*5630*/  HMMA.16816.F32 R4, R68.reuse, R72, R4 ;  /* 0x000000484404723c */ /* 0x050fe20000001804 */
[----:B------:R-:W-:Y:S07]  /*5640*/  LDSM.16.MT88.4 R96, [R150+0xb000] ;  /* 0x00b000009660783b */ /* 0x000fee0000004200 */
        /* <DEDUP_REMOVED lines=8> */
[C---:B------:R-:W-:Y:S08]  /*56d0*/  HMMA.16816.F32 R28, R68.reuse, R88, R28 ;  /* 0x00000058441c723c */ /* 0x040ff0000000181c */
[C---:B------:R-:W-:Y:S01]  /*56e0*/  HMMA.16816.F32 R32, R68.reuse, R90, R32 ;  /* 0x0000005a4420723c */ /* 0x040fe20000001820 */
[----:B------:R-:W4:Y:S07]  /*56f0*/  LDSM.16.MT88.4 R88, [R148+0x9000] ;  /* 0x009000009458783b */ /* 0x000f2e0000004200 */
[C---:B------:R-:W-:Y:S08]  /*5700*/  HMMA.16816.F32 R36, R68.reuse, R92, R36 ;  /* 0x0000005c4424723c */ /* 0x040ff00000001824 */
[C---:B------:R-:W-:Y:S01]  /*5710*/  HMMA.16816.F32 R40, R68.reuse, R94, R40 ;  /* 0x0000005e4428723c */ /* 0x040fe20000001828 */
[----:B------:R-:W5:Y:S07]  /*5720*/  LDSM.16.MT88.4 R92, [R154+0xb000] ;  /* 0x00b000009a5c783b */ /* 0x000f6e0000004200 */
[C---:B------:R-:W-:Y:S08]  /*5730*/  HMMA.16816.F32 R44, R68.reuse, R108, R44 ;  /* 0x0000006c442c723c */ /* 0x040ff0000000182c */
[C---:B------:R-:W-:Y:S01]  /*5740*/  HMMA.16816.F32 R48, R68.reuse, R110, R48 ;  /* 0x0000006e4430723c */ /* 0x040fe20000001830 */
[----:B------:R-:W-:Y:S07]  /*5750*/  LDSM.16.MT88.4 R108, [R149+0x9800] ;  /* 0x00980000956c783b */ /* 0x000fee0000004200 */
[C---:B------:R-:W-:Y:S08]  /*5760*/  HMMA.16816.F32 R52, R68.reuse, R112, R52 ;  /* 0x000000704434723c */ /* 0x040ff00000001834 */
[C---:B------:R-:W-:Y:S01]  /*5770*/  HMMA.16816.F32 R56, R68.reuse, R114, R56 ;  /* 0x000000724438723c */ /* 0x040fe20000001838 */
[----:B------:R-:W-:Y:S07]  /*5780*/  LDSM.16.MT88.4 R112, [R148+0x9800] ;  /* 0x009800009470783b */ /* 0x000fee0000004200 */
[C---:B-1----:R-:W-:Y:S08]  /*5790*/  HMMA.16816.F32 R60, R68.reuse, R72, R60 ;  /* 0x00000048443c723c */ /* 0x042ff0000000183c */
[----:B------:R-:W-:Y:S01]  /*57a0*/  HMMA.16816.F32 R64, R68, R74, R64 ;  /* 0x0000004a4440723c */ /* 0x000fe20000001840 */
[----:B------:R-:W1:Y:S02]  /*57b0*/  LDSM.16.MT88.4 R72, [R149+0xb000] ;  /* 0x00b000009548783b */ /* 0x000e640000004200 */
[----:B------:R-:W-:Y:S02]  /*57c0*/  F2FP.F16.F32.PACK_AB R68, R141, R140 ;  /* 0x0000008c8d44723e */ /* 0x000fe400000000ff */
[----:B------:R-:W-:Y:S02]  /*57d0*/  F2FP.F16.F32.PACK_AB R69, R144, R143 ;  /* 0x0000008f9045723e */ /* 0x000fe400000000ff */
[----:B------:R-:W-:Y:S02]  /*57e0*/  F2FP.F16.F32.PACK_AB R70, R145, R142 ;  /* 0x0000008e9146723e */ /* 0x000fe400000000ff */
[----:B------:R-:W-:Y:S07]  /*57f0*/  F2FP.F16.F32.PACK_AB R71, R146, R147 ;  /* 0x000000939247723e */ /* 0x000fee00000000ff */
[C---:B------:R-:W-:Y:S08]  /*5800*/  HMMA.16816.F32 R4, R68.reuse, R76, R4 ;  /* 0x0000004c4404723c */ /* 0x040ff00000001804 */
[C---:B------:R-:W-:Y:S01]  /*5810*/  HMMA.16816.F32 R8, R68.reuse, R78, R8 ;  /* 0x0000004e4408723c */ /* 0x040fe20000001808 */
[----:B------:R-:W1:Y:S07]  /*5820*/  LDSM.16.MT88.4 R76, [R148+0xb000] ;  /* 0x00b00000944c783b */ /* 0x000e6e0000004200 */
[C---:B--2---:R-:W-:Y:S08]  /*5830*/  HMMA.16816.F32 R12, R68.reuse, R80, R12 ;  /* 0x00000050440c723c */ /* 0x044ff0000000180c */
[C---:B------:R-:W-:Y:S08]  /*5840*/  HMMA.16816.F32 R16, R68.reuse, R82, R16 ;  /* 0x000000524410723c */ /* 0x040ff00000001810 */
[C---:B---3--:R-:W-:Y:S08]  /*5850*/  HMMA.16816.F32 R20, R68.reuse, R84, R20 ;  /* 0x000000544414723c */ /* 0x048ff00000001814 */
[C---:B------:R-:W-:Y:S01]  /*5860*/  HMMA.16816.F32 R24, R68.reuse, R86, R24 ;  /* 0x000000564418723c */ /* 0x040fe20000001818 */
[----:B------:R-:W-:Y:S07]  /*5870*/  LDSM.16.MT88.4 R84, [R150+0x9800] ;  /* 0x009800009654783b */ /* 0x000fee0000004200 */
[C---:B----4-:R-:W-:Y:S08]  /*5880*/  HMMA.16816.F32 R28, R68.reuse, R88, R28 ;  /* 0x00000058441c723c */ /* 0x050ff0000000181c */
[C---:B------:R-:W-:Y:S08]  /*5890*/  HMMA.16816.F32 R32, R68.reuse, R90, R32 ;  /* 0x0000005a4420723c */ /* 0x040ff00000001820 */
[C---:B-----5:R-:W-:Y:S08]  /*58a0*/  HMMA.16816.F32 R36, R68.reuse, R92, R36 ;  /* 0x0000005c4424723c */ /* 0x060ff00000001824 */
[C---:B------:R-:W-:Y:S01]  /*58b0*/  HMMA.16816.F32 R40, R68.reuse, R94, R40 ;  /* 0x0000005e4428723c */ /* 0x040fe20000001828 */
[----:B------:R-:W2:Y:S07]  /*58c0*/  LDSM.16.MT88.4 R92, [R154+0x9800] ;  /* 0x009800009a5c783b */ /* 0x000eae0000004200 */
[C---:B------:R-:W-:Y:S08]  /*58d0*/  HMMA.16816.F32 R44, R68.reuse, R96, R44 ;  /* 0x00000060442c723c */ /* 0x040ff0000000182c */
[C---:B------:R-:W-:Y:S08]  /*58e0*/  HMMA.16816.F32 R48, R68.reuse, R98, R48 ;  /* 0x000000624430723c */ /* 0x040ff00000001830 */
[C---:B-1----:R-:W-:Y:S03]  /*58f0*/  HMMA.16816.F32 R52, R68.reuse, R72, R52 ;  /* 0x000000484434723c */ /* 0x042fe60000001834 */
[--C-:B------:R-:W-:Y:S01]  /*5900*/  FFMA.FTZ R72, R102, UR4, -R105.reuse ;  /* 0x0000000466487c23 */ /* 0x100fe20008010869 */
[----:B------:R-:W-:Y:S01]  /*5910*/  FFMA.FTZ R105, R101, UR4, -R105 ;  /* 0x0000000465697c23 */ /* 0x000fe20008010869 */
[----:B------:R1:W3:Y:S03]  /*5920*/  MUFU.EX2 R102, R116 ;  /* 0x0000007400667308 */ /* 0x0002e60000000800 */
[C---:B------:R-:W-:Y:S07]  /*5930*/  HMMA.16816.F32 R56, R68.reuse, R74, R56 ;  /* 0x0000004a4438723c */ /* 0x040fee0000001838 */
[----:B------:R-:W-:Y:S10]  /*5940*/  MUFU.EX2 R101, R72 ;  /* 0x0000004800657308 */ /* 0x000ff40000000800 */
[----:B------:R4:W5:Y:S01]  /*5950*/  MUFU.EX2 R176, R105 ;  /* 0x0000006900b07308 */ /* 0x0009620000000800 */
[C---:B------:R-:W-:Y:S01]  /*5960*/  HMMA.16816.F32 R60, R68.reuse, R76, R60 ;  /* 0x0000004c443c723c */ /* 0x040fe2000000183c */
[----:B-1----:R-:W1:Y:S02]  /*5970*/  LDSM.16.MT88.4 R116, [R154+0xb800] ;  /* 0x00b800009a74783b */ /* 0x002e640000004200 */
[----:B---3--:R-:W-:Y:S05]  /*5980*/  F2FP.F16.F32.PACK_AB R106, R102, R103 ;  /* 0x00000067666a723e */ /* 0x008fea00000000ff */
[----:B------:R-:W-:Y:S03]  /*5990*/  HMMA.16816.F32 R64, R68, R78, R64 ;  /* 0x0000004e4440723c */ /* 0x000fe60000001840 */
[----:B----4-:R-:W-:Y:S02]  /*59a0*/  F2FP.F16.F32.PACK_AB R105, R175, R174 ;  /* 0x000000aeaf69723e */ /* 0x010fe400000000ff */
[----:B-----5:R-:W-:Y:S07]  /*59b0*/  F2FP.F16.F32.PACK_AB R107, R176, R101 ;  /* 0x00000065b06b723e */ /* 0x020fee00000000ff */
[C---:B--2---:R-:W-:Y:S01]  /*59c0*/  HMMA.16816.F32 R96, R104.reuse, R92, R4 ;  /* 0x0000005c6860723c */ /* 0x044fe20000001804 */
[----:B------:R-:W2:Y:S07]  /*59d0*/  LDSM.16.MT88.4 R4, [R149+0xb800] ;  /* 0x00b800009504783b */ /* 0x000eae0000004200 */
[C---:B------:R-:W-:Y:S01]  /*59e0*/  HMMA.16816.F32 R92, R104.reuse, R94, R8 ;  /* 0x0000005e685c723c */ /* 0x040fe20000001808 */
[----:B------:R-:W3:Y:S07]  /*59f0*/  LDSM.16.MT88.4 R8, [R148+0xb800] ;  /* 0x00b800009408783b */ /* 0x000eee0000004200 */
[C---:B------:R-:W-:Y:S03]  /*5a00*/  HMMA.16816.F32 R88, R104.reuse, R84, R12 ;  /* 0x000000546858723c */ /* 0x040fe6000000180c */
[----:B------:R-:W-:Y:S04]  /*5a10*/  FADD.FTZ R13, R125, R128 ;  /* 0x000000807d0d7221 */ /* 0x000fe80000010000 */
[----:B------:R-:W-:Y:S01]  /*5a20*/  FADD.FTZ R13, R124, R13 ;  /* 0x0000000d7c0d7221 */ /* 0x000fe20000010000 */
[C---:B------:R-:W-:Y:S03]  /*5a30*/  HMMA.16816.F32 R84, R104.reuse, R86, R16 ;  /* 0x000000566854723c */ /* 0x040fe60000001810 */
[----:B------:R-:W-:Y:S01]  /*5a40*/  FADD.FTZ R136, R136, R13 ;  /* 0x0000000d88887221 */ /* 0x000fe20000010000 */
[----:B------:R-:W-:Y:S03]  /*5a50*/  FADD.FTZ R13, R133, R134 ;  /* 0x00000086850d7221 */ /* 0x000fe60000010000 */
        /* <DEDUP_REMOVED lines=11> */
[----:B------:R-:W-:Y:S04]  /*5b10*/  FADD.FTZ R0, R142, R141 ;  /* 0x0000008d8e007221 */ /* 0x000fe80000010000 */
[C---:B------:R-:W-:Y:S03]  /*5b20*/  HMMA.16816.F32 R68, R104.reuse, R114, R32 ;  /* 0x000000726844723c */ /* 0x040fe60000001820 */
[----:B------:R-:W-:Y:S04]  /*5b30*/  FADD.FTZ R0, R145, R0 ;  /* 0x0000000091007221 */ /* 0x000fe80000010000 */
[----:B------:R-:W-:Y:S01]  /*5b40*/  FADD.FTZ R169, R169, R0 ;  /* 0x00000000a9a97221 */ /* 0x000fe20000010000 */
[C---:B-1----:R-:W-:Y:S03]  /*5b50*/  HMMA.16816.F32 R36, R104.reuse, R116, R36 ;  /* 0x000000746824723c */ /* 0x042fe60000001824 */
[----:B------:R-:W-:Y:S04]  /*5b60*/  FADD.FTZ R172, R172, R169 ;  /* 0x000000a9acac7221 */ /* 0x000fe80000010000 */
[----:B------:R-:W-:Y:S01]  /*5b70*/  FADD.FTZ R103, R103, R172 ;  /* 0x000000ac67677221 */ /* 0x000fe20000010000 */
[C---:B------:R-:W-:Y:S03]  /*5b80*/  HMMA.16816.F32 R40, R104.reuse, R118, R40 ;  /* 0x000000766828723c */ /* 0x040fe60000001828 */
[----:B------:R-:W-:Y:S05]  /*5b90*/  FADD.FTZ R173, R102, R103 ;  /* 0x0000006766ad7221 */ /* 0x000fea0000010000 */
[C---:B------:R-:W-:Y:S08]  /*5ba0*/  HMMA.16816.F32 R44, R104.reuse, R120, R44 ;  /* 0x00000078682c723c */ /* 0x040ff0000000182c */
[C---:B------:R-:W-:Y:S08]  /*5bb0*/  HMMA.16816.F32 R48, R104.reuse, R122, R48 ;  /* 0x0000007a6830723c */ /* 0x040ff00000001830 */
[C---:B--2---:R-:W-:Y:S01]  /*5bc0*/  HMMA.16816.F32 R52, R104.reuse, R4, R52 ;  /* 0x000000046834723c */ /* 0x044fe20000001834 */
[----:B------:R-:W1:Y:S07]  /*5bd0*/  LDC.64 R4, c[0x0][0x3c0] ;  /* 0x0000f000ff047b82 */ /* 0x000e6e0000000a00 */
[C---:B------:R-:W-:Y:S03]  /*5be0*/  HMMA.16816.F32 R56, R104.reuse, R6, R56 ;  /* 0x000000066838723c */ /* 0x040fe60000001838 */
[----:B------:R-:W-:Y:S04]  /*5bf0*/  FADD.FTZ R7, R147, R144 ;  /* 0x0000009093077221 */ /* 0x000fe80000010000 */
[----:B------:R-:W-:Y:S01]  /*5c00*/  FADD.FTZ R7, R146, R7 ;  /* 0x0000000792077221 */ /* 0x000fe20000010000 */
[C---:B---3--:R-:W-:Y:S03]  /*5c10*/  HMMA.16816.F32 R60, R104.reuse, R8, R60 ;  /* 0x00000008683c723c */ /* 0x048fe6000000183c */
[----:B------:R-:W-:Y:S04]  /*5c20*/  FADD.FTZ R0, R174, R7 ;  /* 0x00000007ae007221 */ /* 0x000fe80000010000 */
[----:B------:R-:W-:Y:S01]  /*5c30*/  FADD.FTZ R0, R175, R0 ;  /* 0x00000000af007221 */ /* 0x000fe20000010000 */
[----:B------:R-:W-:Y:S03]  /*5c40*/  HMMA.16816.F32 R64, R104, R10, R64 ;  /* 0x0000000a6840723c */ /* 0x000fe60000001840 */
[C---:B-1----:R-:W-:Y:S01]  /*5c50*/  LEA R168, P0, -R4.reuse, R168, 0x7 ;  /* 0x000000a804a87211 */ /* 0x042fe200078039ff */
[----:B------:R-:W-:Y:S01]  /*5c60*/  FADD.FTZ R101, R101, R0 ;  /* 0x0000000065657221 */ /* 0x000fe20000010000 */
[----:B------:R-:W-:Y:S02]  /*5c70*/  SHF.L.U64.HI R0, R4, 0x7, R5 ;  /* 0x0000000704007819 */ /* 0x000fe40000010205 */
[----:B------:R-:W-:Y:S01]  /*5c80*/  MOV R105, R100 ;  /* 0x0000006400697202 */ /* 0x000fe20000000f00 */
[----:B------:R-:W-:Y:S01]  /*5c90*/  FADD.FTZ R171, R176, R101 ;  /* 0x00000065b0ab7221 */ /* 0x000fe20000010000 */
[----:B------:R-:W-:Y:S02]  /*5ca0*/  IADD3.X R165, PT, PT, R165, ~R0, RZ, P0, !PT ;  /* 0x80000000a5a57210 */ /* 0x000fe400007fe4ff */
[----:B------:R-:W-:Y:S01]  /*5cb0*/  MOV R0, R3 ;  /* 0x0000000300007202 */ /* 0x000fe20000000f00 */
[----:B------:R-:W-:Y:S08]  /*5cc0*/  @P1 BRA `(.L_x_591) ;  /* 0xffffffe000081947 */ /* 0x000ff0000383ffff */
.L_x_590:
        /* <DEDUP_REMOVED lines=193> */
.L_x_594:
        /* <DEDUP_REMOVED lines=57> */
.L_x_596:
[----:B------:R-:W-:Y:S05]  /*6c70*/  BSYNC.RECONVERGENT B0 ;  /* 0x0000000000007941 */ /* 0x000fea0003800200 */
.L_x_595:
        /* <DEDUP_REMOVED lines=33> */
.L_x_597:
        /* <DEDUP_REMOVED lines=15> */
.L_x_1663:


//--------------------- .text._ZN5flash16flash_fwd_kernelI23Flash_fwd_kernel_traitsILi128ELi64ELi64ELi4ELb0ELb0EN7cutlass6half_tE19Flash_kernel_traitsILi128ELi64ELi64ELi4ES3_EELb0ELb1ELb0ELb0ELb0ELb1ELb0ELb0EEEvNS_16Flash_fwd_paramsE --------------------------
	.section	.text._ZN5flash16flash_fwd_kernelI23Flash_fwd_kernel_traitsILi128ELi64ELi64ELi4ELb0ELb0EN7cutlass6half_tE19Flash_kernel_traitsILi128ELi64ELi64ELi4ES3_EELb0ELb1ELb0ELb0ELb0ELb1ELb0ELb0EEEvNS_16Flash_fwd_paramsE,"ax",@progbits
	.align	128
        .global         _ZN5flash16flash_fwd_kernelI23Flash_fwd_kernel_traitsILi128ELi64ELi64ELi4ELb0ELb0EN7cutlass6half_tE19Flash_kernel_traitsILi128ELi64ELi64ELi4ES3_EELb0ELb1ELb0ELb0ELb0ELb1ELb0ELb0EEEvNS_16Flash_fwd_paramsE
        .type           _ZN5flash16flash_fwd_kernelI23Flash_fwd_kernel_traitsILi128ELi64ELi64ELi4ELb0ELb0EN7cutlass6half_tE19Flash_kernel_traitsILi128ELi64ELi64ELi4ES3_EELb0ELb1ELb0ELb0ELb0ELb1ELb0ELb0EEEvNS_16Flash_fwd_paramsE,@function
        .size           _ZN5flash16flash_fwd_kernelI23Flash_fwd_kernel_traitsILi128ELi64ELi64ELi4ELb0ELb0EN7cutlass6half_tE19Flash_kernel_traitsILi128ELi64ELi64ELi4ES3_EELb0ELb1ELb0ELb0ELb0ELb1ELb0ELb0EEEvNS_16Flash_fwd_paramsE,(.L_x_1664 - _ZN5flash16flash_fwd_kernelI23Flash_fwd_kernel_traitsILi128ELi64ELi64ELi4ELb0ELb0EN7cutlass6half_tE19Flash_kernel_traitsILi128ELi64ELi64ELi4ES3_EELb0ELb1ELb0ELb0ELb0ELb1ELb0ELb0EEEvNS_16Flash_fwd_paramsE)
        .other          _ZN5flash16flash_fwd_kernelI23Flash_fwd_kernel_traitsILi128ELi64ELi64ELi4ELb0ELb0EN7cutlass6half_tE19Flash_kernel_traitsILi128ELi64ELi64ELi4ES3_EELb0ELb1ELb0ELb0ELb0ELb1ELb0ELb0EEEvNS_16Flash_fwd_paramsE,@"STO_CUDA_ENTRY STV_DEFAULT"
_ZN5flash16flash_fwd_kernelI23Flash_fwd_kernel_traitsILi128ELi64ELi64ELi4ELb0ELb0EN7cutlass6half_tE19Flash_kernel_traitsILi128ELi64ELi64ELi4ES3_EELb0ELb1ELb0ELb0ELb0ELb1ELb0ELb0EEEvNS_16Flash_fwd_paramsE:
.text._ZN5flash16flash_fwd_kernelI23Flash_fwd_kernel_traitsILi128ELi64ELi64ELi4ELb0ELb0EN7cutlass6half_tE19Flash_kernel_traitsILi128ELi64ELi64ELi4ES3_EELb0ELb1ELb0ELb0ELb0ELb1ELb0ELb0EEEvNS_16Flash_fwd_paramsE:
[----:B------:R-:W-:Y:S08]  /*0000*/  LDC R1, c[0x0][0x37c] ;  /* 0x0000df00ff017b82 */ /* 0x000ff00000000800 */
[----:B------:R-:W1:Y:S01]  /*0010*/  LDC.64 R2, c[0x0][0x460] ;  /* 0x00011800ff027b82 */ /* 0x000e620000000a00 */
[----:B------:R-:W2:Y:S01]  /*0020*/  S2R R157, SR_CTAID.Y ;  /* 0x00000000009d7919 */ /* 0x000ea20000002600 */
[----:B------:R-:W3:Y:S01]  /*0030*/  LDCU.64 UR10, c[0x0][0x358] ;  /* 0x00006b00ff0a77ac */ /* 0x000ee20008000a00 */
[----:B------:R-:W-:Y:S01]  /*0040*/  IMAD.MOV.U32 R156, RZ, RZ, -0x1 ;  /* 0xffffffffff9c7424 */ /* 0x000fe200078e00ff */
[----:B------:R-:W4:Y:S04]  /*0050*/  LDCU.64 UR4, c[0x0][0x478] ;  /* 0x00008f00ff0477ac */ /* 0x000f280008000a00 */
[----:B------:R-:W2:Y:S01]  /*0060*/  LDC.64 R4, c[0x0][0x460] ;  /* 0x00011800ff047b82 */ /* 0x000ea20000000a00 */
[----:B------:R-:W3:Y:S01]  /*0070*/  LDCU.64 UR6, c[0x0][0x470] ;  /* 0x00008e00ff0677ac */ /* 0x000ee20008000a00 */
[----:B-1----:R-:W-:-:S02]  /*0080*/  ISETP.NE.U32.AND P0, PT, R2, RZ, PT ;  /* 0x000000ff0200720c */ /* 0x002fc40003f05070 */
[----:B------:R-:W-:Y:S02]  /*0090*/  ISETP.NE.U32.AND P4, PT, R2, RZ, PT ;  /* 0x000000ff0200720c */ /* 0x000fe40003f85070 */
[C---:B------:R-:W-:Y:S02]  /*00a0*/  ISETP.NE.AND.EX P0, PT, R3.reuse, RZ, PT, P0 ;  /* 0x000000ff0300720c */ /* 0x040fe40003f05300 */
[----:B------:R-:W-:Y:S02]  /*00b0*/  ISETP.NE.AND.EX P4, PT, R3, RZ, PT, P4 ;  /* 0x000000ff0300720c */ /* 0x000fe40003f85340 */
[----:B----4-:R-:W-:Y:S01]  /*00c0*/  ISETP.NE.U32.AND P2, PT, RZ, UR4, PT ;  /* 0x00000004ff007c0c */ /* 0x010fe2000bf45070 */
[C---:B--2---:R-:W-:Y:S01]  /*00d0*/  IMAD.WIDE.U32 R12, R157.reuse, 0x4, R4 ;  /* 0x000000049d0c7825 */ /* 0x044fe200078e0004 */
[----:B---3--:R-:W-:Y:S01]  /*00e0*/  ISETP.NE.U32.AND P3, PT, RZ, UR6, PT ;  /* 0x00000006ff007c0c */ /* 0x008fe2000bf65070 */
[----:B------:R-:W1:Y:S01]  /*00f0*/  LDC.64 R4, c[0x0][0x468] ;  /* 0x00011a00ff047b82 */ /* 0x000e620000000a00 */
[----:B------:R-:W-:Y:S01]  /*0100*/  ISETP.NE.AND.EX P2, PT, RZ, UR5, PT, P2 ;  /* 0x00000005ff007c0c */ /* 0x000fe2000bf45320 */
[----:B------:R-:W-:Y:S01]  /*0110*/  IMAD.SHL.U32 R9, R157, 0x4, RZ ;  /* 0x000000049d097824 */ /* 0x000fe200078e00ff */
[----:B------:R-:W-:-:S03]  /*0120*/  ISETP.NE.AND.EX P3, PT, RZ, UR7, PT, P3 ;  /* 0x00000007ff007c0c */ /* 0x000fc6000bf65330 */
[----:B------:R-:W2:Y:S04]  /*0130*/  @P0 LDG.E R156, desc[UR10][R12.64] ;  /* 0x0000000a0c9c0981 */ /* 0x000ea8000c1e1900 */
[----:B------:R3:W2:Y:S01]  /*0140*/  @P4 LDG.E R11, desc[UR10][R12.64+0x4] ;  /* 0x0000040a0c0b4981 */ /* 0x0006a2000c1e1900 */
[----:B------:R-:W-:Y:S01]  /*0150*/  SHF.R.U32.HI R2, RZ, 0x1e, R157 ;  /* 0x0000001eff027819 */ /* 0x000fe2000001169d */
[----:B------:R-:W-:Y:S02]  /*0160*/  IMAD.MOV.U32 R0, RZ, RZ, RZ ;  /* 0x000000ffff007224 */ /* 0x000fe400078e00ff */
[C---:B------:R-:W-:Y:S01]  /*0170*/  @P2 IADD3 R6, P0, PT, R9.reuse, UR4, RZ ;  /* 0x0000000409062c10 */ /* 0x040fe2000ff1e0ff */
[----:B------:R-:W4:Y:S01]  /*0180*/  LDCU.U8 UR4, c[0x0][0x532] ;  /* 0x0000a640ff0477ac */ /* 0x000f220008000000 */
[----:B------:R-:W-:-:S02]  /*0190*/  @P3 IADD3 R14, P1, PT, R9, UR6, RZ ;  /* 0x00000006090e3c10 */ /* 0x000fc4000ff3e0ff */
[C---:B------:R-:W-:Y:S01]  /*01a0*/  @P2 IADD3.X R7, PT, PT, R2.reuse, UR5, RZ, P0, !PT ;  /* 0x0000000502072c10 */ /* 0x040fe200087fe4ff */
[----:B------:R-:W4:Y:S01]  /*01b0*/  S2R R158, SR_CTAID.X ;  /* 0x00000000009e7919 */ /* 0x000f220000002500 */
[C---:B------:R-:W-:Y:S02]  /*01c0*/  @P3 IADD3.X R15, PT, PT, R2.reuse, UR7, RZ, P1, !PT ;  /* 0x00000007020f3c10 */ /* 0x040fe40008ffe4ff */
[----:B-1----:R-:W-:Y:S01]  /*01d0*/  IADD3 R8, P0, PT, R9, R4, RZ ;  /* 0x0000000409087210 */ /* 0x002fe20007f1e0ff */
[----:B------:R-:W1:Y:S02]  /*01e0*/  @!P4 LDC R33, c[0x0][0x434] ;  /* 0x00010d00ff21cb82 */ /* 0x000e640000000800 */
[----:B------:R1:W5:Y:S02]  /*01f0*/  @P3 LDG.E R0, desc[UR10][R14.64] ;  /* 0x0000000a0e003981 */ /* 0x000364000c1e1900 */
[----:B------:R-:W-:Y:S01]  /*0200*/  IMAD.X R9, R2, 0x1, R5, P0 ;  /* 0x0000000102097824 */ /* 0x000fe200000e0605 */
[C---:B------:R-:W-:Y:S01]  /*0210*/  ISETP.NE.U32.AND P0, PT, R4.reuse, RZ, PT ;  /* 0x000000ff0400720c */ /* 0x040fe20003f05070 */
[----:B------:R1:W5:Y:S01]  /*0220*/  @P2 LDG.E R7, desc[UR10][R6.64] ;  /* 0x0000000a06072981 */ /* 0x000362000c1e1900 */
[----:B------:R-:W-:Y:S01]  /*0230*/  ISETP.EQ.U32.AND P3, PT, R4, RZ, PT ;  /* 0x000000ff0400720c */ /* 0x000fe20003f62070 */
[----:B------:R-:W1:Y:S01]  /*0240*/  @!P2 LDC.64 R2, c[0x0][0x488] ;  /* 0x00012200ff02ab82 */ /* 0x000e620000000a00 */
[----:B------:R-:W-:Y:S01]  /*0250*/  ISETP.NE.AND.EX P0, PT, R5, RZ, PT, P0 ;  /* 0x000000ff0500720c */ /* 0x000fe20003f05300 */
[----:B---3--:R-:W-:Y:S01]  /*0260*/  IMAD.MOV.U32 R13, RZ, RZ, -0x1 ;  /* 0xffffffffff0d7424 */ /* 0x008fe200078e00ff */
[----:B----4-:R-:W-:-:S04]  /*0270*/  ISETP.NE.AND P1, PT, RZ, UR4, PT ;  /* 0x00000004ff007c0c */ /* 0x010fc8000bf25270 */
[----:B------:R-:W-:-:S07]  /*0280*/  ISETP.EQ.OR.EX P3, PT, R5, RZ, !P1, P3 ;  /* 0x000000ff0500720c */ /* 0x000fce0004f62730 */
[----:B------:R-:W3:Y:S01]  /*0290*/  @!P0 LDC R5, c[0x0][0x438] ;  /* 0x00010e00ff058b82 */ /* 0x000ee20000000800 */
[----:B------:R-:W-:-:S05]  /*02a0*/  IMAD.SHL.U32 R160, R158, 0x40, RZ ;  /* 0x000000409ea07824 */ /* 0x000fca00078e00ff */
[----:B------:R4:W5:Y:S02]  /*02b0*/  @!P3 LDG.E R13, desc[UR10][R8.64] ;  /* 0x0000000a080db981 */ /* 0x000964000c1e1900 */
[----:B------:R-:W1:Y:S01]  /*02c0*/  @!P2 LDC R6, c[0x0][0x43c] ;  /* 0x00010f00ff06ab82 */ /* 0x000e620000000800 */
[----:B--2---:R-:W-:-:S05]  /*02d0*/  @P4 IMAD.IADD R33, R11, 0x1, -R156 ;  /* 0x000000010b214824 */ /* 0x004fca00078e0a9c */
[----:B-1----:R-:W-:Y:S01]  /*02e0*/  ISETP.GT.AND P3, PT, R33, R160, PT ;  /* 0x000000a02100720c */ /* 0x002fe20003f64270 */
[----:B---34-:R-:W-:-:S12]  /*02f0*/  @!P0 BRA `(.L_x_598) ;  /* 0x00000000000c8947 */ /* 0x018fd80003800000 */
[----:B------:R-:W2:Y:S02]  /*0300*/  @P1 LDG.E R4, desc[UR10][R8.64+0x4] ;  /* 0x0000040a08041981 */ /* 0x000ea4000c1e1900 */
[----:B--2--5:R-:W-:-:S06]  /*0310*/  @P1 IADD3 R5, PT, PT, R4, -R13, RZ ;  /* 0x8000000d04051210 */ /* 0x024fcc0007ffe0ff */
[----:B------:R1:W5:Y:S02]  /*0320*/  @!P1 LDG.E R5, desc[UR10][R8.64] ;  /* 0x0000000a08059981 */ /* 0x000364000c1e1900 */
.L_x_598:
[----:B------:R-:W-:Y:S05]  /*0330*/  @!P3 EXIT ;  /* 0x000000000000b94d */ /* 0x000fea0003800000 */
[----:B------:R-:W2:Y:S01]  /*0340*/  LDC R92, c[0x0][0x508] ;  /* 0x00014200ff5c7b82 */ /* 0x000ea20000000800 */
[----:B------:R-:W-:Y:S01]  /*0350*/  @!P2 ISETP.NE.U32.AND P0, PT, R2, RZ, PT ;  /* 0x000000ff0200a20c */ /* 0x000fe20003f05070 */
[----:B-----5:R-:W-:Y:S01]  /*0360*/  @P2 IMAD.IADD R7, R7, 0x1, -R0 ;  /* 0x0000000107072824 */ /* 0x020fe200078e0a00 */
[----:B------:R-:W3:Y:S01]  /*0370*/  S2R R27, SR_CTAID.Z ;  /* 0x00000000001b7919 */ /* 0x000ee20000002700 */
[----:B------:R-:W-:Y:S01]  /*0380*/  VIADD R2, R158, 0x1 ;  /* 0x000000019e027836 */ /* 0x000fe20000000000 */
[----:B------:R-:W-:Y:S01]  /*0390*/  @!P2 ISETP.NE.AND.EX P0, PT, R3, RZ, PT, P0 ;  /* 0x000000ff0300a20c */ /* 0x000fe20003f05300 */
[----:B------:R-:W4:Y:S02]  /*03a0*/  S2R R93, SR_TID.X ;  /* 0x00000000005d7919 */ /* 0x000f240000002100 */
[----:B------:R-:W-:Y:S01]  /*03b0*/  IMAD R3, R2, 0x40, -R33 ;  /* 0x0000004002037824 */ /* 0x000fe200078e0a21 */
[----:B------:R-:W-:-:S04]  /*03c0*/  @!P2 SEL R6, R6, RZ, P0 ;  /* 0x000000ff0606a207 */ /* 0x000fc80000000000 */
[----:B------:R-:W-:-:S05]  /*03d0*/  @!P2 IADD3 R7, PT, PT, R6, R5, -R0 ;  /* 0x000000050607a210 */ /* 0x000fca0007ffe800 */
[----:B------:R-:W-:-:S05]  /*03e0*/  VIADD R5, R7, 0x3f ;  /* 0x0000003f07057836 */ /* 0x000fca0000000000 */
[----:B------:R-:W-:Y:S02]  /*03f0*/  SHF.R.S32.HI R4, RZ, 0x1f, R5 ;  /* 0x0000001fff047819 */ /* 0x000fe40000011405 */
[----:B--2---:R-:W-:Y:S02]  /*0400*/  IADD3 R3, PT, PT, R5, R92, R3 ;  /* 0x0000005c05037210 */ /* 0x004fe40007ffe003 */
[----:B------:R-:W-:Y:S02]  /*0410*/  LEA.HI R4, R4, R5, RZ, 0x6 ;  /* 0x0000000504047211 */ /* 0x000fe400078f30ff */
[----:B------:R-:W-:Y:S02]  /*0420*/  SHF.R.S32.HI R2, RZ, 0x1f, R3 ;  /* 0x0000001fff027819 */ /* 0x000fe40000011403 */
[----:B------:R-:W-:Y:S02]  /*0430*/  SHF.R.S32.HI R4, RZ, 0x6, R4 ;  /* 0x00000006ff047819 */ /* 0x000fe40000011404 */
[----:B------:R-:W-:-:S04]  /*0440*/  LEA.HI R2, R2, R3, RZ, 0x6 ;  /* 0x0000000302027211 */ /* 0x000fc800078f30ff */
[----:B------:R-:W-:-:S04]  /*0450*/  SHF.R.S32.HI R103, RZ, 0x6, R2 ;  /* 0x00000006ff677819 */ /* 0x000fc80000011402 */
[----:B------:R-:W-:-:S04]  /*0460*/  VIMNMX R103, PT, PT, R4, R103, PT ;  /* 0x0000006704677248 */ /* 0x000fc80003fe0100 */
[----:B------:R-:W-:-:S13]  /*0470*/  ISETP.GT.AND P0, PT, R103, RZ, PT ;  /* 0x000000ff6700720c */ /* 0x000fda0003f04270 */
[----:B---34-:R-:W-:Y:S05]  /*0480*/  @P0 BRA `(.L_x_599) ;  /* 0x0000000800b00947 */ /* 0x018fea0003800000 */
[----:B------:R-:W2:Y:S01]  /*0490*/  LDC.U8 R0, c[0x0][0x549] ;  /* 0x00015240ff007b82 */ /* 0x000ea20000000000 */
[----:B------:R-:W-:-:S07]  /*04a0*/  ISETP.NE.AND P1, PT, R156, -0x1, PT ;  /* 0xffffffff9c00780c */ /* 0x000fce0003f25270 */
[----:B-1----:R-:W1:Y:S08]  /*04b0*/  LDC.U8 R8, c[0x0][0x548] ;  /* 0x00015200ff087b82 */ /* 0x002e700000000000 */
[----:B------:R-:W3:Y:S01]  /*04c0*/  @!P1 LDC.64 R6, c[0x0][0x400] ;  /* 0x00010000ff069b82 */ /* 0x000ee20000000a00 */
[----:B--2---:R-:W-:-:S07]  /*04d0*/  ISETP.NE.AND P0, PT, R0, RZ, PT ;  /* 0x000000ff0000720c */ /* 0x004fce0003f05270 */
[----:B------:R-:W2:Y:S01]  /*04e0*/  @P1 LDC.64 R4, c[0x0][0x408] ;  /* 0x00010200ff041b82 */ /* 0x000ea20000000a00 */
[----:B-1----:R-:W-:-:S07]  /*04f0*/  ISETP.NE.AND P5, PT, R8, RZ, !P0 ;  /* 0x000000ff0800720c */ /* 0x002fce00047a5270 */
[----:B------:R-:W1:Y:S01]  /*0500*/  LDC R0, c[0x0][0x434] ;  /* 0x00010d00ff007b82 */ /* 0x000e620000000800 */
[----:B---3--:R-:W-:-:S07]  /*0510*/  @!P1 IMAD.WIDE.U32 R10, R157, R6, RZ ;  /* 0x000000069d0a9225 */ /* 0x008fce00078e00ff */
[----:B------:R-:W3:Y:S01]  /*0520*/  @P0 LDC.64 R2, c[0x0][0x430] ;  /* 0x00010c00ff020b82 */ /* 0x000ee20000000a00 */
[----:B------:R-:W-:Y:S01]  /*0530*/  @!P1 IMAD R7, R157, R7, R11 ;  /* 0x000000079d079224 */ /* 0x000fe200078e020b */
[----:B------:R-:W-:Y:S01]  /*0540*/  @!P1 MOV R6, R10 ;  /* 0x0000000a00069202 */ /* 0x000fe20000000f00 */
[----:B--2---:R-:W-:-:S04]  /*0550*/  @P1 IMAD.WIDE.U32 R10, R156, R4, RZ ;  /* 0x000000049c0a1225 */ /* 0x004fc800078e00ff */
[----:B------:R-:W-:Y:S01]  /*0560*/  @P1 IMAD R7, R156, R5, R11 ;  /* 0x000000059c071224 */ /* 0x000fe200078e020b */
[----:B------:R-:W-:Y:S01]  /*0570*/  @P1 MOV R6, R10 ;  /* 0x0000000a00061202 */ /* 0x000fe20000000f00 */
[----:B---3--:R-:W-:Y:S01]  /*0580*/  @P0 IMAD R4, R2, R3, RZ ;  /* 0x0000000302040224 */ /* 0x008fe200078e02ff */
[----:B------:R-:W-:Y:S01]  /*0590*/  @P0 MOV R2, 0x1 ;  /* 0x0000000100020802 */ /* 0x000fe20000000f00 */
[----:B------:R-:W2:Y:S01]  /*05a0*/  @P0 LDC R3, c[0x0][0x430] ;  /* 0x00010c00ff030b82 */ /* 0x000ea20000000800 */
[----:B-1----:R-:W-:Y:S05]  /*05b0*/  @P0 BRA `(.L_x_600) ;  /* 0x0000000000280947 */ /* 0x002fea0003800000 */
[----:B------:R-:W-:Y:S02]  /*05c0*/  ISETP.NE.AND P0, PT, R8, RZ, PT ;  /* 0x000000ff0800720c */ /* 0x000fe40003f05270 */
[----:B------:R-:W1:Y:S11]  /*05d0*/  LDC R8, c[0x0][0x3e0] ;  /* 0x0000f800ff087b82 */ /* 0x000e760000000800 */
[----:B------:R-:W3:Y:S01]  /*05e0*/  @P0 LDC R4, c[0x0][0x454] ;  /* 0x00011500ff040b82 */ /* 0x000ee20000000800 */
[----:B--2---:R-:W-:-:S02]  /*05f0*/  @P0 MOV R3, 0x1 ;  /* 0x0000000100030802 */ /* 0x004fc40000000f00 */
[----:B------:R-:W-:-:S05]  /*0600*/  @!P0 MOV R3, 0x1 ;  /* 0x0000000100038802 */ /* 0x000fca0000000f00 */
[----:B------:R-:W1:Y:S08]  /*0610*/  @P0 LDC R9, c[0x0][0x454] ;  /* 0x00011500ff090b82 */ /* 0x000e700000000800 */
[----:B------:R-:W2:Y:S08]  /*0620*/  @!P0 LDC R5, c[0x0][0x434] ;  /* 0x00010d00ff058b82 */ /* 0x000eb00000000800 */
[----:B------:R-:W4:Y:S01]  /*0630*/  @!P0 LDC R4, c[0x0][0x434] ;  /* 0x00010d00ff048b82 */ /* 0x000f220000000800 */
[----:B-1----:R-:W-:-:S02]  /*0640*/  @P0 IMAD R2, R9, R8, RZ ;  /* 0x0000000809020224 */ /* 0x002fc400078e02ff */
[----:B--23--:R-:W-:-:S07]  /*0650*/  @!P0 IMAD R2, R5, R8, RZ ;  /* 0x0000000805028224 */ /* 0x00cfce00078e02ff */
.L_x_600:
[----:B------:R-:W-:Y:S01]  /*0660*/  IMAD.SHL.U32 R5, R93, 0x8, RZ ;  /* 0x000000085d057824 */ /* 0x000fe200078e00ff */
[----:B------:R-:W1:Y:S01]  /*0670*/  LDCU.64 UR4, c[0x0][0x410] ;  /* 0x00008200ff0477ac */ /* 0x000e620008000a00 */
[----:B------:R-:W-:Y:S01]  /*0680*/  IMAD.IADD R33, R33, 0x1, -R160 ;  /* 0x0000000121217824 */ /* 0x000fe200078e0aa0 */
[----:B------:R-:W-:Y:S01]  /*0690*/  SHF.R.U32.HI R8, RZ, 0x3, R93 ;  /* 0x00000003ff087819 */ /* 0x000fe2000001165d */
[----:B------:R-:W-:Y:S01]  /*06a0*/  IMAD R9, R157, R0, RZ ;  /* 0x000000009d097224 */ /* 0x000fe200078e02ff */
[----:B------:R-:W-:Y:S01]  /*06b0*/  LOP3.LUT R5, R5, 0x38, RZ, 0xc0, !PT ;  /* 0x0000003805057812 */ /* 0x000fe200078ec0ff */
[----:B----4-:R-:W-:Y:S01]  /*06c0*/  IMAD R4, R27, R4, RZ ;  /* 0x000000041b047224 */ /* 0x010fe200078e02ff */
[CC--:B------:R-:W-:Y:S01]  /*06d0*/  ISETP.GE.AND P3, PT, R8.reuse, R33.reuse, PT ;  /* 0x000000210800720c */ /* 0x0c0fe20003f66270 */
[C---:B------:R-:W-:Y:S01]  /*06e0*/  VIADD R12, R8.reuse, 0x10 ;  /* 0x00000010080c7836 */ /* 0x040fe20000000000 */
[----:B------:R-:W-:Y:S01]  /*06f0*/  IADD3 R6, P4, PT, R5, R6, RZ ;  /* 0x0000000605067210 */ /* 0x000fe20007f9e0ff */
[----:B------:R-:W-:Y:S01]  /*0700*/  VIADD R10, R8, 0x20 ;  /* 0x00000020080a7836 */ /* 0x000fe20000000000 */
[----:B------:R-:W-:Y:S01]  /*0710*/  ISETP.NE.AND P0, PT, R156, -0x1, PT ;  /* 0xffffffff9c00780c */ /* 0x000fe20003f05270 */
[----:B------:R-:W-:Y:S01]  /*0720*/  VIADD R0, R8, 0x30 ;  /* 0x0000003008007836 */ /* 0x000fe20000000000 */
[----:B------:R-:W-:Y:S01]  /*0730*/  LOP3.LUT P6, R93, R93, 0x7, RZ, 0xc0, !PT ;  /* 0x000000075d5d7812 */ /* 0x000fe200078cc0ff */
[----:B------:R-:W-:Y:S01]  /*0740*/  IMAD.X R7, RZ, RZ, R7, P4 ;  /* 0x000000ffff077224 */ /* 0x000fe200020e0607 */
[----:B------:R-:W-:Y:S01]  /*0750*/  SEL R156, R9, R156, !P0 ;  /* 0x0000009c099c7207 */ /* 0x000fe20004000000 */
[----:B------:R-:W-:Y:S01]  /*0760*/  IMAD.MOV.U32 R9, RZ, RZ, RZ ;  /* 0x000000ffff097224 */ /* 0x000fe200078e00ff */
[----:B------:R-:W-:Y:S01]  /*0770*/  ISETP.GE.AND P1, PT, R12, R33, PT ;  /* 0x000000210c00720c */ /* 0x000fe20003f26270 */
[----:B------:R-:W-:Y:S01]  /*0780*/  BSSY.RECONVERGENT B0, `(.L_x_601) ;  /* 0x0000019000007945 */ /* 0x000fe20003800200 */
[----:B-1----:R-:W-:Y:S01]  /*0790*/  IMAD.WIDE.U32 R6, R27, UR4, R6 ;  /* 0x000000041b067c25 */ /* 0x002fe2000f8e0006 */
[----:B------:R-:W-:-:S02]  /*07a0*/  SHF.R.S32.HI R5, RZ, 0x1f, R156 ;  /* 0x0000001fff057819 */ /* 0x000fc4000001149c */
[-C--:B------:R-:W-:Y:S01]  /*07b0*/  ISETP.GE.AND P2, PT, R10, R33.reuse, PT ;  /* 0x000000210a00720c */ /* 0x080fe20003f46270 */
[----:B------:R-:W-:Y:S01]  /*07c0*/  IMAD R15, R27, UR5, R7 ;  /* 0x000000051b0f7c24 */ /* 0x000fe2000f8e0207 */
[----:B------:R-:W-:Y:S01]  /*07d0*/  SEL R11, R156, RZ, P5 ;  /* 0x000000ff9c0b7207 */ /* 0x000fe20002800000 */
[----:B------:R-:W-:Y:S01]  /*07e0*/  @!P5 IMAD R4, R157, R2, R4 ;  /* 0x000000029d04d224 */ /* 0x000fe200078e0204 */
[----:B------:R-:W-:Y:S01]  /*07f0*/  SEL R5, R5, RZ, P5 ;  /* 0x000000ff05057207 */ /* 0x000fe20002800000 */
[----:B------:R-:W-:Y:S01]  /*0800*/  IMAD.WIDE.U32 R158, R158, 0x40, R8 ;  /* 0x000000409e9e7825 */ /* 0x000fe200078e0008 */
[-C--:B------:R-:W-:Y:S02]  /*0810*/  ISETP.GE.OR P6, PT, R8, R33.reuse, P6 ;  /* 0x000000210800720c */ /* 0x080fe400037c6670 */
[----:B------:R-:W-:Y:S02]  /*0820*/  ISETP.GE.AND P0, PT, R0, R33, PT ;  /* 0x000000210000720c */ /* 0x000fe40003f06270 */
[----:B------:R-:W-:-:S02]  /*0830*/  ISETP.NE.OR P5, PT, R93, RZ, P1 ;  /* 0x000000ff5d00720c */ /* 0x000fc40000fa5670 */
[----:B------:R-:W-:Y:S01]  /*0840*/  ISETP.NE.OR P4, PT, R93, RZ, P2 ;  /* 0x000000ff5d00720c */ /* 0x000fe20001785670 */
[----:B------:R-:W-:-:S12]  /*0850*/  @P3 BRA `(.L_x_602) ;  /* 0x00000000002c3947 */ /* 0x000fd80003800000 */
[----:B------:R-:W1:Y:S01]  /*0860*/  LDCU.64 UR4, c[0x0][0x408] ;  /* 0x00008100ff0477ac */ /* 0x000e620008000a00 */
[----:B------:R-:W-:Y:S01]  /*0870*/  MOV R14, R6 ;  /* 0x00000006000e7202 */ /* 0x000fe20000000f00 */
[----:B------:R-:W3:Y:S01]  /*0880*/  LDCU.64 UR6, c[0x0][0x3f0] ;  /* 0x00007e00ff0677ac */ /* 0x000ee20008000a00 */
[----:B-1----:R-:W-:-:S03]  /*0890*/  IMAD R2, R159, UR4, RZ ;  /* 0x000000049f027c24 */ /* 0x002fc6000f8e02ff */
[----:B------:R-:W-:-:S04]  /*08a0*/  IMAD.WIDE.U32 R16, R158, UR4, R14 ;  /* 0x000000049e107c25 */ /* 0x000fc8000f8e000e */
[----:B------:R-:W-:Y:S01]  /*08b0*/  IMAD R2, R158, UR5, R2 ;  /* 0x000000059e027c24 */ /* 0x000fe2000f8e0202 */
[----:B---3--:R-:W-:-:S04]  /*08c0*/  LEA R18, P3, R16, UR6, 0x1 ;  /* 0x0000000610127c11 */ /* 0x008fc8000f8608ff */
[----:B------:R-:W-:-:S04]  /*08d0*/  IADD3 R2, PT, PT, R17, R2, RZ ;  /* 0x0000000211027210 */ /* 0x000fc80007ffe0ff */
[----:B------:R-:W-:-:S05]  /*08e0*/  LEA.HI.X R19, R16, UR7, R2, 0x1, P3 ;  /* 0x0000000710137c11 */ /* 0x000fca00098f0c02 */
[----:B------:R1:W-:Y:S04]  /*08f0*/  STG.E.128 desc[UR10][R18.64], RZ ;  /* 0x000000ff12007986 */ /* 0x0003e8000c101d0a */
[----:B------:R1:W-:Y:S02]  /*0900*/  STG.E.128 desc[UR10][R18.64+0x80], RZ ;  /* 0x000080ff12007986 */ /* 0x0003e4000c101d0a */
.L_x_602:
[----:B------:R-:W-:Y:S05]  /*0910*/  BSYNC.RECONVERGENT B0 ;  /* 0x0000000000007941 */ /* 0x000fea0003800200 */
.L_x_601:
[----:B------:R-:W-:Y:S01]  /*0920*/  BSSY.RECONVERGENT B0, `(.L_x_603) ;  /* 0x0000012000007945 */ /* 0x000fe20003800200 */
[----:B------:R-:W-:Y:S01]  /*0930*/  ISETP.NE.OR P3, PT, R93, RZ, P0 ;  /* 0x000000ff5d00720c */ /* 0x000fe20000765670 */
[----:B--2---:R-:W-:Y:S02]  /*0940*/  IMAD R160, R160, R3, RZ ;  /* 0x00000003a0a07224 */ /* 0x004fe400078e02ff */
[----:B------:R-:W-:Y:S10]  /*0950*/  @P1 BRA `(.L_x_604) ;  /* 0x0000000000381947 */ /* 0x000ff40003800000 */
[----:B------:R-:W2:Y:S01]  /*0960*/  LDCU.64 UR6, c[0x0][0x408] ;  /* 0x00008100ff0677ac */ /* 0x000ea20008000a00 */
[----:B------:R-:W-:Y:S01]  /*0970*/  IADD3 R13, P1, PT, R158, 0x10, RZ ;  /* 0x000000109e0d7810 */ /* 0x000fe20007f3e0ff */
[----:B------:R-:W-:Y:S01]  /*0980*/  IMAD.MOV.U32 R16, RZ, RZ, R6 ;  /* 0x000000ffff107224 */ /* 0x000fe200078e0006 */
[----:B------:R-:W-:Y:S01]  /*0990*/  MOV R17, R15 ;  /* 0x0000000f00117202 */ /* 0x000fe20000000f00 */
[----:B------:R-:W1:Y:S02]  /*09a0*/  LDCU.64 UR4, c[0x0][0x3f0] ;  /* 0x00007e00ff0477ac */ /* 0x000e640008000a00 */
[----:B------:R-:W-:-:S04]  /*09b0*/  IMAD.X R2, RZ, RZ, R159, P1 ;  /* 0x000000ffff027224 */ /* 0x000fc800008e069f */
        /* <DEDUP_REMOVED lines=8> */
.L_x_604:
[----:B------:R-:W-:Y:S05]  /*0a40*/  BSYNC.RECONVERGENT B0 ;  /* 0x0000000000007941 */ /* 0x000fea0003800200 */
.L_x_603:
[----:B------:R-:W-:Y:S04]  /*0a50*/  BSSY.RECONVERGENT B0, `(.L_x_605) ;  /* 0x0000010000007945 */ /* 0x000fe80003800200 */
[----:B------:R-:W-:Y:S05]  /*0a60*/  @P2 BRA `(.L_x_606) ;  /* 0x0000000000382947 */ /* 0x000fea0003800000 */
[----:B------:R-:W3:Y:S01]  /*0a70*/  LDCU.64 UR6, c[0x0][0x408] ;  /* 0x00008100ff0677ac */ /* 0x000ee20008000a00 */
[----:B------:R-:W-:Y:S01]  /*0a80*/  IADD3 R13, P1, PT, R158, 0x20, RZ ;  /* 0x000000209e0d7810 */ /* 0x000fe20007f3e0ff */
[----:B------:R-:W-:Y:S01]  /*0a90*/  IMAD.MOV.U32 R16, RZ, RZ, R6 ;  /* 0x000000ffff107224 */ /* 0x000fe200078e0006 */
[----:B------:R-:W-:Y:S01]  /*0aa0*/  MOV R17, R15 ;  /* 0x0000000f00117202 */ /* 0x000fe20000000f00 */
[----:B------:R-:W1:Y:S02]  /*0ab0*/  LDCU.64 UR4, c[0x0][0x3f0] ;  /* 0x00007e00ff0477ac */ /* 0x000e640008000a00 */
[----:B------:R-:W-:-:S04]  /*0ac0*/  IMAD.X R2, RZ, RZ, R159, P1 ;  /* 0x000000ffff027224 */ /* 0x000fc800008e069f */
        /* <DEDUP_REMOVED lines=8> */
.L_x_606:
[----:B------:R-:W-:Y:S05]  /*0b50*/  BSYNC.RECONVERGENT B0 ;  /* 0x0000000000007941 */ /* 0x000fea0003800200 */
.L_x_605:
[----:B------:R-:W-:Y:S01]  /*0b60*/  BSSY.RECONVERGENT B0, `(.L_x_607) ;  /* 0x0000012000007945 */ /* 0x000fe20003800200 */
[----:B------:R-:W-:Y:S02]  /*0b70*/  IADD3 R11, P2, P1, R160, R11, R4 ;  /* 0x0000000ba00b7210 */ /* 0x000fe4000795e004 */
[----:B------:R-:W-:Y:S02]  /*0b80*/  SHF.R.S32.HI R160, RZ, 0x1f, R160 ;  /* 0x0000001fffa07819 */ /* 0x000fe400000114a0 */
[----:B------:R-:W-:Y:S01]  /*0b90*/  SHF.R.S32.HI R4, RZ, 0x1f, R4 ;  /* 0x0000001fff047819 */ /* 0x000fe20000011404 */
[----:B------:R-:W-:Y:S05]  /*0ba0*/  @P0 BRA `(.L_x_608) ;  /* 0x0000000000340947 */ /* 0x000fea0003800000 */
[----:B------:R-:W4:Y:S01]  /*0bb0*/  LDCU.64 UR6, c[0x0][0x408] ;  /* 0x00008100ff0677ac */ /* 0x000f220008000a00 */
[----:B------:R-:W-:Y:S02]  /*0bc0*/  IADD3 R2, P0, PT, R158, 0x30, RZ ;  /* 0x000000309e027810 */ /* 0x000fe40007f1e0ff */
[----:B------:R-:W-:Y:S01]  /*0bd0*/  MOV R14, R6 ;  /* 0x00000006000e7202 */ /* 0x000fe20000000f00 */
[----:B------:R-:W5:Y:S01]  /*0be0*/  LDCU.64 UR4, c[0x0][0x3f0] ;  /* 0x00007e00ff0477ac */ /* 0x000f620008000a00 */
[----:B------:R-:W-:-:S05]  /*0bf0*/  IADD3.X R7, PT, PT, RZ, R159, RZ, P0, !PT ;  /* 0x0000009fff077210 */ /* 0x000fca00007fe4ff */
[----:B----4-:R-:W-:Y:S02]  /*0c00*/  IMAD R7, R7, UR6, RZ ;  /* 0x0000000607077c24 */ /* 0x010fe4000f8e02ff */
[----:B------:R-:W-:-:S04]  /*0c10*/  IMAD.WIDE.U32 R14, R2, UR6, R14 ;  /* 0x00000006020e7c25 */ /* 0x000fc8000f8e000e */
[----:B------:R-:W-:Y:S01]  /*0c20*/  IMAD R7, R2, UR7, R7 ;  /* 0x0000000702077c24 */ /* 0x000fe2000f8e0207 */
[----:B-----5:R-:W-:-:S04]  /*0c30*/  LEA R6, P0, R14, UR4, 0x1 ;  /* 0x000000040e067c11 */ /* 0x020fc8000f8008ff */
[----:B------:R-:W-:-:S04]  /*0c40*/  IADD3 R7, PT, PT, R15, R7, RZ ;  /* 0x000000070f077210 */ /* 0x000fc80007ffe0ff */
[----:B------:R-:W-:-:S05]  /*0c50*/  LEA.HI.X R7, R14, UR5, R7, 0x1, P0 ;  /* 0x000000050e077c11 */ /* 0x000fca00080f0c07 */
[----:B------:R4:W-:Y:S04]  /*0c60*/  STG.E.128 desc[UR10][R6.64], RZ ;  /* 0x000000ff06007986 */ /* 0x0009e8000c101d0a */
[----:B------:R4:W-:Y:S02]  /*0c70*/  STG.E.128 desc[UR10][R6.64+0x80], RZ ;  /* 0x000080ff06007986 */ /* 0x0009e4000c101d0a */
.L_x_608:
[----:B------:R-:W-:Y:S05]  /*0c80*/  BSYNC.RECONVERGENT B0 ;  /* 0x0000000000007941 */ /* 0x000fea0003800200 */
.L_x_607:
[----:B------:R-:W-:Y:S01]  /*0c90*/  BSSY.RECONVERGENT B0, `(.L_x_609) ;  /* 0x000000b000007945 */ /* 0x000fe20003800200 */
[----:B------:R-:W-:-:S03]  /*0ca0*/  IADD3.X R4, PT, PT, R160, R5, R4, P2, P1 ;  /* 0x00000005a0047210 */ /* 0x000fc600017e2404 */
[----:B------:R-:W-:Y:S05]  /*0cb0*/  @P6 BRA `(.L_x_610) ;  /* 0x0000000000206947 */ /* 0x000fea0003800000 */
[----:B------:R-:W4:Y:S01]  /*0cc0*/  LDCU.64 UR4, c[0x0][0x420] ;  /* 0x00008400ff0477ac */ /* 0x000f220008000a00 */
[----:B------:R-:W-:-:S05]  /*0cd0*/  IMAD R2, R8, R3, RZ ;  /* 0x0000000308027224 */ /* 0x000fca00078e02ff */
[----:B------:R-:W-:-:S04]  /*0ce0*/  IADD3 R5, P0, PT, R2, R11, RZ ;  /* 0x0000000b02057210 */ /* 0x000fc80007f1e0ff */
[----:B------:R-:W-:Y:S02]  /*0cf0*/  LEA.HI.X.SX32 R2, R2, R4, 0x1, P0 ;  /* 0x0000000402027211 */ /* 0x000fe400000f0eff */
[----:B----4-:R-:W-:-:S04]  /*0d00*/  LEA R6, P0, R5, UR4, 0x2 ;  /* 0x0000000405067c11 */ /* 0x010fc8000f8010ff */
[----:B------:R-:W-:Y:S01]  /*0d10*/  LEA.HI.X R7, R5, UR5, R2, 0x2, P0 ;  /* 0x0000000505077c11 */ /* 0x000fe200080f1402 */
[----:B------:R-:W-:-:S05]  /*0d20*/  IMAD.MOV.U32 R5, RZ, RZ, 0x7f800000 ;  /* 0x7f800000ff057424 */ /* 0x000fca00078e00ff */
[----:B------:R4:W-:Y:S03]  /*0d30*/  STG.E desc[UR10][R6.64], R5 ;  /* 0x0000000506007986 */ /* 0x0009e6000c10190a */
.L_x_610:
[----:B------:R-:W-:Y:S05]  /*0d40*/  BSYNC.RECONVERGENT B0 ;  /* 0x0000000000007941 */ /* 0x000fea0003800200 */
.L_x_609:
[----:B------:R-:W-:Y:S04]  /*0d50*/  BSSY.RECONVERGENT B0, `(.L_x_611) ;  /* 0x000000a000007945 */ /* 0x000fe80003800200 */
[----:B------:R-:W-:Y:S05]  /*0d60*/  @P5 BRA `(.L_x_612) ;  /* 0x0000000000205947 */ /* 0x000fea0003800000 */
[----:B------:R-:W5:Y:S01]  /*0d70*/  LDCU.64 UR4, c[0x0][0x420] ;  /* 0x00008400ff0477ac */ /* 0x000f620008000a00 */
[----:B------:R-:W-:-:S05]  /*0d80*/  IMAD R2, R12, R3, RZ ;  /* 0x000000030c027224 */ /* 0x000fca00078e02ff */
[----:B----4-:R-:W-:-:S04]  /*0d90*/  IADD3 R5, P0, PT, R2, R11, RZ ;  /* 0x0000000b02057210 */ /* 0x010fc80007f1e0ff */
[----:B------:R-:W-:Y:S02]  /*0da0*/  LEA.HI.X.SX32 R2, R2, R4, 0x1, P0 ;  /* 0x0000000402027211 */ /* 0x000fe400000f0eff */
[----:B-----5:R-:W-:-:S04]  /*0db0*/  LEA R6, P0, R5, UR4, 0x2 ;  /* 0x0000000405067c11 */ /* 0x020fc8000f8010ff */
[----:B------:R-:W-:Y:S01]  /*0dc0*/  LEA.HI.X R7, R5, UR5, R2, 0x2, P0 ;  /* 0x0000000505077c11 */ /* 0x000fe200080f1402 */
[----:B------:R-:W-:-:S05]  /*0dd0*/  IMAD.MOV.U32 R5, RZ, RZ, 0x7f800000 ;  /* 0x7f800000ff057424 */ /* 0x000fca00078e00ff */
[----:B------:R4:W-:Y:S03]  /*0de0*/  STG.E desc[UR10][R6.64], R5 ;  /* 0x0000000506007986 */ /* 0x0009e6000c10190a */
.L_x_612:
[----:B------:R-:W-:Y:S05]  /*0df0*/  BSYNC.RECONVERGENT B0 ;  /* 0x0000000000007941 */ /* 0x000fea0003800200 */
.L_x_611:
        /* <DEDUP_REMOVED lines=10> */
.L_x_614:
[----:B------:R-:W-:Y:S05]  /*0ea0*/  BSYNC.RECONVERGENT B0 ;  /* 0x0000000000007941 */ /* 0x000fea0003800200 */
.L_x_613:
[----:B------:R-:W-:Y:S05]  /*0eb0*/  @P3 EXIT ;  /* 0x000000000000394d */ /* 0x000fea0003800000 */
[----:B------:R-:W5:Y:S01]  /*0ec0*/  LDCU.64 UR4, c[0x0][0x420] ;  /* 0x00008400ff0477ac */ /* 0x000f620008000a00 */
[----:B------:R-:W-:Y:S02]  /*0ed0*/  IMAD R0, R0, R3, RZ ;  /* 0x0000000300007224 */ /* 0x000fe400078e02ff */
[----:B----4-:R-:W-:-:S03]  /*0ee0*/  IMAD.MOV.U32 R5, RZ, RZ, 0x7f800000 ;  /* 0x7f800000ff057424 */ /* 0x010fc600078e00ff */
[----:B------:R-:W-:-:S04]  /*0ef0*/  IADD3 R11, P0, PT, R0, R11, RZ ;  /* 0x0000000b000b7210 */ /* 0x000fc80007f1e0ff */
[----:B------:R-:W-:Y:S02]  /*0f00*/  LEA.HI.X.SX32 R0, R0, R4, 0x1, P0 ;  /* 0x0000000400007211 */ /* 0x000fe400000f0eff */
[----:B-----5:R-:W-:-:S04]  /*0f10*/  LEA R2, P0, R11, UR4, 0x2 ;  /* 0x000000040b027c11 */ /* 0x020fc8000f8010ff */
[----:B------:R-:W-:-:S05]  /*0f20*/  LEA.HI.X R3, R11, UR5, R0, 0x2, P0 ;  /* 0x000000050b037c11 */ /* 0x000fca00080f1400 */
[----:B------:R-:W-:Y:S01]  /*0f30*/  STG.E desc[UR10][R2.64], R5 ;  /* 0x0000000502007986 */ /* 0x000fe2000c10190a */
[----:B------:R-:W-:Y:S05]  /*0f40*/  EXIT ;  /* 0x000000000000794d */ /* 0x000fea0003800000 */
.L_x_599:
[----:B------:R-:W-:Y:S02]  /*0f50*/  ISETP.NE.AND P0, PT, R156, -0x1, PT ;  /* 0xffffffff9c00780c */ /* 0x000fe40003f05270 */
[----:B------:R-:W-:-:S11]  /*0f60*/  ISETP.NE.AND P2, PT, R13, -0x1, PT ;  /* 0xffffffff0d00780c */ /* 0x000fd60003f45270 */
[----:B------:R-:W2:Y:S08]  /*0f70*/  @!P0 LDC.64 R4, c[0x0][0x398] ;  /* 0x0000e600ff048b82 */ /* 0x000eb00000000a00 */
[----:B------:R-:W1:Y:S01]  /*0f80*/  @P0 LDC.64 R2, c[0x0][0x3b0] ;  /* 0x0000ec00ff020b82 */ /* 0x000e620000000a00 */
[----:B--2---:R-:W-:-:S04]  /*0f90*/  @!P0 IMAD.WIDE.U32 R22, R157, R4, RZ ;  /* 0x000000049d168225 */ /* 0x004fc800078e00ff */
[----:B-1----:R-:W-:-:S04]  /*0fa0*/  @P0 IMAD.WIDE.U32 R8, R156, R2, RZ ;  /* 0x000000029c080225 */ /* 0x002fc800078e00ff */
[----:B------:R-:W-:Y:S01]  /*0fb0*/  @!P0 IMAD R2, R157, R5, R23 ;  /* 0x000000059d028224 */ /* 0x000fe200078e0217 */
[----:B------:R-:W-:Y:S01]  /*0fc0*/  @P0 MOV R22, R8 ;  /* 0x0000000800160202 */ /* 0x000fe20000000f00 */
[----:B------:R-:W-:Y:S01]  /*0fd0*/  @P0 IMAD R2, R156, R3, R9 ;  /* 0x000000039c020224 */ /* 0x000fe200078e0209 */
[----:B------:R-:W-:Y:S06]  /*0fe0*/  @P2 BRA `(.L_x_615) ;  /* 0x0000000000302947 */ /* 0x000fec0003800000 */
[----:B------:R-:W1:Y:S01]  /*0ff0*/  LDCU.64 UR4, c[0x0][0x3b8] ;  /* 0x00007700ff0477ac */ /* 0x000e620008000a00 */
[----:B------:R-:W-:Y:S01]  /*1000*/  SHF.R.S32.HI R3, RZ, 0x1f, R0 ;  /* 0x0000001fff037819 */ /* 0x000fe20000011400 */
[----:B------:R-:W2:Y:S01]  /*1010*/  LDCU.64 UR6, c[0x0][0x3a0] ;  /* 0x00007400ff0677ac */ /* 0x000ea20008000a00 */
[----:B-1----:R-:W-:Y:S02]  /*1020*/  MOV R10, UR4 ;  /* 0x00000004000a7c02 */ /* 0x002fe40008000f00 */
[----:B------:R-:W-:-:S03]  /*1030*/  MOV R11, UR5 ;  /* 0x00000005000b7c02 */ /* 0x000fc60008000f00 */
[-C--:B------:R-:W-:Y:S02]  /*1040*/  IMAD R3, R3, R10.reuse, RZ ;  /* 0x0000000a03037224 */ /* 0x080fe400078e02ff */
[----:B------:R-:W-:-:S04]  /*1050*/  IMAD.WIDE.U32 R4, R0, R10, RZ ;  /* 0x0000000a00047225 */ /* 0x000fc800078e00ff */
[----:B------:R-:W-:-:S05]  /*1060*/  IMAD R3, R0, R11, R3 ;  /* 0x0000000b00037224 */ /* 0x000fca00078e0203 */
[----:B------:R-:W-:-:S03]  /*1070*/  IADD3 R5, PT, PT, R5, R3, RZ ;  /* 0x0000000305057210 */ /* 0x000fc60007ffe0ff */
[----:B--2---:R-:W-:-:S04]  /*1080*/  IMAD.WIDE.U32 R30, R157, UR6, R4 ;  /* 0x000000069d1e7c25 */ /* 0x004fc8000f8e0004 */
[----:B------:R-:W-:Y:S01]  /*1090*/  IMAD R3, R157, UR7, R31 ;  /* 0x000000079d037c24 */ /* 0x000fe2000f8e021f */
[----:B------:R-:W-:Y:S06]  /*10a0*/  BRA `(.L_x_616) ;  /* 0x0000000000147947 */ /* 0x000fec0003800000 */
.L_x_615:
[----:B------:R-:W1:Y:S01]  /*10b0*/  LDC.64 R10, c[0x0][0x3b8] ;  /* 0x0000ee00ff0a7b82 */ /* 0x000e620000000a00 */
[----:B------:R-:W-:-:S05]  /*10c0*/  IADD3 R30, PT, PT, R0, R13, RZ ;  /* 0x0000000d001e7210 */ /* 0x000fca0007ffe0ff */
[C---:B-1----:R-:W-:Y:S02]  /*10d0*/  IMAD R3, R30.reuse, R11, RZ ;  /* 0x0000000b1e037224 */ /* 0x042fe400078e02ff */
[----:B------:R-:W-:-:S05]  /*10e0*/  IMAD.WIDE.U32 R30, R30, R10, RZ ;  /* 0x0000000a1e1e7225 */ /* 0x000fca00078e00ff */
[----:B------:R-:W-:Y:S02]  /*10f0*/  IADD3 R3, PT, PT, R31, R3, RZ ;  /* 0x000000031f037210 */ /* 0x000fe40007ffe0ff */
.L_x_616:
[----:B------:R-:W1:Y:S02]  /*1100*/  LDC R4, c[0x0][0x3e8] ;  /* 0x0000fa00ff047b82 */ /* 0x000e640000000800 */
[----:B-1----:R-:W-:-:S04]  /*1110*/  IABS R8, R4 ;  /* 0x0000000400087213 */ /* 0x002fc80000000000 */
[----:B------:R-:W1:Y:S08]  /*1120*/  I2F.RP R9, R8 ;  /* 0x0000000800097306 */ /* 0x000e700000209400 */
[----:B-1----:R-:W1:Y:S02]  /*1130*/  MUFU.RCP R14, R9 ;  /* 0x00000009000e7308 */ /* 0x002e640000001000 */
[----:B-1----:R-:W-:-:S06]  /*1140*/  VIADD R14, R14, 0xffffffe ;  /* 0x0ffffffe0e0e7836 */ /* 0x002fcc0000000000 */
[----:B------:R-:W1:Y:S02]  /*1150*/  F2I.FTZ.U32.TRUNC.NTZ R15, R14 ;  /* 0x0000000e000f7305 */ /* 0x000e64000021f000 */
[----:B-1----:R-:W-:Y:S01]  /*1160*/  IMAD.MOV R5, RZ, RZ, -R15 ;  /* 0x000000ffff057224 */ /* 0x002fe200078e0a0f */
[----:B------:R-:W-:-:S03]  /*1170*/  MOV R14, RZ ;  /* 0x000000ff000e7202 */ /* 0x000fc60000000f00 */
[----:B------:R-:W-:Y:S01]  /*1180*/  IMAD R6, R5, R8, RZ ;  /* 0x0000000805067224 */ /* 0x000fe200078e02ff */
[----:B------:R-:W-:-:S03]  /*1190*/  IABS R5, R27 ;  /* 0x0000001b00057213 */ /* 0x000fc60000000000 */
        /* <DEDUP_REMOVED lines=8> */
[----:B------:R-:W-:Y:S02]  /*1220*/  ISETP.NE.AND P1, PT, R4, RZ, PT ;  /* 0x000000ff0400720c */ /* 0x000fe40003f25270 */
[----:B------:R-:W-:Y:S02]  /*1230*/  ISETP.GE.U32.AND P3, PT, R5, R8, PT ;  /* 0x000000080500720c */ /* 0x000fe40003f66070 */
[----:B------:R-:W-:-:S04]  /*1240*/  LOP3.LUT R5, R27, R4, RZ, 0x3c, !PT ;  /* 0x000000041b057212 */ /* 0x000fc800078e3cff */
[----:B------:R-:W-:-:S07]  /*1250*/  ISETP.GE.AND P0, PT, R5, RZ, PT ;  /* 0x000000ff0500720c */ /* 0x000fce0003f06270 */
[----:B------:R-:W-:-:S06]  /*1260*/  @P3 VIADD R101, R101, 0x1 ;  /* 0x0000000165653836 */ /* 0x000fcc0000000000 */
[----:B------:R-:W-:Y:S02]  /*1270*/  @!P0 IADD3 R101, PT, PT, -R101, RZ, RZ ;  /* 0x000000ff65658210 */ /* 0x000fe40007ffe1ff */
[----:B------:R-:W-:Y:S01]  /*1280*/  @!P1 LOP3.LUT R101, RZ, R4, RZ, 0x33, !PT ;  /* 0x00000004ff659212 */ /* 0x000fe200078e33ff */
        /* <DEDUP_REMOVED lines=13> */
.L_x_617:
[----:B------:R-:W1:Y:S01]  /*1360*/  LDC.64 R8, c[0x0][0x3c0] ;  /* 0x0000f000ff087b82 */ /* 0x000e620000000a00 */
[----:B------:R-:W-:-:S05]  /*1370*/  IADD3 R0, PT, PT, R0, R13, RZ ;  /* 0x0000000d00007210 */ /* 0x000fca0007ffe0ff */
[C---:B-1----:R-:W-:Y:S02]  /*1380*/  IMAD R129, R0.reuse, R9, RZ ;  /* 0x0000000900817224 */ /* 0x042fe400078e02ff */
[----:B------:R-:W-:-:S05]  /*1390*/  IMAD.WIDE.U32 R130, R0, R8, RZ ;  /* 0x0000000800827225 */ /* 0x000fca00078e00ff */
[----:B------:R-:W-:-:S07]  /*13a0*/  IADD3 R129, PT, PT, R131, R129, RZ ;  /* 0x0000008183817210 */ /* 0x000fce0007ffe0ff */
.L_x_618:
[----:B------:R-:W-:Y:S01]  /*13b0*/  IMAD.IADD R152, R33, 0x1, -R160 ;  /* 0x0000000121987824 */ /* 0x000fe200078e0aa0 */
[----:B------:R-:W-:Y:S01]  /*13c0*/  SHF.R.U32.HI R162, RZ, 0x3, R93 ;  /* 0x00000003ffa27819 */ /* 0x000fe2000001165d */
[----:B------:R-:W-:Y:S01]  /*13d0*/  IMAD.SHL.U32 R0, R93, 0x8, RZ ;  /* 0x000000085d007824 */ /* 0x000fe200078e00ff */
[----:B------:R-:W1:Y:S01]  /*13e0*/  LDCU.64 UR4, c[0x0][0x3c8] ;  /* 0x00007900ff0477ac */ /* 0x000e620008000a00 */
[----:B------:R-:W-:Y:S01]  /*13f0*/  IMAD.MOV.U32 R163, RZ, RZ, RZ ;  /* 0x000000ffffa37224 */ /* 0x000fe200078e00ff */
[CC--:B------:R-:W-:Y:S01]  /*1400*/  ISETP.GE.AND P6, PT, R162.reuse, R152.reuse, PT ;  /* 0x00000098a200720c */ /* 0x0c0fe20003fc6270 */
[----:B------:R-:W-:Y:S01]  /*1410*/  VIADD R21, R162, 0x10 ;  /* 0x00000010a2157836 */ /* 0x000fe20000000000 */
[----:B------:R-:W-:Y:S01]  /*1420*/  LOP3.LUT R153, R0, 0x38, RZ, 0xc0, !PT ;  /* 0x0000003800997812 */ /* 0x000fe200078ec0ff */
[C---:B------:R-:W-:Y:S01]  /*1430*/  VIADD R19, R162.reuse, 0x20 ;  /* 0x00000020a2137836 */ /* 0x040fe20000000000 */
[----:B------:R-:W2:Y:S01]  /*1440*/  LDCU.64 UR8, c[0x0][0x3d0] ;  /* 0x00007a00ff0877ac */ /* 0x000ea20008000a00 */
[----:B------:R-:W-:Y:S01]  /*1450*/  VIADD R17, R162, 0x30 ;  /* 0x00000030a2117836 */ /* 0x000fe20000000000 */
[-C--:B------:R-:W-:Y:S01]  /*1460*/  ISETP.GE.AND P5, PT, R21, R152.reuse, PT ;  /* 0x000000981500720c */ /* 0x080fe20003fa6270 */
[----:B------:R-:W-:Y:S01]  /*1470*/  IMAD.WIDE.U32 R36, R158, 0x40, R162 ;  /* 0x000000409e247825 */ /* 0x000fe200078e00a2 */
[----:B------:R-:W-:Y:S01]  /*1480*/  ISETP.GE.AND P4, PT, R19, R152, PT ;  /* 0x000000981300720c */ /* 0x000fe20003f86270 */
[----:B------:R-:W3:Y:S01]  /*1490*/  LDCU.64 UR6, c[0x0][0x388] ;  /* 0x00007100ff0677ac */ /* 0x000ee20008000a00 */
[----:B------:R-:W-:Y:S01]  /*14a0*/  IADD3 R30, P0, PT, R153, R30, RZ ;  /* 0x0000001e991e7210 */ /* 0x000fe20007f1e0ff */
[----:B------:R-:W-:Y:S01]  /*14b0*/  IMAD.SHL.U32 R134, R10, 0x10, RZ ;  /* 0x000000100a867824 */ /* 0x000fe200078e00ff */
[----:B------:R-:W-:Y:S01]  /*14c0*/  ISETP.GE.AND P3, PT, R17, R152, PT ;  /* 0x000000981100720c */ /* 0x000fe20003f66270 */
[----:B------:R-:W4:Y:S01]  /*14d0*/  @!P6 LDC.64 R14, c[0x0][0x3b0] ;  /* 0x0000ec00ff0eeb82 */ /* 0x000f220000000a00 */
[----:B------:R-:W-:Y:S01]  /*14e0*/  SHF.R.S32.HI R16, RZ, 0x1f, R101 ;  /* 0x0000001fff107819 */ /* 0x000fe20000011465 */
[----:B------:R-:W-:Y:S01]  /*14f0*/  IMAD.X R31, RZ, RZ, R3, P0 ;  /* 0x000000ffff1f7224 */ /* 0x000fe200000e0603 */
[----:B------:R-:W-:Y:S01]  /*1500*/  IADD3 R22, P0, PT, R153, R22, RZ ;  /* 0x0000001699167210 */ /* 0x000fe20007f1e0ff */
[----:B------:R-:W-:Y:S01]  /*1510*/  IMAD R128, R162, R9, RZ ;  /* 0x00000009a2807224 */ /* 0x000fe200078e02ff */
[----:B------:R-:W-:Y:S01]  /*1520*/  SHF.L.U64.HI R131, R10, 0x4, R11 ;  /* 0x000000040a837819 */ /* 0x000fe2000001020b */
[----:B------:R-:W-:Y:S01]  /*1530*/  IMAD.WIDE.U32 R30, R162, R10, R30 ;  /* 0x0000000aa21e7225 */ /* 0x000fe200078e001e */
[C---:B------:R-:W-:Y:S01]  /*1540*/  @!P5 IADD3 R38, P2, PT, R36.reuse, 0x10, RZ ;  /* 0x000000102426d810 */ /* 0x040fe20007f5e0ff */
[----:B------:R-:W5:Y:S01]  /*1550*/  @!P6 LDC.64 R12, c[0x0][0x380] ;  /* 0x0000e000ff0ceb82 */ /* 0x000f620000000a00 */
[----:B------:R-:W-:Y:S01]  /*1560*/  @!P4 IADD3 R40, P1, PT, R36, 0x20, RZ ;  /* 0x000000202428c810 */ /* 0x000fe20007f3e0ff */
[----:B------:R-:W-:Y:S01]  /*1570*/  IMAD.X R23, RZ, RZ, R2, P0 ;  /* 0x000000ffff177224 */ /* 0x000fe200000e0602 */
[----:B------:R-:W-:Y:S01]  /*1580*/  SHF.R.U32.HI R94, RZ, 0x1, R93 ;  /* 0x00000001ff5e7819 */ /* 0x000fe2000001165d */
[----:B--2---:R-:W-:-:S02]  /*1590*/  IMAD R18, R16, UR8, RZ ;  /* 0x0000000810127c24 */ /* 0x004fc4000f8e02ff */
[C---:B-1----:R-:W-:Y:S01]  /*15a0*/  IMAD.WIDE.U32 R22, R27.reuse, UR4, R22 ;  /* 0x000000041b167c25 */ /* 0x042fe2000f8e0016 */
[----:B------:R-:W-:Y:S01]  /*15b0*/  UMOV UR4, 0x400 ;  /* 0x0000040000047882 */ /* 0x000fe20000000000 */
[----:B------:R-:W1:Y:S02]  /*15c0*/  @!P5 LDC.64 R4, c[0x0][0x3b0] ;  /* 0x0000ec00ff04db82 */ /* 0x000e640000000a00 */
[----:B------:R-:W-:Y:S02]  /*15d0*/  IMAD R27, R27, UR5, R23 ;  /* 0x000000051b1b7c24 */ /* 0x000fe4000f8e0217 */
[----:B------:R-:W-:Y:S02]  /*15e0*/  @!P6 IMAD.MOV.U32 R26, RZ, RZ, R22 ;  /* 0x000000ffff1ae224 */ /* 0x000fe400078e0016 */
[----:B------:R-:W-:Y:S01]  /*15f0*/  IMAD R35, R101, UR9, R18 ;  /* 0x0000000965237c24 */ /* 0x000fe2000f8e0212 */
[----:B------:R-:W-:Y:S01]  /*1600*/  @!P3 IADD3 R18, P0, PT, R36, 0x30, RZ ;  /* 0x000000302412b810 */ /* 0x000fe20007f1e0ff */
[----:B------:R-:W2:Y:S01]  /*1610*/  @!P4 LDC.64 R2, c[0x0][0x3b0] ;  /* 0x0000ec00ff02cb82 */ /* 0x000ea20000000a00 */
[----:B----4-:R-:W-:-:S02]  /*1620*/  @!P6 IMAD R6, R37, R14, RZ ;  /* 0x0000000e2506e224 */ /* 0x010fc400078e02ff */
[----:B------:R-:W-:-:S04]  /*1630*/  @!P6 IMAD.WIDE.U32 R24, R36, R14, R26 ;  /* 0x0000000e2418e225 */ /* 0x000fc800078e001a */
[----:B------:R-:W-:Y:S01]  /*1640*/  @!P6 IMAD R6, R36, R15, R6 ;  /* 0x0000000f2406e224 */ /* 0x000fe200078e0206 */
[----:B------:R-:W4:Y:S01]  /*1650*/  S2UR UR5, SR_CgaCtaId ;  /* 0x00000000000579c3 */ /* 0x000f220000008800 */
[--C-:B------:R-:W-:Y:S02]  /*1660*/  @!P5 IMAD.X R29, RZ, RZ, R37.reuse, P2 ;  /* 0x000000ffff1dd224 */ /* 0x100fe400010e0625 */
[--C-:B------:R-:W-:Y:S01]  /*1670*/  @!P3 IMAD.X R23, RZ, RZ, R37.reuse, P0 ;  /* 0x000000ffff17b224 */ /* 0x100fe200000e0625 */
[C---:B-----5:R-:W-:Y:S01]  /*1680*/  @!P6 LEA R28, P0, R24.reuse, R12, 0x1 ;  /* 0x0000000c181ce211 */ /* 0x060fe200078008ff */
[----:B------:R-:W-:Y:S02]  /*1690*/  @!P6 IMAD.IADD R6, R25, 0x1, R6 ;  /* 0x000000011906e824 */ /* 0x000fe400078e0206 */
[----:B------:R-:W-:Y:S02]  /*16a0*/  @!P4 IMAD.X R15, RZ, RZ, R37, P1 ;  /* 0x000000ffff0fc224 */ /* 0x000fe400008e0625 */
[----:B-1----:R-:W-:Y:S01]  /*16b0*/  @!P5 IMAD R12, R29, R4, RZ ;  /* 0x000000041d0cd224 */ /* 0x002fe200078e02ff */
[----:B------:R-:W-:Y:S01]  /*16c0*/  @!P6 LEA.HI.X R29, R24, R13, R6, 0x1, P0 ;  /* 0x0000000d181de211 */ /* 0x000fe200000f0c06 */
[----:B------:R-:W-:-:S02]  /*16d0*/  VIADD R25, R103, 0xffffffff ;  /* 0xffffffff67197836 */ /* 0x000fc40000000000 */
[----:B------:R-:W-:Y:S02]  /*16e0*/  @!P5 IMAD R5, R38, R5, R12 ;  /* 0x000000052605d224 */ /* 0x000fe400078e020c */
[----:B------:R-:W-:Y:S02]  /*16f0*/  @!P5 IMAD.MOV.U32 R12, RZ, RZ, R22 ;  /* 0x000000ffff0cd224 */ /* 0x000fe400078e0016 */
[----:B--2---:R-:W-:Y:S02]  /*1700*/  @!P4 IMAD R24, R15, R2, RZ ;  /* 0x000000020f18c224 */ /* 0x004fe400078e02ff */
[----:B------:R-:W-:Y:S01]  /*1710*/  @!P5 IMAD.MOV.U32 R13, RZ, RZ, R27 ;  /* 0x000000ffff0dd224 */ /* 0x000fe200078e001b */
[----:B------:R-:W1:Y:S01]  /*1720*/  @!P5 LDC.64 R14, c[0x0][0x380] ;  /* 0x0000e000ff0edb82 */ /* 0x000e620000000a00 */
[----:B------:R-:W-:Y:S02]  /*1730*/  IMAD R20, R25, -0x40, R7 ;  /* 0xffffffc019147824 */ /* 0x000fe400078e0207 */
[----:B------:R-:W-:Y:S01]  /*1740*/  IMAD R31, R162, R11, R31 ;  /* 0x0000000ba21f7224 */ /* 0x000fe200078e021f */
[----:B----4-:R-:W-:Y:S01]  /*1750*/  ULEA UR5, UR5, UR4, 0x18 ;  /* 0x0000000405057291 */ /* 0x010fe2000f8ec0ff */
[----:B------:R-:W-:Y:S01]  /*1760*/  @!P5 IMAD.WIDE.U32 R38, R38, R4, R12 ;  /* 0x000000042626d225 */ /* 0x000fe200078e000c */
[----:B------:R-:W-:-:S02]  /*1770*/  ISETP.GE.AND P0, PT, R21, R20, PT ;  /* 0x000000141500720c */ /* 0x000fc40003f06270 */
[----:B------:R-:W2:Y:S01]  /*1780*/  @!P4 LDC.64 R12, c[0x0][0x380] ;  /* 0x0000e000ff0ccb82 */ /* 0x000ea20000000a00 */
[----:B------:R-:W-:Y:S01]  /*1790*/  IMAD.WIDE.U32 R30, R101, UR8, R30 ;  /* 0x00000008651e7c25 */ /* 0x000fe2000f8e001e */
[C---:B------:R-:W-:Y:S01]  /*17a0*/  SHF.L.U64.HI R4, R10.reuse, 0x6, R11 ;  /* 0x000000060a047819 */ /* 0x040fe2000001020b */
[----:B------:R-:W4:Y:S02]  /*17b0*/  LDCU.64 UR8, c[0x0][0x3d8] ;  /* 0x00007b00ff0877ac */ /* 0x000f240008000a00 */
[----:B------:R-:W-:Y:S01]  /*17c0*/  IMAD.SHL.U32 R6, R10, 0x40, RZ ;  /* 0x000000400a067824 */ /* 0x000fe200078e00ff */
[----:B---3--:R-:W-:Y:S01]  /*17d0*/  LEA R155, P1, R30, UR6, 0x1 ;  /* 0x000000061e9b7c11 */ /* 0x008fe2000f8208ff */
[----:B------:R-:W-:Y:S02]  /*17e0*/  IMAD.IADD R154, R31, 0x1, R35 ;  /* 0x000000011f9a7824 */ /* 0x000fe400078e0223 */
[----:B------:R-:W-:-:S03]  /*17f0*/  IMAD.WIDE.U32 R34, R6, R25, RZ ;  /* 0x0000001906227225 */ /* 0x000fc600078e00ff */
[----:B------:R-:W-:Y:S01]  /*1800*/  LEA.HI.X R154, R30, UR7, R154, 0x1, P1 ;  /* 0x000000071e9a7c11 */ /* 0x000fe200088f0c9a */
[----:B------:R-:W-:Y:S01]  /*1810*/  @!P4 IMAD R24, R40, R3, R24 ;  /* 0x000000032818c224 */ /* 0x000fe200078e0218 */
[----:B------:R-:W-:Y:S01]  /*1820*/  @!P0 IADD3 R30, P1, PT, R134, R34, RZ ;  /* 0x00000022861e8210 */ /* 0x000fe20007f3e0ff */
[----:B------:R-:W-:Y:S01]  /*1830*/  @!P4 IMAD.MOV.U32 R26, RZ, RZ, R22 ;  /* 0x000000ffff1ac224 */ /* 0x000fe200078e0016 */
[----:B-1----:R-:W-:Y:S01]  /*1840*/  @!P5 LEA R14, P2, R38, R14, 0x1 ;  /* 0x0000000e260ed211 */ /* 0x002fe200078408ff */
[----:B------:R-:W-:Y:S01]  /*1850*/  IMAD R3, R4, R25, RZ ;  /* 0x0000001904037224 */ /* 0x000fe200078e02ff */
[----:B------:R-:W1:Y:S01]  /*1860*/  LDCU.64 UR6, c[0x0][0x390] ;  /* 0x00007200ff0677ac */ /* 0x000e620008000a00 */
[----:B------:R-:W-:Y:S01]  /*1870*/  @!P4 IMAD.WIDE.U32 R40, R40, R2, R26 ;  /* 0x000000022828c225 */ /* 0x000fe200078e001a */
[----:B------:R-:W-:-:S03]  /*1880*/  LOP3.LUT R2, R0, 0x1f8, RZ, 0xc0, !PT ;  /* 0x000001f800027812 */ /* 0x000fc600078ec0ff */
[----:B------:R-:W-:Y:S01]  /*1890*/  IMAD.IADD R35, R35, 0x1, R3 ;  /* 0x0000000123237824 */ /* 0x000fe200078e0203 */
[----:B------:R-:W-:Y:S01]  /*18a0*/  LOP3.LUT R159, R2, 0x38, R93, 0x78, !PT ;  /* 0x00000038029f7812 */ /* 0x000fe200078e785d */
[----:B------:R-:W-:Y:S01]  /*18b0*/  @!P5 IMAD.IADD R26, R39, 0x1, R5 ;  /* 0x00000001271ad824 */ /* 0x000fe200078e0205 */
[----:B------:R-:W3:Y:S01]  /*18c0*/  @!P3 LDC.64 R2, c[0x0][0x3b0] ;  /* 0x0000ec00ff02bb82 */ /* 0x000ee20000000a00 */
[----:B------:R-:W-:Y:S01]  /*18d0*/  @!P0 IMAD.X R31, R131, 0x1, R35, P1 ;  /* 0x00000001831f8824 */ /* 0x000fe200008e0623 */
[----:B------:R-:W-:Y:S01]  /*18e0*/  @!P0 LEA R36, P1, R30, R155, 0x1 ;  /* 0x0000009b1e248211 */ /* 0x000fe200078208ff */
[----:B------:R-:W-:Y:S01]  /*18f0*/  @!P4 IMAD.IADD R24, R41, 0x1, R24 ;  /* 0x000000012918c824 */ /* 0x000fe200078e0218 */
[----:B------:R-:W-:Y:S01]  /*1900*/  @!P5 LEA.HI.X R15, R38, R15, R26, 0x1, P2 ;  /* 0x0000000f260fd211 */ /* 0x000fe200010f0c1a */
[----:B------:R-:W-:Y:S01]  /*1910*/  @!P3 IMAD.MOV.U32 R43, RZ, RZ, R27 ;  /* 0x000000ffff2bb224 */ /* 0x000fe200078e001b */
[----:B------:R-:W-:Y:S01]  /*1920*/  @!P0 LEA.HI.X R37, R30, R154, R31, 0x1, P1 ;  /* 0x0000009a1e258211 */ /* 0x000fe200008f0c1f */
[----:B------:R-:W-:Y:S01]  /*1930*/  @!P3 IMAD.MOV.U32 R42, RZ, RZ, R22 ;  /* 0x000000ffff2ab224 */ /* 0x000fe200078e0016 */
[----:B--2---:R-:W-:Y:S01]  /*1940*/  @!P4 LEA R26, P1, R40, R12, 0x1 ;  /* 0x0000000c281ac211 */ /* 0x004fe200078208ff */
[----:B------:R-:W-:Y:S01]  /*1950*/  IMAD.SHL.U32 R5, R11, 0x20, RZ ;  /* 0x000000200b057824 */ /* 0x000fe200078e00ff */
[----:B------:R-:W-:Y:S01]  /*1960*/  LOP3.LUT R159, R159, 0x1e00, R0, 0xf8, !PT ;  /* 0x00001e009f9f7812 */ /* 0x000fe200078ef800 */
[----:B----4-:R-:W-:Y:S01]  /*1970*/  IMAD R16, R16, UR8, RZ ;  /* 0x0000000810107c24 */ /* 0x010fe2000f8e02ff */
[----:B------:R-:W-:Y:S01]  /*1980*/  @!P4 LEA.HI.X R27, R40, R13, R24, 0x1, P1 ;  /* 0x0000000d281bc211 */ /* 0x000fe200008f0c18 */
[----:B------:R-:W-:Y:S01]  /*1990*/  IMAD.SHL.U32 R150, R93, 0x40, RZ ;  /* 0x000000405d967824 */ /* 0x000fe200078e00ff */
[----:B------:R-:W2:Y:S01]  /*19a0*/  @!P3 LDC.64 R12, c[0x0][0x380] ;  /* 0x0000e000ff0cbb82 */ /* 0x000ea20000000a00 */
[----:B------:R-:W-:Y:S01]  /*19b0*/  LEA R159, R159, UR5, 0x1 ;  /* 0x000000059f9f7c11 */ /* 0x000fe2000f8e08ff */
[----:B------:R-:W-:Y:S01]  /*19c0*/  IMAD.WIDE.U32 R132, R8, 0x20, RZ ;  /* 0x0000002008847825 */ /* 0x000fe200078e00ff */
[----:B------:R-:W-:-:S02]  /*19d0*/  ISETP.GE.AND P1, PT, R162, R20, PT ;  /* 0x00000014a200720c */ /* 0x000fc40003f26270 */
[----:B------:R-:W-:Y:S01]  /*19e0*/  ISETP.GE.AND P2, PT, R17, R20, PT ;  /* 0x000000141100720c */ /* 0x000fe20003f46270 */
[----:B------:R-:W-:Y:S01]  /*19f0*/  @!PT LDS RZ, [RZ] ;  /* 0x00000000fffff984 */ /* 0x000fe20000000800 */
[----:B------:R-:W-:Y:S01]  /*1a00*/  @!PT LDS RZ, [RZ] ;  /* 0x00000000fffff984 */ /* 0x000fe20000000800 */
[----:B------:R-:W-:Y:S01]  /*1a10*/  @!PT LDS RZ, [RZ] ;  /* 0x00000000fffff984 */ /* 0x000fe20000000800 */
[----:B------:R-:W-:Y:S01]  /*1a20*/  @!P6 LDGSTS.E.BYPASS.LTC128B.128 [R159], desc[UR10][R28.64] ;  /* 0x000000001c9fefae */ /* 0x000fe2000b981a0a */
[----:B------:R-:W-:-:S03]  /*1a30*/  IMAD.SHL.U32 R136, R93, 0x2, RZ ;  /* 0x000000025d887824 */ /* 0x000fc600078e00ff */
[----:B------:R4:W-:Y:S01]  /*1a40*/  @!P6 LDGSTS.E.BYPASS.LTC128B.128 [R159+0x2000], desc[UR10][R28.64+0x80] ;  /* 0x020000801c9fefae */ /* 0x0009e2000b981a0a */
[-C--:B---3--:R-:W-:Y:S01]  /*1a50*/  @!P3 IMAD R23, R23, R2.reuse, RZ ;  /* 0x000000021717b224 */ /* 0x088fe200078e02ff */
[----:B------:R-:W-:Y:S01]  /*1a60*/  LOP3.LUT R136, R136, 0x6, RZ, 0xc0, !PT ;  /* 0x0000000688887812 */ /* 0x000fe200078ec0ff */
[C---:B------:R-:W-:Y:S01]  /*1a70*/  @!P3 IMAD.WIDE.U32 R42, R18.reuse, R2, R42 ;  /* 0x00000002122ab225 */ /* 0x040fe200078e002a */
[----:B------:R-:W-:Y:S03]  /*1a80*/  @!P5 LDGSTS.E.BYPASS.LTC128B.128 [R159+0x800], desc[UR10][R14.64] ;  /* 0x008000000e9fdfae */ /* 0x000fe6000b981a0a */
[----:B------:R-:W-:Y:S01]  /*1a90*/  @!P3 IMAD R3, R18, R3, R23 ;  /* 0x000000031203b224 */ /* 0x000fe200078e0217 */
[----:B------:R3:W-:Y:S01]  /*1aa0*/  @!P5 LDGSTS.E.BYPASS.LTC128B.128 [R159+0x2800], desc[UR10][R14.64+0x80] ;  /* 0x028000800e9fdfae */ /* 0x0007e2000b981a0a */
[----:B------:R-:W-:Y:S01]  /*1ab0*/  ISETP.GE.AND P5, PT, R19, R20, PT ;  /* 0x000000141300720c */ /* 0x000fe20003fa6270 */
[----:B------:R-:W-:-:S02]  /*1ac0*/  IMAD.WIDE.U32 R22, R10, 0x20, RZ ;  /* 0x000000200a167825 */ /* 0x000fc400078e00ff */
[----:B------:R-:W-:Y:S02]  /*1ad0*/  @!P4 LDGSTS.E.BYPASS.LTC128B.128 [R159+0x1000], desc[UR10][R26.64] ;  /* 0x010000001a9fcfae */ /* 0x000fe4000b981a0a */
[----:B------:R-:W-:Y:S02]  /*1ae0*/  @!P3 IMAD.IADD R18, R43, 0x1, R3 ;  /* 0x000000012b12b824 */ /* 0x000fe400078e0203 */
[----:B------:R5:W-:Y:S01]  /*1af0*/  @!P4 LDGSTS.E.BYPASS.LTC128B.128 [R159+0x3000], desc[UR10][R26.64+0x80] ;  /* 0x030000801a9fcfae */ /* 0x000be2000b981a0a */
[----:B------:R-:W-:Y:S01]  /*1b00*/  IADD3 R30, P4, PT, R153, R130, RZ ;  /* 0x00000082991e7210 */ /* 0x000fe20007f9e0ff */
[----:B------:R-:W-:-:S04]  /*1b10*/  IMAD R136, R103, 0x40, R136 ;  /* 0x0000004067887824 */ /* 0x000fc800078e0288 */
[----:B------:R-:W-:Y:S01]  /*1b20*/  IMAD.X R31, RZ, RZ, R129, P4 ;  /* 0x000000ffff1f7224 */ /* 0x000fe200020e0681 */
[C---:B------:R-:W-:Y:S02]  /*1b30*/  @!P5 IADD3 R2, P4, PT, R34.reuse, R22, RZ ;  /* 0x000000162202d210 */ /* 0x040fe40007f9e0ff */
[C---:B----4-:R-:W-:Y:S02]  /*1b40*/  @!P1 LEA R28, P6, R34.reuse, R155, 0x1 ;  /* 0x0000009b221c9211 */ /* 0x050fe400078c08ff */
[----:B------:R-:W-:Y:S02]  /*1b50*/  @!P5 IADD3.X R5, PT, PT, R35, R23, R5, P4, !PT ;  /* 0x000000172305d210 */ /* 0x000fe400027fe405 */
[----:B------:R-:W-:Y:S02]  /*1b60*/  @!P1 LEA.HI.X R29, R34, R154, R35, 0x1, P6 ;  /* 0x0000009a221d9211 */ /* 0x000fe400030f0c23 */
[----:B--2---:R-:W-:Y:S01]  /*1b70*/  @!P3 LEA R12, P6, R42, R12, 0x1 ;  /* 0x0000000c2a0cb211 */ /* 0x004fe200078c08ff */
[----:B---3--:R-:W-:Y:S01]  /*1b80*/  @!P2 IMAD R14, R11, 0x30, RZ ;  /* 0x000000300b0ea824 */ /* 0x008fe200078e02ff */
[----:B------:R-:W-:-:S02]  /*1b90*/  @!P5 LEA R22, P4, R2, R155, 0x1 ;  /* 0x0000009b0216d211 */ /* 0x000fc400078808ff */
[----:B------:R-:W-:Y:S02]  /*1ba0*/  @!P3 LEA.HI.X R13, R42, R13, R18, 0x1, P6 ;  /* 0x0000000d2a0db211 */ /* 0x000fe400030f0c12 */
[----:B------:R-:W-:Y:S01]  /*1bb0*/  @!P5 LEA.HI.X R23, R2, R154, R5, 0x1, P4 ;  /* 0x0000009a0217d211 */ /* 0x000fe200020f0c05 */
[----:B------:R-:W-:Y:S01]  /*1bc0*/  IMAD R5, R101, UR9, R16 ;  /* 0x0000000965057c24 */ /* 0x000fe2000f8e0210 */
[----:B------:R-:W-:Y:S01]  /*1bd0*/  ISETP.GE.AND P4, PT, R21, R20, PT ;  /* 0x000000141500720c */ /* 0x000fe20003f86270 */
[----:B-----5:R-:W-:Y:S01]  /*1be0*/  IMAD.WIDE.U32 R26, R162, R8, R30 ;  /* 0x00000008a21a7225 */ /* 0x020fe200078e001e */
[----:B------:R-:W-:Y:S01]  /*1bf0*/  @!P3 LDGSTS.E.BYPASS.LTC128B.128 [R159+0x1800], desc[UR10][R12.64] ;  /* 0x018000000c9fbfae */ /* 0x000fe2000b981a0a */
[----:B------:R-:W-:Y:S02]  /*1c00*/  SHF.L.U64.HI R2, R8, 0x6, R9 ;  /* 0x0000000608027819 */ /* 0x000fe40000010209 */
[----:B------:R-:W-:Y:S01]  /*1c10*/  @!P2 IMAD.WIDE.U32 R30, R10, 0x30, R34 ;  /* 0x000000300a1ea825 */ /* 0x000fe200078e0022 */
[----:B------:R2:W-:Y:S03]  /*1c20*/  @!P3 LDGSTS.E.BYPASS.LTC128B.128 [R159+0x3800], desc[UR10][R12.64+0x80] ;  /* 0x038000800c9fbfae */ /* 0x0005e6000b981a0a */
[----:B------:R-:W-:Y:S01]  /*1c30*/  @!P2 IMAD.IADD R3, R31, 0x1, R14 ;  /* 0x000000011f03a824 */ /* 0x000fe200078e020e */
[----:B------:R-:W-:Y:S01]  /*1c40*/  @!P2 LEA R38, P6, R30, R155, 0x1 ;  /* 0x0000009b1e26a211 */ /* 0x000fe200078c08ff */
[----:B------:R-:W-:Y:S01]  /*1c50*/  @!P1 LDGSTS.E.BYPASS.LTC128B.128 [R159+0x4000], desc[UR10][R28.64] ;  /* 0x040000001c9f9fae */ /* 0x000fe2000b981a0a */
[----:B------:R-:W-:-:S02]  /*1c60*/  IMAD.IADD R27, R27, 0x1, R128 ;  /* 0x000000011b1b7824 */ /* 0x000fc400078e0280 */
[----:B------:R-:W-:Y:S01]  /*1c70*/  @!P2 LEA.HI.X R39, R30, R154, R3, 0x1, P6 ;  /* 0x0000009a1e27a211 */ /* 0x000fe200030f0c03 */
[----:B------:R-:W-:Y:S01]  /*1c80*/  @!P1 LDGSTS.E.BYPASS.LTC128B.128 [R159+0x6000], desc[UR10][R28.64+0x80] ;  /* 0x060000801c9f9fae */ /* 0x000fe2000b981a0a */
[----:B------:R-:W-:Y:S02]  /*1c90*/  IMAD.SHL.U32 R14, R8, 0x40, RZ ;  /* 0x00000040080e7824 */ /* 0x000fe400078e00ff */
[-C--:B------:R-:W-:Y:S01]  /*1ca0*/  IMAD R3, R2, R25.reuse, RZ ;  /* 0x0000001902037224 */ /* 0x080fe200078e02ff */
[----:B------:R-:W-:Y:S01]  /*1cb0*/  @!P0 LDGSTS.E.BYPASS.LTC128B.128 [R159+0x4800], desc[UR10][R36.64] ;  /* 0x04800000249f8fae */ /* 0x000fe2000b981a0a */
[----:B------:R-:W-:-:S03]  /*1cc0*/  IMAD.WIDE.U32 R14, R14, R25, RZ ;  /* 0x000000190e0e7225 */ /* 0x000fc600078e00ff */
[----:B------:R-:W-:Y:S01]  /*1cd0*/  @!P0 LDGSTS.E.BYPASS.LTC128B.128 [R159+0x6800], desc[UR10][R36.64+0x80] ;  /* 0x06800080249f8fae */ /* 0x000fe2000b981a0a */
[----:B------:R-:W-:-:S03]  /*1ce0*/  IMAD.WIDE.U32 R34, R101, UR8, R26 ;  /* 0x0000000865227c25 */ /* 0x000fc6000f8e001a */
[----:B------:R-:W-:Y:S01]  /*1cf0*/  @!P5 LDGSTS.E.BYPASS.LTC128B.128 [R159+0x5000], desc[UR10][R22.64] ;  /* 0x05000000169fdfae */ /* 0x000fe2000b981a0a */
[----:B------:R-:W-:Y:S01]  /*1d00*/  IMAD.IADD R15, R15, 0x1, R3 ;  /* 0x000000010f0f7824 */ /* 0x000fe200078e0203 */
[----:B------:R-:W-:Y:S01]  /*1d10*/  @!P4 LEA R3, P3, R8, R14, 0x4 ;  /* 0x0000000e0803c211 */ /* 0x000fe200078620ff */
[----:B------:R-:W-:Y:S01]  /*1d20*/  IMAD.IADD R21, R35, 0x1, R5 ;  /* 0x0000000123157824 */ /* 0x000fe200078e0205 */
[----:B------:R3:W-:Y:S01]  /*1d30*/  @!P5 LDGSTS.E.BYPASS.LTC128B.128 [R159+0x7000], desc[UR10][R22.64+0x80] ;  /* 0x07000080169fdfae */ /* 0x0007e2000b981a0a */
[----:B-1----:R-:W-:Y:S02]  /*1d40*/  LEA R32, P0, R34, UR6, 0x1 ;  /* 0x0000000622207c11 */ /* 0x002fe4000f8008ff */
[----:B------:R-:W-:Y:S01]  /*1d50*/  ISETP.GE.AND P5, PT, R19, R20, PT ;  /* 0x000000141300720c */ /* 0x000fe20003fa6270 */
[----:B------:R-:W-:Y:S01]  /*1d60*/  @!P2 LDGSTS.E.BYPASS.LTC128B.128 [R159+0x5800], desc[UR10][R38.64] ;  /* 0x05800000269fafae */ /* 0x000fe2000b981a0a */
[----:B--2---:R-:W-:Y:S02]  /*1d70*/  @!P4 LEA.HI.X R13, R8, R15, R9, 0x4, P3 ;  /* 0x0000000f080dc211 */ /* 0x004fe400018f2409 */
[----:B------:R-:W-:Y:S01]  /*1d80*/  LEA.HI.X R2, R34, UR7, R21, 0x1, P0 ;  /* 0x0000000722027c11 */ /* 0x000fe200080f0c15 */
[----:B------:R-:W-:Y:S01]  /*1d90*/  @!P2 LDGSTS.E.BYPASS.LTC128B.128 [R159+0x7800], desc[UR10][R38.64+0x80] ;  /* 0x07800080269fafae */ /* 0x000fe2000b981a0a */
[----:B------:R-:W-:-:S02]  /*1da0*/  @!P4 LEA R12, P6, R3, R32, 0x1 ;  /* 0x00000020030cc211 */ /* 0x000fc400078c08ff */
[C---:B------:R-:W-:Y:S01]  /*1db0*/  LOP3.LUT R5, R150.reuse, 0x1c0, RZ, 0xc0, !PT ;  /* 0x000001c096057812 */ /* 0x040fe200078ec0ff */
[----:B------:R-:W0:Y:S01]  /*1dc0*/  LDGDEPBAR ;  /* 0x00000000000079af */ /* 0x000e220000000000 */
[----:B------:R-:W-:Y:S02]  /*1dd0*/  ISETP.GE.AND P3, PT, R17, R20, PT ;  /* 0x000000141100720c */ /* 0x000fe40003f66270 */
[----:B------:R-:W-:Y:S01]  /*1de0*/  @!P4 LEA.HI.X R13, R3, R2, R13, 0x1, P6 ;  /* 0x00000002030dc211 */ /* 0x000fe200030f0c0d */
[----:B------:R-:W-:Y:S01]  /*1df0*/  IMAD.SHL.U32 R3, R9, 0x20, RZ ;  /* 0x0000002009037824 */ /* 0x000fe200078e00ff */
[----:B------:R-:W-:Y:S01]  /*1e00*/  LOP3.LUT R5, R5, 0x38, R0, 0xf8, !PT ;  /* 0x0000003805057812 */ /* 0x000fe200078ef800 */
[----:B------:R-:W-:Y:S01]  /*1e10*/  IMAD.SHL.U32 R0, R93, 0x20, RZ ;  /* 0x000000205d007824 */ /* 0x000fe200078e00ff */
[C---:B------:R-:W-:Y:S01]  /*1e20*/  LOP3.LUT R21, R150.reuse, 0x200, RZ, 0xc0, !PT ;  /* 0x0000020096157812 */ /* 0x040fe200078ec0ff */
[----:B------:R-:W-:Y:S01]  /*1e30*/  IMAD.IADD R102, R133, 0x1, R3 ;  /* 0x0000000185667824 */ /* 0x000fe200078e0203 */
[----:B------:R-:W-:-:S02]  /*1e40*/  LOP3.LUT R150, R150, 0x400, RZ, 0xc0, !PT ;  /* 0x0000040096967812 */ /* 0x000fc400078ec0ff */
[----:B------:R-:W-:Y:S02]  /*1e50*/  LOP3.LUT R3, R5, 0x8, R93, 0x78, !PT ;  /* 0x0000000805037812 */ /* 0x000fe400078e785d */
[----:B------:R-:W-:Y:S01]  /*1e60*/  LOP3.LUT R0, R21, 0x7c00, R0, 0xf8, !PT ;  /* 0x00007c0015007812 */ /* 0x000fe200078ef800 */
[----:B------:R-:W-:Y:S01]  /*1e70*/  @!P3 IMAD R19, R9, 0x30, RZ ;  /* 0x000000300913b824 */ /* 0x000fe200078e02ff */
[----:B---3--:R-:W-:Y:S01]  /*1e80*/  @!P1 LEA R22, P2, R14, R32, 0x1 ;  /* 0x000000200e169211 */ /* 0x008fe200078408ff */
[----:B------:R-:W-:-:S03]  /*1e90*/  @!P3 IMAD.WIDE.U32 R26, R8, 0x30, R14 ;  /* 0x00000030081ab825 */ /* 0x000fc600078e000e */
[C---:B------:R-:W-:Y:S01]  /*1ea0*/  @!P1 LEA.HI.X R23, R14.reuse, R2, R15, 0x1, P2 ;  /* 0x000000020e179211 */ /* 0x040fe200010f0c0f */
[----:B------:R-:W-:Y:S01]  /*1eb0*/  IMAD R150, R3, 0x2, R150 ;  /* 0x0000000203967824 */ /* 0x000fe200078e0296 */
[----:B------:R-:W-:Y:S01]  /*1ec0*/  @!P5 IADD3 R17, P2, PT, R14, R132, RZ ;  /* 0x000000840e11d210 */ /* 0x000fe20007f5e0ff */
[----:B------:R-:W-:Y:S01]  /*1ed0*/  @!P3 IMAD.IADD R19, R27, 0x1, R19 ;  /* 0x000000011b13b824 */ /* 0x000fe200078e0213 */
[----:B------:R-:W-:Y:S01]  /*1ee0*/  LOP3.LUT R3, R5, 0x8, R94, 0x78, !PT ;  /* 0x0000000805037812 */ /* 0x000fe200078e785e */
[----:B------:R-:W-:-:S04]  /*1ef0*/  DEPBAR.LE SB0, 0x0 ;  /* 0x000080000000791a */ /* 0x000fc80000000000 */
[----:B------:R-:W-:Y:S01]  /*1f00*/  BAR.SYNC.DEFER_BLOCKING 0x0 ;  /* 0x0000000000007b1d */ /* 0x000fe20000010000 */
[----:B------:R-:W-:Y:S01]  /*1f10*/  @!P5 IMAD.X R15, R102, 0x1, R15, P2 ;  /* 0x00000001660fd824 */ /* 0x000fe200010e060f */
[-C--:B------:R-:W-:Y:S01]  /*1f20*/  @!P5 LEA R14, P6, R17, R32.reuse, 0x1 ;  /* 0x00000020110ed211 */ /* 0x080fe200078c08ff */
[----:B------:R-:W-:Y:S01]  /*1f30*/  IMAD.IADD R151, R3, 0x1, R0 ;  /* 0x0000000103977824 */ /* 0x000fe200078e0200 */
[C---:B------:R-:W-:Y:S01]  /*1f40*/  @!P3 LEA R24, P2, R26.reuse, R32, 0x1 ;  /* 0x000000201a18b211 */ /* 0x040fe200078408ff */
[----:B------:R-:W-:Y:S01]  /*1f50*/  IMAD.MOV.U32 R5, RZ, RZ, 0x20 ;  /* 0x00000020ff057424 */ /* 0x000fe200078e00ff */
[-C--:B------:R-:W-:Y:S01]  /*1f60*/  @!P5 LEA.HI.X R15, R17, R2.reuse, R15, 0x1, P6 ;  /* 0x00000002110fd211 */ /* 0x080fe200030f0c0f */
[----:B------:R-:W-:Y:S01]  /*1f70*/  IMAD.MOV.U32 R0, RZ, RZ, 0x40 ;  /* 0x00000040ff007424 */ /* 0x000fe200078e00ff */
[----:B------:R-:W-:Y:S01]  /*1f80*/  @!P3 LEA.HI.X R25, R26, R2, R19, 0x1, P2 ;  /* 0x000000021a19b211 */ /* 0x000fe200010f0c13 */
[----:B------:R-:W-:Y:S01]  /*1f90*/  VIADD R2, R150, UR5 ;  /* 0x0000000596027c36 */ /* 0x000fe20008000000 */
[----:B------:R-:W-:Y:S01]  /*1fa0*/  LEA R151, R151, UR5, 0x1 ;  /* 0x0000000597977c11 */ /* 0x000fe2000f8e08ff */
[----:B------:R-:W-:Y:S01]  /*1fb0*/  @!PT LDS RZ, [RZ] ;  /* 0x00000000fffff984 */ /* 0x000fe20000000800 */
[----:B------:R-:W-:Y:S01]  /*1fc0*/  @!PT LDS RZ, [RZ] ;  /* 0x00000000fffff984 */ /* 0x000fe20000000800 */
[----:B------:R-:W-:Y:S01]  /*1fd0*/  @!PT LDS RZ, [RZ] ;  /* 0x00000000fffff984 */ /* 0x000fe20000000800 */
[----:B------:R-:W-:Y:S04]  /*1fe0*/  @!P1 LDGSTS.E.BYPASS.LTC128B.128 [R159+0x8000], desc[UR10][R22.64] ;  /* 0x08000000169f9fae */ /* 0x000fe8000b981a0a */
[----:B------:R1:W-:Y:S04]  /*1ff0*/  @!P1 LDGSTS.E.BYPASS.LTC128B.128 [R159+0xa000], desc[UR10][R22.64+0x80] ;  /* 0x0a000080169f9fae */ /* 0x0003e8000b981a0a */
[----:B------:R-:W-:Y:S04]  /*2000*/  @P1 STS.128 [R159+0x8000], RZ ;  /* 0x008000ff9f001388 */ /* 0x000fe80000000c00 */
[----:B------:R-:W-:Y:S01]  /*2010*/  @P1 STS.128 [R159+0xa000], RZ ;  /* 0x00a000ff9f001388 */ /* 0x000fe20000000c00 */
[----:B------:R-:W-:-:S03]  /*2020*/  R2P PR, R93, 0x6 ;  /* 0x000000065d007804 */ /* 0x000fc60000000000 */
[----:B------:R-:W-:Y:S02]  /*2030*/  @P4 STS.128 [R159+0x8800], RZ ;  /* 0x008800ff9f004388 */ /* 0x000fe40000000c00 */
[----:B------:R-:W-:Y:S02]  /*2040*/  SEL R5, R5, 0xffffffe0, !P1 ;  /* 0xffffffe005057807 */ /* 0x000fe40004800000 */
[----:B------:R-:W-:Y:S01]  /*2050*/  @P4 STS.128 [R159+0xa800], RZ ;  /* 0x00a800ff9f004388 */ /* 0x000fe20000000c00 */
[----:B------:R-:W-:Y:S02]  /*2060*/  SEL R0, R0, 0xffffffc0, !P2 ;  /* 0xffffffc000007807 */ /* 0x000fe40005000000 */
[C-C-:B------:R-:W-:Y:S01]  /*2070*/  IMAD.IADD R149, R151.reuse, 0x1, R5.reuse ;  /* 0x0000000197957824 */ /* 0x140fe200078e0205 */
[----:B------:R-:W-:Y:S01]  /*2080*/  @!PT LDS RZ, [RZ] ;  /* 0x00000000fffff984 */ /* 0x000fe20000000800 */
[----:B------:R-:W-:Y:S01]  /*2090*/  @!PT LDS RZ, [RZ] ;  /* 0x00000000fffff984 */ /* 0x000fe20000000800 */
[----:B------:R-:W-:Y:S01]  /*20a0*/  @!PT LDS RZ, [RZ] ;  /* 0x00000000fffff984 */ /* 0x000fe20000000800 */
[----:B------:R-:W-:Y:S01]  /*20b0*/  @!P4 LDGSTS.E.BYPASS.LTC128B.128 [R159+0x8800], desc[UR10][R12.64] ;  /* 0x088000000c9fcfae */ /* 0x000fe2000b981a0a */
[C---:B------:R-:W-:Y:S02]  /*20c0*/  IMAD.IADD R145, R2.reuse, 0x1, R5 ;  /* 0x0000000102917824 */ /* 0x040fe400078e0205 */
[--C-:B------:R-:W-:Y:S01]  /*20d0*/  IMAD.IADD R148, R151, 0x1, R0.reuse ;  /* 0x0000000197947824 */ /* 0x100fe200078e0200 */
[----:B------:R-:W-:Y:S01]  /*20e0*/  @!P4 LDGSTS.E.BYPASS.LTC128B.128 [R159+0xa800], desc[UR10][R12.64+0x80] ;  /* 0x0a8000800c9fcfae */ /* 0x000fe2000b981a0a */
[----:B------:R-:W-:Y:S01]  /*20f0*/  IMAD.IADD R144, R2, 0x1, R0 ;  /* 0x0000000102907824 */ /* 0x000fe200078e0200 */
[----:B------:R-:W-:Y:S01]  /*2100*/  SHF.R.U32.HI R2, RZ, 0x2, R93 ;  /* 0x00000002ff027819 */ /* 0x000fe2000001165d */
[C---:B------:R-:W-:Y:S01]  /*2110*/  IMAD.IADD R147, R5.reuse, 0x1, R148 ;  /* 0x0000000105937824 */ /* 0x040fe200078e0294 */
[----:B------:R-:W-:Y:S01]  /*2120*/  @P5 STS.128 [R159+0x9000], RZ ;  /* 0x009000ff9f005388 */ /* 0x000fe20000000c00 */
[----:B------:R-:W-:Y:S01]  /*2130*/  IMAD.IADD R143, R5, 0x1, R144 ;  /* 0x00000001058f7824 */ /* 0x000fe200078e0290 */
[----:B------:R-:W-:-:S02]  /*2140*/  LOP3.LUT R2, R2, 0x7, RZ, 0xc0, !PT ;  /* 0x0000000702027812 */ /* 0x000fc400078ec0ff */
[----:B------:R-:W-:Y:S04]  /*2150*/  @P5 STS.128 [R159+0xb000], RZ ;  /* 0x00b000ff9f005388 */ /* 0x000fe80000000c00 */
        /* <DEDUP_REMOVED lines=14> */
[----:B------:R-:W5:Y:S04]  /*2240*/  LDSM.16.M88.4 R68, [R150+UR5+0x5000] ;  /* 0x005000059644783b */ /* 0x000f680008000200 */
[----:B-1----:R-:W3:Y:S04]  /*2250*/  LDSM.16.M88.4 R20, [R150+UR5+0x4800] ;  /* 0x004800059614783b */ /* 0x002ee80008000200 */
[----:B------:R-:W1:Y:S04]  /*2260*/  LDSM.16.M88.4 R16, [R150+UR5+0x5800] ;  /* 0x005800059610783b */ /* 0x000e680008000200 */
[----:B--2---:R-:W-:Y:S04]  /*2270*/  LDSM.16.M88.4 R12, [R149] ;  /* 0x00000000950c783b */ /* 0x004fe80000000200 */
[----:B------:R-:W2:Y:S04]  /*2280*/  LDSM.16.M88.4 R48, [R145+0x4000] ;  /* 0x004000009130783b */ /* 0x000ea80000000200 */
[----:B------:R-:W2:Y:S04]  /*2290*/  LDSM.16.M88.4 R40, [R145+0x5000] ;  /* 0x005000009128783b */ /* 0x000ea80000000200 */
[----:B------:R-:W2:Y:S04]  /*22a0*/  LDSM.16.M88.4 R44, [R145+0x4800] ;  /* 0x00480000912c783b */ /* 0x000ea80000000200 */
[----:B------:R-:W2:Y:S04]  /*22b0*/  LDSM.16.M88.4 R56, [R145+0x5800] ;  /* 0x005800009138783b */ /* 0x000ea80000000200 */
[----:B------:R-:W-:Y:S01]  /*22c0*/  LDSM.16.M88.4 R52, [R144+0x4000] ;  /* 0x004000009034783b */ /* 0x000fe20000000200 */
[C---:B----4-:R-:W-:Y:S03]  /*22d0*/  HMMA.16816.F32 R36, R60.reuse, R28, RZ ;  /* 0x0000001c3c24723c */ /* 0x050fe600000018ff */
[----:B------:R-:W-:Y:S04]  /*22e0*/  LDSM.16.M88.4 R84, [R147] ;  /* 0x000000009354783b */ /* 0x000fe80000000200 */
[----:B------:R-:W-:Y:S01]  /*22f0*/  LDSM.16.M88.4 R88, [R143+0x4800] ;  /* 0x004800008f58783b */ /* 0x000fe20000000200 */
[C---:B------:R-:W-:Y:S03]  /*2300*/  HMMA.16816.F32 R28, R60.reuse, R30, RZ ;  /* 0x0000001e3c1c723c */ /* 0x040fe600000018ff */
[----:B------:R-:W-:Y:S04]  /*2310*/  LDSM.16.M88.4 R76, [R143+0x5800] ;  /* 0x005800008f4c783b */ /* 0x000fe80000000200 */
[----:B------:R-:W-:Y:S01]  /*2320*/  LDSM.16.M88.4 R80, [R143+0x5000] ;  /* 0x005000008f50783b */ /* 0x000fe20000000200 */
[C---:B-----5:R-:W-:Y:S03]  /*2330*/  HMMA.16816.F32 R72, R60.reuse, R68, RZ ;  /* 0x000000443c48723c */ /* 0x060fe600000018ff */
[----:B------:R-:W0:Y:S05]  /*2340*/  LDGDEPBAR ;  /* 0x00000000000079af */ /* 0x000e2a0000000000 */
[C---:B------:R-:W-:Y:S08]  /*2350*/  HMMA.16816.F32 R68, R60.reuse, R70, RZ ;  /* 0x000000463c44723c */ /* 0x040ff000000018ff */
[C---:B---3--:R-:W-:Y:S08]  /*2360*/  HMMA.16816.F32 R24, R60.reuse, R20, RZ ;  /* 0x000000143c18723c */ /* 0x048ff000000018ff */
[C---:B------:R-:W-:Y:S08]  /*2370*/  HMMA.16816.F32 R20, R60.reuse, R22, RZ ;  /* 0x000000163c14723c */ /* 0x040ff000000018ff */
[C---:B-1----:R-:W-:Y:S08]  /*2380*/  HMMA.16816.F32 R64, R60.reuse, R16, RZ ;  /* 0x000000103c40723c */ /* 0x042ff000000018ff */
[----:B------:R-:W-:Y:S01]  /*2390*/  HMMA.16816.F32 R60, R60, R18, RZ ;  /* 0x000000123c3c723c */ /* 0x000fe200000018ff */
[----:B------:R-:W-:Y:S07]  /*23a0*/  LDSM.16.M88.4 R16, [R148] ;  /* 0x000000009410783b */ /* 0x000fee0000000200 */
[C---:B--2---:R-:W-:Y:S08]  /*23b0*/  HMMA.16816.F32 R36, R12.reuse, R48, R36 ;  /* 0x000000300c24723c */ /* 0x044ff00000001824 */
        /* <DEDUP_REMOVED lines=10> */
[----:B------:R-:W4:Y:S04]  /*2460*/  LDSM.16.M88.4 R12, [R143+0x4000] ;  /* 0x004000008f0c783b */ /* 0x000f280000000200 */
[----:B------:R-:W-:Y:S03]  /*2470*/  LDSM.16.M88.4 R56, [R151+0x2000] ;  /* 0x002000009738783b */ /* 0x000fe60000000200 */
[C---:B-1----:R-:W-:Y:S08]  /*2480*/  HMMA.16816.F32 R24, R16.reuse, R48, R24 ;  /* 0x000000301018723c */ /* 0x042ff00000001818 */
[C---:B------:R-:W-:Y:S01]  /*2490*/  HMMA.16816.F32 R20, R16.reuse, R50, R20 ;  /* 0x000000321014723c */ /* 0x040fe20000001814 */
[----:B------:R-:W1:Y:S07]  /*24a0*/  LDSM.16.M88.4 R48, [R150+UR5+0x6800] ;  /* 0x006800059630783b */ /* 0x000e6e0008000200 */
[C---:B------:R-:W-:Y:S08]  /*24b0*/  HMMA.16816.F32 R36, R16.reuse, R52, R36 ;  /* 0x000000341024723c */ /* 0x040ff00000001824 */
[C---:B------:R-:W-:Y:S01]  /*24c0*/  HMMA.16816.F32 R28, R16.reuse, R54, R28 ;  /* 0x00000036101c723c */ /* 0x040fe2000000181c */
[----:B------:R-:W5:Y:S07]  /*24d0*/  LDSM.16.M88.4 R52, [R150+UR5+0x6000] ;  /* 0x006000059634783b */ /* 0x000f6e0008000200 */
[C---:B--2---:R-:W-:Y:S08]  /*24e0*/  HMMA.16816.F32 R64, R16.reuse, R40, R64 ;  /* 0x000000281040723c */ /* 0x044ff00000001840 */
[C---:B------:R-:W-:Y:S01]  /*24f0*/  HMMA.16816.F32 R60, R16.reuse, R42, R60 ;  /* 0x0000002a103c723c */ /* 0x040fe2000000183c */
[----:B------:R-:W2:Y:S07]  /*2500*/  LDSM.16.M88.4 R40, [R150+UR5+0x7800] ;  /* 0x007800059628783b */ /* 0x000eae0008000200 */
[C---:B---3--:R-:W-:Y:S08]  /*2510*/  HMMA.16816.F32 R72, R16.reuse, R44, R72 ;  /* 0x0000002c1048723c */ /* 0x048ff00000001848 */
[----:B------:R-:W-:Y:S01]  /*2520*/  HMMA.16816.F32 R68, R16, R46, R68 ;  /* 0x0000002e1044723c */ /* 0x000fe20000001844 */
[----:B------:R-:W3:Y:S04]  /*2530*/  LDSM.16.M88.4 R44, [R150+UR5+0x7000] ;  /* 0x00700005962c783b */ /* 0x000ee80008000200 */
[----:B------:R-:W-:Y:S03]  /*2540*/  LDSM.16.M88.4 R16, [R149+0x2000] ;  /* 0x002000009510783b */ /* 0x000fe60000000200 */
[C---:B----4-:R-:W-:Y:S08]  /*2550*/  HMMA.16816.F32 R36, R84.reuse, R12, R36 ;  /* 0x0000000c5424723c */ /* 0x050ff00000001824 */
[C---:B------:R-:W-:Y:S01]  /*2560*/  HMMA.16816.F32 R28, R84.reuse, R14, R28 ;  /* 0x0000000e541c723c */ /* 0x040fe2000000181c */
[----:B------:R-:W4:Y:S07]  /*2570*/  LDSM.16.M88.4 R12, [R145+0x6000] ;  /* 0x00600000910c783b */ /* 0x000f2e0000000200 */
[C---:B------:R-:W-:Y:S08]  /*2580*/  HMMA.16816.F32 R24, R84.reuse, R88, R24 ;  /* 0x000000585418723c */ /* 0x040ff00000001818 */
[C---:B------:R-:W-:Y:S08]  /*2590*/  HMMA.16816.F32 R20, R84.reuse, R90, R20 ;  /* 0x0000005a5414723c */ /* 0x040ff00000001814 */
[C---:B------:R-:W-:Y:S08]  /*25a0*/  HMMA.16816.F32 R64, R84.reuse, R76, R64 ;  /* 0x0000004c5440723c */ /* 0x040ff00000001840 */
[----:B------:R-:W-:Y:S01]  /*25b0*/  HMMA.16816.F32 R76, R84, R78, R60 ;  /* 0x0000004e544c723c */ /* 0x000fe2000000183c */
[----:B------:R-:W4:Y:S07]  /*25c0*/  LDSM.16.M88.4 R60, [R145+0x6800] ;  /* 0x00680000913c783b */ /* 0x000f2e0000000200 */
[C---:B-1----:R-:W-:Y:S08]  /*25d0*/  HMMA.16816.F32 R24, R56.reuse, R48, R24 ;  /* 0x000000303818723c */ /* 0x042ff00000001818 */
[----:B------:R-:W-:Y:S01]  /*25e0*/  HMMA.16816.F32 R20, R56, R50, R20 ;  /* 0x000000323814723c */ /* 0x000fe20000001814 */
[----:B------:R-:W1:Y:S07]  /*25f0*/  LDSM.16.M88.4 R48, [R145+0x7000] ;  /* 0x007000009130783b */ /* 0x000e6e0000000200 */
[C---:B------:R-:W-:Y:S08]  /*2600*/  HMMA.16816.F32 R72, R84.reuse, R80, R72 ;  /* 0x000000505448723c */ /* 0x040ff00000001848 */
[----:B------:R-:W-:Y:S01]  /*2610*/  HMMA.16816.F32 R68, R84, R82, R68 ;  /* 0x000000525444723c */ /* 0x000fe20000001844 */
[----:B------:R-:W-:Y:S07]  /*2620*/  LDSM.16.M88.4 R80, [R143+0x6000] ;  /* 0x006000008f50783b */ /* 0x000fee0000000200 */
[C---:B-----5:R-:W-:Y:S08]  /*2630*/  HMMA.16816.F32 R36, R56.reuse, R52, R36 ;  /* 0x000000343824723c */ /* 0x060ff00000001824 */
[C---:B------:R-:W-:Y:S01]  /*2640*/  HMMA.16816.F32 R28, R56.reuse, R54, R28 ;  /* 0x00000036381c723c */ /* 0x040fe2000000181c */
[----:B------:R-:W-:Y:S07]  /*2650*/  LDSM.16.M88.4 R52, [R144+0x7000] ;  /* 0x007000009034783b */ /* 0x000fee0000000200 */
[C---:B--2---:R-:W-:Y:S08]  /*2660*/  HMMA.16816.F32 R64, R56.reuse, R40, R64 ;  /* 0x000000283840723c */ /* 0x044ff00000001840 */
[C---:B------:R-:W-:Y:S01]  /*2670*/  HMMA.16816.F32 R76, R56.reuse, R42, R76 ;  /* 0x0000002a384c723c */ /* 0x040fe2000000184c */
[----:B------:R-:W2:Y:S07]  /*2680*/  LDSM.16.M88.4 R40, [R145+0x7800] ;  /* 0x007800009128783b */ /* 0x000eae0000000200 */
[C---:B---3--:R-:W-:Y:S08]  /*2690*/  HMMA.16816.F32 R72, R56.reuse, R44, R72 ;  /* 0x0000002c3848723c */ /* 0x048ff00000001848 */
[----:B------:R-:W-:Y:S01]  /*26a0*/  HMMA.16816.F32 R68, R56, R46, R68 ;  /* 0x0000002e3844723c */ /* 0x000fe20000001844 */
[----:B------:R-:W-:Y:S04]  /*26b0*/  LDSM.16.M88.4 R44, [R144+0x6000] ;  /* 0x00600000902c783b */ /* 0x000fe80000000200 */
[----:B------:R-:W-:Y:S03]  /*26c0*/  LDSM.16.M88.4 R56, [R144+0x6800] ;  /* 0x006800009038783b */ /* 0x000fe60000000200 */
[C---:B----4-:R-:W-:Y:S08]  /*26d0*/  HMMA.16816.F32 R36, R16.reuse, R12, R36 ;  /* 0x0000000c1024723c */ /* 0x050ff00000001824 */
[C---:B------:R-:W-:Y:S01]  /*26e0*/  HMMA.16816.F32 R28, R16.reuse, R14, R28 ;  /* 0x0000000e101c723c */ /* 0x040fe2000000181c */
[----:B------:R-:W3:Y:S07]  /*26f0*/  LDSM.16.M88.4 R12, [R148+0x2000] ;  /* 0x00200000940c783b */ /* 0x000eee0000000200 */
[C---:B------:R-:W-:Y:S08]  /*2700*/  HMMA.16816.F32 R24, R16.reuse, R60, R24 ;  /* 0x0000003c1018723c */ /* 0x040ff00000001818 */
[C---:B------:R-:W-:Y:S01]  /*2710*/  HMMA.16816.F32 R60, R16.reuse, R62, R20 ;  /* 0x0000003e103c723c */ /* 0x040fe20000001814 */
[----:B------:R-:W4:Y:S07]  /*2720*/  LDSM.16.M88.4 R20, [R144+0x7800] ;  /* 0x007800009014783b */ /* 0x000f2e0000000200 */
[C---:B-1----:R-:W-:Y:S01]  /*2730*/  HMMA.16816.F32 R84, R16.reuse, R48, R72 ;  /* 0x000000301054723c */ /* 0x042fe20000001848 */
[----:B------:R-:W1:Y:S07]  /*2740*/  LDSM.16.M88.4 R72, [R147+0x2000] ;  /* 0x002000009348783b */ /* 0x000e6e0000000200 */
[C---:B------:R-:W-:Y:S08]  /*2750*/  HMMA.16816.F32 R68, R16.reuse, R50, R68 ;  /* 0x000000321044723c */ /* 0x040ff00000001844 */
[----:B--2---:R-:W-:Y:S01]  /*2760*/  HMMA.16816.F32 R64, R16, R40, R64 ;  /* 0x000000281040723c */ /* 0x004fe20000001840 */
[----:B------:R-:W-:-:S07]  /*2770*/  LOP3.LUT R41, R94, 0x1f0, RZ, 0xc0, !PT ;  /* 0x000001f05e297812 */ /* 0x000fce00078ec0ff */
[----:B------:R-:W-:Y:S01]  /*2780*/  HMMA.16816.F32 R76, R16, R42, R76 ;  /* 0x0000002a104c723c */ /* 0x000fe2000000184c */
[----:B------:R-:W2:Y:S07]  /*2790*/  LDSM.16.M88.4 R16, [R143+0x6800] ;  /* 0x006800008f10783b */ /* 0x000eae0000000200 */
[C---:B---3--:R-:W-:Y:S08]  /*27a0*/  HMMA.16816.F32 R36, R12.reuse, R44, R36 ;  /* 0x0000002c0c24723c */ /* 0x048ff00000001824 */
[C---:B------:R-:W-:Y:S08]  /*27b0*/  HMMA.16816.F32 R24, R12.reuse, R56, R24 ;  /* 0x000000380c18723c */ /* 0x040ff00000001818 */
[----:B----4-:R-:W-:Y:S01]  /*27c0*/  HMMA.16816.F32 R64, R12, R20, R64 ;  /* 0x000000140c40723c */ /* 0x010fe20000001840 */
[----:B------:R-:W-:Y:S01]  /*27d0*/  IADD3 R20, PT, PT, R41, 0x1, R160 ;  /* 0x0000000129147810 */ /* 0x000fe20007ffe0a0 */
[C---:B------:R-:W-:Y:S01]  /*27e0*/  VIADD R21, R136.reuse, 0xffffffc1 ;  /* 0xffffffc188157836 */ /* 0x040fe20000000000 */
[----:B------:R-:W3:Y:S02]  /*27f0*/  LDSM.16.M88.4 R40, [R143+0x7000] ;  /* 0x007000008f28783b */ /* 0x000ee40000000200 */
[----:B------:R-:W-:Y:S01]  /*2800*/  IADD3 R33, PT, PT, -R33, R20, R2 ;  /* 0x0000001421217210 */ /* 0x000fe20007ffe102 */
[----:B------:R-:W-:-:S02]  /*2810*/  VIADD R20, R136, 0xffffffc0 ;  /* 0xffffffc088147836 */ /* 0x000fc40000000000 */
[----:B------:R-:W-:Y:S01]  /*2820*/  HMMA.16816.F32 R60, R12, R58, R60 ;  /* 0x0000003a0c3c723c */ /* 0x000fe2000000183c */
[----:B------:R-:W-:-:S04]  /*2830*/  IADD3 R2, PT, PT, R33, R92, R7 ;  /* 0x0000005c21027210 */ /* 0x000fc80007ffe007 */
[C---:B------:R-:W-:Y:S02]  /*2840*/  VIMNMX R135, PT, PT, R2.reuse, R7, PT ;  /* 0x0000000702877248 */ /* 0x040fe40003fe0100 */
[----:B------:R-:W-:Y:S01]  /*2850*/  VIADDMNMX R2, R2, 0x8, R7, PT ;  /* 0x0000000802027846 */ /* 0x000fe20003800107 */
[----:B-1----:R-:W-:Y:S01]  /*2860*/  HMMA.16816.F32 R36, R72, R80, R36 ;  /* 0x000000504824723c */ /* 0x002fe20000001824 */
[-C--:B------:R-:W-:Y:S01]  /*2870*/  ISETP.GE.AND P4, PT, R20, R135.reuse, PT ;  /* 0x000000871400720c */ /* 0x080fe20003f86270 */
[----:B------:R-:W-:Y:S01]  /*2880*/  VIADD R7, R136, 0xffffffc8 ;  /* 0xffffffc888077836 */ /* 0x000fe20000000000 */
[-C--:B------:R-:W-:Y:S02]  /*2890*/  ISETP.GE.AND P1, PT, R20, R2.reuse, PT ;  /* 0x000000021400720c */ /* 0x080fe40003f26270 */
[CC--:B------:R-:W-:Y:S02]  /*28a0*/  ISETP.GE.AND P6, PT, R21.reuse, R135.reuse, PT ;  /* 0x000000871500720c */ /* 0x0c0fe40003fc6270 */
[----:B------:R-:W-:Y:S01]  /*28b0*/  ISETP.GE.AND P3, PT, R21, R2, PT ;  /* 0x000000021500720c */ /* 0x000fe20003f66270 */
[----:B------:R-:W-:Y:S01]  /*28c0*/  HMMA.16816.F32 R28, R12, R46, R28 ;  /* 0x0000002e0c1c723c */ /* 0x000fe2000000181c */
[----:B------:R-:W-:Y:S01]  /*28d0*/  VIADD R21, R136, 0xffffffd0 ;  /* 0xffffffd088157836 */ /* 0x000fe20000000000 */
[----:B------:R-:W-:-:S02]  /*28e0*/  ISETP.GE.AND P5, PT, R7, R135, PT ;  /* 0x000000870700720c */ /* 0x000fc40003fa6270 */
[----:B------:R-:W-:Y:S01]  /*28f0*/  ISETP.GE.AND P2, PT, R7, R2, PT ;  /* 0x000000020700720c */ /* 0x000fe20003f46270 */
[----:B------:R-:W-:-:S03]  /*2900*/  VIADD R7, R136, 0xffffffd1 ;  /* 0xffffffd188077836 */ /* 0x000fc60000000000 */
[----:B--2---:R-:W-:Y:S01]  /*2910*/  HMMA.16816.F32 R24, R72, R16, R24 ;  /* 0x000000104818723c */ /* 0x004fe20000001818 */
[----:B------:R-:W-:Y:S02]  /*2920*/  VIADD R16, R136, 0xffffffc9 ;  /* 0xffffffc988107836 */ /* 0x000fe40000000000 */
[----:B------:R-:W-:Y:S02]  /*2930*/  FSEL R36, R36, -INF , !P4 ;  /* 0xff80000024247808 */ /* 0x000fe40006000000 */
[----:B------:R-:W-:Y:S02]  /*2940*/  FSEL R33, R38, -INF , !P1 ;  /* 0xff80000026217808 */ /* 0x000fe40004800000 */
[C---:B------:R-:W-:Y:S01]  /*2950*/  ISETP.GE.AND P4, PT, R16.reuse, R135, PT ;  /* 0x000000871000720c */ /* 0x040fe20003f86270 */
[----:B------:R-:W-:Y:S01]  /*2960*/  HMMA.16816.F32 R84, R12, R52, R84 ;  /* 0x000000340c54723c */ /* 0x000fe20000001854 */
[----:B------:R-:W-:Y:S02]  /*2970*/  ISETP.GE.AND P1, PT, R16, R2, PT ;  /* 0x000000021000720c */ /* 0x000fe40003f26270 */
[----:B------:R-:W-:-:S02]  /*2980*/  FSEL R20, R37, -INF , !P6 ;  /* 0xff80000025147808 */ /* 0x000fc40007000000 */
[----:B------:R-:W-:Y:S02]  /*2990*/  FSEL R39, R39, -INF , !P3 ;  /* 0xff80000027277808 */ /* 0x000fe40005800000 */
[C---:B------:R-:W-:Y:S01]  /*29a0*/  ISETP.GE.AND P6, PT, R21.reuse, R135, PT ;  /* 0x000000871500720c */ /* 0x040fe20003fc6270 */
[----:B------:R-:W-:Y:S01]  /*29b0*/  HMMA.16816.F32 R60, R72, R18, R60 ;  /* 0x00000012483c723c */ /* 0x000fe2000000183c */
[----:B------:R-:W1:Y:S01]  /*29c0*/  LDSM.16.M88.4 R16, [R143+0x7800] ;  /* 0x007800008f10783b */ /* 0x000e620000000200 */
[----:B------:R-:W-:Y:S01]  /*29d0*/  ISETP.GE.AND P3, PT, R21, R2, PT ;  /* 0x000000021500720c */ /* 0x000fe20003f66270 */
[----:B------:R-:W-:Y:S01]  /*29e0*/  VIADD R21, R136, 0xffffffd8 ;  /* 0xffffffd888157836 */ /* 0x000fe20000000000 */
[----:B------:R-:W-:Y:S01]  /*29f0*/  FSEL R24, R24, -INF , !P6 ;  /* 0xff80000018187808 */ /* 0x000fe20007000000 */
[----:B------:R-:W-:-:S04]  /*2a00*/  DEPBAR.LE SB0, 0x0 ;  /* 0x000080000000791a */ /* 0x000fc80000000000 */
[----:B------:R-:W-:Y:S08]  /*2a10*/  HMMA.16816.F32 R28, R72, R82, R28 ;  /* 0x00000052481c723c */ /* 0x000ff0000000181c */
[----:B------:R-:W-:Y:S08]  /*2a20*/  HMMA.16816.F32 R68, R12, R54, R68 ;  /* 0x000000360c44723c */ /* 0x000ff00000001844 */
[----:B---3--:R-:W-:Y:S03]  /*2a30*/  HMMA.16816.F32 R84, R72, R40, R84 ;  /* 0x000000284854723c */ /* 0x008fe60000001854 */
[----:B------:R-:W-:-:S02]  /*2a40*/  FSEL R28, R28, -INF , !P5 ;  /* 0xff8000001c1c7808 */ /* 0x000fc40006800000 */
[----:B------:R-:W-:Y:S01]  /*2a50*/  FSEL R37, R30, -INF , !P2 ;  /* 0xff8000001e257808 */ /* 0x000fe20005000000 */
[----:B------:R-:W-:Y:S01]  /*2a60*/  BAR.SYNC.DEFER_BLOCKING 0x0 ;  /* 0x0000000000007b1d */ /* 0x000fe20000010000 */
[CC--:B------:R-:W-:Y:S01]  /*2a70*/  ISETP.GE.AND P5, PT, R7.reuse, R135.reuse, PT ;  /* 0x000000870700720c */ /* 0x0c0fe20003fa6270 */
[----:B------:R-:W-:Y:S01]  /*2a80*/  HMMA.16816.F32 R76, R12, R22, R76 ;  /* 0x000000160c4c723c */ /* 0x000fe2000000184c */
[-C--:B------:R-:W-:Y:S01]  /*2a90*/  ISETP.GE.AND P2, PT, R7, R2.reuse, PT ;  /* 0x000000020700720c */ /* 0x080fe20003f46270 */
[C---:B------:R-:W-:Y:S01]  /*2aa0*/  VIADD R7, R136.reuse, 0xffffffd9 ;  /* 0xffffffd988077836 */ /* 0x040fe20000000000 */
[----:B------:R-:W-:Y:S01]  /*2ab0*/  FSEL R30, R29, -INF , !P4 ;  /* 0xff8000001d1e7808 */ /* 0x000fe20006000000 */
[C---:B------:R-:W-:Y:S01]  /*2ac0*/  VIADD R13, R136.reuse, 0xffffffe9 ;  /* 0xffffffe9880d7836 */ /* 0x040fe20000000000 */
[----:B------:R-:W-:Y:S01]  /*2ad0*/  FSEL R31, R31, -INF , !P1 ;  /* 0xff8000001f1f7808 */ /* 0x000fe20004800000 */
[----:B------:R-:W-:Y:S01]  /*2ae0*/  VIADD R14, R136, 0xffffffe8 ;  /* 0xffffffe8880e7836 */ /* 0x000fe20000000000 */
[C---:B------:R-:W-:Y:S01]  /*2af0*/  ISETP.GE.AND P4, PT, R21.reuse, R135, PT ;  /* 0x000000871500720c */ /* 0x040fe20003f86270 */
[----:B------:R-:W-:Y:S01]  /*2b00*/  HMMA.16816.F32 R68, R72, R42, R68 ;  /* 0x0000002a4844723c */ /* 0x000fe20000001844 */
[----:B------:R-:W-:-:S02]  /*2b10*/  ISETP.GE.AND P1, PT, R21, R2, PT ;  /* 0x000000021500720c */ /* 0x000fc40003f26270 */
[----:B------:R-:W-:Y:S02]  /*2b20*/  FSEL R21, R26, -INF , !P3 ;  /* 0xff8000001a157808 */ /* 0x000fe40005800000 */
[CC--:B------:R-:W-:Y:S02]  /*2b30*/  ISETP.GE.AND P6, PT, R7.reuse, R135.reuse, PT ;  /* 0x000000870700720c */ /* 0x0c0fe40003fc6270 */
[----:B------:R-:W-:Y:S01]  /*2b40*/  ISETP.GE.AND P3, PT, R7, R2, PT ;  /* 0x000000020700720c */ /* 0x000fe20003f66270 */
[C---:B------:R-:W-:Y:S01]  /*2b50*/  VIADD R7, R136.reuse, 0xffffffe0 ;  /* 0xffffffe088077836 */ /* 0x040fe20000000000 */
[----:B------:R-:W-:Y:S01]  /*2b60*/  FSEL R26, R25, -INF , !P5 ;  /* 0xff800000191a7808 */ /* 0x000fe20006800000 */
[----:B-1----:R-:W-:Y:S01]  /*2b70*/  HMMA.16816.F32 R64, R72, R16, R64 ;  /* 0x000000104840723c */ /* 0x002fe20000001840 */
[----:B------:R-:W-:Y:S01]  /*2b80*/  FSEL R27, R27, -INF , !P2 ;  /* 0xff8000001b1b7808 */ /* 0x000fe20005000000 */
[----:B------:R-:W-:Y:S01]  /*2b90*/  VIADD R25, R136, 0xffffffe1 ;  /* 0xffffffe188197836 */ /* 0x000fe20000000000 */
[----:B------:R-:W-:-:S02]  /*2ba0*/  ISETP.GE.AND P5, PT, R7, R135, PT ;  /* 0x000000870700720c */ /* 0x000fc40003fa6270 */
[----:B------:R-:W-:Y:S02]  /*2bb0*/  ISETP.GE.AND P2, PT, R7, R2, PT ;  /* 0x000000020700720c */ /* 0x000fe40003f46270 */
[----:B------:R-:W-:Y:S01]  /*2bc0*/  FSEL R166, R84, -INF , !P5 ;  /* 0xff80000054a67808 */ /* 0x000fe20006800000 */
[----:B------:R-:W-:Y:S01]  /*2bd0*/  HMMA.16816.F32 R76, R72, R18, R76 ;  /* 0x00000012484c723c */ /* 0x000fe2000000184c */
[----:B------:R-:W-:Y:S02]  /*2be0*/  FSEL R137, R86, -INF , !P2 ;  /* 0xff80000056897808 */ /* 0x000fe40005000000 */
[----:B------:R-:W-:Y:S02]  /*2bf0*/  FSEL R12, R61, -INF , !P6 ;  /* 0xff8000003d0c7808 */ /* 0x000fe40007000000 */
[----:B------:R-:W-:Y:S02]  /*2c00*/  FSEL R63, R63, -INF , !P3 ;  /* 0xff8000003f3f7808 */ /* 0x000fe40005800000 */
[----:B------:R-:W-:-:S02]  /*2c10*/  ISETP.GE.AND P5, PT, R13, R135, PT ;  /* 0x000000870d00720c */ /* 0x000fc40003fa6270 */
[-C--:B------:R-:W-:Y:S01]  /*2c20*/  ISETP.GE.AND P2, PT, R13, R2.reuse, PT ;  /* 0x000000020d00720c */ /* 0x080fe20003f46270 */
[----:B------:R-:W-:Y:S01]  /*2c30*/  VIADD R13, R136, 0xfffffff1 ;  /* 0xfffffff1880d7836 */ /* 0x000fe20000000000 */
[CC--:B------:R-:W-:Y:S02]  /*2c40*/  ISETP.GE.AND P6, PT, R14.reuse, R135.reuse, PT ;  /* 0x000000870e00720c */ /* 0x0c0fe40003fc6270 */
[----:B------:R-:W-:Y:S01]  /*2c50*/  ISETP.GE.AND P3, PT, R14, R2, PT ;  /* 0x000000020e00720c */ /* 0x000fe20003f66270 */
[----:B------:R-:W-:Y:S01]  /*2c60*/  VIADD R14, R136, 0xfffffff0 ;  /* 0xfffffff0880e7836 */ /* 0x000fe20000000000 */
[----:B------:R-:W-:Y:S02]  /*2c70*/  FSEL R138, R68, -INF , !P6 ;  /* 0xff800000448a7808 */ /* 0x000fe40007000000 */
[----:B------:R-:W-:Y:S02]  /*2c80*/  FSEL R165, R70, -INF , !P3 ;  /* 0xff80000046a57808 */ /* 0x000fe40005800000 */
[----:B------:R-:W-:-:S02]  /*2c90*/  ISETP.GE.AND P6, PT, R13, R135, PT ;  /* 0x000000870d00720c */ /* 0x000fc40003fc6270 */
[-C--:B------:R-:W-:Y:S01]  /*2ca0*/  ISETP.GE.AND P3, PT, R13, R2.reuse, PT ;  /* 0x000000020d00720c */ /* 0x080fe20003f66270 */
[----:B------:R-:W-:Y:S01]  /*2cb0*/  VIADD R13, R136, 0xfffffff8 ;  /* 0xfffffff8880d7836 */ /* 0x000fe20000000000 */
[----:B------:R-:W-:Y:S02]  /*2cc0*/  FSEL R60, R60, -INF , !P4 ;  /* 0xff8000003c3c7808 */ /* 0x000fe40006000000 */
[----:B------:R-:W-:Y:S02]  /*2cd0*/  FSEL R7, R62, -INF , !P1 ;  /* 0xff8000003e077808 */ /* 0x000fe40004800000 */
[C---:B------:R-:W-:Y:S02]  /*2ce0*/  ISETP.GE.AND P4, PT, R25.reuse, R135, PT ;  /* 0x000000871900720c */ /* 0x040fe40003f86270 */
[----:B------:R-:W-:Y:S02]  /*2cf0*/  ISETP.GE.AND P1, PT, R25, R2, PT ;  /* 0x000000021900720c */ /* 0x000fe40003f26270 */
[----:B------:R-:W-:-:S02]  /*2d00*/  FSEL R168, R69, -INF , !P5 ;  /* 0xff80000045a87808 */ /* 0x000fc40006800000 */
[----:B------:R-:W-:Y:S02]  /*2d10*/  FSEL R167, R71, -INF , !P2 ;  /* 0xff80000047a77808 */ /* 0x000fe40005000000 */
[C---:B------:R-:W-:Y:S02]  /*2d20*/  ISETP.GE.AND P5, PT, R13.reuse, R135, PT ;  /* 0x000000870d00720c */ /* 0x040fe40003fa6270 */
[----:B------:R-:W-:Y:S02]  /*2d30*/  ISETP.GE.AND P2, PT, R13, R2, PT ;  /* 0x000000020d00720c */ /* 0x000fe40003f46270 */
[----:B------:R-:W-:Y:S02]  /*2d40*/  FMNMX3.FTZ R13, R36, R20, R28, !PT ;  /* 0x00000014240d7276 */ /* 0x000fe4000781001c */
[----:B------:R-:W-:Y:S02]  /*2d50*/  FSEL R164, R85, -INF , !P4 ;  /* 0xff80000055a47808 */ /* 0x000fe40006000000 */
[----:B------:R-:W-:-:S02]  /*2d60*/  FSEL R161, R87, -INF , !P1 ;  /* 0xff80000057a17808 */ /* 0x000fc40004800000 */
[C---:B------:R-:W-:Y:S02]  /*2d70*/  ISETP.GE.AND P4, PT, R14.reuse, R135, PT ;  /* 0x000000870e00720c */ /* 0x040fe40003f86270 */
[----:B------:R-:W-:Y:S01]  /*2d80*/  ISETP.GE.AND P1, PT, R14, R2, PT ;  /* 0x000000020e00720c */ /* 0x000fe20003f26270 */
[----:B------:R-:W-:Y:S01]  /*2d90*/  VIADD R14, R136, 0xfffffff9 ;  /* 0xfffffff9880e7836 */ /* 0x000fe20000000000 */
[----:B------:R-:W-:Y:S02]  /*2da0*/  FMNMX3.FTZ R13, R13, R30, R24, !PT ;  /* 0x0000001e0d0d7276 */ /* 0x000fe40007810018 */
[----:B------:R-:W-:Y:S02]  /*2db0*/  FSEL R121, R66, -INF , !P1 ;  /* 0xff80000042797808 */ /* 0x000fe40004800000 */
[----:B------:R-:W-:Y:S02]  /*2dc0*/  FMNMX3.FTZ R16, R33, R39, R37, !PT ;  /* 0x0000002721107276 */ /* 0x000fe40007810025 */
[----:B------:R-:W-:-:S02]  /*2dd0*/  FMNMX3.FTZ R13, R13, R26, R60, !PT ;  /* 0x0000001a0d0d7276 */ /* 0x000fc4000781003c */
[----:B------:R-:W-:Y:S02]  /*2de0*/  ISETP.GE.AND P1, PT, R14, R2, PT ;  /* 0x000000020e00720c */ /* 0x000fe40003f26270 */
[----:B------:R-:W-:Y:S02]  /*2df0*/  FSEL R126, R64, -INF , !P4 ;  /* 0xff800000407e7808 */ /* 0x000fe40006000000 */
[----:B------:R-:W-:Y:S02]  /*2e00*/  ISETP.GE.AND P4, PT, R14, R135, PT ;  /* 0x000000870e00720c */ /* 0x000fe40003f86270 */
[----:B------:R-:W-:Y:S02]  /*2e10*/  FMNMX3.FTZ R14, R16, R31, R21, !PT ;  /* 0x0000001f100e7276 */ /* 0x000fe40007810015 */
[----:B------:R-:W-:Y:S02]  /*2e20*/  FMNMX3.FTZ R13, R13, R12, R166, !PT ;  /* 0x0000000c0d0d7276 */ /* 0x000fe400078100a6 */
[----:B------:R-:W-:-:S02]  /*2e30*/  FSEL R118, R79, -INF , !P1 ;  /* 0xff8000004f767808 */ /* 0x000fc40004800000 */
[----:B------:R-:W-:Y:S02]  /*2e40*/  ISETP.NE.AND P1, PT, R103, 0x1, PT ;  /* 0x000000016700780c */ /* 0x000fe40003f25270 */
[----:B------:R-:W-:Y:S02]  /*2e50*/  FMNMX3.FTZ R14, R14, R27, R7, !PT ;  /* 0x0000001b0e0e7276 */ /* 0x000fe40007810007 */
[----:B------:R-:W-:Y:S02]  /*2e60*/  FMNMX3.FTZ R13, R13, R164, R138, !PT ;  /* 0x000000a40d0d7276 */ /* 0x000fe4000781008a */
[----:B------:R-:W-:Y:S02]  /*2e70*/  FMNMX3.FTZ R14, R14, R63, R137, !PT ;  /* 0x0000003f0e0e7276 */ /* 0x000fe40007810089 */
[----:B------:R-:W-:Y:S02]  /*2e80*/  FSEL R125, R65, -INF , !P6 ;  /* 0xff800000417d7808 */ /* 0x000fe40007000000 */
[----:B------:R-:W-:-:S02]  /*2e90*/  FSEL R124, R76, -INF , !P5 ;  /* 0xff8000004c7c7808 */ /* 0x000fc40006800000 */
[----:B------:R-:W-:Y:S02]  /*2ea0*/  FMNMX3.FTZ R13, R13, R168, R126, !PT ;  /* 0x000000a80d0d7276 */ /* 0x000fe4000781007e */
[----:B------:R-:W-:Y:S02]  /*2eb0*/  FMNMX3.FTZ R14, R14, R161, R165, !PT ;  /* 0x000000a10e0e7276 */ /* 0x000fe400078100a5 */
[----:B------:R-:W-:Y:S02]  /*2ec0*/  FSEL R123, R77, -INF , !P4 ;  /* 0xff8000004d7b7808 */ /* 0x000fe40006000000 */
[----:B------:R-:W-:Y:S02]  /*2ed0*/  FMNMX3.FTZ R16, R13, R125, R124, !PT ;  /* 0x0000007d0d107276 */ /* 0x000fe4000781007c */
[----:B------:R-:W-:Y:S02]  /*2ee0*/  FMNMX3.FTZ R13, R14, R167, R121, !PT ;  /* 0x000000a70e0d7276 */ /* 0x000fe40007810079 */
[----:B------:R-:W-:-:S02]  /*2ef0*/  FSEL R120, R67, -INF , !P3 ;  /* 0xff80000043787808 */ /* 0x000fc40005800000 */
[----:B------:R-:W-:Y:S02]  /*2f00*/  FSEL R119, R78, -INF , !P2 ;  /* 0xff8000004e777808 */ /* 0x000fe40005000000 */
[----:B------:R-:W-:Y:S01]  /*2f10*/  FMNMX.FTZ R14, R123, R16, !PT ;  /* 0x000000107b0e7209 */ /* 0x000fe20007810000 */
[----:B------:R-:W-:Y:S06]  /*2f20*/  @!P1 BRA `(.L_x_619) ;  /* 0x0000000000789947 */ /* 0x000fec0003800000 */
[----:B------:R-:W-:-:S04]  /*2f30*/  VIADD R19, R103, 0xfffffffe ;  /* 0xfffffffe67137836 */ /* 0x000fc80000000000 */
[-C--:B------:R-:W-:Y:S02]  /*2f40*/  IMAD R17, R4, R19.reuse, RZ ;  /* 0x0000001304117224 */ /* 0x080fe400078e02ff */
[----:B------:R-:W-:-:S04]  /*2f50*/  IMAD.WIDE.U32 R18, R6, R19, RZ ;  /* 0x0000001306127225 */ /* 0x000fc800078e00ff */
[----:B------:R-:W-:Y:S01]  /*2f60*/  IMAD.IADD R17, R19, 0x1, R17 ;  /* 0x0000000113117824 */ /* 0x000fe200078e0211 */
[----:B------:R-:W-:Y:S02]  /*2f70*/  IADD3 R15, P2, PT, R134, R18, RZ ;  /* 0x00000012860f7210 */ /* 0x000fe40007f5e0ff */
[----:B------:R-:W-:Y:S02]  /*2f80*/  LEA R22, P4, R18, R155, 0x1 ;  /* 0x0000009b12167211 */ /* 0x000fe400078808ff */
[-C--:B------:R-:W-:Y:S01]  /*2f90*/  IADD3 R6, P3, PT, R134, R15.reuse, RZ ;  /* 0x0000000f86067210 */ /* 0x080fe20007f7e0ff */
[C-C-:B------:R-:W-:Y:S01]  /*2fa0*/  IMAD.X R4, R131.reuse, 0x1, R17.reuse, P2 ;  /* 0x0000000183047824 */ /* 0x140fe200010e0611 */
[----:B------:R-:W-:Y:S02]  /*2fb0*/  LEA R16, P2, R10, R15, 0x5 ;  /* 0x0000000f0a107211 */ /* 0x000fe400078428ff */
[----:B------:R-:W-:Y:S01]  /*2fc0*/  LEA.HI.X R23, R18, R154, R17, 0x1, P4 ;  /* 0x0000009a12177211 */ /* 0x000fe200020f0c11 */
[----:B------:R-:W-:Y:S01]  /*2fd0*/  IMAD.X R17, R131, 0x1, R4, P3 ;  /* 0x0000000183117824 */ /* 0x000fe200018e0604 */
[----:B------:R-:W-:-:S02]  /*2fe0*/  LEA R42, P4, R15, R155, 0x1 ;  /* 0x0000009b0f2a7211 */ /* 0x000fc400078808ff */
[-C--:B------:R-:W-:Y:S01]  /*2ff0*/  LEA R40, P3, R6, R155.reuse, 0x1 ;  /* 0x0000009b06287211 */ /* 0x080fe200078608ff */
[----:B------:R-:W-:Y:S01]  /*3000*/  @!PT LDS RZ, [RZ] ;  /* 0x00000000fffff984 */ /* 0x000fe20000000800 */
[----:B------:R-:W-:Y:S01]  /*3010*/  @!PT LDS RZ, [RZ] ;  /* 0x00000000fffff984 */ /* 0x000fe20000000800 */
[----:B------:R-:W-:Y:S01]  /*3020*/  @!PT LDS RZ, [RZ] ;  /* 0x00000000fffff984 */ /* 0x000fe20000000800 */
[----:B------:R1:W-:Y:S01]  /*3030*/  LDGSTS.E.BYPASS.LTC128B.128 [R159+0x4000], desc[UR10][R22.64] ;  /* 0x04000000169f7fae */ /* 0x0003e2000b981a0a */
[----:B------:R-:W-:Y:S02]  /*3040*/  LEA.HI.X R19, R10, R4, R11, 0x5, P2 ;  /* 0x000000040a137211 */ /* 0x000fe400010f2c0b */
[----:B------:R-:W-:Y:S01]  /*3050*/  LEA R18, P2, R16, R155, 0x1 ;  /* 0x0000009b10127211 */ /* 0x000fe200078408ff */
[----:B------:R1:W-:Y:S01]  /*3060*/  LDGSTS.E.BYPASS.LTC128B.128 [R159+0x6000], desc[UR10][R22.64+0x80] ;  /* 0x06000080169f7fae */ /* 0x0003e2000b981a0a */
[-C--:B------:R-:W-:Y:S02]  /*3070*/  LEA.HI.X R43, R15, R154.reuse, R4, 0x1, P4 ;  /* 0x0000009a0f2b7211 */ /* 0x080fe400020f0c04 */
        /* <DEDUP_REMOVED lines=9> */
.L_x_619:
[----:B------:R-:W-:Y:S01]  /*3110*/  FMNMX3.FTZ R13, R13, R120, R119, !PT ;  /* 0x000000780d0d7276 */ /* 0x000fe20007810077 */
[----:B------:R-:W2:Y:S01]  /*3120*/  SHFL.BFLY PT, R15, R14, 0x2, 0x1f ;  /* 0x0c401f000e0f7f89 */ /* 0x000ea200000e0000 */
[----:B------:R-:W-:Y:S01]  /*3130*/  SHF.L.U32 R146, R162, 0x9, RZ ;  /* 0x00000009a2927819 */ /* 0x000fe200000006ff */
[----:B------:R-:W3:Y:S01]  /*3140*/  LDCU UR4, c[0x0][0x45c] ;  /* 0x00008b80ff0477ac */ /* 0x000ee20008000800 */
[----:B------:R-:W-:Y:S02]  /*3150*/  FMNMX.FTZ R6, R118, R13, !PT ;  /* 0x0000000d76067209 */ /* 0x000fe40007810000 */
[----:B------:R-:W-:Y:S02]  /*3160*/  LOP3.LUT R146, R3, 0x200, R146, 0xf8, !PT ;  /* 0x0000020003927812 */ /* 0x000fe400078ef892 */
[----:B------:R-:W-:Y:S01]  /*3170*/  MOV R170, 0xffffffff ;  /* 0xffffffff00aa7802 */ /* 0x000fe20000000f00 */
[----:B------:R-:W4:Y:S01]  /*3180*/  SHFL.BFLY PT, R13, R6, 0x2, 0x1f ;  /* 0x0c401f00060d7f89 */ /* 0x000f2200000e0000 */
[----:B------:R-:W-:-:S04]  /*3190*/  LEA R146, R146, UR5, 0x1 ;  /* 0x0000000592927c11 */ /* 0x000fc8000f8e08ff */
[-C--:B------:R-:W-:Y:S01]  /*31a0*/  IADD3 R141, PT, PT, R0, R146.reuse, RZ ;  /* 0x00000092008d7210 */ /* 0x080fe20007ffe0ff */
[----:B------:R-:W-:Y:S01]  /*31b0*/  LDSM.16.MT88.4 R92, [R146+0x8000] ;  /* 0x00800000925c783b */ /* 0x000fe20000004200 */
[C---:B------:R-:W-:Y:S02]  /*31c0*/  IADD3 R142, PT, PT, R5.reuse, R146, RZ ;  /* 0x00000092058e7210 */ /* 0x040fe40007ffe0ff */
[----:B------:R-:W-:Y:S01]  /*31d0*/  IADD3 R140, PT, PT, R5, R141, RZ ;  /* 0x0000008d058c7210 */ /* 0x000fe20007ffe0ff */
[----:B-1----:R-:W-:Y:S04]  /*31e0*/  LDSM.16.MT88.4 R40, [R146+0x8800] ;  /* 0x008800009228783b */ /* 0x002fe80000004200 */
[----:B------:R-:W-:Y:S01]  /*31f0*/  LDSM.16.MT88.4 R56, [R140+0x8000] ;  /* 0x008000008c38783b */ /* 0x000fe20000004200 */
[----:B--2---:R-:W-:-:S03]  /*3200*/  FMNMX.FTZ R15, R14, R15, !PT ;  /* 0x0000000f0e0f7209 */ /* 0x004fc60007810000 */
[----:B------:R-:W-:Y:S04]  /*3210*/  LDSM.16.MT88.4 R44, [R142+0x8000] ;  /* 0x008000008e2c783b */ /* 0x000fe80000004200 */
[----:B------:R-:W1:Y:S01]  /*3220*/  SHFL.BFLY PT, R100, R15, 0x1, 0x1f ;  /* 0x0c201f000f647f89 */ /* 0x000e6200000e0000 */
[----:B----4-:R-:W-:-:S03]  /*3230*/  FMNMX.FTZ R13, R6, R13, !PT ;  /* 0x0000000d060d7209 */ /* 0x010fc60007810000 */
[----:B------:R-:W-:Y:S04]  /*3240*/  LDSM.16.MT88.4 R48, [R141+0x8000] ;  /* 0x008000008d30783b */ /* 0x000fe80000004200 */
[----:B------:R-:W2:Y:S04]  /*3250*/  SHFL.BFLY PT, R4, R13, 0x1, 0x1f ;  /* 0x0c201f000d047f89 */ /* 0x000ea800000e0000 */
[----:B------:R-:W-:Y:S04]  /*3260*/  LDSM.16.MT88.4 R64, [R146+0xa000] ;  /* 0x00a000009240783b */ /* 0x000fe80000004200 */
[----:B------:R-:W-:Y:S04]  /*3270*/  LDSM.16.MT88.4 R72, [R142+0xa000] ;  /* 0x00a000008e48783b */ /* 0x000fe80000004200 */
[----:B------:R-:W-:Y:S01]  /*3280*/  LDSM.16.MT88.4 R80, [R141+0xa000] ;  /* 0x00a000008d50783b */ /* 0x000fe20000004200 */
[----:B-1----:R-:W-:-:S03]  /*3290*/  FMNMX.FTZ R100, R15, R100, !PT ;  /* 0x000000640f647209 */ /* 0x002fc60007810000 */
[----:B------:R-:W-:Y:S01]  /*32a0*/  LDSM.16.MT88.4 R16, [R141+0x8800] ;  /* 0x008800008d10783b */ /* 0x000fe20000004200 */
[C---:B------:R-:W-:Y:S01]  /*32b0*/  FSETP.NEU.FTZ.AND P2, PT, R100.reuse, -INF , PT ;  /* 0xff8000006400780b */ /* 0x040fe20003f5d000 */
[----:B---3--:R-:W-:Y:S01]  /*32c0*/  FMUL.FTZ R127, R100, UR4 ;  /* 0x00000004647f7c20 */ /* 0x008fe20008410000 */
[----:B--2---:R-:W-:-:S04]  /*32d0*/  FMNMX.FTZ R3, R13, R4, !PT ;  /* 0x000000040d037209 */ /* 0x004fc80007810000 */
[----:B------:R-:W-:Y:S02]  /*32e0*/  FSEL R127, R127, RZ, P2 ;  /* 0x000000ff7f7f7208 */ /* 0x000fe40001000000 */
[C---:B------:R-:W-:Y:S01]  /*32f0*/  FSETP.NEU.FTZ.AND P2, PT, R3.reuse, -INF , PT ;  /* 0xff8000000300780b */ /* 0x040fe20003f5d000 */
[----:B------:R-:W-:Y:S02]  /*3300*/  FMUL.FTZ R122, R3, UR4 ;  /* 0x00000004037a7c20 */ /* 0x000fe40008410000 */
[--C-:B------:R-:W-:Y:S01]  /*3310*/  FFMA.FTZ R117, R36, UR4, -R127.reuse ;  /* 0x0000000424757c23 */ /* 0x100fe2000801087f */
[--C-:B------:R-:W-:Y:S01]  /*3320*/  FFMA.FTZ R116, R20, UR4, -R127.reuse ;  /* 0x0000000414747c23 */ /* 0x100fe2000801087f */
[--C-:B------:R-:W-:Y:S01]  /*3330*/  FFMA.FTZ R113, R28, UR4, -R127.reuse ;  /* 0x000000041c717c23 */ /* 0x100fe2000801087f */
[----:B------:R-:W-:Y:S01]  /*3340*/  FSEL R122, R122, RZ, P2 ;  /* 0x000000ff7a7a7208 */ /* 0x000fe20001000000 */
[--C-:B------:R-:W-:Y:S01]  /*3350*/  FFMA.FTZ R112, R30, UR4, -R127.reuse ;  /* 0x000000041e707c23 */ /* 0x100fe2000801087f */
[--C-:B------:R-:W-:Y:S01]  /*3360*/  FFMA.FTZ R104, R12, UR4, -R127.reuse ;  /* 0x000000040c687c23 */ /* 0x100fe2000801087f */
[----:B------:R-:W-:Y:S01]  /*3370*/  MUFU.EX2 R117, R117 ;  /* 0x0000007500757308 */ /* 0x000fe20000000800 */
[----:B------:R-:W1:Y:S01]  /*3380*/  LDSM.16.MT88.4 R12, [R140+0x8800] ;  /* 0x008800008c0c783b */ /* 0x000e620000004200 */
[--C-:B------:R-:W-:Y:S01]  /*3390*/  FFMA.FTZ R115, R33, UR4, -R122.reuse ;  /* 0x0000000421737c23 */ /* 0x100fe2000801087a */
[--C-:B------:R-:W-:Y:S01]  /*33a0*/  FFMA.FTZ R114, R39, UR4, -R122.reuse ;  /* 0x0000000427727c23 */ /* 0x100fe2000801087a */
[--C-:B------:R-:W-:Y:S01]  /*33b0*/  FFMA.FTZ R111, R37, UR4, -R122.reuse ;  /* 0x00000004256f7c23 */ /* 0x100fe2000801087a */
[--C-:B------:R-:W-:Y:S01]  /*33c0*/  FFMA.FTZ R110, R31, UR4, -R122.reuse ;  /* 0x000000041f6e7c23 */ /* 0x100fe2000801087a */
[----:B------:R-:W2:Y:S01]  /*33d0*/  MUFU.EX2 R116, R116 ;  /* 0x0000007400747308 */ /* 0x000ea20000000800 */
[--C-:B------:R-:W-:Y:S01]  /*33e0*/  FFMA.FTZ R106, R24, UR4, -R127.reuse ;  /* 0x00000004186a7c23 */ /* 0x100fe2000801087f */
[--C-:B------:R-:W-:Y:S01]  /*33f0*/  FFMA.FTZ R109, R26, UR4, -R127.reuse ;  /* 0x000000041a6d7c23 */ /* 0x100fe2000801087f */
[--C-:B------:R-:W-:Y:S01]  /*3400*/  FFMA.FTZ R105, R60, UR4, -R127.reuse ;  /* 0x000000043c697c23 */ /* 0x100fe2000801087f */
[----:B------:R-:W-:Y:S01]  /*3410*/  MUFU.EX2 R113, R113 ;  /* 0x0000007100717308 */ /* 0x000fe20000000800 */
[--C-:B------:R-:W-:Y:S01]  /*3420*/  FFMA.FTZ R108, R21, UR4, -R122.reuse ;  /* 0x00000004156c7c23 */ /* 0x100fe2000801087a */
[--C-:B------:R-:W-:Y:S01]  /*3430*/  FFMA.FTZ R107, R27, UR4, -R122.reuse ;  /* 0x000000041b6b7c23 */ /* 0x100fe2000801087a */
[--C-:B------:R-:W-:Y:S01]  /*3440*/  FFMA.FTZ R33, R7, UR4, -R122.reuse ;  /* 0x0000000407217c23 */ /* 0x100fe2000801087a */
[----:B------:R-:W3:Y:S01]  /*3450*/  MUFU.EX2 R112, R112 ;  /* 0x0000007000707308 */ /* 0x000ee20000000800 */
[--C-:B------:R-:W-:Y:S01]  /*3460*/  FFMA.FTZ R0, R63, UR4, -R122.reuse ;  /* 0x000000043f007c23 */ /* 0x100fe2000801087a */
[----:B------:R-:W4:Y:S01]  /*3470*/  LDSM.16.MT88.4 R20, [R140+0xa000] ;  /* 0x00a000008c14783b */ /* 0x000f220000004200 */
[--C-:B------:R-:W-:Y:S01]  /*3480*/  FFMA.FTZ R139, R164, UR4, -R127.reuse ;  /* 0x00000004a48b7c23 */ /* 0x100fe2000801087f */
[----:B------:R-:W-:Y:S01]  /*3490*/  MUFU.EX2 R115, R115 ;  /* 0x0000007300737308 */ /* 0x000fe20000000800 */
[----:B------:R-:W-:Y:S01]  /*34a0*/  FFMA.FTZ R166, R166, UR4, -R127 ;  /* 0x00000004a6a67c23 */ /* 0x000fe2000801087f */
[----:B--2---:R-:W-:Y:S01]  /*34b0*/  F2FP.F16.F32.PACK_AB R84, R116, R117 ;  /* 0x000000757454723e */ /* 0x004fe200000000ff */
[----:B------:R-:W-:Y:S01]  /*34c0*/  LDSM.16.MT88.4 R28, [R142+0x8800] ;  /* 0x008800008e1c783b */ /* 0x000fe20000004200 */
[----:B------:R-:W2:Y:S01]  /*34d0*/  MUFU.EX2 R114, R114 ;  /* 0x0000007200727308 */ /* 0x000ea20000000800 */
[--C-:B------:R-:W-:Y:S01]  /*34e0*/  FFMA.FTZ R171, R118, UR4, -R122.reuse ;  /* 0x0000000476ab7c23 */ /* 0x100fe2000801087a */
[----:B------:R-:W-:Y:S01]  /*34f0*/  FFMA.FTZ R121, R121, UR4, -R122 ;  /* 0x0000000479797c23 */ /* 0x000fe2000801087a */
[----:B------:R-:W-:Y:S01]  /*3500*/  LDSM.16.MT88.4 R24, [R146+0xa800] ;  /* 0x00a800009218783b */ /* 0x000fe20000004200 */
[----:B------:R-:W-:Y:S01]  /*3510*/  MUFU.EX2 R111, R111 ;  /* 0x0000006f006f7308 */ /* 0x000fe20000000800 */
[----:B------:R-:W-:Y:S01]  /*3520*/  FADD.FTZ R116, R117, R116 ;  /* 0x0000007475747221 */ /* 0x000fe20000010000 */
[----:B---3--:R-:W-:-:S02]  /*3530*/  F2FP.F16.F32.PACK_AB R86, R112, R113 ;  /* 0x000000717056723e */ /* 0x008fc400000000ff */
[----:B------:R-:W3:Y:S04]  /*3540*/  MUFU.EX2 R110, R110 ;  /* 0x0000006e006e7308 */ /* 0x000ee80000000800 */
[----:B------:R-:W-:Y:S01]  /*3550*/  MUFU.EX2 R106, R106 ;  /* 0x0000006a006a7308 */ /* 0x000fe20000000800 */
[----:B--2---:R-:W-:Y:S01]  /*3560*/  F2FP.F16.F32.PACK_AB R85, R114, R115 ;  /* 0x000000737255723e */ /* 0x004fe200000000ff */
[----:B------:R-:W-:Y:S02]  /*3570*/  FADD.FTZ R114, R115, R114 ;  /* 0x0000007273727221 */ /* 0x000fe40000010000 */
[----:B------:R-:W2:Y:S04]  /*3580*/  MUFU.EX2 R109, R109 ;  /* 0x0000006d006d7308 */ /* 0x000ea80000000800 */
[----:B------:R-:W-:Y:S01]  /*3590*/  MUFU.EX2 R105, R105 ;  /* 0x0000006900697308 */ /* 0x000fe20000000800 */
[----:B---3--:R-:W-:-:S03]  /*35a0*/  F2FP.F16.F32.PACK_AB R87, R110, R111 ;  /* 0x0000006f6e57723e */ /* 0x008fc600000000ff */
[----:B------:R-:W3:Y:S04]  /*35b0*/  MUFU.EX2 R104, R104 ;  /* 0x0000006800687308 */ /* 0x000ee80000000800 */
[----:B------:R-:W-:Y:S01]  /*35c0*/  MUFU.EX2 R108, R108 ;  /* 0x0000006c006c7308 */ /* 0x000fe20000000800 */
[C---:B------:R-:W-:Y:S01]  /*35d0*/  HMMA.16816.F32 R52, R84.reuse, R56, RZ ;  /* 0x000000385434723c */ /* 0x040fe200000018ff */
[----:B--2---:R-:W-:Y:S02]  /*35e0*/  F2FP.F16.F32.PACK_AB R4, R109, R106 ;  /* 0x0000006a6d04723e */ /* 0x004fe400000000ff */
[----:B------:R-:W2:Y:S04]  /*35f0*/  MUFU.EX2 R107, R107 ;  /* 0x0000006b006b7308 */ /* 0x000ea80000000800 */
[----:B------:R-:W-:Y:S01]  /*3600*/  MUFU.EX2 R33, R33 ;  /* 0x0000002100217308 */ /* 0x000fe20000000800 */
[----:B------:R-:W-:Y:S01]  /*3610*/  HMMA.16816.F32 R56, R84, R58, RZ ;  /* 0x0000003a5438723c */ /* 0x000fe200000018ff */
[----:B---3--:R-:W-:-:S02]  /*3620*/  F2FP.F16.F32.PACK_AB R6, R104, R105 ;  /* 0x000000696806723e */ /* 0x008fc400000000ff */
[----:B------:R-:W3:Y:S04]  /*3630*/  MUFU.EX2 R0, R0 ;  /* 0x0000000000007308 */ /* 0x000ee80000000800 */
[----:B------:R-:W-:Y:S01]  /*3640*/  MUFU.EX2 R164, R166 ;  /* 0x000000a600a47308 */ /* 0x000fe20000000800 */
[C---:B------:R-:W-:Y:S01]  /*3650*/  HMMA.16816.F32 R96, R84.reuse, R92, RZ ;  /* 0x0000005c5460723c */ /* 0x040fe200000018ff */
[----:B--2---:R-:W-:Y:S02]  /*3660*/  F2FP.F16.F32.PACK_AB R5, R107, R108 ;  /* 0x0000006c6b05723e */ /* 0x004fe400000000ff */
[----:B------:R-:W2:Y:S04]  /*3670*/  MUFU.EX2 R139, R139 ;  /* 0x0000008b008b7308 */ /* 0x000ea80000000800 */
[----:B------:R-:W-:Y:S01]  /*3680*/  MUFU.EX2 R171, R171 ;  /* 0x000000ab00ab7308 */ /* 0x000fe20000000800 */
[----:B------:R-:W-:Y:S01]  /*3690*/  HMMA.16816.F32 R92, R84, R94, RZ ;  /* 0x0000005e545c723c */ /* 0x000fe200000018ff */
[----:B---3--:R-:W-:-:S07]  /*36a0*/  F2FP.F16.F32.PACK_AB R7, R0, R33 ;  /* 0x000000210007723e */ /* 0x008fce00000000ff */
[C---:B-1----:R-:W-:Y:S08]  /*36b0*/  HMMA.16816.F32 R52, R4.reuse, R12, R52 ;  /* 0x0000000c0434723c */ /* 0x042ff00000001834 */
[C---:B------:R-:W-:Y:S01]  /*36c0*/  HMMA.16816.F32 R56, R4.reuse, R14, R56 ;  /* 0x0000000e0438723c */ /* 0x040fe20000001838 */
[----:B------:R-:W1:Y:S07]  /*36d0*/  LDSM.16.MT88.4 R12, [R140+0xa800] ;  /* 0x00a800008c0c783b */ /* 0x000e6e0000004200 */
        /* <DEDUP_REMOVED lines=12> */
[C---:B----4-:R-:W-:Y:S08]  /*37a0*/  HMMA.16816.F32 R88, R84.reuse, R20, RZ ;  /* 0x000000145458723c */ /* 0x050ff000000018ff */
[----:B------:R-:W-:Y:S01]  /*37b0*/  HMMA.16816.F32 R84, R84, R22, RZ ;  /* 0x000000165454723c */ /* 0x000fe200000018ff */
[----:B------:R-:W3:Y:S07]  /*37c0*/  LDSM.16.MT88.4 R20, [R142+0xa800] ;  /* 0x00a800008e14783b */ /* 0x000eee0000004200 */
[C---:B------:R-:W-:Y:S08]  /*37d0*/  HMMA.16816.F32 R44, R4.reuse, R16, R44 ;  /* 0x00000010042c723c */ /* 0x040ff0000000182c */
[C---:B------:R-:W-:Y:S01]  /*37e0*/  HMMA.16816.F32 R48, R4.reuse, R18, R48 ;  /* 0x000000120430723c */ /* 0x040fe20000001830 */
[----:B------:R-:W4:Y:S07]  /*37f0*/  LDSM.16.MT88.4 R16, [R141+0xa800] ;  /* 0x00a800008d10783b */ /* 0x000f2e0000004200 */
[C---:B-1----:R-:W-:Y:S08]  /*3800*/  HMMA.16816.F32 R88, R4.reuse, R12, R88 ;  /* 0x0000000c0458723c */ /* 0x042ff00000001858 */
[C---:B------:R-:W-:Y:S01]  /*3810*/  HMMA.16816.F32 R84, R4.reuse, R14, R84 ;  /* 0x0000000e0454723c */ /* 0x040fe20000001854 */
[----:B------:R-:W1:Y:S07]  /*3820*/  LDSM.16.MT88.4 R12, [R146+0x9000] ;  /* 0x00900000920c783b */ /* 0x000e6e0000004200 */
[----:B------:R-:W-:Y:S01]  /*3830*/  HMMA.16816.F32 R40, R4, R30, R40 ;  /* 0x0000001e0428723c */ /* 0x000fe20000001828 */
[--C-:B------:R-:W-:Y:S01]  /*3840*/  FFMA.FTZ R31, R138, UR4, -R127.reuse ;  /* 0x000000048a1f7c23 */ /* 0x100fe2000801087f */
[--C-:B------:R-:W-:Y:S01]  /*3850*/  FFMA.FTZ R138, R137, UR4, -R122.reuse ;  /* 0x00000004898a7c23 */ /* 0x100fe2000801087a */
[----:B------:R-:W-:Y:S01]  /*3860*/  FFMA.FTZ R30, R168, UR4, -R127 ;  /* 0x00000004a81e7c23 */ /* 0x000fe2000801087f */
[----:B------:R-:W-:-:S03]  /*3870*/  FFMA.FTZ R137, R161, UR4, -R122 ;  /* 0x00000004a1897c23 */ /* 0x000fc6000801087a */
[----:B------:R-:W-:Y:S01]  /*3880*/  MUFU.EX2 R31, R31 ;  /* 0x0000001f001f7308 */ /* 0x000fe20000000800 */
[C---:B------:R-:W-:Y:S01]  /*3890*/  HMMA.16816.F32 R36, R4.reuse, R28, R36 ;  /* 0x0000001c0424723c */ /* 0x040fe20000001824 */
[--C-:B------:R-:W-:Y:S01]  /*38a0*/  FFMA.FTZ R29, R165, UR4, -R122.reuse ;  /* 0x00000004a51d7c23 */ /* 0x100fe2000801087a */
[----:B------:R-:W-:Y:S01]  /*38b0*/  FFMA.FTZ R28, R167, UR4, -R122 ;  /* 0x00000004a71c7c23 */ /* 0x000fe2000801087a */
[----:B------:R-:W5:Y:S04]  /*38c0*/  MUFU.EX2 R30, R30 ;  /* 0x0000001e001e7308 */ /* 0x000f680000000800 */
[----:B------:R-:W-:Y:S01]  /*38d0*/  MUFU.EX2 R138, R138 ;  /* 0x0000008a008a7308 */ /* 0x000fe20000000800 */
[C---:B------:R-:W-:Y:S03]  /*38e0*/  HMMA.16816.F32 R60, R4.reuse, R24, R60 ;  /* 0x00000018043c723c */ /* 0x040fe6000000183c */
[----:B------:R-:W1:Y:S04]  /*38f0*/  MUFU.EX2 R137, R137 ;  /* 0x0000008900897308 */ /* 0x000e680000000800 */
[----:B------:R-:W-:Y:S01]  /*3900*/  MUFU.EX2 R29, R29 ;  /* 0x0000001d001d7308 */ /* 0x000fe20000000800 */
[C---:B------:R-:W-:Y:S01]  /*3910*/  HMMA.16816.F32 R64, R4.reuse, R26, R64 ;  /* 0x0000001a0440723c */ /* 0x040fe20000001840 */
[----:B------:R-:W-:Y:S02]  /*3920*/  LDSM.16.MT88.4 R24, [R146+0xb000] ;  /* 0x00b000009218783b */ /* 0x000fe40000004200 */
[----:B------:R-:W1:Y:S05]  /*3930*/  MUFU.EX2 R28, R28 ;  /* 0x0000001c001c7308 */ /* 0x000e6a0000000800 */
[C---:B---3--:R-:W-:Y:S08]  /*3940*/  HMMA.16816.F32 R68, R4.reuse, R20, R68 ;  /* 0x000000140444723c */ /* 0x048ff00000001844 */
[C---:B------:R-:W-:Y:S01]  /*3950*/  HMMA.16816.F32 R72, R4.reuse, R22, R72 ;  /* 0x000000160448723c */ /* 0x040fe20000001848 */
[----:B------:R-:W3:Y:S07]  /*3960*/  LDSM.16.MT88.4 R20, [R142+0x9000] ;  /* 0x009000008e14783b */ /* 0x000eee0000004200 */
[C---:B----4-:R-:W-:Y:S08]  /*3970*/  HMMA.16816.F32 R76, R4.reuse, R16, R76 ;  /* 0x00000010044c723c */ /* 0x050ff0000000184c */
[----:B------:R-:W-:Y:S01]  /*3980*/  HMMA.16816.F32 R80, R4, R18, R80 ;  /* 0x000000120450723c */ /* 0x000fe20000001850 */
[----:B--2---:R-:W-:Y:S01]  /*3990*/  F2FP.F16.F32.PACK_AB R4, R139, R164 ;  /* 0x000000a48b04723e */ /* 0x004fe200000000ff */
[----:B------:R-:W2:Y:S01]  /*39a0*/  LDSM.16.MT88.4 R16, [R141+0x9000] ;  /* 0x009000008d10783b */ /* 0x000ea20000004200 */
[----:B-----5:R-:W-:-:S02]  /*39b0*/  F2FP.F16.F32.PACK_AB R6, R30, R31 ;  /* 0x0000001f1e06723e */ /* 0x020fc400000000ff */
[----:B-1----:R-:W-:Y:S02]  /*39c0*/  F2FP.F16.F32.PACK_AB R5, R137, R138 ;  /* 0x0000008a8905723e */ /* 0x002fe400000000ff */
[----:B------:R-:W-:-:S07]  /*39d0*/  F2FP.F16.F32.PACK_AB R7, R28, R29 ;  /* 0x0000001d1c07723e */ /* 0x000fce00000000ff */
[C---:B------:R-:W-:Y:S08]  /*39e0*/  HMMA.16816.F32 R96, R4.reuse, R12, R96 ;  /* 0x0000000c0460723c */ /* 0x040ff00000001860 */
[C---:B------:R-:W-:Y:S01]  /*39f0*/  HMMA.16816.F32 R92, R4.reuse, R14, R92 ;  /* 0x0000000e045c723c */ /* 0x040fe2000000185c */
[----:B------:R-:W1:Y:S07]  /*3a00*/  LDSM.16.MT88.4 R12, [R140+0x9000] ;  /* 0x009000008c0c783b */ /* 0x000e6e0000004200 */
[C---:B---3--:R-:W-:Y:S08]  /*3a10*/  HMMA.16816.F32 R36, R4.reuse, R20, R36 ;  /* 0x000000140424723c */ /* 0x048ff00000001824 */
[C---:B------:R-:W-:Y:S01]  /*3a20*/  HMMA.16816.F32 R40, R4.reuse, R22, R40 ;  /* 0x000000160428723c */ /* 0x040fe20000001828 */
[----:B------:R-:W3:Y:S07]  /*3a30*/  LDSM.16.MT88.4 R20, [R142+0xb000] ;  /* 0x00b000008e14783b */ /* 0x000eee0000004200 */
[C---:B--2---:R-:W-:Y:S08]  /*3a40*/  HMMA.16816.F32 R44, R4.reuse, R16, R44 ;  /* 0x00000010042c723c */ /* 0x044ff0000000182c */
[C---:B------:R-:W-:Y:S01]  /*3a50*/  HMMA.16816.F32 R48, R4.reuse, R18, R48 ;  /* 0x000000120430723c */ /* 0x040fe20000001830 */
[----:B------:R-:W2:Y:S07]  /*3a60*/  LDSM.16.MT88.4 R16, [R140+0xb000] ;  /* 0x00b000008c10783b */ /* 0x000eae0000004200 */
[----:B------:R-:W-:Y:S01]  /*3a70*/  HMMA.16816.F32 R64, R4, R26, R64 ;  /* 0x0000001a0440723c */ /* 0x000fe20000001840 */
[--C-:B------:R-:W-:Y:S01]  /*3a80*/  FFMA.FTZ R26, R126, UR4, -R127.reuse ;  /* 0x000000047e1a7c23 */ /* 0x100fe2000801087f */
[----:B------:R-:W-:-:S06]  /*3a90*/  FFMA.FTZ R126, R123, UR4, -R127 ;  /* 0x000000047b7e7c23 */ /* 0x000fcc000801087f */
[C---:B-1----:R-:W-:Y:S01]  /*3aa0*/  HMMA.16816.F32 R52, R4.reuse, R12, R52 ;  /* 0x0000000c0434723c */ /* 0x042fe20000001834 */
[----:B------:R-:W-:Y:S07]  /*3ab0*/  MUFU.EX2 R126, R126 ;  /* 0x0000007e007e7308 */ /* 0x000fee0000000800 */
[C---:B------:R-:W-:Y:S01]  /*3ac0*/  HMMA.16816.F32 R56, R4.reuse, R14, R56 ;  /* 0x0000000e0438723c */ /* 0x040fe20000001838 */
[----:B------:R-:W1:Y:S07]  /*3ad0*/  LDSM.16.MT88.4 R12, [R141+0xb000] ;  /* 0x00b000008d0c783b */ /* 0x000e6e0000004200 */
[C---:B---3--:R-:W-:Y:S08]  /*3ae0*/  HMMA.16816.F32 R68, R4.reuse, R20, R68 ;  /* 0x000000140444723c */ /* 0x048ff00000001844 */
[C---:B------:R-:W-:Y:S01]  /*3af0*/  HMMA.16816.F32 R72, R4.reuse, R22, R72 ;  /* 0x000000160448723c */ /* 0x040fe20000001848 */
[----:B------:R-:W3:Y:S07]  /*3b00*/  LDSM.16.MT88.4 R20, [R142+0x9800] ;  /* 0x009800008e14783b */ /* 0x000eee0000004200 */
[C---:B------:R-:W-:Y:S01]  /*3b10*/  HMMA.16816.F32 R60, R4.reuse, R24, R60 ;  /* 0x00000018043c723c */ /* 0x040fe2000000183c */
[--C-:B------:R-:W-:Y:S01]  /*3b20*/  FFMA.FTZ R25, R125, UR4, -R127.reuse ;  /* 0x000000047d197c23 */ /* 0x100fe2000801087f */
[----:B------:R-:W-:Y:S01]  /*3b30*/  FFMA.FTZ R24, R124, UR4, -R127 ;  /* 0x000000047c187c23 */ /* 0x000fe2000801087f */
[----:B------:R-:W-:Y:S04]  /*3b40*/  MUFU.EX2 R125, R26 ;  /* 0x0000001a007d7308 */ /* 0x000fe80000000800 */
[----:B------:R-:W4:Y:S01]  /*3b50*/  MUFU.EX2 R124, R25 ;  /* 0x00000019007c7308 */ /* 0x000f220000000800 */
[C---:B--2---:R-:W-:Y:S01]  /*3b60*/  HMMA.16816.F32 R88, R4.reuse, R16, R88 ;  /* 0x000000100458723c */ /* 0x044fe20000001858 */
[--C-:B------:R-:W-:Y:S01]  /*3b70*/  FFMA.FTZ R17, R120, UR4, -R122.reuse ;  /* 0x0000000478117c23 */ /* 0x100fe2000801087a */
[----:B------:R-:W-:Y:S01]  /*3b80*/  FFMA.FTZ R16, R119, UR4, -R122 ;  /* 0x0000000477107c23 */ /* 0x000fe2000801087a */
[----:B------:R2:W5:Y:S04]  /*3b90*/  MUFU.EX2 R123, R24 ;  /* 0x00000018007b7308 */ /* 0x0005680000000800 */
[----:B------:R-:W-:Y:S01]  /*3ba0*/  MUFU.EX2 R120, R121 ;  /* 0x0000007900787308 */ /* 0x000fe20000000800 */
[C---:B------:R-:W-:Y:S03]  /*3bb0*/  HMMA.16816.F32 R84, R4.reuse, R18, R84 ;  /* 0x000000120454723c */ /* 0x040fe60000001854 */
[----:B------:R-:W3:Y:S04]  /*3bc0*/  MUFU.EX2 R119, R17 ;  /* 0x0000001100777308 */ /* 0x000ee80000000800 */
[----:B------:R3:W3:Y:S01]  /*3bd0*/  MUFU.EX2 R118, R16 ;  /* 0x0000001000767308 */ /* 0x0006e20000000800 */
[C---:B-1----:R-:W-:Y:S01]  /*3be0*/  HMMA.16816.F32 R76, R4.reuse, R12, R76 ;  /* 0x0000000c044c723c */ /* 0x042fe2000000184c */
[----:B--2---:R-:W1:Y:S07]  /*3bf0*/  LDSM.16.MT88.4 R24, [R141+0x9800] ;  /* 0x009800008d18783b */ /* 0x004e6e0000004200 */
[----:B------:R-:W-:Y:S01]  /*3c00*/  HMMA.16816.F32 R80, R4, R14, R80 ;  /* 0x0000000e0450723c */ /* 0x000fe20000001850 */
[----:B------:R-:W2:Y:S01]  /*3c10*/  LDSM.16.MT88.4 R12, [R146+0x9800] ;  /* 0x00980000920c783b */ /* 0x000ea20000004200 */
[----:B----4-:R-:W-:-:S02]  /*3c20*/  F2FP.F16.F32.PACK_AB R4, R124, R125 ;  /* 0x0000007d7c04723e */ /* 0x010fc400000000ff */
[----:B-----5:R-:W-:Y:S01]  /*3c30*/  F2FP.F16.F32.PACK_AB R6, R126, R123 ;  /* 0x0000007b7e06723e */ /* 0x020fe200000000ff */
[----:B---3--:R-:W3:Y:S01]  /*3c40*/  LDSM.16.MT88.4 R16, [R140+0x9800] ;  /* 0x009800008c10783b */ /* 0x008ee20000004200 */
[----:B------:R-:W-:Y:S02]  /*3c50*/  F2FP.F16.F32.PACK_AB R5, R119, R120 ;  /* 0x000000787705723e */ /* 0x000fe400000000ff */
[----:B------:R-:W-:-:S07]  /*3c60*/  F2FP.F16.F32.PACK_AB R7, R171, R118 ;  /* 0x00000076ab07723e */ /* 0x000fce00000000ff */
[C---:B------:R-:W-:Y:S08]  /*3c70*/  HMMA.16816.F32 R36, R4.reuse, R20, R36 ;  /* 0x000000140424723c */ /* 0x040ff00000001824 */
[C---:B------:R-:W-:Y:S01]  /*3c80*/  HMMA.16816.F32 R40, R4.reuse, R22, R40 ;  /* 0x000000160428723c */ /* 0x040fe20000001828 */
[----:B------:R-:W4:Y:S07]  /*3c90*/  LDSM.16.MT88.4 R20, [R142+0xb800] ;  /* 0x00b800008e14783b */ /* 0x000f2e0000004200 */
[----:B-1----:R-:W-:Y:S01]  /*3ca0*/  HMMA.16816.F32 R44, R4, R24, R44 ;  /* 0x00000018042c723c */ /* 0x002fe2000000182c */
[----:B------:R-:W-:-:S04]  /*3cb0*/  FADD.FTZ R25, R111, R114 ;  /* 0x000000726f197221 */ /* 0x000fc80000010000 */
[----:B------:R-:W-:-:S03]  /*3cc0*/  FADD.FTZ R25, R110, R25 ;  /* 0x000000196e197221 */ /* 0x000fc60000010000 */
[C---:B--2---:R-:W-:Y:S08]  /*3cd0*/  HMMA.16816.F32 R96, R4.reuse, R12, R96 ;  /* 0x0000000c0460723c */ /* 0x044ff00000001860 */
[C---:B------:R-:W-:Y:S01]  /*3ce0*/  HMMA.16816.F32 R92, R4.reuse, R14, R92 ;  /* 0x0000000e045c723c */ /* 0x040fe2000000185c */
[----:B------:R-:W1:Y:S07]  /*3cf0*/  LDSM.16.MT88.4 R12, [R146+0xb800] ;  /* 0x00b80000920c783b */ /* 0x000e6e0000004200 */
[C---:B---3--:R-:W-:Y:S08]  /*3d00*/  HMMA.16816.F32 R52, R4.reuse, R16, R52 ;  /* 0x000000100434723c */ /* 0x048ff00000001834 */
[C---:B------:R-:W-:Y:S01]  /*3d10*/  HMMA.16816.F32 R56, R4.reuse, R18, R56 ;  /* 0x000000120438723c */ /* 0x040fe20000001838 */
[----:B------:R-:W2:Y:S07]  /*3d20*/  LDSM.16.MT88.4 R16, [R141+0xb800] ;  /* 0x00b800008d10783b */ /* 0x000eae0000004200 */
[----:B----4-:R-:W-:Y:S01]  /*3d30*/  HMMA.16816.F32 R68, R4, R20, R68 ;  /* 0x000000140444723c */ /* 0x010fe20000001844 */
[----:B------:R-:W-:-:S04]  /*3d40*/  FADD.FTZ R21, R113, R116 ;  /* 0x0000007471157221 */ /* 0x000fc80000010000 */
[----:B------:R-:W-:-:S03]  /*3d50*/  FADD.FTZ R21, R112, R21 ;  /* 0x0000001570157221 */ /* 0x000fc60000010000 */
[----:B------:R-:W-:Y:S01]  /*3d60*/  HMMA.16816.F32 R72, R4, R22, R72 ;  /* 0x000000160448723c */ /* 0x000fe20000001848 */
[----:B------:R-:W-:Y:S01]  /*3d70*/  FADD.FTZ R20, R106, R21 ;  /* 0x000000156a147221 */ /* 0x000fe20000010000 */
[----:B------:R-:W-:-:S03]  /*3d80*/  FADD.FTZ R22, R108, R25 ;  /* 0x000000196c167221 */ /* 0x000fc60000010000 */
[----:B------:R-:W-:Y:S01]  /*3d90*/  FADD.FTZ R20, R109, R20 ;  /* 0x000000146d147221 */ /* 0x000fe20000010000 */
[----:B------:R-:W-:Y:S02]  /*3da0*/  FADD.FTZ R22, R107, R22 ;  /* 0x000000166b167221 */ /* 0x000fe40000010000 */
[----:B------:R-:W-:Y:S02]  /*3db0*/  HMMA.16816.F32 R48, R4, R26, R48 ;  /* 0x0000001a0430723c */ /* 0x000fe40000001830 */
[----:B------:R-:W-:-:S04]  /*3dc0*/  FADD.FTZ R21, R33, R22 ;  /* 0x0000001621157221 */ /* 0x000fc80000010000 */
[----:B------:R-:W-:Y:S02]  /*3dd0*/  FADD.FTZ R21, R0, R21 ;  /* 0x0000001500157221 */ /* 0x000fe40000010000 */
[C---:B-1----:R-:W-:Y:S08]  /*3de0*/  HMMA.16816.F32 R60, R4.reuse, R12, R60 ;  /* 0x0000000c043c723c */ /* 0x042ff0000000183c */
[C---:B------:R-:W-:Y:S01]  /*3df0*/  HMMA.16816.F32 R64, R4.reuse, R14, R64 ;  /* 0x0000000e0440723c */ /* 0x040fe20000001840 */
[----:B------:R-:W1:Y:S07]  /*3e00*/  LDSM.16.MT88.4 R12, [R140+0xb800] ;  /* 0x00b800008c0c783b */ /* 0x000e6e0000004200 */
[----:B--2---:R-:W-:Y:S01]  /*3e10*/  HMMA.16816.F32 R76, R4, R16, R76 ;  /* 0x00000010044c723c */ /* 0x004fe2000000184c */
[----:B------:R-:W-:Y:S01]  /*3e20*/  FADD.FTZ R17, R105, R20 ;  /* 0x0000001469117221 */ /* 0x000fe20000010000 */
[----:B------:R-:W-:-:S03]  /*3e30*/  FADD.FTZ R16, R138, R21 ;  /* 0x000000158a107221 */ /* 0x000fc60000010000 */
[----:B------:R-:W-:Y:S01]  /*3e40*/  FADD.FTZ R17, R104, R17 ;  /* 0x0000001168117221 */ /* 0x000fe20000010000 */
[----:B------:R-:W-:Y:S02]  /*3e50*/  FADD.FTZ R16, R137, R16 ;  /* 0x0000001089107221 */ /* 0x000fe40000010000 */
[----:B------:R-:W-:Y:S01]  /*3e60*/  HMMA.16816.F32 R80, R4, R18, R80 ;  /* 0x000000120450723c */ /* 0x000fe20000001850 */
[----:B------:R-:W-:-:S04]  /*3e70*/  FADD.FTZ R0, R164, R17 ;  /* 0x00000011a4007221 */ /* 0x000fc80000010000 */
[----:B------:R-:W-:-:S04]  /*3e80*/  FADD.FTZ R0, R139, R0 ;  /* 0x000000008b007221 */ /* 0x000fc80000010000 */
[----:B------:R-:W-:-:S04]  /*3e90*/  FADD.FTZ R31, R31, R0 ;  /* 0x000000001f1f7221 */ /* 0x000fc80000010000 */
[----:B------:R-:W-:-:S04]  /*3ea0*/  FADD.FTZ R30, R30, R31 ;  /* 0x0000001f1e1e7221 */ /* 0x000fc80000010000 */
[----:B------:R-:W-:-:S04]  /*3eb0*/  FADD.FTZ R125, R125, R30 ;  /* 0x0000001e7d7d7221 */ /* 0x000fc80000010000 */
[----:B------:R-:W-:Y:S01]  /*3ec0*/  FADD.FTZ R124, R124, R125 ;  /* 0x0000007d7c7c7221 */ /* 0x000fe20000010000 */
[C---:B-1----:R-:W-:Y:S01]  /*3ed0*/  HMMA.16816.F32 R88, R4.reuse, R12, R88 ;  /* 0x0000000c0458723c */ /* 0x042fe20000001858 */
[----:B------:R-:W-:Y:S02]  /*3ee0*/  FADD.FTZ R13, R29, R16 ;  /* 0x000000101d0d7221 */ /* 0x000fe40000010000 */
[----:B------:R-:W-:Y:S02]  /*3ef0*/  FADD.FTZ R123, R123, R124 ;  /* 0x0000007c7b7b7221 */ /* 0x000fe40000010000 */
[----:B------:R-:W-:Y:S02]  /*3f00*/  FADD.FTZ R13, R28, R13 ;  /* 0x0000000d1c0d7221 */ /* 0x000fe40000010000 */
[----:B------:R-:W-:Y:S01]  /*3f10*/  FADD.FTZ R173, R126, R123 ;  /* 0x0000007b7ead7221 */ /* 0x000fe20000010000 */
[----:B------:R-:W-:Y:S01]  /*3f20*/  HMMA.16816.F32 R84, R4, R14, R84 ;  /* 0x0000000e0454723c */ /* 0x000fe20000001854 */
[----:B------:R-:W-:-:S04]  /*3f30*/  FADD.FTZ R120, R120, R13 ;  /* 0x0000000d78787221 */ /* 0x000fc80000010000 */
[----:B------:R-:W-:-:S04]  /*3f40*/  FADD.FTZ R119, R119, R120 ;  /* 0x0000007877777221 */ /* 0x000fc80000010000 */
[----:B------:R-:W-:-:S04]  /*3f50*/  FADD.FTZ R118, R118, R119 ;  /* 0x0000007776767221 */ /* 0x000fc80000010000 */
[----:B------:R-:W-:Y:S01]  /*3f60*/  FADD.FTZ R171, R171, R118 ;  /* 0x00000076abab7221 */ /* 0x000fe20000010000 */
[----:B------:R-:W-:Y:S06]  /*3f70*/  @!P1 BRA `(.L_x_620) ;  /* 0x0000002000e49947 */ /* 0x000fec0003800000 */
[----:B------:R-:W-:Y:S01]  /*3f80*/  SHF.R.S32.HI R0, RZ, 0x1f, R101 ;  /* 0x0000001fff007819 */ /* 0x000fe20000011465 */
[----:B------:R-:W-:-:S04]  /*3f90*/  DEPBAR.LE SB0, 0x0 ;  /* 0x000080000000791a */ /* 0x000fc80000000000 */
[----:B------:R-:W-:Y:S02]  /*3fa0*/  VIADD R7, R103, 0xfffffffe ;  /* 0xfffffffe67077836 */ /* 0x000fe40000000000 */
[----:B------:R-:W-:Y:S02]  /*3fb0*/  IMAD R0, R0, UR8, RZ ;  /* 0x0000000800007c24 */ /* 0x000fe4000f8e02ff */
[----:B------:R-:W-:-:S04]  /*3fc0*/  IMAD.WIDE.U32 R12, R7, R8, RZ ;  /* 0x00000008070c7225 */ /* 0x000fc800078e00ff */
[----:B------:R-:W-:Y:S01]  /*3fd0*/  IMAD.SHL.U32 R15, R8, 0x10, RZ ;  /* 0x00000010080f7824 */ /* 0x000fe200078e00ff */
[----:B------:R-:W-:Y:S01]  /*3fe0*/  BAR.SYNC.DEFER_BLOCKING 0x0 ;  /* 0x0000000000007b1d */ /* 0x000fe20000010000 */
[----:B------:R-:W-:Y:S01]  /*3ff0*/  IMAD R5, R101, UR9, R0 ;  /* 0x0000000965057c24 */ /* 0x000fe2000f8e0200 */
[C---:B------:R-:W-:Y:S01]  /*4000*/  LEA R22, P4, R12.reuse, R32, 0x7 ;  /* 0x000000200c167211 */ /* 0x040fe200078838ff */
[----:B------:R-:W-:Y:S01]  /*4010*/  IMAD R0, R7, R9, R13 ;  /* 0x0000000907007224 */ /* 0x000fe200078e020d */
[-C--:B------:R-:W-:Y:S01]  /*4020*/  LEA R13, P1, R12, R15.reuse, 0x6 ;  /* 0x0000000f0c0d7211 */ /* 0x080fe200078230ff */
[----:B------:R-:W-:Y:S01]  /*4030*/  IMAD.IADD R5, R35, 0x1, R5 ;  /* 0x0000000123057824 */ /* 0x000fe200078e0205 */
[----:B------:R-:W-:Y:S02]  /*4040*/  SHF.L.U64.HI R7, R8, 0x4, R9 ;  /* 0x0000000408077819 */ /* 0x000fe40000010209 */
[----:B------:R-:W-:Y:S02]  /*4050*/  IADD3 R15, P2, PT, R13, R15, RZ ;  /* 0x0000000f0d0f7210 */ /* 0x000fe40007f5e0ff */
[----:B------:R-:W-:-:S02]  /*4060*/  LEA.HI.X R4, R12, R7, R0, 0x6, P1 ;  /* 0x000000070c047211 */ /* 0x000fc400008f3400 */
[----:B------:R-:W-:Y:S02]  /*4070*/  LEA.HI.X R5, R34, UR7, R5, 0x1, P0 ;  /* 0x0000000722057c11 */ /* 0x000fe400080f0c05 */
[----:B------:R-:W-:Y:S01]  /*4080*/  LEA R6, P1, R8, R13, 0x5 ;  /* 0x0000000d08067211 */ /* 0x000fe200078228ff */
[----:B------:R-:W-:Y:S01]  /*4090*/  IMAD.X R14, R4, 0x1, R7, P2 ;  /* 0x00000001040e7824 */ /* 0x000fe200010e0607 */
[-C--:B------:R-:W-:Y:S02]  /*40a0*/  LEA R20, P3, R13, R32.reuse, 0x1 ;  /* 0x000000200d147211 */ /* 0x080fe400078608ff */
[-C--:B------:R-:W-:Y:S02]  /*40b0*/  LEA R108, P2, R15, R32.reuse, 0x1 ;  /* 0x000000200f6c7211 */ /* 0x080fe400078408ff */
[----:B------:R-:W-:Y:S01]  /*40c0*/  LEA.HI.X R23, R12, R5, R0, 0x7, P4 ;  /* 0x000000050c177211 */ /* 0x000fe200020f3c00 */
[----:B------:R-:W-:Y:S01]  /*40d0*/  VIADD R0, R136, 0xffffff80 ;  /* 0xffffff8088007836 */ /* 0x000fe20000000000 */
[----:B------:R-:W-:-:S02]  /*40e0*/  LEA R110, P0, R6, R32, 0x1 ;  /* 0x00000020066e7211 */ /* 0x000fc400078008ff */
[----:B------:R-:W-:Y:S01]  /*40f0*/  LEA.HI.X R7, R8, R4, R9, 0x5, P1 ;  /* 0x0000000408077211 */ /* 0x000fe200008f2c09 */
[----:B------:R-:W-:Y:S01]  /*4100*/  @!PT LDS RZ, [RZ] ;  /* 0x00000000fffff984 */ /* 0x000fe20000000800 */
[----:B------:R-:W-:Y:S01]  /*4110*/  @!PT LDS RZ, [RZ] ;  /* 0x00000000fffff984 */ /* 0x000fe20000000800 */
[----:B------:R-:W-:Y:S01]  /*4120*/  @!PT LDS RZ, [RZ] ;  /* 0x00000000fffff984 */ /* 0x000fe20000000800 */
[----:B------:R-:W-:Y:S01]  /*4130*/  LDGSTS.E.BYPASS.LTC128B.128 [R159+0x8000], desc[UR10][R22.64] ;  /* 0x08000000169f7fae */ /* 0x000fe2000b981a0a */
[-C--:B------:R-:W-:Y:S02]  /*4140*/  LEA.HI.X R21, R13, R5.reuse, R4, 0x1, P3 ;  /* 0x000000050d157211 */ /* 0x080fe400018f0c04 */
[-C--:B------:R-:W-:Y:S01]  /*4150*/  LEA.HI.X R109, R15, R5.reuse, R14, 0x1, P2 ;  /* 0x000000050f6d7211 */ /* 0x080fe200010f0c0e */
[----:B------:R-:W-:Y:S01]  /*4160*/  LDGSTS.E.BYPASS.LTC128B.128 [R159+0xa000], desc[UR10][R22.64+0x80] ;  /* 0x0a000080169f7fae */ /* 0x000fe2000b981a0a */
[----:B------:R-:W-:Y:S02]  /*4170*/  LEA.HI.X R111, R6, R5, R7, 0x1, P0 ;  /* 0x00000005066f7211 */ /* 0x000fe400000f0c07 */
[C---:B------:R-:W-:Y:S01]  /*4180*/  ISETP.GE.AND P5, PT, R0.reuse, R135, PT ;  /* 0x000000870000720c */ /* 0x040fe20003fa6270 */
[----:B------:R-:W-:Y:S01]  /*4190*/  LDGSTS.E.BYPASS.LTC128B.128 [R159+0x8800], desc[UR10][R20.64] ;  /* 0x08800000149f7fae */ /* 0x000fe2000b981a0a */
[----:B------:R-:W-:Y:S01]  /*41a0*/  ISETP.GE.AND P4, PT, R0, R2, PT ;  /* 0x000000020000720c */ /* 0x000fe20003f86270 */
[----:B------:R-:W-:-:S02]  /*41b0*/  VIADD R0, R136, 0xffffff81 ;  /* 0xffffff8188007836 */ /* 0x000fc40000000000 */
[----:B------:R-:W-:Y:S03]  /*41c0*/  LDGSTS.E.BYPASS.LTC128B.128 [R159+0xa800], desc[UR10][R20.64+0x80] ;  /* 0x0a800080149f7fae */ /* 0x000fe6000b981a0a */
[C---:B------:R-:W-:Y:S01]  /*41d0*/  ISETP.GE.AND P1, PT, R0.reuse, R135, PT ;  /* 0x000000870000720c */ /* 0x040fe20003f26270 */
[----:B------:R-:W-:Y:S01]  /*41e0*/  LDGSTS.E.BYPASS.LTC128B.128 [R159+0x9000], desc[UR10][R108.64] ;  /* 0x090000006c9f7fae */ /* 0x000fe2000b981a0a */
[----:B------:R-:W-:Y:S01]  /*41f0*/  ISETP.GE.AND P0, PT, R0, R2, PT ;  /* 0x000000020000720c */ /* 0x000fe20003f06270 */
[C---:B------:R-:W-:Y:S02]  /*4200*/  VIADD R0, R136.reuse, 0xffffff90 ;  /* 0xffffff9088007836 */ /* 0x040fe40000000000 */
        /* <DEDUP_REMOVED lines=8> */
[----:B------:R-:W-:Y:S04]  /*4290*/  LDSM.16.M88.4 R124, [R145+0x4000] ;  /* 0x00400000917c783b */ /* 0x000fe80000000200 */
[----:B-1----:R-:W1:Y:S04]  /*42a0*/  LDSM.16.M88.4 R108, [R149] ;  /* 0x00000000956c783b */ /* 0x002e680000000200 */
[----:B------:R-:W1:Y:S04]  /*42b0*/  LDSM.16.M88.4 R120, [R145+0x4800] ;  /* 0x004800009178783b */ /* 0x000e680000000200 */
[----:B------:R-:W1:Y:S04]  /*42c0*/  LDSM.16.M88.4 R116, [R145+0x5000] ;  /* 0x005000009174783b */ /* 0x000e680000000200 */
[----:B------:R-:W0:Y:S01]  /*42d0*/  LDGDEPBAR ;  /* 0x00000000000079af */ /* 0x000e220000000000 */
[C---:B--2---:R-:W-:Y:S08]  /*42e0*/  HMMA.16816.F32 R104, R4.reuse, R32, RZ ;  /* 0x000000200468723c */ /* 0x044ff000000018ff */
[C---:B---3--:R-:W-:Y:S08]  /*42f0*/  HMMA.16816.F32 R28, R4.reuse, R24, RZ ;  /* 0x00000018041c723c */ /* 0x048ff000000018ff */
[C---:B----4-:R-:W-:Y:S08]  /*4300*/  HMMA.16816.F32 R20, R4.reuse, R16, RZ ;  /* 0x000000100414723c */ /* 0x050ff000000018ff */
[C---:B------:R-:W-:Y:S08]  /*4310*/  HMMA.16816.F32 R32, R4.reuse, R34, RZ ;  /* 0x000000220420723c */ /* 0x040ff000000018ff */
[C---:B------:R-:W-:Y:S08]  /*4320*/  HMMA.16816.F32 R24, R4.reuse, R26, RZ ;  /* 0x0000001a0418723c */ /* 0x040ff000000018ff */
[C---:B------:R-:W-:Y:S08]  /*4330*/  HMMA.16816.F32 R16, R4.reuse, R18, RZ ;  /* 0x000000120410723c */ /* 0x040ff000000018ff */
[C---:B-----5:R-:W-:Y:S08]  /*4340*/  HMMA.16816.F32 R12, R4.reuse, R112, RZ ;  /* 0x00000070040c723c */ /* 0x060ff000000018ff */
[----:B------:R-:W-:Y:S01]  /*4350*/  HMMA.16816.F32 R4, R4, R114, RZ ;  /* 0x000000720404723c */ /* 0x000fe200000018ff */
[----:B------:R-:W2:Y:S07]  /*4360*/  LDSM.16.M88.4 R112, [R145+0x5800] ;  /* 0x005800009170783b */ /* 0x000eae0000000200 */
        /* <DEDUP_REMOVED lines=9> */
[C---:B--2---:R-:W-:Y:S08]  /*4400*/  HMMA.16816.F32 R12, R108.reuse, R112, R12 ;  /* 0x000000706c0c723c */ /* 0x044ff0000000180c */
[----:B------:R-:W-:Y:S01]  /*4410*/  HMMA.16816.F32 R4, R108, R114, R4 ;  /* 0x000000726c04723c */ /* 0x000fe20000001804 */
[----:B------:R-:W1:Y:S04]  /*4420*/  LDSM.16.M88.4 R108, [R148] ;  /* 0x00000000946c783b */ /* 0x000e680000000200 */
[----:B------:R-:W2:Y:S03]  /*4430*/  LDSM.16.M88.4 R112, [R144+0x5800] ;  /* 0x005800009070783b */ /* 0x000ea60000000200 */
        /* <DEDUP_REMOVED lines=15> */
[----:B------:R-:W-:Y:S07]  /*4530*/  LDSM.16.M88.4 R124, [R150+UR5+0x6000] ;  /* 0x00600005967c783b */ /* 0x000fee0008000200 */
[C---:B------:R-:W-:Y:S08]  /*4540*/  HMMA.16816.F32 R28, R108.reuse, R120, R28 ;  /* 0x000000786c1c723c */ /* 0x040ff0000000181c */
[C---:B------:R-:W-:Y:S01]  /*4550*/  HMMA.16816.F32 R24, R108.reuse, R122, R24 ;  /* 0x0000007a6c18723c */ /* 0x040fe20000001818 */
[----:B------:R-:W-:Y:S07]  /*4560*/  LDSM.16.M88.4 R120, [R150+UR5+0x6800] ;  /* 0x006800059678783b */ /* 0x000fee0008000200 */
[C---:B------:R-:W-:Y:S08]  /*4570*/  HMMA.16816.F32 R20, R108.reuse, R116, R20 ;  /* 0x000000746c14723c */ /* 0x040ff00000001814 */
[C---:B------:R-:W-:Y:S01]  /*4580*/  HMMA.16816.F32 R16, R108.reuse, R118, R16 ;  /* 0x000000766c10723c */ /* 0x040fe20000001810 */
[----:B------:R-:W-:Y:S07]  /*4590*/  LDSM.16.M88.4 R116, [R150+UR5+0x7000] ;  /* 0x007000059674783b */ /* 0x000fee0008000200 */
[C---:B--2---:R-:W-:Y:S08]  /*45a0*/  HMMA.16816.F32 R12, R108.reuse, R112, R12 ;  /* 0x000000706c0c723c */ /* 0x044ff0000000180c */
[----:B------:R-:W-:Y:S01]  /*45b0*/  HMMA.16816.F32 R4, R108, R114, R4 ;  /* 0x000000726c04723c */ /* 0x000fe20000001804 */
[----:B------:R-:W1:Y:S04]  /*45c0*/  LDSM.16.M88.4 R108, [R151+0x2000] ;  /* 0x00200000976c783b */ /* 0x000e680000000200 */
[----:B------:R-:W2:Y:S03]  /*45d0*/  LDSM.16.M88.4 R112, [R150+UR5+0x7800] ;  /* 0x007800059670783b */ /* 0x000ea60008000200 */
        /* <DEDUP_REMOVED lines=11> */
[----:B------:R-:W1:Y:S04]  /*4690*/  LDSM.16.M88.4 R108, [R149+0x2000] ;  /* 0x00200000956c783b */ /* 0x000e680000000200 */
[----:B------:R-:W2:Y:S03]  /*46a0*/  LDSM.16.M88.4 R112, [R145+0x7800] ;  /* 0x007800009170783b */ /* 0x000ea60000000200 */
[C---:B-1----:R-:W-:Y:S08]  /*46b0*/  HMMA.16816.F32 R104, R108.reuse, R124, R104 ;  /* 0x0000007c6c68723c */ /* 0x042ff00000001868 */
[C---:B------:R-:W-:Y:S01]  /*46c0*/  HMMA.16816.F32 R32, R108.reuse, R126, R32 ;  /* 0x0000007e6c20723c */ /* 0x040fe20000001820 */
[----:B------:R-:W-:Y:S07]  /*46d0*/  LDSM.16.M88.4 R124, [R148+0x2000] ;  /* 0x00200000947c783b */ /* 0x000fee0000000200 */
[C---:B------:R-:W-:Y:S08]  /*46e0*/  HMMA.16816.F32 R28, R108.reuse, R120, R28 ;  /* 0x000000786c1c723c */ /* 0x040ff0000000181c */
[C---:B------:R-:W-:Y:S01]  /*46f0*/  HMMA.16816.F32 R24, R108.reuse, R122, R24 ;  /* 0x0000007a6c18723c */ /* 0x040fe20000001818 */
[----:B------:R-:W1:Y:S07]  /*4700*/  LDSM.16.M88.4 R120, [R144+0x6000] ;  /* 0x006000009078783b */ /* 0x000e6e0000000200 */
[C---:B------:R-:W-:Y:S08]  /*4710*/  HMMA.16816.F32 R20, R108.reuse, R116, R20 ;  /* 0x000000746c14723c */ /* 0x040ff00000001814 */
[C---:B------:R-:W-:Y:S01]  /*4720*/  HMMA.16816.F32 R16, R108.reuse, R118, R16 ;  /* 0x000000766c10723c */ /* 0x040fe20000001810 */
[----:B------:R-:W3:Y:S07]  /*4730*/  LDSM.16.M88.4 R116, [R144+0x6800] ;  /* 0x006800009074783b */ /* 0x000eee0000000200 */
[C---:B--2---:R-:W-:Y:S08]  /*4740*/  HMMA.16816.F32 R12, R108.reuse, R112, R12 ;  /* 0x000000706c0c723c */ /* 0x044ff0000000180c */
[----:B------:R-:W-:Y:S01]  /*4750*/  HMMA.16816.F32 R4, R108, R114, R4 ;  /* 0x000000726c04723c */ /* 0x000fe20000001804 */
[----:B------:R-:W2:Y:S04]  /*4760*/  LDSM.16.M88.4 R108, [R144+0x7800] ;  /* 0x00780000906c783b */ /* 0x000ea80000000200 */
[----:B------:R-:W4:Y:S03]  /*4770*/  LDSM.16.M88.4 R112, [R144+0x7000] ;  /* 0x007000009070783b */ /* 0x000f260000000200 */
[C---:B-1----:R-:W-:Y:S08]  /*4780*/  HMMA.16816.F32 R104, R124.reuse, R120, R104 ;  /* 0x000000787c68723c */ /* 0x042ff00000001868 */
[C---:B------:R-:W-:Y:S01]  /*4790*/  HMMA.16816.F32 R32, R124.reuse, R122, R32 ;  /* 0x0000007a7c20723c */ /* 0x040fe20000001820 */
[----:B------:R-:W-:Y:S07]  /*47a0*/  LDSM.16.M88.4 R120, [R147+0x2000] ;  /* 0x002000009378783b */ /* 0x000fee0000000200 */
[C---:B---3--:R-:W-:Y:S08]  /*47b0*/  HMMA.16816.F32 R28, R124.reuse, R116, R28 ;  /* 0x000000747c1c723c */ /* 0x048ff0000000181c */
[C---:B------:R-:W-:Y:S01]  /*47c0*/  HMMA.16816.F32 R24, R124.reuse, R118, R24 ;  /* 0x000000767c18723c */ /* 0x040fe20000001818 */
[----:B------:R-:W1:Y:S07]  /*47d0*/  LDSM.16.M88.4 R116, [R143+0x6000] ;  /* 0x006000008f74783b */ /* 0x000e6e0000000200 */
[C---:B--2---:R-:W-:Y:S08]  /*47e0*/  HMMA.16816.F32 R12, R124.reuse, R108, R12 ;  /* 0x0000006c7c0c723c */ /* 0x044ff0000000180c */
[C---:B------:R-:W-:Y:S01]  /*47f0*/  HMMA.16816.F32 R4, R124.reuse, R110, R4 ;  /* 0x0000006e7c04723c */ /* 0x040fe20000001804 */
[----:B------:R-:W2:Y:S07]  /*4800*/  LDSM.16.M88.4 R108, [R143+0x7000] ;  /* 0x007000008f6c783b */ /* 0x000eae0000000200 */
[C---:B----4-:R-:W-:Y:S08]  /*4810*/  HMMA.16816.F32 R20, R124.reuse, R112, R20 ;  /* 0x000000707c14723c */ /* 0x050ff00000001814 */
[----:B------:R-:W-:Y:S01]  /*4820*/  HMMA.16816.F32 R16, R124, R114, R16 ;  /* 0x000000727c10723c */ /* 0x000fe20000001810 */
[----:B------:R-:W3:Y:S07]  /*4830*/  LDSM.16.M88.4 R112, [R143+0x6800] ;  /* 0x006800008f70783b */ /* 0x000eee0000000200 */
[C---:B-1----:R-:W-:Y:S08]  /*4840*/  HMMA.16816.F32 R104, R120.reuse, R116, R104 ;  /* 0x000000747868723c */ /* 0x042ff00000001868 */
[C---:B------:R-:W-:Y:S08]  /*4850*/  HMMA.16816.F32 R32, R120.reuse, R118, R32 ;  /* 0x000000767820723c */ /* 0x040ff00000001820 */
[----:B--2---:R-:W-:Y:S01]  /*4860*/  HMMA.16816.F32 R20, R120, R108, R20 ;  /* 0x0000006c7814723c */ /* 0x004fe20000001814 */
[----:B------:R-:W-:-:S02]  /*4870*/  VIADD R109, R136, 0xffffff88 ;  /* 0xffffff88886d7836 */ /* 0x000fc40000000000 */
[----:B------:R-:W-:Y:S01]  /*4880*/  VIADD R108, R136, 0xffffff89 ;  /* 0xffffff89886c7836 */ /* 0x000fe20000000000 */
[----:B------:R-:W-:Y:S01]  /*4890*/  FSEL R137, R104, -INF , !P5 ;  /* 0xff80000068897808 */ /* 0x000fe20006800000 */
[----:B------:R-:W-:Y:S01]  /*48a0*/  VIADD R104, R136, 0xffffff98 ;  /* 0xffffff9888687836 */ /* 0x000fe20000000000 */
[CC--:B------:R-:W-:Y:S02]  /*48b0*/  ISETP.GE.AND P3, PT, R109.reuse, R135.reuse, PT ;  /* 0x000000876d00720c */ /* 0x0c0fe40003f66270 */
[-C--:B------:R-:W-:Y:S01]  /*48c0*/  ISETP.GE.AND P6, PT, R109, R2.reuse, PT ;  /* 0x000000026d00720c */ /* 0x080fe20003fc6270 */
[----:B------:R-:W-:Y:S01]  /*48d0*/  HMMA.16816.F32 R16, R120, R110, R16 ;  /* 0x0000006e7810723c */ /* 0x000fe20000001810 */
[C---:B------:R-:W-:Y:S02]  /*48e0*/  ISETP.GE.AND P2, PT, R108.reuse, R135, PT ;  /* 0x000000876c00720c */ /* 0x040fe40003f46270 */
[----:B------:R-:W-:Y:S02]  /*48f0*/  ISETP.GE.AND P5, PT, R108, R2, PT ;  /* 0x000000026c00720c */ /* 0x000fe40003fa6270 */
[----:B------:R-:W1:Y:S01]  /*4900*/  LDSM.16.M88.4 R108, [R143+0x7800] ;  /* 0x007800008f6c783b */ /* 0x000e620000000200 */
[----:B------:R-:W-:Y:S01]  /*4910*/  FSEL R168, R106, -INF , !P4 ;  /* 0xff8000006aa87808 */ /* 0x000fe20006000000 */
[----:B------:R-:W-:-:S04]  /*4920*/  DEPBAR.LE SB0, 0x0 ;  /* 0x000080000000791a */ /* 0x000fc80000000000 */
[C---:B---3--:R-:W-:Y:S01]  /*4930*/  HMMA.16816.F32 R28, R120.reuse, R112, R28 ;  /* 0x00000070781c723c */ /* 0x048fe2000000181c */
[----:B------:R-:W-:Y:S01]  /*4940*/  FSEL R139, R32, -INF , !P3 ;  /* 0xff800000208b7808 */ /* 0x000fe20005800000 */
[----:B------:R-:W-:Y:S01]  /*4950*/  VIADD R32, R136, 0xffffff99 ;  /* 0xffffff9988207836 */ /* 0x000fe20000000000 */
[----:B------:R-:W-:Y:S01]  /*4960*/  ISETP.GE.AND P4, PT, R0, R135, PT ;  /* 0x000000870000720c */ /* 0x000fe20003f86270 */
[----:B------:R-:W-:Y:S01]  /*4970*/  VIADD R112, R136, 0xffffff91 ;  /* 0xffffff9188707836 */ /* 0x000fe20000000000 */
[----:B------:R-:W-:Y:S02]  /*4980*/  FSEL R161, R105, -INF , !P1 ;  /* 0xff80000069a17808 */ /* 0x000fe40004800000 */
[----:B------:R-:W-:Y:S01]  /*4990*/  ISETP.GE.AND P1, PT, R0, R2, PT ;  /* 0x000000020000720c */ /* 0x000fe20003f26270 */
[----:B------:R-:W-:Y:S01]  /*49a0*/  HMMA.16816.F32 R24, R120, R114, R24 ;  /* 0x000000727818723c */ /* 0x000fe20000001818 */
[----:B------:R-:W-:Y:S01]  /*49b0*/  FSEL R114, R34, -INF , !P6 ;  /* 0xff80000022727808 */ /* 0x000fe20007000000 */
[----:B------:R-:W-:Y:S01]  /*49c0*/  VIADD R34, R136, 0xffffffa0 ;  /* 0xffffffa088227836 */ /* 0x000fe20000000000 */
[----:B------:R-:W-:-:S02]  /*49d0*/  FSEL R166, R35, -INF , !P5 ;  /* 0xff80000023a67808 */ /* 0x000fc40006800000 */
[-C--:B------:R-:W-:Y:S02]  /*49e0*/  ISETP.GE.AND P5, PT, R32, R135.reuse, PT ;  /* 0x000000872000720c */ /* 0x080fe40003fa6270 */
[----:B------:R-:W-:Y:S02]  /*49f0*/  ISETP.GE.AND P6, PT, R104, R135, PT ;  /* 0x000000876800720c */ /* 0x000fe40003fc6270 */
[----:B------:R-:W-:Y:S02]  /*4a00*/  FSEL R33, R33, -INF , !P2 ;  /* 0xff80000021217808 */ /* 0x000fe40005000000 */
[----:B------:R-:W-:Y:S01]  /*4a10*/  FSEL R117, R28, -INF , !P4 ;  /* 0xff8000001c757808 */ /* 0x000fe20006000000 */
[----:B------:R-:W-:Y:S01]  /*4a20*/  VIADD R28, R136, 0xffffffa8 ;  /* 0xffffffa8881c7836 */ /* 0x000fe20000000000 */
[----:B------:R-:W-:Y:S02]  /*4a30*/  FSEL R0, R107, -INF , !P0 ;  /* 0xff8000006b007808 */ /* 0x000fe40004000000 */
[----:B------:R-:W-:-:S02]  /*4a40*/  ISETP.GE.AND P2, PT, R104, R2, PT ;  /* 0x000000026800720c */ /* 0x000fc40003f46270 */
[----:B------:R-:W-:Y:S02]  /*4a50*/  FSEL R164, R30, -INF , !P1 ;  /* 0xff8000001ea47808 */ /* 0x000fe40004800000 */
[-C--:B------:R-:W-:Y:S02]  /*4a60*/  ISETP.GE.AND P0, PT, R112, R135.reuse, PT ;  /* 0x000000877000720c */ /* 0x080fe40003f06270 */
[----:B------:R-:W-:Y:S02]  /*4a70*/  ISETP.GE.AND P1, PT, R34, R135, PT ;  /* 0x000000872200720c */ /* 0x000fe40003f26270 */
[----:B------:R-:W-:Y:S02]  /*4a80*/  FSEL R25, R25, -INF , !P5 ;  /* 0xff80000019197808 */ /* 0x000fe40006800000 */
[----:B------:R-:W-:Y:S01]  /*4a90*/  FSEL R113, R24, -INF , !P6 ;  /* 0xff80000018717808 */ /* 0x000fe20007000000 */
[----:B-1----:R-:W-:Y:S01]  /*4aa0*/  HMMA.16816.F32 R12, R120, R108, R12 ;  /* 0x0000006c780c723c */ /* 0x002fe2000000180c */
[-C--:B------:R-:W-:Y:S01]  /*4ab0*/  ISETP.GE.AND P5, PT, R28, R2.reuse, PT ;  /* 0x000000021c00720c */ /* 0x080fe20003fa6270 */
[----:B------:R-:W-:Y:S01]  /*4ac0*/  VIADD R24, R136, 0xffffffa9 ;  /* 0xffffffa988187836 */ /* 0x000fe20000000000 */
[----:B------:R-:W-:Y:S01]  /*4ad0*/  BAR.SYNC.DEFER_BLOCKING 0x0 ;  /* 0x0000000000007b1d */ /* 0x000fe20000010000 */
[----:B------:R-:W-:Y:S01]  /*4ae0*/  ISETP.GE.AND P4, PT, R32, R2, PT ;  /* 0x000000022000720c */ /* 0x000fe20003f86270 */
[----:B------:R-:W-:Y:S01]  /*4af0*/  VIADD R32, R136, 0xffffffa1 ;  /* 0xffffffa188207836 */ /* 0x000fe20000000000 */
[----:B------:R-:W-:-:S02]  /*4b00*/  FSEL R116, R26, -INF , !P2 ;  /* 0xff8000001a747808 */ /* 0x000fc40005000000 */
[----:B------:R-:W-:Y:S01]  /*4b10*/  HMMA.16816.F32 R4, R120, R110, R4 ;  /* 0x0000006e7804723c */ /* 0x000fe20000001804 */
[----:B------:R-:W-:Y:S02]  /*4b20*/  FSEL R115, R29, -INF , !P0 ;  /* 0xff8000001d737808 */ /* 0x000fe40004000000 */
[----:B------:R-:W-:Y:S02]  /*4b30*/  ISETP.GE.AND P2, PT, R28, R135, PT ;  /* 0x000000871c00720c */ /* 0x000fe40003f46270 */
[----:B------:R-:W-:Y:S01]  /*4b40*/  FSEL R119, R20, -INF , !P1 ;  /* 0xff80000014777808 */ /* 0x000fe20004800000 */
[----:B------:R-:W-:Y:S01]  /*4b50*/  VIADD R20, R136, 0xffffffb0 ;  /* 0xffffffb088147836 */ /* 0x000fe20000000000 */
[----:B------:R-:W-:Y:S02]  /*4b60*/  ISETP.GE.AND P0, PT, R34, R2, PT ;  /* 0x000000022200720c */ /* 0x000fe40003f06270 */
[----:B------:R-:W-:Y:S02]  /*4b70*/  FSEL R120, R18, -INF , !P5 ;  /* 0xff80000012787808 */ /* 0x000fe40006800000 */
[----:B------:R-:W-:-:S02]  /*4b80*/  FSEL R138, R27, -INF , !P4 ;  /* 0xff8000001b8a7808 */ /* 0x000fc40006000000 */
[----:B------:R-:W-:Y:S02]  /*4b90*/  FMNMX3.FTZ R18, R100, R137, R161, !PT ;  /* 0x0000008964127276 */ /* 0x000fe400078100a1 */
[C---:B------:R-:W-:Y:S02]  /*4ba0*/  ISETP.GE.AND P4, PT, R24.reuse, R135, PT ;  /* 0x000000871800720c */ /* 0x040fe40003f86270 */
[-C--:B------:R-:W-:Y:S01]  /*4bb0*/  ISETP.GE.AND P1, PT, R24, R2.reuse, PT ;  /* 0x000000021800720c */ /* 0x080fe20003f26270 */
[----:B------:R-:W-:Y:S01]  /*4bc0*/  VIADD R24, R136, 0xffffffb1 ;  /* 0xffffffb188187836 */ /* 0x000fe20000000000 */
[----:B------:R-:W-:Y:S01]  /*4bd0*/  FSEL R125, R16, -INF , !P2 ;  /* 0xff800000107d7808 */ /* 0x000fe20005000000 */
[----:B------:R-:W-:Y:S01]  /*4be0*/  VIADD R16, R136, 0xffffffb8 ;  /* 0xffffffb888107836 */ /* 0x000fe20000000000 */
[----:B------:R-:W-:Y:S01]  /*4bf0*/  FSEL R124, R22, -INF , !P0 ;  /* 0xff800000167c7808 */ /* 0x000fe20004000000 */
[----:B------:R-:W-:Y:S01]  /*4c00*/  VIADD R136, R136, 0xffffffb9 ;  /* 0xffffffb988887836 */ /* 0x000fe20000000000 */
[----:B------:R-:W-:-:S02]  /*4c10*/  ISETP.GE.AND P3, PT, R112, R2, PT ;  /* 0x000000027000720c */ /* 0x000fc40003f66270 */
[----:B------:R-:W-:Y:S02]  /*4c20*/  ISETP.GE.AND P0, PT, R20, R135, PT ;  /* 0x000000871400720c */ /* 0x000fe40003f06270 */
[----:B------:R-:W-:Y:S02]  /*4c30*/  FMNMX3.FTZ R18, R18, R139, R33, !PT ;  /* 0x0000008b12127276 */ /* 0x000fe40007810021 */
[----:B------:R-:W-:Y:S02]  /*4c40*/  FSEL R118, R31, -INF , !P3 ;  /* 0xff8000001f767808 */ /* 0x000fe40005800000 */
[----:B------:R-:W-:Y:S02]  /*4c50*/  FSEL R123, R17, -INF , !P4 ;  /* 0xff800000117b7808 */ /* 0x000fe40006000000 */
[----:B------:R-:W-:Y:S02]  /*4c60*/  FSEL R108, R12, -INF , !P0 ;  /* 0xff8000000c6c7808 */ /* 0x000fe40004000000 */
[----:B------:R-:W-:-:S02]  /*4c70*/  ISETP.GE.AND P3, PT, R32, R135, PT ;  /* 0x000000872000720c */ /* 0x000fc40003f66270 */
[----:B------:R-:W-:Y:S02]  /*4c80*/  ISETP.GE.AND P0, PT, R136, R2, PT ;  /* 0x000000028800720c */ /* 0x000fe40003f06270 */
[----:B------:R-:W-:Y:S02]  /*4c90*/  FMNMX3.FTZ R17, R3, R168, R0, !PT ;  /* 0x000000a803117276 */ /* 0x000fe40007810000 */
[----:B------:R-:W-:Y:S02]  /*4ca0*/  FMNMX3.FTZ R18, R18, R117, R115, !PT ;  /* 0x0000007512127276 */ /* 0x000fe40007810073 */
[----:B------:R-:W-:Y:S02]  /*4cb0*/  ISETP.GE.AND P6, PT, R32, R2, PT ;  /* 0x000000022000720c */ /* 0x000fe40003fc6270 */
[----:B------:R-:W-:Y:S02]  /*4cc0*/  FSEL R127, R21, -INF , !P3 ;  /* 0xff800000157f7808 */ /* 0x000fe40005800000 */
[----:B------:R-:W-:-:S02]  /*4cd0*/  FMNMX3.FTZ R17, R17, R114, R166, !PT ;  /* 0x0000007211117276 */ /* 0x000fc400078100a6 */
[----:B------:R-:W-:Y:S02]  /*4ce0*/  FMNMX3.FTZ R18, R18, R113, R25, !PT ;  /* 0x0000007112127276 */ /* 0x000fe40007810019 */
[----:B------:R-:W-:Y:S02]  /*4cf0*/  FSEL R105, R7, -INF , !P0 ;  /* 0xff80000007697808 */ /* 0x000fe40004000000 */
[----:B------:R-:W-:Y:S02]  /*4d00*/  ISETP.GE.U32.AND P0, PT, R103, 0x3, PT ;  /* 0x000000036700780c */ /* 0x000fe40003f06070 */
[----:B------:R-:W-:Y:S02]  /*4d10*/  FSEL R126, R23, -INF , !P6 ;  /* 0xff800000177e7808 */ /* 0x000fe40007000000 */
[----:B------:R-:W-:Y:S02]  /*4d20*/  ISETP.GE.AND P6, PT, R24, R135, PT ;  /* 0x000000871800720c */ /* 0x000fe40003fc6270 */
[----:B------:R-:W-:-:S02]  /*4d30*/  FMNMX3.FTZ R17, R17, R164, R118, !PT ;  /* 0x000000a411117276 */ /* 0x000fc40007810076 */
[----:B------:R-:W-:Y:S02]  /*4d40*/  FMNMX3.FTZ R18, R18, R119, R127, !PT ;  /* 0x0000007712127276 */ /* 0x000fe4000781007f */
[-C--:B------:R-:W-:Y:S02]  /*4d50*/  ISETP.GE.AND P5, PT, R16, R135.reuse, PT ;  /* 0x000000871000720c */ /* 0x080fe40003fa6270 */
[----:B------:R-:W-:Y:S02]  /*4d60*/  ISETP.GE.AND P4, PT, R136, R135, PT ;  /* 0x000000878800720c */ /* 0x000fe40003f86270 */
[----:B------:R-:W-:Y:S02]  /*4d70*/  FSEL R111, R13, -INF , !P6 ;  /* 0xff8000000d6f7808 */ /* 0x000fe40007000000 */
[----:B------:R-:W-:Y:S02]  /*4d80*/  FMNMX3.FTZ R17, R17, R116, R138, !PT ;  /* 0x0000007411117276 */ /* 0x000fe4000781008a */
[----:B------:R-:W-:-:S02]  /*4d90*/  FMNMX3.FTZ R18, R18, R125, R123, !PT ;  /* 0x0000007d12127276 */ /* 0x000fc4000781007b */
[----:B------:R-:W-:Y:S02]  /*4da0*/  FSEL R122, R19, -INF , !P1 ;  /* 0xff800000137a7808 */ /* 0x000fe40004800000 */
[-C--:B------:R-:W-:Y:S02]  /*4db0*/  ISETP.GE.AND P3, PT, R20, R2.reuse, PT ;  /* 0x000000021400720c */ /* 0x080fe40003f66270 */
[-C--:B------:R-:W-:Y:S02]  /*4dc0*/  ISETP.GE.AND P2, PT, R24, R2.reuse, PT ;  /* 0x000000021800720c */ /* 0x080fe40003f46270 */
[----:B------:R-:W-:Y:S02]  /*4dd0*/  ISETP.GE.AND P1, PT, R16, R2, PT ;  /* 0x000000021000720c */ /* 0x000fe40003f26270 */
[----:B------:R-:W-:Y:S02]  /*4de0*/  FSEL R110, R4, -INF , !P5 ;  /* 0xff800000046e7808 */ /* 0x000fe40006800000 */
[----:B------:R-:W-:-:S02]  /*4df0*/  FSEL R107, R5, -INF , !P4 ;  /* 0xff800000056b7808 */ /* 0x000fc40006000000 */
[----:B------:R-:W-:Y:S02]  /*4e00*/  FMNMX3.FTZ R7, R17, R124, R126, !PT ;  /* 0x0000007c11077276 */ /* 0x000fe4000781007e */
[----:B------:R-:W-:Y:S02]  /*4e10*/  FMNMX3.FTZ R12, R18, R108, R111, !PT ;  /* 0x0000006c120c7276 */ /* 0x000fe4000781006f */
[----:B------:R-:W-:Y:S02]  /*4e20*/  FSEL R35, R14, -INF , !P3 ;  /* 0xff8000000e237808 */ /* 0x000fe40005800000 */
[----:B------:R-:W-:Y:S02]  /*4e30*/  FSEL R106, R15, -INF , !P2 ;  /* 0xff8000000f6a7808 */ /* 0x000fe40005000000 */
[----:B------:R-:W-:Y:S02]  /*4e40*/  FSEL R104, R6, -INF , !P1 ;  /* 0xff80000006687808 */ /* 0x000fe40004800000 */
[----:B------:R-:W-:-:S02]  /*4e50*/  FMNMX3.FTZ R7, R7, R120, R122, !PT ;  /* 0x0000007807077276 */ /* 0x000fc4000781007a */
[----:B------:R-:W-:Y:S01]  /*4e60*/  FMNMX3.FTZ R12, R12, R110, R107, !PT ;  /* 0x0000006e0c0c7276 */ /* 0x000fe2000781006b */
[----:B------:R-:W-:Y:S06]  /*4e70*/  @!P0 BRA `(.L_x_621) ;  /* 0x0000000000748947 */ /* 0x000fec0003800000 */
[----:B------:R-:W-:-:S04]  /*4e80*/  VIADD R5, R103, 0xfffffffd ;  /* 0xfffffffd67057836 */ /* 0x000fc80000000000 */
[----:B------:R-:W-:-:S04]  /*4e90*/  IMAD.WIDE.U32 R14, R5, R10, RZ ;  /* 0x0000000a050e7225 */ /* 0x000fc800078e00ff */
[----:B------:R-:W-:Y:S01]  /*4ea0*/  IMAD R2, R5, R11, R15 ;  /* 0x0000000b05027224 */ /* 0x000fe200078e020f */
[C---:B------:R-:W-:Y:S02]  /*4eb0*/  LEA R5, P0, R14.reuse, R134, 0x6 ;  /* 0x000000860e057211 */ /* 0x040fe400078030ff */
[C---:B------:R-:W-:Y:S02]  /*4ec0*/  LEA R16, P2, R14.reuse, R155, 0x7 ;  /* 0x0000009b0e107211 */ /* 0x040fe400078438ff */
[--C-:B------:R-:W-:Y:S02]  /*4ed0*/  LEA.HI.X R4, R14, R131, R2.reuse, 0x6, P0 ;  /* 0x000000830e047211 */ /* 0x100fe400000f3402 */
[-C--:B------:R-:W-:Y:S02]  /*4ee0*/  IADD3 R134, P0, PT, R134, R5.reuse, RZ ;  /* 0x0000000586867210 */ /* 0x080fe40007f1e0ff */
[----:B------:R-:W-:Y:S02]  /*4ef0*/  LEA R6, P1, R10, R5, 0x5 ;  /* 0x000000050a067211 */ /* 0x000fe400078228ff */
[----:B------:R-:W-:Y:S01]  /*4f00*/  LEA.HI.X R17, R14, R154, R2, 0x7, P2 ;  /* 0x0000009a0e117211 */ /* 0x000fe200010f3c02 */
[----:B------:R-:W-:Y:S01]  /*4f10*/  IMAD.X R131, R131, 0x1, R4, P0 ;  /* 0x0000000183837824 */ /* 0x000fe200000e0604 */
[----:B------:R-:W-:-:S02]  /*4f20*/  LEA R14, P2, R5, R155, 0x1 ;  /* 0x0000009b050e7211 */ /* 0x000fc400078408ff */
[----:B------:R-:W-:Y:S01]  /*4f30*/  LEA.HI.X R11, R10, R4, R11, 0x5, P1 ;  /* 0x000000040a0b7211 */ /* 0x000fe200008f2c0b */
[----:B------:R-:W-:Y:S01]  /*4f40*/  @!PT LDS RZ, [RZ] ;  /* 0x00000000fffff984 */ /* 0x000fe20000000800 */
[----:B------:R-:W-:Y:S01]  /*4f50*/  @!PT LDS RZ, [RZ] ;  /* 0x00000000fffff984 */ /* 0x000fe20000000800 */
[----:B------:R-:W-:Y:S01]  /*4f60*/  @!PT LDS RZ, [RZ] ;  /* 0x00000000fffff984 */ /* 0x000fe20000000800 */
[----:B------:R1:W-:Y:S01]  /*4f70*/  LDGSTS.E.BYPASS.LTC128B.128 [R159+0x4000], desc[UR10][R16.64] ;  /* 0x04000000109f7fae */ /* 0x0003e2000b981a0a */
[-C--:B------:R-:W-:Y:S02]  /*4f80*/  LEA R18, P1, R134, R155.reuse, 0x1 ;  /* 0x0000009b86127211 */ /* 0x080fe400078208ff */
        /* <DEDUP_REMOVED lines=12> */
.L_x_621:
[----:B------:R-:W-:Y:S01]  /*5050*/  FMNMX3.FTZ R4, R7, R35, R106, !PT ;  /* 0x0000002307047276 */ /* 0x000fe2000781006a */
[----:B-1----:R-:W-:Y:S01]  /*5060*/  LDSM.16.MT88.4 R16, [R146+0x8000] ;  /* 0x008000009210783b */ /* 0x002fe20000004200 */
[----:B------:R-:W-:Y:S02]  /*5070*/  IADD3 R170, PT, PT, R103, -0x3, RZ ;  /* 0xfffffffd67aa7810 */ /* 0x000fe40007ffe0ff */
[----:B------:R-:W-:Y:S01]  /*5080*/  FMNMX3.FTZ R4, R4, R104, R105, !PT ;  /* 0x0000006804047276 */ /* 0x000fe20007810069 */
[----:B------:R-:W1:Y:S04]  /*5090*/  SHFL.BFLY PT, R7, R12, 0x2, 0x1f ;  /* 0x0c401f000c077f89 */ /* 0x000e6800000e0000 */
[----:B------:R-:W2:Y:S04]  /*50a0*/  SHFL.BFLY PT, R5, R4, 0x2, 0x1f ;  /* 0x0c401f0004057f89 */ /* 0x000ea800000e0000 */
[----:B------:R-:W-:Y:S01]  /*50b0*/  LDSM.16.MT88.4 R20, [R141+0x8000] ;  /* 0x008000008d14783b */ /* 0x000fe20000004200 */
[----:B-1----:R-:W-:-:S03]  /*50c0*/  FMNMX.FTZ R2, R12, R7, !PT ;  /* 0x000000070c027209 */ /* 0x002fc60007810000 */
[----:B------:R-:W-:Y:S01]  /*50d0*/  LDSM.16.MT88.4 R12, [R142+0x8000] ;  /* 0x008000008e0c783b */ /* 0x000fe20000004200 */
[----:B--2---:R-:W-:-:S03]  /*50e0*/  FMNMX.FTZ R5, R4, R5, !PT ;  /* 0x0000000504057209 */ /* 0x004fc60007810000 */
[----:B------:R-:W1:Y:S04]  /*50f0*/  SHFL.BFLY PT, R29, R2, 0x1, 0x1f ;  /* 0x0c201f00021d7f89 */ /* 0x000e6800000e0000 */
[----:B------:R-:W2:Y:S01]  /*5100*/  SHFL.BFLY PT, R28, R5, 0x1, 0x1f ;  /* 0x0c201f00051c7f89 */ /* 0x000ea200000e0000 */
[----:B-1----:R-:W-:Y:S02]  /*5110*/  FMNMX.FTZ R29, R2, R29, !PT ;  /* 0x0000001d021d7209 */ /* 0x002fe40007810000 */
[----:B--2---:R-:W-:-:S03]  /*5120*/  FMNMX.FTZ R28, R5, R28, !PT ;  /* 0x0000001c051c7209 */ /* 0x004fc60007810000 */
[C---:B------:R-:W-:Y:S01]  /*5130*/  FMUL.FTZ R112, R29.reuse, UR4 ;  /* 0x000000041d707c20 */ /* 0x040fe20008410000 */
[C---:B------:R-:W-:Y:S02]  /*5140*/  FSETP.NEU.FTZ.AND P1, PT, R29.reuse, -INF , PT ;  /* 0xff8000001d00780b */ /* 0x040fe40003f3d000 */
[C---:B------:R-:W-:Y:S01]  /*5150*/  FSETP.NEU.FTZ.AND P0, PT, R28.reuse, -INF , PT ;  /* 0xff8000001c00780b */ /* 0x040fe20003f1d000 */
[C---:B------:R-:W-:Y:S01]  /*5160*/  FMUL.FTZ R109, R28.reuse, UR4 ;  /* 0x000000041c6d7c20 */ /* 0x040fe20008410000 */
[----:B------:R-:W-:Y:S02]  /*5170*/  FSEL R5, R29, RZ, P1 ;  /* 0x000000ff1d057208 */ /* 0x000fe40000800000 */
[----:B------:R-:W-:Y:S02]  /*5180*/  FSEL R4, R28, RZ, P0 ;  /* 0x000000ff1c047208 */ /* 0x000fe40000000000 */
[----:B------:R-:W-:Y:S01]  /*5190*/  FSEL R112, R112, RZ, P1 ;  /* 0x000000ff70707208 */ /* 0x000fe20000800000 */
[----:B------:R-:W-:Y:S01]  /*51a0*/  FADD.FTZ R5, R100, -R5 ;  /* 0x8000000564057221 */ /* 0x000fe20000010000 */
[----:B------:R-:W-:Y:S01]  /*51b0*/  FSEL R109, R109, RZ, P0 ;  /* 0x000000ff6d6d7208 */ /* 0x000fe20000000000 */
[----:B------:R-:W-:-:S02]  /*51c0*/  FADD.FTZ R4, R3, -R4 ;  /* 0x8000000403047221 */ /* 0x000fc40000010000 */
[--C-:B------:R-:W-:Y:S01]  /*51d0*/  FFMA.FTZ R2, R33, UR4, -R112.reuse ;  /* 0x0000000421027c23 */ /* 0x100fe20008010870 */
[--C-:B------:R-:W-:Y:S01]  /*51e0*/  FFMA.FTZ R34, R137, UR4, -R112.reuse ;  /* 0x0000000489227c23 */ /* 0x100fe20008010870 */
[--C-:B------:R-:W-:Y:S01]  /*51f0*/  FFMA.FTZ R10, R161, UR4, -R112.reuse ;  /* 0x00000004a10a7c23 */ /* 0x100fe20008010870 */
[--C-:B------:R-:W-:Y:S01]  /*5200*/  FFMA.FTZ R11, R139, UR4, -R112.reuse ;  /* 0x000000048b0b7c23 */ /* 0x100fe20008010870 */
[--C-:B------:R-:W-:Y:S01]  /*5210*/  FFMA.FTZ R32, R168, UR4, -R109.reuse ;  /* 0x00000004a8207c23 */ /* 0x100fe2000801086d */
[--C-:B------:R-:W-:Y:S01]  /*5220*/  FFMA.FTZ R0, R0, UR4, -R109.reuse ;  /* 0x0000000400007c23 */ /* 0x100fe2000801086d */
[--C-:B------:R-:W-:Y:S01]  /*5230*/  FFMA.FTZ R30, R114, UR4, -R109.reuse ;  /* 0x00000004721e7c23 */ /* 0x100fe2000801086d */
[----:B------:R-:W-:Y:S01]  /*5240*/  FMUL.FTZ R33, R5, UR4 ;  /* 0x0000000405217c20 */ /* 0x000fe20008410000 */
[----:B------:R-:W-:Y:S01]  /*5250*/  FMUL.FTZ R31, R4, UR4 ;  /* 0x00000004041f7c20 */ /* 0x000fe20008410000 */
[--C-:B------:R-:W-:Y:S01]  /*5260*/  FFMA.FTZ R166, R166, UR4, -R109.reuse ;  /* 0x00000004a6a67c23 */ /* 0x100fe2000801086d */
[----:B------:R-:W-:Y:S01]  /*5270*/  MUFU.EX2 R34, R34 ;  /* 0x0000002200227308 */ /* 0x000fe20000000800 */
[--C-:B------:R-:W-:Y:S01]  /*5280*/  FFMA.FTZ R100, R113, UR4, -R112.reuse ;  /* 0x0000000471647c23 */ /* 0x100fe20008010870 */
[--C-:B------:R-:W-:Y:S01]  /*5290*/  FFMA.FTZ R114, R117, UR4, -R112.reuse ;  /* 0x0000000475727c23 */ /* 0x100fe20008010870 */
[--C-:B------:R-:W-:Y:S01]  /*52a0*/  FFMA.FTZ R117, R118, UR4, -R109.reuse ;  /* 0x0000000476757c23 */ /* 0x100fe2000801086d */
[----:B------:R-:W1:Y:S01]  /*52b0*/  MUFU.EX2 R10, R10 ;  /* 0x0000000a000a7308 */ /* 0x000e620000000800 */
[--C-:B------:R-:W-:Y:S01]  /*52c0*/  FFMA.FTZ R116, R116, UR4, -R109.reuse ;  /* 0x0000000474747c23 */ /* 0x100fe2000801086d */
[--C-:B------:R-:W-:Y:S01]  /*52d0*/  FFMA.FTZ R121, R138, UR4, -R109.reuse ;  /* 0x000000048a797c23 */ /* 0x100fe2000801086d */
[--C-:B------:R-:W-:Y:S01]  /*52e0*/  FFMA.FTZ R164, R164, UR4, -R109.reuse ;  /* 0x00000004a4a47c23 */ /* 0x100fe2000801086d */
[----:B------:R-:W-:Y:S01]  /*52f0*/  MUFU.EX2 R11, R11 ;  /* 0x0000000b000b7308 */ /* 0x000fe20000000800 */
[--C-:B------:R-:W-:Y:S01]  /*5300*/  FFMA.FTZ R134, R119, UR4, -R112.reuse ;  /* 0x0000000477867c23 */ /* 0x100fe20008010870 */
[--C-:B------:R-:W-:Y:S01]  /*5310*/  FFMA.FTZ R119, R127, UR4, -R112.reuse ;  /* 0x000000047f777c23 */ /* 0x100fe20008010870 */
[--C-:B------:R-:W-:Y:S01]  /*5320*/  FFMA.FTZ R127, R124, UR4, -R109.reuse ;  /* 0x000000047c7f7c23 */ /* 0x100fe2000801086d */
[----:B------:R-:W2:Y:S01]  /*5330*/  MUFU.EX2 R2, R2 ;  /* 0x0000000200027308 */ /* 0x000ea20000000800 */
[--C-:B------:R-:W-:Y:S01]  /*5340*/  FFMA.FTZ R126, R126, UR4, -R109.reuse ;  /* 0x000000047e7e7c23 */ /* 0x100fe2000801086d */
[--C-:B------:R-:W-:Y:S01]  /*5350*/  FFMA.FTZ R108, R108, UR4, -R112.reuse ;  /* 0x000000046c6c7c23 */ /* 0x100fe20008010870 */
[----:B------:R-:W-:Y:S01]  /*5360*/  FFMA.FTZ R111, R111, UR4, -R112 ;  /* 0x000000046f6f7c23 */ /* 0x000fe20008010870 */
[----:B------:R-:W-:Y:S01]  /*5370*/  MUFU.EX2 R32, R32 ;  /* 0x0000002000207308 */ /* 0x000fe20000000800 */
[--C-:B------:R-:W-:Y:S01]  /*5380*/  FFMA.FTZ R35, R35, UR4, -R109.reuse ;  /* 0x0000000423237c23 */ /* 0x100fe2000801086d */
[----:B-1----:R-:W-:Y:S01]  /*5390*/  F2FP.F16.F32.PACK_AB R4, R10, R34 ;  /* 0x000000220a04723e */ /* 0x002fe200000000ff */
[--C-:B------:R-:W-:Y:S01]  /*53a0*/  FFMA.FTZ R106, R106, UR4, -R109.reuse ;  /* 0x000000046a6a7c23 */ /* 0x100fe2000801086d */
[----:B------:R-:W1:Y:S01]  /*53b0*/  MUFU.EX2 R0, R0 ;  /* 0x0000000000007308 */ /* 0x000e620000000800 */
[--C-:B------:R-:W-:Y:S01]  /*53c0*/  FFMA.FTZ R104, R104, UR4, -R109.reuse ;  /* 0x0000000468687c23 */ /* 0x100fe2000801086d */
[----:B------:R-:W-:-:S02]  /*53d0*/  FFMA.FTZ R105, R105, UR4, -R109 ;  /* 0x0000000469697c23 */ /* 0x000fc4000801086d */
[----:B------:R-:W-:Y:S01]  /*53e0*/  MUFU.EX2 R30, R30 ;  /* 0x0000001e001e7308 */ /* 0x000fe20000000800 */
[----:B--2---:R-:W-:-:S03]  /*53f0*/  F2FP.F16.F32.PACK_AB R6, R2, R11 ;  /* 0x0000000b0206723e */ /* 0x004fc600000000ff */
[----:B------:R-:W2:Y:S04]  /*5400*/  MUFU.EX2 R3, R166 ;  /* 0x000000a600037308 */ /* 0x000ea80000000800 */
[----:B------:R-:W3:Y:S01]  /*5410*/  MUFU.EX2 R33, R33 ;  /* 0x0000002100217308 */ /* 0x000ee20000000800 */
[----:B-1----:R-:W-:-:S03]  /*5420*/  F2FP.F16.F32.PACK_AB R5, R0, R32 ;  /* 0x000000200005723e */ /* 0x002fc600000000ff */
[----:B------:R-:W1:Y:S04]  /*5430*/  MUFU.EX2 R31, R31 ;  /* 0x0000001f001f7308 */ /* 0x000e680000000800 */
[----:B------:R-:W-:Y:S01]  /*5440*/  MUFU.EX2 R114, R114 ;  /* 0x0000007200727308 */ /* 0x000fe20000000800 */
[----:B--2---:R-:W-:-:S03]  /*5450*/  F2FP.F16.F32.PACK_AB R7, R3, R30 ;  /* 0x0000001e0307723e */ /* 0x004fc600000000ff */
[----:B------:R-:W-:Y:S01]  /*5460*/  MUFU.EX2 R100, R100 ;  /* 0x0000006400647308 */ /* 0x000fe20000000800 */
[-C--:B---3--:R-:W-:Y:S01]  /*5470*/  FMUL.FTZ R96, R96, R33.reuse ;  /* 0x0000002160607220 */ /* 0x088fe20000410000 */
[-C--:B------:R-:W-:Y:S01]  /*5480*/  FMUL.FTZ R97, R97, R33.reuse ;  /* 0x0000002161617220 */ /* 0x080fe20000410000 */
[-C--:B------:R-:W-:Y:S01]  /*5490*/  FMUL.FTZ R92, R92, R33.reuse ;  /* 0x000000215c5c7220 */ /* 0x080fe20000410000 */
[----:B------:R-:W-:Y:S01]  /*54a0*/  FMUL.FTZ R93, R93, R33 ;  /* 0x000000215d5d7220 */ /* 0x000fe20000410000 */
[-C--:B-1----:R-:W-:Y:S01]  /*54b0*/  FMUL.FTZ R98, R98, R31.reuse ;  /* 0x0000001f62627220 */ /* 0x082fe20000410000 */
[-C--:B------:R-:W-:Y:S01]  /*54c0*/  FMUL.FTZ R99, R99, R31.reuse ;  /* 0x0000001f63637220 */ /* 0x080fe20000410000 */
[-C--:B------:R-:W-:Y:S01]  /*54d0*/  FMUL.FTZ R94, R94, R31.reuse ;  /* 0x0000001f5e5e7220 */ /* 0x080fe20000410000 */
[----:B------:R-:W-:Y:S01]  /*54e0*/  FMUL.FTZ R95, R95, R31 ;  /* 0x0000001f5f5f7220 */ /* 0x000fe20000410000 */
[-C--:B------:R-:W-:Y:S01]  /*54f0*/  FMUL.FTZ R36, R36, R33.reuse ;  /* 0x0000002124247220 */ /* 0x080fe20000410000 */
[----:B------:R-:W-:Y:S01]  /*5500*/  FMUL.FTZ R37, R37, R33 ;  /* 0x0000002125257220 */ /* 0x000fe20000410000 */
        /* <DEDUP_REMOVED lines=11> */
[----:B------:R-:W1:Y:S01]  /*55c0*/  LDSM.16.MT88.4 R16, [R140+0x8000] ;  /* 0x008000008c10783b */ /* 0x000e620000004200 */
[----:B------:R-:W-:Y:S01]  /*55d0*/  FMUL.FTZ R55, R55, R31 ;  /* 0x0000001f37377220 */ /* 0x000fe20000410000 */
        /* <DEDUP_REMOVED lines=10> */
[----:B------:R-:W-:Y:S01]  /*5680*/  FMUL.FTZ R49, R49, R33 ;  /* 0x0000002131317220 */ /* 0x000fe20000410000 */
[-C--:B------:R-:W-:Y:S01]  /*5690*/  FMUL.FTZ R50, R50, R31.reuse ;  /* 0x0000001f32327220 */ /* 0x080fe20000410000 */
[----:B------:R-:W-:Y:S01]  /*56a0*/  FMUL.FTZ R51, R51, R31 ;  /* 0x0000001f33337220 */ /* 0x000fe20000410000 */
[C---:B------:R-:W-:Y:S01]  /*56b0*/  HMMA.16816.F32 R40, R4.reuse, R14, R40 ;  /* 0x0000000e0428723c */ /* 0x040fe20000001828 */
[----:B------:R-:W2:Y:S01]  /*56c0*/  LDSM.16.MT88.4 R12, [R146+0xa000] ;  /* 0x00a00000920c783b */ /* 0x000ea20000004200 */
        /* <DEDUP_REMOVED lines=15> */
[----:B------:R-:W3:Y:S01]  /*57c0*/  LDSM.16.MT88.4 R20, [R142+0xa000] ;  /* 0x00a000008e14783b */ /* 0x000ee20000004200 */
        /* <DEDUP_REMOVED lines=12> */
[----:B------:R-:W-:Y:S01]  /*5890*/  MUFU.EX2 R118, R164 ;  /* 0x000000a400767308 */ /* 0x000fe20000000800 */
[-C--:B------:R-:W-:Y:S01]  /*58a0*/  FMUL.FTZ R88, R88, R33.reuse ;  /* 0x0000002158587220 */ /* 0x080fe20000410000 */
[----:B------:R-:W-:Y:S01]  /*58b0*/  FMUL.FTZ R89, R89, R33 ;  /* 0x0000002159597220 */ /* 0x000fe20000410000 */
[C---:B------:R-:W-:Y:S01]  /*58c0*/  HMMA.16816.F32 R56, R4.reuse, R18, R56 ;  /* 0x000000120438723c */ /* 0x040fe20000001838 */
[----:B------:R-:W1:Y:S01]  /*58d0*/  LDSM.16.MT88.4 R16, [R141+0xa000] ;  /* 0x00a000008d10783b */ /* 0x000e620000004200 */
[----:B------:R-:W-:Y:S01]  /*58e0*/  MUFU.EX2 R117, R117 ;  /* 0x0000007500757308 */ /* 0x000fe20000000800 */
[-C--:B------:R-:W-:Y:S01]  /*58f0*/  FMUL.FTZ R90, R90, R31.reuse ;  /* 0x0000001f5a5a7220 */ /* 0x080fe20000410000 */
[----:B------:R-:W-:Y:S01]  /*5900*/  FMUL.FTZ R91, R91, R31 ;  /* 0x0000001f5b5b7220 */ /* 0x000fe20000410000 */
[-C--:B------:R-:W-:Y:S01]  /*5910*/  FMUL.FTZ R84, R84, R33.reuse ;  /* 0x0000002154547220 */ /* 0x080fe20000410000 */
[----:B------:R-:W-:Y:S01]  /*5920*/  MUFU.EX2 R116, R116 ;  /* 0x0000007400747308 */ /* 0x000fe20000000800 */
[----:B------:R-:W-:Y:S01]  /*5930*/  FMUL.FTZ R85, R85, R33 ;  /* 0x0000002155557220 */ /* 0x000fe20000410000 */
[C---:B--2---:R-:W-:Y:S01]  /*5940*/  HMMA.16816.F32 R60, R4.reuse, R12, R60 ;  /* 0x0000000c043c723c */ /* 0x044fe2000000183c */
[-C--:B------:R-:W-:Y:S01]  /*5950*/  FMUL.FTZ R86, R86, R31.reuse ;  /* 0x0000001f56567220 */ /* 0x080fe20000410000 */
[----:B------:R-:W-:Y:S01]  /*5960*/  MUFU.EX2 R121, R121 ;  /* 0x0000007900797308 */ /* 0x000fe20000000800 */
[----:B------:R-:W-:Y:S01]  /*5970*/  FMUL.FTZ R87, R87, R31 ;  /* 0x0000001f57577220 */ /* 0x000fe20000410000 */
[----:B------:R-:W-:Y:S01]  /*5980*/  FFMA.FTZ R33, R173, R33, R34 ;  /* 0x00000021ad217223 */ /* 0x000fe20000010022 */
[----:B------:R-:W-:Y:S01]  /*5990*/  FFMA.FTZ R31, R171, R31, R32 ;  /* 0x0000001fab1f7223 */ /* 0x000fe20000010020 */
[----:B------:R-:W-:Y:S02]  /*59a0*/  MUFU.EX2 R134, R134 ;  /* 0x0000008600867308 */ /* 0x000fe40000000800 */
[----:B------:R-:W-:Y:S01]  /*59b0*/  HMMA.16816.F32 R64, R4, R14, R64 ;  /* 0x0000000e0440723c */ /* 0x000fe20000001840 */
[----:B------:R-:W2:Y:S01]  /*59c0*/  LDSM.16.MT88.4 R12, [R140+0xa000] ;  /* 0x00a000008c0c783b */ /* 0x000ea20000004200 */
[----:B------:R-:W-:Y:S01]  /*59d0*/  MUFU.EX2 R119, R119 ;  /* 0x0000007700777308 */ /* 0x000fe20000000800 */
[----:B------:R-:W-:Y:S01]  /*59e0*/  FADD.FTZ R10, R10, R33 ;  /* 0x000000210a0a7221 */ /* 0x000fe20000010000 */
[----:B------:R-:W-:-:S02]  /*59f0*/  FADD.FTZ R31, R0, R31 ;  /* 0x0000001f001f7221 */ /* 0x000fc40000010000 */
[----:B------:R-:W-:Y:S01]  /*5a00*/  MUFU.EX2 R127, R127 ;  /* 0x0000007f007f7308 */ /* 0x000fe20000000800 */
[----:B------:R-:W-:Y:S01]  /*5a10*/  FADD.FTZ R11, R11, R10 ;  /* 0x0000000a0b0b7221 */ /* 0x000fe20000010000 */
[C---:B---3--:R-:W-:Y:S01]  /*5a20*/  HMMA.16816.F32 R68, R4.reuse, R20, R68 ;  /* 0x000000140444723c */ /* 0x048fe20000001844 */
[----:B------:R-:W-:Y:S01]  /*5a30*/  FADD.FTZ R30, R30, R31 ;  /* 0x0000001f1e1e7221 */ /* 0x000fe20000010000 */
[----:B------:R-:W-:Y:S01]  /*5a40*/  MUFU.EX2 R108, R108 ;  /* 0x0000006c006c7308 */ /* 0x000fe20000000800 */
[----:B------:R-:W-:Y:S02]  /*5a50*/  FADD.FTZ R11, R2, R11 ;  /* 0x0000000b020b7221 */ /* 0x000fe40000010000 */
[----:B------:R-:W-:Y:S01]  /*5a60*/  FADD.FTZ R3, R3, R30 ;  /* 0x0000001e03037221 */ /* 0x000fe20000010000 */
[----:B------:R-:W-:Y:S02]  /*5a70*/  MUFU.EX2 R111, R111 ;  /* 0x0000006f006f7308 */ /* 0x000fe40000000800 */
[C---:B------:R-:W-:Y:S01]  /*5a80*/  HMMA.16816.F32 R72, R4.reuse, R22, R72 ;  /* 0x000000160448723c */ /* 0x040fe20000001848 */
[----:B------:R-:W3:Y:S01]  /*5a90*/  LDSM.16.MT88.4 R20, [R142+0x8800] ;  /* 0x008800008e14783b */ /* 0x000ee20000004200 */
[----:B------:R-:W-:Y:S04]  /*5aa0*/  MUFU.EX2 R35, R35 ;  /* 0x0000002300237308 */ /* 0x000fe80000000800 */
[----:B------:R-:W-:Y:S02]  /*5ab0*/  MUFU.EX2 R106, R106 ;  /* 0x0000006a006a7308 */ /* 0x000fe40000000800 */
[C---:B-1----:R-:W-:Y:S01]  /*5ac0*/  HMMA.16816.F32 R76, R4.reuse, R16, R76 ;  /* 0x00000010044c723c */ /* 0x042fe2000000184c */
[--C-:B------:R-:W-:Y:S01]  /*5ad0*/  FFMA.FTZ R16, R115, UR4, -R112.reuse ;  /* 0x0000000473107c23 */ /* 0x100fe20008010870 */
[----:B------:R-:W-:Y:S01]  /*5ae0*/  FFMA.FTZ R115, R25, UR4, -R112 ;  /* 0x0000000419737c23 */ /* 0x000fe20008010870 */
[----:B------:R-:W-:Y:S01]  /*5af0*/  MUFU.EX2 R104, R104 ;  /* 0x0000006800687308 */ /* 0x000fe20000000800 */
[----:B------:R-:W1:Y:S03]  /*5b00*/  LDSM.16.MT88.4 R24, [R146+0x8800] ;  /* 0x008800009218783b */ /* 0x000e660000004200 */
[----:B------:R4:W5:Y:S01]  /*5b10*/  MUFU.EX2 R113, R16 ;  /* 0x0000001000717308 */ /* 0x0009620000000800 */
[C---:B------:R-:W-:Y:S03]  /*5b20*/  HMMA.16816.F32 R80, R4.reuse, R18, R80 ;  /* 0x000000120450723c */ /* 0x040fe60000001850 */
[----:B------:R-:W5:Y:S04]  /*5b30*/  MUFU.EX2 R115, R115 ;  /* 0x0000007300737308 */ /* 0x000f680000000800 */
[----:B------:R-:W-:Y:S01]  /*5b40*/  MUFU.EX2 R105, R105 ;  /* 0x0000006900697308 */ /* 0x000fe20000000800 */
[C---:B--2---:R-:W-:Y:S01]  /*5b50*/  HMMA.16816.F32 R88, R4.reuse, R12, R88 ;  /* 0x0000000c0458723c */ /* 0x044fe20000001858 */
[----:B----4-:R-:W2:Y:S07]  /*5b60*/  LDSM.16.MT88.4 R16, [R141+0x8800] ;  /* 0x008800008d10783b */ /* 0x010eae0000004200 */
[----:B------:R-:W-:Y:S01]  /*5b70*/  HMMA.16816.F32 R84, R4, R14, R84 ;  /* 0x0000000e0454723c */ /* 0x000fe20000001854 */
[----:B-----5:R-:W-:Y:S01]  /*5b80*/  F2FP.F16.F32.PACK_AB R4, R113, R114 ;  /* 0x000000727104723e */ /* 0x020fe200000000ff */
[----:B------:R-:W4:Y:S01]  /*5b90*/  LDSM.16.MT88.4 R12, [R140+0x8800] ;  /* 0x008800008c0c783b */ /* 0x000f220000004200 */
[----:B------:R-:W-:Y:S01]  /*5ba0*/  F2FP.F16.F32.PACK_AB R5, R117, R118 ;  /* 0x000000767505723e */ /* 0x000fe200000000ff */
[----:B------:R-:W-:Y:S01]  /*5bb0*/  FADD.FTZ R114, R114, R11 ;  /* 0x0000000b72727221 */ /* 0x000fe20000010000 */
[----:B------:R-:W-:Y:S01]  /*5bc0*/  F2FP.F16.F32.PACK_AB R6, R115, R100 ;  /* 0x000000647306723e */ /* 0x000fe200000000ff */
[----:B------:R-:W-:Y:S01]  /*5bd0*/  FADD.FTZ R118, R118, R3 ;  /* 0x0000000376767221 */ /* 0x000fe20000010000 */
[----:B------:R-:W-:Y:S01]  /*5be0*/  F2FP.F16.F32.PACK_AB R7, R121, R116 ;  /* 0x000000747907723e */ /* 0x000fe200000000ff */
[----:B------:R-:W-:Y:S01]  /*5bf0*/  FADD.FTZ R113, R113, R114 ;  /* 0x0000007271717221 */ /* 0x000fe20000010000 */
[----:B------:R-:W-:Y:S01]  /*5c00*/  MOV R3, R28 ;  /* 0x0000001c00037202 */ /* 0x000fe20000000f00 */
[----:B------:R-:W-:-:S02]  /*5c10*/  FADD.FTZ R117, R117, R118 ;  /* 0x0000007675757221 */ /* 0x000fc40000010000 */
[----:B------:R-:W-:Y:S02]  /*5c20*/  FADD.FTZ R100, R100, R113 ;  /* 0x0000007164647221 */ /* 0x000fe40000010000 */
[----:B---3--:R-:W-:Y:S01]  /*5c30*/  HMMA.16816.F32 R36, R4, R20, R36 ;  /* 0x000000140424723c */ /* 0x008fe20000001824 */
[----:B------:R-:W-:Y:S01]  /*5c40*/  FADD.FTZ R116, R116, R117 ;  /* 0x0000007574747221 */ /* 0x000fe20000010000 */
[----:B------:R-:W-:Y:S01]  /*5c50*/  FADD.FTZ R115, R115, R100 ;  /* 0x0000006473737221 */ /* 0x000fe20000010000 */
[----:B------:R-:W-:Y:S02]  /*5c60*/  MOV R100, R29 ;  /* 0x0000001d00647202 */ /* 0x000fe40000000f00 */
[----:B------:R-:W-:-:S03]  /*5c70*/  FADD.FTZ R116, R121, R116 ;  /* 0x0000007479747221 */ /* 0x000fc60000010000 */
[C---:B------:R-:W-:Y:S01]  /*5c80*/  HMMA.16816.F32 R40, R4.reuse, R22, R40 ;  /* 0x000000160428723c */ /* 0x040fe20000001828 */
[----:B------:R-:W3:Y:S07]  /*5c90*/  LDSM.16.MT88.4 R20, [R146+0xa800] ;  /* 0x00a800009214783b */ /* 0x000eee0000004200 */
[C---:B-1----:R-:W-:Y:S08]  /*5ca0*/  HMMA.16816.F32 R96, R4.reuse, R24, R96 ;  /* 0x000000180460723c */ /* 0x042ff00000001860 */
[C---:B--2---:R-:W-:Y:S08]  /*5cb0*/  HMMA.16816.F32 R44, R4.reuse, R16, R44 ;  /* 0x00000010042c723c */ /* 0x044ff0000000182c */
[C---:B------:R-:W-:Y:S01]  /*5cc0*/  HMMA.16816.F32 R48, R4.reuse, R18, R48 ;  /* 0x000000120430723c */ /* 0x040fe20000001830 */
[----:B------:R-:W1:Y:S07]  /*5cd0*/  LDSM.16.MT88.4 R16, [R141+0xa800] ;  /* 0x00a800008d10783b */ /* 0x000e6e0000004200 */
[C---:B------:R-:W-:Y:S01]  /*5ce0*/  HMMA.16816.F32 R92, R4.reuse, R26, R92 ;  /* 0x0000001a045c723c */ /* 0x040fe2000000185c */
[----:B------:R-:W2:Y:S07]  /*5cf0*/  LDSM.16.MT88.4 R24, [R142+0xa800] ;  /* 0x00a800008e18783b */ /* 0x000eae0000004200 */
[C---:B----4-:R-:W-:Y:S08]  /*5d00*/  HMMA.16816.F32 R52, R4.reuse, R12, R52 ;  /* 0x0000000c0434723c */ /* 0x050ff00000001834 */
[C---:B------:R-:W-:Y:S01]  /*5d10*/  HMMA.16816.F32 R56, R4.reuse, R14, R56 ;  /* 0x0000000e0438723c */ /* 0x040fe20000001838 */
[----:B------:R-:W4:Y:S07]  /*5d20*/  LDSM.16.MT88.4 R12, [R140+0xa800] ;  /* 0x00a800008c0c783b */ /* 0x000f2e0000004200 */
[----:B---3--:R-:W-:Y:S01]  /*5d30*/  HMMA.16816.F32 R60, R4, R20, R60 ;  /* 0x00000014043c723c */ /* 0x008fe2000000183c */
[----:B------:R-:W-:Y:S01]  /*5d40*/  FFMA.FTZ R20, R123, UR4, -R112 ;  /* 0x000000047b147c23 */ /* 0x000fe20008010870 */
[----:B------:R-:W-:-:S02]  /*5d50*/  FFMA.FTZ R21, R120, UR4, -R109 ;  /* 0x0000000478157c23 */ /* 0x000fc4000801086d */
[----:B------:R-:W3:Y:S04]  /*5d60*/  MUFU.EX2 R120, R126 ;  /* 0x0000007e00787308 */ /* 0x000ee80000000800 */
[----:B------:R-:W-:Y:S01]  /*5d70*/  MUFU.EX2 R124, R20 ;  /* 0x00000014007c7308 */ /* 0x000fe20000000800 */
[C---:B-1----:R-:W-:Y:S01]  /*5d80*/  HMMA.16816.F32 R76, R4.reuse, R16, R76 ;  /* 0x00000010044c723c */ /* 0x042fe2000000184c */
[----:B------:R-:W-:Y:S01]  /*5d90*/  FFMA.FTZ R16, R125, UR4, -R112 ;  /* 0x000000047d107c23 */ /* 0x000fe20008010870 */
[----:B------:R-:W-:Y:S02]  /*5da0*/  FFMA.FTZ R125, R122, UR4, -R109 ;  /* 0x000000047a7d7c23 */ /* 0x000fe4000801086d */
[----:B------:R-:W-:Y:S04]  /*5db0*/  MUFU.EX2 R122, R21 ;  /* 0x00000015007a7308 */ /* 0x000fe80000000800 */
[----:B------:R1:W5:Y:S01]  /*5dc0*/  MUFU.EX2 R123, R16 ;  /* 0x00000010007b7308 */ /* 0x0003620000000800 */
[C---:B------:R-:W-:Y:S03]  /*5dd0*/  HMMA.16816.F32 R80, R4.reuse, R18, R80 ;  /* 0x000000120450723c */ /* 0x040fe60000001850 */
[----:B------:R-:W5:Y:S05]  /*5de0*/  MUFU.EX2 R125, R125 ;  /* 0x0000007d007d7308 */ /* 0x000f6a0000000800 */
[C---:B--2---:R-:W-:Y:S01]  /*5df0*/  HMMA.16816.F32 R68, R4.reuse, R24, R68 ;  /* 0x000000180444723c */ /* 0x044fe20000001844 */
[----:B-1----:R-:W1:Y:S07]  /*5e00*/  LDSM.16.MT88.4 R16, [R142+0x9000] ;  /* 0x009000008e10783b */ /* 0x002e6e0000004200 */
[C---:B------:R-:W-:Y:S01]  /*5e10*/  HMMA.16816.F32 R72, R4.reuse, R26, R72 ;  /* 0x0000001a0448723c */ /* 0x040fe20000001848 */
[----:B------:R-:W2:Y:S07]  /*5e20*/  LDSM.16.MT88.4 R24, [R146+0x9000] ;  /* 0x009000009218783b */ /* 0x000eae0000004200 */
[C---:B------:R-:W-:Y:S01]  /*5e30*/  HMMA.16816.F32 R64, R4.reuse, R22, R64 ;  /* 0x000000160440723c */ /* 0x040fe20000001840 */
[----:B------:R-:W-:Y:S07]  /*5e40*/  LDSM.16.MT88.4 R20, [R140+0x9000] ;  /* 0x009000008c14783b */ /* 0x000fee0000004200 */
[C---:B----4-:R-:W-:Y:S08]  /*5e50*/  HMMA.16816.F32 R88, R4.reuse, R12, R88 ;  /* 0x0000000c0458723c */ /* 0x050ff00000001858 */
[----:B------:R-:W-:Y:S01]  /*5e60*/  HMMA.16816.F32 R84, R4, R14, R84 ;  /* 0x0000000e0454723c */ /* 0x000fe20000001854 */
[----:B------:R-:W-:Y:S01]  /*5e70*/  F2FP.F16.F32.PACK_AB R4, R119, R134 ;  /* 0x000000867704723e */ /* 0x000fe200000000ff */
[----:B------:R-:W4:Y:S01]  /*5e80*/  LDSM.16.MT88.4 R12, [R141+0x9000] ;  /* 0x009000008d0c783b */ /* 0x000f220000004200 */
[----:B---3--:R-:W-:Y:S01]  /*5e90*/  F2FP.F16.F32.PACK_AB R5, R120, R127 ;  /* 0x0000007f7805723e */ /* 0x008fe200000000ff */
[----:B------:R-:W-:Y:S01]  /*5ea0*/  FADD.FTZ R134, R134, R115 ;  /* 0x0000007386867221 */ /* 0x000fe20000010000 */
[----:B-----5:R-:W-:Y:S01]  /*5eb0*/  F2FP.F16.F32.PACK_AB R6, R124, R123 ;  /* 0x0000007b7c06723e */ /* 0x020fe200000000ff */
[----:B------:R-:W-:Y:S01]  /*5ec0*/  FADD.FTZ R127, R127, R116 ;  /* 0x000000747f7f7221 */ /* 0x000fe20000010000 */
[----:B------:R-:W-:Y:S01]  /*5ed0*/  F2FP.F16.F32.PACK_AB R7, R125, R122 ;  /* 0x0000007a7d07723e */ /* 0x000fe200000000ff */
[----:B------:R-:W-:-:S02]  /*5ee0*/  FADD.FTZ R134, R119, R134 ;  /* 0x0000008677867221 */ /* 0x000fc40000010000 */
[----:B------:R-:W-:Y:S02]  /*5ef0*/  FADD.FTZ R127, R120, R127 ;  /* 0x0000007f787f7221 */ /* 0x000fe40000010000 */
[----:B------:R-:W-:Y:S02]  /*5f00*/  FADD.FTZ R123, R123, R134 ;  /* 0x000000867b7b7221 */ /* 0x000fe40000010000 */
[----:B-1----:R-:W-:Y:S01]  /*5f10*/  HMMA.16816.F32 R36, R4, R16, R36 ;  /* 0x000000100424723c */ /* 0x002fe20000001824 */
[----:B------:R-:W-:Y:S01]  /*5f20*/  FADD.FTZ R122, R122, R127 ;  /* 0x0000007f7a7a7221 */ /* 0x000fe20000010000 */
[----:B------:R-:W-:-:S03]  /*5f30*/  FADD.FTZ R123, R124, R123 ;  /* 0x0000007b7c7b7221 */ /* 0x000fc60000010000 */
[----:B------:R-:W-:-:S03]  /*5f40*/  FADD.FTZ R122, R125, R122 ;  /* 0x0000007a7d7a7221 */ /* 0x000fc60000010000 */
[C---:B------:R-:W-:Y:S01]  /*5f50*/  HMMA.16816.F32 R40, R4.reuse, R18, R40 ;  /* 0x000000120428723c */ /* 0x040fe20000001828 */
[----:B------:R-:W1:Y:S07]  /*5f60*/  LDSM.16.MT88.4 R16, [R142+0xb000] ;  /* 0x00b000008e10783b */ /* 0x000e6e0000004200 */
[C---:B--2---:R-:W-:Y:S08]  /*5f70*/  HMMA.16816.F32 R96, R4.reuse, R24, R96 ;  /* 0x000000180460723c */ /* 0x044ff00000001860 */
[C---:B------:R-:W-:Y:S01]  /*5f80*/  HMMA.16816.F32 R92, R4.reuse, R26, R92 ;  /* 0x0000001a045c723c */ /* 0x040fe2000000185c */
[----:B------:R-:W2:Y:S07]  /*5f90*/  LDSM.16.MT88.4 R24, [R146+0xb000] ;  /* 0x00b000009218783b */ /* 0x000eae0000004200 */
[C---:B----4-:R-:W-:Y:S08]  /*5fa0*/  HMMA.16816.F32 R44, R4.reuse, R12, R44 ;  /* 0x0000000c042c723c */ /* 0x050ff0000000182c */
[C---:B------:R-:W-:Y:S01]  /*5fb0*/  HMMA.16816.F32 R48, R4.reuse, R14, R48 ;  /* 0x0000000e0430723c */ /* 0x040fe20000001830 */
[----:B------:R-:W3:Y:S07]  /*5fc0*/  LDSM.16.MT88.4 R12, [R141+0xb000] ;  /* 0x00b000008d0c783b */ /* 0x000eee0000004200 */
[C---:B------:R-:W-:Y:S08]  /*5fd0*/  HMMA.16816.F32 R52, R4.reuse, R20, R52 ;  /* 0x000000140434723c */ /* 0x040ff00000001834 */
[C---:B------:R-:W-:Y:S01]  /*5fe0*/  HMMA.16816.F32 R56, R4.reuse, R22, R56 ;  /* 0x000000160438723c */ /* 0x040fe20000001838 */
[----:B------:R-:W4:Y:S07]  /*5ff0*/  LDSM.16.MT88.4 R20, [R140+0xb000] ;  /* 0x00b000008c14783b */ /* 0x000f2e0000004200 */
[C---:B-1----:R-:W-:Y:S08]  /*6000*/  HMMA.16816.F32 R68, R4.reuse, R16, R68 ;  /* 0x000000100444723c */ /* 0x042ff00000001844 */
[C---:B------:R-:W-:Y:S01]  /*6010*/  HMMA.16816.F32 R72, R4.reuse, R18, R72 ;  /* 0x000000120448723c */ /* 0x040fe20000001848 */
[----:B------:R-:W1:Y:S07]  /*6020*/  LDSM.16.MT88.4 R16, [R146+0x9800] ;  /* 0x009800009210783b */ /* 0x000e6e0000004200 */
[----:B--2---:R-:W-:Y:S01]  /*6030*/  HMMA.16816.F32 R60, R4, R24, R60 ;  /* 0x00000018043c723c */ /* 0x004fe2000000183c */
[--C-:B------:R-:W-:Y:S01]  /*6040*/  FFMA.FTZ R24, R110, UR4, -R112.reuse ;  /* 0x000000046e187c23 */ /* 0x100fe20008010870 */
[----:B------:R-:W-:-:S03]  /*6050*/  FFMA.FTZ R110, R107, UR4, -R112 ;  /* 0x000000046b6e7c23 */ /* 0x000fc60008010870 */
[----:B------:R2:W-:Y:S03]  /*6060*/  MUFU.EX2 R107, R24 ;  /* 0x00000018006b7308 */ /* 0x0005e60000000800 */
[C---:B------:R-:W-:Y:S01]  /*6070*/  HMMA.16816.F32 R64, R4.reuse, R26, R64 ;  /* 0x0000001a0440723c */ /* 0x040fe20000001840 */
[----:B------:R-:W5:Y:S07]  /*6080*/  MUFU.EX2 R110, R110 ;  /* 0x0000006e006e7308 */ /* 0x000f6e0000000800 */
[C---:B---3--:R-:W-:Y:S01]  /*6090*/  HMMA.16816.F32 R76, R4.reuse, R12, R76 ;  /* 0x0000000c044c723c */ /* 0x048fe2000000184c */
[----:B--2---:R-:W-:Y:S07]  /*60a0*/  LDSM.16.MT88.4 R24, [R141+0x9800] ;  /* 0x009800008d18783b */ /* 0x004fee0000004200 */
[C---:B------:R-:W-:Y:S01]  /*60b0*/  HMMA.16816.F32 R80, R4.reuse, R14, R80 ;  /* 0x0000000e0450723c */ /* 0x040fe20000001850 */
[----:B------:R-:W2:Y:S07]  /*60c0*/  LDSM.16.MT88.4 R12, [R142+0x9800] ;  /* 0x009800008e0c783b */ /* 0x000eae0000004200 */
[C---:B----4-:R-:W-:Y:S08]  /*60d0*/  HMMA.16816.F32 R88, R4.reuse, R20, R88 ;  /* 0x000000140458723c */ /* 0x050ff00000001858 */
[----:B------:R-:W-:Y:S01]  /*60e0*/  HMMA.16816.F32 R84, R4, R22, R84 ;  /* 0x000000160454723c */ /* 0x000fe20000001854 */
[----:B------:R-:W-:Y:S01]  /*60f0*/  F2FP.F16.F32.PACK_AB R4, R111, R108 ;  /* 0x0000006c6f04723e */ /* 0x000fe200000000ff */
[----:B------:R-:W3:Y:S01]  /*6100*/  LDSM.16.MT88.4 R20, [R140+0x9800] ;  /* 0x009800008c14783b */ /* 0x000ee20000004200 */
[----:B------:R-:W-:Y:S01]  /*6110*/  F2FP.F16.F32.PACK_AB R5, R106, R35 ;  /* 0x000000236a05723e */ /* 0x000fe200000000ff */
        /* <DEDUP_REMOVED lines=16> */
[C---:B---3--:R-:W-:Y:S08]  /*6220*/  HMMA.16816.F32 R52, R4.reuse, R20, R52 ;  /* 0x000000140434723c */ /* 0x048ff00000001834 */
[C---:B------:R-:W-:Y:S01]  /*6230*/  HMMA.16816.F32 R56, R4.reuse, R22, R56 ;  /* 0x000000160438723c */ /* 0x040fe20000001838 */
[----:B------:R-:W3:Y:S07]  /*6240*/  LDSM.16.MT88.4 R20, [R141+0xb800] ;  /* 0x00b800008d14783b */ /* 0x000eee0000004200 */
[C---:B------:R-:W-:Y:S08]  /*6250*/  HMMA.16816.F32 R44, R4.reuse, R24, R44 ;  /* 0x00000018042c723c */ /* 0x040ff0000000182c */
[C---:B-1----:R-:W-:Y:S08]  /*6260*/  HMMA.16816.F32 R60, R4.reuse, R16, R60 ;  /* 0x00000010043c723c */ /* 0x042ff0000000183c */
[C---:B------:R-:W-:Y:S01]  /*6270*/  HMMA.16816.F32 R64, R4.reuse, R18, R64 ;  /* 0x000000120440723c */ /* 0x040fe20000001840 */
[----:B------:R-:W1:Y:S07]  /*6280*/  LDSM.16.MT88.4 R16, [R140+0xb800] ;  /* 0x00b800008c10783b */ /* 0x000e6e0000004200 */
[C---:B------:R-:W-:Y:S08]  /*6290*/  HMMA.16816.F32 R48, R4.reuse, R26, R48 ;  /* 0x0000001a0430723c */ /* 0x040ff00000001830 */
[C---:B--2---:R-:W-:Y:S08]  /*62a0*/  HMMA.16816.F32 R68, R4.reuse, R12, R68 ;  /* 0x0000000c0444723c */ /* 0x044ff00000001844 */
[C---:B------:R-:W-:Y:S08]  /*62b0*/  HMMA.16816.F32 R72, R4.reuse, R14, R72 ;  /* 0x0000000e0448723c */ /* 0x040ff00000001848 */
[C---:B---3--:R-:W-:Y:S08]  /*62c0*/  HMMA.16816.F32 R76, R4.reuse, R20, R76 ;  /* 0x00000014044c723c */ /* 0x048ff0000000184c */
[C---:B------:R-:W-:Y:S08]  /*62d0*/  HMMA.16816.F32 R80, R4.reuse, R22, R80 ;  /* 0x000000160450723c */ /* 0x040ff00000001850 */
[C---:B-1----:R-:W-:Y:S08]  /*62e0*/  HMMA.16816.F32 R88, R4.reuse, R16, R88 ;  /* 0x000000100458723c */ /* 0x042ff00000001858 */
[----:B------:R-:W-:-:S15]  /*62f0*/  HMMA.16816.F32 R84, R4, R18, R84 ;  /* 0x000000120454723c */ /* 0x000fde0000001854 */
[----:B------:R-:W-:-:S05]  /*6300*/  NOP ;  /* 0x0000000000007918 */ /* 0x000fca0000000000 */
.L_x_620:
[----:B------:R-:W-:-:S13]  /*6310*/  ISETP.GE.AND P0, PT, R170, RZ, PT ;  /* 0x000000ffaa00720c */ /* 0x000fda0003f06270 */
[----:B------:R-:W-:Y:S05]  /*6320*/  @!P0 BRA `(.L_x_622) ;  /* 0x0000001c00e48947 */ /* 0x000fea0003800000 */
[----:B------:R-:W-:Y:S01]  /*6330*/  IMAD.MOV.U32 R131, RZ, RZ, R129 ;  /* 0x000000ffff837224 */ /* 0x000fe200078e0081 */
[----:B------:R-:W-:Y:S01]  /*6340*/  SHF.R.S32.HI R0, RZ, 0x1f, R101 ;  /* 0x0000001fff007819 */ /* 0x000fe20000011465 */
[-C--:B------:R-:W-:Y:S01]  /*6350*/  IMAD.WIDE.U32 R6, R170, R8.reuse, RZ ;  /* 0x00000008aa067225 */ /* 0x080fe200078e00ff */
[----:B------:R-:W-:Y:S01]  /*6360*/  SHF.L.U64.HI R161, R8, 0x5, R9 ;  /* 0x0000000508a17819 */ /* 0x000fe20000010209 */
[----:B------:R-:W1:Y:S02]  /*6370*/  LDCU UR4, c[0x0][0x45c] ;  /* 0x00008b80ff0477ac */ /* 0x000e640008000800 */
[----:B------:R-:W-:-:S04]  /*6380*/  IMAD.WIDE.U32 R4, R162, R8, R130 ;  /* 0x00000008a2047225 */ /* 0x000fc800078e0082 */
[----:B------:R-:W-:Y:S02]  /*6390*/  IMAD.IADD R5, R128, 0x1, R5 ;  /* 0x0000000180057824 */ /* 0x000fe400078e0205 */
[----:B------:R-:W-:Y:S02]  /*63a0*/  IMAD R0, R0, UR8, RZ ;  /* 0x0000000800007c24 */ /* 0x000fe4000f8e02ff */
[----:B------:R-:W-:-:S04]  /*63b0*/  IMAD.WIDE.U32 R10, R101, UR8, R4 ;  /* 0x00000008650a7c25 */ /* 0x000fc8000f8e0004 */
[----:B------:R-:W-:Y:S01]  /*63c0*/  IMAD R0, R101, UR9, R0 ;  /* 0x0000000965007c24 */ /* 0x000fe2000f8e0200 */
[----:B------:R-:W-:Y:S01]  /*63d0*/  IADD3 R5, P0, PT, R153, R10, RZ ;  /* 0x0000000a99057210 */ /* 0x000fe20007f1e0ff */
[C---:B------:R-:W-:Y:S01]  /*63e0*/  IMAD R167, R170.reuse, R9, R7 ;  /* 0x00000009aaa77224 */ /* 0x040fe200078e0207 */
[----:B------:R-:W-:Y:S01]  /*63f0*/  IADD3 R170, PT, PT, R170, 0x1, RZ ;  /* 0x00000001aaaa7810 */ /* 0x000fe20007ffe0ff */
[----:B------:R-:W-:Y:S01]  /*6400*/  IMAD.SHL.U32 R164, R8, 0x20, RZ ;  /* 0x0000002008a47824 */ /* 0x000fe200078e00ff */
[----:B------:R-:W-:Y:S01]  /*6410*/  IADD3.X R0, PT, PT, R0, R11, RZ, P0, !PT ;  /* 0x0000000b00007210 */ /* 0x000fe200007fe4ff */
[C---:B------:R-:W-:Y:S02]  /*6420*/  IMAD.SHL.U32 R2, R5.reuse, 0x2, RZ ;  /* 0x0000000205027824 */ /* 0x040fe400078e00ff */
[----:B------:R-:W-:Y:S01]  /*6430*/  IMAD.MOV.U32 R101, RZ, RZ, R100 ;  /* 0x000000ffff657224 */ /* 0x000fe200078e0064 */
[----:B------:R-:W-:Y:S02]  /*6440*/  SHF.L.U64.HI R0, R5, 0x1, R0 ;  /* 0x0000000105007819 */ /* 0x000fe40000010200 */
[----:B------:R-:W-:-:S04]  /*6450*/  LEA R2, P0, R6, R2, 0x7 ;  /* 0x0000000206027211 */ /* 0x000fc800078038ff */
[----:B------:R-:W-:Y:S02]  /*6460*/  LEA.HI.X R167, R6, R0, R167, 0x7, P0 ;  /* 0x0000000006a77211 */ /* 0x000fe400000f3ca7 */
[----:B------:R-:W-:Y:S02]  /*6470*/  IADD3 R168, P1, PT, R2, UR6, RZ ;  /* 0x0000000602a87c10 */ /* 0x000fe4000ff3e0ff */
[----:B------:R-:W-:Y:S02]  /*6480*/  IADD3 R166, P0, PT, R132, -0x80, RZ ;  /* 0xffffff8084a67810 */ /* 0x000fe40007f1e0ff */
[----:B------:R-:W-:Y:S02]  /*6490*/  IADD3.X R167, PT, PT, R167, UR7, RZ, P1, !PT ;  /* 0x00000007a7a77c10 */ /* 0x000fe40008ffe4ff */
[----:B------:R-:W-:Y:S02]  /*64a0*/  MOV R0, R3 ;  /* 0x0000000300007202 */ /* 0x000fe40000000f00 */
[----:B------:R-:W-:Y:S01]  /*64b0*/  IADD3.X R165, PT, PT, R102, -0x1, RZ, P0, !PT ;  /* 0xffffffff66a57810 */ /* 0x000fe200007fe4ff */
[----:B-1----:R-:W-:Y:S06]  /*64c0*/  BRA `(.L_x_623) ;  /* 0x0000000000847947 */ /* 0x002fec0003800000 */
.L_x_625:
[----:B------:R-:W1:Y:S01]  /*64d0*/  LDC.64 R2, c[0x0][0x3b8] ;  /* 0x0000ee00ff027b82 */ /* 0x000e620000000a00 */
[----:B------:R-:W-:Y:S04]  /*64e0*/  VIADD R107, R170, 0xfffffffe ;  /* 0xfffffffeaa6b7836 */ /* 0x000fe80000000000 */
[C---:B-1----:R-:W-:Y:S01]  /*64f0*/  IMAD.WIDE.U32 R104, R107.reuse, R2, RZ ;  /* 0x000000026b687225 */ /* 0x042fe200078e00ff */
[C---:B------:R-:W-:Y:S03]  /*6500*/  SHF.L.U64.HI R102, R2.reuse, 0x4, R3 ;  /* 0x0000000402667819 */ /* 0x040fe60000010203 */
[----:B------:R-:W-:Y:S01]  /*6510*/  IMAD.SHL.U32 R100, R2, 0x10, RZ ;  /* 0x0000001002647824 */ /* 0x000fe200078e00ff */
[C---:B------:R-:W-:Y:S01]  /*6520*/  LEA R110, P2, R104.reuse, R155, 0x7 ;  /* 0x0000009b686e7211 */ /* 0x040fe200078438ff */
[----:B------:R-:W-:Y:S03]  /*6530*/  IMAD R105, R107, R3, R105 ;  /* 0x000000036b697224 */ /* 0x000fe600078e0269 */
[C---:B------:R-:W-:Y:S02]  /*6540*/  LEA R109, P0, R104.reuse, R100, 0x6 ;  /* 0x00000064686d7211 */ /* 0x040fe400078030ff */
[C-C-:B------:R-:W-:Y:S02]  /*6550*/  LEA.HI.X R111, R104.reuse, R154, R105.reuse, 0x7, P2 ;  /* 0x0000009a686f7211 */ /* 0x140fe400010f3c69 */
[C---:B------:R-:W-:Y:S02]  /*6560*/  LEA R108, P2, R109.reuse, R155, 0x1 ;  /* 0x0000009b6d6c7211 */ /* 0x040fe400078408ff */
[----:B------:R-:W-:Y:S01]  /*6570*/  LEA.HI.X R107, R104, R102, R105, 0x6, P0 ;  /* 0x00000066686b7211 */ /* 0x000fe200000f3469 */
        /* <DEDUP_REMOVED lines=10> */
[-C--:B------:R-:W-:Y:S01]  /*6620*/  LEA R112, P1, R100, R155.reuse, 0x1 ;  /* 0x0000009b64707211 */ /* 0x080fe200078208ff */
[----:B------:R1:W-:Y:S01]  /*6630*/  LDGSTS.E.BYPASS.LTC128B.128 [R159+0x4800], desc[UR10][R108.64] ;  /* 0x048000006c9f7fae */ /* 0x0003e2000b981a0a */
[----:B------:R-:W-:Y:S02]  /*6640*/  LEA R2, P0, R106, R155, 0x1 ;  /* 0x0000009b6a027211 */ /* 0x000fe400078008ff */
        /* <DEDUP_REMOVED lines=9> */
.L_x_623:
[----:B------:R-:W-:Y:S04]  /*66e0*/  DEPBAR.LE SB0, 0x0 ;  /* 0x000080000000791a */ /* 0x000fe80000000000 */
[----:B------:R-:W-:Y:S01]  /*66f0*/  BAR.SYNC.DEFER_BLOCKING 0x0 ;  /* 0x0000000000007b1d */ /* 0x000fe20000010000 */
[----:B------:R-:W-:Y:S01]  /*6700*/  IMAD.MOV.U32 R169, RZ, RZ, R167 ;  /* 0x000000ffffa97224 */ /* 0x000fe200078e00a7 */
[----:B------:R-:W-:Y:S05]  /*6710*/  IADD3 R102, P0, PT, R168, R164, RZ ;  /* 0x000000a4a8667210 */ /* 0x000fea0007f1e0ff */
[----:B------:R-:W-:Y:S01]  /*6720*/  IMAD.X R103, R167, 0x1, R161, P0 ;  /* 0x00000001a7677824 */ /* 0x000fe200000e06a1 */
[-C--:B------:R-:W-:Y:S05]  /*6730*/  IADD3 R2, P0, PT, R102, R166.reuse, RZ ;  /* 0x000000a666027210 */ /* 0x080fea0007f1e0ff */
[--C-:B------:R-:W-:Y:S01]  /*6740*/  IMAD.X R3, R103, 0x1, R165.reuse, P0 ;  /* 0x0000000167037824 */ /* 0x100fe200000e06a5 */
[----:B------:R-:W-:Y:S05]  /*6750*/  IADD3 R174, P0, PT, R2, R166, RZ ;  /* 0x000000a602ae7210 */ /* 0x000fea0007f1e0ff */
[----:B------:R-:W-:Y:S01]  /*6760*/  IMAD.X R175, R3, 0x1, R165, P0 ;  /* 0x0000000103af7824 */ /* 0x000fe200000e06a5 */
[----:B------:R-:W-:Y:S01]  /*6770*/  ISETP.NE.AND P0, PT, R170, 0x1, PT ;  /* 0x00000001aa00780c */ /* 0x000fe20003f05270 */
        /* <DEDUP_REMOVED lines=20> */
[----:B------:R-:W-:Y:S01]  /*68c0*/  LDSM.16.M88.4 R136, [R148] ;  /* 0x000000009488783b */ /* 0x000fe20000000200 */
        /* <DEDUP_REMOVED lines=8> */
[----:B------:R-:W5:Y:S07]  /*6950*/  LDSM.16.M88.4 R116, [R144+0x4000] ;  /* 0x004000009074783b */ /* 0x000f6e0000000200 */
[C---:B-1----:R-:W-:Y:S08]  /*6960*/  HMMA.16816.F32 R28, R104.reuse, R120, RZ ;  /* 0x00000078681c723c */ /* 0x042ff000000018ff */
[----:B------:R-:W-:Y:S01]  /*6970*/  HMMA.16816.F32 R32, R104, R122, RZ ;  /* 0x0000007a6820723c */ /* 0x000fe200000018ff */
[----:B------:R-:W1:Y:S04]  /*6980*/  LDSM.16.M88.4 R104, [R144+0x4800] ;  /* 0x004800009068783b */ /* 0x000e680000000200 */
[----:B------:R-:W1:Y:S03]  /*6990*/  LDSM.16.M88.4 R120, [R144+0x5000] ;  /* 0x005000009078783b */ /* 0x000e660000000200 */
[C---:B--2---:R-:W-:Y:S08]  /*69a0*/  HMMA.16816.F32 R4, R124.reuse, R128, R4 ;  /* 0x000000807c04723c */ /* 0x044ff00000001804 */
[C---:B------:R-:W-:Y:S01]  /*69b0*/  HMMA.16816.F32 R8, R124.reuse, R130, R8 ;  /* 0x000000827c08723c */ /* 0x040fe20000001808 */
[----:B------:R-:W-:Y:S07]  /*69c0*/  LDSM.16.M88.4 R128, [R143+0x5000] ;  /* 0x005000008f80783b */ /* 0x000fee0000000200 */
[C---:B------:R-:W-:Y:S08]  /*69d0*/  HMMA.16816.F32 R12, R124.reuse, R132, R12 ;  /* 0x000000847c0c723c */ /* 0x040ff0000000180c */
[C---:B------:R-:W-:Y:S01]  /*69e0*/  HMMA.16816.F32 R16, R124.reuse, R134, R16 ;  /* 0x000000867c10723c */ /* 0x040fe20000001810 */
[----:B------:R-:W-:Y:S07]  /*69f0*/  LDSM.16.M88.4 R132, [R150+UR5+0x7800] ;  /* 0x007800059684783b */ /* 0x000fee0008000200 */
[C---:B---3--:R-:W-:Y:S08]  /*6a00*/  HMMA.16816.F32 R20, R124.reuse, R108, R20 ;  /* 0x0000006c7c14723c */ /* 0x048ff00000001814 */
[C---:B------:R-:W-:Y:S01]  /*6a10*/  HMMA.16816.F32 R24, R124.reuse, R110, R24 ;  /* 0x0000006e7c18723c */ /* 0x040fe20000001818 */
[----:B------:R-:W2:Y:S07]  /*6a20*/  LDSM.16.M88.4 R108, [R144+0x5800] ;  /* 0x00580000906c783b */ /* 0x000eae0000000200 */
[C---:B----4-:R-:W-:Y:S08]  /*6a30*/  HMMA.16816.F32 R28, R124.reuse, R112, R28 ;  /* 0x000000707c1c723c */ /* 0x050ff0000000181c */
[----:B------:R-:W-:Y:S01]  /*6a40*/  HMMA.16816.F32 R32, R124, R114, R32 ;  /* 0x000000727c20723c */ /* 0x000fe20000001820 */
[----:B------:R-:W-:Y:S04]  /*6a50*/  LDSM.16.M88.4 R112, [R147] ;  /* 0x000000009370783b */ /* 0x000fe80000000200 */
[----:B------:R-:W-:Y:S03]  /*6a60*/  LDSM.16.M88.4 R124, [R143+0x4800] ;  /* 0x004800008f7c783b */ /* 0x000fe60000000200 */
[C---:B-----5:R-:W-:Y:S08]  /*6a70*/  HMMA.16816.F32 R4, R136.reuse, R116, R4 ;  /* 0x000000748804723c */ /* 0x060ff00000001804 */
[C---:B------:R-:W-:Y:S01]  /*6a80*/  HMMA.16816.F32 R8, R136.reuse, R118, R8 ;  /* 0x000000768808723c */ /* 0x040fe20000001808 */
[----:B------:R-:W3:Y:S07]  /*6a90*/  LDSM.16.M88.4 R116, [R143+0x4000] ;  /* 0x004000008f74783b */ /* 0x000eee0000000200 */
[C---:B-1----:R-:W-:Y:S08]  /*6aa0*/  HMMA.16816.F32 R12, R136.reuse, R104, R12 ;  /* 0x00000068880c723c */ /* 0x042ff0000000180c */
[C---:B------:R-:W-:Y:S01]  /*6ab0*/  HMMA.16816.F32 R16, R136.reuse, R106, R16 ;  /* 0x0000006a8810723c */ /* 0x040fe20000001810 */
[----:B------:R-:W1:Y:S07]  /*6ac0*/  LDSM.16.M88.4 R104, [R143+0x5800] ;  /* 0x005800008f68783b */ /* 0x000e6e0000000200 */
[C---:B------:R-:W-:Y:S08]  /*6ad0*/  HMMA.16816.F32 R20, R136.reuse, R120, R20 ;  /* 0x000000788814723c */ /* 0x040ff00000001814 */
[C---:B------:R-:W-:Y:S01]  /*6ae0*/  HMMA.16816.F32 R24, R136.reuse, R122, R24 ;  /* 0x0000007a8818723c */ /* 0x040fe20000001818 */
[----:B------:R-:W-:Y:S07]  /*6af0*/  LDSM.16.M88.4 R120, [R150+UR5+0x6000] ;  /* 0x006000059678783b */ /* 0x000fee0008000200 */
[C---:B--2---:R-:W-:Y:S08]  /*6b00*/  HMMA.16816.F32 R28, R136.reuse, R108, R28 ;  /* 0x0000006c881c723c */ /* 0x044ff0000000181c */
[----:B------:R-:W-:Y:S01]  /*6b10*/  HMMA.16816.F32 R32, R136, R110, R32 ;  /* 0x0000006e8820723c */ /* 0x000fe20000001820 */
[----:B------:R-:W2:Y:S07]  /*6b20*/  LDSM.16.M88.4 R108, [R151+0x2000] ;  /* 0x00200000976c783b */ /* 0x000eae0000000200 */
[C---:B---3--:R-:W-:Y:S08]  /*6b30*/  HMMA.16816.F32 R4, R112.reuse, R116, R4 ;  /* 0x000000747004723c */ /* 0x048ff00000001804 */
[C---:B------:R-:W-:Y:S01]  /*6b40*/  HMMA.16816.F32 R8, R112.reuse, R118, R8 ;  /* 0x000000767008723c */ /* 0x040fe20000001808 */
[----:B------:R-:W3:Y:S07]  /*6b50*/  LDSM.16.M88.4 R116, [R150+UR5+0x6800] ;  /* 0x006800059674783b */ /* 0x000eee0008000200 */
[C---:B------:R-:W-:Y:S08]  /*6b60*/  HMMA.16816.F32 R12, R112.reuse, R124, R12 ;  /* 0x0000007c700c723c */ /* 0x040ff0000000180c */
[C---:B------:R-:W-:Y:S01]  /*6b70*/  HMMA.16816.F32 R16, R112.reuse, R126, R16 ;  /* 0x0000007e7010723c */ /* 0x040fe20000001810 */
[----:B------:R-:W4:Y:S07]  /*6b80*/  LDSM.16.M88.4 R124, [R150+UR5+0x7000] ;  /* 0x00700005967c783b */ /* 0x000f2e0008000200 */
[C---:B------:R-:W-:Y:S08]  /*6b90*/  HMMA.16816.F32 R20, R112.reuse, R128, R20 ;  /* 0x000000807014723c */ /* 0x040ff00000001814 */
[C---:B------:R-:W-:Y:S01]  /*6ba0*/  HMMA.16816.F32 R24, R112.reuse, R130, R24 ;  /* 0x000000827018723c */ /* 0x040fe20000001818 */
[----:B------:R-:W-:Y:S07]  /*6bb0*/  LDSM.16.M88.4 R128, [R144+0x6000] ;  /* 0x006000009080783b */ /* 0x000fee0000000200 */
[C---:B-1----:R-:W-:Y:S08]  /*6bc0*/  HMMA.16816.F32 R28, R112.reuse, R104, R28 ;  /* 0x00000068701c723c */ /* 0x042ff0000000181c */
[----:B------:R-:W-:Y:S01]  /*6bd0*/  HMMA.16816.F32 R32, R112, R106, R32 ;  /* 0x0000006a7020723c */ /* 0x000fe20000001820 */
[----:B------:R-:W-:Y:S04]  /*6be0*/  LDSM.16.M88.4 R104, [R149+0x2000] ;  /* 0x002000009568783b */ /* 0x000fe80000000200 */
[----:B------:R-:W1:Y:S03]  /*6bf0*/  LDSM.16.M88.4 R112, [R145+0x6000] ;  /* 0x006000009170783b */ /* 0x000e660000000200 */
[C---:B--2---:R-:W-:Y:S08]  /*6c00*/  HMMA.16816.F32 R4, R108.reuse, R120, R4 ;  /* 0x000000786c04723c */ /* 0x044ff00000001804 */
[C---:B------:R-:W-:Y:S01]  /*6c10*/  HMMA.16816.F32 R8, R108.reuse, R122, R8 ;  /* 0x0000007a6c08723c */ /* 0x040fe20000001808 */
[----:B------:R-:W2:Y:S07]  /*6c20*/  LDSM.16.M88.4 R120, [R145+0x6800] ;  /* 0x006800009178783b */ /* 0x000eae0000000200 */
[C---:B---3--:R-:W-:Y:S08]  /*6c30*/  HMMA.16816.F32 R12, R108.reuse, R116, R12 ;  /* 0x000000746c0c723c */ /* 0x048ff0000000180c */
[C---:B------:R-:W-:Y:S01]  /*6c40*/  HMMA.16816.F32 R16, R108.reuse, R118, R16 ;  /* 0x000000766c10723c */ /* 0x040fe20000001810 */
[----:B------:R-:W3:Y:S07]  /*6c50*/  LDSM.16.M88.4 R116, [R145+0x7000] ;  /* 0x007000009174783b */ /* 0x000eee0000000200 */
[C---:B----4-:R-:W-:Y:S08]  /*6c60*/  HMMA.16816.F32 R20, R108.reuse, R124, R20 ;  /* 0x0000007c6c14723c */ /* 0x050ff00000001814 */
[C---:B------:R-:W-:Y:S01]  /*6c70*/  HMMA.16816.F32 R24, R108.reuse, R126, R24 ;  /* 0x0000007e6c18723c */ /* 0x040fe20000001818 */
[----:B------:R-:W-:Y:S07]  /*6c80*/  LDSM.16.M88.4 R124, [R148+0x2000] ;  /* 0x00200000947c783b */ /* 0x000fee0000000200 */
[C---:B------:R-:W-:Y:S08]  /*6c90*/  HMMA.16816.F32 R28, R108.reuse, R132, R28 ;  /* 0x000000846c1c723c */ /* 0x040ff0000000181c */
[----:B------:R-:W-:Y:S01]  /*6ca0*/  HMMA.16816.F32 R32, R108, R134, R32 ;  /* 0x000000866c20723c */ /* 0x000fe20000001820 */
[----:B------:R-:W4:Y:S04]  /*6cb0*/  LDSM.16.M88.4 R108, [R145+0x7800] ;  /* 0x00780000916c783b */ /* 0x000f280000000200 */
[----:B------:R-:W5:Y:S03]  /*6cc0*/  LDSM.16.M88.4 R132, [R144+0x6800] ;  /* 0x006800009084783b */ /* 0x000f660000000200 */
[C---:B-1----:R-:W-:Y:S08]  /*6cd0*/  HMMA.16816.F32 R4, R104.reuse, R112, R4 ;  /* 0x000000706804723c */ /* 0x042ff00000001804 */
[C---:B------:R-:W-:Y:S01]  /*6ce0*/  HMMA.16816.F32 R8, R104.reuse, R114, R8 ;  /* 0x000000726808723c */ /* 0x040fe20000001808 */
[----:B------:R-:W1:Y:S07]  /*6cf0*/  LDSM.16.M88.4 R112, [R144+0x7000] ;  /* 0x007000009070783b */ /* 0x000e6e0000000200 */
[C---:B--2---:R-:W-:Y:S08]  /*6d00*/  HMMA.16816.F32 R12, R104.reuse, R120, R12 ;  /* 0x00000078680c723c */ /* 0x044ff0000000180c */
[C---:B------:R-:W-:Y:S01]  /*6d10*/  HMMA.16816.F32 R16, R104.reuse, R122, R16 ;  /* 0x0000007a6810723c */ /* 0x040fe20000001810 */
[----:B------:R-:W-:Y:S07]  /*6d20*/  LDSM.16.M88.4 R120, [R143+0x6800] ;  /* 0x006800008f78783b */ /* 0x000fee0000000200 */
[C---:B---3--:R-:W-:Y:S08]  /*6d30*/  HMMA.16816.F32 R20, R104.reuse, R116, R20 ;  /* 0x000000746814723c */ /* 0x048ff00000001814 */
[C---:B------:R-:W-:Y:S01]  /*6d40*/  HMMA.16816.F32 R24, R104.reuse, R118, R24 ;  /* 0x000000766818723c */ /* 0x040fe20000001818 */
[----:B------:R-:W-:Y:S07]  /*6d50*/  LDSM.16.M88.4 R116, [R143+0x6000] ;  /* 0x006000008f74783b */ /* 0x000fee0000000200 */
[C---:B----4-:R-:W-:Y:S08]  /*6d60*/  HMMA.16816.F32 R28, R104.reuse, R108, R28 ;  /* 0x0000006c681c723c */ /* 0x050ff0000000181c */
[----:B------:R-:W-:Y:S01]  /*6d70*/  HMMA.16816.F32 R32, R104, R110, R32 ;  /* 0x0000006e6820723c */ /* 0x000fe20000001820 */
[----:B------:R-:W2:Y:S04]  /*6d80*/  LDSM.16.M88.4 R104, [R144+0x7800] ;  /* 0x007800009068783b */ /* 0x000ea80000000200 */
[----:B------:R-:W3:Y:S03]  /*6d90*/  LDSM.16.M88.4 R108, [R147+0x2000] ;  /* 0x00200000936c783b */ /* 0x000ee60000000200 */
[C---:B------:R-:W-:Y:S08]  /*6da0*/  HMMA.16816.F32 R4, R124.reuse, R128, R4 ;  /* 0x000000807c04723c */ /* 0x040ff00000001804 */
[C---:B------:R-:W-:Y:S01]  /*6db0*/  HMMA.16816.F32 R8, R124.reuse, R130, R8 ;  /* 0x000000827c08723c */ /* 0x040fe20000001808 */
[----:B------:R-:W4:Y:S07]  /*6dc0*/  LDSM.16.M88.4 R128, [R143+0x7000] ;  /* 0x007000008f80783b */ /* 0x000f2e0000000200 */
[C---:B-----5:R-:W-:Y:S08]  /*6dd0*/  HMMA.16816.F32 R12, R124.reuse, R132, R12 ;  /* 0x000000847c0c723c */ /* 0x060ff0000000180c */
[C---:B------:R-:W-:Y:S01]  /*6de0*/  HMMA.16816.F32 R16, R124.reuse, R134, R16 ;  /* 0x000000867c10723c */ /* 0x040fe20000001810 */
[----:B------:R-:W5:Y:S01]  /*6df0*/  LDSM.16.M88.4 R132, [R143+0x7800] ;  /* 0x007800008f84783b */ /* 0x000f620000000200 */
[----:B------:R-:W-:Y:S04]  /*6e00*/  DEPBAR.LE SB0, 0x0 ;  /* 0x000080000000791a */ /* 0x000fe80000000000 */
[----:B------:R-:W-:Y:S02]  /*6e10*/  BAR.SYNC.DEFER_BLOCKING 0x0 ;  /* 0x0000000000007b1d */ /* 0x000fe40000010000 */
[C---:B-1----:R-:W-:Y:S08]  /*6e20*/  HMMA.16816.F32 R20, R124.reuse, R112, R20 ;  /* 0x000000707c14723c */ /* 0x042ff00000001814 */
[C---:B------:R-:W-:Y:S08]  /*6e30*/  HMMA.16816.F32 R24, R124.reuse, R114, R24 ;  /* 0x000000727c18723c */ /* 0x040ff00000001818 */
[C---:B--2---:R-:W-:Y:S08]  /*6e40*/  HMMA.16816.F32 R28, R124.reuse, R104, R28 ;  /* 0x000000687c1c723c */ /* 0x044ff0000000181c */
[----:B------:R-:W-:Y:S08]  /*6e50*/  HMMA.16816.F32 R32, R124, R106, R32 ;  /* 0x0000006a7c20723c */ /* 0x000ff00000001820 */
[C---:B---3--:R-:W-:Y:S08]  /*6e60*/  HMMA.16816.F32 R4, R108.reuse, R116, R4 ;  /* 0x000000746c04723c */ /* 0x048ff00000001804 */
[C---:B------:R-:W-:Y:S08]  /*6e70*/  HMMA.16816.F32 R8, R108.reuse, R118, R8 ;  /* 0x000000766c08723c */ /* 0x040ff00000001808 */
[C---:B------:R-:W-:Y:S03]  /*6e80*/  HMMA.16816.F32 R12, R108.reuse, R120, R12 ;  /* 0x000000786c0c723c */ /* 0x040fe6000000180c */
        /* <DEDUP_REMOVED lines=11> */
[C---:B-----5:R-:W-:Y:S03]  /*6f40*/  HMMA.16816.F32 R28, R108.reuse, R132, R28 ;  /* 0x000000846c1c723c */ /* 0x060fe6000000181c */
        /* <DEDUP_REMOVED lines=10> */
.L_x_624:
[----:B------:R-:W2:Y:S01]  /*6ff0*/  SHFL.BFLY PT, R100, R169, 0x2, 0x1f ;  /* 0x0c401f00a9647f89 */ /* 0x000ea200000e0000 */
[----:B------:R-:W-:Y:S07]  /*7000*/  IADD3 R170, PT, PT, R170, -0x1, RZ ;  /* 0xffffffffaaaa7810 */ /* 0x000fee0007ffe0ff */
[----:B-1----:R-:W1:Y:S08]  /*7010*/  SHFL.BFLY PT, R2, R103, 0x2, 0x1f ;  /* 0x0c401f0067027f89 */ /* 0x002e7000000e0000 */
[----:B------:R-:W-:Y:S08]  /*7020*/  LDSM.16.MT88.4 R108, [R142+0x8000] ;  /* 0x008000008e6c783b */ /* 0x000ff00000004200 */
[----:B------:R-:W-:Y:S01]  /*7030*/  LDSM.16.MT88.4 R112, [R141+0x8000] ;  /* 0x008000008d70783b */ /* 0x000fe20000004200 */
[----:B--2---:R-:W-:Y:S02]  /*7040*/  FMNMX.FTZ R105, R169, R100, !PT ;  /* 0x00000064a9697209 */ /* 0x004fe40007810000 */
[----:B-1----:R-:W-:Y:S05]  /*7050*/  FMNMX.FTZ R104, R103, R2, !PT ;  /* 0x0000000267687209 */ /* 0x002fea0007810000 */
        /* <DEDUP_REMOVED lines=15> */
[----:B------:R-:W-:Y:S01]  /*7150*/  ISETP.NE.AND P1, PT, R170, RZ, PT ;  /* 0x000000ffaa00720c */ /* 0x000fe20003f25270 */
        /* <DEDUP_REMOVED lines=15> */
[--C-:B------:R-:W-:Y:S07]  /*7250*/  FFMA.FTZ R135, R28, UR4, -R121.reuse ;  /* 0x000000041c877c23 */ /* 0x100fee0008010879 */
[----:B------:R-:W-:Y:S01]  /*7260*/  MUFU.EX2 R103, R103 ;  /* 0x0000006700677308 */ /* 0x000fe20000000800 */
[--C-:B------:R-:W-:Y:S01]  /*7270*/  FFMA.FTZ R136, R29, UR4, -R121.reuse ;  /* 0x000000041d887c23 */ /* 0x100fe20008010879 */
[--C-:B------:R-:W-:Y:S01]  /*7280*/  FFMA.FTZ R137, R32, UR4, -R121.reuse ;  /* 0x0000000420897c23 */ /* 0x100fe20008010879 */
[----:B------:R-:W-:Y:S07]  /*7290*/  LDSM.16.MT88.4 R28, [R142+0x9800] ;  /* 0x009800008e1c783b */ /* 0x000fee0000004200 */
[----:B------:R-:W4:Y:S01]  /*72a0*/  MUFU.EX2 R116, R116 ;  /* 0x0000007400747308 */ /* 0x000f220000000800 */
[--C-:B------:R-:W-:Y:S01]  /*72b0*/  FFMA.FTZ R123, R12, UR4, -R121.reuse ;  /* 0x000000040c7b7c23 */ /* 0x100fe20008010879 */
[C---:B--2---:R-:W-:Y:S01]  /*72c0*/  FMUL.FTZ R4, R2.reuse, R96 ;  /* 0x0000006002047220 */ /* 0x044fe20000410000 */
[C---:B------:R-:W-:Y:S07]  /*72d0*/  FMUL.FTZ R5, R2.reuse, R97 ;  /* 0x0000006102057220 */ /* 0x040fee0000410000 */
        /* <DEDUP_REMOVED lines=33> */
[C---:B------:R-:W-:Y:S01]  /*74f0*/  FMUL.FTZ R52, R2.reuse, R52 ;  /* 0x0000003402347220 */ /* 0x040fe20000410000 */
        /* <DEDUP_REMOVED lines=14> */
[----:B------:R-:W-:Y:S01]  /*75e0*/  MUFU.EX2 R133, R133 ;  /* 0x0000008500857308 */ /* 0x000fe20000000800 */
        /* <DEDUP_REMOVED lines=13> */
[----:B------:R-:W2:Y:S03]  /*76c0*/  LDSM.16.MT88.4 R108, [R142+0xa000] ;  /* 0x00a000008e6c783b */ /* 0x000ea60000004200 */
        /* <DEDUP_REMOVED lines=15> */
[----:B------:R-:W-:Y:S01]  /*77c0*/  MUFU.EX2 R138, R138 ;  /* 0x0000008a008a7308 */ /* 0x000fe20000000800 */
[C---:B------:R-:W-:Y:S01]  /*77d0*/  FMUL.FTZ R82, R0.reuse, R82 ;  /* 0x0000005200527220 */ /* 0x040fe20000410000 */
[----:B------:R-:W-:Y:S01]  /*77e0*/  FMUL.FTZ R83, R0, R83 ;  /* 0x0000005300537220 */ /* 0x000fe20000410000 */
[--C-:B------:R-:W-:Y:S01]  /*77f0*/  FFMA.FTZ R124, R13, UR4, -R121.reuse ;  /* 0x000000040d7c7c23 */ /* 0x100fe20008010879 */
[----:B------:R-:W-:Y:S01]  /*7800*/  FMUL.FTZ R13, R2, R89 ;  /* 0x00000059020d7220 */ /* 0x000fe20000410000 */
[--C-:B------:R-:W-:Y:S01]  /*7810*/  FFMA.FTZ R125, R14, UR4, -R122.reuse ;  /* 0x000000040e7d7c23 */ /* 0x100fe2000801087a */
[C---:B---3--:R-:W-:Y:S04]  /*7820*/  HMMA.16816.F32 R52, R96.reuse, R92, R52 ;  /* 0x0000005c6034723c */ /* 0x048fe80000001834 */
[----:B------:R-:W-:Y:S01]  /*7830*/  MUFU.EX2 R139, R139 ;  /* 0x0000008b008b7308 */ /* 0x000fe20000000800 */
[C---:B------:R-:W-:Y:S01]  /*7840*/  FMUL.FTZ R14, R0.reuse, R90 ;  /* 0x0000005a000e7220 */ /* 0x040fe20000410000 */
[--C-:B------:R-:W-:Y:S01]  /*7850*/  FFMA.FTZ R128, R15, UR4, -R122.reuse ;  /* 0x000000040f807c23 */ /* 0x100fe2000801087a */
[----:B------:R-:W-:Y:S01]  /*7860*/  FMUL.FTZ R15, R0, R91 ;  /* 0x0000005b000f7220 */ /* 0x000fe20000410000 */
[--C-:B------:R-:W-:Y:S01]  /*7870*/  FFMA.FTZ R126, R16, UR4, -R121.reuse ;  /* 0x00000004107e7c23 */ /* 0x100fe20008010879 */
[----:B------:R-:W-:Y:S01]  /*7880*/  LDSM.16.MT88.4 R88, [R141+0x8800] ;  /* 0x008800008d58783b */ /* 0x000fe20000004200 */
[C---:B------:R-:W-:Y:S04]  /*7890*/  HMMA.16816.F32 R56, R96.reuse, R94, R56 ;  /* 0x0000005e6038723c */ /* 0x040fe80000001838 */
[----:B------:R-:W3:Y:S01]  /*78a0*/  MUFU.EX2 R124, R124 ;  /* 0x0000007c007c7308 */ /* 0x000ee20000000800 */
[----:B------:R-:W-:Y:S01]  /*78b0*/  FFMA.FTZ R127, R17, UR4, -R121 ;  /* 0x00000004117f7c23 */ /* 0x000fe20008010879 */
[--C-:B------:R-:W-:Y:S01]  /*78c0*/  FFMA.FTZ R129, R18, UR4, -R122.reuse ;  /* 0x0000000412817c23 */ /* 0x100fe2000801087a */
[--C-:B------:R-:W-:Y:S07]  /*78d0*/  FFMA.FTZ R130, R19, UR4, -R122.reuse ;  /* 0x0000000413827c23 */ /* 0x100fee000801087a */
[----:B------:R-:W-:Y:S01]  /*78e0*/  MUFU.EX2 R125, R125 ;  /* 0x0000007d007d7308 */ /* 0x000fe20000000800 */
[----:B------:R-:W4:Y:S01]  /*78f0*/  LDSM.16.MT88.4 R92, [R141+0xa000] ;  /* 0x00a000008d5c783b */ /* 0x000f220000004200 */
[C---:B-1----:R-:W-:Y:S08]  /*7900*/  HMMA.16816.F32 R60, R96.reuse, R104, R60 ;  /* 0x00000068603c723c */ /* 0x042ff0000000183c */
[----:B------:R-:W1:Y:S01]  /*7910*/  MUFU.EX2 R128, R128 ;  /* 0x0000008000807308 */ /* 0x000e620000000800 */
[C---:B------:R-:W-:Y:S01]  /*7920*/  FMUL.FTZ R16, R2.reuse, R84 ;  /* 0x0000005402107220 */ /* 0x040fe20000410000 */
[----:B------:R-:W-:Y:S01]  /*7930*/  FMUL.FTZ R17, R2, R85 ;  /* 0x0000005502117220 */ /* 0x000fe20000410000 */
[----:B------:R-:W-:Y:S07]  /*7940*/  FMUL.FTZ R18, R0, R86 ;  /* 0x0000005600127220 */ /* 0x000fee0000410000 */
[----:B------:R-:W-:Y:S01]  /*7950*/  MUFU.EX2 R126, R126 ;  /* 0x0000007e007e7308 */ /* 0x000fe20000000800 */
[----:B---3--:R-:W-:Y:S01]  /*7960*/  F2FP.F16.F32.PACK_AB R84, R124, R123 ;  /* 0x0000007b7c54723e */ /* 0x008fe200000000ff */
[C---:B------:R-:W-:Y:S01]  /*7970*/  HMMA.16816.F32 R64, R96.reuse, R106, R64 ;  /* 0x0000006a6040723c */ /* 0x040fe20000001840 */
[----:B------:R-:W3:Y:S07]  /*7980*/  LDSM.16.MT88.4 R104, [R140+0xa000] ;  /* 0x00a000008c68783b */ /* 0x000eee0000004200 */
[----:B------:R-:W5:Y:S01]  /*7990*/  MUFU.EX2 R127, R127 ;  /* 0x0000007f007f7308 */ /* 0x000f620000000800 */
[----:B------:R-:W-:Y:S01]  /*79a0*/  FMUL.FTZ R19, R0, R87 ;  /* 0x0000005700137220 */ /* 0x000fe20000410000 */
[--C-:B------:R-:W-:Y:S01]  /*79b0*/  FFMA.FTZ R131, R22, UR4, -R122.reuse ;  /* 0x0000000416837c23 */ /* 0x100fe2000801087a */
[--C-:B------:R-:W-:Y:S01]  /*79c0*/  FFMA.FTZ R132, R23, UR4, -R122.reuse ;  /* 0x0000000417847c23 */ /* 0x100fe2000801087a */
[----:B------:R-:W-:Y:S01]  /*79d0*/  F2FP.F16.F32.PACK_AB R23, R134, R133 ;  /* 0x000000858617723e */ /* 0x000fe200000000ff */
[----:B------:R-:W-:Y:S01]  /*79e0*/  FFMA.FTZ R122, R35, UR4, -R122 ;  /* 0x00000004237a7c23 */ /* 0x000fe2000801087a */
[C---:B--2---:R-:W-:Y:S04]  /*79f0*/  HMMA.16816.F32 R68, R96.reuse, R108, R68 ;  /* 0x0000006c6044723c */ /* 0x044fe80000001844 */
[----:B------:R-:W-:Y:S01]  /*7a00*/  MUFU.EX2 R129, R129 ;  /* 0x0000008100817308 */ /* 0x000fe20000000800 */
[----:B-1----:R-:W-:Y:S01]  /*7a10*/  F2FP.F16.F32.PACK_AB R85, R128, R125 ;  /* 0x0000007d8055723e */ /* 0x002fe200000000ff */
[----:B------:R-:W-:Y:S08]  /*7a20*/  FFMA.FTZ R103, R2, R173, R103 ;  /* 0x000000ad02677223 */ /* 0x000ff00000010067 */
[----:B------:R-:W1:Y:S01]  /*7a30*/  MUFU.EX2 R130, R130 ;  /* 0x0000008200827308 */ /* 0x000e620000000800 */
[----:B------:R-:W-:Y:S01]  /*7a40*/  FFMA.FTZ R119, R0, R171, R119 ;  /* 0x000000ab00777223 */ /* 0x000fe20000010077 */
[C---:B------:R-:W-:Y:S01]  /*7a50*/  HMMA.16816.F32 R72, R96.reuse, R110, R72 ;  /* 0x0000006e6048723c */ /* 0x040fe20000001848 */
[----:B------:R-:W-:Y:S07]  /*7a60*/  LDSM.16.MT88.4 R108, [R142+0x8800] ;  /* 0x008800008e6c783b */ /* 0x000fee0000004200 */
[----:B------:R-:W-:Y:S01]  /*7a70*/  MUFU.EX2 R131, R131 ;  /* 0x0000008300837308 */ /* 0x000fe20000000800 */
[----:B-----5:R-:W-:Y:S01]  /*7a80*/  F2FP.F16.F32.PACK_AB R86, R127, R126 ;  /* 0x0000007e7f56723e */ /* 0x020fe200000000ff */
[----:B------:R-:W-:Y:S01]  /*7a90*/  FADD.FTZ R116, R116, R103 ;  /* 0x0000006774747221 */ /* 0x000fe20000010000 */
[----:B------:R-:W-:Y:S07]  /*7aa0*/  FADD.FTZ R119, R120, R119 ;  /* 0x0000007778777221 */ /* 0x000fee0000010000 */
[----:B------:R-:W2:Y:S01]  /*7ab0*/  MUFU.EX2 R132, R132 ;  /* 0x0000008400847308 */ /* 0x000ea20000000800 */
[----:B------:R-:W-:Y:S01]  /*7ac0*/  FADD.FTZ R101, R101, R116 ;  /* 0x0000007465657221 */ /* 0x000fe20000010000 */
[----:B------:R-:W-:Y:S08]  /*7ad0*/  FADD.FTZ R0, R118, R119 ;  /* 0x0000007776007221 */ /* 0x000ff00000010000 */
[----:B------:R-:W-:Y:S01]  /*7ae0*/  MUFU.EX2 R137, R137 ;  /* 0x0000008900897308 */ /* 0x000fe20000000800 */
[----:B-1----:R-:W-:Y:S01]  /*7af0*/  F2FP.F16.F32.PACK_AB R87, R130, R129 ;  /* 0x000000818257723e */ /* 0x002fe200000000ff */
[----:B------:R-:W-:Y:S01]  /*7b00*/  FADD.FTZ R102, R102, R101 ;  /* 0x0000006566667221 */ /* 0x000fe20000010000 */
[----:B------:R-:W-:Y:S07]  /*7b10*/  MOV R101, R100 ;  /* 0x0000006400657202 */ /* 0x000fee0000000f00 */
[----:B------:R-:W-:Y:S01]  /*7b20*/  MUFU.EX2 R169, R169 ;  /* 0x000000a900a97308 */ /* 0x000fe20000000800 */
[C---:B----4-:R-:W-:Y:S09]  /*7b30*/  HMMA.16816.F32 R76, R96.reuse, R92, R76 ;  /* 0x0000005c604c723c */ /* 0x050ff2000000184c */
[----:B------:R-:W-:Y:S01]  /*7b40*/  MUFU.EX2 R122, R122 ;  /* 0x0000007a007a7308 */ /* 0x000fe20000000800 */
[----:B------:R-:W-:Y:S01]  /*7b50*/  FADD.FTZ R0, R117, R0 ;  /* 0x0000000075007221 */ /* 0x000fe20000010000 */
[C---:B------:R-:W-:Y:S01]  /*7b60*/  HMMA.16816.F32 R80, R96.reuse, R94, R80 ;  /* 0x0000005e6050723c */ /* 0x040fe20000001850 */
[----:B------:R-:W1:Y:S02]  /*7b70*/  LDSM.16.MT88.4 R92, [R146+0x8800] ;  /* 0x00880000925c783b */ /* 0x000e640000004200 */
[----:B------:R-:W-:Y:S04]  /*7b80*/  FADD.FTZ R125, R125, R0 ;  /* 0x000000007d7d7221 */ /* 0x000fe80000010000 */
[----:B------:R-:W-:Y:S01]  /*7b90*/  FADD.FTZ R128, R128, R125 ;  /* 0x0000007d80807221 */ /* 0x000fe20000010000 */
[C---:B---3--:R-:W-:Y:S03]  /*7ba0*/  HMMA.16816.F32 R12, R96.reuse, R104, R12 ;  /* 0x00000068600c723c */ /* 0x048fe6000000180c */
[----:B------:R-:W-:Y:S04]  /*7bb0*/  FADD.FTZ R129, R129, R128 ;  /* 0x0000008081817221 */ /* 0x000fe80000010000 */
[----:B------:R-:W-:Y:S01]  /*7bc0*/  FADD.FTZ R130, R130, R129 ;  /* 0x0000008182827221 */ /* 0x000fe20000010000 */
[----:B------:R-:W-:Y:S01]  /*7bd0*/  HMMA.16816.F32 R16, R96, R106, R16 ;  /* 0x0000006a6010723c */ /* 0x000fe20000001810 */
[----:B------:R-:W-:Y:S08]  /*7be0*/  LDSM.16.MT88.4 R96, [R146+0xa800] ;  /* 0x00a800009260783b */ /* 0x000ff00000004200 */
[----:B------:R-:W-:Y:S01]  /*7bf0*/  LDSM.16.MT88.4 R104, [R142+0xa800] ;  /* 0x00a800008e68783b */ /* 0x000fe20000004200 */
[C---:B-1----:R-:W-:Y:S08]  /*7c00*/  HMMA.16816.F32 R4, R84.reuse, R92, R4 ;  /* 0x0000005c5404723c */ /* 0x042ff00000001804 */
[C---:B------:R-:W-:Y:S01]  /*7c10*/  HMMA.16816.F32 R8, R84.reuse, R94, R8 ;  /* 0x0000005e5408723c */ /* 0x040fe20000001808 */
[----:B------:R-:W1:Y:S07]  /*7c20*/  LDSM.16.MT88.4 R92, [R140+0x8800] ;  /* 0x008800008c5c783b */ /* 0x000e6e0000004200 */
[C---:B------:R-:W-:Y:S08]  /*7c30*/  HMMA.16816.F32 R36, R84.reuse, R108, R36 ;  /* 0x0000006c5424723c */ /* 0x040ff00000001824 */
        /* <DEDUP_REMOVED lines=8> */
[C---:B------:R-:W-:Y:S03]  /*7cc0*/  HMMA.16816.F32 R60, R84.reuse, R96, R60 ;  /* 0x00000060543c723c */ /* 0x040fe6000000183c */
[--C-:B------:R-:W-:Y:S01]  /*7cd0*/  FFMA.FTZ R96, R20, UR4, -R121.reuse ;  /* 0x0000000414607c23 */ /* 0x100fe20008010879 */
[--C-:B------:R-:W-:Y:S04]  /*7ce0*/  FFMA.FTZ R20, R24, UR4, -R121.reuse ;  /* 0x0000000418147c23 */ /* 0x100fe80008010879 */
[C---:B------:R-:W-:Y:S08]  /*7cf0*/  HMMA.16816.F32 R64, R84.reuse, R98, R64 ;  /* 0x000000625440723c */ /* 0x040ff00000001840 */
[C---:B------:R-:W-:Y:S08]  /*7d00*/  HMMA.16816.F32 R68, R84.reuse, R104, R68 ;  /* 0x000000685444723c */ /* 0x040ff00000001844 */
[C---:B------:R-:W-:Y:S01]  /*7d10*/  HMMA.16816.F32 R72, R84.reuse, R106, R72 ;  /* 0x0000006a5448723c */ /* 0x040fe20000001848 */
[----:B------:R-:W-:Y:S07]  /*7d20*/  LDSM.16.MT88.4 R104, [R146+0xb000] ;  /* 0x00b000009268783b */ /* 0x000fee0000004200 */
[C---:B------:R-:W-:Y:S01]  /*7d30*/  HMMA.16816.F32 R76, R84.reuse, R112, R76 ;  /* 0x00000070544c723c */ /* 0x040fe2000000184c */
[----:B------:R5:W-:Y:S02]  /*7d40*/  MUFU.EX2 R112, R96 ;  /* 0x0000006000707308 */ /* 0x000be40000000800 */
[--C-:B------:R-:W-:Y:S01]  /*7d50*/  FFMA.FTZ R113, R21, UR4, -R121.reuse ;  /* 0x0000000415717c23 */ /* 0x100fe20008010879 */
[C---:B--2---:R-:W-:Y:S01]  /*7d60*/  F2FP.F16.F32.PACK_AB R21, R132.reuse, R131 ;  /* 0x000000838415723e */ /* 0x044fe200000000ff */
[----:B------:R-:W-:Y:S03]  /*7d70*/  FADD.FTZ R131, R131, R130 ;  /* 0x0000008283837221 */ /* 0x000fe60000010000 */
[C---:B------:R-:W-:Y:S03]  /*7d80*/  HMMA.16816.F32 R80, R84.reuse, R114, R80 ;  /* 0x000000725450723c */ /* 0x040fe60000001850 */
[----:B------:R-:W2:Y:S01]  /*7d90*/  MUFU.EX2 R113, R113 ;  /* 0x0000007100717308 */ /* 0x000ea20000000800 */
[--C-:B------:R-:W-:Y:S01]  /*7da0*/  FFMA.FTZ R115, R25, UR4, -R121.reuse ;  /* 0x0000000419737c23 */ /* 0x100fe20008010879 */
[----:B------:R-:W-:Y:S08]  /*7db0*/  FFMA.FTZ R121, R33, UR4, -R121 ;  /* 0x0000000421797c23 */ /* 0x000ff00008010879 */
[----:B------:R2:W-:Y:S01]  /*7dc0*/  MUFU.EX2 R114, R20 ;  /* 0x0000001400727308 */ /* 0x0005e20000000800 */
[----:B------:R-:W1:Y:S01]  /*7dd0*/  LDSM.16.MT88.4 R24, [R141+0x9000] ;  /* 0x009000008d18783b */ /* 0x000e620000004200 */
[----:B------:R-:W-:Y:S01]  /*7de0*/  FADD.FTZ R132, R132, R131 ;  /* 0x0000008384847221 */ /* 0x000fe20000010000 */
[C---:B---3--:R-:W-:Y:S07]  /*7df0*/  HMMA.16816.F32 R12, R84.reuse, R108, R12 ;  /* 0x0000006c540c723c */ /* 0x048fee000000180c */
[----:B------:R-:W3:Y:S10]  /*7e00*/  MUFU.EX2 R115, R115 ;  /* 0x0000007300737308 */ /* 0x000ef40000000800 */
[----:B------:R-:W1:Y:S01]  /*7e10*/  MUFU.EX2 R172, R121 ;  /* 0x0000007900ac7308 */ /* 0x000e620000000800 */
[----:B-----5:R-:W5:Y:S01]  /*7e20*/  LDSM.16.MT88.4 R96, [R140+0x9000] ;  /* 0x009000008c60783b */ /* 0x020f620000004200 */
[----:B------:R-:W-:Y:S03]  /*7e30*/  HMMA.16816.F32 R16, R84, R110, R16 ;  /* 0x0000006e5410723c */ /* 0x000fe60000001810 */
[----:B--2---:R-:W-:Y:S04]  /*7e40*/  F2FP.F16.F32.PACK_AB R20, R113, R112 ;  /* 0x000000707114723e */ /* 0x004fe800000000ff */
[----:B------:R-:W2:Y:S01]  /*7e50*/  LDSM.16.MT88.4 R84, [R142+0xb000] ;  /* 0x00b000008e54783b */ /* 0x000ea20000004200 */
[----:B---3--:R-:W-:Y:S07]  /*7e60*/  F2FP.F16.F32.PACK_AB R22, R115, R114 ;  /* 0x000000727316723e */ /* 0x008fee00000000ff */
[C---:B----4-:R-:W-:Y:S01]  /*7e70*/  HMMA.16816.F32 R4, R20.reuse, R88, R4 ;  /* 0x000000581404723c */ /* 0x050fe20000001804 */
[----:B------:R-:W-:Y:S07]  /*7e80*/  LDSM.16.MT88.4 R108, [R140+0x9800] ;  /* 0x009800008c6c783b */ /* 0x000fee0000004200 */
[C---:B------:R-:W-:Y:S01]  /*7e90*/  HMMA.16816.F32 R8, R20.reuse, R90, R8 ;  /* 0x0000005a1408723c */ /* 0x040fe20000001808 */
[----:B------:R-:W3:Y:S07]  /*7ea0*/  LDSM.16.MT88.4 R88, [R141+0xb000] ;  /* 0x00b000008d58783b */ /* 0x000eee0000004200 */
[C---:B-1----:R-:W-:Y:S01]  /*7eb0*/  HMMA.16816.F32 R36, R20.reuse, R92, R36 ;  /* 0x0000005c1424723c */ /* 0x042fe20000001824 */
[----:B------:R-:W-:Y:S07]  /*7ec0*/  LDSM.16.MT88.4 R32, [R146+0xb800] ;  /* 0x00b800009220783b */ /* 0x000fee0000004200 */
[C---:B------:R-:W-:Y:S01]  /*7ed0*/  HMMA.16816.F32 R40, R20.reuse, R94, R40 ;  /* 0x0000005e1428723c */ /* 0x040fe20000001828 */
[----:B------:R-:W-:Y:S07]  /*7ee0*/  LDSM.16.MT88.4 R92, [R146+0x9800] ;  /* 0x00980000925c783b */ /* 0x000fee0000004200 */
[C---:B------:R-:W-:Y:S08]  /*7ef0*/  HMMA.16816.F32 R44, R20.reuse, R24, R44 ;  /* 0x00000018142c723c */ /* 0x040ff0000000182c */
[C---:B------:R-:W-:Y:S01]  /*7f00*/  HMMA.16816.F32 R48, R20.reuse, R26, R48 ;  /* 0x0000001a1430723c */ /* 0x040fe20000001830 */
[----:B------:R-:W1:Y:S07]  /*7f10*/  LDSM.16.MT88.4 R24, [R140+0xb000] ;  /* 0x00b000008c18783b */ /* 0x000e6e0000004200 */
[C---:B-----5:R-:W-:Y:S08]  /*7f20*/  HMMA.16816.F32 R52, R20.reuse, R96, R52 ;  /* 0x000000601434723c */ /* 0x060ff00000001834 */
[C---:B------:R-:W-:Y:S08]  /*7f30*/  HMMA.16816.F32 R56, R20.reuse, R98, R56 ;  /* 0x000000621438723c */ /* 0x040ff00000001838 */
[C---:B------:R-:W-:Y:S08]  /*7f40*/  HMMA.16816.F32 R60, R20.reuse, R104, R60 ;  /* 0x00000068143c723c */ /* 0x040ff0000000183c */
[C---:B------:R-:W-:Y:S01]  /*7f50*/  HMMA.16816.F32 R64, R20.reuse, R106, R64 ;  /* 0x0000006a1440723c */ /* 0x040fe20000001840 */
[----:B------:R-:W4:Y:S07]  /*7f60*/  LDSM.16.MT88.4 R104, [R141+0x9800] ;  /* 0x009800008d68783b */ /* 0x000f2e0000004200 */
[C---:B--2---:R-:W-:Y:S03]  /*7f70*/  HMMA.16816.F32 R68, R20.reuse, R84, R68 ;  /* 0x000000541444723c */ /* 0x044fe60000001844 */
[----:B------:R-:W-:Y:S02]  /*7f80*/  F2FP.F16.F32.PACK_AB R84, R136, R135 ;  /* 0x000000878854723e */ /* 0x000fe400000000ff */
[----:B------:R-:W-:Y:S03]  /*7f90*/  F2FP.F16.F32.PACK_AB R85, R139, R138 ;  /* 0x0000008a8b55723e */ /* 0x000fe600000000ff */
[C---:B------:R-:W-:Y:S03]  /*7fa0*/  HMMA.16816.F32 R72, R20.reuse, R86, R72 ;  /* 0x000000561448723c */ /* 0x040fe60000001848 */
[----:B------:R-:W-:Y:S02]  /*7fb0*/  F2FP.F16.F32.PACK_AB R86, R172, R137 ;  /* 0x00000089ac56723e */ /* 0x000fe400000000ff */
[----:B------:R-:W-:Y:S03]  /*7fc0*/  F2FP.F16.F32.PACK_AB R87, R122, R169 ;  /* 0x000000a97a57723e */ /* 0x000fe600000000ff */
[C---:B---3--:R-:W-:Y:S08]  /*7fd0*/  HMMA.16816.F32 R76, R20.reuse, R88, R76 ;  /* 0x00000058144c723c */ /* 0x048ff0000000184c */
[C---:B------:R-:W-:Y:S08]  /*7fe0*/  HMMA.16816.F32 R80, R20.reuse, R90, R80 ;  /* 0x0000005a1450723c */ /* 0x040ff00000001850 */
[C---:B-1----:R-:W-:Y:S08]  /*7ff0*/  HMMA.16816.F32 R12, R20.reuse, R24, R12 ;  /* 0x00000018140c723c */ /* 0x042ff0000000180c */
[----:B------:R-:W-:Y:S01]  /*8000*/  HMMA.16816.F32 R16, R20, R26, R16 ;  /* 0x0000001a1410723c */ /* 0x000fe20000001810 */
[----:B------:R-:W1:Y:S07]  /*8010*/  LDSM.16.MT88.4 R20, [R142+0xb800] ;  /* 0x00b800008e14783b */ /* 0x000e6e0000004200 */
[C---:B------:R-:W-:Y:S01]  /*8020*/  HMMA.16816.F32 R96, R84.reuse, R92, R4 ;  /* 0x0000005c5460723c */ /* 0x040fe20000001804 */
[----:B------:R-:W2:Y:S07]  /*8030*/  LDSM.16.MT88.4 R4, [R141+0xb800] ;  /* 0x00b800008d04783b */ /* 0x000eae0000004200 */
[C---:B------:R-:W-:Y:S01]  /*8040*/  HMMA.16816.F32 R92, R84.reuse, R94, R8 ;  /* 0x0000005e545c723c */ /* 0x040fe20000001808 */
[----:B------:R-:W3:Y:S07]  /*8050*/  LDSM.16.MT88.4 R8, [R140+0xb800] ;  /* 0x00b800008c08783b */ /* 0x000eee0000004200 */
        /* <DEDUP_REMOVED lines=27> */
[----:B-1----:R-:W-:Y:S01]  /*8210*/  LEA R168, P0, -R4, R168, 0x7 ;  /* 0x000000a804a87211 */ /* 0x002fe200078039ff */
[----:B------:R-:W-:Y:S01]  /*8220*/  FADD.FTZ R0, R139, R0 ;  /* 0x000000008b007221 */ /* 0x000fe20000010000 */
[----:B------:R-:W-:Y:S03]  /*8230*/  FADD.FTZ R136, R136, R135 ;  /* 0x0000008788887221 */ /* 0x000fe60000010000 */
[----:B------:R-:W-:Y:S01]  /*8240*/  FADD.FTZ R169, R169, R0 ;  /* 0x00000000a9a97221 */ /* 0x000fe20000010000 */
[----:B------:R-:W-:Y:S01]  /*8250*/  SHF.L.U64.HI R0, R4, 0x7, R5 ;  /* 0x0000000704007819 */ /* 0x000fe20000010205 */
[----:B------:R-:W-:Y:S02]  /*8260*/  FADD.FTZ R137, R137, R136 ;  /* 0x0000008889897221 */ /* 0x000fe40000010000 */
[----:B------:R-:W-:Y:S01]  /*8270*/  FADD.FTZ R171, R122, R169 ;  /* 0x000000a97aab7221 */ /* 0x000fe20000010000 */
[----:B------:R-:W-:Y:S01]  /*8280*/  IADD3.X R167, PT, PT, R167, ~R0, RZ, P0, !PT ;  /* 0x80000000a7a77210 */ /* 0x000fe200007fe4ff */
[----:B------:R-:W-:Y:S01]  /*8290*/  FADD.FTZ R173, R172, R137 ;  /* 0x00000089acad7221 */ /* 0x000fe20000010000 */
[----:B------:R-:W-:Y:S01]  /*82a0*/  MOV R0, R3 ;  /* 0x0000000300007202 */ /* 0x000fe20000000f00 */
[----:B------:R-:W-:Y:S06]  /*82b0*/  @P1 BRA `(.L_x_623) ;  /* 0xffffffe400081947 */ /* 0x000fec000383ffff */
.L_x_622:
[----:B------:R-:W1:Y:S01]  /*82c0*/  SHFL.BFLY PT, R12, R173, 0x2, 0x1f ;  /* 0x0c401f00ad0c7f89 */ /* 0x000e6200000e0000 */
[----:B------:R-:W2:Y:S01]  /*82d0*/  S2UR UR4, SR_CgaCtaId ;  /* 0x00000000000479c3 */ /* 0x000ea20000008800 */
[----:B------:R-:W-:Y:S02]  /*82e0*/  UMOV UR5, 0x400 ;  /* 0x0000040000057882 */ /* 0x000fe40000000000 */
[----:B------:R-:W3:Y:S01]  /*82f0*/  SHFL.BFLY PT, R0, R171, 0x2, 0x1f ;  /* 0x0c401f00ab007f89 */ /* 0x000ee200000e0000 */
[----:B------:R-:W4:Y:S04]  /*8300*/  S2R R4, SR_TID.X ;  /* 0x0000000000047919 */ /* 0x000f280000002100 */
[----:B------:R-:W4:Y:S01]  /*8310*/  LDC.U8 R18, c[0x0][0x548] ;  /* 0x00015200ff127b82 */ /* 0x000f220000000000 */
[----:B-1----:R-:W-:Y:S01]  /*8320*/  FADD.FTZ R12, R12, R173 ;  /* 0x000000ad0c0c7221 */ /* 0x002fe20000010000 */
[----:B--2---:R-:W-:Y:S01]  /*8330*/  ULEA UR4, UR4, UR5, 0x18 ;  /* 0x0000000504047291 */ /* 0x004fe2000f8ec0ff */
[----:B---3--:R-:W-:-:S03]  /*8340*/  FADD.FTZ R11, R0, R171 ;  /* 0x000000ab000b7221 */ /* 0x008fc60000010000 */
[----:B------:R-:W1:Y:S04]  /*8350*/  SHFL.BFLY PT, R7, R12, 0x1, 0x1f ;  /* 0x0c201f000c077f89 */ /* 0x000e6800000e0000 */
[----:B------:R-:W2:Y:S01]  /*8360*/  SHFL.BFLY PT, R6, R11, 0x1, 0x1f ;  /* 0x0c201f000b067f89 */ /* 0x000ea200000e0000 */
[C---:B----4-:R-:W-:Y:S02]  /*8370*/  SHF.L.U32 R2, R4.reuse, 0x1, RZ ;  /* 0x0000000104027819 */ /* 0x050fe400000006ff */
[C---:B------:R-:W-:Y:S02]  /*8380*/  SHF.L.U32 R9, R4.reuse, 0x4, RZ ;  /* 0x0000000404097819 */ /* 0x040fe400000006ff */
[----:B------:R-:W-:Y:S02]  /*8390*/  SHF.L.U32 R0, R4, 0x5, RZ ;  /* 0x0000000504007819 */ /* 0x000fe400000006ff */
[----:B------:R-:W-:-:S02]  /*83a0*/  LOP3.LUT R5, R2, 0x6, RZ, 0xc0, !PT ;  /* 0x0000000602057812 */ /* 0x000fc400078ec0ff */
[----:B------:R-:W-:Y:S02]  /*83b0*/  LOP3.LUT R9, R9, 0x1c0, RZ, 0xc0, !PT ;  /* 0x000001c009097812 */ /* 0x000fe400078ec0ff */
[----:B------:R-:W-:Y:S02]  /*83c0*/  LOP3.LUT R0, R5, 0x7c00, R0, 0xf8, !PT ;  /* 0x00007c0005007812 */ /* 0x000fe400078ef800 */
[----:B------:R-:W-:Y:S01]  /*83d0*/  LOP3.LUT R9, R9, 0x38, R2, 0xf8, !PT ;  /* 0x0000003809097812 */ /* 0x000fe200078ef802 */
[----:B-1----:R-:W-:Y:S01]  /*83e0*/  FADD.FTZ R7, R12, R7 ;  /* 0x000000070c077221 */ /* 0x002fe20000010000 */
[----:B------:R-:W-:Y:S02]  /*83f0*/  MOV R5, 0x10 ;  /* 0x0000001000057802 */ /* 0x000fe40000000f00 */
[----:B------:R-:W-:Y:S01]  /*8400*/  LOP3.LUT R0, R0, R9, RZ, 0xfc, !PT ;  /* 0x0000000900007212 */ /* 0x000fe200078efcff */
[----:B--2---:R-:W-:Y:S01]  /*8410*/  FADD.FTZ R6, R11, R6 ;  /* 0x000000060b067221 */ /* 0x004fe20000010000 */
[----:B------:R-:W1:Y:S01]  /*8420*/  MUFU.RCP R10, R7 ;  /* 0x00000007000a7308 */ /* 0x000e620000001000 */
[----:B------:R-:W-:-:S02]  /*8430*/  LOP3.LUT P0, RZ, R4, 0x4, RZ, 0xc0, !PT ;  /* 0x0000000404ff7812 */ /* 0x000fc4000780c0ff */
[----:B------:R-:W-:Y:S02]  /*8440*/  LEA R9, R0, UR4, 0x1 ;  /* 0x0000000400097c11 */ /* 0x000fe4000f8e08ff */
[----:B------:R-:W-:Y:S02]  /*8450*/  SEL R0, R5, 0xfffffff0, !P0 ;  /* 0xfffffff005007807 */ /* 0x000fe40004000000 */
[----:B------:R-:W2:Y:S01]  /*8460*/  LDC.U8 R5, c[0x0][0x549] ;  /* 0x00015240ff057b82 */ /* 0x000ea20000000000 */
[----:B------:R-:W3:Y:S01]  /*8470*/  MUFU.RCP R8, R6 ;  /* 0x0000000600087308 */ /* 0x000ee20000001000 */
[----:B------:R-:W-:Y:S02]  /*8480*/  FSETP.NE.FTZ.AND P4, PT, R7, RZ, PT ;  /* 0x000000ff0700720b */ /* 0x000fe40003f95000 */
[----:B------:R-:W-:Y:S02]  /*8490*/  FSETP.NE.FTZ.AND P3, PT, R6, RZ, PT ;  /* 0x000000ff0600720b */ /* 0x000fe40003f75000 */
[----:B------:R-:W-:-:S02]  /*84a0*/  LOP3.LUT P1, RZ, R4, 0x10, RZ, 0xc0, !PT ;  /* 0x0000001004ff7812 */ /* 0x000fc4000782c0ff */
[----:B------:R-:W-:Y:S02]  /*84b0*/  MOV R2, 0x20 ;  /* 0x0000002000027802 */ /* 0x000fe40000000f00 */
[----:B------:R-:W-:Y:S02]  /*84c0*/  LOP3.LUT P2, RZ, R4, 0x8, RZ, 0xc0, !PT ;  /* 0x0000000804ff7812 */ /* 0x000fe4000784c0ff */
[----:B-1----:R-:W-:Y:S02]  /*84d0*/  FSEL R10, R10, 1, P4 ;  /* 0x3f8000000a0a7808 */ /* 0x002fe40002000000 */
[----:B------:R-:W-:Y:S02]  /*84e0*/  SEL R2, R2, 0xffffffe0, !P2 ;  /* 0xffffffe002027807 */ /* 0x000fe40005000000 */
[C---:B------:R-:W-:Y:S01]  /*84f0*/  IADD3 R15, PT, PT, R9.reuse, 0x40, RZ ;  /* 0x00000040090f7810 */ /* 0x040fe20007ffe0ff */
[C---:B------:R-:W-:Y:S01]  /*8500*/  FMUL.FTZ R96, R10.reuse, R96 ;  /* 0x000000600a607220 */ /* 0x040fe20000410000 */
[----:B------:R-:W-:Y:S01]  /*8510*/  FMUL.FTZ R97, R10, R97 ;  /* 0x000000610a617220 */ /* 0x000fe20000410000 */
[----:B---3--:R-:W-:Y:S01]  /*8520*/  FSEL R8, R8, 1, P3 ;  /* 0x3f80000008087808 */ /* 0x008fe20001800000 */
        /* <DEDUP_REMOVED lines=18> */
[----:B------:R-:W-:Y:S01]  /*8650*/  IADD3 R11, PT, PT, R2, R9, RZ ;  /* 0x00000009020b7210 */ /* 0x000fe20007ffe0ff */
[C---:B------:R-:W-:Y:S01]  /*8660*/  FMUL.FTZ R48, R10.reuse, R48 ;  /* 0x000000300a307220 */ /* 0x040fe20000410000 */
[----:B------:R-:W-:Y:S01]  /*8670*/  @P1 IADD3 R15, PT, PT, R9, -0x40, RZ ;  /* 0xffffffc0090f1810 */ /* 0x000fe20007ffe0ff */
        /* <DEDUP_REMOVED lines=30> */
[----:B--2---:R-:W-:Y:S01]  /*8860*/  ISETP.NE.AND P1, PT, R5, RZ, PT ;  /* 0x000000ff0500720c */ /* 0x004fe20003f25270 */
        /* <DEDUP_REMOVED lines=29> */
[----:B------:R-:W-:Y:S01]  /*8a40*/  ISETP.NE.AND P2, PT, R156, -0x1, PT ;  /* 0xffffffff9c00780c */ /* 0x000fe20003f45270 */
        /* <DEDUP_REMOVED lines=22> */
[----:B------:R-:W1:Y:S01]  /*8bb0*/  LDC R0, c[0x0][0x434] ;  /* 0x00010d00ff007b82 */ /* 0x000e620000000800 */
[----:B------:R-:W-:Y:S01]  /*8bc0*/  F2FP.F16.F32.PACK_AB R72, R73, R72 ;  /* 0x000000484948723e */ /* 0x000fe200000000ff */
[----:B------:R-:W-:Y:S01]  /*8bd0*/  STS [R21+0x400], R50 ;  /* 0x0004003215007388 */ /* 0x000fe20000000800 */
[----:B------:R-:W-:Y:S01]  /*8be0*/  F2FP.F16.F32.PACK_AB R74, R75, R74 ;  /* 0x0000004a4b4a723e */ /* 0x000fe200000000ff */
[----:B------:R2:W3:Y:S01]  /*8bf0*/  @P4 MUFU.LG2 R5, R7 ;  /* 0x0000000700054308 */ /* 0x0004e20000000c00 */
[----:B------:R-:W-:Y:S01]  /*8c00*/  F2FP.F16.F32.PACK_AB R76, R77, R76 ;  /* 0x0000004c4d4c723e */ /* 0x000fe200000000ff */
[----:B------:R-:W-:Y:S01]  /*8c10*/  STS [R19], R52 ;  /* 0x0000003413007388 */ /* 0x000fe20000000800 */
[----:B------:R-:W-:Y:S01]  /*8c20*/  F2FP.F16.F32.PACK_AB R78, R79, R78 ;  /* 0x0000004e4f4e723e */ /* 0x000fe200000000ff */
[----:B------:R-:W1:Y:S01]  /*8c30*/  LDC R2, c[0x0][0x434] ;  /* 0x00010d00ff027b82 */ /* 0x000e620000000800 */
[----:B------:R-:W-:Y:S01]  /*8c40*/  F2FP.F16.F32.PACK_AB R80, R81, R80 ;  /* 0x000000505150723e */ /* 0x000fe200000000ff */
[----:B------:R-:W-:Y:S01]  /*8c50*/  STS [R19+0x400], R54 ;  /* 0x0004003613007388 */ /* 0x000fe20000000800 */
[----:B------:R-:W-:-:S02]  /*8c60*/  F2FP.F16.F32.PACK_AB R82, R83, R82 ;  /* 0x000000525352723e */ /* 0x000fc400000000ff */
[----:B------:R-:W-:Y:S01]  /*8c70*/  F2FP.F16.F32.PACK_AB R88, R89, R88 ;  /* 0x000000585958723e */ /* 0x000fe200000000ff */
[----:B------:R-:W-:Y:S01]  /*8c80*/  STS [R23], R56 ;  /* 0x0000003817007388 */ /* 0x000fe20000000800 */
[----:B------:R-:W-:Y:S01]  /*8c90*/  F2FP.F16.F32.PACK_AB R90, R91, R90 ;  /* 0x0000005a5b5a723e */ /* 0x000fe200000000ff */
[----:B------:R-:W1:Y:S01]  /*8ca0*/  @P1 LDC R25, c[0x0][0x430] ;  /* 0x00010c00ff191b82 */ /* 0x000e620000000800 */
[----:B------:R-:W-:Y:S01]  /*8cb0*/  F2FP.F16.F32.PACK_AB R84, R85, R84 ;  /* 0x000000545554723e */ /* 0x000fe200000000ff */
[----:B------:R-:W-:Y:S01]  /*8cc0*/  STS [R23+0x400], R58 ;  /* 0x0004003a17007388 */ /* 0x000fe20000000800 */
[----:B------:R-:W-:Y:S02]  /*8cd0*/  F2FP.F16.F32.PACK_AB R86, R87, R86 ;  /* 0x000000565756723e */ /* 0x000fe400000000ff */
[----:B------:R-:W-:Y:S01]  /*8ce0*/  @P1 MOV R16, 0x1 ;  /* 0x0000000100101802 */ /* 0x000fe20000000f00 */
[----:B------:R-:W-:Y:S04]  /*8cf0*/  STS [R9+0x2000], R60 ;  /* 0x0020003c09007388 */ /* 0x000fe80000000800 */
[----:B------:R4:W-:Y:S04]  /*8d00*/  STS [R9+0x2400], R62 ;  /* 0x0024003e09007388 */ /* 0x0009e80000000800 */
[----:B------:R-:W-:Y:S04]  /*8d10*/  STS [R13+0x2000], R64 ;  /* 0x002000400d007388 */ /* 0x000fe80000000800 */
[----:B------:R-:W-:Y:S04]  /*8d20*/  STS [R13+0x2400], R66 ;  /* 0x002400420d007388 */ /* 0x000fe80000000800 */
[----:B------:R-:W-:Y:S01]  /*8d30*/  STS [R11+0x2000], R68 ;  /* 0x002000440b007388 */ /* 0x000fe20000000800 */
[----:B-1----:R-:W-:-:S03]  /*8d40*/  @P1 IMAD R2, R25, R0, RZ ;  /* 0x0000000019021224 */ /* 0x002fc600078e02ff */
[----:B------:R1:W-:Y:S04]  /*8d50*/  STS [R11+0x2400], R70 ;  /* 0x002400460b007388 */ /* 0x0003e80000000800 */
[----:B------:R-:W-:Y:S04]  /*8d60*/  STS [R17+0x2000], R72 ;  /* 0x0020004811007388 */ /* 0x000fe80000000800 */
[----:B------:R5:W-:Y:S01]  /*8d70*/  STS [R17+0x2400], R74 ;  /* 0x0024004a11007388 */ /* 0x000be20000000800 */
[----:B----4-:R-:W4:Y:S03]  /*8d80*/  @P2 LDC.64 R8, c[0x0][0x408] ;  /* 0x00010200ff082b82 */ /* 0x010f260000000a00 */
[----:B------:R-:W-:Y:S04]  /*8d90*/  STS [R15+0x2000], R76 ;  /* 0x0020004c0f007388 */ /* 0x000fe80000000800 */
[----:B------:R-:W-:Y:S04]  /*8da0*/  STS [R15+0x2400], R78 ;  /* 0x0024004e0f007388 */ /* 0x000fe80000000800 */
[----:B------:R-:W-:Y:S04]  /*8db0*/  STS [R21+0x2000], R80 ;  /* 0x0020005015007388 */ /* 0x000fe80000000800 */
[----:B------:R2:W-:Y:S01]  /*8dc0*/  STS [R21+0x2400], R82 ;  /* 0x0024005215007388 */ /* 0x0005e20000000800 */
[----:B-1----:R-:W1:Y:S03]  /*8dd0*/  @!P2 LDC.64 R10, c[0x0][0x400] ;  /* 0x00010000ff0aab82 */ /* 0x002e660000000a00 */
[----:B------:R1:W-:Y:S04]  /*8de0*/  STS [R19+0x2000], R88 ;  /* 0x0020005813007388 */ /* 0x0003e80000000800 */
[----:B------:R1:W-:Y:S04]  /*8df0*/  STS [R19+0x2400], R90 ;  /* 0x0024005a13007388 */ /* 0x0003e80000000800 */
[----:B------:R1:W-:Y:S04]  /*8e00*/  STS [R23+0x2000], R84 ;  /* 0x0020005417007388 */ /* 0x0003e80000000800 */
[----:B------:R1:W-:Y:S01]  /*8e10*/  STS [R23+0x2400], R86 ;  /* 0x0024005617007388 */ /* 0x0003e20000000800 */
[----:B-----5:R-:W1:Y:S01]  /*8e20*/  S2R R17, SR_CTAID.Z ;  /* 0x0000000000117919 */ /* 0x020e620000002700 */
[----:B--2---:R-:W2:Y:S01]  /*8e30*/  @P1 LDC R21, c[0x0][0x430] ;  /* 0x00010c00ff151b82 */ /* 0x004ea20000000800 */
[----:B---3--:R-:W-:Y:S05]  /*8e40*/  @P1 BRA `(.L_x_626) ;  /* 0x0000000000201947 */ /* 0x008fea0003800000 */
[----:B------:R-:W-:Y:S01]  /*8e50*/  ISETP.NE.AND P0, PT, R18, RZ, PT ;  /* 0x000000ff1200720c */ /* 0x000fe20003f05270 */
[----:B------:R-:W3:-:S12]  /*8e60*/  LDC R7, c[0x0][0x3e0] ;  /* 0x0000f800ff077b82 */ /* 0x000ed80000000800 */
[----:B------:R-:W3:Y:S01]  /*8e70*/  @P0 LDC R16, c[0x0][0x454] ;  /* 0x00011500ff100b82 */ /* 0x000ee20000000800 */
[----:B--2---:R-:W-:Y:S02]  /*8e80*/  @P0 MOV R21, 0x1 ;  /* 0x0000000100150802 */ /* 0x004fe40000000f00 */
[----:B------:R-:W-:-:S05]  /*8e90*/  @!P0 MOV R21, 0x1 ;  /* 0x0000000100158802 */ /* 0x000fca0000000f00 */
[----:B------:R-:W2:Y:S01]  /*8ea0*/  @P0 LDC R2, c[0x0][0x454] ;  /* 0x00011500ff020b82 */ /* 0x000ea20000000800 */
[-C--:B---3--:R-:W-:Y:S02]  /*8eb0*/  @P0 IMAD R16, R16, R7.reuse, RZ ;  /* 0x0000000710100224 */ /* 0x088fe400078e02ff */
[----:B------:R-:W-:-:S07]  /*8ec0*/  @!P0 IMAD R16, R0, R7, RZ ;  /* 0x0000000700108224 */ /* 0x000fce00078e02ff */
.L_x_626:
[----:B------:R-:W-:Y:S01]  /*8ed0*/  BAR.SYNC.DEFER_BLOCKING 0x0 ;  /* 0x0000000000007b1d */ /* 0x000fe20000010000 */
[----:B------:R-:W-:Y:S01]  /*8ee0*/  ISETP.NE.AND P0, PT, R18, RZ, !P1 ;  /* 0x000000ff1200720c */ /* 0x000fe20004f05270 */
[----:B-1----:R-:W-:Y:S01]  /*8ef0*/  @!P2 IMAD.WIDE.U32 R24, R157, R10, RZ ;  /* 0x0000000a9d18a225 */ /* 0x002fe200078e00ff */
[----:B------:R-:W-:-:S03]  /*8f00*/  ISETP.NE.AND P1, PT, R156, -0x1, PT ;  /* 0xffffffff9c00780c */ /* 0x000fc60003f25270 */
[----:B------:R-:W-:Y:S01]  /*8f10*/  @P4 FMUL.FTZ R5, R5, 0.69314718246459960938 ;  /* 0x3f31721805054820 */ /* 0x000fe20000410000 */
[--C-:B------:R-:W-:Y:S01]  /*8f20*/  SHF.R.U32.HI R18, RZ, 0x1, R4.reuse ;  /* 0x00000001ff127819 */ /* 0x100fe20000011604 */
[----:B------:R-:W1:Y:S01]  /*8f30*/  @P3 MUFU.LG2 R6, R6 ;  /* 0x0000000600063308 */ /* 0x000e620000000c00 */
[----:B------:R-:W3:Y:S01]  /*8f40*/  @P4 LDC R19, c[0x0][0x458] ;  /* 0x00011600ff134b82 */ /* 0x000ee20000000800 */
[----:B------:R-:W3:Y:S01]  /*8f50*/  S2R R7, SR_TID.X ;  /* 0x0000000000077919 */ /* 0x000ee20000002100 */
[----:B----4-:R-:W-:Y:S01]  /*8f60*/  @P2 IMAD.WIDE.U32 R22, R156, R8, RZ ;  /* 0x000000089c162225 */ /* 0x010fe200078e00ff */
[----:B------:R-:W-:Y:S01]  /*8f70*/  LOP3.LUT P5, RZ, R4, 0x3, RZ, 0xc0, !PT ;  /* 0x0000000304ff7812 */ /* 0x000fe200078ac0ff */
[----:B------:R-:W-:Y:S01]  /*8f80*/  BSSY.RECONVERGENT B0, `(.L_x_627) ;  /* 0x000002a000007945 */ /* 0x000fe20003800200 */
[----:B------:R-:W-:Y:S01]  /*8f90*/  SHF.R.U32.HI R4, RZ, 0x2, R4 ;  /* 0x00000002ff047819 */ /* 0x000fe20000011604 */
[----:B------:R-:W-:Y:S01]  /*8fa0*/  @!P2 IMAD R11, R157, R11, R25 ;  /* 0x0000000b9d0ba224 */ /* 0x000fe200078e0219 */
[----:B------:R-:W-:Y:S01]  /*8fb0*/  LOP3.LUT R25, R18, 0x30, RZ, 0xc0, !PT ;  /* 0x0000003012197812 */ /* 0x000fe200078ec0ff */
[----:B------:R-:W4:Y:S01]  /*8fc0*/  @P3 LDC R10, c[0x0][0x458] ;  /* 0x00011600ff0a3b82 */ /* 0x000f220000000800 */
[----:B------:R-:W-:-:S02]  /*8fd0*/  @P2 IMAD R11, R156, R9, R23 ;  /* 0x000000099c0b2224 */ /* 0x000fc400078e0217 */
[----:B------:R-:W-:Y:S01]  /*8fe0*/  @!P1 IMAD R156, R157, R0, RZ ;  /* 0x000000009d9c9224 */ /* 0x000fe200078e02ff */
[----:B------:R-:W-:Y:S01]  /*8ff0*/  LOP3.LUT R0, R25, 0x7, R4, 0xf8, !PT ;  /* 0x0000000719007812 */ /* 0x000fe200078ef804 */
[----:B--2---:R-:W-:Y:S02]  /*9000*/  IMAD R2, R17, R2, RZ ;  /* 0x0000000211027224 */ /* 0x004fe400078e02ff */
[----:B------:R-:W-:Y:S01]  /*9010*/  IMAD R25, R160, R21, RZ ;  /* 0x00000015a0197224 */ /* 0x000fe200078e02ff */
[----:B------:R-:W-:Y:S01]  /*9020*/  SHF.R.S32.HI R4, RZ, 0x1f, R156 ;  /* 0x0000001fff047819 */ /* 0x000fe2000001149c */
[----:B------:R2:W2:Y:S01]  /*9030*/  LDS.128 R12, [R159+0x1800] ;  /* 0x001800009f0c7984 */ /* 0x0004a20000000c00 */
[----:B------:R-:W-:Y:S01]  /*9040*/  @!P0 IMAD R2, R157, R16, R2 ;  /* 0x000000109d028224 */ /* 0x000fe200078e0202 */
[----:B------:R-:W-:Y:S01]  /*9050*/  SEL R156, R156, RZ, P0 ;  /* 0x000000ff9c9c7207 */ /* 0x000fe20000000000 */
[----:B-1----:R-:W-:Y:S01]  /*9060*/  @P3 FMUL.FTZ R16, R6, 0.69314718246459960938 ;  /* 0x3f31721806103820 */ /* 0x002fe20000410000 */
[----:B------:R-:W-:Y:S01]  /*9070*/  SEL R4, R4, RZ, P0 ;  /* 0x000000ff04047207 */ /* 0x000fe20000000000 */
[----:B------:R-:W-:Y:S01]  /*9080*/  IMAD.MOV.U32 R9, RZ, RZ, 0x7f800000 ;  /* 0x7f800000ff097424 */ /* 0x000fe200078e00ff */
[--C-:B------:R-:W-:Y:S01]  /*9090*/  IADD3 R6, P1, P0, R25, R156, R2.reuse ;  /* 0x0000009c19067210 */ /* 0x100fe2000783e002 */
[----:B------:R-:W-:Y:S01]  /*90a0*/  IMAD.MOV.U32 R8, RZ, RZ, 0x7f800000 ;  /* 0x7f800000ff087424 */ /* 0x000fe200078e00ff */
[----:B------:R-:W-:Y:S01]  /*90b0*/  SHF.R.S32.HI R25, RZ, 0x1f, R25 ;  /* 0x0000001fff197819 */ /* 0x000fe20000011419 */
[----:B---3--:R-:W-:Y:S01]  /*90c0*/  @P4 FFMA.FTZ R9, R100, R19, R5 ;  /* 0x0000001364094223 */ /* 0x008fe20000010005 */
[----:B------:R-:W-:-:S04]  /*90d0*/  SHF.R.S32.HI R2, RZ, 0x1f, R2 ;  /* 0x0000001fff027819 */ /* 0x000fc80000011402 */
[----:B------:R-:W-:Y:S01]  /*90e0*/  IADD3.X R25, PT, PT, R25, R4, R2, P1, P0 ;  /* 0x0000000419197210 */ /* 0x000fe20000fe0402 */
[----:B----4-:R-:W-:Y:S01]  /*90f0*/  @P3 FFMA.FTZ R8, R3, R10, R16 ;  /* 0x0000000a03083223 */ /* 0x010fe20000010010 */
[----:B--2---:R-:W-:Y:S06]  /*9100*/  @P5 BRA `(.L_x_628) ;  /* 0x0000000000445947 */ /* 0x004fec0003800000 */
[C---:B------:R-:W-:Y:S01]  /*9110*/  VIADD R10, R0.reuse, 0x8 ;  /* 0x00000008000a7836 */ /* 0x040fe20000000000 */
[----:B------:R-:W-:-:S04]  /*9120*/  ISETP.GE.AND P4, PT, R0, R152, PT ;  /* 0x000000980000720c */ /* 0x000fc80003f86270 */
[----:B------:R-:W-:-:S09]  /*9130*/  ISETP.GE.AND P3, PT, R10, R152, PT ;  /* 0x000000980a00720c */ /* 0x000fd20003f66270 */
[----:B------:R-:W1:Y:S01]  /*9140*/  @!P4 LDC.64 R4, c[0x0][0x420] ;  /* 0x00010800ff04cb82 */ /* 0x000e620000000a00 */
[----:B------:R-:W-:-:S03]  /*9150*/  @!P4 IMAD R0, R0, R21, RZ ;  /* 0x000000150000c224 */ /* 0x000fc600078e02ff */
[----:B------:R-:W-:Y:S02]  /*9160*/  @!P3 IMAD R21, R10, R21, RZ ;  /* 0x000000150a15b224 */ /* 0x000fe400078e02ff */
[CC--:B------:R-:W-:Y:S02]  /*9170*/  @!P4 IADD3 R10, P1, PT, R0.reuse, R6.reuse, RZ ;  /* 0x00000006000ac210 */ /* 0x0c0fe40007f3e0ff */
[----:B------:R-:W2:Y:S01]  /*9180*/  @!P3 LDC.64 R2, c[0x0][0x420] ;  /* 0x00010800ff02bb82 */ /* 0x000ea20000000a00 */
[C---:B------:R-:W-:Y:S02]  /*9190*/  @!P3 IADD3 R6, P0, PT, R21.reuse, R6, RZ ;  /* 0x000000061506b210 */ /* 0x040fe40007f1e0ff */
[-C--:B------:R-:W-:Y:S02]  /*91a0*/  @!P4 LEA.HI.X.SX32 R0, R0, R25.reuse, 0x1, P1 ;  /* 0x000000190000c211 */ /* 0x080fe400008f0eff */
[----:B------:R-:W-:Y:S02]  /*91b0*/  @!P3 LEA.HI.X.SX32 R21, R21, R25, 0x1, P0 ;  /* 0x000000191515b211 */ /* 0x000fe400000f0eff */
[----:B-1----:R-:W-:-:S04]  /*91c0*/  @!P4 LEA R4, P1, R10, R4, 0x2 ;  /* 0x000000040a04c211 */ /* 0x002fc800078210ff */
[----:B------:R-:W-:Y:S02]  /*91d0*/  @!P4 LEA.HI.X R5, R10, R5, R0, 0x2, P1 ;  /* 0x000000050a05c211 */ /* 0x000fe400008f1400 */
[----:B--2---:R-:W-:-:S03]  /*91e0*/  @!P3 LEA R2, P0, R6, R2, 0x2 ;  /* 0x000000020602b211 */ /* 0x004fc600078010ff */
[----:B------:R1:W-:Y:S01]  /*91f0*/  @!P4 STG.E desc[UR10][R4.64], R9 ;  /* 0x000000090400c986 */ /* 0x0003e2000c10190a */
[----:B------:R-:W-:-:S05]  /*9200*/  @!P3 LEA.HI.X R3, R6, R3, R21, 0x2, P0 ;  /* 0x000000030603b211 */ /* 0x000fca00000f1415 */
[----:B------:R1:W-:Y:S04]  /*9210*/  @!P3 STG.E desc[UR10][R2.64], R8 ;  /* 0x000000080200b986 */ /* 0x0003e8000c10190a */
.L_x_628:
[----:B------:R-:W-:Y:S05]  /*9220*/  BSYNC.RECONVERGENT B0 ;  /* 0x0000000000007941 */ /* 0x000fea0003800200 */
.L_x_627:
[----:B------:R-:W-:Y:S01]  /*9230*/  SHF.R.U32.HI R20, RZ, 0x3, R7 ;  /* 0x00000003ff147819 */ /* 0x000fe20000011607 */
[----:B------:R-:W-:Y:S01]  /*9240*/  @P2 IMAD.MOV.U32 R24, RZ, RZ, R22 ;  /* 0x000000ffff182224 */ /* 0x000fe200078e0016 */
[----:B------:R-:W2:Y:S01]  /*9250*/  LDCU.64 UR4, c[0x0][0x410] ;  /* 0x00008200ff0477ac */ /* 0x000ea20008000a00 */
[----:B------:R-:W-:Y:S01]  /*9260*/  ISETP.GE.AND P3, PT, R162, R152, PT ;  /* 0x00000098a200720c */ /* 0x000fe20003f66270 */
[----:B------:R-:W-:Y:S01]  /*9270*/  IMAD.MOV.U32 R21, RZ, RZ, RZ ;  /* 0x000000ffff157224 */ /* 0x000fe200078e00ff */
[C---:B-1----:R-:W-:Y:S01]  /*9280*/  IADD3 R5, PT, PT, R20.reuse, 0x20, RZ ;  /* 0x0000002014057810 */ /* 0x042fe20007ffe0ff */
[C---:B------:R-:W-:Y:S01]  /*9290*/  VIADD R7, R20.reuse, 0x10 ;  /* 0x0000001014077836 */ /* 0x040fe20000000000 */
[----:B------:R-:W-:Y:S01]  /*92a0*/  IADD3 R18, P0, PT, R153, R24, RZ ;  /* 0x0000001899127210 */ /* 0x000fe20007f1e0ff */
[----:B------:R-:W-:Y:S01]  /*92b0*/  VIADD R3, R20, 0x30 ;  /* 0x0000003014037836 */ /* 0x000fe20000000000 */
[-C--:B------:R-:W-:Y:S01]  /*92c0*/  ISETP.GE.AND P1, PT, R5, R152.reuse, PT ;  /* 0x000000980500720c */ /* 0x080fe20003f26270 */
[----:B------:R-:W-:Y:S01]  /*92d0*/  BSSY.RECONVERGENT B0, `(.L_x_629) ;  /* 0x0000015000007945 */ /* 0x000fe20003800200 */
[----:B------:R-:W-:Y:S01]  /*92e0*/  IADD3.X R19, PT, PT, RZ, R11, RZ, P0, !PT ;  /* 0x0000000bff137210 */ /* 0x000fe200007fe4ff */
[----:B------:R-:W-:Y:S01]  /*92f0*/  IMAD.WIDE.U32 R20, R158, 0x40, R20 ;  /* 0x000000409e147825 */ /* 0x000fe200078e0014 */
[-C--:B------:R-:W-:Y:S01]  /*9300*/  ISETP.GE.AND P2, PT, R7, R152.reuse, PT ;  /* 0x000000980700720c */ /* 0x080fe20003f46270 */
[----:B------:R1:W3:Y:S01]  /*9310*/  LDS.128 R8, [R159] ;  /* 0x000000009f087984 */ /* 0x0002e20000000c00 */
[----:B------:R-:W-:-:S03]  /*9320*/  ISETP.GE.AND P0, PT, R3, R152, PT ;  /* 0x000000980300720c */ /* 0x000fc60003f06270 */
[----:B------:R1:W4:Y:S01]  /*9330*/  LDS.128 R4, [R159+0x2000] ;  /* 0x002000009f047984 */ /* 0x0003220000000c00 */
[----:B--2---:R-:W-:-:S04]  /*9340*/  IMAD.WIDE.U32 R18, R17, UR4, R18 ;  /* 0x0000000411127c25 */ /* 0x004fc8000f8e0012 */
[----:B------:R-:W-:Y:S01]  /*9350*/  IMAD R17, R17, UR5, R19 ;  /* 0x0000000511117c24 */ /* 0x000fe2000f8e0213 */
[----:B------:R-:W-:Y:S06]  /*9360*/  @P3 BRA `(.L_x_630) ;  /* 0x00000000002c3947 */ /* 0x000fec0003800000 */
[----:B------:R-:W2:Y:S01]  /*9370*/  LDCU.64 UR6, c[0x0][0x408] ;  /* 0x00008100ff0677ac */ /* 0x000ea20008000a00 */
[----:B------:R-:W-:Y:S01]  /*9380*/  MOV R16, R18 ;  /* 0x0000001200107202 */ /* 0x000fe20000000f00 */
[----:B------:R-:W5:Y:S01]  /*9390*/  LDCU.64 UR4, c[0x0][0x3f0] ;  /* 0x00007e00ff0477ac */ /* 0x000f620008000a00 */
[----:B--2---:R-:W-:-:S03]  /*93a0*/  IMAD R3, R21, UR6, RZ ;  /* 0x0000000615037c24 */ /* 0x004fc6000f8e02ff */
[----:B------:R-:W-:-:S04]  /*93b0*/  IMAD.WIDE.U32 R22, R20, UR6, R16 ;  /* 0x0000000614167c25 */ /* 0x000fc8000f8e0010 */
[----:B------:R-:W-:Y:S01]  /*93c0*/  IMAD R0, R20, UR7, R3 ;  /* 0x0000000714007c24 */ /* 0x000fe2000f8e0203 */
[----:B-----5:R-:W-:-:S04]  /*93d0*/  LEA R2, P3, R22, UR4, 0x1 ;  /* 0x0000000416027c11 */ /* 0x020fc8000f8608ff */
[----:B------:R-:W-:-:S04]  /*93e0*/  IADD3 R0, PT, PT, R0, R23, RZ ;  /* 0x0000001700007210 */ /* 0x000fc80007ffe0ff */
[----:B------:R-:W-:-:S05]  /*93f0*/  LEA.HI.X R3, R22, UR5, R0, 0x1, P3 ;  /* 0x0000000516037c11 */ /* 0x000fca00098f0c00 */
[----:B---3--:R2:W-:Y:S04]  /*9400*/  STG.E.128 desc[UR10][R2.64], R8 ;  /* 0x0000000802007986 */ /* 0x0085e8000c101d0a */
[----:B----4-:R2:W-:Y:S02]  /*9410*/  STG.E.128 desc[UR10][R2.64+0x80], R4 ;  /* 0x0000800402007986 */ /* 0x0105e4000c101d0a */
.L_x_630:
[----:B------:R-:W-:Y:S05]  /*9420*/  BSYNC.RECONVERGENT B0 ;  /* 0x0000000000007941 */ /* 0x000fea0003800200 */
.L_x_629:
[----:B--23--:R2:W3:Y:S01]  /*9430*/  LDS.128 R8, [R159+0x800] ;  /* 0x000800009f087984 */ /* 0x00c4e20000000c00 */
[----:B------:R-:W-:Y:S03]  /*9440*/  BSSY.RECONVERGENT B0, `(.L_x_631) ;  /* 0x0000011000007945 */ /* 0x000fe60003800200 */
[----:B----4-:R2:W4:Y:S01]  /*9450*/  LDS.128 R4, [R159+0x2800] ;  /* 0x002800009f047984 */ /* 0x0105220000000c00 */
[----:B------:R-:W-:Y:S05]  /*9460*/  @P2 BRA `(.L_x_632) ;  /* 0x0000000000382947 */ /* 0x000fea0003800000 */
[----:B------:R-:W5:Y:S01]  /*9470*/  LDCU.64 UR6, c[0x0][0x408] ;  /* 0x00008100ff0677ac */ /* 0x000f620008000a00 */
[----:B------:R-:W-:Y:S01]  /*9480*/  IADD3 R3, P2, PT, R20, 0x10, RZ ;  /* 0x0000001014037810 */ /* 0x000fe20007f5e0ff */
[----:B------:R-:W-:Y:S01]  /*9490*/  IMAD.MOV.U32 R22, RZ, RZ, R18 ;  /* 0x000000ffff167224 */ /* 0x000fe200078e0012 */
[----:B------:R-:W-:Y:S01]  /*94a0*/  MOV R23, R17 ;  /* 0x0000001100177202 */ /* 0x000fe20000000f00 */
[----:B------:R-:W1:Y:S02]  /*94b0*/  LDCU.64 UR4, c[0x0][0x3f0] ;  /* 0x00007e00ff0477ac */ /* 0x000e640008000a00 */
[----:B------:R-:W-:-:S04]  /*94c0*/  IMAD.X R0, RZ, RZ, R21, P2 ;  /* 0x000000ffff007224 */ /* 0x000fc800010e0615 */
[----:B-----5:R-:W-:Y:S02]  /*94d0*/  IMAD R0, R0, UR6, RZ ;  /* 0x0000000600007c24 */ /* 0x020fe4000f8e02ff */
[----:B------:R-:W-:-:S04]  /*94e0*/  IMAD.WIDE.U32 R22, R3, UR6, R22 ;  /* 0x0000000603167c25 */ /* 0x000fc8000f8e0016 */
[----:B------:R-:W-:Y:S01]  /*94f0*/  IMAD R0, R3, UR7, R0 ;  /* 0x0000000703007c24 */ /* 0x000fe2000f8e0200 */
[----:B-1----:R-:W-:-:S04]  /*9500*/  LEA R2, P2, R22, UR4, 0x1 ;  /* 0x0000000416027c11 */ /* 0x002fc8000f8408ff */
[----:B------:R-:W-:-:S04]  /*9510*/  IADD3 R0, PT, PT, R0, R23, RZ ;  /* 0x0000001700007210 */ /* 0x000fc80007ffe0ff */
[----:B------:R-:W-:-:S05]  /*9520*/  LEA.HI.X R3, R22, UR5, R0, 0x1, P2 ;  /* 0x0000000516037c11 */ /* 0x000fca00090f0c00 */
[----:B---3--:R1:W-:Y:S04]  /*9530*/  STG.E.128 desc[UR10][R2.64], R8 ;  /* 0x0000000802007986 */ /* 0x0083e8000c101d0a */
[----:B----4-:R1:W-:Y:S02]  /*9540*/  STG.E.128 desc[UR10][R2.64+0x80], R4 ;  /* 0x0000800402007986 */ /* 0x0103e4000c101d0a */
.L_x_632:
[----:B------:R-:W-:Y:S05]  /*9550*/  BSYNC.RECONVERGENT B0 ;  /* 0x0000000000007941 */ /* 0x000fea0003800200 */
.L_x_631:
[----:B-1-3--:R1:W3:Y:S01]  /*9560*/  LDS.128 R8, [R159+0x1000] ;  /* 0x001000009f087984 */ /* 0x00a2e20000000c00 */
[----:B------:R-:W-:Y:S03]  /*9570*/  BSSY.RECONVERGENT B0, `(.L_x_633) ;  /* 0x0000011000007945 */ /* 0x000fe60003800200 */
[----:B----4-:R1:W4:Y:S01]  /*9580*/  LDS.128 R4, [R159+0x3000] ;  /* 0x003000009f047984 */ /* 0x0103220000000c00 */
[----:B------:R-:W-:Y:S05]  /*9590*/  @P1 BRA `(.L_x_634) ;  /* 0x0000000000381947 */ /* 0x000fea0003800000 */
[----:B------:R-:W5:Y:S01]  /*95a0*/  LDCU.64 UR6, c[0x0][0x408] ;  /* 0x00008100ff0677ac */ /* 0x000f620008000a00 */
[----:B------:R-:W-:Y:S01]  /*95b0*/  IADD3 R3, P1, PT, R20, 0x20, RZ ;  /* 0x0000002014037810 */ /* 0x000fe20007f3e0ff */
[----:B------:R-:W-:Y:S01]  /*95c0*/  IMAD.MOV.U32 R22, RZ, RZ, R18 ;  /* 0x000000ffff167224 */ /* 0x000fe200078e0012 */
[----:B------:R-:W-:Y:S01]  /*95d0*/  MOV R23, R17 ;  /* 0x0000001100177202 */ /* 0x000fe20000000f00 */
[----:B------:R-:W2:Y:S02]  /*95e0*/  LDCU.64 UR4, c[0x0][0x3f0] ;  /* 0x00007e00ff0477ac */ /* 0x000ea40008000a00 */
[----:B------:R-:W-:-:S04]  /*95f0*/  IMAD.X R0, RZ, RZ, R21, P1 ;  /* 0x000000ffff007224 */ /* 0x000fc800008e0615 */
[----:B-----5:R-:W-:Y:S02]  /*9600*/  IMAD R0, R0, UR6, RZ ;  /* 0x0000000600007c24 */ /* 0x020fe4000f8e02ff */
[----:B------:R-:W-:-:S04]  /*9610*/  IMAD.WIDE.U32 R22, R3, UR6, R22 ;  /* 0x0000000603167c25 */ /* 0x000fc8000f8e0016 */
[----:B------:R-:W-:Y:S01]  /*9620*/  IMAD R0, R3, UR7, R0 ;  /* 0x0000000703007c24 */ /* 0x000fe2000f8e0200 */
[----:B--2---:R-:W-:-:S04]  /*9630*/  LEA R2, P1, R22, UR4, 0x1 ;  /* 0x0000000416027c11 */ /* 0x004fc8000f8208ff */
[----:B------:R-:W-:-:S04]  /*9640*/  IADD3 R0, PT, PT, R0, R23, RZ ;  /* 0x0000001700007210 */ /* 0x000fc80007ffe0ff */
[----:B------:R-:W-:-:S05]  /*9650*/  LEA.HI.X R3, R22, UR5, R0, 0x1, P1 ;  /* 0x0000000516037c11 */ /* 0x000fca00088f0c00 */
[----:B---3--:R2:W-:Y:S04]  /*9660*/  STG.E.128 desc[UR10][R2.64], R8 ;  /* 0x0000000802007986 */ /* 0x0085e8000c101d0a */
[----:B----4-:R2:W-:Y:S02]  /*9670*/  STG.E.128 desc[UR10][R2.64+0x80], R4 ;  /* 0x0000800402007986 */ /* 0x0105e4000c101d0a */
.L_x_634:
[----:B------:R-:W-:Y:S05]  /*9680*/  BSYNC.RECONVERGENT B0 ;  /* 0x0000000000007941 */ /* 0x000fea0003800200 */
.L_x_633:
[----:B--2-4-:R2:W4:Y:S01]  /*9690*/  LDS.128 R4, [R159+0x3800] ;  /* 0x003800009f047984 */ /* 0x0145220000000c00 */
[----:B------:R-:W-:Y:S05]  /*96a0*/  @P0 EXIT ;  /* 0x000000000000094d */ /* 0x000fea0003800000 */
[----:B------:R-:W5:Y:S01]  /*96b0*/  LDCU.64 UR6, c[0x0][0x408] ;  /* 0x00008100ff0677ac */ /* 0x000f620008000a00 */
[----:B------:R-:W-:Y:S01]  /*96c0*/  IADD3 R0, P0, PT, R20, 0x30, RZ ;  /* 0x0000003014007810 */ /* 0x000fe20007f1e0ff */
[----:B---3--:R-:W-:Y:S01]  /*96d0*/  IMAD.MOV.U32 R8, RZ, RZ, R18 ;  /* 0x000000ffff087224 */ /* 0x008fe200078e0012 */
[----:B------:R-:W-:Y:S01]  /*96e0*/  MOV R9, R17 ;  /* 0x0000001100097202 */ /* 0x000fe20000000f00 */
[----:B------:R-:W3:Y:S02]  /*96f0*/  LDCU.64 UR4, c[0x0][0x3f0] ;  /* 0x00007e00ff0477ac */ /* 0x000ee40008000a00 */
[----:B------:R-:W-:-:S04]  /*9700*/  IMAD.X R3, RZ, RZ, R21, P0 ;  /* 0x000000ffff037224 */ /* 0x000fc800000e0615 */
[----:B-----5:R-:W-:Y:S02]  /*9710*/  IMAD R3, R3, UR6, RZ ;  /* 0x0000000603037c24 */ /* 0x020fe4000f8e02ff */
[----:B------:R-:W-:-:S04]  /*9720*/  IMAD.WIDE.U32 R8, R0, UR6, R8 ;  /* 0x0000000600087c25 */ /* 0x000fc8000f8e0008 */
[----:B------:R-:W-:Y:S01]  /*9730*/  IMAD R3, R0, UR7, R3 ;  /* 0x0000000700037c24 */ /* 0x000fe2000f8e0203 */
[----:B---3--:R-:W-:-:S04]  /*9740*/  LEA R2, P0, R8, UR4, 0x1 ;  /* 0x0000000408027c11 */ /* 0x008fc8000f8008ff */
[----:B------:R-:W-:-:S04]  /*9750*/  IADD3 R3, PT, PT, R3, R9, RZ ;  /* 0x0000000903037210 */ /* 0x000fc80007ffe0ff */
[----:B------:R-:W-:-:S05]  /*9760*/  LEA.HI.X R3, R8, UR5, R3, 0x1, P0 ;  /* 0x0000000508037c11 */ /* 0x000fca00080f0c03 */
[----:B------:R-:W-:Y:S04]  /*9770*/  STG.E.128 desc[UR10][R2.64], R12 ;  /* 0x0000000c02007986 */ /* 0x000fe8000c101d0a */
[----:B----4-:R-:W-:Y:S01]  /*9780*/  STG.E.128 desc[UR10][R2.64+0x80], R4 ;  /* 0x0000800402007986 */ /* 0x010fe2000c101d0a */
[----:B------:R-:W-:Y:S05]  /*9790*/  EXIT ;  /* 0x000000000000794d */ /* 0x000fea0003800000 */
.L_x_635:
        /* <DEDUP_REMOVED lines=14> */
.L_x_1664:


//--------------------- .text._ZN5flash16flash_fwd_kernelI23Flash_fwd_kernel_traitsILi128ELi64ELi64ELi4ELb0ELb0EN7cutlass6half_tE19Flash_kernel_traitsILi128ELi64ELi64ELi4ES3_EELb0ELb1ELb0ELb0ELb0ELb1ELb1ELb0EEEvNS_16Flash_fwd_paramsE --------------------------
	.section	.text._ZN5flash16flash_fwd_kernelI23Flash_fwd_kernel_traitsILi128ELi64ELi64ELi4ELb0ELb0EN7cutlass6half_tE19Flash_kernel_traitsILi128ELi64ELi64ELi4ES3_EELb0ELb1ELb0ELb0ELb0ELb1ELb1ELb0EEEvNS_16Flash_fwd_paramsE,"ax",@progbits
	.align	128
        .global         _ZN5flash16flash_fwd_kernelI23Flash_fwd_kernel_traitsILi128ELi64ELi64ELi4ELb0ELb0EN7cutlass6half_tE19Flash_kernel_traitsILi128ELi64ELi64ELi4ES3_EELb0ELb1ELb0ELb0ELb0ELb1ELb1ELb0EEEvNS_16Flash_fwd_paramsE
        .type           _ZN5flash16flash_fwd_kernelI23Flash_fwd_kernel_traitsILi128ELi64ELi64ELi4ELb0ELb0EN7cutlass6half_tE19Flash_kernel_traitsILi128ELi64ELi64ELi4ES3_EELb0ELb1ELb0ELb0ELb0ELb1ELb1ELb0EEEvNS_16Flash_fwd_paramsE,@function
        .size           _ZN5flash16flash_fwd_kernelI23Flash_fwd_kernel_traitsILi128ELi64ELi64ELi4ELb0ELb0EN7cutlass6half_tE19Flash_kernel_traitsILi128ELi64ELi64ELi4ES3_EELb0ELb1ELb0ELb0ELb0ELb1ELb1ELb0EEEvNS_16Flash_fwd_paramsE,(.L_x_1665 - _ZN5flash16flash_fwd_kernelI23Flash_fwd_kernel_traitsILi128ELi64ELi64ELi4ELb0ELb0EN7cutlass6half_tE19Flash_kernel_traitsILi128ELi64ELi64ELi4ES3_EELb0ELb1ELb0ELb0ELb0ELb1ELb1ELb0EEEvNS_16Flash_fwd_paramsE)
        .other          _ZN5flash16flash_fwd_kernelI23Flash_fwd_kernel_traitsILi128ELi64ELi64ELi4ELb0ELb0EN7cutlass6half_tE19Flash_kernel_traitsILi128ELi64ELi64ELi4ES3_EELb0ELb1ELb0ELb0ELb0ELb1ELb1ELb0EEEvNS_16Flash_fwd_paramsE,@"STO_CUDA_ENTRY STV_DEFAULT"
_ZN5flash16flash_fwd_kernelI23Flash_fwd_kernel_traitsILi128ELi64ELi64ELi4ELb0ELb0EN7cutlass6half_tE19Flash_kernel_traitsILi128ELi64ELi64ELi4ES3_EELb0ELb1ELb0ELb0ELb0ELb1ELb1ELb0EEEvNS_16Flash_fwd_paramsE:
.text._ZN5flash16flash_fwd_kernelI23Flash_fwd_kernel_traitsILi128ELi64ELi64ELi4ELb0ELb0EN7cutlass6half_tE19Flash_kernel_traitsILi128ELi64ELi64ELi4ES3_EELb0ELb1ELb0ELb0ELb0ELb1ELb1ELb0EEEvNS_16Flash_fwd_paramsE:
        /* <DEDUP_REMOVED lines=51> */
.L_x_636:
        /* <DEDUP_REMOVED lines=51> */
.L_x_638:
        /* <DEDUP_REMOVED lines=43> */
.L_x_640:
[----:B------:R-:W-:Y:S05]  /*0910*/  BSYNC.RECONVERGENT B0 ;  /* 0x0000000000007941 */ /* 0x000fea0003800200 */
.L_x_639:
        /* <DEDUP_REMOVED lines=18> */
.L_x_642:
[----:B------:R-:W-:Y:S05]  /*0a40*/  BSYNC.RECONVERGENT B0 ;  /* 0x0000000000007941 */ /* 0x000fea0003800200 */
.L_x_641:
        /* <DEDUP_REMOVED lines=16> */
.L_x_644:
[----:B------:R-:W-:Y:S05]  /*0b50*/  BSYNC.RECONVERGENT B0 ;  /* 0x0000000000007941 */ /* 0x000fea0003800200 */
.L_x_643:
        /* <DEDUP_REMOVED lines=18> */
.L_x_646:
[----:B------:R-:W-:Y:S05]  /*0c80*/  BSYNC.RECONVERGENT B0 ;  /* 0x0000000000007941 */ /* 0x000fea0003800200 */
.L_x_645:
        /* <DEDUP_REMOVED lines=11> */
.L_x_648:
[----:B------:R-:W-:Y:S05]  /*0d40*/  BSYNC.RECONVERGENT B0 ;  /* 0x0000000000007941 */ /* 0x000fea0003800200 */
.L_x_647:
        /* <DEDUP_REMOVED lines=10> */
.L_x_650:
[----:B------:R-:W-:Y:S05]  /*0df0*/  BSYNC.RECONVERGENT B0 ;  /* 0x0000000000007941 */ /* 0x000fea0003800200 */
.L_x_649:
        /* <DEDUP_REMOVED lines=10> */
.L_x_652:
[----:B------:R-:W-:Y:S05]  /*0ea0*/  BSYNC.RECONVERGENT B0 ;  /* 0x0000000000007941 */ /* 0x000fea0003800200 */
.L_x_651:
        /* <DEDUP_REMOVED lines=10> */
.L_x_637:
        /* <DEDUP_REMOVED lines=22> */
.L_x_653:
[----:B------:R-:W1:Y:S01]  /*10b0*/  LDC.64 R10, c[0x0][0x3b8] ;  /* 0x0000ee00ff0a7b82 */ /* 0x000e620000000a00 */
[----:B------:R-:W-:-:S05]  /*10c0*/  IADD3 R30, PT, PT, R0, R13, RZ ;  /* 0x0000000d001e7210 */ /* 0x000fca0007ffe0ff */
[C---:B-1----:R-:W-:Y:S02]  /*10d0*/  IMAD R3, R30.reuse, R11, RZ ;  /* 0x0000000b1e037224 */ /* 0x042fe400078e02ff */
[----:B------:R-:W-:-:S05]  /*10e0*/  IMAD.WIDE.U32 R30, R30, R10, RZ ;  /* 0x0000000a1e1e7225 */ /* 0x000fca00078e00ff */
[----:B------:R-:W-:Y:S02]  /*10f0*/  IADD3 R3, PT, PT, R31, R3, RZ ;  /* 0x000000031f037210 */ /* 0x000fe40007ffe0ff */
.L_x_654:
        /* <DEDUP_REMOVED lines=38> */
.L_x_655:
[----:B------:R-:W1:Y:S01]  /*1360*/  LDC.64 R8, c[0x0][0x3c0] ;  /* 0x0000f000ff087b82 */ /* 0x000e620000000a00 */
[----:B------:R-:W-:-:S05]  /*1370*/  IADD3 R0, PT, PT, R0, R13, RZ ;  /* 0x0000000d00007210 */ /* 0x000fca0007ffe0ff */
[C---:B-1----:R-:W-:Y:S02]  /*1380*/  IMAD R129, R0.reuse, R9, RZ ;  /* 0x0000000900817224 */ /* 0x042fe400078e02ff */
[----:B------:R-:W-:-:S05]  /*1390*/  IMAD.WIDE.U32 R130, R0, R8, RZ ;  /* 0x0000000800827225 */ /* 0x000fca00078e00ff */
[----:B------:R-:W-:-:S07]  /*13a0*/  IADD3 R129, PT, PT, R131, R129, RZ ;  /* 0x0000008183817210 */ /* 0x000fce0007ffe0ff */
.L_x_656:
        /* <DEDUP_REMOVED lines=27> */
[C---:B------:R-:W-:Y:S01]  /*1560*/  @!P4 IADD3 R40, P1, PT, R36.reuse, 0x20, RZ ;  /* 0x000000202428c810 */ /* 0x040fe20007f3e0ff */
[----:B------:R-:W-:Y:S01]  /*1570*/  IMAD.X R23, RZ, RZ, R2, P0 ;  /* 0x000000ffff177224 */ /* 0x000fe200000e0602 */
[----:B------:R-:W-:Y:S01]  /*1580*/  SHF.R.U32.HI R108, RZ, 0x1, R33 ;  /* 0x00000001ff6c7819 */ /* 0x000fe20000011621 */
[----:B------:R-:W-:Y:S01]  /*1590*/  @!P5 IMAD.X R29, RZ, RZ, R37, P2 ;  /* 0x000000ffff1dd224 */ /* 0x000fe200010e0625 */
[----:B------:R-:W-:Y:S01]  /*15a0*/  @!P3 IADD3 R18, P0, PT, R36, 0x30, RZ ;  /* 0x000000302412b810 */ /* 0x000fe20007f1e0ff */
[C---:B-1----:R-:W-:Y:S01]  /*15b0*/  IMAD.WIDE.U32 R22, R27.reuse, UR4, R22 ;  /* 0x000000041b167c25 */ /* 0x042fe2000f8e0016 */
[----:B------:R-:W-:Y:S01]  /*15c0*/  UMOV UR4, 0x400 ;  /* 0x0000040000047882 */ /* 0x000fe20000000000 */
[----:B------:R-:W1:Y:S01]  /*15d0*/  @!P5 LDC.64 R4, c[0x0][0x3b0] ;  /* 0x0000ec00ff04db82 */ /* 0x000e620000000a00 */
[----:B------:R-:W3:Y:S01]  /*15e0*/  LDCU UR12, c[0x0][0x50c] ;  /* 0x0000a180ff0c77ac */ /* 0x000ee20008000800 */
[----:B------:R-:W-:-:S02]  /*15f0*/  IMAD R27, R27, UR5, R23 ;  /* 0x000000051b1b7c24 */ /* 0x000fc4000f8e0217 */
[----:B------:R-:W-:Y:S02]  /*1600*/  @!P6 IMAD.MOV.U32 R26, RZ, RZ, R22 ;  /* 0x000000ffff1ae224 */ /* 0x000fe400078e0016 */
[----:B------:R-:W-:Y:S02]  /*1610*/  @!P3 IMAD.X R23, RZ, RZ, R37, P0 ;  /* 0x000000ffff17b224 */ /* 0x000fe400000e0625 */
[----:B------:R-:W2:Y:S01]  /*1620*/  @!P4 LDC.64 R2, c[0x0][0x3b0] ;  /* 0x0000ec00ff02cb82 */ /* 0x000ea20000000a00 */
[-C--:B----4-:R-:W-:Y:S02]  /*1630*/  @!P6 IMAD R6, R37, R14.reuse, RZ ;  /* 0x0000000e2506e224 */ /* 0x090fe400078e02ff */
[----:B------:R-:W-:-:S04]  /*1640*/  @!P6 IMAD.WIDE.U32 R24, R36, R14, R26 ;  /* 0x0000000e2418e225 */ /* 0x000fc800078e001a */
[----:B------:R-:W-:Y:S01]  /*1650*/  @!P6 IMAD R6, R36, R15, R6 ;  /* 0x0000000f2406e224 */ /* 0x000fe200078e0206 */
[----:B-----5:R-:W-:Y:S01]  /*1660*/  @!P6 LEA R28, P0, R24, R12, 0x1 ;  /* 0x0000000c181ce211 */ /* 0x020fe200078008ff */
[----:B------:R-:W-:Y:S01]  /*1670*/  @!P4 IMAD.X R15, RZ, RZ, R37, P1 ;  /* 0x000000ffff0fc224 */ /* 0x000fe200008e0625 */
[----:B------:R-:W4:Y:S01]  /*1680*/  S2UR UR5, SR_CgaCtaId ;  /* 0x00000000000579c3 */ /* 0x000f220000008800 */
[----:B------:R-:W-:Y:S02]  /*1690*/  @!P6 IMAD.IADD R6, R25, 0x1, R6 ;  /* 0x000000011906e824 */ /* 0x000fe400078e0206 */
[----:B------:R-:W-:Y:S02]  /*16a0*/  VIADD R25, R103, 0xffffffff ;  /* 0xffffffff67197836 */ /* 0x000fe40000000000 */
[----:B------:R-:W-:Y:S02]  /*16b0*/  IMAD R31, R166, R11, R31 ;  /* 0x0000000ba61f7224 */ /* 0x000fe400078e021f */
[----:B-1----:R-:W-:Y:S01]  /*16c0*/  @!P5 IMAD R12, R29, R4, RZ ;  /* 0x000000041d0cd224 */ /* 0x002fe200078e02ff */
[----:B------:R-:W-:Y:S01]  /*16d0*/  @!P6 LEA.HI.X R29, R24, R13, R6, 0x1, P0 ;  /* 0x0000000d181de211 */ /* 0x000fe200000f0c06 */
[----:B------:R-:W-:-:S02]  /*16e0*/  @!P5 IMAD.MOV.U32 R13, RZ, RZ, R27 ;  /* 0x000000ffff0dd224 */ /* 0x000fc400078e001b */
[----:B------:R-:W-:Y:S02]  /*16f0*/  @!P5 IMAD R5, R38, R5, R12 ;  /* 0x000000052605d224 */ /* 0x000fe400078e020c */
[----:B------:R-:W-:Y:S02]  /*1700*/  @!P5 IMAD.MOV.U32 R12, RZ, RZ, R22 ;  /* 0x000000ffff0cd224 */ /* 0x000fe400078e0016 */
[----:B--2---:R-:W-:Y:S02]  /*1710*/  @!P4 IMAD R24, R15, R2, RZ ;  /* 0x000000020f18c224 */ /* 0x004fe400078e02ff */
[----:B------:R-:W-:Y:S01]  /*1720*/  IMAD R20, R25, -0x40, R7 ;  /* 0xffffffc019147824 */ /* 0x000fe200078e0207 */
[----:B------:R-:W1:Y:S01]  /*1730*/  @!P5 LDC.64 R14, c[0x0][0x380] ;  /* 0x0000e000ff0edb82 */ /* 0x000e620000000a00 */
[----:B------:R-:W-:Y:S02]  /*1740*/  IMAD R35, R16, UR8, RZ ;  /* 0x0000000810237c24 */ /* 0x000fe4000f8e02ff */
[----:B------:R-:W-:Y:S01]  /*1750*/  @!P5 IMAD.WIDE.U32 R38, R38, R4, R12 ;  /* 0x000000042626d225 */ /* 0x000fe200078e000c */
[----:B------:R-:W-:-:S02]  /*1760*/  ISETP.GE.AND P0, PT, R21, R20, PT ;  /* 0x000000141500720c */ /* 0x000fc40003f06270 */
[----:B------:R-:W-:Y:S01]  /*1770*/  SHF.L.U64.HI R4, R10, 0x6, R11 ;  /* 0x000000060a047819 */ /* 0x000fe2000001020b */
[C---:B------:R-:W-:Y:S01]  /*1780*/  IMAD R35, R102.reuse, UR9, R35 ;  /* 0x0000000966237c24 */ /* 0x040fe2000f8e0223 */
[----:B------:R-:W2:Y:S01]  /*1790*/  @!P4 LDC.64 R12, c[0x0][0x380] ;  /* 0x0000e000ff0ccb82 */ /* 0x000ea20000000a00 */
[----:B------:R-:W-:Y:S01]  /*17a0*/  IMAD.WIDE.U32 R30, R102, UR8, R30 ;  /* 0x00000008661e7c25 */ /* 0x000fe2000f8e001e */
[----:B----4-:R-:W-:Y:S01]  /*17b0*/  ULEA UR5, UR5, UR4, 0x18 ;  /* 0x0000000405057291 */ /* 0x010fe2000f8ec0ff */
        /* <DEDUP_REMOVED lines=25> */
[C---:B--2---:R-:W-:Y:S01]  /*1950*/  @!P4 LEA R26, P1, R40.reuse, R12, 0x1 ;  /* 0x0000000c281ac211 */ /* 0x044fe200078208ff */
[----:B------:R-:W-:Y:S01]  /*1960*/  IMAD.SHL.U32 R5, R11, 0x20, RZ ;  /* 0x000000200b057824 */ /* 0x000fe200078e00ff */
[----:B------:R-:W-:Y:S01]  /*1970*/  LOP3.LUT R163, R163, 0x1e00, R0, 0xf8, !PT ;  /* 0x00001e00a3a37812 */ /* 0x000fe200078ef800 */
[----:B------:R-:W-:Y:S01]  /*1980*/  IMAD.SHL.U32 R154, R33, 0x40, RZ ;  /* 0x00000040219a7824 */ /* 0x000fe200078e00ff */
[----:B------:R-:W-:Y:S01]  /*1990*/  @!P4 LEA.HI.X R27, R40, R13, R24, 0x1, P1 ;  /* 0x0000000d281bc211 */ /* 0x000fe200008f0c18 */
[----:B------:R-:W-:Y:S01]  /*19a0*/  IMAD.WIDE.U32 R132, R8, 0x20, RZ ;  /* 0x0000002008847825 */ /* 0x000fe200078e00ff */
[----:B------:R-:W2:Y:S01]  /*19b0*/  @!P3 LDC.64 R12, c[0x0][0x380] ;  /* 0x0000e000ff0cbb82 */ /* 0x000ea20000000a00 */
[----:B------:R-:W-:-:S02]  /*19c0*/  LEA R163, R163, UR5, 0x1 ;  /* 0x00000005a3a37c11 */ /* 0x000fc4000f8e08ff */
[-C--:B------:R-:W-:Y:S01]  /*19d0*/  ISETP.GE.AND P1, PT, R166, R20.reuse, PT ;  /* 0x00000014a600720c */ /* 0x080fe20003f26270 */
[----:B------:R-:W-:Y:S01]  /*19e0*/  IMAD.SHL.U32 R101, R9, 0x20, RZ ;  /* 0x0000002009657824 */ /* 0x000fe200078e00ff */
[----:B------:R-:W-:Y:S01]  /*19f0*/  ISETP.GE.AND P2, PT, R17, R20, PT ;  /* 0x000000141100720c */ /* 0x000fe20003f46270 */
[----:B------:R-:W-:Y:S01]  /*1a00*/  @!PT LDS RZ, [RZ] ;  /* 0x00000000fffff984 */ /* 0x000fe20000000800 */
[----:B------:R-:W-:Y:S01]  /*1a10*/  @!PT LDS RZ, [RZ] ;  /* 0x00000000fffff984 */ /* 0x000fe20000000800 */
[----:B------:R-:W-:Y:S01]  /*1a20*/  @!PT LDS RZ, [RZ] ;  /* 0x00000000fffff984 */ /* 0x000fe20000000800 */
[----:B------:R-:W-:Y:S01]  /*1a30*/  @!P6 LDGSTS.E.BYPASS.LTC128B.128 [R163], desc[UR10][R28.64] ;  /* 0x000000001ca3efae */ /* 0x000fe2000b981a0a */
[----:B------:R-:W-:Y:S02]  /*1a40*/  IMAD.SHL.U32 R136, R33, 0x2, RZ ;  /* 0x0000000221887824 */ /* 0x000fe400078e00ff */
[----:B------:R-:W-:Y:S01]  /*1a50*/  IMAD.IADD R101, R133, 0x1, R101 ;  /* 0x0000000185657824 */ /* 0x000fe200078e0265 */
        /* <DEDUP_REMOVED lines=16> */
[C---:B-----5:R-:W-:Y:S02]  /*1b60*/  @!P1 LEA R28, P6, R34.reuse, R159, 0x1 ;  /* 0x0000009f221c9211 */ /* 0x060fe400078c08ff */
[----:B------:R-:W-:Y:S02]  /*1b70*/  @!P5 IADD3.X R5, PT, PT, R35, R23, R5, P4, !PT ;  /* 0x000000172305d210 */ /* 0x000fe400027fe405 */
[----:B------:R-:W-:Y:S02]  /*1b80*/  @!P1 LEA.HI.X R29, R34, R158, R35, 0x1, P6 ;  /* 0x0000009e221d9211 */ /* 0x000fe400030f0c23 */
[----:B--2---:R-:W-:Y:S01]  /*1b90*/  @!P3 LEA R12, P6, R42, R12, 0x1 ;  /* 0x0000000c2a0cb211 */ /* 0x004fe200078c08ff */
[----:B---3--:R-:W-:Y:S01]  /*1ba0*/  @!P2 IMAD R14, R11, 0x30, RZ ;  /* 0x000000300b0ea824 */ /* 0x008fe200078e02ff */
[----:B------:R-:W-:-:S02]  /*1bb0*/  @!P5 LEA R22, P4, R2, R159, 0x1 ;  /* 0x0000009f0216d211 */ /* 0x000fc400078808ff */
[----:B------:R-:W-:Y:S02]  /*1bc0*/  @!P3 LEA.HI.X R13, R42, R13, R18, 0x1, P6 ;  /* 0x0000000d2a0db211 */ /* 0x000fe400030f0c12 */
[----:B------:R-:W-:Y:S01]  /*1bd0*/  @!P5 LEA.HI.X R23, R2, R158, R5, 0x1, P4 ;  /* 0x0000009e0217d211 */ /* 0x000fe200020f0c05 */
[----:B----4-:R-:W-:Y:S01]  /*1be0*/  IMAD R5, R16, UR8, RZ ;  /* 0x0000000810057c24 */ /* 0x010fe2000f8e02ff */
[----:B------:R-:W-:Y:S01]  /*1bf0*/  ISETP.GE.AND P4, PT, R21, R20, PT ;  /* 0x000000141500720c */ /* 0x000fe20003f86270 */
[----:B-1----:R-:W-:Y:S01]  /*1c00*/  IMAD.WIDE.U32 R26, R166, R8, R30 ;  /* 0x00000008a61a7225 */ /* 0x002fe200078e001e */
[----:B------:R-:W-:Y:S01]  /*1c10*/  @!P3 LDGSTS.E.BYPASS.LTC128B.128 [R163+0x1800], desc[UR10][R12.64] ;  /* 0x018000000ca3bfae */ /* 0x000fe2000b981a0a */
[----:B------:R-:W-:Y:S02]  /*1c20*/  SHF.L.U64.HI R2, R8, 0x6, R9 ;  /* 0x0000000608027819 */ /* 0x000fe40000010209 */
[----:B------:R-:W-:Y:S01]  /*1c30*/  @!P2 IMAD.WIDE.U32 R30, R10, 0x30, R34 ;  /* 0x000000300a1ea825 */ /* 0x000fe200078e0022 */
[----:B------:R1:W-:Y:S03]  /*1c40*/  @!P3 LDGSTS.E.BYPASS.LTC128B.128 [R163+0x3800], desc[UR10][R12.64+0x80] ;  /* 0x038000800ca3bfae */ /* 0x0003e6000b981a0a */
[----:B------:R-:W-:Y:S01]  /*1c50*/  @!P2 IMAD.IADD R3, R31, 0x1, R14 ;  /* 0x000000011f03a824 */ /* 0x000fe200078e020e */
[----:B------:R-:W-:Y:S01]  /*1c60*/  @!P2 LEA R38, P6, R30, R159, 0x1 ;  /* 0x0000009f1e26a211 */ /* 0x000fe200078c08ff */
[----:B------:R-:W-:Y:S01]  /*1c70*/  @!P1 LDGSTS.E.BYPASS.LTC128B.128 [R163+0x4000], desc[UR10][R28.64] ;  /* 0x040000001ca39fae */ /* 0x000fe2000b981a0a */
[----:B------:R-:W-:-:S02]  /*1c80*/  IMAD.SHL.U32 R14, R8, 0x40, RZ ;  /* 0x00000040080e7824 */ /* 0x000fc400078e00ff */
[----:B------:R-:W-:Y:S01]  /*1c90*/  @!P2 LEA.HI.X R39, R30, R158, R3, 0x1, P6 ;  /* 0x0000009e1e27a211 */ /* 0x000fe200030f0c03 */
[----:B------:R-:W-:Y:S01]  /*1ca0*/  @!P1 LDGSTS.E.BYPASS.LTC128B.128 [R163+0x6000], desc[UR10][R28.64+0x80] ;  /* 0x060000801ca39fae */ /* 0x000fe2000b981a0a */
[----:B------:R-:W-:Y:S02]  /*1cb0*/  IMAD.IADD R27, R27, 0x1, R128 ;  /* 0x000000011b1b7824 */ /* 0x000fe400078e0280 */
[-C--:B------:R-:W-:Y:S01]  /*1cc0*/  IMAD R3, R2, R25.reuse, RZ ;  /* 0x0000001902037224 */ /* 0x080fe200078e02ff */
[----:B------:R-:W-:Y:S01]  /*1cd0*/  @!P0 LDGSTS.E.BYPASS.LTC128B.128 [R163+0x4800], desc[UR10][R36.64] ;  /* 0x0480000024a38fae */ /* 0x000fe2000b981a0a */
[----:B------:R-:W-:-:S03]  /*1ce0*/  IMAD.WIDE.U32 R14, R14, R25, RZ ;  /* 0x000000190e0e7225 */ /* 0x000fc600078e00ff */
[----:B------:R-:W-:Y:S01]  /*1cf0*/  @!P0 LDGSTS.E.BYPASS.LTC128B.128 [R163+0x6800], desc[UR10][R36.64+0x80] ;  /* 0x0680008024a38fae */ /* 0x000fe2000b981a0a */
[C---:B------:R-:W-:Y:S02]  /*1d00*/  IMAD R5, R102.reuse, UR9, R5 ;  /* 0x0000000966057c24 */ /* 0x040fe4000f8e0205 */
[----:B------:R-:W-:Y:S01]  /*1d10*/  IMAD.WIDE.U32 R34, R102, UR8, R26 ;  /* 0x0000000866227c25 */ /* 0x000fe2000f8e001a */
[----:B------:R-:W-:Y:S03]  /*1d20*/  @!P5 LDGSTS.E.BYPASS.LTC128B.128 [R163+0x5000], desc[UR10][R22.64] ;  /* 0x0500000016a3dfae */ /* 0x000fe6000b981a0a */
[----:B------:R-:W-:Y:S01]  /*1d30*/  IMAD.IADD R15, R15, 0x1, R3 ;  /* 0x000000010f0f7824 */ /* 0x000fe200078e0203 */
[----:B------:R2:W-:Y:S01]  /*1d40*/  @!P5 LDGSTS.E.BYPASS.LTC128B.128 [R163+0x7000], desc[UR10][R22.64+0x80] ;  /* 0x0700008016a3dfae */ /* 0x0005e2000b981a0a */
[----:B------:R-:W-:Y:S01]  /*1d50*/  @!P4 LEA R3, P3, R8, R14, 0x4 ;  /* 0x0000000e0803c211 */ /* 0x000fe200078620ff */
[----:B------:R-:W-:Y:S01]  /*1d60*/  IMAD.IADD R21, R35, 0x1, R5 ;  /* 0x0000000123157824 */ /* 0x000fe200078e0205 */
[----:B------:R-:W-:Y:S01]  /*1d70*/  ISETP.GE.AND P5, PT, R19, R20, PT ;  /* 0x000000141300720c */ /* 0x000fe20003fa6270 */
[----:B------:R-:W-:Y:S01]  /*1d80*/  @!P2 LDGSTS.E.BYPASS.LTC128B.128 [R163+0x5800], desc[UR10][R38.64] ;  /* 0x0580000026a3afae */ /* 0x000fe2000b981a0a */
[----:B------:R-:W-:-:S02]  /*1d90*/  LEA R32, P0, R34, UR6, 0x1 ;  /* 0x0000000622207c11 */ /* 0x000fc4000f8008ff */
[----:B-1----:R-:W-:Y:S01]  /*1da0*/  @!P4 LEA.HI.X R13, R8, R15, R9, 0x4, P3 ;  /* 0x0000000f080dc211 */ /* 0x002fe200018f2409 */
[----:B------:R-:W-:Y:S01]  /*1db0*/  @!P2 LDGSTS.E.BYPASS.LTC128B.128 [R163+0x7800], desc[UR10][R38.64+0x80] ;  /* 0x0780008026a3afae */ /* 0x000fe2000b981a0a */
[----:B------:R-:W-:Y:S02]  /*1dc0*/  LOP3.LUT R5, R154, 0x1c0, RZ, 0xc0, !PT ;  /* 0x000001c09a057812 */ /* 0x000fe400078ec0ff */
[----:B------:R-:W-:Y:S01]  /*1dd0*/  ISETP.GE.AND P3, PT, R17, R20, PT ;  /* 0x000000141100720c */ /* 0x000fe20003f66270 */
[----:B------:R-:W0:Y:S01]  /*1de0*/  LDGDEPBAR ;  /* 0x00000000000079af */ /* 0x000e220000000000 */
[----:B------:R-:W-:Y:S02]  /*1df0*/  LEA.HI.X R2, R34, UR7, R21, 0x1, P0 ;  /* 0x0000000722027c11 */ /* 0x000fe400080f0c15 */
[----:B------:R-:W-:Y:S02]  /*1e00*/  @!P4 LEA R12, P6, R3, R32, 0x1 ;  /* 0x00000020030cc211 */ /* 0x000fe400078c08ff */
[----:B------:R-:W-:Y:S01]  /*1e10*/  LOP3.LUT R5, R5, 0x38, R0, 0xf8, !PT ;  /* 0x0000003805057812 */ /* 0x000fe200078ef800 */
[----:B------:R-:W-:Y:S01]  /*1e20*/  IMAD.SHL.U32 R0, R33, 0x20, RZ ;  /* 0x0000002021007824 */ /* 0x000fe200078e00ff */
[----:B------:R-:W-:-:S02]  /*1e30*/  @!P4 LEA.HI.X R13, R3, R2, R13, 0x1, P6 ;  /* 0x00000002030dc211 */ /* 0x000fc400030f0c0d */
[C---:B------:R-:W-:Y:S02]  /*1e40*/  LOP3.LUT R21, R154.reuse, 0x200, RZ, 0xc0, !PT ;  /* 0x000002009a157812 */ /* 0x040fe400078ec0ff */
[----:B------:R-:W-:Y:S01]  /*1e50*/  LOP3.LUT R154, R154, 0x400, RZ, 0xc0, !PT ;  /* 0x000004009a9a7812 */ /* 0x000fe200078ec0ff */
[----:B------:R-:W-:Y:S01]  /*1e60*/  @!P3 IMAD R19, R9, 0x30, RZ ;  /* 0x000000300913b824 */ /* 0x000fe200078e02ff */
[----:B------:R-:W-:Y:S01]  /*1e70*/  LOP3.LUT R3, R5, 0x8, R33, 0x78, !PT ;  /* 0x0000000805037812 */ /* 0x000fe200078e7821 */
[----:B------:R-:W-:Y:S01]  /*1e80*/  @!P3 IMAD.WIDE.U32 R24, R8, 0x30, R14 ;  /* 0x000000300818b825 */ /* 0x000fe200078e000e */
[C---:B--2---:R-:W-:Y:S02]  /*1e90*/  @!P1 LEA R22, P2, R14.reuse, R32, 0x1 ;  /* 0x000000200e169211 */ /* 0x044fe400078408ff */
[----:B------:R-:W-:Y:S01]  /*1ea0*/  LOP3.LUT R0, R21, 0x7c00, R0, 0xf8, !PT ;  /* 0x00007c0015007812 */ /* 0x000fe200078ef800 */
[----:B------:R-:W-:Y:S01]  /*1eb0*/  IMAD R154, R3, 0x2, R154 ;  /* 0x00000002039a7824 */ /* 0x000fe200078e029a */
[C---:B------:R-:W-:Y:S01]  /*1ec0*/  @!P1 LEA.HI.X R23, R14.reuse, R2, R15, 0x1, P2 ;  /* 0x000000020e179211 */ /* 0x040fe200010f0c0f */
[----:B------:R-:W-:Y:S01]  /*1ed0*/  @!P3 IMAD.IADD R19, R25, 0x1, R19 ;  /* 0x000000011913b824 */ /* 0x000fe200078e0213 */
[----:B------:R-:W-:-:S02]  /*1ee0*/  @!P5 IADD3 R17, P2, PT, R14, R132, RZ ;  /* 0x000000840e11d210 */ /* 0x000fc40007f5e0ff */
        /* <DEDUP_REMOVED lines=17> */
[----:B------:R-:W-:Y:S04]  /*2000*/  @!P1 LDGSTS.E.BYPASS.LTC128B.128 [R163+0xa000], desc[UR10][R22.64+0x80] ;  /* 0x0a00008016a39fae */ /* 0x000fe8000b981a0a */
        /* <DEDUP_REMOVED lines=15> */
[----:B------:R-:W-:-:S02]  /*2100*/  IMAD.IADD R148, R2, 0x1, R0 ;  /* 0x0000000102947824 */ /* 0x000fc400078e0200 */
[C---:B------:R-:W-:Y:S01]  /*2110*/  IMAD.IADD R151, R5.reuse, 0x1, R152 ;  /* 0x0000000105977824 */ /* 0x040fe200078e0298 */
[----:B------:R-:W-:Y:S01]  /*2120*/  @P5 STS.128 [R163+0x9000], RZ ;  /* 0x009000ffa3005388 */ /* 0x000fe20000000c00 */
[----:B------:R-:W-:-:S03]  /*2130*/  IMAD.IADD R147, R5, 0x1, R148 ;  /* 0x0000000105937824 */ /* 0x000fc600078e0294 */
        /* <DEDUP_REMOVED lines=14> */
[----:B------:R-:W3:Y:S04]  /*2220*/  LDSM.16.M88.4 R72, [R154+UR5+0x4000] ;  /* 0x004000059a48783b */ /* 0x000ee80008000200 */
[----:B------:R-:W4:Y:S04]  /*2230*/  LDSM.16.M88.4 R64, [R154+UR5+0x4800] ;  /* 0x004800059a40783b */ /* 0x000f280008000200 */
[----:B------:R-:W5:Y:S04]  /*2240*/  LDSM.16.M88.4 R56, [R154+UR5+0x5000] ;  /* 0x005000059a38783b */ /* 0x000f680008000200 */
[----:B------:R-:W5:Y:S04]  /*2250*/  LDSM.16.M88.4 R28, [R154+UR5+0x5800] ;  /* 0x005800059a1c783b */ /* 0x000f680008000200 */
[----:B-1----:R-:W-:Y:S04]  /*2260*/  LDSM.16.M88.4 R12, [R153] ;  /* 0x00000000990c783b */ /* 0x002fe80000000200 */
[----:B------:R-:W1:Y:S04]  /*2270*/  LDSM.16.M88.4 R36, [R149+0x4000] ;  /* 0x004000009524783b */ /* 0x000e680000000200 */
[----:B--2---:R-:W2:Y:S04]  /*2280*/  LDSM.16.M88.4 R16, [R149+0x5000] ;  /* 0x005000009510783b */ /* 0x004ea80000000200 */
[----:B------:R-:W2:Y:S04]  /*2290*/  LDSM.16.M88.4 R20, [R149+0x4800] ;  /* 0x004800009514783b */ /* 0x000ea80000000200 */
[----:B------:R-:W2:Y:S04]  /*22a0*/  LDSM.16.M88.4 R104, [R149+0x5800] ;  /* 0x005800009568783b */ /* 0x000ea80000000200 */
[----:B------:R-:W-:Y:S01]  /*22b0*/  LDSM.16.M88.4 R88, [R152] ;  /* 0x000000009858783b */ /* 0x000fe20000000200 */
[C---:B---3--:R-:W-:Y:S03]  /*22c0*/  HMMA.16816.F32 R24, R92.reuse, R72, RZ ;  /* 0x000000485c18723c */ /* 0x048fe600000018ff */
[----:B------:R-:W3:Y:S04]  /*22d0*/  LDSM.16.M88.4 R96, [R148+0x4000] ;  /* 0x004000009460783b */ /* 0x000ee80000000200 */
[----:B------:R-:W3:Y:S01]  /*22e0*/  LDSM.16.M88.4 R80, [R148+0x5000] ;  /* 0x005000009450783b */ /* 0x000ee20000000200 */
[C---:B------:R-:W-:Y:S03]  /*22f0*/  HMMA.16816.F32 R72, R92.reuse, R74, RZ ;  /* 0x0000004a5c48723c */ /* 0x040fe600000018ff */
[----:B------:R-:W3:Y:S04]  /*2300*/  LDSM.16.M88.4 R76, [R148+0x5800] ;  /* 0x00580000944c783b */ /* 0x000ee80000000200 */
[----:B------:R-:W-:Y:S01]  /*2310*/  LDSM.16.M88.4 R48, [R151] ;  /* 0x000000009730783b */ /* 0x000fe20000000200 */
[C---:B----4-:R-:W-:Y:S03]  /*2320*/  HMMA.16816.F32 R68, R92.reuse, R64, RZ ;  /* 0x000000405c44723c */ /* 0x050fe600000018ff */
[----:B------:R-:W4:Y:S04]  /*2330*/  LDSM.16.M88.4 R44, [R147+0x4000] ;  /* 0x00400000932c783b */ /* 0x000f280000000200 */
[----:B------:R-:W4:Y:S01]  /*2340*/  LDSM.16.M88.4 R84, [R148+0x4800] ;  /* 0x004800009454783b */ /* 0x000f220000000200 */
[C---:B-----5:R-:W-:Y:S03]  /*2350*/  HMMA.16816.F32 R60, R92.reuse, R56, RZ ;  /* 0x000000385c3c723c */ /* 0x060fe600000018ff */
[----:B------:R-:W-:Y:S04]  /*2360*/  LDSM.16.M88.4 R40, [R147+0x4800] ;  /* 0x004800009328783b */ /* 0x000fe80000000200 */
[----:B------:R-:W0:Y:S01]  /*2370*/  LDGDEPBAR ;  /* 0x00000000000079af */ /* 0x000e220000000000 */
[C---:B------:R-:W-:Y:S08]  /*2380*/  HMMA.16816.F32 R64, R92.reuse, R66, RZ ;  /* 0x000000425c40723c */ /* 0x040ff000000018ff */
[C---:B------:R-:W-:Y:S08]  /*2390*/  HMMA.16816.F32 R56, R92.reuse, R58, RZ ;  /* 0x0000003a5c38723c */ /* 0x040ff000000018ff */
[----:B------:R-:W-:Y:S08]  /*23a0*/  HMMA.16816.F32 R52, R92, R28, RZ ;  /* 0x0000001c5c34723c */ /* 0x000ff000000018ff */
[----:B-1----:R-:W-:Y:S08]  /*23b0*/  HMMA.16816.F32 R24, R12, R36, R24 ;  /* 0x000000240c18723c */ /* 0x002ff00000001818 */
[----:B------:R-:W-:Y:S01]  /*23c0*/  HMMA.16816.F32 R92, R92, R30, RZ ;  /* 0x0000001e5c5c723c */ /* 0x000fe200000018ff */
[----:B------:R-:W1:Y:S07]  /*23d0*/  LDSM.16.M88.4 R28, [R147+0x5800] ;  /* 0x00580000931c783b */ /* 0x000e6e0000000200 */
[C---:B------:R-:W-:Y:S01]  /*23e0*/  HMMA.16816.F32 R72, R12.reuse, R38, R72 ;  /* 0x000000260c48723c */ /* 0x040fe20000001848 */
[----:B------:R-:W5:Y:S07]  /*23f0*/  LDSM.16.M88.4 R36, [R147+0x5000] ;  /* 0x005000009324783b */ /* 0x000f6e0000000200 */
[C---:B--2---:R-:W-:Y:S08]  /*2400*/  HMMA.16816.F32 R60, R12.reuse, R16, R60 ;  /* 0x000000100c3c723c */ /* 0x044ff0000000183c */
[C---:B------:R-:W-:Y:S01]  /*2410*/  HMMA.16816.F32 R56, R12.reuse, R18, R56 ;  /* 0x000000120c38723c */ /* 0x040fe20000001838 */
[----:B------:R-:W-:Y:S07]  /*2420*/  LDSM.16.M88.4 R16, [R154+UR5+0x6000] ;  /* 0x006000059a10783b */ /* 0x000fee0008000200 */
[C---:B------:R-:W-:Y:S08]  /*2430*/  HMMA.16816.F32 R68, R12.reuse, R20, R68 ;  /* 0x000000140c44723c */ /* 0x040ff00000001844 */
[C---:B------:R-:W-:Y:S01]  /*2440*/  HMMA.16816.F32 R64, R12.reuse, R22, R64 ;  /* 0x000000160c40723c */ /* 0x040fe20000001840 */
[----:B------:R-:W2:Y:S07]  /*2450*/  LDSM.16.M88.4 R20, [R155+0x2000] ;  /* 0x002000009b14783b */ /* 0x000eae0000000200 */
[----:B------:R-:W-:Y:S08]  /*2460*/  HMMA.16816.F32 R52, R12, R104, R52 ;  /* 0x000000680c34723c */ /* 0x000ff00000001834 */
[----:B---3--:R-:W-:Y:S08]  /*2470*/  HMMA.16816.F32 R24, R88, R96, R24 ;  /* 0x000000605818723c */ /* 0x008ff00000001818 */
[----:B------:R-:W-:Y:S01]  /*2480*/  HMMA.16816.F32 R92, R12, R106, R92 ;  /* 0x0000006a0c5c723c */ /* 0x000fe2000000185c */
[----:B------:R-:W-:Y:S07]  /*2490*/  LDSM.16.M88.4 R12, [R153+0x2000] ;  /* 0x00200000990c783b */ /* 0x000fee0000000200 */
[C---:B------:R-:W-:Y:S08]  /*24a0*/  HMMA.16816.F32 R72, R88.reuse, R98, R72 ;  /* 0x000000625848723c */ /* 0x040ff00000001848 */
[C---:B------:R-:W-:Y:S08]  /*24b0*/  HMMA.16816.F32 R60, R88.reuse, R80, R60 ;  /* 0x00000050583c723c */ /* 0x040ff0000000183c */
[C---:B------:R-:W-:Y:S08]  /*24c0*/  HMMA.16816.F32 R56, R88.reuse, R82, R56 ;  /* 0x000000525838723c */ /* 0x040ff00000001838 */
[----:B------:R-:W-:Y:S08]  /*24d0*/  HMMA.16816.F32 R52, R88, R76, R52 ;  /* 0x0000004c5834723c */ /* 0x000ff00000001834 */
[----:B----4-:R-:W-:Y:S01]  /*24e0*/  HMMA.16816.F32 R80, R48, R44, R24 ;  /* 0x0000002c3050723c */ /* 0x010fe20000001818 */
[----:B------:R-:W-:Y:S07]  /*24f0*/  LDSM.16.M88.4 R24, [R149+0x6000] ;  /* 0x006000009518783b */ /* 0x000fee0000000200 */
[C---:B------:R-:W-:Y:S08]  /*2500*/  HMMA.16816.F32 R92, R88.reuse, R78, R92 ;  /* 0x0000004e585c723c */ /* 0x040ff0000000185c */
[C---:B------:R-:W-:Y:S08]  /*2510*/  HMMA.16816.F32 R68, R88.reuse, R84, R68 ;  /* 0x000000545844723c */ /* 0x040ff00000001844 */
[----:B------:R-:W-:Y:S01]  /*2520*/  HMMA.16816.F32 R64, R88, R86, R64 ;  /* 0x000000565840723c */ /* 0x000fe20000001840 */
[----:B------:R-:W3:Y:S07]  /*2530*/  LDSM.16.M88.4 R84, [R154+UR5+0x6800] ;  /* 0x006800059a54783b */ /* 0x000eee0008000200 */
[C---:B------:R-:W-:Y:S01]  /*2540*/  HMMA.16816.F32 R72, R48.reuse, R46, R72 ;  /* 0x0000002e3048723c */ /* 0x040fe20000001848 */
[----:B------:R-:W-:Y:S07]  /*2550*/  LDSM.16.M88.4 R44, [R147+0x6000] ;  /* 0x00600000932c783b */ /* 0x000fee0000000200 */
[C---:B-1----:R-:W-:Y:S08]  /*2560*/  HMMA.16816.F32 R52, R48.reuse, R28, R52 ;  /* 0x0000001c3034723c */ /* 0x042ff00000001834 */
[C---:B------:R-:W-:Y:S01]  /*2570*/  HMMA.16816.F32 R92, R48.reuse, R30, R92 ;  /* 0x0000001e305c723c */ /* 0x040fe2000000185c */
[----:B------:R-:W1:Y:S07]  /*2580*/  LDSM.16.M88.4 R28, [R154+UR5+0x7000] ;  /* 0x007000059a1c783b */ /* 0x000e6e0008000200 */
[C---:B------:R-:W-:Y:S08]  /*2590*/  HMMA.16816.F32 R68, R48.reuse, R40, R68 ;  /* 0x000000283044723c */ /* 0x040ff00000001844 */
[C---:B------:R-:W-:Y:S01]  /*25a0*/  HMMA.16816.F32 R64, R48.reuse, R42, R64 ;  /* 0x0000002a3040723c */ /* 0x040fe20000001840 */
[----:B------:R-:W-:Y:S07]  /*25b0*/  LDSM.16.M88.4 R40, [R148+0x6000] ;  /* 0x006000009428783b */ /* 0x000fee0000000200 */
[C---:B-----5:R-:W-:Y:S08]  /*25c0*/  HMMA.16816.F32 R60, R48.reuse, R36, R60 ;  /* 0x00000024303c723c */ /* 0x060ff0000000183c */
[----:B------:R-:W-:Y:S01]  /*25d0*/  HMMA.16816.F32 R56, R48, R38, R56 ;  /* 0x000000263038723c */ /* 0x000fe20000001838 */
[----:B------:R-:W4:Y:S04]  /*25e0*/  LDSM.16.M88.4 R48, [R149+0x6800] ;  /* 0x006800009530783b */ /* 0x000f280000000200 */
[----:B------:R-:W5:Y:S03]  /*25f0*/  LDSM.16.M88.4 R36, [R152+0x2000] ;  /* 0x002000009824783b */ /* 0x000f660000000200 */
[C---:B--2---:R-:W-:Y:S08]  /*2600*/  HMMA.16816.F32 R80, R20.reuse, R16, R80 ;  /* 0x000000101450723c */ /* 0x044ff00000001850 */
[C---:B------:R-:W-:Y:S01]  /*2610*/  HMMA.16816.F32 R72, R20.reuse, R18, R72 ;  /* 0x000000121448723c */ /* 0x040fe20000001848 */
[----:B------:R-:W-:Y:S07]  /*2620*/  LDSM.16.M88.4 R16, [R151+0x2000] ;  /* 0x002000009710783b */ /* 0x000fee0000000200 */
[----:B---3--:R-:W-:Y:S08]  /*2630*/  HMMA.16816.F32 R68, R20, R84, R68 ;  /* 0x000000541444723c */ /* 0x008ff00000001844 */
[C---:B------:R-:W-:Y:S08]  /*2640*/  HMMA.16816.F32 R80, R12.reuse, R24, R80 ;  /* 0x000000180c50723c */ /* 0x040ff00000001850 */
[----:B------:R-:W-:Y:S01]  /*2650*/  HMMA.16816.F32 R72, R12, R26, R72 ;  /* 0x0000001a0c48723c */ /* 0x000fe20000001848 */
[----:B------:R-:W2:Y:S07]  /*2660*/  LDSM.16.M88.4 R24, [R148+0x6800] ;  /* 0x006800009418783b */ /* 0x000eae0000000200 */
[C---:B------:R-:W-:Y:S08]  /*2670*/  HMMA.16816.F32 R64, R20.reuse, R86, R64 ;  /* 0x000000561440723c */ /* 0x040ff00000001840 */
[C---:B-1----:R-:W-:Y:S08]  /*2680*/  HMMA.16816.F32 R60, R20.reuse, R28, R60 ;  /* 0x0000001c143c723c */ /* 0x042ff0000000183c */
[----:B------:R-:W-:Y:S01]  /*2690*/  HMMA.16816.F32 R56, R20, R30, R56 ;  /* 0x0000001e1438723c */ /* 0x000fe20000001838 */
[----:B------:R-:W1:Y:S07]  /*26a0*/  LDSM.16.M88.4 R28, [R154+UR5+0x7800] ;  /* 0x007800059a1c783b */ /* 0x000e6e0008000200 */
[C---:B----4-:R-:W-:Y:S08]  /*26b0*/  HMMA.16816.F32 R68, R12.reuse, R48, R68 ;  /* 0x000000300c44723c */ /* 0x050ff00000001844 */
[----:B------:R-:W-:Y:S01]  /*26c0*/  HMMA.16816.F32 R64, R12, R50, R64 ;  /* 0x000000320c40723c */ /* 0x000fe20000001840 */
[----:B------:R-:W3:Y:S07]  /*26d0*/  LDSM.16.M88.4 R48, [R149+0x7000] ;  /* 0x007000009530783b */ /* 0x000eee0000000200 */
[C---:B-----5:R-:W-:Y:S08]  /*26e0*/  HMMA.16816.F32 R80, R36.reuse, R40, R80 ;  /* 0x000000282450723c */ /* 0x060ff00000001850 */
[C---:B------:R-:W-:Y:S01]  /*26f0*/  HMMA.16816.F32 R72, R36.reuse, R42, R72 ;  /* 0x0000002a2448723c */ /* 0x040fe20000001848 */
[----:B------:R-:W-:Y:S07]  /*2700*/  LDSM.16.M88.4 R40, [R147+0x6800] ;  /* 0x006800009328783b */ /* 0x000fee0000000200 */
[C---:B--2---:R-:W-:Y:S08]  /*2710*/  HMMA.16816.F32 R68, R36.reuse, R24, R68 ;  /* 0x000000182444723c */ /* 0x044ff00000001844 */
[----:B------:R-:W-:Y:S01]  /*2720*/  HMMA.16816.F32 R64, R36, R26, R64 ;  /* 0x0000001a2440723c */ /* 0x000fe20000001840 */
[----:B------:R-:W2:Y:S07]  /*2730*/  LDSM.16.M88.4 R24, [R149+0x7800] ;  /* 0x007800009518783b */ /* 0x000eae0000000200 */
[C---:B------:R-:W-:Y:S08]  /*2740*/  HMMA.16816.F32 R80, R16.reuse, R44, R80 ;  /* 0x0000002c1050723c */ /* 0x040ff00000001850 */
[----:B------:R-:W-:Y:S01]  /*2750*/  HMMA.16816.F32 R72, R16, R46, R72 ;  /* 0x0000002e1048723c */ /* 0x000fe20000001848 */
[----:B------:R-:W4:Y:S07]  /*2760*/  LDSM.16.M88.4 R44, [R148+0x7000] ;  /* 0x00700000942c783b */ /* 0x000f2e0000000200 */
[----:B-1----:R-:W-:Y:S01]  /*2770*/  HMMA.16816.F32 R52, R20, R28, R52 ;  /* 0x0000001c1434723c */ /* 0x002fe20000001834 */
[----:B------:R-:W-:-:S02]  /*2780*/  LOP3.LUT R29, R108, 0x1f0, RZ, 0xc0, !PT ;  /* 0x000001f06c1d7812 */ /* 0x000fc400078ec0ff */
[----:B------:R-:W-:Y:S01]  /*2790*/  FMUL.FTZ R80, R80, UR12 ;  /* 0x0000000c50507c20 */ /* 0x000fe20008410000 */
[----:B------:R-:W-:Y:S01]  /*27a0*/  FMUL.FTZ R82, R82, UR12 ;  /* 0x0000000c52527c20 */ /* 0x000fe20008410000 */
[----:B------:R-:W-:Y:S01]  /*27b0*/  IADD3 R2, PT, PT, R29, 0x1, R164 ;  /* 0x000000011d027810 */ /* 0x000fe20007ffe0a4 */
[----:B------:R-:W-:Y:S01]  /*27c0*/  FMUL.FTZ R81, R81, UR12 ;  /* 0x0000000c51517c20 */ /* 0x000fe20008410000 */
[----:B------:R-:W-:Y:S01]  /*27d0*/  FMUL.FTZ R83, R83, UR12 ;  /* 0x0000000c53537c20 */ /* 0x000fe20008410000 */
[----:B------:R-:W-:Y:S01]  /*27e0*/  HMMA.16816.F32 R92, R20, R30, R92 ;  /* 0x0000001e145c723c */ /* 0x000fe2000000185c */
[----:B------:R-:W1:Y:S01]  /*27f0*/  LDSM.16.M88.4 R20, [R148+0x7800] ;  /* 0x007800009414783b */ /* 0x000e620000000200 */
[----:B------:R-:W5:Y:S01]  /*2800*/  MUFU.TANH R80, R80 ;  /* 0x0000005000507308 */ /* 0x000f620000002400 */
[----:B------:R-:W-:Y:S01]  /*2810*/  FMUL.FTZ R73, R73, UR12 ;  /* 0x0000000c49497c20 */ /* 0x000fe20008410000 */
[----:B------:R-:W-:Y:S01]  /*2820*/  FMUL.FTZ R72, R72, UR12 ;  /* 0x0000000c48487c20 */ /* 0x000fe20008410000 */
[----:B------:R-:W-:Y:S03]  /*2830*/  LDSM.16.M88.4 R28, [R147+0x7800] ;  /* 0x00780000931c783b */ /* 0x000fe60000000200 */
[----:B---3--:R-:W-:Y:S01]  /*2840*/  HMMA.16816.F32 R76, R12, R48, R60 ;  /* 0x000000300c4c723c */ /* 0x008fe2000000183c */
[----:B------:R-:W3:Y:S01]  /*2850*/  LDSM.16.M88.4 R60, [R147+0x7000] ;  /* 0x00700000933c783b */ /* 0x000ee20000000200 */
[----:B------:R-:W3:Y:S01]  /*2860*/  MUFU.TANH R82, R82 ;  /* 0x0000005200527308 */ /* 0x000ee20000002400 */
[----:B------:R-:W-:Y:S01]  /*2870*/  FMUL.FTZ R48, R75, UR12 ;  /* 0x0000000c4b307c20 */ /* 0x000fe20008410000 */
[----:B------:R-:W-:-:S04]  /*2880*/  DEPBAR.LE SB0, 0x0 ;  /* 0x000080000000791a */ /* 0x000fc80000000000 */
[C---:B------:R-:W-:Y:S02]  /*2890*/  HMMA.16816.F32 R56, R12.reuse, R50, R56 ;  /* 0x000000320c38723c */ /* 0x040fe40000001838 */
[----:B------:R-:W3:Y:S06]  /*28a0*/  MUFU.TANH R81, R81 ;  /* 0x0000005100517308 */ /* 0x000eec0000002400 */
[----:B--2---:R-:W-:Y:S02]  /*28b0*/  HMMA.16816.F32 R52, R12, R24, R52 ;  /* 0x000000180c34723c */ /* 0x004fe40000001834 */
[----:B------:R-:W2:Y:S06]  /*28c0*/  MUFU.TANH R83, R83 ;  /* 0x0000005300537308 */ /* 0x000eac0000002400 */
[C---:B----4-:R-:W-:Y:S02]  /*28d0*/  HMMA.16816.F32 R76, R36.reuse, R44, R76 ;  /* 0x0000002c244c723c */ /* 0x050fe4000000184c */
[----:B------:R-:W-:Y:S06]  /*28e0*/  MUFU.TANH R48, R48 ;  /* 0x0000003000307308 */ /* 0x000fec0000002400 */
[----:B------:R-:W-:Y:S01]  /*28f0*/  HMMA.16816.F32 R56, R36, R46, R56 ;  /* 0x0000002e2438723c */ /* 0x000fe20000001838 */
[----:B------:R-:W-:Y:S01]  /*2900*/  SHF.R.U32.HI R46, RZ, 0x2, R33 ;  /* 0x00000002ff2e7819 */ /* 0x000fe20000011621 */
[----:B------:R-:W-:Y:S03]  /*2910*/  MUFU.TANH R72, R72 ;  /* 0x0000004800487308 */ /* 0x000fe60000002400 */
[----:B------:R-:W-:-:S03]  /*2920*/  LOP3.LUT R46, R46, 0x7, RZ, 0xc0, !PT ;  /* 0x000000072e2e7812 */ /* 0x000fc600078ec0ff */
[----:B------:R-:W-:Y:S01]  /*2930*/  HMMA.16816.F32 R68, R16, R40, R68 ;  /* 0x000000281044723c */ /* 0x000fe20000001844 */
[----:B------:R-:W-:Y:S01]  /*2940*/  IADD3 R2, PT, PT, -R109, R2, R46 ;  /* 0x000000026d027210 */ /* 0x000fe20007ffe12e */
[----:B------:R-:W4:Y:S01]  /*2950*/  MUFU.TANH R40, R73 ;  /* 0x0000004900287308 */ /* 0x000f220000002400 */
[----:B------:R-:W-:Y:S02]  /*2960*/  FMUL.FTZ R41, R74, UR12 ;  /* 0x0000000c4a297c20 */ /* 0x000fe40008410000 */
[----:B------:R-:W-:-:S03]  /*2970*/  IADD3 R2, PT, PT, R2, R100, R7 ;  /* 0x0000006402027210 */ /* 0x000fc60007ffe007 */
[----:B------:R-:W-:Y:S01]  /*2980*/  HMMA.16816.F32 R92, R12, R26, R92 ;  /* 0x0000001a0c5c723c */ /* 0x000fe2000000185c */
[----:B------:R-:W-:Y:S01]  /*2990*/  VIMNMX R135, PT, PT, R2, R7, PT ;  /* 0x0000000702877248 */ /* 0x000fe20003fe0100 */
[----:B------:R-:W-:Y:S01]  /*29a0*/  VIADD R12, R136, 0xffffffc9 ;  /* 0xffffffc9880c7836 */ /* 0x000fe20000000000 */
[----:B------:R-:W-:Y:S01]  /*29b0*/  VIADDMNMX R2, R2, 0x8, R7, PT ;  /* 0x0000000802027846 */ /* 0x000fe20003800107 */
[C---:B------:R-:W-:Y:S01]  /*29c0*/  VIADD R7, R136.reuse, 0xffffffc1 ;  /* 0xffffffc188077836 */ /* 0x040fe20000000000 */
[----:B------:R-:W-:Y:S01]  /*29d0*/  MUFU.TANH R41, R41 ;  /* 0x0000002900297308 */ /* 0x000fe20000002400 */
[C---:B------:R-:W-:Y:S02]  /*29e0*/  VIADD R13, R136.reuse, 0xffffffd1 ;  /* 0xffffffd1880d7836 */ /* 0x040fe40000000000 */
[----:B-1----:R-:W-:Y:S01]  /*29f0*/  HMMA.16816.F32 R52, R36, R20, R52 ;  /* 0x000000142434723c */ /* 0x002fe20000001834 */
[----:B------:R-:W-:Y:S01]  /*2a00*/  VIADD R20, R136, 0xffffffc0 ;  /* 0xffffffc088147836 */ /* 0x000fe20000000000 */
[-C--:B------:R-:W-:Y:S01]  /*2a10*/  ISETP.GE.AND P1, PT, R7, R135.reuse, PT ;  /* 0x000000870700720c */ /* 0x080fe20003f26270 */
[----:B------:R-:W-:Y:S01]  /*2a20*/  FMUL.FTZ R49, R68, UR12 ;  /* 0x0000000c44317c20 */ /* 0x000fe20008410000 */
[----:B------:R-:W-:Y:S01]  /*2a30*/  FMUL.FTZ R44, R71, UR12 ;  /* 0x0000000c472c7c20 */ /* 0x000fe20008410000 */
[-C--:B------:R-:W-:Y:S01]  /*2a40*/  ISETP.GE.AND P4, PT, R7, R2.reuse, PT ;  /* 0x000000020700720c */ /* 0x080fe20003f86270 */
[----:B------:R-:W-:Y:S01]  /*2a50*/  VIADD R7, R136, 0xffffffd0 ;  /* 0xffffffd088077836 */ /* 0x000fe20000000000 */
[-C--:B------:R-:W-:Y:S01]  /*2a60*/  ISETP.GE.AND P5, PT, R20, R135.reuse, PT ;  /* 0x000000871400720c */ /* 0x080fe20003fa6270 */
[C---:B------:R-:W-:Y:S01]  /*2a70*/  HMMA.16816.F32 R64, R16.reuse, R42, R64 ;  /* 0x0000002a1040723c */ /* 0x040fe20000001840 */
[----:B------:R-:W-:Y:S01]  /*2a80*/  FMUL.FTZ R43, R70, UR12 ;  /* 0x0000000c462b7c20 */ /* 0x000fe20008410000 */
[----:B------:R-:W1:Y:S01]  /*2a90*/  MUFU.TANH R49, R49 ;  /* 0x0000003100317308 */ /* 0x000e620000002400 */
[----:B------:R-:W-:Y:S01]  /*2aa0*/  FMUL.FTZ R42, R69, UR12 ;  /* 0x0000000c452a7c20 */ /* 0x000fe20008410000 */
[----:B------:R-:W-:Y:S01]  /*2ab0*/  ISETP.GE.AND P2, PT, R20, R2, PT ;  /* 0x000000021400720c */ /* 0x000fe20003f46270 */
[----:B------:R-:W-:Y:S01]  /*2ac0*/  VIADD R20, R136, 0xffffffc8 ;  /* 0xffffffc888147836 */ /* 0x000fe20000000000 */
[----:B-----5:R-:W-:Y:S01]  /*2ad0*/  FSEL R80, R80, -INF , !P5 ;  /* 0xff80000050507808 */ /* 0x020fe20006800000 */
[----:B------:R-:W-:Y:S01]  /*2ae0*/  VIADD R14, R136, 0xffffffe1 ;  /* 0xffffffe1880e7836 */ /* 0x000fe20000000000 */
[----:B---3--:R-:W-:Y:S01]  /*2af0*/  HMMA.16816.F32 R76, R16, R60, R76 ;  /* 0x0000003c104c723c */ /* 0x008fe2000000184c */
[----:B------:R-:W-:Y:S01]  /*2b00*/  FSEL R21, R82, -INF , !P2 ;  /* 0xff80000052157808 */ /* 0x000fe20005000000 */
[----:B------:R-:W3:Y:S01]  /*2b10*/  MUFU.TANH R43, R43 ;  /* 0x0000002b002b7308 */ /* 0x000ee20000002400 */
[----:B------:R-:W-:-:S02]  /*2b20*/  ISETP.GE.AND P5, PT, R12, R135, PT ;  /* 0x000000870c00720c */ /* 0x000fc40003fa6270 */
[-C--:B------:R-:W-:Y:S02]  /*2b30*/  ISETP.GE.AND P2, PT, R12, R2.reuse, PT ;  /* 0x000000020c00720c */ /* 0x080fe40003f46270 */
[----:B------:R-:W-:Y:S01]  /*2b40*/  FSEL R12, R81, -INF , !P1 ;  /* 0xff800000510c7808 */ /* 0x000fe20004800000 */
[----:B------:R-:W-:Y:S01]  /*2b50*/  HMMA.16816.F32 R56, R16, R62, R56 ;  /* 0x0000003e1038723c */ /* 0x000fe20000001838 */
[----:B--2---:R-:W-:Y:S01]  /*2b60*/  FSEL R83, R83, -INF , !P4 ;  /* 0xff80000053537808 */ /* 0x004fe20006000000 */
[----:B------:R-:W2:Y:S01]  /*2b70*/  MUFU.TANH R42, R42 ;  /* 0x0000002a002a7308 */ /* 0x000ea20000002400 */
[----:B------:R-:W-:Y:S01]  /*2b80*/  FMUL.FTZ R24, R64, UR12 ;  /* 0x0000000c40187c20 */ /* 0x000fe20008410000 */
[----:B------:R-:W-:Y:S01]  /*2b90*/  FMUL.FTZ R45, R66, UR12 ;  /* 0x0000000c422d7c20 */ /* 0x000fe20008410000 */
[----:B------:R-:W-:Y:S01]  /*2ba0*/  FMUL.FTZ R25, R65, UR12 ;  /* 0x0000000c41197c20 */ /* 0x000fe20008410000 */
[----:B------:R-:W-:Y:S01]  /*2bb0*/  ISETP.GE.AND P1, PT, R7, R135, PT ;  /* 0x000000870700720c */ /* 0x000fe20003f26270 */
[----:B------:R-:W-:Y:S01]  /*2bc0*/  FMUL.FTZ R67, R67, UR12 ;  /* 0x0000000c43437c20 */ /* 0x000fe20008410000 */
[----:B------:R-:W-:Y:S01]  /*2bd0*/  HMMA.16816.F32 R92, R36, R22, R92 ;  /* 0x00000016245c723c */ /* 0x000fe2000000185c */
[----:B------:R-:W-:Y:S01]  /*2be0*/  ISETP.GE.AND P4, PT, R7, R2, PT ;  /* 0x000000020700720c */ /* 0x000fe20003f86270 */
[----:B------:R-:W5:Y:S01]  /*2bf0*/  MUFU.TANH R44, R44 ;  /* 0x0000002c002c7308 */ /* 0x000f620000002400 */
[----:B------:R-:W-:Y:S01]  /*2c00*/  FMUL.FTZ R76, R76, UR12 ;  /* 0x0000000c4c4c7c20 */ /* 0x000fe20008410000 */
[----:B------:R-:W-:Y:S01]  /*2c10*/  FMUL.FTZ R78, R78, UR12 ;  /* 0x0000000c4e4e7c20 */ /* 0x000fe20008410000 */
[----:B------:R-:W-:-:S02]  /*2c20*/  VIADD R7, R136, 0xffffffd8 ;  /* 0xffffffd888077836 */ /* 0x000fc40000000000 */
[----:B------:R-:W-:Y:S01]  /*2c30*/  FMUL.FTZ R77, R77, UR12 ;  /* 0x0000000c4d4d7c20 */ /* 0x000fe20008410000 */
[----:B------:R-:W-:Y:S01]  /*2c40*/  FMUL.FTZ R79, R79, UR12 ;  /* 0x0000000c4f4f7c20 */ /* 0x000fe20008410000 */
[C---:B------:R-:W-:Y:S01]  /*2c50*/  HMMA.16816.F32 R52, R16.reuse, R28, R52 ;  /* 0x0000001c1034723c */ /* 0x040fe20000001834 */
[----:B----4-:R-:W-:Y:S01]  /*2c60*/  FSEL R40, R40, -INF , !P5 ;  /* 0xff80000028287808 */ /* 0x010fe20006800000 */
[----:B------:R-:W4:Y:S01]  /*2c70*/  MUFU.TANH R24, R24 ;  /* 0x0000001800187308 */ /* 0x000f220000002400 */
[----:B------:R-:W-:Y:S01]  /*2c80*/  FSEL R27, R48, -INF , !P2 ;  /* 0xff800000301b7808 */ /* 0x000fe20005000000 */
[----:B------:R-:W-:Y:S01]  /*2c90*/  FMUL.FTZ R56, R56, UR12 ;  /* 0x0000000c38387c20 */ /* 0x000fe20008410000 */
[CC--:B------:R-:W-:Y:S01]  /*2ca0*/  ISETP.GE.AND P5, PT, R7.reuse, R135.reuse, PT ;  /* 0x000000870700720c */ /* 0x0c0fe20003fa6270 */
[----:B------:R-:W-:Y:S01]  /*2cb0*/  FMUL.FTZ R58, R58, UR12 ;  /* 0x0000000c3a3a7c20 */ /* 0x000fe20008410000 */
[-C--:B------:R-:W-:Y:S01]  /*2cc0*/  ISETP.GE.AND P2, PT, R7, R2.reuse, PT ;  /* 0x000000020700720c */ /* 0x080fe20003f46270 */
[----:B------:R-:W-:Y:S01]  /*2cd0*/  VIADD R7, R136, 0xffffffd9 ;  /* 0xffffffd988077836 */ /* 0x000fe20000000000 */
[CC--:B------:R-:W-:Y:S01]  /*2ce0*/  ISETP.GE.AND P6, PT, R20.reuse, R135.reuse, PT ;  /* 0x000000871400720c */ /* 0x0c0fe20003fc6270 */
[----:B------:R-:W4:Y:S01]  /*2cf0*/  MUFU.TANH R45, R45 ;  /* 0x0000002d002d7308 */ /* 0x000f220000002400 */
[-C--:B------:R-:W-:Y:S01]  /*2d00*/  ISETP.GE.AND P3, PT, R20, R2.reuse, PT ;  /* 0x000000021400720c */ /* 0x080fe20003f66270 */
[----:B------:R-:W-:Y:S01]  /*2d10*/  FMUL.FTZ R57, R57, UR12 ;  /* 0x0000000c39397c20 */ /* 0x000fe20008410000 */
[----:B------:R-:W-:Y:S01]  /*2d20*/  FMUL.FTZ R59, R59, UR12 ;  /* 0x0000000c3b3b7c20 */ /* 0x000fe20008410000 */
[----:B------:R-:W-:Y:S01]  /*2d30*/  HMMA.16816.F32 R92, R16, R30, R92 ;  /* 0x0000001e105c723c */ /* 0x000fe2000000185c */
[----:B-1----:R-:W-:Y:S01]  /*2d40*/  FSEL R20, R49, -INF , !P1 ;  /* 0xff80000031147808 */ /* 0x002fe20004800000 */
[----:B------:R-:W-:Y:S01]  /*2d50*/  VIADD R17, R136, 0xffffffe9 ;  /* 0xffffffe988117836 */ /* 0x000fe20000000000 */
[----:B---3--:R-:W-:Y:S01]  /*2d60*/  FSEL R43, R43, -INF , !P4 ;  /* 0xff8000002b2b7808 */ /* 0x008fe20006000000 */
[----:B------:R-:W1:Y:S01]  /*2d70*/  MUFU.TANH R168, R76 ;  /* 0x0000004c00a87308 */ /* 0x000e620000002400 */
[----:B------:R-:W-:Y:S01]  /*2d80*/  FSEL R72, R72, -INF , !P6 ;  /* 0xff80000048487808 */ /* 0x000fe20007000000 */
[----:B------:R-:W-:Y:S01]  /*2d90*/  FMUL.FTZ R52, R52, UR12 ;  /* 0x0000000c34347c20 */ /* 0x000fe20008410000 */
[----:B------:R-:W-:Y:S01]  /*2da0*/  FSEL R41, R41, -INF , !P3 ;  /* 0xff80000029297808 */ /* 0x000fe20005800000 */
[----:B------:R-:W-:Y:S01]  /*2db0*/  FMUL.FTZ R54, R54, UR12 ;  /* 0x0000000c36367c20 */ /* 0x000fe20008410000 */
[CC--:B------:R-:W-:Y:S01]  /*2dc0*/  ISETP.GE.AND P1, PT, R7.reuse, R135.reuse, PT ;  /* 0x000000870700720c */ /* 0x0c0fe20003f26270 */
[C---:B------:R-:W-:Y:S01]  /*2dd0*/  VIADD R22, R136.reuse, 0xffffffe8 ;  /* 0xffffffe888167836 */ /* 0x040fe20000000000 */
[-C--:B------:R-:W-:Y:S01]  /*2de0*/  ISETP.GE.AND P4, PT, R7, R2.reuse, PT ;  /* 0x000000020700720c */ /* 0x080fe20003f86270 */
[----:B------:R-:W3:Y:S01]  /*2df0*/  MUFU.TANH R165, R78 ;  /* 0x0000004e00a57308 */ /* 0x000ee20000002400 */
[CC--:B------:R-:W-:Y:S01]  /*2e00*/  ISETP.GE.AND P6, PT, R13.reuse, R135.reuse, PT ;  /* 0x000000870d00720c */ /* 0x0c0fe20003fc6270 */
[----:B------:R-:W-:Y:S01]  /*2e10*/  VIADD R7, R136, 0xffffffe0 ;  /* 0xffffffe088077836 */ /* 0x000fe20000000000 */
[-C--:B------:R-:W-:Y:S01]  /*2e20*/  ISETP.GE.AND P3, PT, R13, R2.reuse, PT ;  /* 0x000000020d00720c */ /* 0x080fe20003f66270 */
[----:B------:R-:W-:Y:S01]  /*2e30*/  FMUL.FTZ R53, R53, UR12 ;  /* 0x0000000c35357c20 */ /* 0x000fe20008410000 */
[----:B--2---:R-:W-:Y:S01]  /*2e40*/  FSEL R42, R42, -INF , !P6 ;  /* 0xff8000002a2a7808 */ /* 0x004fe20007000000 */
[----:B------:R-:W-:Y:S01]  /*2e50*/  VIADD R16, R136, 0xfffffff0 ;  /* 0xfffffff088107836 */ /* 0x000fe20000000000 */
[----:B-----5:R-:W-:Y:S01]  /*2e60*/  FSEL R13, R44, -INF , !P3 ;  /* 0xff8000002c0d7808 */ /* 0x020fe20005800000 */
[----:B------:R-:W2:Y:S01]  /*2e70*/  MUFU.TANH R25, R25 ;  /* 0x0000001900197308 */ /* 0x000ea20000002400 */
[CC--:B------:R-:W-:Y:S01]  /*2e80*/  ISETP.GE.AND P6, PT, R7.reuse, R135.reuse, PT ;  /* 0x000000870700720c */ /* 0x0c0fe20003fc6270 */
[----:B------:R-:W-:Y:S01]  /*2e90*/  FMUL.FTZ R92, R92, UR12 ;  /* 0x0000000c5c5c7c20 */ /* 0x000fe20008410000 */
[-C--:B------:R-:W-:Y:S01]  /*2ea0*/  ISETP.GE.AND P3, PT, R7, R2.reuse, PT ;  /* 0x000000020700720c */ /* 0x080fe20003f66270 */
[----:B------:R-:W-:Y:S01]  /*2eb0*/  FMUL.FTZ R93, R93, UR12 ;  /* 0x0000000c5d5d7c20 */ /* 0x000fe20008410000 */
[----:B----4-:R-:W-:Y:S01]  /*2ec0*/  FSEL R24, R24, -INF , !P5 ;  /* 0xff80000018187808 */ /* 0x010fe20006800000 */
[----:B------:R-:W-:Y:S01]  /*2ed0*/  FMUL.FTZ R55, R55, UR12 ;  /* 0x0000000c37377c20 */ /* 0x000fe20008410000 */
[----:B------:R-:W-:Y:S01]  /*2ee0*/  FSEL R7, R45, -INF , !P2 ;  /* 0xff8000002d077808 */ /* 0x000fe20005000000 */
[----:B------:R-:W4:Y:S01]  /*2ef0*/  MUFU.TANH R33, R67 ;  /* 0x0000004300217308 */ /* 0x000f220000002400 */
[----:B------:R-:W-:Y:S01]  /*2f00*/  ISETP.GE.AND P5, PT, R14, R135, PT ;  /* 0x000000870e00720c */ /* 0x000fe20003fa6270 */
[----:B------:R-:W-:Y:S01]  /*2f10*/  FMUL.FTZ R94, R94, UR12 ;  /* 0x0000000c5e5e7c20 */ /* 0x000fe20008410000 */
[----:B------:R-:W-:Y:S01]  /*2f20*/  ISETP.GE.AND P2, PT, R14, R2, PT ;  /* 0x000000020e00720c */ /* 0x000fe20003f46270 */
[----:B------:R-:W-:Y:S01]  /*2f30*/  FMUL.FTZ R95, R95, UR12 ;  /* 0x0000000c5f5f7c20 */ /* 0x000fe20008410000 */
[----:B-1----:R-:W-:-:S02]  /*2f40*/  FSEL R168, R168, -INF , !P6 ;  /* 0xff800000a8a87808 */ /* 0x002fc40007000000 */
[----:B---3--:R-:W-:Y:S01]  /*2f50*/  FSEL R165, R165, -INF , !P3 ;  /* 0xff800000a5a57808 */ /* 0x008fe20005800000 */
[----:B------:R-:W1:Y:S01]  /*2f60*/  MUFU.TANH R140, R77 ;  /* 0x0000004d008c7308 */ /* 0x000e620000002400 */
[-C--:B------:R-:W-:Y:S02]  /*2f70*/  ISETP.GE.AND P6, PT, R17, R135.reuse, PT ;  /* 0x000000871100720c */ /* 0x080fe40003fc6270 */
[----:B--2---:R-:W-:Y:S02]  /*2f80*/  FSEL R14, R25, -INF , !P1 ;  /* 0xff800000190e7808 */ /* 0x004fe40004800000 */
[----:B------:R-:W-:Y:S01]  /*2f90*/  ISETP.GE.AND P3, PT, R17, R2, PT ;  /* 0x000000021100720c */ /* 0x000fe20003f66270 */
[----:B------:R-:W-:Y:S01]  /*2fa0*/  VIADD R17, R136, 0xfffffff1 ;  /* 0xfffffff188117836 */ /* 0x000fe20000000000 */
[----:B------:R-:W-:Y:S01]  /*2fb0*/  ISETP.GE.AND P1, PT, R22, R135, PT ;  /* 0x000000871600720c */ /* 0x000fe20003f26270 */
[----:B------:R-:W2:Y:S01]  /*2fc0*/  MUFU.TANH R143, R79 ;  /* 0x0000004f008f7308 */ /* 0x000ea20000002400 */
[----:B----4-:R-:W-:-:S02]  /*2fd0*/  FSEL R15, R33, -INF , !P4 ;  /* 0xff800000210f7808 */ /* 0x010fc40006000000 */
[----:B------:R-:W-:-:S05]  /*2fe0*/  ISETP.GE.AND P4, PT, R22, R2, PT ;  /* 0x000000021600720c */ /* 0x000fca0003f86270 */
[----:B------:R-:W3:Y:S01]  /*2ff0*/  MUFU.TANH R142, R56 ;  /* 0x00000038008e7308 */ /* 0x000ee20000002400 */
[----:B-1----:R-:W-:Y:S02]  /*3000*/  FSEL R140, R140, -INF , !P5 ;  /* 0xff8000008c8c7808 */ /* 0x002fe40006800000 */
[----:B------:R-:W-:-:S05]  /*3010*/  ISETP.GE.AND P5, PT, R16, R135, PT ;  /* 0x000000871000720c */ /* 0x000fca0003fa6270 */
[----:B------:R-:W1:Y:S01]  /*3020*/  MUFU.TANH R137, R58 ;  /* 0x0000003a00897308 */ /* 0x000e620000002400 */
[----:B--2---:R-:W-:Y:S02]  /*3030*/  FSEL R143, R143, -INF , !P2 ;  /* 0xff8000008f8f7808 */ /* 0x004fe40005000000 */
[----:B------:R-:W-:Y:S01]  /*3040*/  ISETP.GE.AND P2, PT, R16, R2, PT ;  /* 0x000000021000720c */ /* 0x000fe20003f46270 */
[----:B------:R-:W-:-:S04]  /*3050*/  VIADD R16, R136, 0xfffffff8 ;  /* 0xfffffff888107836 */ /* 0x000fc80000000000 */
[----:B------:R-:W2:Y:S01]  /*3060*/  MUFU.TANH R138, R57 ;  /* 0x00000039008a7308 */ /* 0x000ea20000002400 */
[----:B---3--:R-:W-:Y:S02]  /*3070*/  FSEL R142, R142, -INF , !P1 ;  /* 0xff8000008e8e7808 */ /* 0x008fe40004800000 */
[----:B------:R-:W-:-:S05]  /*3080*/  ISETP.GE.AND P1, PT, R17, R135, PT ;  /* 0x000000871100720c */ /* 0x000fca0003f26270 */
[----:B------:R-:W3:Y:S01]  /*3090*/  MUFU.TANH R141, R59 ;  /* 0x0000003b008d7308 */ /* 0x000ee20000002400 */
[----:B-1----:R-:W-:Y:S02]  /*30a0*/  FSEL R137, R137, -INF , !P4 ;  /* 0xff80000089897808 */ /* 0x002fe40006000000 */
[----:B------:R-:W-:Y:S02]  /*30b0*/  ISETP.GE.AND P4, PT, R17, R2, PT ;  /* 0x000000021100720c */ /* 0x000fe40003f86270 */
[----:B------:R-:W-:-:S03]  /*30c0*/  FMNMX3.FTZ R17, R80, R12, R72, !PT ;  /* 0x0000000c50117276 */ /* 0x000fc60007810048 */
[----:B------:R-:W1:Y:S01]  /*30d0*/  MUFU.TANH R126, R52 ;  /* 0x00000034007e7308 */ /* 0x000e620000002400 */
[----:B--2---:R-:W-:Y:S02]  /*30e0*/  FSEL R138, R138, -INF , !P6 ;  /* 0xff8000008a8a7808 */ /* 0x004fe40007000000 */
[----:B------:R-:W-:Y:S02]  /*30f0*/  ISETP.GE.AND P6, PT, R16, R135, PT ;  /* 0x000000871000720c */ /* 0x000fe40003fc6270 */
[----:B------:R-:W-:-:S03]  /*3100*/  FMNMX3.FTZ R17, R17, R40, R20, !PT ;  /* 0x0000002811117276 */ /* 0x000fc60007810014 */
[----:B------:R-:W2:Y:S01]  /*3110*/  MUFU.TANH R120, R54 ;  /* 0x0000003600787308 */ /* 0x000ea20000002400 */
[----:B---3--:R-:W-:Y:S02]  /*3120*/  FSEL R141, R141, -INF , !P3 ;  /* 0xff8000008d8d7808 */ /* 0x008fe40005800000 */
[----:B------:R-:W-:Y:S01]  /*3130*/  ISETP.GE.AND P3, PT, R16, R2, PT ;  /* 0x000000021000720c */ /* 0x000fe20003f66270 */
[----:B------:R-:W-:Y:S01]  /*3140*/  VIADD R16, R136, 0xfffffff9 ;  /* 0xfffffff988107836 */ /* 0x000fe20000000000 */
[----:B------:R-:W-:-:S03]  /*3150*/  FMNMX3.FTZ R17, R17, R42, R24, !PT ;  /* 0x0000002a11117276 */ /* 0x000fc60007810018 */
        /* <DEDUP_REMOVED lines=9> */
[----:B------:R-:W-:Y:S02]  /*31f0*/  FMNMX3.FTZ R17, R17, R140, R142, !PT ;  /* 0x0000008c11117276 */ /* 0x000fe4000781008e */
[----:B------:R-:W-:Y:S02]  /*3200*/  FMNMX3.FTZ R16, R16, R27, R43, !PT ;  /* 0x0000001b10107276 */ /* 0x000fe4000781002b */
[----:B---3--:R-:W-:Y:S02]  /*3210*/  FSEL R125, R125, -INF , !P1 ;  /* 0xff8000007d7d7808 */ /* 0x008fe40004800000 */
[----:B------:R-:W-:Y:S01]  /*3220*/  ISETP.NE.AND P1, PT, R103, 0x1, PT ;  /* 0x000000016700780c */ /* 0x000fe20003f25270 */
[----:B------:R-:W3:Y:S01]  /*3230*/  MUFU.TANH R119, R55 ;  /* 0x0000003700777308 */ /* 0x000ee20000002400 */
[----:B------:R-:W-:Y:S02]  /*3240*/  FMNMX3.FTZ R16, R16, R13, R7, !PT ;  /* 0x0000000d10107276 */ /* 0x000fe40007810007 */
[----:B-1----:R-:W-:-:S02]  /*3250*/  FSEL R124, R124, -INF , !P6 ;  /* 0xff8000007c7c7808 */ /* 0x002fc40007000000 */
[----:B------:R-:W-:Y:S02]  /*3260*/  FMNMX3.FTZ R16, R16, R15, R165, !PT ;  /* 0x0000000f10107276 */ /* 0x000fe400078100a5 */
[----:B------:R-:W-:Y:S01]  /*3270*/  FMNMX3.FTZ R18, R17, R138, R126, !PT ;  /* 0x0000008a11127276 */ /* 0x000fe2000781007e */
[----:B------:R-:W1:Y:S01]  /*3280*/  MUFU.TANH R118, R94 ;  /* 0x0000005e00767308 */ /* 0x000e620000002400 */
[----:B------:R-:W-:Y:S02]  /*3290*/  FMNMX3.FTZ R16, R16, R143, R137, !PT ;  /* 0x0000008f10107276 */ /* 0x000fe40007810089 */
[----:B--2---:R-:W-:Y:S02]  /*32a0*/  FSEL R123, R123, -INF , !P5 ;  /* 0xff8000007b7b7808 */ /* 0x004fe40006800000 */
[----:B------:R-:W-:Y:S02]  /*32b0*/  FMNMX3.FTZ R18, R18, R125, R124, !PT ;  /* 0x0000007d12127276 */ /* 0x000fe4000781007c */
[----:B------:R-:W-:Y:S01]  /*32c0*/  FMNMX3.FTZ R16, R16, R141, R120, !PT ;  /* 0x0000008d10107276 */ /* 0x000fe20007810078 */
[----:B------:R2:W4:Y:S01]  /*32d0*/  MUFU.TANH R121, R95 ;  /* 0x0000005f00797308 */ /* 0x0005220000002400 */
[----:B------:R-:W-:-:S02]  /*32e0*/  FMNMX.FTZ R17, R123, R18, !PT ;  /* 0x000000127b117209 */ /* 0x000fc40007810000 */
[----:B---3--:R-:W-:Y:S02]  /*32f0*/  FSEL R119, R119, -INF , !P4 ;  /* 0xff80000077777808 */ /* 0x008fe40006000000 */
[----:B-1----:R-:W-:Y:S01]  /*3300*/  FSEL R118, R118, -INF , !P3 ;  /* 0xff80000076767808 */ /* 0x002fe20005800000 */
[----:B------:R-:W-:Y:S06]  /*3310*/  BAR.SYNC.DEFER_BLOCKING 0x0 ;  /* 0x0000000000007b1d */ /* 0x000fec0000010000 */
[----:B------:R-:W-:Y:S05]  /*3320*/  @!P1 BRA `(.L_x_657) ;  /* 0x0000000000789947 */ /* 0x000fea0003800000 */
        /* <DEDUP_REMOVED lines=30> */
.L_x_657:
[----:B----4-:R-:W-:Y:S01]  /*3510*/  FSEL R121, R121, -INF , !P2 ;  /* 0xff80000079797808 */ /* 0x010fe20005000000 */
[----:B------:R-:W1:Y:S01]  /*3520*/  SHFL.BFLY PT, R4, R17, 0x2, 0x1f ;  /* 0x0c401f0011047f89 */ /* 0x000e6200000e0000 */
[----:B------:R-:W-:Y:S01]  /*3530*/  FMNMX3.FTZ R6, R16, R119, R118, !PT ;  /* 0x0000007710067276 */ /* 0x000fe20007810076 */
[----:B------:R-:W3:Y:S01]  /*3540*/  LDCU UR4, c[0x0][0x45c] ;  /* 0x00008b80ff0477ac */ /* 0x000ee20008000800 */
[----:B------:R-:W-:Y:S02]  /*3550*/  SHF.L.U32 R150, R166, 0x9, RZ ;  /* 0x00000009a6967819 */ /* 0x000fe400000006ff */
[----:B------:R-:W-:Y:S02]  /*3560*/  FMNMX.FTZ R6, R121, R6, !PT ;  /* 0x0000000679067209 */ /* 0x000fe40007810000 */
[----:B------:R-:W-:Y:S02]  /*3570*/  LOP3.LUT R150, R3, 0x200, R150, 0xf8, !PT ;  /* 0x0000020003967812 */ /* 0x000fe400078ef896 */
[----:B------:R-:W-:Y:S01]  /*3580*/  MOV R174, 0xffffffff ;  /* 0xffffffff00ae7802 */ /* 0x000fe20000000f00 */
[----:B------:R-:W4:Y:S01]  /*3590*/  SHFL.BFLY PT, R19, R6, 0x2, 0x1f ;  /* 0x0c401f0006137f89 */ /* 0x000f2200000e0000 */
[----:B------:R-:W-:-:S04]  /*35a0*/  LEA R150, R150, UR5, 0x1 ;  /* 0x0000000596967c11 */ /* 0x000fc8000f8e08ff */
[-C--:B------:R-:W-:Y:S01]  /*35b0*/  IADD3 R145, PT, PT, R0, R150.reuse, RZ ;  /* 0x0000009600917210 */ /* 0x080fe20007ffe0ff */
[----:B--2---:R-:W-:Y:S01]  /*35c0*/  LDSM.16.MT88.4 R92, [R150+0x8000] ;  /* 0x00800000965c783b */ /* 0x004fe20000004200 */
[C---:B------:R-:W-:Y:S02]  /*35d0*/  IADD3 R146, PT, PT, R5.reuse, R150, RZ ;  /* 0x0000009605927210 */ /* 0x040fe40007ffe0ff */
[----:B------:R-:W-:Y:S01]  /*35e0*/  IADD3 R144, PT, PT, R5, R145, RZ ;  /* 0x0000009105907210 */ /* 0x000fe20007ffe0ff */
[----:B------:R-:W-:Y:S01]  /*35f0*/  LDSM.16.MT88.4 R76, [R145+0x8000] ;  /* 0x00800000914c783b */ /* 0x000fe20000004200 */
[----:B-1----:R-:W-:-:S03]  /*3600*/  FMNMX.FTZ R23, R17, R4, !PT ;  /* 0x0000000411177209 */ /* 0x002fc60007810000 */
[----:B------:R-:W-:Y:S04]  /*3610*/  LDSM.16.MT88.4 R68, [R144+0x8000] ;  /* 0x008000009044783b */ /* 0x000fe80000004200 */
[----:B------:R-:W1:Y:S04]  /*3620*/  SHFL.BFLY PT, R100, R23, 0x1, 0x1f ;  /* 0x0c201f0017647f89 */ /* 0x000e6800000e0000 */
[----:B------:R-:W-:Y:S01]  /*3630*/  LDSM.16.MT88.4 R36, [R150+0x8800] ;  /* 0x008800009624783b */ /* 0x000fe20000004200 */
[----:B----4-:R-:W-:-:S03]  /*3640*/  FMNMX.FTZ R19, R6, R19, !PT ;  /* 0x0000001306137209 */ /* 0x010fc60007810000 */
[----:B------:R-:W-:Y:S04]  /*3650*/  LDSM.16.MT88.4 R84, [R146+0x8000] ;  /* 0x008000009254783b */ /* 0x000fe80000004200 */
[----:B------:R-:W2:Y:S04]  /*3660*/  SHFL.BFLY PT, R4, R19, 0x1, 0x1f ;  /* 0x0c201f0013047f89 */ /* 0x000ea800000e0000 */
[----:B------:R-:W-:Y:S04]  /*3670*/  LDSM.16.MT88.4 R48, [R146+0xa000] ;  /* 0x00a000009230783b */ /* 0x000fe80000004200 */
[----:B------:R-:W-:Y:S01]  /*3680*/  LDSM.16.MT88.4 R56, [R145+0xa000] ;  /* 0x00a000009138783b */ /* 0x000fe20000004200 */
[----:B-1----:R-:W-:-:S03]  /*3690*/  FMNMX.FTZ R100, R23, R100, !PT ;  /* 0x0000006417647209 */ /* 0x002fc60007810000 */
[----:B------:R-:W-:Y:S01]  /*36a0*/  LDSM.16.MT88.4 R28, [R146+0x8800] ;  /* 0x00880000921c783b */ /* 0x000fe20000004200 */
[C---:B------:R-:W-:Y:S01]  /*36b0*/  FSETP.NEU.FTZ.AND P2, PT, R100.reuse, -INF , PT ;  /* 0xff8000006400780b */ /* 0x040fe20003f5d000 */
[----:B---3--:R-:W-:-:S05]  /*36c0*/  FMUL.FTZ R127, R100, UR4 ;  /* 0x00000004647f7c20 */ /* 0x008fca0008410000 */
[----:B------:R-:W-:Y:S02]  /*36d0*/  FSEL R127, R127, RZ, P2 ;  /* 0x000000ff7f7f7208 */ /* 0x000fe40001000000 */
[----:B--2---:R-:W-:Y:S02]  /*36e0*/  FMNMX.FTZ R3, R19, R4, !PT ;  /* 0x0000000413037209 */ /* 0x004fe40007810000 */
[----:B------:R-:W-:Y:S01]  /*36f0*/  LDSM.16.MT88.4 R16, [R145+0x8800] ;  /* 0x008800009110783b */ /* 0x000fe20000004200 */
[--C-:B------:R-:W-:Y:S01]  /*3700*/  FFMA.FTZ R117, R80, UR4, -R127.reuse ;  /* 0x0000000450757c23 */ /* 0x100fe2000801087f */
[C---:B------:R-:W-:Y:S01]  /*3710*/  FSETP.NEU.FTZ.AND P2, PT, R3.reuse, -INF , PT ;  /* 0xff8000000300780b */ /* 0x040fe20003f5d000 */
[----:B------:R-:W-:Y:S01]  /*3720*/  FMUL.FTZ R122, R3, UR4 ;  /* 0x00000004037a7c20 */ /* 0x000fe20008410000 */
[--C-:B------:R-:W-:Y:S01]  /*3730*/  FFMA.FTZ R116, R12, UR4, -R127.reuse ;  /* 0x000000040c747c23 */ /* 0x100fe2000801087f */
[--C-:B------:R-:W-:Y:S01]  /*3740*/  FFMA.FTZ R113, R72, UR4, -R127.reuse ;  /* 0x0000000448717c23 */ /* 0x100fe2000801087f */
[--C-:B------:R-:W-:Y:S01]  /*3750*/  FFMA.FTZ R112, R40, UR4, -R127.reuse ;  /* 0x0000000428707c23 */ /* 0x100fe2000801087f */
[----:B------:R-:W-:Y:S01]  /*3760*/  MUFU.EX2 R117, R117 ;  /* 0x0000007500757308 */ /* 0x000fe20000000800 */
[----:B------:R-:W-:Y:S01]  /*3770*/  FSEL R122, R122, RZ, P2 ;  /* 0x000000ff7a7a7208 */ /* 0x000fe20001000000 */
[--C-:B------:R-:W-:Y:S01]  /*3780*/  FFMA.FTZ R104, R14, UR4, -R127.reuse ;  /* 0x000000040e687c23 */ /* 0x100fe2000801087f */
[--C-:B------:R-:W-:Y:S01]  /*3790*/  FFMA.FTZ R106, R20, UR4, -R127.reuse ;  /* 0x00000004146a7c23 */ /* 0x100fe2000801087f */
[----:B------:R-:W1:Y:S01]  /*37a0*/  MUFU.EX2 R116, R116 ;  /* 0x0000007400747308 */ /* 0x000e620000000800 */
[--C-:B------:R-:W-:Y:S01]  /*37b0*/  FFMA.FTZ R109, R42, UR4, -R127.reuse ;  /* 0x000000042a6d7c23 */ /* 0x100fe2000801087f */
[--C-:B------:R-:W-:Y:S01]  /*37c0*/  FFMA.FTZ R115, R21, UR4, -R122.reuse ;  /* 0x0000000415737c23 */ /* 0x100fe2000801087a */
        /* <DEDUP_REMOVED lines=8> */
[----:B------:R-:W3:Y:S01]  /*3850*/  LDSM.16.MT88.4 R12, [R144+0x8800] ;  /* 0x00880000900c783b */ /* 0x000ee20000004200 */
[--C-:B------:R-:W-:Y:S01]  /*3860*/  FFMA.FTZ R108, R43, UR4, -R122.reuse ;  /* 0x000000042b6c7c23 */ /* 0x100fe2000801087a */
[--C-:B------:R-:W-:Y:S01]  /*3870*/  FFMA.FTZ R33, R7, UR4, -R122.reuse ;  /* 0x0000000407217c23 */ /* 0x100fe2000801087a */
[----:B------:R-:W-:Y:S01]  /*3880*/  MUFU.EX2 R115, R115 ;  /* 0x0000007300737308 */ /* 0x000fe20000000800 */
[----:B-1----:R-:W-:Y:S01]  /*3890*/  F2FP.F16.F32.PACK_AB R64, R116, R117 ;  /* 0x000000757440723e */ /* 0x002fe200000000ff */
[----:B------:R-:W1:Y:S01]  /*38a0*/  LDSM.16.MT88.4 R40, [R150+0xa000] ;  /* 0x00a000009628783b */ /* 0x000e620000004200 */
[--C-:B------:R-:W-:Y:S01]  /*38b0*/  FFMA.FTZ R139, R140, UR4, -R127.reuse ;  /* 0x000000048c8b7c23 */ /* 0x100fe2000801087f */
[----:B------:R-:W4:Y:S01]  /*38c0*/  MUFU.EX2 R114, R114 ;  /* 0x0000007200727308 */ /* 0x000f220000000800 */
[--C-:B------:R-:W-:Y:S01]  /*38d0*/  FFMA.FTZ R168, R168, UR4, -R127.reuse ;  /* 0x00000004a8a87c23 */ /* 0x100fe2000801087f */
[----:B------:R-:W5:Y:S01]  /*38e0*/  LDSM.16.MT88.4 R20, [R144+0xa000] ;  /* 0x00a000009014783b */ /* 0x000f620000004200 */
[--C-:B------:R-:W-:Y:S01]  /*38f0*/  FFMA.FTZ R143, R143, UR4, -R122.reuse ;  /* 0x000000048f8f7c23 */ /* 0x100fe2000801087a */
[----:B------:R-:W-:Y:S01]  /*3900*/  MUFU.EX2 R111, R111 ;  /* 0x0000006f006f7308 */ /* 0x000fe20000000800 */
[--C-:B------:R-:W-:Y:S01]  /*3910*/  FFMA.FTZ R119, R119, UR4, -R122.reuse ;  /* 0x0000000477777c23 */ /* 0x100fe2000801087a */
[----:B--2---:R-:W-:Y:S01]  /*3920*/  F2FP.F16.F32.PACK_AB R66, R112, R113 ;  /* 0x000000717042723e */ /* 0x004fe200000000ff */
[----:B------:R-:W-:Y:S01]  /*3930*/  LDSM.16.MT88.4 R24, [R150+0xa800] ;  /* 0x00a800009618783b */ /* 0x000fe20000004200 */
[----:B------:R-:W2:Y:S01]  /*3940*/  MUFU.EX2 R110, R110 ;  /* 0x0000006e006e7308 */ /* 0x000ea20000000800 */
[--C-:B------:R-:W-:Y:S01]  /*3950*/  FFMA.FTZ R118, R118, UR4, -R122.reuse ;  /* 0x0000000476767c23 */ /* 0x100fe2000801087a */
[----:B------:R-:W-:Y:S01]  /*3960*/  FFMA.FTZ R175, R121, UR4, -R122 ;  /* 0x0000000479af7c23 */ /* 0x000fe2000801087a */
        /* <DEDUP_REMOVED lines=8> */
[----:B------:R-:W2:Y:S04]  /*39f0*/  MUFU.EX2 R104, R104 ;  /* 0x0000006800687308 */ /* 0x000ea80000000800 */
[----:B------:R-:W-:Y:S01]  /*3a00*/  MUFU.EX2 R108, R108 ;  /* 0x0000006c006c7308 */ /* 0x000fe20000000800 */
[C---:B------:R-:W-:Y:S01]  /*3a10*/  HMMA.16816.F32 R72, R64.reuse, R68, RZ ;  /* 0x000000444048723c */ /* 0x040fe200000018ff */
[----:B----4-:R-:W-:Y:S02]  /*3a20*/  F2FP.F16.F32.PACK_AB R4, R109, R106 ;  /* 0x0000006a6d04723e */ /* 0x010fe400000000ff */
[----:B------:R-:W4:Y:S04]  /*3a30*/  MUFU.EX2 R107, R107 ;  /* 0x0000006b006b7308 */ /* 0x000f280000000800 */
[----:B------:R-:W-:Y:S01]  /*3a40*/  MUFU.EX2 R33, R33 ;  /* 0x0000002100217308 */ /* 0x000fe20000000800 */
[----:B------:R-:W-:Y:S01]  /*3a50*/  HMMA.16816.F32 R68, R64, R70, RZ ;  /* 0x000000464044723c */ /* 0x000fe200000018ff */
[----:B--2---:R-:W-:-:S02]  /*3a60*/  F2FP.F16.F32.PACK_AB R6, R104, R105 ;  /* 0x000000696806723e */ /* 0x004fc400000000ff */
        /* <DEDUP_REMOVED lines=8> */
[----:B------:R-:W-:Y:S04]  /*3af0*/  MUFU.EX2 R118, R118 ;  /* 0x0000007600767308 */ /* 0x000fe80000000800 */
[----:B------:R-:W-:Y:S01]  /*3b00*/  MUFU.EX2 R175, R175 ;  /* 0x000000af00af7308 */ /* 0x000fe20000000800 */
[C---:B---3--:R-:W-:Y:S08]  /*3b10*/  HMMA.16816.F32 R72, R4.reuse, R12, R72 ;  /* 0x0000000c0448723c */ /* 0x048ff00000001848 */
[----:B------:R-:W-:Y:S01]  /*3b20*/  HMMA.16816.F32 R68, R4, R14, R68 ;  /* 0x0000000e0444723c */ /* 0x000fe20000001844 */
[----:B------:R-:W2:Y:S07]  /*3b30*/  LDSM.16.MT88.4 R12, [R144+0xa800] ;  /* 0x00a80000900c783b */ /* 0x000eae0000004200 */
[C---:B------:R-:W-:Y:S08]  /*3b40*/  HMMA.16816.F32 R80, R64.reuse, R76, RZ ;  /* 0x0000004c4050723c */ /* 0x040ff000000018ff */
[----:B------:R-:W-:Y:S08]  /*3b50*/  HMMA.16816.F32 R76, R64, R78, RZ ;  /* 0x0000004e404c723c */ /* 0x000ff000000018ff */
[C---:B------:R-:W-:Y:S08]  /*3b60*/  HMMA.16816.F32 R96, R4.reuse, R36, R96 ;  /* 0x000000240460723c */ /* 0x040ff00000001860 */
[----:B------:R-:W-:Y:S08]  /*3b70*/  HMMA.16816.F32 R92, R4, R38, R92 ;  /* 0x00000026045c723c */ /* 0x000ff0000000185c */
[C---:B------:R-:W-:Y:S08]  /*3b80*/  HMMA.16816.F32 R88, R64.reuse, R84, RZ ;  /* 0x000000544058723c */ /* 0x040ff000000018ff */
[C---:B-1----:R-:W-:Y:S08]  /*3b90*/  HMMA.16816.F32 R36, R64.reuse, R40, RZ ;  /* 0x000000284024723c */ /* 0x042ff000000018ff */
[C---:B------:R-:W-:Y:S08]  /*3ba0*/  HMMA.16816.F32 R44, R64.reuse, R48, RZ ;  /* 0x00000030402c723c */ /* 0x040ff000000018ff */
[C---:B------:R-:W-:Y:S08]  /*3bb0*/  HMMA.16816.F32 R52, R64.reuse, R56, RZ ;  /* 0x000000384034723c */ /* 0x040ff000000018ff */
[C---:B------:R-:W-:Y:S08]  /*3bc0*/  HMMA.16816.F32 R84, R64.reuse, R86, RZ ;  /* 0x000000564054723c */ /* 0x040ff000000018ff */
[C---:B------:R-:W-:Y:S08]  /*3bd0*/  HMMA.16816.F32 R40, R64.reuse, R42, RZ ;  /* 0x0000002a4028723c */ /* 0x040ff000000018ff */
[C---:B------:R-:W-:Y:S08]  /*3be0*/  HMMA.16816.F32 R48, R64.reuse, R50, RZ ;  /* 0x000000324030723c */ /* 0x040ff000000018ff */
[C---:B------:R-:W-:Y:S08]  /*3bf0*/  HMMA.16816.F32 R56, R64.reuse, R58, RZ ;  /* 0x0000003a4038723c */ /* 0x040ff000000018ff */
[C---:B-----5:R-:W-:Y:S08]  /*3c00*/  HMMA.16816.F32 R60, R64.reuse, R20, RZ ;  /* 0x00000014403c723c */ /* 0x060ff000000018ff */
[----:B------:R-:W-:Y:S01]  /*3c10*/  HMMA.16816.F32 R64, R64, R22, RZ ;  /* 0x000000164040723c */ /* 0x000fe200000018ff */
[----:B------:R-:W1:Y:S07]  /*3c20*/  LDSM.16.MT88.4 R20, [R146+0xa800] ;  /* 0x00a800009214783b */ /* 0x000e6e0000004200 */
[C---:B------:R-:W-:Y:S08]  /*3c30*/  HMMA.16816.F32 R80, R4.reuse, R16, R80 ;  /* 0x000000100450723c */ /* 0x040ff00000001850 */
[C---:B------:R-:W-:Y:S01]  /*3c40*/  HMMA.16816.F32 R76, R4.reuse, R18, R76 ;  /* 0x00000012044c723c */ /* 0x040fe2000000184c */
[----:B------:R-:W3:Y:S07]  /*3c50*/  LDSM.16.MT88.4 R16, [R145+0xa800] ;  /* 0x00a800009110783b */ /* 0x000eee0000004200 */
[C---:B--2---:R-:W-:Y:S08]  /*3c60*/  HMMA.16816.F32 R60, R4.reuse, R12, R60 ;  /* 0x0000000c043c723c */ /* 0x044ff0000000183c */
[C---:B------:R-:W-:Y:S01]  /*3c70*/  HMMA.16816.F32 R64, R4.reuse, R14, R64 ;  /* 0x0000000e0440723c */ /* 0x040fe20000001840 */
[----:B------:R-:W2:Y:S07]  /*3c80*/  LDSM.16.MT88.4 R12, [R150+0x9000] ;  /* 0x00900000960c783b */ /* 0x000eae0000004200 */
[----:B------:R-:W-:Y:S01]  /*3c90*/  HMMA.16816.F32 R84, R4, R30, R84 ;  /* 0x0000001e0454723c */ /* 0x000fe20000001854 */
[--C-:B------:R-:W-:Y:S01]  /*3ca0*/  FFMA.FTZ R30, R138, UR4, -R127.reuse ;  /* 0x000000048a1e7c23 */ /* 0x100fe2000801087f */
[----:B------:R-:W-:Y:S01]  /*3cb0*/  FFMA.FTZ R31, R142, UR4, -R127 ;  /* 0x000000048e1f7c23 */ /* 0x000fe2000801087f */
[----:B------:R-:W-:-:S04]  /*3cc0*/  FFMA.FTZ R138, R165, UR4, -R122 ;  /* 0x00000004a58a7c23 */ /* 0x000fc8000801087a */
[----:B------:R-:W-:Y:S01]  /*3cd0*/  MUFU.EX2 R30, R30 ;  /* 0x0000001e001e7308 */ /* 0x000fe20000000800 */
[C---:B------:R-:W-:Y:S01]  /*3ce0*/  HMMA.16816.F32 R88, R4.reuse, R28, R88 ;  /* 0x0000001c0458723c */ /* 0x040fe20000001858 */
[--C-:B------:R-:W-:Y:S01]  /*3cf0*/  FFMA.FTZ R29, R137, UR4, -R122.reuse ;  /* 0x00000004891d7c23 */ /* 0x100fe2000801087a */
[----:B------:R-:W-:Y:S01]  /*3d00*/  FFMA.FTZ R28, R141, UR4, -R122 ;  /* 0x000000048d1c7c23 */ /* 0x000fe2000801087a */
[----:B------:R-:W5:Y:S04]  /*3d10*/  MUFU.EX2 R31, R31 ;  /* 0x0000001f001f7308 */ /* 0x000f680000000800 */
[----:B------:R-:W-:Y:S01]  /*3d20*/  MUFU.EX2 R138, R138 ;  /* 0x0000008a008a7308 */ /* 0x000fe20000000800 */
[C---:B------:R-:W-:Y:S03]  /*3d30*/  HMMA.16816.F32 R36, R4.reuse, R24, R36 ;  /* 0x000000180424723c */ /* 0x040fe60000001824 */
[----:B------:R-:W2:Y:S04]  /*3d40*/  MUFU.EX2 R137, R143 ;  /* 0x0000008f00897308 */ /* 0x000ea80000000800 */
[----:B------:R-:W-:Y:S01]  /*3d50*/  MUFU.EX2 R29, R29 ;  /* 0x0000001d001d7308 */ /* 0x000fe20000000800 */
[C---:B------:R-:W-:Y:S01]  /*3d60*/  HMMA.16816.F32 R40, R4.reuse, R26, R40 ;  /* 0x0000001a0428723c */ /* 0x040fe20000001828 */
[----:B------:R-:W-:Y:S02]  /*3d70*/  LDSM.16.MT88.4 R24, [R150+0xb000] ;  /* 0x00b000009618783b */ /* 0x000fe40000004200 */
[----:B------:R-:W2:Y:S05]  /*3d80*/  MUFU.EX2 R28, R28 ;  /* 0x0000001c001c7308 */ /* 0x000eaa0000000800 */
[C---:B-1----:R-:W-:Y:S08]  /*3d90*/  HMMA.16816.F32 R44, R4.reuse, R20, R44 ;  /* 0x00000014042c723c */ /* 0x042ff0000000182c */
[C---:B------:R-:W-:Y:S01]  /*3da0*/  HMMA.16816.F32 R48, R4.reuse, R22, R48 ;  /* 0x000000160430723c */ /* 0x040fe20000001830 */
[----:B------:R-:W1:Y:S07]  /*3db0*/  LDSM.16.MT88.4 R20, [R146+0x9000] ;  /* 0x009000009214783b */ /* 0x000e6e0000004200 */
[C---:B---3--:R-:W-:Y:S08]  /*3dc0*/  HMMA.16816.F32 R52, R4.reuse, R16, R52 ;  /* 0x000000100434723c */ /* 0x048ff00000001834 */
[----:B------:R-:W-:Y:S01]  /*3dd0*/  HMMA.16816.F32 R56, R4, R18, R56 ;  /* 0x000000120438723c */ /* 0x000fe20000001838 */
[----:B----4-:R-:W-:Y:S01]  /*3de0*/  F2FP.F16.F32.PACK_AB R4, R139, R140 ;  /* 0x0000008c8b04723e */ /* 0x010fe200000000ff */
[----:B------:R-:W3:Y:S01]  /*3df0*/  LDSM.16.MT88.4 R16, [R145+0x9000] ;  /* 0x009000009110783b */ /* 0x000ee20000004200 */
[----:B-----5:R-:W-:-:S02]  /*3e00*/  F2FP.F16.F32.PACK_AB R6, R30, R31 ;  /* 0x0000001f1e06723e */ /* 0x020fc400000000ff */
[----:B--2---:R-:W-:Y:S02]  /*3e10*/  F2FP.F16.F32.PACK_AB R5, R137, R138 ;  /* 0x0000008a8905723e */ /* 0x004fe400000000ff */
[----:B------:R-:W-:-:S07]  /*3e20*/  F2FP.F16.F32.PACK_AB R7, R28, R29 ;  /* 0x0000001d1c07723e */ /* 0x000fce00000000ff */
[C---:B------:R-:W-:Y:S08]  /*3e30*/  HMMA.16816.F32 R96, R4.reuse, R12, R96 ;  /* 0x0000000c0460723c */ /* 0x040ff00000001860 */
[C---:B------:R-:W-:Y:S01]  /*3e40*/  HMMA.16816.F32 R92, R4.reuse, R14, R92 ;  /* 0x0000000e045c723c */ /* 0x040fe2000000185c */
[----:B------:R-:W2:Y:S07]  /*3e50*/  LDSM.16.MT88.4 R12, [R144+0x9000] ;  /* 0x00900000900c783b */ /* 0x000eae0000004200 */
[C---:B-1----:R-:W-:Y:S08]  /*3e60*/  HMMA.16816.F32 R88, R4.reuse, R20, R88 ;  /* 0x000000140458723c */ /* 0x042ff00000001858 */
[C---:B------:R-:W-:Y:S01]  /*3e70*/  HMMA.16816.F32 R84, R4.reuse, R22, R84 ;  /* 0x000000160454723c */ /* 0x040fe20000001854 */
[----:B------:R-:W1:Y:S07]  /*3e80*/  LDSM.16.MT88.4 R20, [R146+0xb000] ;  /* 0x00b000009214783b */ /* 0x000e6e0000004200 */
[C---:B---3--:R-:W-:Y:S08]  /*3e90*/  HMMA.16816.F32 R80, R4.reuse, R16, R80 ;  /* 0x000000100450723c */ /* 0x048ff00000001850 */
[C---:B------:R-:W-:Y:S01]  /*3ea0*/  HMMA.16816.F32 R76, R4.reuse, R18, R76 ;  /* 0x00000012044c723c */ /* 0x040fe2000000184c */
[----:B------:R-:W3:Y:S07]  /*3eb0*/  LDSM.16.MT88.4 R16, [R144+0xb000] ;  /* 0x00b000009010783b */ /* 0x000eee0000004200 */
[C---:B------:R-:W-:Y:S01]  /*3ec0*/  HMMA.16816.F32 R36, R4.reuse, R24, R36 ;  /* 0x000000180424723c */ /* 0x040fe20000001824 */
[--C-:B------:R-:W-:Y:S01]  /*3ed0*/  FFMA.FTZ R25, R125, UR4, -R127.reuse ;  /* 0x000000047d197c23 */ /* 0x100fe2000801087f */
[--C-:B------:R-:W-:Y:S01]  /*3ee0*/  FFMA.FTZ R24, R124, UR4, -R127.reuse ;  /* 0x000000047c187c23 */ /* 0x100fe2000801087f */
[----:B------:R-:W-:Y:S01]  /*3ef0*/  FFMA.FTZ R127, R123, UR4, -R127 ;  /* 0x000000047b7f7c23 */ /* 0x000fe2000801087f */
[----:B------:R-:W-:Y:S04]  /*3f00*/  MUFU.EX2 R125, R126 ;  /* 0x0000007e007d7308 */ /* 0x000fe80000000800 */
[C---:B--2---:R-:W-:Y:S01]  /*3f10*/  HMMA.16816.F32 R72, R4.reuse, R12, R72 ;  /* 0x0000000c0448723c */ /* 0x044fe20000001848 */
[----:B------:R-:W2:Y:S04]  /*3f20*/  MUFU.EX2 R124, R25 ;  /* 0x00000019007c7308 */ /* 0x000ea80000000800 */
[----:B------:R4:W-:Y:S03]  /*3f30*/  MUFU.EX2 R123, R24 ;  /* 0x00000018007b7308 */ /* 0x0009e60000000800 */
[C---:B------:R-:W-:Y:S01]  /*3f40*/  HMMA.16816.F32 R68, R4.reuse, R14, R68 ;  /* 0x0000000e0444723c */ /* 0x040fe20000001844 */
[----:B------:R-:W5:Y:S07]  /*3f50*/  LDSM.16.MT88.4 R12, [R145+0xb000] ;  /* 0x00b00000910c783b */ /* 0x000f6e0000004200 */
[C---:B-1----:R-:W-:Y:S08]  /*3f60*/  HMMA.16816.F32 R44, R4.reuse, R20, R44 ;  /* 0x00000014042c723c */ /* 0x042ff0000000182c */
[C---:B------:R-:W-:Y:S01]  /*3f70*/  HMMA.16816.F32 R48, R4.reuse, R22, R48 ;  /* 0x000000160430723c */ /* 0x040fe20000001830 */
[----:B------:R-:W1:Y:S07]  /*3f80*/  LDSM.16.MT88.4 R20, [R146+0x9800] ;  /* 0x009800009214783b */ /* 0x000e6e0000004200 */
[----:B---3--:R-:W-:Y:S01]  /*3f90*/  HMMA.16816.F32 R60, R4, R16, R60 ;  /* 0x00000010043c723c */ /* 0x008fe2000000183c */
[----:B------:R-:W-:-:S02]  /*3fa0*/  FFMA.FTZ R16, R120, UR4, -R122 ;  /* 0x0000000478107c23 */ /* 0x000fc4000801087a */
[----:B------:R-:W3:Y:S04]  /*3fb0*/  MUFU.EX2 R120, R127 ;  /* 0x0000007f00787308 */ /* 0x000ee80000000800 */
[----:B------:R2:W3:Y:S01]  /*3fc0*/  MUFU.EX2 R122, R16 ;  /* 0x00000010007a7308 */ /* 0x0004e20000000800 */
[C---:B------:R-:W-:Y:S08]  /*3fd0*/  HMMA.16816.F32 R64, R4.reuse, R18, R64 ;  /* 0x000000120440723c */ /* 0x040ff00000001840 */
[C---:B------:R-:W-:Y:S01]  /*3fe0*/  HMMA.16816.F32 R40, R4.reuse, R26, R40 ;  /* 0x0000001a0428723c */ /* 0x040fe20000001828 */
[----:B----4-:R-:W-:Y:S04]  /*3ff0*/  LDSM.16.MT88.4 R24, [R145+0x9800] ;  /* 0x009800009118783b */ /* 0x010fe80000004200 */
[----:B--2---:R-:W2:Y:S03]  /*4000*/  LDSM.16.MT88.4 R16, [R144+0x9800] ;  /* 0x009800009010783b */ /* 0x004ea60000004200 */
[C---:B-----5:R-:W-:Y:S08]  /*4010*/  HMMA.16816.F32 R52, R4.reuse, R12, R52 ;  /* 0x0000000c0434723c */ /* 0x060ff00000001834 */
[----:B------:R-:W-:Y:S01]  /*4020*/  HMMA.16816.F32 R56, R4, R14, R56 ;  /* 0x0000000e0438723c */ /* 0x000fe20000001838 */
[----:B------:R-:W4:Y:S01]  /*4030*/  LDSM.16.MT88.4 R12, [R150+0x9800] ;  /* 0x00980000960c783b */ /* 0x000f220000004200 */
[----:B------:R-:W-:-:S02]  /*4040*/  F2FP.F16.F32.PACK_AB R4, R124, R125 ;  /* 0x0000007d7c04723e */ /* 0x000fc400000000ff */
[----:B---3--:R-:W-:Y:S02]  /*4050*/  F2FP.F16.F32.PACK_AB R6, R120, R123 ;  /* 0x0000007b7806723e */ /* 0x008fe400000000ff */
[----:B------:R-:W-:Y:S02]  /*4060*/  F2FP.F16.F32.PACK_AB R5, R119, R122 ;  /* 0x0000007a7705723e */ /* 0x000fe400000000ff */
[----:B------:R-:W-:-:S07]  /*4070*/  F2FP.F16.F32.PACK_AB R7, R175, R118 ;  /* 0x00000076af07723e */ /* 0x000fce00000000ff */
[C---:B-1----:R-:W-:Y:S08]  /*4080*/  HMMA.16816.F32 R88, R4.reuse, R20, R88 ;  /* 0x000000140458723c */ /* 0x042ff00000001858 */
        /* <DEDUP_REMOVED lines=8> */
[----:B------:R-:W-:Y:S01]  /*4110*/  HMMA.16816.F32 R80, R4, R24, R80 ;  /* 0x000000180450723c */ /* 0x000fe20000001850 */
[----:B------:R-:W-:-:S04]  /*4120*/  FADD.FTZ R25, R111, R114 ;  /* 0x000000726f197221 */ /* 0x000fc80000010000 */
[----:B------:R-:W-:-:S03]  /*4130*/  FADD.FTZ R25, R110, R25 ;  /* 0x000000196e197221 */ /* 0x000fc60000010000 */
[----:B-1----:R-:W-:Y:S01]  /*4140*/  HMMA.16816.F32 R44, R4, R20, R44 ;  /* 0x00000014042c723c */ /* 0x002fe2000000182c */
[----:B------:R-:W-:-:S04]  /*4150*/  FADD.FTZ R21, R113, R116 ;  /* 0x0000007471157221 */ /* 0x000fc80000010000 */
[----:B------:R-:W-:-:S03]  /*4160*/  FADD.FTZ R21, R112, R21 ;  /* 0x0000001570157221 */ /* 0x000fc60000010000 */
        /* <DEDUP_REMOVED lines=15> */
[----:B---3--:R-:W-:Y:S01]  /*4260*/  HMMA.16816.F32 R36, R4, R12, R36 ;  /* 0x0000000c0424723c */ /* 0x008fe20000001824 */
[----:B------:R-:W-:-:S04]  /*4270*/  FADD.FTZ R31, R31, R0 ;  /* 0x000000001f1f7221 */ /* 0x000fc80000010000 */
[----:B------:R-:W-:-:S03]  /*4280*/  FADD.FTZ R30, R30, R31 ;  /* 0x0000001f1e1e7221 */ /* 0x000fc60000010000 */
[----:B------:R-:W-:Y:S01]  /*4290*/  HMMA.16816.F32 R40, R4, R14, R40 ;  /* 0x0000000e0428723c */ /* 0x000fe20000001828 */
[----:B------:R-:W1:Y:S01]  /*42a0*/  LDSM.16.MT88.4 R12, [R144+0xb800] ;  /* 0x00b80000900c783b */ /* 0x000e620000004200 */
[----:B------:R-:W-:-:S04]  /*42b0*/  FADD.FTZ R125, R125, R30 ;  /* 0x0000001e7d7d7221 */ /* 0x000fc80000010000 */
[----:B------:R-:W-:Y:S02]  /*42c0*/  FADD.FTZ R124, R124, R125 ;  /* 0x0000007d7c7c7221 */ /* 0x000fe40000010000 */
[----:B------:R-:W-:Y:S02]  /*42d0*/  HMMA.16816.F32 R56, R4, R18, R56 ;  /* 0x000000120438723c */ /* 0x000fe40000001838 */
[----:B------:R-:W-:-:S04]  /*42e0*/  FADD.FTZ R123, R123, R124 ;  /* 0x0000007c7b7b7221 */ /* 0x000fc80000010000 */
[----:B------:R-:W-:Y:S02]  /*42f0*/  FADD.FTZ R177, R120, R123 ;  /* 0x0000007b78b17221 */ /* 0x000fe40000010000 */
[----:B-1----:R-:W-:Y:S01]  /*4300*/  HMMA.16816.F32 R60, R4, R12, R60 ;  /* 0x0000000c043c723c */ /* 0x002fe2000000183c */
[----:B------:R-:W-:-:S04]  /*4310*/  FADD.FTZ R13, R29, R16 ;  /* 0x000000101d0d7221 */ /* 0x000fc80000010000 */
[----:B------:R-:W-:-:S03]  /*4320*/  FADD.FTZ R13, R28, R13 ;  /* 0x0000000d1c0d7221 */ /* 0x000fc60000010000 */
        /* <DEDUP_REMOVED lines=26> */
[----:B------:R-:W-:Y:S02]  /*44d0*/  LEA.HI.X R21, R12, R5, R0, 0x7, P4 ;  /* 0x000000050c157211 */ /* 0x000fe400020f3c00 */
        /* <DEDUP_REMOVED lines=9> */
[----:B------:R-:W-:-:S03]  /*4570*/  LEA.HI.X R105, R6, R5, R7, 0x1, P0 ;  /* 0x0000000506697211 */ /* 0x000fc600000f0c07 */
        /* <DEDUP_REMOVED lines=8> */
[----:B------:R-:W4:Y:S04]  /*4600*/  LDSM.16.M88.4 R4, [R154+UR5+0x4800] ;  /* 0x004800059a04783b */ /* 0x000f280008000200 */
[----:B------:R-:W5:Y:S04]  /*4610*/  LDSM.16.M88.4 R108, [R154+UR5+0x5000] ;  /* 0x005000059a6c783b */ /* 0x000f680008000200 */
[----:B------:R-:W2:Y:S04]  /*4620*/  LDSM.16.M88.4 R28, [R154+UR5+0x5800] ;  /* 0x005800059a1c783b */ /* 0x000ea80008000200 */
[----:B-1----:R-:W-:Y:S04]  /*4630*/  LDSM.16.M88.4 R24, [R153] ;  /* 0x000000009918783b */ /* 0x002fe80000000200 */
[----:B------:R-:W1:Y:S04]  /*4640*/  LDSM.16.M88.4 R124, [R149+0x4000] ;  /* 0x00400000957c783b */ /* 0x000e680000000200 */
[----:B------:R-:W1:Y:S04]  /*4650*/  LDSM.16.M88.4 R120, [R149+0x4800] ;  /* 0x004800009578783b */ /* 0x000e680000000200 */
[----:B------:R-:W1:Y:S04]  /*4660*/  LDSM.16.M88.4 R116, [R149+0x5000] ;  /* 0x005000009574783b */ /* 0x000e680000000200 */
[----:B------:R-:W0:Y:S01]  /*4670*/  LDGDEPBAR ;  /* 0x00000000000079af */ /* 0x000e220000000000 */
[C---:B---3--:R-:W-:Y:S08]  /*4680*/  HMMA.16816.F32 R20, R32.reuse, R16, RZ ;  /* 0x000000102014723c */ /* 0x048ff000000018ff */
[C---:B----4-:R-:W-:Y:S08]  /*4690*/  HMMA.16816.F32 R12, R32.reuse, R4, RZ ;  /* 0x00000004200c723c */ /* 0x050ff000000018ff */
[C---:B-----5:R-:W-:Y:S08]  /*46a0*/  HMMA.16816.F32 R112, R32.reuse, R108, RZ ;  /* 0x0000006c2070723c */ /* 0x060ff000000018ff */
[C---:B------:R-:W-:Y:S08]  /*46b0*/  HMMA.16816.F32 R16, R32.reuse, R18, RZ ;  /* 0x000000122010723c */ /* 0x040ff000000018ff */
[C---:B------:R-:W-:Y:S08]  /*46c0*/  HMMA.16816.F32 R4, R32.reuse, R6, RZ ;  /* 0x000000062004723c */ /* 0x040ff000000018ff */
[C---:B------:R-:W-:Y:S08]  /*46d0*/  HMMA.16816.F32 R108, R32.reuse, R110, RZ ;  /* 0x0000006e206c723c */ /* 0x040ff000000018ff */
[C---:B--2---:R-:W-:Y:S08]  /*46e0*/  HMMA.16816.F32 R104, R32.reuse, R28, RZ ;  /* 0x0000001c2068723c */ /* 0x044ff000000018ff */
        /* <DEDUP_REMOVED lines=49> */
[----:B------:R-:W1:Y:S07]  /*4a00*/  LDSM.16.M88.4 R116, [R153+0x2000] ;  /* 0x002000009974783b */ /* 0x000e6e0000000200 */
[C---:B--2---:R-:W-:Y:S08]  /*4a10*/  HMMA.16816.F32 R104, R24.reuse, R28, R104 ;  /* 0x0000001c1868723c */ /* 0x044ff00000001868 */
[----:B------:R-:W-:Y:S01]  /*4a20*/  HMMA.16816.F32 R32, R24, R30, R32 ;  /* 0x0000001e1820723c */ /* 0x000fe20000001820 */
[----:B------:R-:W2:Y:S04]  /*4a30*/  LDSM.16.M88.4 R28, [R149+0x6800] ;  /* 0x00680000951c783b */ /* 0x000ea80000000200 */
[----:B------:R-:W3:Y:S03]  /*4a40*/  LDSM.16.M88.4 R24, [R149+0x7000] ;  /* 0x007000009518783b */ /* 0x000ee60000000200 */
[C---:B-1----:R-:W-:Y:S08]  /*4a50*/  HMMA.16816.F32 R20, R116.reuse, R120, R20 ;  /* 0x000000787414723c */ /* 0x042ff00000001814 */
[C---:B------:R-:W-:Y:S01]  /*4a60*/  HMMA.16816.F32 R16, R116.reuse, R122, R16 ;  /* 0x0000007a7410723c */ /* 0x040fe20000001810 */
[----:B------:R-:W1:Y:S07]  /*4a70*/  LDSM.16.M88.4 R120, [R149+0x7800] ;  /* 0x007800009578783b */ /* 0x000e6e0000000200 */
[C---:B--2---:R-:W-:Y:S08]  /*4a80*/  HMMA.16816.F32 R12, R116.reuse, R28, R12 ;  /* 0x0000001c740c723c */ /* 0x044ff0000000180c */
[C---:B------:R-:W-:Y:S01]  /*4a90*/  HMMA.16816.F32 R4, R116.reuse, R30, R4 ;  /* 0x0000001e7404723c */ /* 0x040fe20000001804 */
[----:B------:R-:W2:Y:S07]  /*4aa0*/  LDSM.16.M88.4 R28, [R148+0x6000] ;  /* 0x00600000941c783b */ /* 0x000eae0000000200 */
[C---:B---3--:R-:W-:Y:S08]  /*4ab0*/  HMMA.16816.F32 R112, R116.reuse, R24, R112 ;  /* 0x000000187470723c */ /* 0x048ff00000001870 */
[C---:B------:R-:W-:Y:S01]  /*4ac0*/  HMMA.16816.F32 R108, R116.reuse, R26, R108 ;  /* 0x0000001a746c723c */ /* 0x040fe2000000186c */
[----:B------:R-:W3:Y:S07]  /*4ad0*/  LDSM.16.M88.4 R24, [R148+0x6800] ;  /* 0x006800009418783b */ /* 0x000eee0000000200 */
[C---:B-1----:R-:W-:Y:S08]  /*4ae0*/  HMMA.16816.F32 R104, R116.reuse, R120, R104 ;  /* 0x000000787468723c */ /* 0x042ff00000001868 */
[----:B------:R-:W-:Y:S01]  /*4af0*/  HMMA.16816.F32 R32, R116, R122, R32 ;  /* 0x0000007a7420723c */ /* 0x000fe20000001820 */
[----:B------:R-:W1:Y:S04]  /*4b00*/  LDSM.16.M88.4 R116, [R148+0x7800] ;  /* 0x007800009474783b */ /* 0x000e680000000200 */
[----:B------:R-:W4:Y:S03]  /*4b10*/  LDSM.16.M88.4 R120, [R148+0x7000] ;  /* 0x007000009478783b */ /* 0x000f260000000200 */
[C---:B--2---:R-:W-:Y:S08]  /*4b20*/  HMMA.16816.F32 R20, R124.reuse, R28, R20 ;  /* 0x0000001c7c14723c */ /* 0x044ff00000001814 */
[C---:B------:R-:W-:Y:S01]  /*4b30*/  HMMA.16816.F32 R16, R124.reuse, R30, R16 ;  /* 0x0000001e7c10723c */ /* 0x040fe20000001810 */
[----:B------:R-:W-:Y:S07]  /*4b40*/  LDSM.16.M88.4 R28, [R151+0x2000] ;  /* 0x00200000971c783b */ /* 0x000fee0000000200 */
[C---:B---3--:R-:W-:Y:S08]  /*4b50*/  HMMA.16816.F32 R12, R124.reuse, R24, R12 ;  /* 0x000000187c0c723c */ /* 0x048ff0000000180c */
[C---:B------:R-:W-:Y:S01]  /*4b60*/  HMMA.16816.F32 R4, R124.reuse, R26, R4 ;  /* 0x0000001a7c04723c */ /* 0x040fe20000001804 */
[----:B------:R-:W2:Y:S07]  /*4b70*/  LDSM.16.M88.4 R24, [R147+0x6000] ;  /* 0x006000009318783b */ /* 0x000eae0000000200 */
[C---:B-1----:R-:W-:Y:S08]  /*4b80*/  HMMA.16816.F32 R104, R124.reuse, R116, R104 ;  /* 0x000000747c68723c */ /* 0x042ff00000001868 */
[C---:B------:R-:W-:Y:S01]  /*4b90*/  HMMA.16816.F32 R32, R124.reuse, R118, R32 ;  /* 0x000000767c20723c */ /* 0x040fe20000001820 */
[----:B------:R-:W1:Y:S07]  /*4ba0*/  LDSM.16.M88.4 R116, [R147+0x6800] ;  /* 0x006800009374783b */ /* 0x000e6e0000000200 */
[C---:B----4-:R-:W-:Y:S08]  /*4bb0*/  HMMA.16816.F32 R112, R124.reuse, R120, R112 ;  /* 0x000000787c70723c */ /* 0x050ff00000001870 */
[----:B------:R-:W-:Y:S08]  /*4bc0*/  HMMA.16816.F32 R108, R124, R122, R108 ;  /* 0x0000007a7c6c723c */ /* 0x000ff0000000186c */
[C---:B--2---:R-:W-:Y:S08]  /*4bd0*/  HMMA.16816.F32 R20, R28.reuse, R24, R20 ;  /* 0x000000181c14723c */ /* 0x044ff00000001814 */
[C---:B------:R-:W-:Y:S08]  /*4be0*/  HMMA.16816.F32 R16, R28.reuse, R26, R16 ;  /* 0x0000001a1c10723c */ /* 0x040ff00000001810 */
[----:B-1----:R-:W-:Y:S03]  /*4bf0*/  HMMA.16816.F32 R4, R28, R118, R4 ;  /* 0x000000761c04723c */ /* 0x002fe60000001804 */
[----:B------:R-:W-:Y:S01]  /*4c00*/  FMUL.FTZ R24, R20, UR12 ;  /* 0x0000000c14187c20 */ /* 0x000fe20008410000 */
[----:B------:R-:W-:Y:S01]  /*4c10*/  FMUL.FTZ R25, R21, UR12 ;  /* 0x0000000c15197c20 */ /* 0x000fe20008410000 */
[----:B------:R-:W-:Y:S01]  /*4c20*/  FMUL.FTZ R26, R22, UR12 ;  /* 0x0000000c161a7c20 */ /* 0x000fe20008410000 */
[----:B------:R-:W-:-:S02]  /*4c30*/  FMUL.FTZ R0, R23, UR12 ;  /* 0x0000000c17007c20 */ /* 0x000fc40008410000 */
[----:B------:R-:W1:Y:S01]  /*4c40*/  LDSM.16.M88.4 R20, [R147+0x7000] ;  /* 0x007000009314783b */ /* 0x000e620000000200 */
[----:B------:R-:W-:Y:S01]  /*4c50*/  HMMA.16816.F32 R12, R28, R116, R12 ;  /* 0x000000741c0c723c */ /* 0x000fe2000000180c */
[----:B------:R-:W2:Y:S01]  /*4c60*/  MUFU.TANH R24, R24 ;  /* 0x0000001800187308 */ /* 0x000ea20000002400 */
[----:B------:R-:W-:Y:S01]  /*4c70*/  FMUL.FTZ R16, R16, UR12 ;  /* 0x0000000c10107c20 */ /* 0x000fe20008410000 */
[----:B------:R-:W-:Y:S01]  /*4c80*/  FMUL.FTZ R17, R17, UR12 ;  /* 0x0000000c11117c20 */ /* 0x000fe20008410000 */
[----:B------:R-:W-:Y:S01]  /*4c90*/  FMUL.FTZ R18, R18, UR12 ;  /* 0x0000000c12127c20 */ /* 0x000fe20008410000 */
[----:B------:R-:W-:-:S04]  /*4ca0*/  FMUL.FTZ R19, R19, UR12 ;  /* 0x0000000c13137c20 */ /* 0x000fc80008410000 */
[----:B------:R-:W-:Y:S01]  /*4cb0*/  MUFU.TANH R25, R25 ;  /* 0x0000001900197308 */ /* 0x000fe20000002400 */
[----:B------:R-:W-:Y:S01]  /*4cc0*/  FMUL.FTZ R117, R4, UR12 ;  /* 0x0000000c04757c20 */ /* 0x000fe20008410000 */
[----:B------:R-:W-:Y:S01]  /*4cd0*/  FMUL.FTZ R120, R6, UR12 ;  /* 0x0000000c06787c20 */ /* 0x000fe20008410000 */
[----:B------:R-:W-:-:S05]  /*4ce0*/  FMUL.FTZ R127, R7, UR12 ;  /* 0x0000000c077f7c20 */ /* 0x000fca0008410000 */
[----:B------:R-:W3:Y:S02]  /*4cf0*/  MUFU.TANH R26, R26 ;  /* 0x0000001a001a7308 */ /* 0x000ee40000002400 */
[----:B------:R-:W-:Y:S01]  /*4d00*/  FMUL.FTZ R12, R12, UR12 ;  /* 0x0000000c0c0c7c20 */ /* 0x000fe20008410000 */
[----:B------:R-:W-:Y:S01]  /*4d10*/  FMUL.FTZ R13, R13, UR12 ;  /* 0x0000000c0d0d7c20 */ /* 0x000fe20008410000 */
[----:B------:R-:W-:Y:S01]  /*4d20*/  FMUL.FTZ R15, R15, UR12 ;  /* 0x0000000c0f0f7c20 */ /* 0x000fe20008410000 */
[----:B------:R-:W-:-:S03]  /*4d30*/  FMUL.FTZ R14, R14, UR12 ;  /* 0x0000000c0e0e7c20 */ /* 0x000fc60008410000 */
[----:B------:R4:W-:Y:S08]  /*4d40*/  MUFU.TANH R116, R12 ;  /* 0x0000000c00747308 */ /* 0x0009f00000002400 */
[----:B------:R5:W-:Y:S01]  /*4d50*/  MUFU.TANH R27, R13 ;  /* 0x0000000d001b7308 */ /* 0x000be20000002400 */
[----:B-1----:R-:W-:Y:S01]  /*4d60*/  HMMA.16816.F32 R112, R28, R20, R112 ;  /* 0x000000141c70723c */ /* 0x002fe20000001870 */
[----:B------:R-:W-:-:S06]  /*4d70*/  FMUL.FTZ R20, R5, UR12 ;  /* 0x0000000c05147c20 */ /* 0x000fcc0008410000 */
[----:B------:R-:W-:Y:S01]  /*4d80*/  MUFU.TANH R0, R0 ;  /* 0x0000000000007308 */ /* 0x000fe20000002400 */
[----:B------:R-:W1:Y:S01]  /*4d90*/  LDSM.16.M88.4 R4, [R147+0x7800] ;  /* 0x007800009304783b */ /* 0x000e620000000200 */
[----:B----4-:R-:W-:Y:S01]  /*4da0*/  VIADD R12, R136, 0xffffff80 ;  /* 0xffffff80880c7836 */ /* 0x010fe20000000000 */
[----:B------:R-:W-:-:S04]  /*4db0*/  DEPBAR.LE SB0, 0x0 ;  /* 0x000080000000791a */ /* 0x000fc80000000000 */
[----:B------:R-:W-:Y:S01]  /*4dc0*/  HMMA.16816.F32 R108, R28, R22, R108 ;  /* 0x000000161c6c723c */ /* 0x000fe2000000186c */
[----:B------:R-:W4:Y:S01]  /*4dd0*/  MUFU.TANH R16, R16 ;  /* 0x0000001000107308 */ /* 0x000f220000002400 */
[-C--:B------:R-:W-:Y:S01]  /*4de0*/  ISETP.GE.AND P6, PT, R12, R135.reuse, PT ;  /* 0x000000870c00720c */ /* 0x080fe20003fc6270 */
[----:B-----5:R-:W-:Y:S01]  /*4df0*/  VIADD R13, R136, 0xffffff81 ;  /* 0xffffff81880d7836 */ /* 0x020fe20000000000 */
[-C--:B------:R-:W-:Y:S01]  /*4e00*/  ISETP.GE.AND P5, PT, R12, R2.reuse, PT ;  /* 0x000000020c00720c */ /* 0x080fe20003fa6270 */
[C---:B------:R-:W-:Y:S02]  /*4e10*/  VIADD R12, R136.reuse, 0xffffff88 ;  /* 0xffffff88880c7836 */ /* 0x040fe40000000000 */
[C---:B------:R-:W-:Y:S01]  /*4e20*/  VIADD R21, R136.reuse, 0xffffff98 ;  /* 0xffffff9888157836 */ /* 0x040fe20000000000 */
[CC--:B------:R-:W-:Y:S01]  /*4e30*/  ISETP.GE.AND P2, PT, R13.reuse, R135.reuse, PT ;  /* 0x000000870d00720c */ /* 0x0c0fe20003f46270 */
[----:B------:R-:W5:Y:S01]  /*4e40*/  MUFU.TANH R17, R17 ;  /* 0x0000001100117308 */ /* 0x000f620000002400 */
[-C--:B------:R-:W-:Y:S01]  /*4e50*/  ISETP.GE.AND P1, PT, R13, R2.reuse, PT ;  /* 0x000000020d00720c */ /* 0x080fe20003f26270 */
[----:B------:R-:W-:Y:S01]  /*4e60*/  VIADD R13, R136, 0xffffff89 ;  /* 0xffffff89880d7836 */ /* 0x000fe20000000000 */
[-C--:B------:R-:W-:Y:S01]  /*4e70*/  ISETP.GE.AND P4, PT, R12, R135.reuse, PT ;  /* 0x000000870c00720c */ /* 0x080fe20003f86270 */
[----:B------:R-:W-:Y:S01]  /*4e80*/  FMUL.FTZ R112, R112, UR12 ;  /* 0x0000000c70707c20 */ /* 0x000fe20008410000 */
[-C--:B------:R-:W-:Y:S01]  /*4e90*/  ISETP.GE.AND P0, PT, R12, R2.reuse, PT ;  /* 0x000000020c00720c */ /* 0x080fe20003f06270 */
[----:B------:R-:W-:Y:S01]  /*4ea0*/  FMUL.FTZ R22, R115, UR12 ;  /* 0x0000000c73167c20 */ /* 0x000fe20008410000 */
[----:B--2---:R-:W-:Y:S01]  /*4eb0*/  FSEL R12, R24, -INF , !P6 ;  /* 0xff800000180c7808 */ /* 0x004fe20007000000 */
[----:B------:R-:W2:Y:S01]  /*4ec0*/  MUFU.TANH R18, R18 ;  /* 0x0000001200127308 */ /* 0x000ea20000002400 */
[C---:B------:R-:W-:Y:S01]  /*4ed0*/  ISETP.GE.AND P3, PT, R13.reuse, R135, PT ;  /* 0x000000870d00720c */ /* 0x040fe20003f66270 */
[----:B------:R-:W-:Y:S01]  /*4ee0*/  FMUL.FTZ R108, R108, UR12 ;  /* 0x0000000c6c6c7c20 */ /* 0x000fe20008410000 */
[----:B------:R-:W-:Y:S01]  /*4ef0*/  ISETP.GE.AND P6, PT, R13, R2, PT ;  /* 0x000000020d00720c */ /* 0x000fe20003fc6270 */
[----:B------:R-:W-:Y:S01]  /*4f00*/  FMUL.FTZ R114, R114, UR12 ;  /* 0x0000000c72727c20 */ /* 0x000fe20008410000 */
[----:B---3--:R-:W-:Y:S01]  /*4f10*/  FSEL R13, R26, -INF , !P5 ;  /* 0xff8000001a0d7808 */ /* 0x008fe20006800000 */
[----:B------:R-:W-:Y:S01]  /*4f20*/  FMUL.FTZ R113, R113, UR12 ;  /* 0x0000000c71717c20 */ /* 0x000fe20008410000 */
[----:B----4-:R-:W-:Y:S01]  /*4f30*/  FSEL R16, R16, -INF , !P4 ;  /* 0xff80000010107808 */ /* 0x010fe20006000000 */
[----:B------:R-:W3:Y:S01]  /*4f40*/  MUFU.TANH R19, R19 ;  /* 0x0000001300137308 */ /* 0x000ee20000002400 */
[----:B------:R-:W-:Y:S01]  /*4f50*/  FMUL.FTZ R111, R111, UR12 ;  /* 0x0000000c6f6f7c20 */ /* 0x000fe20008410000 */
[----:B------:R-:W-:Y:S01]  /*4f60*/  FMUL.FTZ R109, R109, UR12 ;  /* 0x0000000c6d6d7c20 */ /* 0x000fe20008410000 */
[----:B------:R-:W-:-:S05]  /*4f70*/  FMUL.FTZ R110, R110, UR12 ;  /* 0x0000000c6e6e7c20 */ /* 0x000fca0008410000 */
[----:B------:R4:W3:Y:S01]  /*4f80*/  MUFU.TANH R118, R15 ;  /* 0x0000000f00767308 */ /* 0x0008e20000002400 */
[C---:B-1----:R-:W-:Y:S01]  /*4f90*/  HMMA.16816.F32 R104, R28.reuse, R4, R104 ;  /* 0x000000041c68723c */ /* 0x042fe20000001868 */
[----:B------:R-:W-:Y:S01]  /*4fa0*/  FSEL R5, R0, -INF , !P1 ;  /* 0xff80000000057808 */ /* 0x000fe20004800000 */
[C---:B------:R-:W-:Y:S01]  /*4fb0*/  VIADD R4, R136.reuse, 0xffffff99 ;  /* 0xffffff9988047836 */ /* 0x040fe20000000000 */
[----:B-----5:R-:W-:Y:S01]  /*4fc0*/  FSEL R0, R17, -INF , !P3 ;  /* 0xff80000011007808 */ /* 0x020fe20005800000 */
[C---:B------:R-:W-:Y:S01]  /*4fd0*/  VIADD R17, R136.reuse, 0xffffffa0 ;  /* 0xffffffa088117836 */ /* 0x040fe20000000000 */
[----:B------:R-:W-:Y:S02]  /*4fe0*/  ISETP.GE.AND P3, PT, R21, R2, PT ;  /* 0x000000021500720c */ /* 0x000fe40003f66270 */
[----:B------:R-:W1:Y:S01]  /*4ff0*/  MUFU.TANH R117, R117 ;  /* 0x0000007500757308 */ /* 0x000e620000002400 */
[----:B------:R-:W-:Y:S01]  /*5000*/  HMMA.16816.F32 R32, R28, R6, R32 ;  /* 0x000000061c20723c */ /* 0x000fe20000001820 */
[----:B------:R-:W-:-:S06]  /*5010*/  VIADD R6, R136, 0xffffffa8 ;  /* 0xffffffa888067836 */ /* 0x000fcc0000000000 */
[----:B------:R5:W-:Y:S01]  /*5020*/  MUFU.TANH R119, R14 ;  /* 0x0000000e00777308 */ /* 0x000be20000002400 */
[----:B----4-:R-:W-:-:S03]  /*5030*/  VIADD R15, R136, 0xffffff90 ;  /* 0xffffff90880f7836 */ /* 0x010fc60000000000 */
[----:B------:R-:W-:Y:S01]  /*5040*/  FMUL.FTZ R104, R104, UR12 ;  /* 0x0000000c68687c20 */ /* 0x000fe20008410000 */
[----:B------:R-:W-:Y:S01]  /*5050*/  FMUL.FTZ R105, R105, UR12 ;  /* 0x0000000c69697c20 */ /* 0x000fe20008410000 */
[----:B------:R-:W-:Y:S01]  /*5060*/  FMUL.FTZ R106, R106, UR12 ;  /* 0x0000000c6a6a7c20 */ /* 0x000fe20008410000 */
[----:B------:R-:W-:Y:S01]  /*5070*/  ISETP.GE.AND P5, PT, R15, R135, PT ;  /* 0x000000870f00720c */ /* 0x000fe20003fa6270 */
[----:B------:R-:W4:Y:S03]  /*5080*/  MUFU.TANH R127, R127 ;  /* 0x0000007f007f7308 */ /* 0x000f260000002400 */
[----:B------:R-:W-:Y:S01]  /*5090*/  FSEL R116, R116, -INF , !P5 ;  /* 0xff80000074747808 */ /* 0x000fe20006800000 */
[----:B------:R-:W-:Y:S01]  /*50a0*/  FMUL.FTZ R32, R32, UR12 ;  /* 0x0000000c20207c20 */ /* 0x000fe20008410000 */
[----:B------:R-:W-:Y:S01]  /*50b0*/  ISETP.GE.AND P5, PT, R4, R2, PT ;  /* 0x000000020400720c */ /* 0x000fe20003fa6270 */
[----:B------:R-:W-:Y:S01]  /*50c0*/  FMUL.FTZ R33, R33, UR12 ;  /* 0x0000000c21217c20 */ /* 0x000fe20008410000 */
[----:B------:R-:W-:Y:S01]  /*50d0*/  FMUL.FTZ R35, R35, UR12 ;  /* 0x0000000c23237c20 */ /* 0x000fe20008410000 */
[----:B------:R-:W-:Y:S01]  /*50e0*/  MUFU.TANH R138, R112 ;  /* 0x00000070008a7308 */ /* 0x000fe20000002400 */
[----:B------:R-:W-:Y:S01]  /*50f0*/  FMUL.FTZ R34, R34, UR12 ;  /* 0x0000000c22227c20 */ /* 0x000fe20008410000 */
[----:B-----5:R-:W-:-:S02]  /*5100*/  FSEL R14, R25, -INF , !P2 ;  /* 0xff800000190e7808 */ /* 0x020fc40005000000 */
[----:B------:R-:W-:Y:S01]  /*5110*/  ISETP.GE.AND P2, PT, R15, R2, PT ;  /* 0x000000020f00720c */ /* 0x000fe20003f46270 */
[----:B------:R-:W-:Y:S01]  /*5120*/  VIADD R15, R136, 0xffffff91 ;  /* 0xffffff91880f7836 */ /* 0x000fe20000000000 */
[----:B------:R-:W-:Y:S02]  /*5130*/  FMNMX3.FTZ R7, R100, R12, R14, !PT ;  /* 0x0000000c64077276 */ /* 0x000fe4000781000e */
[----:B------:R-:W5:Y:S02]  /*5140*/  MUFU.TANH R120, R120 ;  /* 0x0000007800787308 */ /* 0x000f640000002400 */
[C---:B------:R-:W-:Y:S02]  /*5150*/  ISETP.GE.AND P1, PT, R15.reuse, R135, PT ;  /* 0x000000870f00720c */ /* 0x040fe40003f26270 */
[----:B------:R-:W-:Y:S02]  /*5160*/  ISETP.GE.AND P4, PT, R15, R2, PT ;  /* 0x000000020f00720c */ /* 0x000fe40003f86270 */
[----:B--2---:R-:W-:-:S02]  /*5170*/  FSEL R15, R18, -INF , !P0 ;  /* 0xff800000120f7808 */ /* 0x004fc40004000000 */
[----:B------:R-:W2:Y:S01]  /*5180*/  MUFU.TANH R20, R20 ;  /* 0x0000001400147308 */ /* 0x000ea20000002400 */
[-C--:B------:R-:W-:Y:S02]  /*5190*/  ISETP.GE.AND P0, PT, R21, R135.reuse, PT ;  /* 0x000000871500720c */ /* 0x080fe40003f06270 */
[----:B---3--:R-:W-:Y:S02]  /*51a0*/  FSEL R21, R19, -INF , !P6 ;  /* 0xff80000013157808 */ /* 0x008fe40007000000 */
[-C--:B------:R-:W-:Y:S01]  /*51b0*/  ISETP.GE.AND P6, PT, R4, R135.reuse, PT ;  /* 0x000000870400720c */ /* 0x080fe20003fc6270 */
[----:B------:R-:W-:Y:S01]  /*51c0*/  VIADD R4, R136, 0xffffffa1 ;  /* 0xffffffa188047836 */ /* 0x000fe20000000000 */
[----:B------:R-:W-:Y:S01]  /*51d0*/  FSEL R115, R118, -INF , !P4 ;  /* 0xff80000076737808 */ /* 0x000fe20006000000 */
[----:B------:R-:W-:Y:S01]  /*51e0*/  MUFU.TANH R22, R22 ;  /* 0x0000001600167308 */ /* 0x000fe20000002400 */
[----:B-1----:R-:W-:Y:S02]  /*51f0*/  FSEL R24, R117, -INF , !P0 ;  /* 0xff80000075187808 */ /* 0x002fe40004000000 */
[----:B------:R-:W-:-:S02]  /*5200*/  ISETP.GE.AND P4, PT, R4, R135, PT ;  /* 0x000000870400720c */ /* 0x000fc40003f86270 */
[----:B------:R-:W-:Y:S01]  /*5210*/  ISETP.GE.AND P0, PT, R4, R2, PT ;  /* 0x000000020400720c */ /* 0x000fe20003f06270 */
[----:B------:R-:W-:Y:S01]  /*5220*/  VIADD R4, R136, 0xffffffa9 ;  /* 0xffffffa988047836 */ /* 0x000fe20000000000 */
[----:B----4-:R-:W-:Y:S01]  /*5230*/  FSEL R127, R127, -INF , !P5 ;  /* 0xff8000007f7f7808 */ /* 0x010fe20006800000 */
[----:B------:R-:W1:Y:S01]  /*5240*/  MUFU.TANH R122, R108 ;  /* 0x0000006c007a7308 */ /* 0x000e620000002400 */
[----:B-----5:R-:W-:Y:S02]  /*5250*/  FSEL R117, R120, -INF , !P3 ;  /* 0xff80000078757808 */ /* 0x020fe40005800000 */
[-C--:B------:R-:W-:Y:S02]  /*5260*/  ISETP.GE.AND P5, PT, R4, R135.reuse, PT ;  /* 0x000000870400720c */ /* 0x080fe40003fa6270 */
[----:B------:R-:W-:Y:S02]  /*5270*/  ISETP.GE.AND P3, PT, R6, R135, PT ;  /* 0x000000870600720c */ /* 0x000fe40003f66270 */
[----:B--2---:R-:W-:Y:S01]  /*5280*/  FSEL R118, R20, -INF , !P6 ;  /* 0xff80000014767808 */ /* 0x004fe20007000000 */
[----:B------:R-:W2:Y:S01]  /*5290*/  MUFU.TANH R121, R114 ;  /* 0x0000007200797308 */ /* 0x000ea20000002400 */
[----:B------:R-:W-:-:S02]  /*52a0*/  FSEL R26, R27, -INF , !P1 ;  /* 0xff8000001b1a7808 */ /* 0x000fc40004800000 */
[-C--:B------:R-:W-:Y:S01]  /*52b0*/  ISETP.GE.AND P6, PT, R6, R2.reuse, PT ;  /* 0x000000020600720c */ /* 0x080fe20003fc6270 */
[----:B------:R-:W-:Y:S01]  /*52c0*/  VIADD R6, R136, 0xffffffb0 ;  /* 0xffffffb088067836 */ /* 0x000fe20000000000 */
[----:B------:R-:W-:Y:S02]  /*52d0*/  ISETP.GE.AND P1, PT, R17, R2, PT ;  /* 0x000000021100720c */ /* 0x000fe40003f26270 */
[----:B------:R-:W-:Y:S01]  /*52e0*/  FMNMX3.FTZ R7, R7, R16, R0, !PT ;  /* 0x0000001007077276 */ /* 0x000fe20007810000 */
[----:B------:R3:W4:Y:S01]  /*52f0*/  MUFU.TANH R126, R113 ;  /* 0x00000071007e7308 */ /* 0x0007220000002400 */
[----:B-1----:R-:W-:Y:S02]  /*5300*/  FSEL R122, R122, -INF , !P3 ;  /* 0xff8000007a7a7808 */ /* 0x002fe40005800000 */
[----:B------:R-:W-:-:S05]  /*5310*/  FMNMX3.FTZ R7, R7, R116, R26, !PT ;  /* 0x0000007407077276 */ /* 0x000fca000781001a */
[----:B------:R-:W1:Y:S01]  /*5320*/  MUFU.TANH R125, R111 ;  /* 0x0000006f007d7308 */ /* 0x000e620000002400 */
[----:B------:R-:W-:Y:S02]  /*5330*/  FMNMX3.FTZ R7, R7, R24, R118, !PT ;  /* 0x0000001807077276 */ /* 0x000fe40007810076 */
[----:B--2---:R-:W-:Y:S02]  /*5340*/  FSEL R121, R121, -INF , !P1 ;  /* 0xff80000079797808 */ /* 0x004fe40004800000 */
[----:B------:R-:W-:-:S03]  /*5350*/  ISETP.GE.AND P1, PT, R6, R135, PT ;  /* 0x000000870600720c */ /* 0x000fc60003f26270 */
[----:B------:R-:W2:Y:S01]  /*5360*/  MUFU.TANH R112, R104 ;  /* 0x0000006800707308 */ /* 0x000ea20000002400 */
[----:B---3--:R-:W-:Y:S02]  /*5370*/  FSEL R113, R119, -INF , !P2 ;  /* 0xff80000077717808 */ /* 0x008fe40005000000 */
[----:B------:R-:W-:Y:S02]  /*5380*/  ISETP.GE.AND P2, PT, R17, R135, PT ;  /* 0x000000871100720c */ /* 0x000fe40003f46270 */
[----:B------:R-:W-:Y:S02]  /*5390*/  FSEL R119, R22, -INF , !P0 ;  /* 0xff80000016777808 */ /* 0x000fe40004000000 */
[----:B------:R-:W-:Y:S01]  /*53a0*/  FSEL R138, R138, -INF , !P2 ;  /* 0xff8000008a8a7808 */ /* 0x000fe20005000000 */
[----:B------:R3:W5:Y:S01]  /*53b0*/  MUFU.TANH R114, R105 ;  /* 0x0000006900727308 */ /* 0x0007620000002400 */
[----:B------:R-:W-:Y:S01]  /*53c0*/  ISETP.GE.AND P2, PT, R4, R2, PT ;  /* 0x000000020400720c */ /* 0x000fe20003f46270 */
[----:B------:R-:W-:Y:S01]  /*53d0*/  VIADD R4, R136, 0xffffffb1 ;  /* 0xffffffb188047836 */ /* 0x000fe20000000000 */
[----:B----4-:R-:W-:-:S02]  /*53e0*/  FSEL R126, R126, -INF , !P4 ;  /* 0xff8000007e7e7808 */ /* 0x010fc40006000000 */
[----:B-1----:R-:W-:Y:S02]  /*53f0*/  FSEL R125, R125, -INF , !P2 ;  /* 0xff8000007d7d7808 */ /* 0x002fe40005000000 */
[C---:B------:R-:W-:Y:S01]  /*5400*/  ISETP.GE.AND P0, PT, R4.reuse, R135, PT ;  /* 0x000000870400720c */ /* 0x040fe20003f06270 */
[----:B------:R-:W1:Y:S01]  /*5410*/  MUFU.TANH R124, R109 ;  /* 0x0000006d007c7308 */ /* 0x000e620000002400 */
[-C--:B------:R-:W-:Y:S01]  /*5420*/  ISETP.GE.AND P3, PT, R4, R2.reuse, PT ;  /* 0x000000020400720c */ /* 0x080fe20003f66270 */
[----:B------:R-:W-:Y:S01]  /*5430*/  VIADD R4, R136, 0xffffffb8 ;  /* 0xffffffb888047836 */ /* 0x000fe20000000000 */
[----:B--2---:R-:W-:Y:S01]  /*5440*/  FSEL R112, R112, -INF , !P1 ;  /* 0xff80000070707808 */ /* 0x004fe20004800000 */
[----:B------:R-:W-:Y:S01]  /*5450*/  VIADD R136, R136, 0xffffffb9 ;  /* 0xffffffb988887836 */ /* 0x000fe20000000000 */
[-C--:B------:R-:W-:Y:S02]  /*5460*/  ISETP.GE.AND P4, PT, R6, R2.reuse, PT ;  /* 0x000000020600720c */ /* 0x080fe40003f86270 */
[-C--:B------:R-:W-:Y:S01]  /*5470*/  ISETP.GE.AND P2, PT, R4, R2.reuse, PT ;  /* 0x000000020400720c */ /* 0x080fe20003f46270 */
[----:B------:R-:W2:Y:S01]  /*5480*/  MUFU.TANH R123, R110 ;  /* 0x0000006e007b7308 */ /* 0x000ea20000002400 */
[----:B------:R-:W-:Y:S01]  /*5490*/  ISETP.GE.AND P1, PT, R136, R2, PT ;  /* 0x000000028800720c */ /* 0x000fe20003f26270 */
[----:B---3--:R-:W-:Y:S01]  /*54a0*/  FMUL.FTZ R105, R107, UR12 ;  /* 0x0000000c6b697c20 */ /* 0x008fe20008410000 */
[----:B------:R-:W-:-:S02]  /*54b0*/  FMNMX3.FTZ R2, R3, R13, R5, !PT ;  /* 0x0000000d03027276 */ /* 0x000fc40007810005 */
[----:B-----5:R-:W-:Y:S02]  /*54c0*/  FSEL R114, R114, -INF , !P0 ;  /* 0xff80000072727808 */ /* 0x020fe40004000000 */
[----:B------:R-:W-:Y:S01]  /*54d0*/  FMNMX3.FTZ R2, R2, R15, R21, !PT ;  /* 0x0000000f02027276 */ /* 0x000fe20007810015 */
[----:B------:R-:W3:Y:S01]  /*54e0*/  MUFU.TANH R110, R32 ;  /* 0x00000020006e7308 */ /* 0x000ee20000002400 */
[----:B------:R-:W-:Y:S02]  /*54f0*/  ISETP.GE.U32.AND P0, PT, R103, 0x3, PT ;  /* 0x000000036700780c */ /* 0x000fe40003f06070 */
[----:B-1----:R-:W-:Y:S02]  /*5500*/  FSEL R124, R124, -INF , !P5 ;  /* 0xff8000007c7c7808 */ /* 0x002fe40006800000 */
[----:B------:R-:W-:Y:S02]  /*5510*/  FMNMX3.FTZ R2, R2, R113, R115, !PT ;  /* 0x0000007102027276 */ /* 0x000fe40007810073 */
[----:B------:R-:W-:Y:S01]  /*5520*/  FMNMX3.FTZ R7, R7, R138, R126, !PT ;  /* 0x0000008a07077276 */ /* 0x000fe2000781007e */
[----:B------:R-:W1:Y:S01]  /*5530*/  MUFU.TANH R107, R33 ;  /* 0x00000021006b7308 */ /* 0x000e620000002400 */
[----:B------:R-:W-:-:S02]  /*5540*/  ISETP.GE.AND P5, PT, R136, R135, PT ;  /* 0x000000878800720c */ /* 0x000fc40003fa6270 */
[----:B--2---:R-:W-:Y:S02]  /*5550*/  FSEL R123, R123, -INF , !P6 ;  /* 0xff8000007b7b7808 */ /* 0x004fe40007000000 */
[----:B------:R-:W-:Y:S02]  /*5560*/  ISETP.GE.AND P6, PT, R4, R135, PT ;  /* 0x000000870400720c */ /* 0x000fe40003fc6270 */
[----:B------:R-:W-:Y:S01]  /*5570*/  FMNMX3.FTZ R2, R2, R117, R127, !PT ;  /* 0x0000007502027276 */ /* 0x000fe2000781007f */
[----:B------:R-:W2:Y:S01]  /*5580*/  MUFU.TANH R106, R106 ;  /* 0x0000006a006a7308 */ /* 0x000ea20000002400 */
[----:B------:R-:W-:Y:S02]  /*5590*/  FMNMX3.FTZ R7, R7, R122, R124, !PT ;  /* 0x0000007a07077276 */ /* 0x000fe4000781007c */
[----:B---3--:R-:W-:Y:S02]  /*55a0*/  FSEL R110, R110, -INF , !P6 ;  /* 0xff8000006e6e7808 */ /* 0x008fe40007000000 */
[----:B------:R-:W-:-:S02]  /*55b0*/  FMNMX3.FTZ R2, R2, R121, R119, !PT ;  /* 0x0000007902027276 */ /* 0x000fc40007810077 */
[----:B------:R-:W-:Y:S01]  /*55c0*/  FMNMX3.FTZ R4, R7, R112, R114, !PT ;  /* 0x0000007007047276 */ /* 0x000fe20007810072 */
[----:B------:R-:W3:Y:S01]  /*55d0*/  MUFU.TANH R105, R105 ;  /* 0x0000006900697308 */ /* 0x000ee20000002400 */
[----:B------:R-:W-:Y:S02]  /*55e0*/  FMNMX3.FTZ R2, R2, R123, R125, !PT ;  /* 0x0000007b02027276 */ /* 0x000fe4000781007d */
[----:B-1----:R-:W-:-:S04]  /*55f0*/  FSEL R107, R107, -INF , !P5 ;  /* 0xff8000006b6b7808 */ /* 0x002fc80006800000 */
[----:B------:R-:W-:Y:S01]  /*5600*/  FMNMX3.FTZ R4, R4, R110, R107, !PT ;  /* 0x0000006e04047276 */ /* 0x000fe2000781006b */
[----:B------:R1:W4:Y:S01]  /*5610*/  MUFU.TANH R104, R34 ;  /* 0x0000002200687308 */ /* 0x0003220000002400 */
[----:B--2---:R-:W-:-:S07]  /*5620*/  FSEL R106, R106, -INF , !P4 ;  /* 0xff8000006a6a7808 */ /* 0x004fce0006000000 */
[----:B------:R-:W2:Y:S01]  /*5630*/  MUFU.TANH R35, R35 ;  /* 0x0000002300237308 */ /* 0x000ea20000002400 */
[----:B---3--:R-:W-:Y:S01]  /*5640*/  FSEL R105, R105, -INF , !P3 ;  /* 0xff80000069697808 */ /* 0x008fe20005800000 */
[----:B------:R-:W-:Y:S06]  /*5650*/  BAR.SYNC.DEFER_BLOCKING 0x0 ;  /* 0x0000000000007b1d */ /* 0x000fec0000010000 */
[----:B------:R-:W-:Y:S05]  /*5660*/  @!P0 BRA `(.L_x_659) ;  /* 0x0000000000748947 */ /* 0x000fea0003800000 */
        /* <DEDUP_REMOVED lines=29> */
.L_x_659:
[----:B---3--:R-:W3:Y:S01]  /*5840*/  SHFL.BFLY PT, R11, R4, 0x2, 0x1f ;  /* 0x0c401f00040b7f89 */ /* 0x008ee200000e0000 */
[----:B----4-:R-:W-:Y:S02]  /*5850*/  FSEL R104, R104, -INF , !P2 ;  /* 0xff80000068687808 */ /* 0x010fe40005000000 */
[----:B--2---:R-:W-:Y:S02]  /*5860*/  FSEL R35, R35, -INF , !P1 ;  /* 0xff80000023237808 */ /* 0x004fe40004800000 */
[----:B------:R-:W-:Y:S02]  /*5870*/  FMNMX3.FTZ R2, R2, R106, R105, !PT ;  /* 0x0000006a02027276 */ /* 0x000fe40007810069 */
[----:B------:R-:W-:Y:S02]  /*5880*/  IADD3 R174, PT, PT, R103, -0x3, RZ ;  /* 0xfffffffd67ae7810 */ /* 0x000fe40007ffe0ff */
[----:B------:R-:W-:-:S05]  /*5890*/  FMNMX3.FTZ R6, R2, R104, R35, !PT ;  /* 0x0000006802067276 */ /* 0x000fca0007810023 */
[----:B------:R-:W2:Y:S01]  /*58a0*/  SHFL.BFLY PT, R7, R6, 0x2, 0x1f ;  /* 0x0c401f0006077f89 */ /* 0x000ea200000e0000 */
[----:B---3--:R-:W-:-:S05]  /*58b0*/  FMNMX.FTZ R2, R4, R11, !PT ;  /* 0x0000000b04027209 */ /* 0x008fca0007810000 */
[----:B------:R-:W3:Y:S01]  /*58c0*/  SHFL.BFLY PT, R29, R2, 0x1, 0x1f ;  /* 0x0c201f00021d7f89 */ /* 0x000ee200000e0000 */
[----:B--2---:R-:W-:-:S05]  /*58d0*/  FMNMX.FTZ R7, R6, R7, !PT ;  /* 0x0000000706077209 */ /* 0x004fca0007810000 */
[----:B------:R-:W2:Y:S01]  /*58e0*/  SHFL.BFLY PT, R28, R7, 0x1, 0x1f ;  /* 0x0c201f00071c7f89 */ /* 0x000ea200000e0000 */
[----:B---3--:R-:W-:-:S04]  /*58f0*/  FMNMX.FTZ R29, R2, R29, !PT ;  /* 0x0000001d021d7209 */ /* 0x008fc80007810000 */
[C---:B------:R-:W-:Y:S01]  /*5900*/  FSETP.NEU.FTZ.AND P1, PT, R29.reuse, -INF , PT ;  /* 0xff8000001d00780b */ /* 0x040fe20003f3d000 */
[----:B------:R-:W-:-:S05]  /*5910*/  FMUL.FTZ R109, R29, UR4 ;  /* 0x000000041d6d7c20 */ /* 0x000fca0008410000 */
[----:B------:R-:W-:Y:S02]  /*5920*/  FSEL R109, R109, RZ, P1 ;  /* 0x000000ff6d6d7208 */ /* 0x000fe40000800000 */
[----:B--2---:R-:W-:-:S03]  /*5930*/  FMNMX.FTZ R28, R7, R28, !PT ;  /* 0x0000001c071c7209 */ /* 0x004fc60007810000 */
[--C-:B------:R-:W-:Y:S01]  /*5940*/  FFMA.FTZ R11, R16, UR4, -R109.reuse ;  /* 0x00000004100b7c23 */ /* 0x100fe2000801086d */
[----:B------:R-:W-:Y:S01]  /*5950*/  FSEL R7, R29, RZ, P1 ;  /* 0x000000ff1d077208 */ /* 0x000fe20000800000 */
[----:B------:R-:W2:Y:S01]  /*5960*/  LDSM.16.MT88.4 R16, [R150+0x8000] ;  /* 0x008000009610783b */ /* 0x000ea20000004200 */
[C---:B------:R-:W-:Y:S01]  /*5970*/  FSETP.NEU.FTZ.AND P0, PT, R28.reuse, -INF , PT ;  /* 0xff8000001c00780b */ /* 0x040fe20003f1d000 */
[----:B------:R-:W-:Y:S01]  /*5980*/  FMUL.FTZ R108, R28, UR4 ;  /* 0x000000041c6c7c20 */ /* 0x000fe20008410000 */
[----:B------:R-:W-:Y:S01]  /*5990*/  FFMA.FTZ R2, R0, UR4, -R109 ;  /* 0x0000000400027c23 */ /* 0x000fe2000801086d */
[----:B------:R-:W-:Y:S01]  /*59a0*/  FADD.FTZ R7, R100, -R7 ;  /* 0x8000000764077221 */ /* 0x000fe20000010000 */
[----:B------:R-:W-:Y:S01]  /*59b0*/  FSEL R4, R28, RZ, P0 ;  /* 0x000000ff1c047208 */ /* 0x000fe20000000000 */
[--C-:B-1----:R-:W-:Y:S01]  /*59c0*/  FFMA.FTZ R34, R12, UR4, -R109.reuse ;  /* 0x000000040c227c23 */ /* 0x102fe2000801086d */
[----:B------:R-:W-:Y:S01]  /*59d0*/  FSEL R108, R108, RZ, P0 ;  /* 0x000000ff6c6c7208 */ /* 0x000fe20000000000 */
[--C-:B------:R-:W-:Y:S01]  /*59e0*/  FFMA.FTZ R10, R14, UR4, -R109.reuse ;  /* 0x000000040e0a7c23 */ /* 0x100fe2000801086d */
[----:B------:R-:W-:Y:S01]  /*59f0*/  FMUL.FTZ R33, R7, UR4 ;  /* 0x0000000407217c20 */ /* 0x000fe20008410000 */
[----:B------:R-:W-:Y:S01]  /*5a00*/  FADD.FTZ R4, R3, -R4 ;  /* 0x8000000403047221 */ /* 0x000fe20000010000 */
[----:B------:R-:W-:Y:S01]  /*5a10*/  MUFU.EX2 R11, R11 ;  /* 0x0000000b000b7308 */ /* 0x000fe20000000800 */
[--C-:B------:R-:W-:Y:S01]  /*5a20*/  FFMA.FTZ R32, R13, UR4, -R108.reuse ;  /* 0x000000040d207c23 */ /* 0x100fe2000801086c */
[--C-:B------:R-:W-:Y:S01]  /*5a30*/  FFMA.FTZ R0, R5, UR4, -R108.reuse ;  /* 0x0000000405007c23 */ /* 0x100fe2000801086c */
[--C-:B------:R-:W-:Y:S01]  /*5a40*/  FFMA.FTZ R30, R15, UR4, -R108.reuse ;  /* 0x000000040f1e7c23 */ /* 0x100fe2000801086c */
[----:B------:R-:W-:Y:S01]  /*5a50*/  FMUL.FTZ R31, R4, UR4 ;  /* 0x00000004041f7c20 */ /* 0x000fe20008410000 */
[--C-:B------:R-:W-:Y:S01]  /*5a60*/  FFMA.FTZ R21, R21, UR4, -R108.reuse ;  /* 0x0000000415157c23 */ /* 0x100fe2000801086c */
[----:B------:R-:W-:Y:S01]  /*5a70*/  MUFU.EX2 R34, R34 ;  /* 0x0000002200227308 */ /* 0x000fe20000000800 */
[----:B------:R-:W1:Y:S01]  /*5a80*/  LDSM.16.MT88.4 R12, [R146+0x8000] ;  /* 0x00800000920c783b */ /* 0x000e620000004200 */
[--C-:B------:R-:W-:Y:S01]  /*5a90*/  FFMA.FTZ R131, R115, UR4, -R108.reuse ;  /* 0x0000000473837c23 */ /* 0x100fe2000801086c */
[--C-:B------:R-:W-:Y:S01]  /*5aa0*/  FFMA.FTZ R116, R116, UR4, -R109.reuse ;  /* 0x0000000474747c23 */ /* 0x100fe2000801086d */
[----:B------:R-:W3:Y:S01]  /*5ab0*/  MUFU.EX2 R10, R10 ;  /* 0x0000000a000a7308 */ /* 0x000ee20000000800 */
[--C-:B------:R-:W-:Y:S01]  /*5ac0*/  FFMA.FTZ R111, R26, UR4, -R109.reuse ;  /* 0x000000041a6f7c23 */ /* 0x100fe2000801086d */
[--C-:B------:R-:W-:Y:S01]  /*5ad0*/  FFMA.FTZ R100, R24, UR4, -R109.reuse ;  /* 0x0000000418647c23 */ /* 0x100fe2000801086d */
[--C-:B------:R-:W-:Y:S01]  /*5ae0*/  FFMA.FTZ R115, R117, UR4, -R108.reuse ;  /* 0x0000000475737c23 */ /* 0x100fe2000801086c */
[----:B------:R-:W4:Y:S01]  /*5af0*/  MUFU.EX2 R2, R2 ;  /* 0x0000000200027308 */ /* 0x000f220000000800 */
[--C-:B------:R-:W-:Y:S01]  /*5b00*/  FFMA.FTZ R120, R127, UR4, -R108.reuse ;  /* 0x000000047f787c23 */ /* 0x100fe2000801086c */
[----:B------:R-:W-:Y:S01]  /*5b10*/  LDSM.16.MT88.4 R24, [R150+0x8800] ;  /* 0x008800009618783b */ /* 0x000fe20000004200 */
[--C-:B------:R-:W-:Y:S01]  /*5b20*/  FFMA.FTZ R127, R138, UR4, -R109.reuse ;  /* 0x000000048a7f7c23 */ /* 0x100fe2000801086d */
[----:B------:R-:W-:Y:S01]  /*5b30*/  MUFU.EX2 R32, R32 ;  /* 0x0000002000207308 */ /* 0x000fe20000000800 */
[--C-:B------:R-:W-:Y:S01]  /*5b40*/  FFMA.FTZ R134, R121, UR4, -R108.reuse ;  /* 0x0000000479867c23 */ /* 0x100fe2000801086c */
[--C-:B------:R-:W-:Y:S01]  /*5b50*/  FFMA.FTZ R119, R119, UR4, -R108.reuse ;  /* 0x0000000477777c23 */ /* 0x100fe2000801086c */
[----:B------:R-:W-:Y:S01]  /*5b60*/  FFMA.FTZ R123, R123, UR4, -R108 ;  /* 0x000000047b7b7c23 */ /* 0x000fe2000801086c */
[----:B------:R-:W5:Y:S01]  /*5b70*/  MUFU.EX2 R0, R0 ;  /* 0x0000000000007308 */ /* 0x000f620000000800 */
[----:B------:R-:W-:Y:S01]  /*5b80*/  FFMA.FTZ R112, R112, UR4, -R109 ;  /* 0x0000000470707c23 */ /* 0x000fe2000801086d */
[----:B---3--:R-:W-:-:S02]  /*5b90*/  F2FP.F16.F32.PACK_AB R4, R10, R34 ;  /* 0x000000220a04723e */ /* 0x008fc400000000ff */
[----:B------:R-:W-:Y:S01]  /*5ba0*/  MUFU.EX2 R30, R30 ;  /* 0x0000001e001e7308 */ /* 0x000fe20000000800 */
[----:B----4-:R-:W-:-:S03]  /*5bb0*/  F2FP.F16.F32.PACK_AB R6, R2, R11 ;  /* 0x0000000b0206723e */ /* 0x010fc600000000ff */
[----:B------:R-:W3:Y:S04]  /*5bc0*/  MUFU.EX2 R3, R21 ;  /* 0x0000001500037308 */ /* 0x000ee80000000800 */
[----:B------:R-:W4:Y:S01]  /*5bd0*/  MUFU.EX2 R33, R33 ;  /* 0x0000002100217308 */ /* 0x000f220000000800 */
[----:B-----5:R-:W-:-:S03]  /*5be0*/  F2FP.F16.F32.PACK_AB R5, R0, R32 ;  /* 0x000000200005723e */ /* 0x020fc600000000ff */
[----:B------:R-:W5:Y:S04]  /*5bf0*/  MUFU.EX2 R31, R31 ;  /* 0x0000001f001f7308 */ /* 0x000f680000000800 */
[----:B------:R-:W-:Y:S01]  /*5c00*/  MUFU.EX2 R116, R116 ;  /* 0x0000007400747308 */ /* 0x000fe20000000800 */
[----:B---3--:R-:W-:Y:S01]  /*5c10*/  F2FP.F16.F32.PACK_AB R7, R3, R30 ;  /* 0x0000001e0307723e */ /* 0x008fe200000000ff */
[----:B------:R-:W3:Y:S02]  /*5c20*/  LDSM.16.MT88.4 R20, [R145+0x8000] ;  /* 0x008000009114783b */ /* 0x000ee40000004200 */
[----:B------:R-:W3:Y:S01]  /*5c30*/  MUFU.EX2 R111, R111 ;  /* 0x0000006f006f7308 */ /* 0x000ee20000000800 */
[-C--:B----4-:R-:W-:Y:S01]  /*5c40*/  FMUL.FTZ R96, R96, R33.reuse ;  /* 0x0000002160607220 */ /* 0x090fe20000410000 */
[-C--:B------:R-:W-:Y:S01]  /*5c50*/  FMUL.FTZ R97, R97, R33.reuse ;  /* 0x0000002161617220 */ /* 0x080fe20000410000 */
[-C--:B------:R-:W-:Y:S01]  /*5c60*/  FMUL.FTZ R92, R92, R33.reuse ;  /* 0x000000215c5c7220 */ /* 0x080fe20000410000 */
[----:B------:R-:W-:Y:S01]  /*5c70*/  FMUL.FTZ R93, R93, R33 ;  /* 0x000000215d5d7220 */ /* 0x000fe20000410000 */
[-C--:B-----5:R-:W-:Y:S01]  /*5c80*/  FMUL.FTZ R98, R98, R31.reuse ;  /* 0x0000001f62627220 */ /* 0x0a0fe20000410000 */
[-C--:B------:R-:W-:Y:S01]  /*5c90*/  FMUL.FTZ R99, R99, R31.reuse ;  /* 0x0000001f63637220 */ /* 0x080fe20000410000 */
[-C--:B------:R-:W-:Y:S01]  /*5ca0*/  FMUL.FTZ R94, R94, R31.reuse ;  /* 0x0000001f5e5e7220 */ /* 0x080fe20000410000 */
[----:B------:R-:W-:Y:S01]  /*5cb0*/  FMUL.FTZ R95, R95, R31 ;  /* 0x0000001f5f5f7220 */ /* 0x000fe20000410000 */
[-C--:B------:R-:W-:Y:S01]  /*5cc0*/  FMUL.FTZ R88, R88, R33.reuse ;  /* 0x0000002158587220 */ /* 0x080fe20000410000 */
[----:B------:R-:W-:Y:S01]  /*5cd0*/  FMUL.FTZ R89, R89, R33 ;  /* 0x0000002159597220 */ /* 0x000fe20000410000 */
[-C--:B------:R-:W-:Y:S01]  /*5ce0*/  FMUL.FTZ R90, R90, R31.reuse ;  /* 0x0000001f5a5a7220 */ /* 0x080fe20000410000 */
[----:B------:R-:W-:Y:S01]  /*5cf0*/  FMUL.FTZ R91, R91, R31 ;  /* 0x0000001f5b5b7220 */ /* 0x000fe20000410000 */
[C---:B--2---:R-:W-:Y:S01]  /*5d00*/  HMMA.16816.F32 R96, R4.reuse, R16, R96 ;  /* 0x000000100460723c */ /* 0x044fe20000001860 */
        /* <DEDUP_REMOVED lines=8> */
[----:B------:R-:W2:Y:S01]  /*5d90*/  LDSM.16.MT88.4 R16, [R144+0x8000] ;  /* 0x008000009010783b */ /* 0x000ea20000004200 */
[----:B------:R-:W-:Y:S01]  /*5da0*/  FMUL.FTZ R75, R75, R31 ;  /* 0x0000001f4b4b7220 */ /* 0x000fe20000410000 */
[-C--:B------:R-:W-:Y:S01]  /*5db0*/  FMUL.FTZ R68, R68, R33.reuse ;  /* 0x0000002144447220 */ /* 0x080fe20000410000 */
[----:B------:R-:W-:Y:S01]  /*5dc0*/  FMUL.FTZ R69, R69, R33 ;  /* 0x0000002145457220 */ /* 0x000fe20000410000 */
[-C--:B------:R-:W-:Y:S01]  /*5dd0*/  FMUL.FTZ R70, R70, R31.reuse ;  /* 0x0000001f46467220 */ /* 0x080fe20000410000 */
[----:B------:R-:W-:Y:S01]  /*5de0*/  FMUL.FTZ R71, R71, R31 ;  /* 0x0000001f47477220 */ /* 0x000fe20000410000 */
[-C--:B------:R-:W-:Y:S01]  /*5df0*/  FMUL.FTZ R80, R80, R33.reuse ;  /* 0x0000002150507220 */ /* 0x080fe20000410000 */
[C---:B-1----:R-:W-:Y:S01]  /*5e00*/  HMMA.16816.F32 R88, R4.reuse, R12, R88 ;  /* 0x0000000c0458723c */ /* 0x042fe20000001858 */
        /* <DEDUP_REMOVED lines=8> */
[----:B------:R-:W1:Y:S01]  /*5e90*/  LDSM.16.MT88.4 R12, [R150+0xa000] ;  /* 0x00a00000960c783b */ /* 0x000e620000004200 */
[-C--:B------:R-:W-:Y:S01]  /*5ea0*/  FMUL.FTZ R36, R36, R33.reuse ;  /* 0x0000002124247220 */ /* 0x080fe20000410000 */
[----:B------:R-:W-:Y:S01]  /*5eb0*/  FMUL.FTZ R37, R37, R33 ;  /* 0x0000002125257220 */ /* 0x000fe20000410000 */
[-C--:B------:R-:W-:Y:S01]  /*5ec0*/  FMUL.FTZ R38, R38, R31.reuse ;  /* 0x0000001f26267220 */ /* 0x080fe20000410000 */
[----:B------:R-:W-:Y:S01]  /*5ed0*/  FMUL.FTZ R39, R39, R31 ;  /* 0x0000001f27277220 */ /* 0x000fe20000410000 */
[-C--:B------:R-:W-:Y:S01]  /*5ee0*/  FMUL.FTZ R40, R40, R33.reuse ;  /* 0x0000002128287220 */ /* 0x080fe20000410000 */
[----:B------:R-:W-:Y:S01]  /*5ef0*/  FMUL.FTZ R41, R41, R33 ;  /* 0x0000002129297220 */ /* 0x000fe20000410000 */
[C---:B---3--:R-:W-:Y:S01]  /*5f00*/  HMMA.16816.F32 R80, R4.reuse, R20, R80 ;  /* 0x000000140450723c */ /* 0x048fe20000001850 */
        /* <DEDUP_REMOVED lines=25> */
[----:B------:R-:W2:Y:S01]  /*60a0*/  LDSM.16.MT88.4 R16, [R145+0xa000] ;  /* 0x00a000009110783b */ /* 0x000ea20000004200 */
[----:B------:R-:W-:Y:S01]  /*60b0*/  MUFU.EX2 R117, R131 ;  /* 0x0000008300757308 */ /* 0x000fe20000000800 */
[-C--:B------:R-:W-:Y:S01]  /*60c0*/  FMUL.FTZ R62, R62, R31.reuse ;  /* 0x0000001f3e3e7220 */ /* 0x080fe20000410000 */
[----:B------:R-:W-:Y:S01]  /*60d0*/  FMUL.FTZ R63, R63, R31 ;  /* 0x0000001f3f3f7220 */ /* 0x000fe20000410000 */
[-C--:B------:R-:W-:Y:S01]  /*60e0*/  FMUL.FTZ R64, R64, R33.reuse ;  /* 0x0000002140407220 */ /* 0x080fe20000410000 */
[----:B------:R-:W-:Y:S01]  /*60f0*/  MUFU.EX2 R115, R115 ;  /* 0x0000007300737308 */ /* 0x000fe20000000800 */
[----:B------:R-:W-:Y:S01]  /*6100*/  FMUL.FTZ R65, R65, R33 ;  /* 0x0000002141417220 */ /* 0x000fe20000410000 */
[C---:B-1----:R-:W-:Y:S01]  /*6110*/  HMMA.16816.F32 R36, R4.reuse, R12, R36 ;  /* 0x0000000c0424723c */ /* 0x042fe20000001824 */
[-C--:B------:R-:W-:Y:S01]  /*6120*/  FMUL.FTZ R66, R66, R31.reuse ;  /* 0x0000001f42427220 */ /* 0x080fe20000410000 */
[----:B------:R-:W-:Y:S01]  /*6130*/  MUFU.EX2 R120, R120 ;  /* 0x0000007800787308 */ /* 0x000fe20000000800 */
[----:B------:R-:W-:Y:S01]  /*6140*/  FMUL.FTZ R67, R67, R31 ;  /* 0x0000001f43437220 */ /* 0x000fe20000410000 */
[----:B------:R-:W-:Y:S01]  /*6150*/  FFMA.FTZ R33, R177, R33, R34 ;  /* 0x00000021b1217223 */ /* 0x000fe20000010022 */
[----:B------:R-:W-:Y:S01]  /*6160*/  FFMA.FTZ R31, R175, R31, R32 ;  /* 0x0000001faf1f7223 */ /* 0x000fe20000010020 */
[----:B------:R-:W-:Y:S02]  /*6170*/  MUFU.EX2 R127, R127 ;  /* 0x0000007f007f7308 */ /* 0x000fe40000000800 */
[----:B------:R-:W-:Y:S01]  /*6180*/  HMMA.16816.F32 R40, R4, R14, R40 ;  /* 0x0000000e0428723c */ /* 0x000fe20000001828 */
[----:B------:R-:W1:Y:S01]  /*6190*/  LDSM.16.MT88.4 R12, [R144+0xa000] ;  /* 0x00a00000900c783b */ /* 0x000e620000004200 */
        /* <DEDUP_REMOVED lines=12> */
[----:B------:R-:W3:Y:S07]  /*6260*/  LDSM.16.MT88.4 R20, [R146+0x8800] ;  /* 0x008800009214783b */ /* 0x000eee0000004200 */
[----:B--2---:R-:W-:Y:S01]  /*6270*/  HMMA.16816.F32 R52, R4, R16, R52 ;  /* 0x000000100434723c */ /* 0x004fe20000001834 */
[----:B------:R-:W-:Y:S01]  /*6280*/  FFMA.FTZ R16, R118, UR4, -R109 ;  /* 0x0000000476107c23 */ /* 0x000fe2000801086d */
[----:B------:R-:W-:-:S03]  /*6290*/  FFMA.FTZ R118, R113, UR4, -R108 ;  /* 0x0000000471767c23 */ /* 0x000fc6000801086c */
[----:B------:R2:W-:Y:S03]  /*62a0*/  MUFU.EX2 R113, R16 ;  /* 0x0000001000717308 */ /* 0x0005e60000000800 */
[C---:B------:R-:W-:Y:S01]  /*62b0*/  HMMA.16816.F32 R56, R4.reuse, R18, R56 ;  /* 0x000000120438723c */ /* 0x040fe20000001838 */
[----:B------:R-:W4:Y:S07]  /*62c0*/  MUFU.EX2 R118, R118 ;  /* 0x0000007600767308 */ /* 0x000f2e0000000800 */
[C---:B-1----:R-:W-:Y:S01]  /*62d0*/  HMMA.16816.F32 R60, R4.reuse, R12, R60 ;  /* 0x0000000c043c723c */ /* 0x042fe2000000183c */
[----:B--2---:R-:W1:Y:S07]  /*62e0*/  LDSM.16.MT88.4 R16, [R145+0x8800] ;  /* 0x008800009110783b */ /* 0x004e6e0000004200 */
[----:B------:R-:W-:Y:S01]  /*62f0*/  HMMA.16816.F32 R64, R4, R14, R64 ;  /* 0x0000000e0440723c */ /* 0x000fe20000001840 */
[----:B------:R-:W-:Y:S01]  /*6300*/  F2FP.F16.F32.PACK_AB R4, R111, R116 ;  /* 0x000000746f04723e */ /* 0x000fe200000000ff */
[----:B------:R-:W2:Y:S01]  /*6310*/  LDSM.16.MT88.4 R12, [R144+0x8800] ;  /* 0x00880000900c783b */ /* 0x000ea20000004200 */
[----:B----4-:R-:W-:Y:S01]  /*6320*/  F2FP.F16.F32.PACK_AB R5, R117, R118 ;  /* 0x000000767505723e */ /* 0x010fe200000000ff */
        /* <DEDUP_REMOVED lines=10> */
[----:B------:R-:W-:-:S03]  /*63d0*/  FADD.FTZ R100, R113, R100 ;  /* 0x0000006471647221 */ /* 0x000fc60000010000 */
[----:B------:R-:W-:-:S03]  /*63e0*/  FADD.FTZ R115, R120, R115 ;  /* 0x0000007378737221 */ /* 0x000fc60000010000 */
[C---:B------:R-:W-:Y:S01]  /*63f0*/  HMMA.16816.F32 R84, R4.reuse, R22, R84 ;  /* 0x000000160454723c */ /* 0x040fe20000001854 */
[----:B------:R-:W3:Y:S07]  /*6400*/  LDSM.16.MT88.4 R20, [R150+0xa800] ;  /* 0x00a800009614783b */ /* 0x000eee0000004200 */
[C---:B------:R-:W-:Y:S08]  /*6410*/  HMMA.16816.F32 R96, R4.reuse, R24, R96 ;  /* 0x000000180460723c */ /* 0x040ff00000001860 */
[C---:B-1----:R-:W-:Y:S08]  /*6420*/  HMMA.16816.F32 R80, R4.reuse, R16, R80 ;  /* 0x000000100450723c */ /* 0x042ff00000001850 */
[C---:B------:R-:W-:Y:S01]  /*6430*/  HMMA.16816.F32 R76, R4.reuse, R18, R76 ;  /* 0x00000012044c723c */ /* 0x040fe2000000184c */
[----:B------:R-:W1:Y:S07]  /*6440*/  LDSM.16.MT88.4 R16, [R145+0xa800] ;  /* 0x00a800009110783b */ /* 0x000e6e0000004200 */
[C---:B------:R-:W-:Y:S01]  /*6450*/  HMMA.16816.F32 R92, R4.reuse, R26, R92 ;  /* 0x0000001a045c723c */ /* 0x040fe2000000185c */
[----:B------:R-:W4:Y:S07]  /*6460*/  LDSM.16.MT88.4 R24, [R146+0xa800] ;  /* 0x00a800009218783b */ /* 0x000f2e0000004200 */
[C---:B--2---:R-:W-:Y:S08]  /*6470*/  HMMA.16816.F32 R72, R4.reuse, R12, R72 ;  /* 0x0000000c0448723c */ /* 0x044ff00000001848 */
[C---:B------:R-:W-:Y:S01]  /*6480*/  HMMA.16816.F32 R68, R4.reuse, R14, R68 ;  /* 0x0000000e0444723c */ /* 0x040fe20000001844 */
[----:B------:R-:W2:Y:S07]  /*6490*/  LDSM.16.MT88.4 R12, [R144+0xa800] ;  /* 0x00a80000900c783b */ /* 0x000eae0000004200 */
[----:B---3--:R-:W-:Y:S01]  /*64a0*/  HMMA.16816.F32 R36, R4, R20, R36 ;  /* 0x000000140424723c */ /* 0x008fe20000001824 */
[----:B------:R-:W-:-:S04]  /*64b0*/  FFMA.FTZ R20, R124, UR4, -R109 ;  /* 0x000000047c147c23 */ /* 0x000fc8000801086d */
[----:B------:R3:W-:Y:S03]  /*64c0*/  MUFU.EX2 R121, R20 ;  /* 0x0000001400797308 */ /* 0x0007e60000000800 */
[C---:B------:R-:W-:Y:S08]  /*64d0*/  HMMA.16816.F32 R40, R4.reuse, R22, R40 ;  /* 0x000000160428723c */ /* 0x040ff00000001828 */
[C---:B-1----:R-:W-:Y:S01]  /*64e0*/  HMMA.16816.F32 R52, R4.reuse, R16, R52 ;  /* 0x000000100434723c */ /* 0x042fe20000001834 */
[--C-:B------:R-:W-:Y:S01]  /*64f0*/  FFMA.FTZ R17, R126, UR4, -R109.reuse ;  /* 0x000000047e117c23 */ /* 0x100fe2000801086d */
[--C-:B------:R-:W-:Y:S01]  /*6500*/  FFMA.FTZ R16, R122, UR4, -R109.reuse ;  /* 0x000000047a107c23 */ /* 0x100fe2000801086d */
[--C-:B------:R-:W-:Y:S01]  /*6510*/  FFMA.FTZ R126, R125, UR4, -R108.reuse ;  /* 0x000000047d7e7c23 */ /* 0x100fe2000801086c */
[----:B---3--:R-:W1:Y:S01]  /*6520*/  LDSM.16.MT88.4 R20, [R144+0x9000] ;  /* 0x009000009014783b */ /* 0x008e620000004200 */
[----:B------:R-:W3:Y:S01]  /*6530*/  MUFU.EX2 R122, R17 ;  /* 0x00000011007a7308 */ /* 0x000ee20000000800 */
[----:B------:R-:W-:Y:S01]  /*6540*/  FFMA.FTZ R125, R114, UR4, -R109 ;  /* 0x00000004727d7c23 */ /* 0x000fe2000801086d */
[----:B------:R-:W-:Y:S01]  /*6550*/  FFMA.FTZ R114, R106, UR4, -R108 ;  /* 0x000000046a727c23 */ /* 0x000fe2000801086c */
[C---:B------:R-:W-:Y:S01]  /*6560*/  HMMA.16816.F32 R56, R4.reuse, R18, R56 ;  /* 0x000000120438723c */ /* 0x040fe20000001838 */
[----:B------:R5:W3:Y:S04]  /*6570*/  MUFU.EX2 R124, R16 ;  /* 0x00000010007c7308 */ /* 0x000ae80000000800 */
[----:B------:R-:W3:Y:S03]  /*6580*/  MUFU.EX2 R126, R126 ;  /* 0x0000007e007e7308 */ /* 0x000ee60000000800 */
[C---:B----4-:R-:W-:Y:S01]  /*6590*/  HMMA.16816.F32 R44, R4.reuse, R24, R44 ;  /* 0x00000018042c723c */ /* 0x050fe2000000182c */
[----:B------:R-:W4:Y:S01]  /*65a0*/  MUFU.EX2 R125, R125 ;  /* 0x0000007d007d7308 */ /* 0x000f220000000800 */
[----:B-----5:R-:W5:Y:S06]  /*65b0*/  LDSM.16.MT88.4 R16, [R146+0x9000] ;  /* 0x009000009210783b */ /* 0x020f6c0000004200 */
[C---:B------:R-:W-:Y:S01]  /*65c0*/  HMMA.16816.F32 R48, R4.reuse, R26, R48 ;  /* 0x0000001a0430723c */ /* 0x040fe20000001830 */
[----:B------:R-:W4:Y:S07]  /*65d0*/  LDSM.16.MT88.4 R24, [R150+0x9000] ;  /* 0x009000009618783b */ /* 0x000f2e0000004200 */
[C---:B--2---:R-:W-:Y:S08]  /*65e0*/  HMMA.16816.F32 R60, R4.reuse, R12, R60 ;  /* 0x0000000c043c723c */ /* 0x044ff0000000183c */
[----:B------:R-:W-:Y:S01]  /*65f0*/  HMMA.16816.F32 R64, R4, R14, R64 ;  /* 0x0000000e0440723c */ /* 0x000fe20000001840 */
[----:B---3--:R-:W-:Y:S01]  /*6600*/  F2FP.F16.F32.PACK_AB R4, R122, R127 ;  /* 0x0000007f7a04723e */ /* 0x008fe200000000ff */
[----:B------:R-:W2:Y:S01]  /*6610*/  LDSM.16.MT88.4 R12, [R145+0x9000] ;  /* 0x00900000910c783b */ /* 0x000ea20000004200 */
        /* <DEDUP_REMOVED lines=9> */
[----:B-1----:R-:W-:Y:S01]  /*66b0*/  HMMA.16816.F32 R72, R4, R20, R72 ;  /* 0x000000140448723c */ /* 0x002fe20000001848 */
[----:B------:R-:W-:Y:S01]  /*66c0*/  FADD.FTZ R123, R123, R134 ;  /* 0x000000867b7b7221 */ /* 0x000fe20000010000 */
[----:B------:R-:W-:-:S03]  /*66d0*/  FADD.FTZ R121, R121, R124 ;  /* 0x0000007c79797221 */ /* 0x000fc60000010000 */
[----:B------:R-:W-:-:S03]  /*66e0*/  FADD.FTZ R126, R126, R123 ;  /* 0x0000007b7e7e7221 */ /* 0x000fc60000010000 */
[C---:B------:R-:W-:Y:S01]  /*66f0*/  HMMA.16816.F32 R68, R4.reuse, R22, R68 ;  /* 0x000000160444723c */ /* 0x040fe20000001844 */
[----:B------:R-:W1:Y:S07]  /*6700*/  LDSM.16.MT88.4 R20, [R144+0xb000] ;  /* 0x00b000009014783b */ /* 0x000e6e0000004200 */
[C---:B-----5:R-:W-:Y:S08]  /*6710*/  HMMA.16816.F32 R88, R4.reuse, R16, R88 ;  /* 0x000000100458723c */ /* 0x060ff00000001858 */
[C---:B------:R-:W-:Y:S01]  /*6720*/  HMMA.16816.F32 R84, R4.reuse, R18, R84 ;  /* 0x000000120454723c */ /* 0x040fe20000001854 */
[----:B------:R-:W3:Y:S07]  /*6730*/  LDSM.16.MT88.4 R16, [R146+0xb000] ;  /* 0x00b000009210783b */ /* 0x000eee0000004200 */
[C---:B----4-:R-:W-:Y:S08]  /*6740*/  HMMA.16816.F32 R96, R4.reuse, R24, R96 ;  /* 0x000000180460723c */ /* 0x050ff00000001860 */
[C---:B------:R-:W-:Y:S01]  /*6750*/  HMMA.16816.F32 R92, R4.reuse, R26, R92 ;  /* 0x0000001a045c723c */ /* 0x040fe2000000185c */
[----:B------:R-:W4:Y:S07]  /*6760*/  LDSM.16.MT88.4 R24, [R150+0xb000] ;  /* 0x00b000009618783b */ /* 0x000f2e0000004200 */
[C---:B--2---:R-:W-:Y:S08]  /*6770*/  HMMA.16816.F32 R80, R4.reuse, R12, R80 ;  /* 0x0000000c0450723c */ /* 0x044ff00000001850 */
[C---:B------:R-:W-:Y:S01]  /*6780*/  HMMA.16816.F32 R76, R4.reuse, R14, R76 ;  /* 0x0000000e044c723c */ /* 0x040fe2000000184c */
[----:B------:R-:W2:Y:S07]  /*6790*/  LDSM.16.MT88.4 R12, [R145+0xb000] ;  /* 0x00b00000910c783b */ /* 0x000eae0000004200 */
[C---:B-1----:R-:W-:Y:S08]  /*67a0*/  HMMA.16816.F32 R60, R4.reuse, R20, R60 ;  /* 0x00000014043c723c */ /* 0x042ff0000000183c */
[C---:B---3--:R-:W-:Y:S08]  /*67b0*/  HMMA.16816.F32 R44, R4.reuse, R16, R44 ;  /* 0x00000010042c723c */ /* 0x048ff0000000182c */
[C---:B------:R-:W-:Y:S01]  /*67c0*/  HMMA.16816.F32 R48, R4.reuse, R18, R48 ;  /* 0x000000120430723c */ /* 0x040fe20000001830 */
[----:B------:R-:W1:Y:S07]  /*67d0*/  LDSM.16.MT88.4 R16, [R150+0x9800] ;  /* 0x009800009610783b */ /* 0x000e6e0000004200 */
[C---:B----4-:R-:W-:Y:S01]  /*67e0*/  HMMA.16816.F32 R36, R4.reuse, R24, R36 ;  /* 0x000000180424723c */ /* 0x050fe20000001824 */
[--C-:B------:R-:W-:Y:S01]  /*67f0*/  FFMA.FTZ R24, R110, UR4, -R109.reuse ;  /* 0x000000046e187c23 */ /* 0x100fe2000801086d */
[----:B------:R-:W-:Y:S01]  /*6800*/  FFMA.FTZ R25, R107, UR4, -R109 ;  /* 0x000000046b197c23 */ /* 0x000fe2000801086d */
[--C-:B------:R-:W-:Y:S01]  /*6810*/  FFMA.FTZ R109, R105, UR4, -R108.reuse ;  /* 0x00000004696d7c23 */ /* 0x100fe2000801086c */
[--C-:B------:R-:W-:Y:S01]  /*6820*/  FFMA.FTZ R110, R104, UR4, -R108.reuse ;  /* 0x00000004686e7c23 */ /* 0x100fe2000801086c */
[----:B------:R-:W-:Y:S01]  /*6830*/  FFMA.FTZ R108, R35, UR4, -R108 ;  /* 0x00000004236c7c23 */ /* 0x000fe2000801086c */
[----:B------:R-:W-:Y:S02]  /*6840*/  MUFU.EX2 R107, R24 ;  /* 0x00000018006b7308 */ /* 0x000fe40000000800 */
[C---:B------:R-:W-:Y:S02]  /*6850*/  HMMA.16816.F32 R40, R4.reuse, R26, R40 ;  /* 0x0000001a0428723c */ /* 0x040fe40000001828 */
[----:B------:R3:W-:Y:S04]  /*6860*/  MUFU.EX2 R106, R25 ;  /* 0x00000019006a7308 */ /* 0x0007e80000000800 */
[----:B------:R-:W-:Y:S02]  /*6870*/  MUFU.EX2 R105, R114 ;  /* 0x0000007200697308 */ /* 0x000fe40000000800 */
[C---:B--2---:R-:W-:Y:S02]  /*6880*/  HMMA.16816.F32 R52, R4.reuse, R12, R52 ;  /* 0x0000000c0434723c */ /* 0x044fe40000001834 */
[----:B------:R-:W2:Y:S04]  /*6890*/  MUFU.EX2 R104, R109 ;  /* 0x0000006d00687308 */ /* 0x000ea80000000800 */
[----:B------:R-:W-:Y:S02]  /*68a0*/  MUFU.EX2 R35, R110 ;  /* 0x0000006e00237308 */ /* 0x000fe40000000800 */
[C---:B------:R-:W-:Y:S01]  /*68b0*/  HMMA.16816.F32 R56, R4.reuse, R14, R56 ;  /* 0x0000000e0438723c */ /* 0x040fe20000001838 */
[----:B------:R-:W4:Y:S01]  /*68c0*/  LDSM.16.MT88.4 R12, [R146+0x9800] ;  /* 0x00980000920c783b */ /* 0x000f220000004200 */
[----:B------:R-:W5:Y:S03]  /*68d0*/  MUFU.EX2 R108, R108 ;  /* 0x0000006c006c7308 */ /* 0x000f660000000800 */
[----:B---3--:R-:W-:Y:S03]  /*68e0*/  LDSM.16.MT88.4 R24, [R145+0x9800] ;  /* 0x009800009118783b */ /* 0x008fe60000004200 */
[----:B------:R-:W-:Y:S01]  /*68f0*/  HMMA.16816.F32 R64, R4, R22, R64 ;  /* 0x000000160440723c */ /* 0x000fe20000001840 */
[----:B------:R-:W-:Y:S01]  /*6900*/  F2FP.F16.F32.PACK_AB R4, R125, R112 ;  /* 0x000000707d04723e */ /* 0x000fe200000000ff */
[----:B------:R-:W3:Y:S01]  /*6910*/  LDSM.16.MT88.4 R20, [R144+0x9800] ;  /* 0x009800009014783b */ /* 0x000ee20000004200 */
[----:B--2---:R-:W-:Y:S01]  /*6920*/  F2FP.F16.F32.PACK_AB R5, R104, R105 ;  /* 0x000000696805723e */ /* 0x004fe200000000ff */
[----:B------:R-:W-:Y:S01]  /*6930*/  FADD.FTZ R112, R112, R121 ;  /* 0x0000007970707221 */ /* 0x000fe20000010000 */
[----:B------:R-:W-:Y:S01]  /*6940*/  F2FP.F16.F32.PACK_AB R6, R106, R107 ;  /* 0x0000006b6a06723e */ /* 0x000fe200000000ff */
[----:B------:R-:W-:Y:S01]  /*6950*/  FADD.FTZ R105, R105, R126 ;  /* 0x0000007e69697221 */ /* 0x000fe20000010000 */
[----:B-----5:R-:W-:Y:S01]  /*6960*/  F2FP.F16.F32.PACK_AB R7, R108, R35 ;  /* 0x000000236c07723e */ /* 0x020fe200000000ff */
[----:B------:R-:W-:-:S02]  /*6970*/  FADD.FTZ R112, R125, R112 ;  /* 0x000000707d707221 */ /* 0x000fc40000010000 */
[----:B------:R-:W-:Y:S02]  /*6980*/  FADD.FTZ R104, R104, R105 ;  /* 0x0000006968687221 */ /* 0x000fe40000010000 */
[----:B------:R-:W-:Y:S02]  /*6990*/  FADD.FTZ R107, R107, R112 ;  /* 0x000000706b6b7221 */ /* 0x000fe40000010000 */
[----:B------:R-:W-:Y:S01]  /*69a0*/  FADD.FTZ R35, R35, R104 ;  /* 0x0000006823237221 */ /* 0x000fe20000010000 */
[----:B-1----:R-:W-:Y:S01]  /*69b0*/  HMMA.16816.F32 R96, R4, R16, R96 ;  /* 0x000000100460723c */ /* 0x002fe20000001860 */
[----:B------:R-:W-:Y:S02]  /*69c0*/  FADD.FTZ R177, R106, R107 ;  /* 0x0000006b6ab17221 */ /* 0x000fe40000010000 */
[----:B------:R-:W-:-:S05]  /*69d0*/  FADD.FTZ R175, R108, R35 ;  /* 0x000000236caf7221 */ /* 0x000fca0000010000 */
[C---:B------:R-:W-:Y:S01]  /*69e0*/  HMMA.16816.F32 R92, R4.reuse, R18, R92 ;  /* 0x00000012045c723c */ /* 0x040fe2000000185c */
[----:B------:R-:W1:Y:S07]  /*69f0*/  LDSM.16.MT88.4 R16, [R150+0xb800] ;  /* 0x00b800009610783b */ /* 0x000e6e0000004200 */
[C---:B----4-:R-:W-:Y:S08]  /*6a00*/  HMMA.16816.F32 R88, R4.reuse, R12, R88 ;  /* 0x0000000c0458723c */ /* 0x050ff00000001858 */
[C---:B------:R-:W-:Y:S01]  /*6a10*/  HMMA.16816.F32 R84, R4.reuse, R14, R84 ;  /* 0x0000000e0454723c */ /* 0x040fe20000001854 */
[----:B------:R-:W2:Y:S07]  /*6a20*/  LDSM.16.MT88.4 R12, [R146+0xb800] ;  /* 0x00b80000920c783b */ /* 0x000eae0000004200 */
[C---:B---3--:R-:W-:Y:S08]  /*6a30*/  HMMA.16816.F32 R72, R4.reuse, R20, R72 ;  /* 0x000000140448723c */ /* 0x048ff00000001848 */
[C---:B------:R-:W-:Y:S01]  /*6a40*/  HMMA.16816.F32 R68, R4.reuse, R22, R68 ;  /* 0x000000160444723c */ /* 0x040fe20000001844 */
[----:B------:R-:W3:Y:S07]  /*6a50*/  LDSM.16.MT88.4 R20, [R145+0xb800] ;  /* 0x00b800009114783b */ /* 0x000eee0000004200 */
[C---:B-1----:R-:W-:Y:S08]  /*6a60*/  HMMA.16816.F32 R36, R4.reuse, R16, R36 ;  /* 0x000000100424723c */ /* 0x042ff00000001824 */
[C---:B------:R-:W-:Y:S01]  /*6a70*/  HMMA.16816.F32 R40, R4.reuse, R18, R40 ;  /* 0x000000120428723c */ /* 0x040fe20000001828 */
[----:B------:R-:W1:Y:S07]  /*6a80*/  LDSM.16.MT88.4 R16, [R144+0xb800] ;  /* 0x00b800009010783b */ /* 0x000e6e0000004200 */
[C---:B------:R-:W-:Y:S08]  /*6a90*/  HMMA.16816.F32 R80, R4.reuse, R24, R80 ;  /* 0x000000180450723c */ /* 0x040ff00000001850 */
        /* <DEDUP_REMOVED lines=8> */
.L_x_658:
[----:B------:R-:W-:-:S13]  /*6b20*/  ISETP.GE.AND P0, PT, R174, RZ, PT ;  /* 0x000000ffae00720c */ /* 0x000fda0003f06270 */
[----:B------:R-:W-:Y:S05]  /*6b30*/  @!P0 BRA `(.L_x_660) ;  /* 0x0000002000ec8947 */ /* 0x000fea0003800000 */
[----:B------:R-:W-:Y:S01]  /*6b40*/  IMAD.MOV.U32 R131, RZ, RZ, R129 ;  /* 0x000000ffff837224 */ /* 0x000fe200078e0081 */
[----:B------:R-:W-:Y:S01]  /*6b50*/  SHF.R.S32.HI R0, RZ, 0x1f, R102 ;  /* 0x0000001fff007819 */ /* 0x000fe20000011466 */
[C---:B------:R-:W-:Y:S01]  /*6b60*/  IMAD.SHL.U32 R168, R8.reuse, 0x20, RZ ;  /* 0x0000002008a87824 */ /* 0x040fe200078e00ff */
[----:B------:R-:W-:Y:S01]  /*6b70*/  SHF.L.U64.HI R165, R8, 0x5, R9 ;  /* 0x0000000508a57819 */ /* 0x000fe20000010209 */
[----:B------:R-:W-:Y:S01]  /*6b80*/  IMAD.WIDE.U32 R4, R166, R8, R130 ;  /* 0x00000008a6047225 */ /* 0x000fe200078e0082 */
[----:B------:R-:W1:Y:S03]  /*6b90*/  LDCU UR4, c[0x0][0x45c] ;  /* 0x00008b80ff0477ac */ /* 0x000e660008000800 */
[----:B------:R-:W-:Y:S01]  /*6ba0*/  IMAD.IADD R11, R128, 0x1, R5 ;  /* 0x00000001800b7824 */ /* 0x000fe200078e0205 */
[----:B------:R-:W-:Y:S01]  /*6bb0*/  MOV R10, R4 ;  /* 0x00000004000a7202 */ /* 0x000fe20000000f00 */
[----:B------:R-:W-:-:S02]  /*6bc0*/  IMAD R5, R0, UR8, RZ ;  /* 0x0000000800057c24 */ /* 0x000fc4000f8e02ff */
[----:B------:R-:W-:Y:S02]  /*6bd0*/  IMAD.MOV.U32 R105, RZ, RZ, R100 ;  /* 0x000000ffff697224 */ /* 0x000fe400078e0064 */
[C---:B------:R-:W-:Y:S01]  /*6be0*/  IMAD.WIDE.U32 R10, R102.reuse, UR8, R10 ;  /* 0x00000008660a7c25 */ /* 0x040fe2000f8e000a */
[----:B------:R-:W2:Y:S03]  /*6bf0*/  LDCU UR8, c[0x0][0x50c] ;  /* 0x0000a180ff0877ac */ /* 0x000ea60008000800 */
[----:B------:R-:W-:Y:S01]  /*6c00*/  IMAD R0, R102, UR9, R5 ;  /* 0x0000000966007c24 */ /* 0x000fe2000f8e0205 */
[----:B------:R-:W-:Y:S01]  /*6c10*/  IADD3 R7, P0, PT, R157, R10, RZ ;  /* 0x0000000a9d077210 */ /* 0x000fe20007f1e0ff */
[----:B------:R-:W-:-:S03]  /*6c20*/  IMAD.WIDE.U32 R4, R174, R8, RZ ;  /* 0x00000008ae047225 */ /* 0x000fc600078e00ff */
[C---:B------:R-:W-:Y:S01]  /*6c30*/  SHF.L.U32 R172, R7.reuse, 0x1, RZ ;  /* 0x0000000107ac7819 */ /* 0x040fe200000006ff */
[----:B------:R-:W-:Y:S02]  /*6c40*/  IMAD.X R0, R0, 0x1, R11, P0 ;  /* 0x0000000100007824 */ /* 0x000fe400000e060b */
[----:B------:R-:W-:Y:S01]  /*6c50*/  IMAD R171, R174, R9, R5 ;  /* 0x00000009aeab7224 */ /* 0x000fe200078e0205 */
[----:B------:R-:W-:Y:S02]  /*6c60*/  LEA R172, P0, R4, R172, 0x7 ;  /* 0x000000ac04ac7211 */ /* 0x000fe400078038ff */
[----:B------:R-:W-:Y:S02]  /*6c70*/  SHF.L.U64.HI R0, R7, 0x1, R0 ;  /* 0x0000000107007819 */ /* 0x000fe40000010200 */
[----:B------:R-:W-:Y:S02]  /*6c80*/  IADD3 R172, P1, PT, R172, UR6, RZ ;  /* 0x00000006acac7c10 */ /* 0x000fe4000ff3e0ff */
[----:B------:R-:W-:-:S02]  /*6c90*/  LEA.HI.X R171, R4, R0, R171, 0x7, P0 ;  /* 0x0000000004ab7211 */ /* 0x000fc400000f3cab */
[----:B------:R-:W-:Y:S02]  /*6ca0*/  IADD3 R170, P0, PT, R132, -0x80, RZ ;  /* 0xffffff8084aa7810 */ /* 0x000fe40007f1e0ff */
[----:B------:R-:W-:Y:S02]  /*6cb0*/  IADD3.X R171, PT, PT, R171, UR7, RZ, P1, !PT ;  /* 0x00000007abab7c10 */ /* 0x000fe40008ffe4ff */
[----:B------:R-:W-:Y:S02]  /*6cc0*/  MOV R0, R3 ;  /* 0x0000000300007202 */ /* 0x000fe40000000f00 */
[----:B------:R-:W-:Y:S02]  /*6cd0*/  IADD3 R174, PT, PT, R174, 0x1, RZ ;  /* 0x00000001aeae7810 */ /* 0x000fe40007ffe0ff */
[----:B------:R-:W-:Y:S01]  /*6ce0*/  IADD3.X R169, PT, PT, R101, -0x1, RZ, P0, !PT ;  /* 0xffffffff65a97810 */ /* 0x000fe200007fe4ff */
[----:B-12---:R-:W-:Y:S06]  /*6cf0*/  BRA `(.L_x_661) ;  /* 0x0000000000847947 */ /* 0x006fec0003800000 */
.L_x_663:
        /* <DEDUP_REMOVED lines=8> */
[CCC-:B------:R-:W-:Y:S02]  /*6d80*/  LEA.HI.X R15, R12.reuse, R158.reuse, R6.reuse, 0x7, P2 ;  /* 0x0000009e0c0f7211 */ /* 0x1c0fe400010f3c06 */
[----:B------:R-:W-:Y:S02]  /*6d90*/  LEA.HI.X R8, R12, R5, R6, 0x6, P0 ;  /* 0x000000050c087211 */ /* 0x000fe400000f3406 */
[C---:B------:R-:W-:Y:S01]  /*6da0*/  LEA R12, P2, R9.reuse, R159, 0x1 ;  /* 0x0000009f090c7211 */ /* 0x040fe200078408ff */
[----:B------:R-:W-:Y:S01]  /*6db0*/  @!PT LDS RZ, [RZ] ;  /* 0x00000000fffff984 */ /* 0x000fe20000000800 */
[----:B------:R-:W-:Y:S01]  /*6dc0*/  @!PT LDS RZ, [RZ] ;  /* 0x00000000fffff984 */ /* 0x000fe20000000800 */
[----:B------:R-:W-:Y:S01]  /*6dd0*/  @!PT LDS RZ, [RZ] ;  /* 0x00000000fffff984 */ /* 0x000fe20000000800 */
[----:B------:R1:W-:Y:S01]  /*6de0*/  LDGSTS.E.BYPASS.LTC128B.128 [R163+0x4000], desc[UR10][R14.64] ;  /* 0x040000000ea37fae */ /* 0x0003e2000b981a0a */
[-C--:B------:R-:W-:Y:S02]  /*6df0*/  IADD3 R4, P0, PT, R4, R9.reuse, RZ ;  /* 0x0000000904047210 */ /* 0x080fe40007f1e0ff */
[C---:B------:R-:W-:Y:S01]  /*6e00*/  LEA R10, P1, R2.reuse, R9, 0x5 ;  /* 0x00000009020a7211 */ /* 0x040fe200078228ff */
[----:B------:R1:W-:Y:S01]  /*6e10*/  LDGSTS.E.BYPASS.LTC128B.128 [R163+0x6000], desc[UR10][R14.64+0x80] ;  /* 0x060000800ea37fae */ /* 0x0003e2000b981a0a */
[--C-:B------:R-:W-:Y:S01]  /*6e20*/  LEA.HI.X R13, R9, R158, R8.reuse, 0x1, P2 ;  /* 0x0000009e090d7211 */ /* 0x100fe200010f0c08 */
        /* <DEDUP_REMOVED lines=14> */
.L_x_661:
[----:B------:R-:W-:Y:S04]  /*6f10*/  DEPBAR.LE SB0, 0x0 ;  /* 0x000080000000791a */ /* 0x000fe80000000000 */
[----:B------:R-:W-:Y:S01]  /*6f20*/  BAR.SYNC.DEFER_BLOCKING 0x0 ;  /* 0x0000000000007b1d */ /* 0x000fe20000010000 */
[----:B------:R-:W-:Y:S02]  /*6f30*/  MOV R173, R171 ;  /* 0x000000ab00ad7202 */ /* 0x000fe40000000f00 */
[----:B------:R-:W-:Y:S04]  /*6f40*/  IADD3 R100, P0, PT, R172, R168, RZ ;  /* 0x000000a8ac647210 */ /* 0x000fe80007f1e0ff */
[----:B------:R-:W-:Y:S02]  /*6f50*/  IADD3.X R101, PT, PT, R171, R165, RZ, P0, !PT ;  /* 0x000000a5ab657210 */ /* 0x000fe400007fe4ff */
[-C--:B------:R-:W-:Y:S04]  /*6f60*/  IADD3 R2, P0, PT, R100, R170.reuse, RZ ;  /* 0x000000aa64027210 */ /* 0x080fe80007f1e0ff */
[-C--:B------:R-:W-:Y:S02]  /*6f70*/  IADD3.X R3, PT, PT, R101, R169.reuse, RZ, P0, !PT ;  /* 0x000000a965037210 */ /* 0x080fe400007fe4ff */
[----:B------:R-:W-:Y:S04]  /*6f80*/  IADD3 R102, P0, PT, R2, R170, RZ ;  /* 0x000000aa02667210 */ /* 0x000fe80007f1e0ff */
[----:B------:R-:W-:Y:S02]  /*6f90*/  IADD3.X R103, PT, PT, R3, R169, RZ, P0, !PT ;  /* 0x000000a903677210 */ /* 0x000fe400007fe4ff */
[----:B------:R-:W-:Y:S01]  /*6fa0*/  ISETP.NE.AND P0, PT, R174, 0x1, PT ;  /* 0x00000001ae00780c */ /* 0x000fe20003f05270 */
        /* <DEDUP_REMOVED lines=21> */
[----:B------:R-:W2:Y:S01]  /*7100*/  LDSM.16.M88.4 R140, [R149+0x5000] ;  /* 0x00500000958c783b */ /* 0x000ea20000000200 */
[C---:B------:R-:W-:Y:S05]  /*7110*/  HMMA.16816.F32 R8, R108.reuse, R114, RZ ;  /* 0x000000726c08723c */ /* 0x040fea00000018ff */
[----:B------:R-:W2:Y:S03]  /*7120*/  LDSM.16.M88.4 R112, [R149+0x5800] ;  /* 0x005800009570783b */ /* 0x000ea60000000200 */
[C---:B---3--:R-:W-:Y:S03]  /*7130*/  HMMA.16816.F32 R12, R108.reuse, R116, RZ ;  /* 0x000000746c0c723c */ /* 0x048fe600000018ff */
[----:B-1----:R-:W-:Y:S05]  /*7140*/  LDSM.16.M88.4 R100, [R154+UR5+0x6000] ;  /* 0x006000059a64783b */ /* 0x002fea0008000200 */
[C---:B------:R-:W-:Y:S01]  /*7150*/  HMMA.16816.F32 R16, R108.reuse, R118, RZ ;  /* 0x000000766c10723c */ /* 0x040fe200000018ff */
[----:B------:R-:W-:Y:S07]  /*7160*/  LDSM.16.M88.4 R116, [R148+0x4000] ;  /* 0x004000009474783b */ /* 0x000fee0000000200 */
[C---:B----4-:R-:W-:Y:S08]  /*7170*/  HMMA.16816.F32 R20, R108.reuse, R120, RZ ;  /* 0x000000786c14723c */ /* 0x050ff000000018ff */
[C---:B------:R-:W-:Y:S01]  /*7180*/  HMMA.16816.F32 R24, R108.reuse, R122, RZ ;  /* 0x0000007a6c18723c */ /* 0x040fe200000018ff */
[----:B------:R-:W-:Y:S07]  /*7190*/  LDSM.16.M88.4 R120, [R148+0x4800] ;  /* 0x004800009478783b */ /* 0x000fee0000000200 */
[C---:B-----5:R-:W-:Y:S08]  /*71a0*/  HMMA.16816.F32 R28, R108.reuse, R124, RZ ;  /* 0x0000007c6c1c723c */ /* 0x060ff000000018ff */
[----:B------:R-:W-:Y:S01]  /*71b0*/  HMMA.16816.F32 R32, R108, R126, RZ ;  /* 0x0000007e6c20723c */ /* 0x000fe200000018ff */
[----:B------:R-:W1:Y:S06]  /*71c0*/  LDSM.16.M88.4 R108, [R152] ;  /* 0x00000000986c783b */ /* 0x000e6c0000000200 */
[----:B------:R-:W3:Y:S01]  /*71d0*/  LDSM.16.M88.4 R124, [R148+0x5000] ;  /* 0x00500000947c783b */ /* 0x000ee20000000200 */
[C---:B------:R-:W-:Y:S08]  /*71e0*/  HMMA.16816.F32 R4, R128.reuse, R132, R4 ;  /* 0x000000848004723c */ /* 0x040ff00000001804 */
[C---:B------:R-:W-:Y:S01]  /*71f0*/  HMMA.16816.F32 R8, R128.reuse, R134, R8 ;  /* 0x000000868008723c */ /* 0x040fe20000001808 */
[----:B------:R-:W4:Y:S07]  /*7200*/  LDSM.16.M88.4 R132, [R148+0x5800] ;  /* 0x005800009484783b */ /* 0x000f2e0000000200 */
[C---:B--2---:R-:W-:Y:S08]  /*7210*/  HMMA.16816.F32 R12, R128.reuse, R136, R12 ;  /* 0x00000088800c723c */ /* 0x044ff0000000180c */
[C---:B------:R-:W-:Y:S01]  /*7220*/  HMMA.16816.F32 R16, R128.reuse, R138, R16 ;  /* 0x0000008a8010723c */ /* 0x040fe20000001810 */
[----:B------:R-:W-:Y:S07]  /*7230*/  LDSM.16.M88.4 R136, [R147+0x4800] ;  /* 0x004800009388783b */ /* 0x000fee0000000200 */
[C---:B------:R-:W-:Y:S08]  /*7240*/  HMMA.16816.F32 R20, R128.reuse, R140, R20 ;  /* 0x0000008c8014723c */ /* 0x040ff00000001814 */
[C---:B------:R-:W-:Y:S08]  /*7250*/  HMMA.16816.F32 R24, R128.reuse, R142, R24 ;  /* 0x0000008e8018723c */ /* 0x040ff00000001818 */
[C---:B------:R-:W-:Y:S08]  /*7260*/  HMMA.16816.F32 R28, R128.reuse, R112, R28 ;  /* 0x00000070801c723c */ /* 0x040ff0000000181c */
[----:B------:R-:W-:Y:S01]  /*7270*/  HMMA.16816.F32 R32, R128, R114, R32 ;  /* 0x000000728020723c */ /* 0x000fe20000001820 */
[----:B------:R-:W-:Y:S06]  /*7280*/  LDSM.16.M88.4 R112, [R151] ;  /* 0x000000009770783b */ /* 0x000fec0000000200 */
[----:B------:R-:W2:Y:S01]  /*7290*/  LDSM.16.M88.4 R128, [R147+0x4000] ;  /* 0x004000009380783b */ /* 0x000ea20000000200 */
[C---:B-1----:R-:W-:Y:S08]  /*72a0*/  HMMA.16816.F32 R4, R108.reuse, R116, R4 ;  /* 0x000000746c04723c */ /* 0x042ff00000001804 */
[C---:B------:R-:W-:Y:S01]  /*72b0*/  HMMA.16816.F32 R8, R108.reuse, R118, R8 ;  /* 0x000000766c08723c */ /* 0x040fe20000001808 */
[----:B------:R-:W1:Y:S07]  /*72c0*/  LDSM.16.M88.4 R116, [R147+0x5000] ;  /* 0x005000009374783b */ /* 0x000e6e0000000200 */
[C---:B------:R-:W-:Y:S08]  /*72d0*/  HMMA.16816.F32 R12, R108.reuse, R120, R12 ;  /* 0x000000786c0c723c */ /* 0x040ff0000000180c */
[C---:B------:R-:W-:Y:S01]  /*72e0*/  HMMA.16816.F32 R16, R108.reuse, R122, R16 ;  /* 0x0000007a6c10723c */ /* 0x040fe20000001810 */
[----:B------:R-:W5:Y:S07]  /*72f0*/  LDSM.16.M88.4 R120, [R147+0x5800] ;  /* 0x005800009378783b */ /* 0x000f6e0000000200 */
[C---:B---3--:R-:W-:Y:S08]  /*7300*/  HMMA.16816.F32 R20, R108.reuse, R124, R20 ;  /* 0x0000007c6c14723c */ /* 0x048ff00000001814 */
[C---:B------:R-:W-:Y:S01]  /*7310*/  HMMA.16816.F32 R24, R108.reuse, R126, R24 ;  /* 0x0000007e6c18723c */ /* 0x040fe20000001818 */
[----:B------:R-:W-:Y:S07]  /*7320*/  LDSM.16.M88.4 R124, [R154+UR5+0x6800] ;  /* 0x006800059a7c783b */ /* 0x000fee0008000200 */
[C---:B----4-:R-:W-:Y:S08]  /*7330*/  HMMA.16816.F32 R28, R108.reuse, R132, R28 ;  /* 0x000000846c1c723c */ /* 0x050ff0000000181c */
[----:B------:R-:W-:Y:S01]  /*7340*/  HMMA.16816.F32 R32, R108, R134, R32 ;  /* 0x000000866c20723c */ /* 0x000fe20000001820 */
[----:B------:R-:W3:Y:S06]  /*7350*/  LDSM.16.M88.4 R108, [R155+0x2000] ;  /* 0x002000009b6c783b */ /* 0x000eec0000000200 */
[----:B------:R-:W-:Y:S01]  /*7360*/  LDSM.16.M88.4 R132, [R149+0x7800] ;  /* 0x007800009584783b */ /* 0x000fe20000000200 */
[C---:B--2---:R-:W-:Y:S08]  /*7370*/  HMMA.16816.F32 R4, R112.reuse, R128, R4 ;  /* 0x000000807004723c */ /* 0x044ff00000001804 */
[C---:B------:R-:W-:Y:S01]  /*7380*/  HMMA.16816.F32 R8, R112.reuse, R130, R8 ;  /* 0x000000827008723c */ /* 0x040fe20000001808 */
[----:B------:R-:W2:Y:S07]  /*7390*/  LDSM.16.M88.4 R128, [R154+UR5+0x7000] ;  /* 0x007000059a80783b */ /* 0x000eae0008000200 */
[C---:B------:R-:W-:Y:S08]  /*73a0*/  HMMA.16816.F32 R12, R112.reuse, R136, R12 ;  /* 0x00000088700c723c */ /* 0x040ff0000000180c */
[C---:B------:R-:W-:Y:S08]  /*73b0*/  HMMA.16816.F32 R16, R112.reuse, R138, R16 ;  /* 0x0000008a7010723c */ /* 0x040ff00000001810 */
[C---:B-1----:R-:W-:Y:S08]  /*73c0*/  HMMA.16816.F32 R20, R112.reuse, R116, R20 ;  /* 0x000000747014723c */ /* 0x042ff00000001814 */
[C---:B------:R-:W-:Y:S01]  /*73d0*/  HMMA.16816.F32 R24, R112.reuse, R118, R24 ;  /* 0x000000767018723c */ /* 0x040fe20000001818 */
[----:B------:R-:W-:Y:S07]  /*73e0*/  LDSM.16.M88.4 R116, [R153+0x2000] ;  /* 0x002000009974783b */ /* 0x000fee0000000200 */
[C---:B-----5:R-:W-:Y:S08]  /*73f0*/  HMMA.16816.F32 R28, R112.reuse, R120, R28 ;  /* 0x00000078701c723c */ /* 0x060ff0000000181c */
[----:B------:R-:W-:Y:S01]  /*7400*/  HMMA.16816.F32 R32, R112, R122, R32 ;  /* 0x0000007a7020723c */ /* 0x000fe20000001820 */
[----:B------:R-:W1:Y:S06]  /*7410*/  LDSM.16.M88.4 R112, [R154+UR5+0x7800] ;  /* 0x007800059a70783b */ /* 0x000e6c0008000200 */
[----:B------:R-:W4:Y:S01]  /*7420*/  LDSM.16.M88.4 R120, [R149+0x6000] ;  /* 0x006000009578783b */ /* 0x000f220000000200 */
[C---:B---3--:R-:W-:Y:S08]  /*7430*/  HMMA.16816.F32 R4, R108.reuse, R100, R4 ;  /* 0x000000646c04723c */ /* 0x048ff00000001804 */
[C---:B------:R-:W-:Y:S01]  /*7440*/  HMMA.16816.F32 R8, R108.reuse, R102, R8 ;  /* 0x000000666c08723c */ /* 0x040fe20000001808 */
[----:B------:R-:W3:Y:S07]  /*7450*/  LDSM.16.M88.4 R100, [R149+0x6800] ;  /* 0x006800009564783b */ /* 0x000eee0000000200 */
[C---:B------:R-:W-:Y:S08]  /*7460*/  HMMA.16816.F32 R12, R108.reuse, R124, R12 ;  /* 0x0000007c6c0c723c */ /* 0x040ff0000000180c */
[C---:B------:R-:W-:Y:S01]  /*7470*/  HMMA.16816.F32 R16, R108.reuse, R126, R16 ;  /* 0x0000007e6c10723c */ /* 0x040fe20000001810 */
[----:B------:R-:W5:Y:S07]  /*7480*/  LDSM.16.M88.4 R124, [R149+0x7000] ;  /* 0x00700000957c783b */ /* 0x000f6e0000000200 */
[C---:B--2---:R-:W-:Y:S08]  /*7490*/  HMMA.16816.F32 R20, R108.reuse, R128, R20 ;  /* 0x000000806c14723c */ /* 0x044ff00000001814 */
[C---:B------:R-:W-:Y:S01]  /*74a0*/  HMMA.16816.F32 R24, R108.reuse, R130, R24 ;  /* 0x000000826c18723c */ /* 0x040fe20000001818 */
[----:B------:R-:W-:Y:S07]  /*74b0*/  LDSM.16.M88.4 R128, [R147+0x6000] ;  /* 0x006000009380783b */ /* 0x000fee0000000200 */
[C---:B-1----:R-:W-:Y:S08]  /*74c0*/  HMMA.16816.F32 R28, R108.reuse, R112, R28 ;  /* 0x000000706c1c723c */ /* 0x042ff0000000181c */
[----:B------:R-:W-:Y:S01]  /*74d0*/  HMMA.16816.F32 R32, R108, R114, R32 ;  /* 0x000000726c20723c */ /* 0x000fe20000001820 */
[----:B------:R-:W-:Y:S06]  /*74e0*/  LDSM.16.M88.4 R108, [R152+0x2000] ;  /* 0x00200000986c783b */ /* 0x000fec0000000200 */
[----:B------:R-:W1:Y:S01]  /*74f0*/  LDSM.16.M88.4 R112, [R148+0x6000] ;  /* 0x006000009470783b */ /* 0x000e620000000200 */
[C---:B----4-:R-:W-:Y:S08]  /*7500*/  HMMA.16816.F32 R4, R116.reuse, R120, R4 ;  /* 0x000000787404723c */ /* 0x050ff00000001804 */
[C---:B------:R-:W-:Y:S01]  /*7510*/  HMMA.16816.F32 R8, R116.reuse, R122, R8 ;  /* 0x0000007a7408723c */ /* 0x040fe20000001808 */
[----:B------:R-:W-:Y:S07]  /*7520*/  LDSM.16.M88.4 R120, [R148+0x7000] ;  /* 0x007000009478783b */ /* 0x000fee0000000200 */
[C---:B---3--:R-:W-:Y:S08]  /*7530*/  HMMA.16816.F32 R12, R116.reuse, R100, R12 ;  /* 0x00000064740c723c */ /* 0x048ff0000000180c */
[C---:B------:R-:W-:Y:S01]  /*7540*/  HMMA.16816.F32 R16, R116.reuse, R102, R16 ;  /* 0x000000667410723c */ /* 0x040fe20000001810 */
[----:B------:R-:W2:Y:S07]  /*7550*/  LDSM.16.M88.4 R100, [R148+0x6800] ;  /* 0x006800009464783b */ /* 0x000eae0000000200 */
[C---:B-----5:R-:W-:Y:S08]  /*7560*/  HMMA.16816.F32 R20, R116.reuse, R124, R20 ;  /* 0x0000007c7414723c */ /* 0x060ff00000001814 */
[C---:B------:R-:W-:Y:S01]  /*7570*/  HMMA.16816.F32 R24, R116.reuse, R126, R24 ;  /* 0x0000007e7418723c */ /* 0x040fe20000001818 */
[----:B------:R-:W-:Y:S07]  /*7580*/  LDSM.16.M88.4 R124, [R151+0x2000] ;  /* 0x00200000977c783b */ /* 0x000fee0000000200 */
[C---:B------:R-:W-:Y:S08]  /*7590*/  HMMA.16816.F32 R28, R116.reuse, R132, R28 ;  /* 0x00000084741c723c */ /* 0x040ff0000000181c */
[----:B------:R-:W-:Y:S01]  /*75a0*/  HMMA.16816.F32 R32, R116, R134, R32 ;  /* 0x000000867420723c */ /* 0x000fe20000001820 */
[----:B------:R-:W3:Y:S07]  /*75b0*/  LDSM.16.M88.4 R116, [R148+0x7800] ;  /* 0x007800009474783b */ /* 0x000eee0000000200 */
[C---:B-1----:R-:W-:Y:S08]  /*75c0*/  HMMA.16816.F32 R4, R108.reuse, R112, R4 ;  /* 0x000000706c04723c */ /* 0x042ff00000001804 */
[C---:B------:R-:W-:Y:S08]  /*75d0*/  HMMA.16816.F32 R8, R108.reuse, R114, R8 ;  /* 0x000000726c08723c */ /* 0x040ff00000001808 */
[C---:B--2---:R-:W-:Y:S08]  /*75e0*/  HMMA.16816.F32 R12, R108.reuse, R100, R12 ;  /* 0x000000646c0c723c */ /* 0x044ff0000000180c */
[C---:B------:R-:W-:Y:S01]  /*75f0*/  HMMA.16816.F32 R16, R108.reuse, R102, R16 ;  /* 0x000000666c10723c */ /* 0x040fe20000001810 */
[----:B------:R-:W1:Y:S07]  /*7600*/  LDSM.16.M88.4 R100, [R147+0x6800] ;  /* 0x006800009364783b */ /* 0x000e6e0000000200 */
[C---:B------:R-:W-:Y:S08]  /*7610*/  HMMA.16816.F32 R20, R108.reuse, R120, R20 ;  /* 0x000000786c14723c */ /* 0x040ff00000001814 */
[C---:B------:R-:W-:Y:S08]  /*7620*/  HMMA.16816.F32 R24, R108.reuse, R122, R24 ;  /* 0x0000007a6c18723c */ /* 0x040ff00000001818 */
[C---:B---3--:R-:W-:Y:S08]  /*7630*/  HMMA.16816.F32 R28, R108.reuse, R116, R28 ;  /* 0x000000746c1c723c */ /* 0x048ff0000000181c */
[----:B------:R-:W-:Y:S01]  /*7640*/  HMMA.16816.F32 R32, R108, R118, R32 ;  /* 0x000000766c20723c */ /* 0x000fe20000001820 */
[----:B------:R-:W2:Y:S07]  /*7650*/  LDSM.16.M88.4 R108, [R147+0x7000] ;  /* 0x00700000936c783b */ /* 0x000eae0000000200 */
        /* <DEDUP_REMOVED lines=12> */
[----:B------:R-:W-:Y:S03]  /*7720*/  FMUL.FTZ R200, R9, UR8 ;  /* 0x0000000809c87c20 */ /* 0x000fe60008410000 */
[----:B------:R-:W3:Y:S01]  /*7730*/  MUFU.TANH R196, R196 ;  /* 0x000000c400c47308 */ /* 0x000ee20000002400 */
[----:B------:R-:W-:Y:S01]  /*7740*/  BAR.SYNC.DEFER_BLOCKING 0x0 ;  /* 0x0000000000007b1d */ /* 0x000fe20000010000 */
[C---:B--2---:R-:W-:Y:S05]  /*7750*/  HMMA.16816.F32 R20, R124.reuse, R108, R20 ;  /* 0x0000006c7c14723c */ /* 0x044fea0000001814 */
[----:B------:R-:W-:Y:S03]  /*7760*/  FMUL.FTZ R199, R10, UR8 ;  /* 0x000000080ac77c20 */ /* 0x000fe60008410000 */
[----:B------:R-:W-:Y:S01]  /*7770*/  MUFU.TANH R195, R195 ;  /* 0x000000c300c37308 */ /* 0x000fe20000002400 */
[----:B------:R-:W-:Y:S01]  /*7780*/  FMUL.FTZ R197, R11, UR8 ;  /* 0x000000080bc57c20 */ /* 0x000fe20008410000 */
[C---:B------:R-:W-:Y:S03]  /*7790*/  HMMA.16816.F32 R24, R124.reuse, R110, R24 ;  /* 0x0000006e7c18723c */ /* 0x040fe60000001818 */
[----:B------:R-:W-:Y:S01]  /*77a0*/  FMUL.FTZ R188, R12, UR8 ;  /* 0x000000080cbc7c20 */ /* 0x000fe20008410000 */
[----:B------:R-:W-:Y:S01]  /*77b0*/  FMUL.FTZ R194, R13, UR8 ;  /* 0x000000080dc27c20 */ /* 0x000fe20008410000 */
        /* <DEDUP_REMOVED lines=8> */
[----:B------:R-:W-:Y:S03]  /*7840*/  FMUL.FTZ R182, R21, UR8 ;  /* 0x0000000815b67c20 */ /* 0x000fe60008410000 */
[----:B------:R-:W-:Y:S01]  /*7850*/  MUFU.TANH R202, R202 ;  /* 0x000000ca00ca7308 */ /* 0x000fe20000002400 */
[----:B------:R-:W-:Y:S01]  /*7860*/  FMUL.FTZ R173, R22, UR8 ;  /* 0x0000000816ad7c20 */ /* 0x000fe20008410000 */
[----:B------:R-:W-:Y:S01]  /*7870*/  FMUL.FTZ R179, R23, UR8 ;  /* 0x0000000817b37c20 */ /* 0x000fe20008410000 */
[----:B---3--:R-:W-:Y:S01]  /*7880*/  FMNMX3.FTZ R3, R105, R198, R196, !PT ;  /* 0x000000c669037276 */ /* 0x008fe200078100c4 */
[----:B------:R-:W-:Y:S01]  /*7890*/  FMUL.FTZ R184, R24, UR8 ;  /* 0x0000000818b87c20 */ /* 0x000fe20008410000 */
[----:B------:R-:W-:Y:S01]  /*78a0*/  FMUL.FTZ R180, R25, UR8 ;  /* 0x0000000819b47c20 */ /* 0x000fe20008410000 */
[----:B------:R-:W-:Y:S04]  /*78b0*/  FMUL.FTZ R181, R26, UR8 ;  /* 0x000000081ab57c20 */ /* 0x000fe80008410000 */
[----:B------:R-:W3:Y:S01]  /*78c0*/  MUFU.TANH R200, R200 ;  /* 0x000000c800c87308 */ /* 0x000ee20000002400 */
[C---:B-1----:R-:W-:Y:S03]  /*78d0*/  HMMA.16816.F32 R28, R124.reuse, R100, R28 ;  /* 0x000000647c1c723c */ /* 0x042fe6000000181c */
[----:B------:R-:W-:Y:S01]  /*78e0*/  FMUL.FTZ R183, R27, UR8 ;  /* 0x000000081bb77c20 */ /* 0x000fe20008410000 */
[----:B--2---:R-:W-:Y:S05]  /*78f0*/  FMNMX3.FTZ R2, R0, R195, R193, !PT ;  /* 0x000000c300027276 */ /* 0x004fea00078100c1 */
[----:B------:R-:W-:Y:S01]  /*7900*/  MUFU.TANH R199, R199 ;  /* 0x000000c700c77308 */ /* 0x000fe20000002400 */
[----:B------:R-:W-:Y:S09]  /*7910*/  HMMA.16816.F32 R32, R124, R102, R32 ;  /* 0x000000667c20723c */ /* 0x000ff20000001820 */
[----:B------:R-:W1:Y:S01]  /*7920*/  MUFU.TANH R197, R197 ;  /* 0x000000c500c57308 */ /* 0x000e620000002400 */
[----:B---3--:R-:W-:Y:S01]  /*7930*/  FMNMX3.FTZ R3, R3, R202, R200, !PT ;  /* 0x000000ca03037276 */ /* 0x008fe200078100c8 */
        /* <DEDUP_REMOVED lines=46> */
.L_x_662:
[----:B------:R-:W2:Y:S01]  /*7c20*/  SHFL.BFLY PT, R4, R201, 0x2, 0x1f ;  /* 0x0c401f00c9047f89 */ /* 0x000ea200000e0000 */
[----:B------:R-:W-:Y:S07]  /*7c30*/  IADD3 R174, PT, PT, R174, -0x1, RZ ;  /* 0xffffffffaeae7810 */ /* 0x000fee0007ffe0ff */
[----:B-1----:R-:W1:Y:S08]  /*7c40*/  SHFL.BFLY PT, R2, R7, 0x2, 0x1f ;  /* 0x0c401f0007027f89 */ /* 0x002e7000000e0000 */
[----:B------:R-:W-:Y:S08]  /*7c50*/  LDSM.16.MT88.4 R12, [R150+0x8000] ;  /* 0x00800000960c783b */ /* 0x000ff00000004200 */
[----:B------:R-:W-:Y:S08]  /*7c60*/  LDSM.16.MT88.4 R20, [R146+0x8000] ;  /* 0x008000009214783b */ /* 0x000ff00000004200 */
[----:B------:R-:W-:Y:S08]  /*7c70*/  LDSM.16.MT88.4 R28, [R145+0x8000] ;  /* 0x00800000911c783b */ /* 0x000ff00000004200 */
[----:B------:R-:W-:Y:S08]  /*7c80*/  LDSM.16.MT88.4 R108, [R145+0x9800] ;  /* 0x00980000916c783b */ /* 0x000ff00000004200 */
        /* <DEDUP_REMOVED lines=72> */
[--C-:B------:R-:W-:Y:S01]  /*8110*/  FFMA.FTZ R183, R103, UR4, -R116.reuse ;  /* 0x0000000467b77c23 */ /* 0x100fe20008010874 */
[C---:B------:R-:W-:Y:S01]  /*8120*/  FMUL.FTZ R36, R2.reuse, R36 ;  /* 0x0000002402247220 */ /* 0x040fe20000410000 */
[----:B------:R-:W-:Y:S01]  /*8130*/  LDSM.16.MT88.4 R68, [R145+0xa000] ;  /* 0x00a000009144783b */ /* 0x000fe20000004200 */
[----:B------:R-:W-:Y:S01]  /*8140*/  FMUL.FTZ R37, R2, R37 ;  /* 0x0000002502257220 */ /* 0x000fe20000410000 */
[----:B------:R-:W-:Y:S01]  /*8150*/  FMUL.FTZ R38, R0, R38 ;  /* 0x0000002600267220 */ /* 0x000fe20000410000 */
[----:B-1----:R-:W-:Y:S01]  /*8160*/  F2FP.F16.F32.PACK_AB R99, R124, R125 ;  /* 0x0000007d7c63723e */ /* 0x002fe200000000ff */
[----:B------:R-:W-:Y:S01]  /*8170*/  FMUL.FTZ R39, R0, R39 ;  /* 0x0000002700277220 */ /* 0x000fe20000410000 */
[C---:B------:R-:W-:Y:S01]  /*8180*/  FMUL.FTZ R40, R2.reuse, R40 ;  /* 0x0000002802287220 */ /* 0x040fe20000410000 */
[----:B------:R-:W-:Y:S01]  /*8190*/  FMUL.FTZ R41, R2, R41 ;  /* 0x0000002902297220 */ /* 0x000fe20000410000 */
[C---:B------:R-:W-:Y:S01]  /*81a0*/  FMUL.FTZ R42, R0.reuse, R42 ;  /* 0x0000002a002a7220 */ /* 0x040fe20000410000 */
[----:B------:R-:W-:Y:S01]  /*81b0*/  LDSM.16.MT88.4 R76, [R144+0xa000] ;  /* 0x00a00000904c783b */ /* 0x000fe20000004200 */
[----:B------:R-:W-:Y:S01]  /*81c0*/  FMUL.FTZ R43, R0, R43 ;  /* 0x0000002b002b7220 */ /* 0x000fe20000410000 */
[C---:B------:R-:W-:Y:S01]  /*81d0*/  HMMA.16816.F32 R4, R96.reuse, R12, R4 ;  /* 0x0000000c6004723c */ /* 0x040fe20000001804 */
[----:B------:R-:W-:Y:S04]  /*81e0*/  MUFU.EX2 R134, R134 ;  /* 0x0000008600867308 */ /* 0x000fe80000000800 */
[C---:B------:R-:W-:Y:S01]  /*81f0*/  FMUL.FTZ R12, R2.reuse, R88 ;  /* 0x00000058020c7220 */ /* 0x040fe20000410000 */
[C---:B------:R-:W-:Y:S01]  /*8200*/  FMUL.FTZ R13, R2.reuse, R89 ;  /* 0x00000059020d7220 */ /* 0x040fe20000410000 */
[----:B------:R-:W-:Y:S01]  /*8210*/  FMUL.FTZ R44, R2, R44 ;  /* 0x0000002c022c7220 */ /* 0x000fe20000410000 */
[C---:B------:R-:W-:Y:S03]  /*8220*/  HMMA.16816.F32 R8, R96.reuse, R14, R8 ;  /* 0x0000000e6008723c */ /* 0x040fe60000001808 */
[----:B------:R-:W-:Y:S01]  /*8230*/  MUFU.EX2 R139, R139 ;  /* 0x0000008b008b7308 */ /* 0x000fe20000000800 */
[C---:B------:R-:W-:Y:S01]  /*8240*/  FMUL.FTZ R14, R0.reuse, R90 ;  /* 0x0000005a000e7220 */ /* 0x040fe20000410000 */
[----:B------:R-:W-:Y:S01]  /*8250*/  FMUL.FTZ R15, R0, R91 ;  /* 0x0000005b000f7220 */ /* 0x000fe20000410000 */
[----:B------:R-:W-:Y:S01]  /*8260*/  FMUL.FTZ R45, R2, R45 ;  /* 0x0000002d022d7220 */ /* 0x000fe20000410000 */
[----:B------:R-:W1:Y:S01]  /*8270*/  LDSM.16.MT88.4 R88, [R144+0x8000] ;  /* 0x008000009058783b */ /* 0x000e620000004200 */
[C---:B------:R-:W-:Y:S01]  /*8280*/  FMUL.FTZ R46, R0.reuse, R46 ;  /* 0x0000002e002e7220 */ /* 0x040fe20000410000 */
[----:B------:R-:W-:Y:S01]  /*8290*/  FMUL.FTZ R47, R0, R47 ;  /* 0x0000002f002f7220 */ /* 0x000fe20000410000 */
[C---:B------:R-:W-:Y:S01]  /*82a0*/  FMUL.FTZ R48, R2.reuse, R48 ;  /* 0x0000003002307220 */ /* 0x040fe20000410000 */
[C---:B------:R-:W-:Y:S01]  /*82b0*/  FMUL.FTZ R49, R2.reuse, R49 ;  /* 0x0000003102317220 */ /* 0x040fe20000410000 */
[C---:B------:R-:W-:Y:S01]  /*82c0*/  HMMA.16816.F32 R12, R96.reuse, R20, R12 ;  /* 0x00000014600c723c */ /* 0x040fe2000000180c */
[----:B------:R-:W-:Y:S02]  /*82d0*/  MUFU.EX2 R133, R133 ;  /* 0x0000008500857308 */ /* 0x000fe40000000800 */
[C---:B------:R-:W-:Y:S01]  /*82e0*/  FMUL.FTZ R20, R2.reuse, R80 ;  /* 0x0000005002147220 */ /* 0x040fe20000410000 */
[----:B------:R-:W-:Y:S01]  /*82f0*/  FMUL.FTZ R21, R2, R81 ;  /* 0x0000005102157220 */ /* 0x000fe20000410000 */
[C---:B------:R-:W-:Y:S01]  /*8300*/  FMUL.FTZ R50, R0.reuse, R50 ;  /* 0x0000003200327220 */ /* 0x040fe20000410000 */
[----:B------:R-:W-:Y:S01]  /*8310*/  FMUL.FTZ R51, R0, R51 ;  /* 0x0000003300337220 */ /* 0x000fe20000410000 */
[----:B------:R-:W-:Y:S01]  /*8320*/  FMUL.FTZ R60, R2, R60 ;  /* 0x0000003c023c7220 */ /* 0x000fe20000410000 */
[C---:B------:R-:W-:Y:S03]  /*8330*/  HMMA.16816.F32 R16, R96.reuse, R22, R16 ;  /* 0x000000166010723c */ /* 0x040fe60000001810 */
[----:B------:R-:W-:Y:S01]  /*8340*/  MUFU.EX2 R138, R138 ;  /* 0x0000008a008a7308 */ /* 0x000fe20000000800 */
[C---:B------:R-:W-:Y:S01]  /*8350*/  FMUL.FTZ R22, R0.reuse, R82 ;  /* 0x0000005200167220 */ /* 0x040fe20000410000 */
[----:B------:R-:W-:Y:S01]  /*8360*/  FMUL.FTZ R23, R0, R83 ;  /* 0x0000005300177220 */ /* 0x000fe20000410000 */
[----:B------:R-:W-:Y:S01]  /*8370*/  FMUL.FTZ R61, R2, R61 ;  /* 0x0000003d023d7220 */ /* 0x000fe20000410000 */
[----:B------:R-:W2:Y:S01]  /*8380*/  LDSM.16.MT88.4 R80, [R150+0xa000] ;  /* 0x00a000009650783b */ /* 0x000ea20000004200 */
        /* <DEDUP_REMOVED lines=10> */
[--C-:B------:R-:W-:Y:S01]  /*8430*/  FFMA.FTZ R173, R184, UR4, -R105.reuse ;  /* 0x00000004b8ad7c23 */ /* 0x100fe20008010869 */
[C---:B------:R-:W-:Y:S03]  /*8440*/  HMMA.16816.F32 R24, R96.reuse, R30, R24 ;  /* 0x0000001e6018723c */ /* 0x040fe60000001818 */
[----:B------:R-:W-:Y:S01]  /*8450*/  MUFU.EX2 R142, R142 ;  /* 0x0000008e008e7308 */ /* 0x000fe20000000800 */
[C---:B------:R-:W-:Y:S01]  /*8460*/  FMUL.FTZ R30, R0.reuse, R74 ;  /* 0x0000004a001e7220 */ /* 0x040fe20000410000 */
[----:B------:R-:W-:Y:S01]  /*8470*/  FMUL.FTZ R31, R0, R75 ;  /* 0x0000004b001f7220 */ /* 0x000fe20000410000 */
[--C-:B------:R-:W-:Y:S01]  /*8480*/  FFMA.FTZ R184, R102, UR4, -R116.reuse ;  /* 0x0000000466b87c23 */ /* 0x100fe20008010874 */
[----:B------:R-:W3:Y:S01]  /*8490*/  LDSM.16.MT88.4 R72, [R146+0xa000] ;  /* 0x00a000009248783b */ /* 0x000ee20000004200 */
[--C-:B------:R-:W-:Y:S01]  /*84a0*/  FFMA.FTZ R181, R178, UR4, -R105.reuse ;  /* 0x00000004b2b57c23 */ /* 0x100fe20008010869 */
[----:B------:R-:W-:Y:S01]  /*84b0*/  FFMA.FTZ R178, R104, UR4, -R116 ;  /* 0x0000000468b27c23 */ /* 0x000fe20008010874 */
[C---:B------:R-:W-:Y:S01]  /*84c0*/  FMUL.FTZ R52, R2.reuse, R52 ;  /* 0x0000003402347220 */ /* 0x040fe20000410000 */
[----:B------:R-:W-:Y:S01]  /*84d0*/  FMUL.FTZ R53, R2, R53 ;  /* 0x0000003502357220 */ /* 0x000fe20000410000 */
[C---:B-1----:R-:W-:Y:S01]  /*84e0*/  HMMA.16816.F32 R28, R96.reuse, R88, R28 ;  /* 0x00000058601c723c */ /* 0x042fe2000000181c */
[----:B------:R-:W-:Y:S02]  /*84f0*/  MUFU.EX2 R143, R143 ;  /* 0x0000008f008f7308 */ /* 0x000fe40000000800 */
[----:B------:R-:W-:Y:S01]  /*8500*/  LDSM.16.MT88.4 R116, [R150+0xb800] ;  /* 0x00b800009674783b */ /* 0x000fe20000004200 */
[C---:B------:R-:W-:Y:S01]  /*8510*/  FMUL.FTZ R54, R0.reuse, R54 ;  /* 0x0000003600367220 */ /* 0x040fe20000410000 */
[----:B------:R-:W-:Y:S01]  /*8520*/  FMUL.FTZ R55, R0, R55 ;  /* 0x0000003700377220 */ /* 0x000fe20000410000 */
[C---:B------:R-:W-:Y:S01]  /*8530*/  FMUL.FTZ R56, R2.reuse, R56 ;  /* 0x0000003802387220 */ /* 0x040fe20000410000 */
[----:B------:R-:W-:Y:S01]  /*8540*/  FMUL.FTZ R57, R2, R57 ;  /* 0x0000003902397220 */ /* 0x000fe20000410000 */
[C---:B------:R-:W-:Y:S03]  /*8550*/  HMMA.16816.F32 R32, R96.reuse, R90, R32 ;  /* 0x0000005a6020723c */ /* 0x040fe60000001820 */
[----:B------:R-:W-:Y:S01]  /*8560*/  MUFU.EX2 R173, R173 ;  /* 0x000000ad00ad7308 */ /* 0x000fe20000000800 */
[----:B------:R-:W-:Y:S01]  /*8570*/  LDSM.16.MT88.4 R88, [R146+0xa800] ;  /* 0x00a800009258783b */ /* 0x000fe20000004200 */
[C---:B------:R-:W-:Y:S01]  /*8580*/  FMUL.FTZ R58, R0.reuse, R58 ;  /* 0x0000003a003a7220 */ /* 0x040fe20000410000 */
[----:B------:R-:W-:Y:S07]  /*8590*/  FMUL.FTZ R59, R0, R59 ;  /* 0x0000003b003b7220 */ /* 0x000fee0000410000 */
[----:B------:R-:W-:Y:S01]  /*85a0*/  MUFU.EX2 R179, R179 ;  /* 0x000000b300b37308 */ /* 0x000fe20000000800 */
[--C-:B------:R-:W-:Y:S01]  /*85b0*/  FFMA.FTZ R103, R106, UR4, -R105.reuse ;  /* 0x000000046a677c23 */ /* 0x100fe20008010869 */
[C---:B--2---:R-:W-:Y:S08]  /*85c0*/  HMMA.16816.F32 R36, R96.reuse, R80, R36 ;  /* 0x000000506024723c */ /* 0x044ff00000001824 */
[----:B------:R-:W-:Y:S01]  /*85d0*/  MUFU.EX2 R182, R182 ;  /* 0x000000b600b67308 */ /* 0x000fe20000000800 */
[--C-:B------:R-:W-:Y:S01]  /*85e0*/  FFMA.FTZ R132, R188, UR4, -R105.reuse ;  /* 0x00000004bc847c23 */ /* 0x100fe20008010869 */
[--C-:B------:R-:W-:Y:S01]  /*85f0*/  FFMA.FTZ R137, R194, UR4, -R105.reuse ;  /* 0x00000004c2897c23 */ /* 0x100fe20008010869 */
[--C-:B------:R-:W-:Y:S07]  /*8600*/  FFMA.FTZ R136, R190, UR4, -R105.reuse ;  /* 0x00000004be887c23 */ /* 0x100fee0008010869 */
[----:B------:R-:W-:Y:S01]  /*8610*/  MUFU.EX2 R181, R181 ;  /* 0x000000b500b57308 */ /* 0x000fe20000000800 */
[--C-:B------:R-:W-:Y:S01]  /*8620*/  FFMA.FTZ R135, R192, UR4, -R105.reuse ;  /* 0x00000004c0877c23 */ /* 0x100fe20008010869 */
[C---:B------:R-:W-:Y:S01]  /*8630*/  HMMA.16816.F32 R40, R96.reuse, R82, R40 ;  /* 0x000000526028723c */ /* 0x040fe20000001828 */
[----:B------:R-:W-:Y:S07]  /*8640*/  LDSM.16.MT88.4 R80, [R146+0x8800] ;  /* 0x008800009250783b */ /* 0x000fee0000004200 */
[----:B------:R-:W-:Y:S01]  /*8650*/  MUFU.EX2 R132, R132 ;  /* 0x0000008400847308 */ /* 0x000fe20000000800 */
[--C-:B------:R-:W-:Y:S01]  /*8660*/  FFMA.FTZ R140, R186, UR4, -R105.reuse ;  /* 0x00000004ba8c7c23 */ /* 0x100fe20008010869 */
[--C-:B------:R-:W-:Y:S01]  /*8670*/  FFMA.FTZ R180, R180, UR4, -R105.reuse ;  /* 0x00000004b4b47c23 */ /* 0x100fe20008010869 */
[--C-:B------:R-:W-:Y:S07]  /*8680*/  FFMA.FTZ R176, R176, UR4, -R105.reuse ;  /* 0x00000004b0b07c23 */ /* 0x100fee0008010869 */
[----:B------:R-:W1:Y:S01]  /*8690*/  MUFU.EX2 R137, R137 ;  /* 0x0000008900897308 */ /* 0x000e620000000800 */
[----:B------:R-:W-:Y:S01]  /*86a0*/  FFMA.FTZ R105, R107, UR4, -R105 ;  /* 0x000000046b697c23 */ /* 0x000fe20008010869 */
[----:B------:R-:W-:Y:S01]  /*86b0*/  FFMA.FTZ R131, R2, R177, R131 ;  /* 0x000000b102837223 */ /* 0x000fe20000010083 */
[----:B------:R-:W-:Y:S07]  /*86c0*/  FFMA.FTZ R129, R0, R175, R129 ;  /* 0x000000af00817223 */ /* 0x000fee0000010081 */
[----:B------:R-:W-:Y:S01]  /*86d0*/  MUFU.EX2 R136, R136 ;  /* 0x0000008800887308 */ /* 0x000fe20000000800 */
[C---:B---3--:R-:W-:Y:S09]  /*86e0*/  HMMA.16816.F32 R44, R96.reuse, R72, R44 ;  /* 0x00000048602c723c */ /* 0x048ff2000000182c */
[----:B------:R-:W2:Y:S01]  /*86f0*/  MUFU.EX2 R135, R135 ;  /* 0x0000008700877308 */ /* 0x000ea20000000800 */
[----:B------:R-:W-:Y:S01]  /*8700*/  FADD.FTZ R130, R130, R131 ;  /* 0x0000008382827221 */ /* 0x000fe20000010000 */
[----:B------:R-:W-:Y:S08]  /*8710*/  FADD.FTZ R128, R128, R129 ;  /* 0x0000008180807221 */ /* 0x000ff00000010000 */
[----:B------:R-:W-:Y:S01]  /*8720*/  MUFU.EX2 R140, R140 ;  /* 0x0000008c008c7308 */ /* 0x000fe20000000800 */
[C---:B------:R-:W-:Y:S01]  /*8730*/  HMMA.16816.F32 R48, R96.reuse, R74, R48 ;  /* 0x0000004a6030723c */ /* 0x040fe20000001830 */
[----:B------:R-:W3:Y:S08]  /*8740*/  LDSM.16.MT88.4 R72, [R150+0x8800] ;  /* 0x008800009648783b */ /* 0x000ef00000004200 */
[----:B------:R-:W-:Y:S10]  /*8750*/  MUFU.EX2 R180, R180 ;  /* 0x000000b400b47308 */ /* 0x000ff40000000800 */
[----:B------:R-:W4:Y:S01]  /*8760*/  MUFU.EX2 R176, R176 ;  /* 0x000000b000b07308 */ /* 0x000f220000000800 */
[C---:B------:R-:W-:Y:S03]  /*8770*/  HMMA.16816.F32 R52, R96.reuse, R68, R52 ;  /* 0x000000446034723c */ /* 0x040fe60000001834 */
[----:B-1----:R-:W-:Y:S06]  /*8780*/  F2FP.F16.F32.PACK_AB R68, R137, R132 ;  /* 0x000000848944723e */ /* 0x002fec00000000ff */
[----:B------:R-:W-:Y:S01]  /*8790*/  MUFU.EX2 R178, R178 ;  /* 0x000000b200b27308 */ /* 0x000fe20000000800 */
[----:B------:R-:W-:Y:S01]  /*87a0*/  F2FP.F16.F32.PACK_AB R69, R139, R134 ;  /* 0x000000868b45723e */ /* 0x000fe200000000ff */
[C---:B------:R-:W-:Y:S08]  /*87b0*/  HMMA.16816.F32 R56, R96.reuse, R70, R56 ;  /* 0x000000466038723c */ /* 0x040ff00000001838 */
[----:B------:R-:W1:Y:S01]  /*87c0*/  MUFU.EX2 R183, R183 ;  /* 0x000000b700b77308 */ /* 0x000e620000000800 */
[----:B--2---:R-:W-:Y:S02]  /*87d0*/  F2FP.F16.F32.PACK_AB R70, R135, R136 ;  /* 0x000000888746723e */ /* 0x004fe400000000ff */
[----:B------:R-:W-:Y:S07]  /*87e0*/  F2FP.F16.F32.PACK_AB R71, R138, R133 ;  /* 0x000000858a47723e */ /* 0x000fee00000000ff */
[----:B------:R-:W-:Y:S01]  /*87f0*/  MUFU.EX2 R103, R103 ;  /* 0x0000006700677308 */ /* 0x000fe20000000800 */
[----:B----4-:R-:W-:Y:S01]  /*8800*/  F2FP.F16.F32.PACK_AB R104, R181, R176 ;  /* 0x000000b0b568723e */ /* 0x010fe200000000ff */
[C---:B------:R-:W-:Y:S08]  /*8810*/  HMMA.16816.F32 R60, R96.reuse, R76, R60 ;  /* 0x0000004c603c723c */ /* 0x040ff0000000183c */
[----:B------:R1:W2:Y:S10]  /*8820*/  MUFU.EX2 R102, R105 ;  /* 0x0000006900667308 */ /* 0x0002b40000000800 */
[----:B------:R-:W-:Y:S01]  /*8830*/  MUFU.EX2 R184, R184 ;  /* 0x000000b800b87308 */ /* 0x000fe20000000800 */
[----:B------:R-:W-:Y:S01]  /*8840*/  HMMA.16816.F32 R64, R96, R78, R64 ;  /* 0x0000004e6040723c */ /* 0x000fe20000001840 */
[----:B------:R-:W4:Y:S08]  /*8850*/  LDSM.16.MT88.4 R76, [R145+0x8800] ;  /* 0x00880000914c783b */ /* 0x000f300000004200 */
[----:B------:R-:W5:Y:S01]  /*8860*/  MUFU.EX2 R101, R101 ;  /* 0x0000006500657308 */ /* 0x000f620000000800 */
[----:B-1----:R-:W-:Y:S01]  /*8870*/  F2FP.F16.F32.PACK_AB R105, R183, R178 ;  /* 0x000000b2b769723e */ /* 0x002fe200000000ff */
[C---:B---3--:R-:W-:Y:S05]  /*8880*/  HMMA.16816.F32 R4, R68.reuse, R72, R4 ;  /* 0x000000484404723c */ /* 0x048fea0000001804 */
[----:B--2---:R-:W-:Y:S02]  /*8890*/  F2FP.F16.F32.PACK_AB R106, R102, R103 ;  /* 0x00000067666a723e */ /* 0x004fe400000000ff */
[----:B-----5:R-:W-:Y:S01]  /*88a0*/  F2FP.F16.F32.PACK_AB R107, R101, R184 ;  /* 0x000000b8656b723e */ /* 0x020fe200000000ff */
[C---:B------:R-:W-:Y:S01]  /*88b0*/  HMMA.16816.F32 R8, R68.reuse, R74, R8 ;  /* 0x0000004a4408723c */ /* 0x040fe20000001808 */
[----:B------:R-:W1:Y:S07]  /*88c0*/  LDSM.16.MT88.4 R72, [R144+0x8800] ;  /* 0x008800009048783b */ /* 0x000e6e0000004200 */
[C---:B------:R-:W-:Y:S08]  /*88d0*/  HMMA.16816.F32 R12, R68.reuse, R80, R12 ;  /* 0x00000050440c723c */ /* 0x040ff0000000180c */
[C---:B------:R-:W-:Y:S01]  /*88e0*/  HMMA.16816.F32 R16, R68.reuse, R82, R16 ;  /* 0x000000524410723c */ /* 0x040fe20000001810 */
[----:B------:R-:W2:Y:S07]  /*88f0*/  LDSM.16.MT88.4 R80, [R144+0xa800] ;  /* 0x00a800009050783b */ /* 0x000eae0000004200 */
[C---:B----4-:R-:W-:Y:S08]  /*8900*/  HMMA.16816.F32 R20, R68.reuse, R76, R20 ;  /* 0x0000004c4414723c */ /* 0x050ff00000001814 */
[C---:B------:R-:W-:Y:S01]  /*8910*/  HMMA.16816.F32 R24, R68.reuse, R78, R24 ;  /* 0x0000004e4418723c */ /* 0x040fe20000001818 */
[----:B------:R-:W-:Y:S07]  /*8920*/  LDSM.16.MT88.4 R76, [R146+0x9000] ;  /* 0x00900000924c783b */ /* 0x000fee0000004200 */
        /* <DEDUP_REMOVED lines=12> */
[C---:B--2---:R-:W-:Y:S08]  /*89f0*/  HMMA.16816.F32 R60, R68.reuse, R80, R60 ;  /* 0x00000050443c723c */ /* 0x044ff0000000183c */
[----:B------:R-:W-:Y:S01]  /*8a00*/  HMMA.16816.F32 R64, R68, R82, R64 ;  /* 0x000000524440723c */ /* 0x000fe20000001840 */
[----:B------:R-:W2:Y:S02]  /*8a10*/  LDSM.16.MT88.4 R80, [R145+0x9000] ;  /* 0x009000009150783b */ /* 0x000ea40000004200 */
[----:B------:R-:W-:Y:S02]  /*8a20*/  F2FP.F16.F32.PACK_AB R68, R141, R140 ;  /* 0x0000008c8d44723e */ /* 0x000fe400000000ff */
[----:B------:R-:W-:Y:S02]  /*8a30*/  F2FP.F16.F32.PACK_AB R69, R143, R142 ;  /* 0x0000008e8f45723e */ /* 0x000fe400000000ff */
[----:B------:R-:W-:Y:S02]  /*8a40*/  F2FP.F16.F32.PACK_AB R70, R180, R173 ;  /* 0x000000adb446723e */ /* 0x000fe400000000ff */
[----:B------:R-:W-:Y:S07]  /*8a50*/  F2FP.F16.F32.PACK_AB R71, R182, R179 ;  /* 0x000000b3b647723e */ /* 0x000fee00000000ff */
[C---:B-1----:R-:W-:Y:S08]  /*8a60*/  HMMA.16816.F32 R4, R68.reuse, R72, R4 ;  /* 0x000000484404723c */ /* 0x042ff00000001804 */
[C---:B------:R-:W-:Y:S01]  /*8a70*/  HMMA.16816.F32 R8, R68.reuse, R74, R8 ;  /* 0x0000004a4408723c */ /* 0x040fe20000001808 */
[----:B------:R-:W1:Y:S07]  /*8a80*/  LDSM.16.MT88.4 R72, [R145+0xb000] ;  /* 0x00b000009148783b */ /* 0x000e6e0000004200 */
[C---:B------:R-:W-:Y:S08]  /*8a90*/  HMMA.16816.F32 R12, R68.reuse, R76, R12 ;  /* 0x0000004c440c723c */ /* 0x040ff0000000180c */
[C---:B------:R-:W-:Y:S01]  /*8aa0*/  HMMA.16816.F32 R16, R68.reuse, R78, R16 ;  /* 0x0000004e4410723c */ /* 0x040fe20000001810 */
[----:B------:R-:W3:Y:S07]  /*8ab0*/  LDSM.16.MT88.4 R76, [R144+0xb000] ;  /* 0x00b00000904c783b */ /* 0x000eee0000004200 */
[C---:B--2---:R-:W-:Y:S08]  /*8ac0*/  HMMA.16816.F32 R20, R68.reuse, R80, R20 ;  /* 0x000000504414723c */ /* 0x044ff00000001814 */
[C---:B------:R-:W-:Y:S08]  /*8ad0*/  HMMA.16816.F32 R24, R68.reuse, R82, R24 ;  /* 0x000000524418723c */ /* 0x040ff00000001818 */
[C---:B------:R-:W-:Y:S08]  /*8ae0*/  HMMA.16816.F32 R28, R68.reuse, R84, R28 ;  /* 0x00000054441c723c */ /* 0x040ff0000000181c */
[C---:B------:R-:W-:Y:S01]  /*8af0*/  HMMA.16816.F32 R32, R68.reuse, R86, R32 ;  /* 0x000000564420723c */ /* 0x040fe20000001820 */
[----:B------:R-:W-:Y:S07]  /*8b00*/  LDSM.16.MT88.4 R84, [R146+0x9800] ;  /* 0x009800009254783b */ /* 0x000fee0000004200 */
[C---:B------:R-:W-:Y:S08]  /*8b10*/  HMMA.16816.F32 R36, R68.reuse, R88, R36 ;  /* 0x000000584424723c */ /* 0x040ff00000001824 */
[C---:B------:R-:W-:Y:S08]  /*8b20*/  HMMA.16816.F32 R40, R68.reuse, R90, R40 ;  /* 0x0000005a4428723c */ /* 0x040ff00000001828 */
[C---:B------:R-:W-:Y:S08]  /*8b30*/  HMMA.16816.F32 R44, R68.reuse, R92, R44 ;  /* 0x0000005c442c723c */ /* 0x040ff0000000182c */
[C---:B------:R-:W-:Y:S01]  /*8b40*/  HMMA.16816.F32 R48, R68.reuse, R94, R48 ;  /* 0x0000005e4430723c */ /* 0x040fe20000001830 */
[----:B------:R-:W2:Y:S07]  /*8b50*/  LDSM.16.MT88.4 R92, [R150+0x9800] ;  /* 0x00980000965c783b */ /* 0x000eae0000004200 */
[C---:B-1----:R-:W-:Y:S08]  /*8b60*/  HMMA.16816.F32 R52, R68.reuse, R72, R52 ;  /* 0x000000484434723c */ /* 0x042ff00000001834 */
[C---:B------:R-:W-:Y:S08]  /*8b70*/  HMMA.16816.F32 R56, R68.reuse, R74, R56 ;  /* 0x0000004a4438723c */ /* 0x040ff00000001838 */
[C---:B---3--:R-:W-:Y:S08]  /*8b80*/  HMMA.16816.F32 R60, R68.reuse, R76, R60 ;  /* 0x0000004c443c723c */ /* 0x048ff0000000183c */
[----:B------:R-:W-:Y:S08]  /*8b90*/  HMMA.16816.F32 R64, R68, R78, R64 ;  /* 0x0000004e4440723c */ /* 0x000ff00000001840 */
[C---:B--2---:R-:W-:Y:S01]  /*8ba0*/  HMMA.16816.F32 R96, R104.reuse, R92, R4 ;  /* 0x0000005c6860723c */ /* 0x044fe20000001804 */
[----:B------:R-:W1:Y:S07]  /*8bb0*/  LDSM.16.MT88.4 R4, [R145+0xb800] ;  /* 0x00b800009104783b */ /* 0x000e6e0000004200 */
[C---:B------:R-:W-:Y:S01]  /*8bc0*/  HMMA.16816.F32 R92, R104.reuse, R94, R8 ;  /* 0x0000005e685c723c */ /* 0x040fe20000001808 */
[----:B------:R-:W2:Y:S07]  /*8bd0*/  LDSM.16.MT88.4 R8, [R144+0xb800] ;  /* 0x00b800009008783b */ /* 0x000eae0000004200 */
        /* <DEDUP_REMOVED lines=21> */
[----:B------:R-:W-:Y:S04]  /*8d30*/  FADD.FTZ R2, R143, R2 ;  /* 0x000000028f027221 */ /* 0x000fe80000010000 */
        /* <DEDUP_REMOVED lines=8> */
[----:B------:R-:W-:Y:S05]  /*8dc0*/  FADD.FTZ R175, R101, R184 ;  /* 0x000000b865af7221 */ /* 0x000fea0000010000 */
[C---:B------:R-:W-:Y:S08]  /*8dd0*/  HMMA.16816.F32 R48, R104.reuse, R122, R48 ;  /* 0x0000007a6830723c */ /* 0x040ff00000001830 */
[C---:B-1----:R-:W-:Y:S01]  /*8de0*/  HMMA.16816.F32 R52, R104.reuse, R4, R52 ;  /* 0x000000046834723c */ /* 0x042fe20000001834 */
[----:B------:R-:W1:Y:S07]  /*8df0*/  LDC.64 R4, c[0x0][0x3c0] ;  /* 0x0000f000ff047b82 */ /* 0x000e6e0000000a00 */
[C---:B------:R-:W-:Y:S03]  /*8e00*/  HMMA.16816.F32 R56, R104.reuse, R6, R56 ;  /* 0x000000066838723c */ /* 0x040fe60000001838 */
[----:B------:R-:W-:Y:S04]  /*8e10*/  FADD.FTZ R7, R173, R0 ;  /* 0x00000000ad077221 */ /* 0x000fe80000010000 */
[----:B------:R-:W-:Y:S01]  /*8e20*/  FADD.FTZ R7, R180, R7 ;  /* 0x00000007b4077221 */ /* 0x000fe20000010000 */
[C---:B--2---:R-:W-:Y:S03]  /*8e30*/  HMMA.16816.F32 R60, R104.reuse, R8, R60 ;  /* 0x00000008683c723c */ /* 0x044fe6000000183c */
        /* <DEDUP_REMOVED lines=11> */
.L_x_660:
        /* <DEDUP_REMOVED lines=193> */
.L_x_664:
        /* <DEDUP_REMOVED lines=53> */
.L_x_666:
[----:B------:R-:W-:Y:S05]  /*9e50*/  BSYNC.RECONVERGENT B0 ;  /* 0x0000000000007941 */ /* 0x000fea0003800200 */
.L_x_665:
        /* <DEDUP_REMOVED lines=31> */
.L_x_668:
[----:B------:R-:W-:Y:S05]  /*a050*/  BSYNC.RECONVERGENT B0 ;  /* 0x0000000000007941 */ /* 0x000fea0003800200 */
.L_x_667:
        /* <DEDUP_REMOVED lines=18> */
.L_x_670:
[----:B------:R-:W-:Y:S05]  /*a180*/  BSYNC.RECONVERGENT B0 ;  /* 0x0000000000007941 */ /* 0x000fea0003800200 */
.L_x_669:
        /* <DEDUP_REMOVED lines=18> */
.L_x_672:
[----:B------:R-:W-:Y:S05]  /*a2b0*/  BSYNC.RECONVERGENT B0 ;  /* 0x0000000000007941 */ /* 0x000fea0003800200 */
.L_x_671:
        /* <DEDUP_REMOVED lines=17> */
.L_x_673:
        /* <DEDUP_REMOVED lines=11> */
.L_x_1665:


//--------------------- .text._ZN5flash16flash_fwd_kernelI23Flash_fwd_kernel_traitsILi128ELi64ELi64ELi4ELb0ELb0EN7cutlass6half_tE19Flash_kernel_traitsILi128ELi64ELi64ELi4ES3_EELb0ELb1ELb0ELb0ELb0ELb0ELb0ELb0EEEvNS_16Flash_fwd_paramsE --------------------------
	.section	.text._ZN5flash16flash_fwd_kernelI23Flash_fwd_kernel_traitsILi128ELi64ELi64ELi4ELb0ELb0EN7cutlass6half_tE19Flash_kernel_traitsILi128ELi64ELi64ELi4ES3_EELb0ELb1ELb0ELb0ELb0ELb0ELb0ELb0EEEvNS_16Flash_fwd_paramsE,"ax",@progbits
	.align	128
        .global         _ZN5flash16flash_fwd_kernelI23Flash_fwd_kernel_traitsILi128ELi64ELi64ELi4ELb0ELb0EN7cutlass6half_tE19Flash_kernel_traitsILi128ELi64ELi64ELi4ES3_EELb0ELb1ELb0ELb0ELb0ELb0ELb0ELb0EEEvNS_16Flash_fwd_paramsE
        .type           _ZN5flash16flash_fwd_kernelI23Flash_fwd_kernel_traitsILi128ELi64ELi64ELi4ELb0ELb0EN7cutlass6half_tE19Flash_kernel_traitsILi128ELi64ELi64ELi4ES3_EELb0ELb1ELb0ELb0ELb0ELb0ELb0ELb0EEEvNS_16Flash_fwd_paramsE,@function
        .size           _ZN5flash16flash_fwd_kernelI23Flash_fwd_kernel_traitsILi128ELi64ELi64ELi4ELb0ELb0EN7cutlass6half_tE19Flash_kernel_traitsILi128ELi64ELi64ELi4ES3_EELb0ELb1ELb0ELb0ELb0ELb0ELb0ELb0EEEvNS_16Flash_fwd_paramsE,(.L_x_1666 - _ZN5flash16flash_fwd_kernelI23Flash_fwd_kernel_traitsILi128ELi64ELi64ELi4ELb0ELb0EN7cutlass6half_tE19Flash_kernel_traitsILi128ELi64ELi64ELi4ES3_EELb0ELb1ELb0ELb0ELb0ELb0ELb0ELb0EEEvNS_16Flash_fwd_paramsE)
        .other          _ZN5flash16flash_fwd_kernelI23Flash_fwd_kernel_traitsILi128ELi64ELi64ELi4ELb0ELb0EN7cutlass6half_tE19Flash_kernel_traitsILi128ELi64ELi64ELi4ES3_EELb0ELb1ELb0ELb0ELb0ELb0ELb0ELb0EEEvNS_16Flash_fwd_paramsE,@"STO_CUDA_ENTRY STV_DEFAULT"
_ZN5flash16flash_fwd_kernelI23Flash_fwd_kernel_traitsILi128ELi64ELi64ELi4ELb0ELb0EN7cutlass6half_tE19Flash_kernel_traitsILi128ELi64ELi64ELi4ES3_EELb0ELb1ELb0ELb0ELb0ELb0ELb0ELb0EEEvNS_16Flash_fwd_paramsE:
.text._ZN5flash16flash_fwd_kernelI23Flash_fwd_kernel_traitsILi128ELi64ELi64ELi4ELb0ELb0EN7cutlass6half_tE19Flash_kernel_traitsILi128ELi64ELi64ELi4ES3_EELb0ELb1ELb0ELb0ELb0ELb0ELb0ELb0EEEvNS_16Flash_fwd_paramsE:
        /* <DEDUP_REMOVED lines=20> */
[----:B------:R-:W2:Y:S01]  /*0140*/  @P4 LDG.E R10, desc[UR12][R14.64+0x4] ;  /* 0x0000040c0e0a4981 */ /* 0x000ea2000c1e1900 */
[----:B------:R-:W-:Y:S01]  /*0150*/  SHF.R.U32.HI R0, RZ, 0x1e, R162 ;  /* 0x0000001eff007819 */ /* 0x000fe200000116a2 */
[----:B------:R-:W-:Y:S02]  /*0160*/  IMAD.MOV.U32 R6, RZ, RZ, RZ ;  /* 0x000000ffff067224 */ /* 0x000fe400078e00ff */
[C---:B------:R-:W-:Y:S01]  /*0170*/  @P2 IADD3 R2, P0, PT, R9.reuse, UR4, RZ ;  /* 0x0000000409022c10 */ /* 0x040fe2000ff1e0ff */
[----:B------:R-:W3:Y:S01]  /*0180*/  LDCU.U8 UR4, c[0x0][0x532] ;  /* 0x0000a640ff0477ac */ /* 0x000ee20008000000 */
[----:B------:R-:W-:-:S02]  /*0190*/  @P3 IADD3 R12, P1, PT, R9, UR6, RZ ;  /* 0x00000006090c3c10 */ /* 0x000fc4000ff3e0ff */
[C---:B------:R-:W-:Y:S01]  /*01a0*/  @P2 IADD3.X R3, PT, PT, R0.reuse, UR5, RZ, P0, !PT ;  /* 0x0000000500032c10 */ /* 0x040fe200087fe4ff */
[----:B------:R-:W4:Y:S01]  /*01b0*/  S2R R163, SR_CTAID.X ;  /* 0x0000000000a37919 */ /* 0x000f220000002500 */
[C---:B------:R-:W-:Y:S01]  /*01c0*/  @P3 IADD3.X R13, PT, PT, R0.reuse, UR7, RZ, P1, !PT ;  /* 0x00000007000d3c10 */ /* 0x040fe20008ffe4ff */
[----:B------:R-:W2:Y:S02]  /*01d0*/  @!P4 LDC R16, c[0x0][0x434] ;  /* 0x00010d00ff10cb82 */ /* 0x000ea40000000800 */
[----:B------:R1:W5:Y:S02]  /*01e0*/  @P2 LDG.E R87, desc[UR12][R2.64] ;  /* 0x0000000c02572981 */ /* 0x000364000c1e1900 */
[----:B-1----:R-:W-:Y:S02]  /*01f0*/  IADD3 R8, P0, PT, R9, R4, RZ ;  /* 0x0000000409087210 */ /* 0x002fe40007f1e0ff */
[----:B------:R1:W5:Y:S03]  /*0200*/  @P3 LDG.E R6, desc[UR12][R12.64] ;  /* 0x0000000c0c063981 */ /* 0x000366000c1e1900 */
[----:B------:R-:W-:Y:S01]  /*0210*/  IMAD.X R9, R0, 0x1, R5, P0 ;  /* 0x0000000100097824 */ /* 0x000fe200000e0605 */
[----:B------:R-:W-:Y:S01]  /*0220*/  ISETP.NE.U32.AND P0, PT, R4, RZ, PT ;  /* 0x000000ff0400720c */ /* 0x000fe20003f05070 */
[----:B------:R-:W1:Y:S03]  /*0230*/  @!P2 LDC R0, c[0x0][0x43c] ;  /* 0x00010f00ff00ab82 */ /* 0x000e660000000800 */
[----:B------:R-:W-:-:S02]  /*0240*/  ISETP.NE.AND.EX P0, PT, R5, RZ, PT, P0 ;  /* 0x000000ff0500720c */ /* 0x000fc40003f05300 */
[----:B---3--:R-:W-:Y:S02]  /*0250*/  ISETP.NE.AND P1, PT, RZ, UR4, PT ;  /* 0x00000004ff007c0c */ /* 0x008fe4000bf25270 */
[----:B------:R-:W-:-:S04]  /*0260*/  ISETP.EQ.U32.AND P3, PT, R4, RZ, PT ;  /* 0x000000ff0400720c */ /* 0x000fc80003f62070 */
[----:B------:R-:W-:-:S05]  /*0270*/  ISETP.EQ.OR.EX P3, PT, R5, RZ, !P1, P3 ;  /* 0x000000ff0500720c */ /* 0x000fca0004f62730 */
[----:B------:R-:W3:Y:S08]  /*0280*/  @!P0 LDC R5, c[0x0][0x438] ;  /* 0x00010e00ff058b82 */ /* 0x000ef00000000800 */
[----:B------:R-:W1:Y:S01]  /*0290*/  @!P2 LDC.64 R2, c[0x0][0x488] ;  /* 0x00012200ff02ab82 */ /* 0x000e620000000a00 */
[----:B------:R-:W-:Y:S02]  /*02a0*/  IMAD.MOV.U32 R7, RZ, RZ, -0x1 ;  /* 0xffffffffff077424 */ /* 0x000fe400078e00ff */
[----:B----4-:R-:W-:-:S04]  /*02b0*/  IMAD.SHL.U32 R165, R163, 0x40, RZ ;  /* 0x00000040a3a57824 */ /* 0x010fc800078e00ff */
[----:B------:R4:W5:Y:S01]  /*02c0*/  @!P3 LDG.E R7, desc[UR12][R8.64] ;  /* 0x0000000c0807b981 */ /* 0x000962000c1e1900 */
[----:B--2---:R-:W-:-:S05]  /*02d0*/  @P4 IMAD.IADD R16, R10, 0x1, -R161 ;  /* 0x000000010a104824 */ /* 0x004fca00078e0aa1 */
[----:B------:R-:W-:Y:S01]  /*02e0*/  ISETP.GT.AND P3, PT, R16, R165, PT ;  /* 0x000000a51000720c */ /* 0x000fe20003f64270 */
[----:B-1-34-:R-:W-:-:S12]  /*02f0*/  @!P0 BRA `(.L_x_674) ;  /* 0x00000000000c8947 */ /* 0x01afd80003800000 */
[----:B------:R-:W2:Y:S02]  /*0300*/  @P1 LDG.E R4, desc[UR12][R8.64+0x4] ;  /* 0x0000040c08041981 */ /* 0x000ea4000c1e1900 */
[----:B--2--5:R-:W-:-:S06]  /*0310*/  @P1 IADD3 R5, PT, PT, R4, -R7, RZ ;  /* 0x8000000704051210 */ /* 0x024fcc0007ffe0ff */
[----:B------:R1:W5:Y:S02]  /*0320*/  @!P1 LDG.E R5, desc[UR12][R8.64] ;  /* 0x0000000c08059981 */ /* 0x000364000c1e1900 */
.L_x_674:
[----:B------:R-:W-:Y:S05]  /*0330*/  @!P3 EXIT ;  /* 0x000000000000b94d */ /* 0x000fea0003800000 */
[----:B------:R-:W2:Y:S01]  /*0340*/  LDC R86, c[0x0][0x508] ;  /* 0x00014200ff567b82 */ /* 0x000ea20000000800 */
[----:B------:R-:W-:Y:S01]  /*0350*/  @!P2 ISETP.NE.U32.AND P0, PT, R2, RZ, PT ;  /* 0x000000ff0200a20c */ /* 0x000fe20003f05070 */
[----:B-----5:R-:W-:Y:S01]  /*0360*/  @P2 IMAD.IADD R87, R87, 0x1, -R6 ;  /* 0x0000000157572824 */ /* 0x020fe200078e0a06 */
[----:B------:R-:W3:Y:S02]  /*0370*/  S2R R25, SR_CTAID.Z ;  /* 0x0000000000197919 */ /* 0x000ee40000002700 */
[----:B------:R-:W-:Y:S01]  /*0380*/  @!P2 ISETP.NE.AND.EX P0, PT, R3, RZ, PT, P0 ;  /* 0x000000ff0300a20c */ /* 0x000fe20003f05300 */
[----:B------:R-:W-:Y:S01]  /*0390*/  VIADD R3, R163, 0x1 ;  /* 0x00000001a3037836 */ /* 0x000fe20000000000 */
[----:B------:R-:W4:Y:S02]  /*03a0*/  S2R R88, SR_TID.X ;  /* 0x0000000000587919 */ /* 0x000f240000002100 */
[----:B------:R-:W-:Y:S01]  /*03b0*/  @!P2 SEL R0, R0, RZ, P0 ;  /* 0x000000ff0000a207 */ /* 0x000fe20000000000 */
[----:B------:R-:W-:-:S03]  /*03c0*/  IMAD R3, R3, 0x40, -R16 ;  /* 0x0000004003037824 */ /* 0x000fc600078e0a10 */
        /* <DEDUP_REMOVED lines=13> */
[----:B------:R-:W-:Y:S02]  /*04a0*/  ISETP.NE.AND P1, PT, R161, -0x1, PT ;  /* 0xffffffffa100780c */ /* 0x000fe40003f25270 */
[----:B-1----:R-:W-:-:S05]  /*04b0*/  SHF.L.U32 R9, R88, 0x3, RZ ;  /* 0x0000000358097819 */ /* 0x002fca00000006ff */
[----:B------:R-:W1:Y:S08]  /*04c0*/  LDC.U8 R8, c[0x0][0x548] ;  /* 0x00015200ff087b82 */ /* 0x000e700000000000 */
[----:B------:R-:W3:Y:S01]  /*04d0*/  @!P1 LDC.64 R6, c[0x0][0x400] ;  /* 0x00010000ff069b82 */ /* 0x000ee20000000a00 */
[----:B--2---:R-:W-:-:S07]  /*04e0*/  ISETP.NE.AND P6, PT, R0, RZ, PT ;  /* 0x000000ff0000720c */ /* 0x004fce0003fc5270 */
[----:B------:R-:W2:Y:S08]  /*04f0*/  @P1 LDC.64 R4, c[0x0][0x408] ;  /* 0x00010200ff041b82 */ /* 0x000eb00000000a00 */
[----:B------:R-:W4:Y:S01]  /*0500*/  @P6 LDC.64 R2, c[0x0][0x430] ;  /* 0x00010c00ff026b82 */ /* 0x000f220000000a00 */
[----:B---3--:R-:W-:-:S04]  /*0510*/  @!P1 IMAD.WIDE.U32 R10, R162, R6, RZ ;  /* 0x00000006a20a9225 */ /* 0x008fc800078e00ff */
[----:B------:R-:W-:-:S03]  /*0520*/  @!P1 IMAD R6, R162, R7, R11 ;  /* 0x00000007a2069224 */ /* 0x000fc600078e020b */
[----:B------:R-:W3:Y:S01]  /*0530*/  @P6 LDC R0, c[0x0][0x430] ;  /* 0x00010c00ff006b82 */ /* 0x000ee20000000800 */
[----:B------:R-:W-:Y:S01]  /*0540*/  @!P1 MOV R7, R10 ;  /* 0x0000000a00079202 */ /* 0x000fe20000000f00 */
[----:B--2---:R-:W-:-:S04]  /*0550*/  @P1 IMAD.WIDE.U32 R12, R161, R4, RZ ;  /* 0x00000004a10c1225 */ /* 0x004fc800078e00ff */
[----:B----4-:R-:W-:Y:S01]  /*0560*/  @P6 IMAD R2, R2, R3, RZ ;  /* 0x0000000302026224 */ /* 0x010fe200078e02ff */
[----:B------:R-:W-:Y:S01]  /*0570*/  @P6 MOV R3, 0x1 ;  /* 0x0000000100036802 */ /* 0x000fe20000000f00 */
[----:B-1----:R-:W-:Y:S06]  /*0580*/  @P6 BRA `(.L_x_676) ;  /* 0x0000000000286947 */ /* 0x002fec0003800000 */
[----:B------:R-:W-:Y:S01]  /*0590*/  ISETP.NE.AND P0, PT, R8, RZ, PT ;  /* 0x000000ff0800720c */ /* 0x000fe20003f05270 */
[----:B------:R-:W1:-:S12]  /*05a0*/  LDC R11, c[0x0][0x3e0] ;  /* 0x0000f800ff0b7b82 */ /* 0x000e580000000800 */
[----:B------:R-:W2:Y:S01]  /*05b0*/  @P0 LDC R2, c[0x0][0x454] ;  /* 0x00011500ff020b82 */ /* 0x000ea20000000800 */
[----:B---3--:R-:W-:Y:S02]  /*05c0*/  @P0 MOV R0, 0x1 ;  /* 0x0000000100000802 */ /* 0x008fe40000000f00 */
[----:B------:R-:W-:-:S05]  /*05d0*/  @!P0 MOV R0, 0x1 ;  /* 0x0000000100008802 */ /* 0x000fca0000000f00 */
[----:B------:R-:W1:Y:S08]  /*05e0*/  @P0 LDC R10, c[0x0][0x454] ;  /* 0x00011500ff0a0b82 */ /* 0x000e700000000800 */
[----:B------:R-:W3:Y:S08]  /*05f0*/  @!P0 LDC R4, c[0x0][0x434] ;  /* 0x00010d00ff048b82 */ /* 0x000ef00000000800 */
[----:B------:R-:W4:Y:S01]  /*0600*/  @!P0 LDC R2, c[0x0][0x434] ;  /* 0x00010d00ff028b82 */ /* 0x000f220000000800 */
[----:B-1----:R-:W-:-:S02]  /*0610*/  @P0 IMAD R3, R10, R11, RZ ;  /* 0x0000000b0a030224 */ /* 0x002fc400078e02ff */
[----:B--23--:R-:W-:-:S07]  /*0620*/  @!P0 IMAD R3, R4, R11, RZ ;  /* 0x0000000b04038224 */ /* 0x00cfce00078e02ff */
.L_x_676:
[----:B------:R-:W-:Y:S01]  /*0630*/  @P1 IMAD.MOV.U32 R7, RZ, RZ, R12 ;  /* 0x000000ffff071224 */ /* 0x000fe200078e000c */
[----:B------:R-:W1:Y:S01]  /*0640*/  LDCU.64 UR4, c[0x0][0x410] ;  /* 0x00008200ff0477ac */ /* 0x000e620008000a00 */
[----:B------:R-:W-:Y:S01]  /*0650*/  LOP3.LUT R4, R9, 0x38, RZ, 0xc0, !PT ;  /* 0x0000003809047812 */ /* 0x000fe200078ec0ff */
[----:B------:R-:W-:Y:S01]  /*0660*/  @P1 IMAD R6, R161, R5, R13 ;  /* 0x00000005a1061224 */ /* 0x000fe200078e020d */
[----:B------:R-:W-:Y:S01]  /*0670*/  SHF.R.U32.HI R88, RZ, 0x3, R88 ;  /* 0x00000003ff587819 */ /* 0x000fe20000011658 */
[----:B------:R-:W2:Y:S01]  /*0680*/  LDC R5, c[0x0][0x434] ;  /* 0x00010d00ff057b82 */ /* 0x000ea20000000800 */
[----:B------:R-:W-:Y:S01]  /*0690*/  IADD3 R14, P0, PT, R4, R7, RZ ;  /* 0x00000007040e7210 */ /* 0x000fe20007f1e0ff */
[----:B------:R-:W-:Y:S01]  /*06a0*/  IMAD.IADD R16, R16, 0x1, -R165 ;  /* 0x0000000110107824 */ /* 0x000fe200078e0aa5 */
[C---:B------:R-:W-:Y:S01]  /*06b0*/  IADD3 R7, PT, PT, R88.reuse, 0x20, RZ ;  /* 0x0000002058077810 */ /* 0x040fe20007ffe0ff */
[C---:B------:R-:W-:Y:S01]  /*06c0*/  VIADD R9, R88.reuse, 0x10 ;  /* 0x0000001058097836 */ /* 0x040fe20000000000 */
[----:B------:R-:W-:Y:S01]  /*06d0*/  BSSY.RECONVERGENT B0, `(.L_x_677) ;  /* 0x000001c000007945 */ /* 0x000fe20003800200 */
[----:B------:R-:W-:Y:S01]  /*06e0*/  IMAD.X R15, RZ, RZ, R6, P0 ;  /* 0x000000ffff0f7224 */ /* 0x000fe200000e0606 */
[----:B------:R-:W-:Y:S01]  /*06f0*/  ISETP.GE.AND P0, PT, R88, R16, PT ;  /* 0x000000105800720c */ /* 0x000fe20003f06270 */
[----:B------:R-:W-:Y:S01]  /*0700*/  IMAD.MOV.U32 R89, RZ, RZ, RZ ;  /* 0x000000ffff597224 */ /* 0x000fe200078e00ff */
[----:B------:R-:W-:-:S02]  /*0710*/  ISETP.NE.AND P6, PT, R8, RZ, !P6 ;  /* 0x000000ff0800720c */ /* 0x000fc400077c5270 */
[----:B------:R-:W-:Y:S01]  /*0720*/  ISETP.NE.AND P1, PT, R161, -0x1, PT ;  /* 0xffffffffa100780c */ /* 0x000fe20003f25270 */
[----:B------:R-:W-:Y:S01]  /*0730*/  IMAD.WIDE.U32 R20, R163, 0x40, R88 ;  /* 0x00000040a3147825 */ /* 0x000fe200078e0058 */
[-C--:B------:R-:W-:Y:S02]  /*0740*/  ISETP.GE.AND P2, PT, R9, R16.reuse, PT ;  /* 0x000000100900720c */ /* 0x080fe40003f46270 */
[----:B------:R-:W-:Y:S01]  /*0750*/  ISETP.GE.AND P3, PT, R7, R16, PT ;  /* 0x000000100700720c */ /* 0x000fe20003f66270 */
[C---:B-1----:R-:W-:Y:S01]  /*0760*/  IMAD.WIDE.U32 R14, R25.reuse, UR4, R14 ;  /* 0x00000004190e7c25 */ /* 0x042fe2000f8e000e */
[----:B------:R-:W-:Y:S02]  /*0770*/  IADD3 R13, PT, PT, R88, 0x30, RZ ;  /* 0x00000030580d7810 */ /* 0x000fe40007ffe0ff */
[----:B------:R-:W-:Y:S01]  /*0780*/  LOP3.LUT R8, R4, 0x40, RZ, 0xfc, !PT ;  /* 0x0000004004087812 */ /* 0x000fe200078efcff */
[----:B------:R-:W-:Y:S01]  /*0790*/  IMAD R19, R25, UR5, R15 ;  /* 0x0000000519137c24 */ /* 0x000fe2000f8e020f */
[----:B------:R-:W-:Y:S07]  /*07a0*/  @P0 BRA `(.L_x_678) ;  /* 0x0000000000380947 */ /* 0x000fee0003800000 */
[----:B------:R-:W1:Y:S01]  /*07b0*/  LDCU.64 UR4, c[0x0][0x408] ;  /* 0x00008100ff0477ac */ /* 0x000e620008000a00 */
[----:B------:R-:W-:Y:S01]  /*07c0*/  IMAD.MOV.U32 R18, RZ, RZ, R14 ;  /* 0x000000ffff127224 */ /* 0x000fe200078e000e */
[----:B------:R-:W5:Y:S01]  /*07d0*/  LDCU UR8, c[0x0][0x440] ;  /* 0x00008800ff0877ac */ /* 0x000f620008000800 */
[----:B------:R-:W3:Y:S01]  /*07e0*/  LDCU.64 UR6, c[0x0][0x3f0] ;  /* 0x00007e00ff0677ac */ /* 0x000ee20008000a00 */
[----:B-1----:R-:W-:Y:S02]  /*07f0*/  IMAD R11, R21, UR4, RZ ;  /* 0x00000004150b7c24 */ /* 0x002fe4000f8e02ff */
[----:B------:R-:W-:Y:S01]  /*0800*/  IMAD.WIDE.U32 R22, R20, UR4, R18 ;  /* 0x0000000414167c25 */ /* 0x000fe2000f8e0012 */
[----:B-----5:R-:W-:-:S03]  /*0810*/  ISETP.GE.AND P5, PT, R4, UR8, PT ;  /* 0x0000000804007c0c */ /* 0x020fc6000bfa6270 */
[----:B------:R-:W-:Y:S01]  /*0820*/  IMAD R6, R20, UR5, R11 ;  /* 0x0000000514067c24 */ /* 0x000fe2000f8e020b */
[----:B------:R-:W-:Y:S02]  /*0830*/  ISETP.GE.AND P4, PT, R8, UR8, PT ;  /* 0x0000000808007c0c */ /* 0x000fe4000bf86270 */
[----:B---3--:R-:W-:Y:S02]  /*0840*/  LEA R10, P0, R22, UR6, 0x1 ;  /* 0x00000006160a7c11 */ /* 0x008fe4000f8008ff */
[----:B------:R-:W-:-:S04]  /*0850*/  IADD3 R6, PT, PT, R23, R6, RZ ;  /* 0x0000000617067210 */ /* 0x000fc80007ffe0ff */
[----:B------:R-:W-:-:S05]  /*0860*/  LEA.HI.X R11, R22, UR7, R6, 0x1, P0 ;  /* 0x00000007160b7c11 */ /* 0x000fca00080f0c06 */
[----:B------:R1:W-:Y:S04]  /*0870*/  @!P5 STG.E.128 desc[UR12][R10.64], RZ ;  /* 0x000000ff0a00d986 */ /* 0x0003e8000c101d0c */
[----:B------:R1:W-:Y:S02]  /*0880*/  @!P4 STG.E.128 desc[UR12][R10.64+0x80], RZ ;  /* 0x000080ff0a00c986 */ /* 0x0003e4000c101d0c */
.L_x_678:
[----:B------:R-:W-:Y:S05]  /*0890*/  BSYNC.RECONVERGENT B0 ;  /* 0x0000000000007941 */ /* 0x000fea0003800200 */
.L_x_677:
[----:B------:R-:W-:Y:S01]  /*08a0*/  BSSY.RECONVERGENT B0, `(.L_x_679) ;  /* 0x0000014000007945 */ /* 0x000fe20003800200 */
[----:B------:R-:W-:-:S03]  /*08b0*/  ISETP.GE.AND P0, PT, R13, R16, PT ;  /* 0x000000100d00720c */ /* 0x000fc60003f06270 */
[----:B------:R-:W-:Y:S10]  /*08c0*/  @P2 BRA `(.L_x_680) ;  /* 0x0000000000442947 */ /* 0x000ff40003800000 */
[----:B------:R-:W5:Y:S01]  /*08d0*/  LDCU.64 UR6, c[0x0][0x408] ;  /* 0x00008100ff0677ac */ /* 0x000f620008000a00 */
[----:B-1----:R-:W-:Y:S01]  /*08e0*/  IADD3 R11, P2, PT, R20, 0x10, RZ ;  /* 0x00000010140b7810 */ /* 0x002fe20007f5e0ff */
[----:B------:R-:W-:Y:S01]  /*08f0*/  IMAD.MOV.U32 R22, RZ, RZ, R14 ;  /* 0x000000ffff167224 */ /* 0x000fe200078e000e */
[----:B------:R-:W-:Y:S01]  /*0900*/  MOV R23, R19 ;  /* 0x0000001300177202 */ /* 0x000fe20000000f00 */
[----:B------:R-:W1:Y:S02]  /*0910*/  LDCU UR8, c[0x0][0x440] ;  /* 0x00008800ff0877ac */ /* 0x000e640008000800 */
[----:B------:R-:W-:Y:S01]  /*0920*/  IMAD.X R6, RZ, RZ, R21, P2 ;  /* 0x000000ffff067224 */ /* 0x000fe200010e0615 */
        /* <DEDUP_REMOVED lines=11> */
.L_x_680:
[----:B------:R-:W-:Y:S05]  /*09e0*/  BSYNC.RECONVERGENT B0 ;  /* 0x0000000000007941 */ /* 0x000fea0003800200 */
.L_x_679:
[----:B------:R-:W-:Y:S01]  /*09f0*/  BSSY.RECONVERGENT B0, `(.L_x_681) ;  /* 0x0000015000007945 */ /* 0x000fe20003800200 */
[----:B------:R-:W-:Y:S01]  /*0a00*/  ISETP.NE.AND P2, PT, R4, RZ, PT ;  /* 0x000000ff0400720c */ /* 0x000fe20003f45270 */
[----:B-12---:R-:W-:Y:S02]  /*0a10*/  IMAD R10, R162, R5, RZ ;  /* 0x00000005a20a7224 */ /* 0x006fe400078e02ff */
[----:B------:R-:W-:Y:S10]  /*0a20*/  @P3 BRA `(.L_x_682) ;  /* 0x0000000000443947 */ /* 0x000ff40003800000 */
[----:B------:R-:W1:Y:S01]  /*0a30*/  LDCU.64 UR6, c[0x0][0x408] ;  /* 0x00008100ff0677ac */ /* 0x000e620008000a00 */
[----:B------:R-:W-:Y:S01]  /*0a40*/  IADD3 R6, P3, PT, R20, 0x20, RZ ;  /* 0x0000002014067810 */ /* 0x000fe20007f7e0ff */
[----:B------:R-:W-:Y:S01]  /*0a50*/  IMAD.MOV.U32 R22, RZ, RZ, R14 ;  /* 0x000000ffff167224 */ /* 0x000fe200078e000e */
[----:B------:R-:W-:Y:S01]  /*0a60*/  MOV R23, R19 ;  /* 0x0000001300177202 */ /* 0x000fe20000000f00 */
[----:B------:R-:W2:Y:S02]  /*0a70*/  LDCU UR8, c[0x0][0x440] ;  /* 0x00008800ff0877ac */ /* 0x000ea40008000800 */
[----:B------:R-:W-:Y:S01]  /*0a80*/  IMAD.X R5, RZ, RZ, R21, P3 ;  /* 0x000000ffff057224 */ /* 0x000fe200018e0615 */
[----:B------:R-:W5:Y:S03]  /*0a90*/  LDCU.64 UR4, c[0x0][0x3f0] ;  /* 0x00007e00ff0477ac */ /* 0x000f660008000a00 */
[----:B-1----:R-:W-:-:S02]  /*0aa0*/  IMAD R5, R5, UR6, RZ ;  /* 0x0000000605057c24 */ /* 0x002fc4000f8e02ff */
[----:B------:R-:W-:Y:S01]  /*0ab0*/  IMAD.WIDE.U32 R22, R6, UR6, R22 ;  /* 0x0000000606167c25 */ /* 0x000fe2000f8e0016 */
[----:B--2---:R-:W-:-:S03]  /*0ac0*/  ISETP.GE.AND P4, PT, R4, UR8, PT ;  /* 0x0000000804007c0c */ /* 0x004fc6000bf86270 */
[----:B------:R-:W-:Y:S01]  /*0ad0*/  IMAD R5, R6, UR7, R5 ;  /* 0x0000000706057c24 */ /* 0x000fe2000f8e0205 */
[----:B------:R-:W-:Y:S02]  /*0ae0*/  ISETP.GE.AND P3, PT, R8, UR8, PT ;  /* 0x0000000808007c0c */ /* 0x000fe4000bf66270 */
[----:B-----5:R-:W-:Y:S01]  /*0af0*/  LEA R26, P5, R22, UR4, 0x1 ;  /* 0x00000004161a7c11 */ /* 0x020fe2000f8a08ff */
[----:B------:R-:W-:-:S05]  /*0b00*/  IMAD.IADD R5, R23, 0x1, R5 ;  /* 0x0000000117057824 */ /* 0x000fca00078e0205 */
[----:B------:R-:W-:-:S05]  /*0b10*/  LEA.HI.X R27, R22, UR5, R5, 0x1, P5 ;  /* 0x00000005161b7c11 */ /* 0x000fca000a8f0c05 */
[----:B------:R1:W-:Y:S04]  /*0b20*/  @!P4 STG.E.128 desc[UR12][R26.64], RZ ;  /* 0x000000ff1a00c986 */ /* 0x0003e8000c101d0c */
[----:B------:R1:W-:Y:S02]  /*0b30*/  @!P3 STG.E.128 desc[UR12][R26.64+0x80], RZ ;  /* 0x000080ff1a00b986 */ /* 0x0003e4000c101d0c */
.L_x_682:
[----:B------:R-:W-:Y:S05]  /*0b40*/  BSYNC.RECONVERGENT B0 ;  /* 0x0000000000007941 */ /* 0x000fea0003800200 */
.L_x_681:
[----:B----4-:R-:W-:Y:S01]  /*0b50*/  IMAD R2, R25, R2, RZ ;  /* 0x0000000219027224 */ /* 0x010fe200078e02ff */
[----:B------:R-:W-:Y:S01]  /*0b60*/  SEL R10, R10, R161, !P1 ;  /* 0x000000a10a0a7207 */ /* 0x000fe20004800000 */
[----:B------:R-:W-:Y:S01]  /*0b70*/  BSSY.RECONVERGENT B0, `(.L_x_683) ;  /* 0x000001a000007945 */ /* 0x000fe20003800200 */
[-C--:B------:R-:W-:Y:S01]  /*0b80*/  ISETP.GE.OR P5, PT, R88, R16.reuse, P2 ;  /* 0x000000105800720c */ /* 0x080fe200017a6670 */
[----:B------:R-:W-:Y:S01]  /*0b90*/  @!P6 IMAD R2, R162, R3, R2 ;  /* 0x00000003a202e224 */ /* 0x000fe200078e0202 */
[----:B------:R-:W-:Y:S01]  /*0ba0*/  ISETP.GE.OR P4, PT, R9, R16, P2 ;  /* 0x000000100900720c */ /* 0x000fe20001786670 */
[----:B---3--:R-:W-:Y:S01]  /*0bb0*/  IMAD R165, R165, R0, RZ ;  /* 0x00000000a5a57224 */ /* 0x008fe200078e02ff */
[-C--:B------:R-:W-:Y:S02]  /*0bc0*/  ISETP.GE.OR P3, PT, R7, R16.reuse, P2 ;  /* 0x000000100700720c */ /* 0x080fe40001766670 */
[----:B------:R-:W-:Y:S02]  /*0bd0*/  ISETP.GE.OR P2, PT, R13, R16, P2 ;  /* 0x000000100d00720c */ /* 0x000fe40001746670 */
[----:B------:R-:W-:-:S02]  /*0be0*/  SHF.R.S32.HI R3, RZ, 0x1f, R10 ;  /* 0x0000001fff037819 */ /* 0x000fc4000001140a */
[----:B------:R-:W-:Y:S01]  /*0bf0*/  SEL R5, R10, RZ, P6 ;  /* 0x000000ff0a057207 */ /* 0x000fe20003000000 */
[----:B------:R-:W-:Y:S08]  /*0c00*/  @P0 BRA `(.L_x_684) ;  /* 0x0000000000400947 */ /* 0x000ff00003800000 */
[----:B------:R-:W2:Y:S01]  /*0c10*/  LDCU.64 UR6, c[0x0][0x408] ;  /* 0x00008100ff0677ac */ /* 0x000ea20008000a00 */
[----:B------:R-:W-:Y:S02]  /*0c20*/  IADD3 R6, P0, PT, R20, 0x30, RZ ;  /* 0x0000003014067810 */ /* 0x000fe40007f1e0ff */
[----:B------:R-:W-:Y:S01]  /*0c30*/  MOV R15, R19 ;  /* 0x00000013000f7202 */ /* 0x000fe20000000f00 */
[----:B------:R-:W3:Y:S02]  /*0c40*/  LDCU.64 UR4, c[0x0][0x3f0] ;  /* 0x00007e00ff0477ac */ /* 0x000ee40008000a00 */
[----:B------:R-:W-:Y:S01]  /*0c50*/  IMAD.X R11, RZ, RZ, R21, P0 ;  /* 0x000000ffff0b7224 */ /* 0x000fe200000e0615 */
[----:B------:R-:W4:Y:S03]  /*0c60*/  LDCU UR8, c[0x0][0x440] ;  /* 0x00008800ff0877ac */ /* 0x000f260008000800 */
[----:B--2---:R-:W-:-:S02]  /*0c70*/  IMAD R11, R11, UR6, RZ ;  /* 0x000000060b0b7c24 */ /* 0x004fc4000f8e02ff */
[----:B------:R-:W-:-:S04]  /*0c80*/  IMAD.WIDE.U32 R14, R6, UR6, R14 ;  /* 0x00000006060e7c25 */ /* 0x000fc8000f8e000e */
[----:B------:R-:W-:Y:S01]  /*0c90*/  IMAD R11, R6, UR7, R11 ;  /* 0x00000007060b7c24 */ /* 0x000fe2000f8e020b */
[----:B---3--:R-:W-:Y:S02]  /*0ca0*/  LEA R10, P0, R14, UR4, 0x1 ;  /* 0x000000040e0a7c11 */ /* 0x008fe4000f8008ff */
[----:B----4-:R-:W-:Y:S01]  /*0cb0*/  ISETP.GE.AND P1, PT, R4, UR8, PT ;  /* 0x0000000804007c0c */ /* 0x010fe2000bf26270 */
[----:B------:R-:W-:-:S05]  /*0cc0*/  IMAD.IADD R11, R15, 0x1, R11 ;  /* 0x000000010f0b7824 */ /* 0x000fca00078e020b */
[----:B------:R-:W-:Y:S02]  /*0cd0*/  LEA.HI.X R11, R14, UR5, R11, 0x1, P0 ;  /* 0x000000050e0b7c11 */ /* 0x000fe400080f0c0b */
[----:B------:R-:W-:-:S05]  /*0ce0*/  ISETP.GE.AND P0, PT, R8, UR8, PT ;  /* 0x0000000808007c0c */ /* 0x000fca000bf06270 */
[----:B------:R2:W-:Y:S08]  /*0cf0*/  @!P1 STG.E.128 desc[UR12][R10.64], RZ ;  /* 0x000000ff0a009986 */ /* 0x0005f0000c101d0c */
[----:B------:R2:W-:Y:S02]  /*0d00*/  @!P0 STG.E.128 desc[UR12][R10.64+0x80], RZ ;  /* 0x000080ff0a008986 */ /* 0x0005e4000c101d0c */
.L_x_684:
[----:B------:R-:W-:Y:S05]  /*0d10*/  BSYNC.RECONVERGENT B0 ;  /* 0x0000000000007941 */ /* 0x000fea0003800200 */
.L_x_683:
[--C-:B------:R-:W-:Y:S01]  /*0d20*/  IADD3 R5, P1, P0, R165, R5, R2.reuse ;  /* 0x00000005a5057210 */ /* 0x100fe2000783e002 */
[----:B------:R-:W-:Y:S01]  /*0d30*/  BSSY.RECONVERGENT B0, `(.L_x_685) ;  /* 0x000000e000007945 */ /* 0x000fe20003800200 */
[----:B------:R-:W-:Y:S02]  /*0d40*/  SEL R3, R3, RZ, P6 ;  /* 0x000000ff03037207 */ /* 0x000fe40003000000 */
[----:B------:R-:W-:Y:S02]  /*0d50*/  SHF.R.S32.HI R4, RZ, 0x1f, R165 ;  /* 0x0000001fff047819 */ /* 0x000fe400000114a5 */
[----:B------:R-:W-:-:S04]  /*0d60*/  SHF.R.S32.HI R2, RZ, 0x1f, R2 ;  /* 0x0000001fff027819 */ /* 0x000fc80000011402 */
[----:B------:R-:W-:Y:S01]  /*0d70*/  IADD3.X R2, PT, PT, R4, R3, R2, P1, P0 ;  /* 0x0000000304027210 */ /* 0x000fe20000fe0402 */
[----:B------:R-:W-:Y:S06]  /*0d80*/  @P5 BRA `(.L_x_686) ;  /* 0x0000000000205947 */ /* 0x000fec0003800000 */
[----:B------:R-:W2:Y:S01]  /*0d90*/  LDCU.64 UR4, c[0x0][0x420] ;  /* 0x00008400ff0477ac */ /* 0x000ea20008000a00 */
[----:B------:R-:W-:-:S05]  /*0da0*/  IMAD R3, R88, R0, RZ ;  /* 0x0000000058037224 */ /* 0x000fca00078e02ff */
[----:B------:R-:W-:-:S04]  /*0db0*/  IADD3 R4, P0, PT, R3, R5, RZ ;  /* 0x0000000503047210 */ /* 0x000fc80007f1e0ff */
[----:B------:R-:W-:Y:S02]  /*0dc0*/  LEA.HI.X.SX32 R3, R3, R2, 0x1, P0 ;  /* 0x0000000203037211 */ /* 0x000fe400000f0eff */
[----:B--2---:R-:W-:-:S04]  /*0dd0*/  LEA R10, P0, R4, UR4, 0x2 ;  /* 0x00000004040a7c11 */ /* 0x004fc8000f8010ff */
[----:B------:R-:W-:Y:S01]  /*0de0*/  LEA.HI.X R11, R4, UR5, R3, 0x2, P0 ;  /* 0x00000005040b7c11 */ /* 0x000fe200080f1403 */
[----:B------:R-:W-:-:S05]  /*0df0*/  IMAD.MOV.U32 R3, RZ, RZ, 0x7f800000 ;  /* 0x7f800000ff037424 */ /* 0x000fca00078e00ff */
[----:B------:R3:W-:Y:S03]  /*0e00*/  STG.E desc[UR12][R10.64], R3 ;  /* 0x000000030a007986 */ /* 0x0007e6000c10190c */
.L_x_686:
[----:B------:R-:W-:Y:S05]  /*0e10*/  BSYNC.RECONVERGENT B0 ;  /* 0x0000000000007941 */ /* 0x000fea0003800200 */
.L_x_685:
[----:B------:R-:W-:Y:S04]  /*0e20*/  BSSY.RECONVERGENT B0, `(.L_x_687) ;  /* 0x000000a000007945 */ /* 0x000fe80003800200 */
[----:B------:R-:W-:Y:S05]  /*0e30*/  @P4 BRA `(.L_x_688) ;  /* 0x0000000000204947 */ /* 0x000fea0003800000 */
[----:B------:R-:W4:Y:S01]  /*0e40*/  LDCU.64 UR4, c[0x0][0x420] ;  /* 0x00008400ff0477ac */ /* 0x000f220008000a00 */
[----:B---3--:R-:W-:-:S05]  /*0e50*/  IMAD R3, R9, R0, RZ ;  /* 0x0000000009037224 */ /* 0x008fca00078e02ff */
[----:B------:R-:W-:-:S04]  /*0e60*/  IADD3 R4, P0, PT, R3, R5, RZ ;  /* 0x0000000503047210 */ /* 0x000fc80007f1e0ff */
[----:B------:R-:W-:Y:S02]  /*0e70*/  LEA.HI.X.SX32 R3, R3, R2, 0x1, P0 ;  /* 0x0000000203037211 */ /* 0x000fe400000f0eff */
[----:B----4-:R-:W-:-:S04]  /*0e80*/  LEA R8, P0, R4, UR4, 0x2 ;  /* 0x0000000404087c11 */ /* 0x010fc8000f8010ff */
[----:B------:R-:W-:Y:S01]  /*0e90*/  LEA.HI.X R9, R4, UR5, R3, 0x2, P0 ;  /* 0x0000000504097c11 */ /* 0x000fe200080f1403 */
[----:B------:R-:W-:-:S05]  /*0ea0*/  IMAD.MOV.U32 R3, RZ, RZ, 0x7f800000 ;  /* 0x7f800000ff037424 */ /* 0x000fca00078e00ff */
[----:B------:R4:W-:Y:S03]  /*0eb0*/  STG.E desc[UR12][R8.64], R3 ;  /* 0x0000000308007986 */ /* 0x0009e6000c10190c */
.L_x_688:
[----:B------:R-:W-:Y:S05]  /*0ec0*/  BSYNC.RECONVERGENT B0 ;  /* 0x0000000000007941 */ /* 0x000fea0003800200 */
.L_x_687:
[----:B------:R-:W-:Y:S04]  /*0ed0*/  BSSY.RECONVERGENT B0, `(.L_x_689) ;  /* 0x000000a000007945 */ /* 0x000fe80003800200 */
[----:B------:R-:W-:Y:S05]  /*0ee0*/  @P3 BRA `(.L_x_690) ;  /* 0x0000000000203947 */ /* 0x000fea0003800000 */
[----:B------:R-:W5:Y:S01]  /*0ef0*/  LDCU.64 UR4, c[0x0][0x420] ;  /* 0x00008400ff0477ac */ /* 0x000f620008000a00 */
[----:B---34-:R-:W-:-:S05]  /*0f00*/  IMAD R3, R7, R0, RZ ;  /* 0x0000000007037224 */ /* 0x018fca00078e02ff */
[----:B------:R-:W-:-:S04]  /*0f10*/  IADD3 R4, P0, PT, R3, R5, RZ ;  /* 0x0000000503047210 */ /* 0x000fc80007f1e0ff */
[----:B------:R-:W-:Y:S02]  /*0f20*/  LEA.HI.X.SX32 R3, R3, R2, 0x1, P0 ;  /* 0x0000000203037211 */ /* 0x000fe400000f0eff */
[----:B-----5:R-:W-:-:S04]  /*0f30*/  LEA R6, P0, R4, UR4, 0x2 ;  /* 0x0000000404067c11 */ /* 0x020fc8000f8010ff */
[----:B------:R-:W-:Y:S01]  /*0f40*/  LEA.HI.X R7, R4, UR5, R3, 0x2, P0 ;  /* 0x0000000504077c11 */ /* 0x000fe200080f1403 */
[----:B------:R-:W-:-:S05]  /*0f50*/  IMAD.MOV.U32 R3, RZ, RZ, 0x7f800000 ;  /* 0x7f800000ff037424 */ /* 0x000fca00078e00ff */
[----:B------:R3:W-:Y:S03]  /*0f60*/  STG.E desc[UR12][R6.64], R3 ;  /* 0x0000000306007986 */ /* 0x0007e6000c10190c */
.L_x_690:
[----:B------:R-:W-:Y:S05]  /*0f70*/  BSYNC.RECONVERGENT B0 ;  /* 0x0000000000007941 */ /* 0x000fea0003800200 */
.L_x_689:
[----:B------:R-:W-:Y:S05]  /*0f80*/  @P2 EXIT ;  /* 0x000000000000294d */ /* 0x000fea0003800000 */
[----:B------:R-:W5:Y:S01]  /*0f90*/  LDCU.64 UR4, c[0x0][0x420] ;  /* 0x00008400ff0477ac */ /* 0x000f620008000a00 */
[----:B------:R-:W-:-:S05]  /*0fa0*/  IMAD R0, R13, R0, RZ ;  /* 0x000000000d007224 */ /* 0x000fca00078e02ff */
[----:B------:R-:W-:-:S04]  /*0fb0*/  IADD3 R5, P0, PT, R0, R5, RZ ;  /* 0x0000000500057210 */ /* 0x000fc80007f1e0ff */
[----:B------:R-:W-:Y:S02]  /*0fc0*/  LEA.HI.X.SX32 R0, R0, R2, 0x1, P0 ;  /* 0x0000000200007211 */ /* 0x000fe400000f0eff */
[----:B-----5:R-:W-:-:S04]  /*0fd0*/  LEA R2, P0, R5, UR4, 0x2 ;  /* 0x0000000405027c11 */ /* 0x020fc8000f8010ff */
[----:B---34-:R-:W-:Y:S01]  /*0fe0*/  LEA.HI.X R3, R5, UR5, R0, 0x2, P0 ;  /* 0x0000000505037c11 */ /* 0x018fe200080f1400 */
[----:B------:R-:W-:-:S05]  /*0ff0*/  IMAD.MOV.U32 R5, RZ, RZ, 0x7f800000 ;  /* 0x7f800000ff057424 */ /* 0x000fca00078e00ff */
[----:B------:R-:W-:Y:S01]  /*1000*/  STG.E desc[UR12][R2.64], R5 ;  /* 0x0000000502007986 */ /* 0x000fe2000c10190c */
[----:B------:R-:W-:Y:S05]  /*1010*/  EXIT ;  /* 0x000000000000794d */ /* 0x000fea0003800000 */
.L_x_675:
[----:B------:R-:W-:Y:S02]  /*1020*/  ISETP.NE.AND P0, PT, R161, -0x1, PT ;  /* 0xffffffffa100780c */ /* 0x000fe40003f05270 */
[----:B------:R-:W-:-:S11]  /*1030*/  ISETP.NE.AND P2, PT, R7, -0x1, PT ;  /* 0xffffffff0700780c */ /* 0x000fd60003f45270 */
[----:B------:R-:W2:Y:S08]  /*1040*/  @!P0 LDC.64 R4, c[0x0][0x398] ;  /* 0x0000e600ff048b82 */ /* 0x000eb00000000a00 */
[----:B------:R-:W1:Y:S01]  /*1050*/  @P0 LDC.64 R2, c[0x0][0x3b0] ;  /* 0x0000ec00ff020b82 */ /* 0x000e620000000a00 */
[----:B--2---:R-:W-:-:S04]  /*1060*/  @!P0 IMAD.WIDE.U32 R22, R162, R4, RZ ;  /* 0x00000004a2168225 */ /* 0x004fc800078e00ff */
[----:B------:R-:W-:Y:S02]  /*1070*/  @!P0 IMAD R0, R162, R5, R23 ;  /* 0x00000005a2008224 */ /* 0x000fe400078e0217 */
[----:B-1----:R-:W-:-:S04]  /*1080*/  @P0 IMAD.WIDE.U32 R8, R161, R2, RZ ;  /* 0x00000002a1080225 */ /* 0x002fc800078e00ff */
[----:B------:R-:W-:Y:S01]  /*1090*/  @P0 IMAD R0, R161, R3, R9 ;  /* 0x00000003a1000224 */ /* 0x000fe200078e0209 */
[----:B------:R-:W-:Y:S01]  /*10a0*/  @P0 MOV R22, R8 ;  /* 0x0000000800160202 */ /* 0x000fe20000000f00 */
        /* <DEDUP_REMOVED lines=13> */
.L_x_691:
[----:B------:R-:W1:Y:S01]  /*1180*/  LDC.64 R10, c[0x0][0x3b8] ;  /* 0x0000ee00ff0a7b82 */ /* 0x000e620000000a00 */
[----:B------:R-:W-:-:S05]  /*1190*/  IADD3 R2, PT, PT, R6, R7, RZ ;  /* 0x0000000706027210 */ /* 0x000fca0007ffe0ff */
[C---:B-1----:R-:W-:Y:S02]  /*11a0*/  IMAD R5, R2.reuse, R11, RZ ;  /* 0x0000000b02057224 */ /* 0x042fe400078e02ff */
[----:B------:R-:W-:-:S05]  /*11b0*/  IMAD.WIDE.U32 R2, R2, R10, RZ ;  /* 0x0000000a02027225 */ /* 0x000fca00078e00ff */
[----:B------:R-:W-:Y:S02]  /*11c0*/  IADD3 R5, PT, PT, R3, R5, RZ ;  /* 0x0000000503057210 */ /* 0x000fe40007ffe0ff */
[----:B------:R-:W-:-:S07]  /*11d0*/  MOV R4, R2 ;  /* 0x0000000200047202 */ /* 0x000fce0000000f00 */
.L_x_692:
[----:B------:R-:W1:Y:S01]  /*11e0*/  LDC R8, c[0x0][0x3e8] ;  /* 0x0000fa00ff087b82 */ /* 0x000e620000000800 */
[----:B------:R-:W-:Y:S02]  /*11f0*/  MOV R12, RZ ;  /* 0x000000ff000c7202 */ /* 0x000fe40000000f00 */
[----:B-1----:R-:W-:-:S04]  /*1200*/  IABS R9, R8 ;  /* 0x0000000800097213 */ /* 0x002fc80000000000 */
[----:B------:R-:W1:Y:S08]  /*1210*/  I2F.RP R14, R9 ;  /* 0x00000009000e7306 */ /* 0x000e700000209400 */
[----:B-1----:R-:W1:Y:S02]  /*1220*/  MUFU.RCP R13, R14 ;  /* 0x0000000e000d7308 */ /* 0x002e640000001000 */
[----:B-1----:R-:W-:-:S06]  /*1230*/  VIADD R13, R13, 0xffffffe ;  /* 0x0ffffffe0d0d7836 */ /* 0x002fcc0000000000 */
[----:B------:R-:W1:Y:S02]  /*1240*/  F2I.FTZ.U32.TRUNC.NTZ R13, R13 ;  /* 0x0000000d000d7305 */ /* 0x000e64000021f000 */
[----:B-1----:R-:W-:-:S04]  /*1250*/  IMAD.MOV R2, RZ, RZ, -R13 ;  /* 0x000000ffff027224 */ /* 0x002fc800078e0a0d */
[----:B------:R-:W-:Y:S01]  /*1260*/  IMAD R3, R2, R9, RZ ;  /* 0x0000000902037224 */ /* 0x000fe200078e02ff */
[----:B------:R-:W-:-:S03]  /*1270*/  IABS R2, R25 ;  /* 0x0000001900027213 */ /* 0x000fc60000000000 */
        /* <DEDUP_REMOVED lines=8> */
[----:B------:R-:W-:Y:S02]  /*1300*/  ISETP.NE.AND P1, PT, R8, RZ, PT ;  /* 0x000000ff0800720c */ /* 0x000fe40003f25270 */
[----:B------:R-:W-:Y:S02]  /*1310*/  ISETP.GE.U32.AND P3, PT, R2, R9, PT ;  /* 0x000000090200720c */ /* 0x000fe40003f66070 */
[----:B------:R-:W-:-:S04]  /*1320*/  LOP3.LUT R2, R25, R8, RZ, 0x3c, !PT ;  /* 0x0000000819027212 */ /* 0x000fc800078e3cff */
[----:B------:R-:W-:-:S07]  /*1330*/  ISETP.GE.AND P0, PT, R2, RZ, PT ;  /* 0x000000ff0200720c */ /* 0x000fce0003f06270 */
[----:B------:R-:W-:-:S05]  /*1340*/  @P3 IADD3 R12, PT, PT, R12, 0x1, RZ ;  /* 0x000000010c0c3810 */ /* 0x000fca0007ffe0ff */
[----:B------:R-:W-:-:S05]  /*1350*/  IMAD.MOV.U32 R2, RZ, RZ, R12 ;  /* 0x000000ffff027224 */ /* 0x000fca00078e000c */
        /* <DEDUP_REMOVED lines=15> */
.L_x_693:
[----:B------:R-:W1:Y:S01]  /*1450*/  LDC.64 R8, c[0x0][0x3c0] ;  /* 0x0000f000ff087b82 */ /* 0x000e620000000a00 */
[----:B------:R-:W-:-:S05]  /*1460*/  IADD3 R6, PT, PT, R6, R7, RZ ;  /* 0x0000000706067210 */ /* 0x000fca0007ffe0ff */
[C---:B-1----:R-:W-:Y:S02]  /*1470*/  IMAD R3, R6.reuse, R9, RZ ;  /* 0x0000000906037224 */ /* 0x042fe400078e02ff */
[----:B------:R-:W-:-:S05]  /*1480*/  IMAD.WIDE.U32 R12, R6, R8, RZ ;  /* 0x00000008060c7225 */ /* 0x000fca00078e00ff */
[----:B------:R-:W-:-:S07]  /*1490*/  IADD3 R3, PT, PT, R13, R3, RZ ;  /* 0x000000030d037210 */ /* 0x000fce0007ffe0ff */
.L_x_694:
[----:B------:R-:W-:Y:S01]  /*14a0*/  IMAD.SHL.U32 R17, R88, 0x8, RZ ;  /* 0x0000000858117824 */ /* 0x000fe200078e00ff */
[----:B------:R-:W1:Y:S01]  /*14b0*/  LDCU.128 UR4, c[0x0][0x3d0] ;  /* 0x00007a00ff0477ac */ /* 0x000e620008000c00 */
[----:B------:R-:W-:Y:S01]  /*14c0*/  SHF.R.U32.HI R6, RZ, 0x3, R88 ;  /* 0x00000003ff067819 */ /* 0x000fe20000011658 */
[----:B------:R-:W-:Y:S01]  /*14d0*/  IMAD.IADD R154, R16, 0x1, -R165 ;  /* 0x00000001109a7824 */ /* 0x000fe200078e0aa5 */
[----:B------:R-:W-:Y:S01]  /*14e0*/  SHF.R.S32.HI R157, RZ, 0x1f, R2 ;  /* 0x0000001fff9d7819 */ /* 0x000fe20000011402 */
[----:B------:R-:W2:Y:S01]  /*14f0*/  LDCU.64 UR8, c[0x0][0x390] ;  /* 0x00007200ff0877ac */ /* 0x000ea20008000a00 */
[----:B------:R-:W-:Y:S01]  /*1500*/  LOP3.LUT R156, R17, 0x38, RZ, 0xc0, !PT ;  /* 0x00000038119c7812 */ /* 0x000fe200078ec0ff */
[C---:B------:R-:W-:Y:S01]  /*1510*/  VIADD R15, R6.reuse, 0x10 ;  /* 0x00000010060f7836 */ /* 0x040fe20000000000 */
[----:B------:R-:W-:Y:S01]  /*1520*/  ISETP.GE.AND P3, PT, R6, R154, PT ;  /* 0x0000009a0600720c */ /* 0x000fe20003f66270 */
[----:B------:R-:W3:Y:S01]  /*1530*/  LDCU.64 UR10, c[0x0][0x388] ;  /* 0x00007100ff0a77ac */ /* 0x000ee20008000a00 */
[C---:B------:R-:W-:Y:S01]  /*1540*/  IADD3 R4, P1, PT, R156.reuse, R4, RZ ;  /* 0x000000049c047210 */ /* 0x040fe20007f3e0ff */
[----:B------:R-:W-:Y:S01]  /*1550*/  BSSY.RECONVERGENT B0, `(.L_x_695) ;  /* 0x0000042000007945 */ /* 0x000fe20003800200 */
[----:B------:R-:W-:-:S02]  /*1560*/  IADD3 R12, P0, PT, R156, R12, RZ ;  /* 0x0000000c9c0c7210 */ /* 0x000fc40007f1e0ff */
[----:B------:R-:W-:Y:S01]  /*1570*/  LOP3.LUT R7, R17, 0x1f8, RZ, 0xc0, !PT ;  /* 0x000001f811077812 */ /* 0x000fe200078ec0ff */
[----:B------:R-:W-:Y:S01]  /*1580*/  IMAD.X R5, RZ, RZ, R5, P1 ;  /* 0x000000ffff057224 */ /* 0x000fe200008e0605 */
[----:B------:R-:W-:Y:S01]  /*1590*/  ISETP.GE.AND P2, PT, R15, R154, PT ;  /* 0x0000009a0f00720c */ /* 0x000fe20003f46270 */
[----:B------:R-:W-:Y:S01]  /*15a0*/  IMAD.X R13, RZ, RZ, R3, P0 ;  /* 0x000000ffff0d7224 */ /* 0x000fe200000e0603 */
[----:B------:R-:W-:Y:S01]  /*15b0*/  LOP3.LUT R164, R7, 0x38, R88, 0x78, !PT ;  /* 0x0000003807a47812 */ /* 0x000fe200078e7858 */
[----:B------:R-:W-:Y:S01]  /*15c0*/  IMAD.WIDE.U32 R4, R6, R10, R4 ;  /* 0x0000000a06047225 */ /* 0x000fe200078e0004 */
[----:B------:R-:W-:Y:S02]  /*15d0*/  MOV R7, RZ ;  /* 0x000000ff00077202 */ /* 0x000fe40000000f00 */
[----:B------:R-:W-:Y:S01]  /*15e0*/  LOP3.LUT R164, R164, 0x1e00, R17, 0xf8, !PT ;  /* 0x00001e00a4a47812 */ /* 0x000fe200078ef811 */
[----:B-1----:R-:W-:Y:S01]  /*15f0*/  IMAD R159, R157, UR4, RZ ;  /* 0x000000049d9f7c24 */ /* 0x002fe2000f8e02ff */
[----:B------:R-:W-:Y:S01]  /*1600*/  LOP3.LUT R155, R156, 0x40, RZ, 0xfc, !PT ;  /* 0x000000409c9b7812 */ /* 0x000fe200078efcff */
[----:B------:R-:W-:-:S04]  /*1610*/  IMAD.WIDE.U32 R12, R6, R8, R12 ;  /* 0x00000008060c7225 */ /* 0x000fc800078e000c */
[----:B------:R-:W-:Y:S02]  /*1620*/  IMAD R5, R6, R11, R5 ;  /* 0x0000000b06057224 */ /* 0x000fe400078e0205 */
[----:B------:R-:W-:Y:S02]  /*1630*/  IMAD R157, R157, UR6, RZ ;  /* 0x000000069d9d7c24 */ /* 0x000fe4000f8e02ff */
[----:B------:R-:W-:Y:S01]  /*1640*/  IMAD R159, R2, UR5, R159 ;  /* 0x00000005029f7c24 */ /* 0x000fe2000f8e029f */
[----:B------:R-:W1:Y:S01]  /*1650*/  S2UR UR5, SR_CgaCtaId ;  /* 0x00000000000579c3 */ /* 0x000e620000008800 */
[----:B------:R-:W-:Y:S02]  /*1660*/  IMAD R13, R6, R9, R13 ;  /* 0x00000009060d7224 */ /* 0x000fe400078e020d */
[----:B------:R-:W-:Y:S01]  /*1670*/  IMAD.WIDE.U32 R4, R2, UR4, R4 ;  /* 0x0000000402047c25 */ /* 0x000fe2000f8e0004 */
[----:B------:R-:W-:-:S03]  /*1680*/  UMOV UR4, 0x400 ;  /* 0x0000040000047882 */ /* 0x000fc60000000000 */
[C---:B------:R-:W-:Y:S01]  /*1690*/  IMAD R157, R2.reuse, UR7, R157 ;  /* 0x00000007029d7c24 */ /* 0x040fe2000f8e029d */
[----:B------:R-:W-:Y:S01]  /*16a0*/  IADD3 R159, PT, PT, R5, R159, RZ ;  /* 0x0000009f059f7210 */ /* 0x000fe20007ffe0ff */
[----:B------:R-:W-:Y:S01]  /*16b0*/  IMAD.WIDE.U32 R2, R2, UR6, R12 ;  /* 0x0000000602027c25 */ /* 0x000fe2000f8e000c */
[----:B------:R-:W4:Y:S01]  /*16c0*/  LDCU.64 UR6, c[0x0][0x3c8] ;  /* 0x00007900ff0677ac */ /* 0x000f220008000a00 */
[----:B------:R-:W-:Y:S02]  /*16d0*/  IADD3 R12, PT, PT, R101, -0x1, RZ ;  /* 0xffffffff650c7810 */ /* 0x000fe40007ffe0ff */
[----:B------:R-:W-:Y:S01]  /*16e0*/  IMAD.IADD R157, R3, 0x1, R157 ;  /* 0x00000001039d7824 */ /* 0x000fe200078e029d */
[----:B--2---:R-:W-:Y:S01]  /*16f0*/  LEA R158, P0, R2, UR8, 0x1 ;  /* 0x00000008029e7c11 */ /* 0x004fe2000f8008ff */
[----:B------:R-:W-:Y:S01]  /*1700*/  VIADD R5, R6, 0x20 ;  /* 0x0000002006057836 */ /* 0x000fe20000000000 */
[----:B---3--:R-:W-:Y:S01]  /*1710*/  LEA R160, P1, R4, UR10, 0x1 ;  /* 0x0000000a04a07c11 */ /* 0x008fe2000f8208ff */
[----:B------:R-:W-:Y:S01]  /*1720*/  IMAD.WIDE.U32 R26, R163, 0x40, R6 ;  /* 0x00000040a31a7825 */ /* 0x000fe200078e0006 */
[----:B------:R-:W-:-:S02]  /*1730*/  LEA.HI.X R157, R2, UR9, R157, 0x1, P0 ;  /* 0x00000009029d7c11 */ /* 0x000fc400080f0c9d */
[----:B------:R-:W-:Y:S02]  /*1740*/  IADD3 R22, P0, PT, R156, R22, RZ ;  /* 0x000000169c167210 */ /* 0x000fe40007f1e0ff */
[----:B------:R-:W-:Y:S01]  /*1750*/  IADD3 R3, PT, PT, R6, 0x30, RZ ;  /* 0x0000003006037810 */ /* 0x000fe20007ffe0ff */
[----:B-1----:R-:W-:Y:S02]  /*1760*/  ULEA UR5, UR5, UR4, 0x18 ;  /* 0x0000000405057291 */ /* 0x002fe4000f8ec0ff */
[----:B------:R-:W-:Y:S01]  /*1770*/  IMAD.X R23, RZ, RZ, R0, P0 ;  /* 0x000000ffff177224 */ /* 0x000fe200000e0600 */
[----:B------:R-:W-:Y:S01]  /*1780*/  LEA.HI.X R159, R4, UR11, R159, 0x1, P1 ;  /* 0x0000000b049f7c11 */ /* 0x000fe200088f0c9f */
[----:B------:R-:W-:Y:S01]  /*1790*/  IMAD R0, R12, -0x40, R87 ;  /* 0xffffffc00c007824 */ /* 0x000fe200078e0257 */
[-C--:B------:R-:W-:Y:S01]  /*17a0*/  ISETP.GE.AND P1, PT, R5, R154.reuse, PT ;  /* 0x0000009a0500720c */ /* 0x080fe20003f26270 */
[----:B----4-:R-:W-:Y:S01]  /*17b0*/  IMAD.WIDE.U32 R22, R25, UR6, R22 ;  /* 0x0000000619167c25 */ /* 0x010fe2000f8e0016 */
[----:B------:R-:W-:-:S02]  /*17c0*/  ISETP.GE.AND P0, PT, R3, R154, PT ;  /* 0x0000009a0300720c */ /* 0x000fc40003f06270 */
[----:B------:R-:W-:Y:S01]  /*17d0*/  ISETP.GE.AND P6, PT, R6, R0, PT ;  /* 0x000000000600720c */ /* 0x000fe20003fc6270 */
[----:B------:R-:W-:Y:S01]  /*17e0*/  IMAD R25, R25, UR7, R23 ;  /* 0x0000000719197c24 */ /* 0x000fe2000f8e0217 */
[----:B------:R-:W-:Y:S01]  /*17f0*/  LEA R164, R164, UR5, 0x1 ;  /* 0x00000005a4a47c11 */ /* 0x000fe2000f8e08ff */
[----:B------:R-:W-:Y:S10]  /*1800*/  @P3 BRA `(.L_x_696) ;  /* 0x0000000000583947 */ /* 0x000ff40003800000 */
[----:B------:R-:W1:Y:S01]  /*1810*/  LDCU.64 UR6, c[0x0][0x3b0] ;  /* 0x00007600ff0677ac */ /* 0x000e620008000a00 */
[----:B------:R-:W-:Y:S01]  /*1820*/  IMAD.MOV.U32 R24, RZ, RZ, R22 ;  /* 0x000000ffff187224 */ /* 0x000fe200078e0016 */
[----:B------:R-:W2:Y:S01]  /*1830*/  LDCU UR4, c[0x0][0x440] ;  /* 0x00008800ff0477ac */ /* 0x000ea20008000800 */
[----:B------:R-:W3:Y:S01]  /*1840*/  LDCU.64 UR8, c[0x0][0x380] ;  /* 0x00007000ff0877ac */ /* 0x000ee20008000a00 */
[----:B-1----:R-:W-:Y:S02]  /*1850*/  IMAD R13, R27, UR6, RZ ;  /* 0x000000061b0d7c24 */ /* 0x002fe4000f8e02ff */
[----:B------:R-:W-:Y:S01]  /*1860*/  IMAD.WIDE.U32 R18, R26, UR6, R24 ;  /* 0x000000061a127c25 */ /* 0x000fe2000f8e0018 */
[----:B--2---:R-:W-:-:S03]  /*1870*/  ISETP.GE.AND P4, PT, R156, UR4, PT ;  /* 0x000000049c007c0c */ /* 0x004fc6000bf86270 */
[----:B------:R-:W-:Y:S01]  /*1880*/  IMAD R2, R26, UR7, R13 ;  /* 0x000000071a027c24 */ /* 0x000fe2000f8e020d */
[----:B------:R-:W-:Y:S02]  /*1890*/  ISETP.GE.AND P3, PT, R155, UR4, PT ;  /* 0x000000049b007c0c */ /* 0x000fe4000bf66270 */
[----:B---3--:R-:W-:Y:S02]  /*18a0*/  LEA R20, P5, R18, UR8, 0x1 ;  /* 0x0000000812147c11 */ /* 0x008fe4000f8a08ff */
[----:B------:R-:W-:-:S04]  /*18b0*/  IADD3 R2, PT, PT, R19, R2, RZ ;  /* 0x0000000213027210 */ /* 0x000fc80007ffe0ff */
        /* <DEDUP_REMOVED lines=11> */
.L_x_696:
[----:B------:R-:W-:Y:S05]  /*1970*/  BSYNC.RECONVERGENT B0 ;  /* 0x0000000000007941 */ /* 0x000fea0003800200 */
.L_x_695:
[----:B------:R-:W-:Y:S01]  /*1980*/  BSSY.RECONVERGENT B0, `(.L_x_697) ;  /* 0x000001c000007945 */ /* 0x000fe20003800200 */
[----:B------:R-:W-:-:S03]  /*1990*/  ISETP.GE.AND P5, PT, R15, R0, PT ;  /* 0x000000000f00720c */ /* 0x000fc60003fa6270 */
[----:B------:R-:W-:Y:S10]  /*19a0*/  @P2 BRA `(.L_x_698) ;  /* 0x0000000000642947 */ /* 0x000ff40003800000 */
[----:B------:R-:W2:Y:S01]  /*19b0*/  LDCU.64 UR8, c[0x0][0x3b0] ;  /* 0x00007600ff0877ac */ /* 0x000ea20008000a00 */
[----:B------:R-:W-:Y:S01]  /*19c0*/  IADD3 R4, P2, PT, R26, 0x10, RZ ;  /* 0x000000101a047810 */ /* 0x000fe20007f5e0ff */
[----:B------:R-:W-:Y:S01]  /*19d0*/  IMAD.MOV.U32 R18, RZ, RZ, R22 ;  /* 0x000000ffff127224 */ /* 0x000fe200078e0016 */
[----:B------:R-:W-:Y:S01]  /*19e0*/  MOV R19, R25 ;  /* 0x0000001900137202 */ /* 0x000fe20000000f00 */
[----:B------:R-:W3:Y:S02]  /*19f0*/  LDCU UR4, c[0x0][0x440] ;  /* 0x00008800ff0477ac */ /* 0x000ee40008000800 */
[----:B------:R-:W-:Y:S01]  /*1a00*/  IMAD.X R2, RZ, RZ, R27, P2 ;  /* 0x000000ffff027224 */ /* 0x000fe200010e061b */
[----:B------:R-:W1:Y:S03]  /*1a10*/  LDCU.64 UR6, c[0x0][0x380] ;  /* 0x00007000ff0677ac */ /* 0x000e660008000a00 */
[----:B--2---:R-:W-:-:S02]  /*1a20*/  IMAD R13, R2, UR8, RZ ;  /* 0x00000008020d7c24 */ /* 0x004fc4000f8e02ff */
[----:B------:R-:W-:Y:S01]  /*1a30*/  IMAD.WIDE.U32 R18, R4, UR8, R18 ;  /* 0x0000000804127c25 */ /* 0x000fe2000f8e0012 */
[----:B---3--:R-:W-:-:S03]  /*1a40*/  ISETP.GE.AND P3, PT, R156, UR4, PT ;  /* 0x000000049c007c0c */ /* 0x008fc6000bf66270 */
[----:B------:R-:W-:Y:S01]  /*1a50*/  IMAD R13, R4, UR9, R13 ;  /* 0x00000009040d7c24 */ /* 0x000fe2000f8e020d */
[----:B------:R-:W-:Y:S02]  /*1a60*/  ISETP.GE.AND P2, PT, R155, UR4, PT ;  /* 0x000000049b007c0c */ /* 0x000fe4000bf46270 */
[----:B-1----:R-:W-:Y:S01]  /*1a70*/  LEA R20, P4, R18, UR6, 0x1 ;  /* 0x0000000612147c11 */ /* 0x002fe2000f8808ff */
        /* <DEDUP_REMOVED lines=12> */
.L_x_698:
[----:B------:R-:W-:Y:S05]  /*1b40*/  BSYNC.RECONVERGENT B0 ;  /* 0x0000000000007941 */ /* 0x000fea0003800200 */
.L_x_697:
[----:B------:R-:W-:Y:S01]  /*1b50*/  BSSY.RECONVERGENT B0, `(.L_x_699) ;  /* 0x000001d000007945 */ /* 0x000fe20003800200 */
[----:B------:R-:W-:Y:S02]  /*1b60*/  ISETP.GE.AND P4, PT, R5, R0, PT ;  /* 0x000000000500720c */ /* 0x000fe40003f86270 */
[----:B------:R-:W-:Y:S01]  /*1b70*/  SHF.L.U64.HI R84, R10, 0x6, R11 ;  /* 0x000000060a547819 */ /* 0x000fe2000001020b */
[----:B------:R-:W-:Y:S05]  /*1b80*/  @P1 BRA `(.L_x_700) ;  /* 0x0000000000641947 */ /* 0x000fea0003800000 */
[----:B------:R-:W3:Y:S01]  /*1b90*/  LDCU.64 UR8, c[0x0][0x3b0] ;  /* 0x00007600ff0877ac */ /* 0x000ee20008000a00 */
[----:B------:R-:W-:Y:S01]  /*1ba0*/  IADD3 R4, P1, PT, R26, 0x20, RZ ;  /* 0x000000201a047810 */ /* 0x000fe20007f3e0ff */
[----:B------:R-:W-:Y:S01]  /*1bb0*/  IMAD.MOV.U32 R18, RZ, RZ, R22 ;  /* 0x000000ffff127224 */ /* 0x000fe200078e0016 */
[----:B------:R-:W-:Y:S01]  /*1bc0*/  MOV R19, R25 ;  /* 0x0000001900137202 */ /* 0x000fe20000000f00 */
[----:B------:R-:W4:Y:S02]  /*1bd0*/  LDCU UR4, c[0x0][0x440] ;  /* 0x00008800ff0477ac */ /* 0x000f240008000800 */
[----:B------:R-:W-:Y:S01]  /*1be0*/  IMAD.X R2, RZ, RZ, R27, P1 ;  /* 0x000000ffff027224 */ /* 0x000fe200008e061b */
[----:B------:R-:W1:Y:S03]  /*1bf0*/  LDCU.64 UR6, c[0x0][0x380] ;  /* 0x00007000ff0677ac */ /* 0x000e660008000a00 */
[----:B---3--:R-:W-:-:S02]  /*1c00*/  IMAD R13, R2, UR8, RZ ;  /* 0x00000008020d7c24 */ /* 0x008fc4000f8e02ff */
[----:B------:R-:W-:Y:S01]  /*1c10*/  IMAD.WIDE.U32 R18, R4, UR8, R18 ;  /* 0x0000000804127c25 */ /* 0x000fe2000f8e0012 */
[----:B----4-:R-:W-:-:S03]  /*1c20*/  ISETP.GE.AND P2, PT, R156, UR4, PT ;  /* 0x000000049c007c0c */ /* 0x010fc6000bf46270 */
[----:B------:R-:W-:Y:S01]  /*1c30*/  IMAD R13, R4, UR9, R13 ;  /* 0x00000009040d7c24 */ /* 0x000fe2000f8e020d */
[----:B------:R-:W-:Y:S02]  /*1c40*/  ISETP.GE.AND P1, PT, R155, UR4, PT ;  /* 0x000000049b007c0c */ /* 0x000fe4000bf26270 */
[----:B-12---:R-:W-:Y:S01]  /*1c50*/  LEA R20, P3, R18, UR6, 0x1 ;  /* 0x0000000612147c11 */ /* 0x006fe2000f8608ff */
        /* <DEDUP_REMOVED lines=12> */
.L_x_700:
[----:B------:R-:W-:Y:S05]  /*1d20*/  BSYNC.RECONVERGENT B0 ;  /* 0x0000000000007941 */ /* 0x000fea0003800200 */
.L_x_699:
[----:B------:R-:W-:Y:S01]  /*1d30*/  SHF.L.U32 R85, R10, 0x6, RZ ;  /* 0x000000060a557819 */ /* 0x000fe200000006ff */
[----:B------:R-:W-:Y:S01]  /*1d40*/  BSSY.RECONVERGENT B0, `(.L_x_701) ;  /* 0x000001d000007945 */ /* 0x000fe20003800200 */
[----:B------:R-:W-:Y:S01]  /*1d50*/  ISETP.GE.AND P3, PT, R3, R0, PT ;  /* 0x000000000300720c */ /* 0x000fe20003f66270 */
[-C--:B-123--:R-:W-:Y:S02]  /*1d60*/  IMAD R21, R84, R12.reuse, RZ ;  /* 0x0000000c54157224 */ /* 0x08efe400078e02ff */
[----:B------:R-:W-:Y:S01]  /*1d70*/  IMAD.WIDE.U32 R18, R85, R12, RZ ;  /* 0x0000000c55127225 */ /* 0x000fe200078e00ff */
[----:B------:R-:W-:Y:S05]  /*1d80*/  @P0 BRA `(.L_x_702) ;  /* 0x0000000000600947 */ /* 0x000fea0003800000 */
[----:B------:R-:W1:Y:S01]  /*1d90*/  LDCU.64 UR8, c[0x0][0x3b0] ;  /* 0x00007600ff0877ac */ /* 0x000e620008000a00 */
[----:B------:R-:W-:Y:S02]  /*1da0*/  IADD3 R4, P0, PT, R26, 0x30, RZ ;  /* 0x000000301a047810 */ /* 0x000fe40007f1e0ff */
[----:B------:R-:W-:Y:S01]  /*1db0*/  MOV R23, R25 ;  /* 0x0000001900177202 */ /* 0x000fe20000000f00 */
[----:B------:R-:W2:Y:S02]  /*1dc0*/  LDCU UR4, c[0x0][0x440] ;  /* 0x00008800ff0477ac */ /* 0x000ea40008000800 */
[----:B------:R-:W-:Y:S01]  /*1dd0*/  IMAD.X R2, RZ, RZ, R27, P0 ;  /* 0x000000ffff027224 */ /* 0x000fe200000e061b */
[----:B------:R-:W3:Y:S03]  /*1de0*/  LDCU.64 UR6, c[0x0][0x380] ;  /* 0x00007000ff0677ac */ /* 0x000ee60008000a00 */
[----:B-1----:R-:W-:-:S02]  /*1df0*/  IMAD R13, R2, UR8, RZ ;  /* 0x00000008020d7c24 */ /* 0x002fc4000f8e02ff */
        /* <DEDUP_REMOVED lines=17> */
.L_x_702:
[----:B------:R-:W-:Y:S05]  /*1f10*/  BSYNC.RECONVERGENT B0 ;  /* 0x0000000000007941 */ /* 0x000fea0003800200 */
.L_x_701:
[----:B------:R-:W-:Y:S01]  /*1f20*/  BSSY.RECONVERGENT B0, `(.L_x_703) ;  /* 0x0000014000007945 */ /* 0x000fe20003800200 */
[C---:B------:R-:W-:Y:S01]  /*1f30*/  SHF.L.U64.HI R102, R10.reuse, 0x4, R11 ;  /* 0x000000040a667819 */ /* 0x040fe2000001020b */
[----:B------:R-:W-:Y:S01]  /*1f40*/  IMAD.SHL.U32 R103, R10, 0x10, RZ ;  /* 0x000000100a677824 */ /* 0x000fe200078e00ff */
[----:B------:R-:W-:Y:S01]  /*1f50*/  IADD3 R21, PT, PT, R19, R21, RZ ;  /* 0x0000001513157210 */ /* 0x000fe20007ffe0ff */
[----:B------:R-:W-:Y:S06]  /*1f60*/  @P6 BRA `(.L_x_704) ;  /* 0x00000000003c6947 */ /* 0x000fec0003800000 */
[----:B------:R-:W2:Y:S01]  /*1f70*/  LDCU UR4, c[0x0][0x440] ;  /* 0x00008800ff0477ac */ /* 0x000ea20008000800 */
        /* <DEDUP_REMOVED lines=14> */
.L_x_704:
[----:B------:R-:W-:Y:S05]  /*2060*/  BSYNC.RECONVERGENT B0 ;  /* 0x0000000000007941 */ /* 0x000fea0003800200 */
.L_x_703:
[----:B------:R-:W-:Y:S04]  /*2070*/  BSSY.RECONVERGENT B0, `(.L_x_705) ;  /* 0x0000013000007945 */ /* 0x000fe80003800200 */
[----:B------:R-:W-:Y:S05]  /*2080*/  @P5 BRA `(.L_x_706) ;  /* 0x0000000000445947 */ /* 0x000fea0003800000 */
[----:B------:R-:W3:Y:S01]  /*2090*/  LDCU UR4, c[0x0][0x440] ;  /* 0x00008800ff0477ac */ /* 0x000ee20008000800 */
[----:B------:R-:W-:-:S05]  /*20a0*/  IADD3 R13, P2, PT, R103, R18, RZ ;  /* 0x00000012670d7210 */ /* 0x000fca0007f5e0ff */
[----:B------:R-:W-:Y:S01]  /*20b0*/  IMAD.X R2, R102, 0x1, R21, P2 ;  /* 0x0000000166027824 */ /* 0x000fe200010e0615 */
[----:B--2---:R-:W-:-:S04]  /*20c0*/  LEA R22, P2, R13, R160, 0x1 ;  /* 0x000000a00d167211 */ /* 0x004fc800078408ff */
        /* <DEDUP_REMOVED lines=13> */
.L_x_706:
[----:B------:R-:W-:Y:S05]  /*21a0*/  BSYNC.RECONVERGENT B0 ;  /* 0x0000000000007941 */ /* 0x000fea0003800200 */
.L_x_705:
[----:B------:R-:W-:Y:S04]  /*21b0*/  BSSY.RECONVERGENT B0, `(.L_x_707) ;  /* 0x0000015000007945 */ /* 0x000fe80003800200 */
[----:B------:R-:W-:Y:S05]  /*21c0*/  @P4 BRA `(.L_x_708) ;  /* 0x00000000004c4947 */ /* 0x000fea0003800000 */
[----:B------:R-:W4:Y:S01]  /*21d0*/  LDCU UR4, c[0x0][0x440] ;  /* 0x00008800ff0477ac */ /* 0x000f220008000800 */
[----:B--23--:R-:W-:-:S04]  /*21e0*/  IMAD.WIDE.U32 R22, R10, 0x20, RZ ;  /* 0x000000200a167825 */ /* 0x00cfc800078e00ff */
[----:B------:R-:W-:Y:S01]  /*21f0*/  IMAD.SHL.U32 R2, R11, 0x20, RZ ;  /* 0x000000200b027824 */ /* 0x000fe200078e00ff */
[----:B------:R-:W-:-:S04]  /*2200*/  IADD3 R4, P2, PT, R18, R22, RZ ;  /* 0x0000001612047210 */ /* 0x000fc80007f5e0ff */
[----:B------:R-:W-:Y:S02]  /*2210*/  IADD3.X R2, PT, PT, R21, R23, R2, P2, !PT ;  /* 0x0000001715027210 */ /* 0x000fe400017fe402 */
[----:B------:R-:W-:-:S04]  /*2220*/  LEA R22, P2, R4, R160, 0x1 ;  /* 0x000000a004167211 */ /* 0x000fc800078408ff */
[----:B------:R-:W-:Y:S02]  /*2230*/  LEA.HI.X R23, R4, R159, R2, 0x1, P2 ;  /* 0x0000009f04177211 */ /* 0x000fe400010f0c02 */
[----:B----4-:R-:W-:Y:S02]  /*2240*/  ISETP.GE.AND P1, PT, R156, UR4, PT ;  /* 0x000000049c007c0c */ /* 0x010fe4000bf26270 */
        /* <DEDUP_REMOVED lines=11> */
.L_x_708:
[----:B------:R-:W-:Y:S05]  /*2300*/  BSYNC.RECONVERGENT B0 ;  /* 0x0000000000007941 */ /* 0x000fea0003800200 */
.L_x_707:
[----:B------:R-:W-:Y:S04]  /*2310*/  BSSY.RECONVERGENT B0, `(.L_x_709) ;  /* 0x0000015000007945 */ /* 0x000fe80003800200 */
[----:B------:R-:W-:Y:S05]  /*2320*/  @P3 BRA `(.L_x_710) ;  /* 0x00000000004c3947 */ /* 0x000fea0003800000 */
[----:B------:R-:W5:Y:S01]  /*2330*/  LDCU UR4, c[0x0][0x440] ;  /* 0x00008800ff0477ac */ /* 0x000f620008000800 */
[----:B------:R-:W-:Y:S02]  /*2340*/  IMAD.MOV.U32 R20, RZ, RZ, R18 ;  /* 0x000000ffff147224 */ /* 0x000fe400078e0012 */
[----:B------:R-:W-:Y:S02]  /*2350*/  IMAD R2, R11, 0x30, RZ ;  /* 0x000000300b027824 */ /* 0x000fe400078e02ff */
[----:B------:R-:W-:-:S04]  /*2360*/  IMAD.WIDE.U32 R20, R10, 0x30, R20 ;  /* 0x000000300a147825 */ /* 0x000fc800078e0014 */
[----:B------:R-:W-:Y:S01]  /*2370*/  IMAD.IADD R2, R21, 0x1, R2 ;  /* 0x0000000115027824 */ /* 0x000fe200078e0202 */
[----:B------:R-:W-:-:S04]  /*2380*/  LEA R18, P2, R20, R160, 0x1 ;  /* 0x000000a014127211 */ /* 0x000fc800078408ff */
        /* <DEDUP_REMOVED lines=13> */
.L_x_710:
[----:B------:R-:W-:Y:S05]  /*2460*/  BSYNC.RECONVERGENT B0 ;  /* 0x0000000000007941 */ /* 0x000fea0003800200 */
.L_x_709:
[----:B------:R-:W0:Y:S01]  /*2470*/  LDGDEPBAR ;  /* 0x00000000000079af */ /* 0x000e220000000000 */
[----:B------:R-:W-:Y:S01]  /*2480*/  IMAD.SHL.U32 R150, R88, 0x40, RZ ;  /* 0x0000004058967824 */ /* 0x000fe200078e00ff */
[--C-:B------:R-:W-:Y:S01]  /*2490*/  SHF.R.U32.HI R14, RZ, 0x1, R88.reuse ;  /* 0x00000001ff0e7819 */ /* 0x100fe20000011658 */
[----:B------:R-:W-:Y:S01]  /*24a0*/  IMAD.SHL.U32 R13, R8, 0x40, RZ ;  /* 0x00000040080d7824 */ /* 0x000fe200078e00ff */
[----:B--234-:R-:W-:Y:S01]  /*24b0*/  SHF.R.U32.HI R23, RZ, 0x2, R88 ;  /* 0x00000002ff177819 */ /* 0x01cfe20000011658 */
[----:B------:R-:W-:Y:S01]  /*24c0*/  BSSY.RECONVERGENT B0, `(.L_x_711) ;  /* 0x0000026000007945 */ /* 0x000fe20003800200 */
[----:B------:R-:W-:Y:S02]  /*24d0*/  LOP3.LUT R4, R150, 0x1c0, RZ, 0xc0, !PT ;  /* 0x000001c096047812 */ /* 0x000fe400078ec0ff */
[----:B------:R-:W-:Y:S02]  /*24e0*/  LOP3.LUT R2, R14, 0x1f0, RZ, 0xc0, !PT ;  /* 0x000001f00e027812 */ /* 0x000fe400078ec0ff */
[----:B------:R-:W-:Y:S01]  /*24f0*/  LOP3.LUT R17, R4, 0x38, R17, 0xf8, !PT ;  /* 0x0000003804117812 */ /* 0x000fe200078ef811 */
[----:B------:R-:W-:Y:S01]  /*2500*/  IMAD.SHL.U32 R4, R88, 0x20, RZ ;  /* 0x0000002058047824 */ /* 0x000fe200078e00ff */
[----:B-1----:R-:W-:-:S02]  /*2510*/  SHF.L.U64.HI R19, R8, 0x6, R9 ;  /* 0x0000000608137819 */ /* 0x002fc40000010209 */
[----:B------:R-:W-:Y:S02]  /*2520*/  LOP3.LUT R21, R150, 0x200, RZ, 0xc0, !PT ;  /* 0x0000020096157812 */ /* 0x000fe400078ec0ff */
[----:B------:R-:W-:Y:S01]  /*2530*/  LOP3.LUT R23, R23, 0x7, RZ, 0xc0, !PT ;  /* 0x0000000717177812 */ /* 0x000fe200078ec0ff */
[-C--:B------:R-:W-:Y:S01]  /*2540*/  IMAD R19, R19, R12.reuse, RZ ;  /* 0x0000000c13137224 */ /* 0x080fe200078e02ff */
[----:B------:R-:W-:Y:S01]  /*2550*/  IADD3 R2, PT, PT, R2, 0x1, R165 ;  /* 0x0000000102027810 */ /* 0x000fe20007ffe0a5 */
[----:B------:R-:W-:Y:S01]  /*2560*/  IMAD.WIDE.U32 R12, R13, R12, RZ ;  /* 0x0000000c0d0c7225 */ /* 0x000fe200078e00ff */
[----:B------:R-:W-:Y:S02]  /*2570*/  LOP3.LUT R21, R21, 0x7c00, R4, 0xf8, !PT ;  /* 0x00007c0015157812 */ /* 0x000fe400078ef804 */
[----:B------:R-:W-:Y:S01]  /*2580*/  LOP3.LUT R4, R17, 0x8, R14, 0x78, !PT ;  /* 0x0000000811047812 */ /* 0x000fe200078e780e */
[----:B------:R-:W-:Y:S01]  /*2590*/  IMAD.IADD R19, R13, 0x1, R19 ;  /* 0x000000010d137824 */ /* 0x000fe200078e0213 */
[----:B------:R-:W-:-:S04]  /*25a0*/  DEPBAR.LE SB0, 0x0 ;  /* 0x000080000000791a */ /* 0x000fc80000000000 */
[----:B------:R-:W-:Y:S01]  /*25b0*/  IADD3 R2, PT, PT, -R16, R2, R23 ;  /* 0x0000000210027210 */ /* 0x000fe20007ffe117 */
[----:B------:R-:W-:-:S03]  /*25c0*/  IMAD.IADD R151, R4, 0x1, R21 ;  /* 0x0000000104977824 */ /* 0x000fc600078e0215 */
[----:B------:R-:W-:Y:S01]  /*25d0*/  IADD3 R86, PT, PT, R2, R86, R87 ;  /* 0x0000005602567210 */ /* 0x000fe20007ffe057 */
[----:B------:R-:W-:Y:S06]  /*25e0*/  BAR.SYNC.DEFER_BLOCKING 0x0 ;  /* 0x0000000000007b1d */ /* 0x000fec0000010000 */
[----:B------:R-:W-:Y:S05]  /*25f0*/  @P6 BRA `(.L_x_712) ;  /* 0x0000000000406947 */ /* 0x000fea0003800000 */
[----:B------:R-:W1:Y:S01]  /*2600*/  LDCU UR4, c[0x0][0x440] ;  /* 0x00008800ff0477ac */ /* 0x000e620008000800 */
        /* <DEDUP_REMOVED lines=15> */
.L_x_712:
[----:B------:R2:W-:Y:S04]  /*2700*/  STS.128 [R164+0x8000], RZ ;  /* 0x008000ffa4007388 */ /* 0x0005e80000000c00 */
[----:B------:R2:W-:Y:S02]  /*2710*/  STS.128 [R164+0xa000], RZ ;  /* 0x00a000ffa4007388 */ /* 0x0005e40000000c00 */
.L_x_713:
[----:B------:R-:W-:Y:S05]  /*2720*/  BSYNC.RECONVERGENT B0 ;  /* 0x0000000000007941 */ /* 0x000fea0003800200 */
.L_x_711:
[-C--:B------:R-:W-:Y:S01]  /*2730*/  ISETP.GE.AND P0, PT, R15, R0.reuse, PT ;  /* 0x000000000f00720c */ /* 0x080fe20003f06270 */
[----:B------:R-:W-:Y:S01]  /*2740*/  BSSY.RECONVERGENT B0, `(.L_x_714) ;  /* 0x000001b000007945 */ /* 0x000fe20003800200 */
[-C--:B------:R-:W-:Y:S02]  /*2750*/  ISETP.GE.AND P3, PT, R3, R0.reuse, PT ;  /* 0x000000000300720c */ /* 0x080fe40003f66270 */
[----:B------:R-:W-:Y:S02]  /*2760*/  LOP3.LUT R3, R17, 0x8, R88, 0x78, !PT ;  /* 0x0000000811037812 */ /* 0x000fe400078e7858 */
[----:B------:R-:W-:Y:S02]  /*2770*/  LOP3.LUT R150, R150, 0x400, RZ, 0xc0, !PT ;  /* 0x0000040096967812 */ /* 0x000fe400078ec0ff */
[----:B------:R-:W-:Y:S02]  /*2780*/  ISETP.GE.AND P4, PT, R5, R0, PT ;  /* 0x000000000500720c */ /* 0x000fe40003f86270 */
[----:B------:R-:W-:Y:S01]  /*2790*/  LEA R151, R151, UR5, 0x1 ;  /* 0x0000000597977c11 */ /* 0x000fe2000f8e08ff */
[----:B------:R-:W-:-:S02]  /*27a0*/  IMAD R150, R3, 0x2, R150 ;  /* 0x0000000203967824 */ /* 0x000fc400078e0296 */
[----:B------:R3:W-:Y:S04]  /*27b0*/  @P0 STS.128 [R164+0x8800], RZ ;  /* 0x008800ffa4000388 */ /* 0x0007e80000000c00 */
[----:B------:R3:W-:Y:S01]  /*27c0*/  @P0 STS.128 [R164+0xa800], RZ ;  /* 0x00a800ffa4000388 */ /* 0x0007e20000000c00 */
[----:B------:R-:W-:Y:S05]  /*27d0*/  @P0 BRA `(.L_x_715) ;  /* 0x0000000000440947 */ /* 0x000fea0003800000 */
[----:B------:R-:W4:Y:S01]  /*27e0*/  LDCU UR4, c[0x0][0x440] ;  /* 0x00008800ff0477ac */ /* 0x000f220008000800 */
[----:B------:R-:W-:-:S04]  /*27f0*/  LEA R3, P2, R8, R12, 0x4 ;  /* 0x0000000c08037211 */ /* 0x000fc800078420ff */
[----:B------:R-:W-:Y:S02]  /*2800*/  LEA.HI.X R0, R8, R19, R9, 0x4, P2 ;  /* 0x0000001308007211 */ /* 0x000fe400010f2409 */
        /* <DEDUP_REMOVED lines=14> */
.L_x_715:
[----:B------:R-:W-:Y:S05]  /*28f0*/  BSYNC.RECONVERGENT B0 ;  /* 0x0000000000007941 */ /* 0x000fea0003800200 */
.L_x_714:
[----:B------:R1:W-:Y:S01]  /*2900*/  @P4 STS.128 [R164+0x9000], RZ ;  /* 0x009000ffa4004388 */ /* 0x0003e20000000c00 */
[----:B------:R-:W-:Y:S03]  /*2910*/  BSSY.RECONVERGENT B0, `(.L_x_716) ;  /* 0x0000016000007945 */ /* 0x000fe60003800200 */
[----:B------:R1:W-:Y:S01]  /*2920*/  @P4 STS.128 [R164+0xb000], RZ ;  /* 0x00b000ffa4004388 */ /* 0x0003e20000000c00 */
[----:B------:R-:W-:Y:S05]  /*2930*/  @P4 BRA `(.L_x_717) ;  /* 0x00000000004c4947 */ /* 0x000fea0003800000 */
[----:B------:R-:W5:Y:S01]  /*2940*/  LDCU UR4, c[0x0][0x440] ;  /* 0x00008800ff0477ac */ /* 0x000f620008000800 */
[----:B------:R-:W-:-:S04]  /*2950*/  IMAD.WIDE.U32 R14, R8, 0x20, RZ ;  /* 0x00000020080e7825 */ /* 0x000fc800078e00ff */
[----:B----4-:R-:W-:Y:S01]  /*2960*/  IMAD.SHL.U32 R3, R9, 0x20, RZ ;  /* 0x0000002009037824 */ /* 0x010fe200078e00ff */
[----:B------:R-:W-:-:S04]  /*2970*/  IADD3 R0, P2, PT, R12, R14, RZ ;  /* 0x0000000e0c007210 */ /* 0x000fc80007f5e0ff */
[----:B------:R-:W-:Y:S02]  /*2980*/  IADD3.X R3, PT, PT, R19, R15, R3, P2, !PT ;  /* 0x0000000f13037210 */ /* 0x000fe400017fe403 */
        /* <DEDUP_REMOVED lines=14> */
.L_x_717:
[----:B------:R-:W-:Y:S05]  /*2a70*/  BSYNC.RECONVERGENT B0 ;  /* 0x0000000000007941 */ /* 0x000fea0003800200 */
.L_x_716:
[----:B------:R1:W-:Y:S01]  /*2a80*/  @P3 STS.128 [R164+0x9800], RZ ;  /* 0x009800ffa4003388 */ /* 0x0003e20000000c00 */
[----:B------:R-:W-:Y:S03]  /*2a90*/  BSSY.RECONVERGENT B0, `(.L_x_718) ;  /* 0x0000016000007945 */ /* 0x000fe60003800200 */
[----:B------:R1:W-:Y:S01]  /*2aa0*/  @P3 STS.128 [R164+0xb800], RZ ;  /* 0x00b800ffa4003388 */ /* 0x0003e20000000c00 */
[----:B------:R-:W-:Y:S05]  /*2ab0*/  @P3 BRA `(.L_x_719) ;  /* 0x00000000004c3947 */ /* 0x000fea0003800000 */
[----:B------:R-:W5:Y:S01]  /*2ac0*/  LDCU UR4, c[0x0][0x440] ;  /* 0x00008800ff0477ac */ /* 0x000f620008000800 */
[----:B------:R-:W-:Y:S02]  /*2ad0*/  IMAD.MOV.U32 R18, RZ, RZ, R12 ;  /* 0x000000ffff127224 */ /* 0x000fe400078e000c */
[----:B------:R-:W-:Y:S02]  /*2ae0*/  IMAD R0, R9, 0x30, RZ ;  /* 0x0000003009007824 */ /* 0x000fe400078e02ff */
[----:B------:R-:W-:-:S04]  /*2af0*/  IMAD.WIDE.U32 R18, R8, 0x30, R18 ;  /* 0x0000003008127825 */ /* 0x000fc800078e0012 */
[----:B------:R-:W-:Y:S01]  /*2b00*/  IMAD.IADD R0, R19, 0x1, R0 ;  /* 0x0000000113007824 */ /* 0x000fe200078e0200 */
[----:B----4-:R-:W-:-:S04]  /*2b10*/  LEA R2, P2, R18, R158, 0x1 ;  /* 0x0000009e12027211 */ /* 0x010fc800078408ff */
        /* <DEDUP_REMOVED lines=13> */
.L_x_719:
[----:B------:R-:W-:Y:S05]  /*2bf0*/  BSYNC.RECONVERGENT B0 ;  /* 0x0000000000007941 */ /* 0x000fea0003800200 */
.L_x_718:
[----:B------:R-:W-:Y:S01]  /*2c00*/  LDSM.16.M88.4 R24, [R151] ;  /* 0x000000009718783b */ /* 0x000fe20000000200 */
[----:B------:R-:W-:Y:S01]  /*2c10*/  R2P PR, R88, 0x6 ;  /* 0x0000000658007804 */ /* 0x000fe20000000000 */
[----:B------:R-:W-:Y:S01]  /*2c20*/  IMAD.MOV.U32 R5, RZ, RZ, 0x20 ;  /* 0x00000020ff057424 */ /* 0x000fe200078e00ff */
[----:B------:R-:W-:Y:S01]  /*2c30*/  VIMNMX R136, PT, PT, R86, R87, PT ;  /* 0x0000005756887248 */ /* 0x000fe20003fe0100 */
[----:B------:R-:W5:Y:S01]  /*2c40*/  LDSM.16.M88.4 R36, [R150+UR5+0x4000] ;  /* 0x004000059624783b */ /* 0x000f620008000200 */
[----:B----4-:R-:W-:Y:S02]  /*2c50*/  VIADD R2, R150, UR5 ;  /* 0x0000000596027c36 */ /* 0x010fe40008000000 */
[----:B------:R-:W-:Y:S01]  /*2c60*/  SEL R5, R5, 0xffffffe0, !P1 ;  /* 0xffffffe005057807 */ /* 0x000fe20004800000 */
[----:B------:R-:W4:Y:S01]  /*2c70*/  LDSM.16.M88.4 R28, [R150+UR5+0x4800] ;  /* 0x00480005961c783b */ /* 0x000f220008000200 */
[----:B------:R-:W-:Y:S02]  /*2c80*/  IMAD.MOV.U32 R0, RZ, RZ, 0x40 ;  /* 0x00000040ff007424 */ /* 0x000fe400078e00ff */
[----:B------:R-:W-:Y:S01]  /*2c90*/  IMAD.SHL.U32 R88, R88, 0x2, RZ ;  /* 0x0000000258587824 */ /* 0x000fe200078e00ff */
[----:B------:R-:W2:Y:S01]  /*2ca0*/  LDSM.16.M88.4 R64, [R150+UR5+0x5000] ;  /* 0x005000059640783b */ /* 0x000ea20008000200 */
[--C-:B------:R-:W-:Y:S01]  /*2cb0*/  IMAD.IADD R149, R151, 0x1, R5.reuse ;  /* 0x0000000197957824 */ /* 0x100fe200078e0205 */
[----:B------:R-:W-:Y:S01]  /*2cc0*/  SEL R0, R0, 0xffffffc0, !P2 ;  /* 0xffffffc000007807 */ /* 0x000fe20005000000 */
[----:B------:R-:W-:Y:S01]  /*2cd0*/  IMAD.IADD R145, R2, 0x1, R5 ;  /* 0x0000000102917824 */ /* 0x000fe200078e0205 */
[----:B------:R-:W3:Y:S01]  /*2ce0*/  LDSM.16.M88.4 R16, [R150+UR5+0x5800] ;  /* 0x005800059610783b */ /* 0x000ee20008000200 */
[----:B------:R-:W-:-:S02]  /*2cf0*/  LOP3.LUT R88, R88, 0x6, RZ, 0xc0, !PT ;  /* 0x0000000658587812 */ /* 0x000fc400078ec0ff */
[--C-:B------:R-:W-:Y:S01]  /*2d00*/  IMAD.IADD R148, R151, 0x1, R0.reuse ;  /* 0x0000000197947824 */ /* 0x100fe200078e0200 */
[----:B------:R-:W-:Y:S01]  /*2d10*/  LDSM.16.M88.4 R56, [R149] ;  /* 0x000000009538783b */ /* 0x000fe20000000200 */
[----:B------:R-:W-:Y:S01]  /*2d20*/  IMAD.IADD R144, R2, 0x1, R0 ;  /* 0x0000000102907824 */ /* 0x000fe200078e0200 */
[----:B------:R-:W-:Y:S01]  /*2d30*/  VIADDMNMX R2, R86, 0x8, R87, PT ;  /* 0x0000000856027846 */ /* 0x000fe20003800157 */
[C---:B------:R-:W-:Y:S01]  /*2d40*/  IMAD.IADD R147, R5.reuse, 0x1, R148 ;  /* 0x0000000105937824 */ /* 0x040fe200078e0294 */
[----:B-1----:R-:W1:Y:S01]  /*2d50*/  LDSM.16.M88.4 R20, [R145+0x4000] ;  /* 0x004000009114783b */ /* 0x002e620000000200 */
[----:B------:R-:W-:Y:S02]  /*2d60*/  IMAD.IADD R143, R5, 0x1, R144 ;  /* 0x00000001058f7824 */ /* 0x000fe400078e0290 */
[----:B------:R-:W-:Y:S01]  /*2d70*/  IMAD R3, R101, 0x40, R88 ;  /* 0x0000004065037824 */ /* 0x000fe200078e0258 */
[----:B------:R-:W1:Y:S04]  /*2d80*/  LDSM.16.M88.4 R12, [R145+0x4800] ;  /* 0x00480000910c783b */ /* 0x000e680000000200 */
[----:B------:R-:W1:Y:S04]  /*2d90*/  LDSM.16.M88.4 R80, [R145+0x5000] ;  /* 0x005000009150783b */ /* 0x000e680000000200 */
[----:B------:R-:W1:Y:S04]  /*2da0*/  LDSM.16.M88.4 R44, [R145+0x5800] ;  /* 0x00580000912c783b */ /* 0x000e680000000200 */
[----:B------:R-:W-:Y:S01]  /*2db0*/  LDSM.16.M88.4 R52, [R144+0x4000] ;  /* 0x004000009034783b */ /* 0x000fe20000000200 */
[C---:B-----5:R-:W-:Y:S03]  /*2dc0*/  HMMA.16816.F32 R40, R24.reuse, R36, RZ ;  /* 0x000000241828723c */ /* 0x060fe600000018ff */
[----:B------:R-:W-:Y:S04]  /*2dd0*/  LDSM.16.M88.4 R76, [R144+0x4800] ;  /* 0x00480000904c783b */ /* 0x000fe80000000200 */
[----:B------:R-:W-:Y:S01]  /*2de0*/  LDSM.16.M88.4 R72, [R144+0x5000] ;  /* 0x005000009048783b */ /* 0x000fe20000000200 */
[C---:B----4-:R-:W-:Y:S03]  /*2df0*/  HMMA.16816.F32 R32, R24.reuse, R28, RZ ;  /* 0x0000001c1820723c */ /* 0x050fe600000018ff */
[----:B------:R-:W-:Y:S04]  /*2e00*/  LDSM.16.M88.4 R48, [R144+0x5800] ;  /* 0x005800009030783b */ /* 0x000fe80000000200 */
[----:B------:R-:W0:Y:S01]  /*2e10*/  LDGDEPBAR ;  /* 0x00000000000079af */ /* 0x000e220000000000 */
[C---:B--2---:R-:W-:Y:S08]  /*2e20*/  HMMA.16816.F32 R68, R24.reuse, R64, RZ ;  /* 0x000000401844723c */ /* 0x044ff000000018ff */
[C---:B------:R-:W-:Y:S08]  /*2e30*/  HMMA.16816.F32 R36, R24.reuse, R38, RZ ;  /* 0x000000261824723c */ /* 0x040ff000000018ff */
[C---:B------:R-:W-:Y:S08]  /*2e40*/  HMMA.16816.F32 R28, R24.reuse, R30, RZ ;  /* 0x0000001e181c723c */ /* 0x040ff000000018ff */
[C---:B------:R-:W-:Y:S08]  /*2e50*/  HMMA.16816.F32 R64, R24.reuse, R66, RZ ;  /* 0x000000421840723c */ /* 0x040ff000000018ff */
[C---:B---3--:R-:W-:Y:S08]  /*2e60*/  HMMA.16816.F32 R60, R24.reuse, R16, RZ ;  /* 0x00000010183c723c */ /* 0x048ff000000018ff */
[----:B------:R-:W-:Y:S01]  /*2e70*/  HMMA.16816.F32 R24, R24, R18, RZ ;  /* 0x000000121818723c */ /* 0x000fe200000018ff */
[----:B------:R-:W2:Y:S07]  /*2e80*/  LDSM.16.M88.4 R16, [R148] ;  /* 0x000000009410783b */ /* 0x000eae0000000200 */
[C---:B-1----:R-:W-:Y:S08]  /*2e90*/  HMMA.16816.F32 R40, R56.reuse, R20, R40 ;  /* 0x000000143828723c */ /* 0x042ff00000001828 */
[C---:B------:R-:W-:Y:S01]  /*2ea0*/  HMMA.16816.F32 R36, R56.reuse, R22, R36 ;  /* 0x000000163824723c */ /* 0x040fe20000001824 */
[----:B------:R-:W-:Y:S07]  /*2eb0*/  LDSM.16.M88.4 R20, [R147] ;  /* 0x000000009314783b */ /* 0x000fee0000000200 */
        /* <DEDUP_REMOVED lines=8> */
[----:B------:R-:W3:Y:S04]  /*2f40*/  LDSM.16.M88.4 R44, [R143+0x4800] ;  /* 0x004800008f2c783b */ /* 0x000ee80000000200 */
[----:B------:R-:W4:Y:S03]  /*2f50*/  LDSM.16.M88.4 R24, [R143+0x5000] ;  /* 0x005000008f18783b */ /* 0x000f260000000200 */
[C---:B--2---:R-:W-:Y:S08]  /*2f60*/  HMMA.16816.F32 R40, R16.reuse, R52, R40 ;  /* 0x000000341028723c */ /* 0x044ff00000001828 */
[C---:B------:R-:W-:Y:S01]  /*2f70*/  HMMA.16816.F32 R36, R16.reuse, R54, R36 ;  /* 0x000000361024723c */ /* 0x040fe20000001824 */
        /* <DEDUP_REMOVED lines=9> */
[----:B------:R-:W-:Y:S04]  /*3010*/  LDSM.16.M88.4 R16, [R151+0x2000] ;  /* 0x002000009710783b */ /* 0x000fe80000000200 */
[----:B------:R-:W-:Y:S03]  /*3020*/  LDSM.16.M88.4 R48, [R150+UR5+0x6800] ;  /* 0x006800059630783b */ /* 0x000fe60008000200 */
[C---:B-1----:R-:W-:Y:S08]  /*3030*/  HMMA.16816.F32 R40, R20.reuse, R12, R40 ;  /* 0x0000000c1428723c */ /* 0x042ff00000001828 */
[C---:B------:R-:W-:Y:S01]  /*3040*/  HMMA.16816.F32 R36, R20.reuse, R14, R36 ;  /* 0x0000000e1424723c */ /* 0x040fe20000001824 */
[----:B------:R-:W1:Y:S07]  /*3050*/  LDSM.16.M88.4 R12, [R150+UR5+0x6000] ;  /* 0x00600005960c783b */ /* 0x000e6e0008000200 */
[C---:B---3--:R-:W-:Y:S08]  /*3060*/  HMMA.16816.F32 R32, R20.reuse, R44, R32 ;  /* 0x0000002c1420723c */ /* 0x048ff00000001820 */
[C---:B------:R-:W-:Y:S01]  /*3070*/  HMMA.16816.F32 R28, R20.reuse, R46, R28 ;  /* 0x0000002e141c723c */ /* 0x040fe2000000181c */
[----:B------:R-:W3:Y:S07]  /*3080*/  LDSM.16.M88.4 R44, [R150+UR5+0x7000] ;  /* 0x00700005962c783b */ /* 0x000eee0008000200 */
[C---:B----4-:R-:W-:Y:S08]  /*3090*/  HMMA.16816.F32 R68, R20.reuse, R24, R68 ;  /* 0x000000181444723c */ /* 0x050ff00000001844 */
[C---:B------:R-:W-:Y:S01]  /*30a0*/  HMMA.16816.F32 R64, R20.reuse, R26, R64 ;  /* 0x0000001a1440723c */ /* 0x040fe20000001840 */
[----:B------:R-:W4:Y:S07]  /*30b0*/  LDSM.16.M88.4 R24, [R150+UR5+0x7800] ;  /* 0x007800059618783b */ /* 0x000f2e0008000200 */
[C---:B--2---:R-:W-:Y:S08]  /*30c0*/  HMMA.16816.F32 R60, R20.reuse, R52, R60 ;  /* 0x00000034143c723c */ /* 0x044ff0000000183c */
[----:B------:R-:W-:Y:S01]  /*30d0*/  HMMA.16816.F32 R56, R20, R54, R56 ;  /* 0x000000361438723c */ /* 0x000fe20000001838 */
[----:B------:R-:W2:Y:S04]  /*30e0*/  LDSM.16.M88.4 R20, [R145+0x6000] ;  /* 0x006000009114783b */ /* 0x000ea80000000200 */
[----:B------:R-:W-:Y:S03]  /*30f0*/  LDSM.16.M88.4 R52, [R144+0x6000] ;  /* 0x006000009034783b */ /* 0x000fe60000000200 */
[C---:B-1----:R-:W-:Y:S08]  /*3100*/  HMMA.16816.F32 R40, R16.reuse, R12, R40 ;  /* 0x0000000c1028723c */ /* 0x042ff00000001828 */
[C---:B------:R-:W-:Y:S01]  /*3110*/  HMMA.16816.F32 R36, R16.reuse, R14, R36 ;  /* 0x0000000e1024723c */ /* 0x040fe20000001824 */
[----:B------:R-:W1:Y:S07]  /*3120*/  LDSM.16.M88.4 R12, [R145+0x6800] ;  /* 0x00680000910c783b */ /* 0x000e6e0000000200 */
[C---:B------:R-:W-:Y:S08]  /*3130*/  HMMA.16816.F32 R32, R16.reuse, R48, R32 ;  /* 0x000000301020723c */ /* 0x040ff00000001820 */
[C---:B------:R-:W-:Y:S01]  /*3140*/  HMMA.16816.F32 R28, R16.reuse, R50, R28 ;  /* 0x00000032101c723c */ /* 0x040fe2000000181c */
[----:B------:R-:W-:Y:S07]  /*3150*/  LDSM.16.M88.4 R48, [R144+0x6800] ;  /* 0x006800009030783b */ /* 0x000fee0000000200 */
[C---:B---3--:R-:W-:Y:S08]  /*3160*/  HMMA.16816.F32 R68, R16.reuse, R44, R68 ;  /* 0x0000002c1044723c */ /* 0x048ff00000001844 */
[C---:B------:R-:W-:Y:S01]  /*3170*/  HMMA.16816.F32 R64, R16.reuse, R46, R64 ;  /* 0x0000002e1040723c */ /* 0x040fe20000001840 */
[----:B------:R-:W-:Y:S07]  /*3180*/  LDSM.16.M88.4 R44, [R144+0x7000] ;  /* 0x00700000902c783b */ /* 0x000fee0000000200 */
[C---:B----4-:R-:W-:Y:S08]  /*3190*/  HMMA.16816.F32 R60, R16.reuse, R24, R60 ;  /* 0x00000018103c723c */ /* 0x050ff0000000183c */
[----:B------:R-:W-:Y:S01]  /*31a0*/  HMMA.16816.F32 R56, R16, R26, R56 ;  /* 0x0000001a1038723c */ /* 0x000fe20000001838 */
[----:B------:R-:W3:Y:S04]  /*31b0*/  LDSM.16.M88.4 R16, [R148+0x2000] ;  /* 0x002000009410783b */ /* 0x000ee80000000200 */
[----:B------:R-:W-:Y:S03]  /*31c0*/  LDSM.16.M88.4 R24, [R144+0x7800] ;  /* 0x007800009018783b */ /* 0x000fe60000000200 */
[C---:B--2---:R-:W-:Y:S08]  /*31d0*/  HMMA.16816.F32 R40, R80.reuse, R20, R40 ;  /* 0x000000145028723c */ /* 0x044ff00000001828 */
[C---:B------:R-:W-:Y:S01]  /*31e0*/  HMMA.16816.F32 R36, R80.reuse, R22, R36 ;  /* 0x000000165024723c */ /* 0x040fe20000001824 */
[----:B------:R-:W-:Y:S07]  /*31f0*/  LDSM.16.M88.4 R20, [R143+0x6000] ;  /* 0x006000008f14783b */ /* 0x000fee0000000200 */
[C---:B-1----:R-:W-:Y:S08]  /*3200*/  HMMA.16816.F32 R32, R80.reuse, R12, R32 ;  /* 0x0000000c5020723c */ /* 0x042ff00000001820 */
[C---:B------:R-:W-:Y:S01]  /*3210*/  HMMA.16816.F32 R28, R80.reuse, R14, R28 ;  /* 0x0000000e501c723c */ /* 0x040fe2000000181c */
[----:B------:R-:W1:Y:S07]  /*3220*/  LDSM.16.M88.4 R12, [R147+0x2000] ;  /* 0x00200000930c783b */ /* 0x000e6e0000000200 */
[----:B------:R-:W-:Y:S08]  /*3230*/  HMMA.16816.F32 R68, R80, R76, R68 ;  /* 0x0000004c5044723c */ /* 0x000ff00000001844 */
[----:B---3--:R-:W-:Y:S08]  /*3240*/  HMMA.16816.F32 R40, R16, R52, R40 ;  /* 0x000000341028723c */ /* 0x008ff00000001828 */
[C---:B------:R-:W-:Y:S08]  /*3250*/  HMMA.16816.F32 R64, R80.reuse, R78, R64 ;  /* 0x0000004e5040723c */ /* 0x040ff00000001840 */
[C---:B------:R-:W-:Y:S08]  /*3260*/  HMMA.16816.F32 R60, R80.reuse, R72, R60 ;  /* 0x00000048503c723c */ /* 0x040ff0000000183c */
[----:B------:R-:W-:Y:S08]  /*3270*/  HMMA.16816.F32 R56, R80, R74, R56 ;  /* 0x0000004a5038723c */ /* 0x000ff00000001838 */
[----:B------:R-:W-:Y:S08]  /*3280*/  HMMA.16816.F32 R36, R16, R54, R36 ;  /* 0x000000361024723c */ /* 0x000ff00000001824 */
[----:B-1----:R-:W-:Y:S01]  /*3290*/  HMMA.16816.F32 R40, R12, R20, R40 ;  /* 0x000000140c28723c */ /* 0x002fe20000001828 */
[----:B------:R-:W-:-:S05]  /*32a0*/  VIADD R21, R3, 0xffffffc0 ;  /* 0xffffffc003157836 */ /* 0x000fca0000000000 */
[C---:B------:R-:W-:Y:S02]  /*32b0*/  ISETP.GE.AND P3, PT, R21.reuse, R136, PT ;  /* 0x000000881500720c */ /* 0x040fe40003f66270 */
[----:B------:R-:W-:Y:S01]  /*32c0*/  HMMA.16816.F32 R32, R16, R48, R32 ;  /* 0x000000301020723c */ /* 0x000fe20000001820 */
[----:B------:R-:W-:Y:S01]  /*32d0*/  ISETP.GE.AND P5, PT, R21, R2, PT ;  /* 0x000000021500720c */ /* 0x000fe20003fa6270 */
[----:B------:R-:W-:-:S05]  /*32e0*/  VIADD R21, R3, 0xffffffc1 ;  /* 0xffffffc103157836 */ /* 0x000fca0000000000 */
[C---:B------:R-:W-:Y:S01]  /*32f0*/  ISETP.GE.AND P0, PT, R21.reuse, R136, PT ;  /* 0x000000881500720c */ /* 0x040fe20003f06270 */
[C---:B------:R-:W-:Y:S01]  /*3300*/  HMMA.16816.F32 R28, R16.reuse, R50, R28 ;  /* 0x00000032101c723c */ /* 0x040fe2000000181c */
[----:B------:R-:W1:Y:S01]  /*3310*/  LDSM.16.M88.4 R48, [R143+0x6800] ;  /* 0x006800008f30783b */ /* 0x000e620000000200 */
[----:B------:R-:W-:Y:S02]  /*3320*/  ISETP.GE.AND P4, PT, R21, R2, PT ;  /* 0x000000021500720c */ /* 0x000fe40003f86270 */
[----:B------:R-:W-:Y:S02]  /*3330*/  FSEL R40, R40, -INF , !P3 ;  /* 0xff80000028287808 */ /* 0x000fe40005800000 */
[----:B------:R-:W-:Y:S02]  /*3340*/  FSEL R43, R43, -INF , !P4 ;  /* 0xff8000002b2b7808 */ /* 0x000fe40006000000 */
[----:B------:R-:W-:Y:S01]  /*3350*/  HMMA.16816.F32 R68, R16, R44, R68 ;  /* 0x0000002c1044723c */ /* 0x000fe20000001844 */
[----:B------:R-:W-:-:S05]  /*3360*/  VIADD R45, R3, 0xffffffd1 ;  /* 0xffffffd1032d7836 */ /* 0x000fca0000000000 */
[----:B------:R-:W-:Y:S02]  /*3370*/  ISETP.GE.AND P4, PT, R45, R136, PT ;  /* 0x000000882d00720c */ /* 0x000fe40003f86270 */
[C---:B------:R-:W-:Y:S08]  /*3380*/  HMMA.16816.F32 R64, R16.reuse, R46, R64 ;  /* 0x0000002e1040723c */ /* 0x040ff00000001840 */
[----:B------:R-:W-:Y:S01]  /*3390*/  HMMA.16816.F32 R60, R16, R24, R60 ;  /* 0x00000018103c723c */ /* 0x000fe2000000183c */
[----:B------:R-:W-:Y:S01]  /*33a0*/  VIADD R25, R3, 0xffffffc8 ;  /* 0xffffffc803197836 */ /* 0x000fe20000000000 */
[----:B------:R-:W-:-:S04]  /*33b0*/  FSEL R24, R41, -INF , !P0 ;  /* 0xff80000029187808 */ /* 0x000fc80004000000 */
[----:B------:R-:W-:Y:S02]  /*33c0*/  ISETP.GE.AND P2, PT, R25, R136, PT ;  /* 0x000000881900720c */ /* 0x000fe40003f46270 */
[----:B------:R-:W-:Y:S01]  /*33d0*/  HMMA.16816.F32 R56, R16, R26, R56 ;  /* 0x0000001a1038723c */ /* 0x000fe20000001838 */
[----:B------:R-:W2:Y:S01]  /*33e0*/  LDSM.16.M88.4 R16, [R143+0x7000] ;  /* 0x007000008f10783b */ /* 0x000ea20000000200 */
[----:B------:R-:W-:Y:S01]  /*33f0*/  VIADD R27, R3, 0xffffffd0 ;  /* 0xffffffd0031b7836 */ /* 0x000fe20000000000 */
[----:B------:R-:W-:Y:S02]  /*3400*/  ISETP.GE.AND P6, PT, R25, R2, PT ;  /* 0x000000021900720c */ /* 0x000fe40003fc6270 */
[----:B------:R-:W-:Y:S02]  /*3410*/  FSEL R25, R42, -INF , !P5 ;  /* 0xff8000002a197808 */ /* 0x000fe40006800000 */
[----:B------:R-:W-:Y:S01]  /*3420*/  ISETP.GE.AND P5, PT, R27, R136, PT ;  /* 0x000000881b00720c */ /* 0x000fe20003fa6270 */
[----:B------:R-:W-:Y:S01]  /*3430*/  HMMA.16816.F32 R36, R12, R22, R36 ;  /* 0x000000160c24723c */ /* 0x000fe20000001824 */
[----:B------:R-:W-:Y:S01]  /*3440*/  VIADD R23, R3, 0xffffffc9 ;  /* 0xffffffc903177836 */ /* 0x000fe20000000000 */
[----:B------:R-:W-:Y:S01]  /*3450*/  ISETP.GE.AND P0, PT, R27, R2, PT ;  /* 0x000000021b00720c */ /* 0x000fe20003f06270 */
[----:B------:R-:W-:-:S03]  /*3460*/  VIADD R27, R3, 0xffffffd8 ;  /* 0xffffffd8031b7836 */ /* 0x000fc60000000000 */
[C---:B------:R-:W-:Y:S02]  /*3470*/  ISETP.GE.AND P1, PT, R23.reuse, R136, PT ;  /* 0x000000881700720c */ /* 0x040fe40003f26270 */
[----:B------:R-:W-:Y:S01]  /*3480*/  ISETP.GE.AND P3, PT, R23, R2, PT ;  /* 0x000000021700720c */ /* 0x000fe20003f66270 */
[----:B-1----:R-:W-:Y:S01]  /*3490*/  HMMA.16816.F32 R32, R12, R48, R32 ;  /* 0x000000300c20723c */ /* 0x002fe20000001820 */
[----:B------:R-:W1:Y:S01]  /*34a0*/  LDSM.16.M88.4 R20, [R143+0x7800] ;  /* 0x007800008f14783b */ /* 0x000e620000000200 */
[----:B------:R-:W-:-:S06]  /*34b0*/  DEPBAR.LE SB0, 0x0 ;  /* 0x000080000000791a */ /* 0x000fcc0000000000 */
[----:B------:R-:W-:Y:S02]  /*34c0*/  HMMA.16816.F32 R28, R12, R50, R28 ;  /* 0x000000320c1c723c */ /* 0x000fe4000000181c */
[----:B------:R-:W-:Y:S02]  /*34d0*/  FSEL R36, R36, -INF , !P2 ;  /* 0xff80000024247808 */ /* 0x000fe40005000000 */
[----:B------:R-:W-:Y:S01]  /*34e0*/  ISETP.GE.AND P2, PT, R45, R2, PT ;  /* 0x000000022d00720c */ /* 0x000fe20003f46270 */
[----:B------:R-:W-:Y:S01]  /*34f0*/  VIADD R45, R3, 0xffffffd9 ;  /* 0xffffffd9032d7836 */ /* 0x000fe20000000000 */
[----:B------:R-:W-:Y:S01]  /*3500*/  FSEL R26, R37, -INF , !P1 ;  /* 0xff800000251a7808 */ /* 0x000fe20004800000 */
[----:B------:R-:W-:Y:S01]  /*3510*/  VIADD R37, R3, 0xffffffe0 ;  /* 0xffffffe003257836 */ /* 0x000fe20000000000 */
[----:B------:R-:W-:Y:S02]  /*3520*/  FSEL R41, R38, -INF , !P6 ;  /* 0xff80000026297808 */ /* 0x000fe40007000000 */
[----:B------:R-:W-:-:S02]  /*3530*/  ISETP.GE.AND P6, PT, R27, R136, PT ;  /* 0x000000881b00720c */ /* 0x000fc40003fc6270 */
[-C--:B------:R-:W-:Y:S02]  /*3540*/  ISETP.GE.AND P1, PT, R27, R2.reuse, PT ;  /* 0x000000021b00720c */ /* 0x080fe40003f26270 */
[----:B------:R-:W-:Y:S01]  /*3550*/  FSEL R32, R32, -INF , !P5 ;  /* 0xff80000020207808 */ /* 0x000fe20006800000 */
[C---:B--2---:R-:W-:Y:S01]  /*3560*/  HMMA.16816.F32 R68, R12.reuse, R16, R68 ;  /* 0x000000100c44723c */ /* 0x044fe20000001844 */
[----:B------:R-:W-:Y:S01]  /*3570*/  FSEL R27, R34, -INF , !P0 ;  /* 0xff800000221b7808 */ /* 0x000fe20004000000 */
[----:B------:R-:W-:Y:S01]  /*3580*/  VIADD R17, R3, 0xffffffe1 ;  /* 0xffffffe103117836 */ /* 0x000fe20000000000 */
[----:B------:R-:W-:Y:S02]  /*3590*/  ISETP.GE.AND P5, PT, R45, R2, PT ;  /* 0x000000022d00720c */ /* 0x000fe40003fa6270 */
[-C--:B------:R-:W-:Y:S02]  /*35a0*/  ISETP.GE.AND P0, PT, R37, R136.reuse, PT ;  /* 0x000000882500720c */ /* 0x080fe40003f06270 */
[----:B------:R-:W-:Y:S01]  /*35b0*/  FSEL R39, R39, -INF , !P3 ;  /* 0xff80000027277808 */ /* 0x000fe20005800000 */
[----:B------:R-:W-:Y:S01]  /*35c0*/  HMMA.16816.F32 R64, R12, R18, R64 ;  /* 0x000000120c40723c */ /* 0x000fe20000001840 */
[----:B------:R-:W-:Y:S01]  /*35d0*/  VIADD R19, R3, 0xffffffe9 ;  /* 0xffffffe903137836 */ /* 0x000fe20000000000 */
[----:B------:R-:W-:Y:S01]  /*35e0*/  FSEL R16, R33, -INF , !P4 ;  /* 0xff80000021107808 */ /* 0x000fe20006000000 */
[----:B------:R-:W-:Y:S01]  /*35f0*/  VIADD R33, R3, 0xffffffe8 ;  /* 0xffffffe803217836 */ /* 0x000fe20000000000 */
[----:B------:R-:W-:-:S02]  /*3600*/  ISETP.GE.AND P3, PT, R45, R136, PT ;  /* 0x000000882d00720c */ /* 0x000fc40003f66270 */
[----:B------:R-:W-:Y:S02]  /*3610*/  FSEL R31, R31, -INF , !P5 ;  /* 0xff8000001f1f7808 */ /* 0x000fe40006800000 */
[----:B------:R-:W-:Y:S01]  /*3620*/  ISETP.GE.AND P5, PT, R19, R136, PT ;  /* 0x000000881300720c */ /* 0x000fe20003fa6270 */
[C---:B-1----:R-:W-:Y:S01]  /*3630*/  HMMA.16816.F32 R60, R12.reuse, R20, R60 ;  /* 0x000000140c3c723c */ /* 0x042fe2000000183c */
[-C--:B------:R-:W-:Y:S01]  /*3640*/  ISETP.GE.AND P4, PT, R37, R2.reuse, PT ;  /* 0x000000022500720c */ /* 0x080fe20003f86270 */
[----:B------:R-:W-:Y:S01]  /*3650*/  VIADD R21, R3, 0xfffffff1 ;  /* 0xfffffff103157836 */ /* 0x000fe20000000000 */
[----:B------:R-:W-:Y:S01]  /*3660*/  FSEL R138, R68, -INF , !P0 ;  /* 0xff800000448a7808 */ /* 0x000fe20004000000 */
[----:B------:R-:W-:Y:S01]  /*3670*/  BAR.SYNC.DEFER_BLOCKING 0x0 ;  /* 0x0000000000007b1d */ /* 0x000fe20000010000 */
[----:B------:R-:W-:Y:S01]  /*3680*/  ISETP.GE.AND P0, PT, R19, R2, PT ;  /* 0x000000021300720c */ /* 0x000fe20003f06270 */
[----:B------:R-:W-:Y:S01]  /*3690*/  VIADD R19, R3, 0xfffffff0 ;  /* 0xfffffff003137836 */ /* 0x000fe20000000000 */
[----:B------:R-:W-:Y:S01]  /*36a0*/  FSEL R18, R29, -INF , !P3 ;  /* 0xff8000001d127808 */ /* 0x000fe20005800000 */
[----:B------:R-:W-:Y:S01]  /*36b0*/  HMMA.16816.F32 R56, R12, R22, R56 ;  /* 0x000000160c38723c */ /* 0x000fe20000001838 */
[----:B------:R-:W-:Y:S01]  /*36c0*/  FMNMX3.FTZ R15, R40, R24, R36, !PT ;  /* 0x00000018280f7276 */ /* 0x000fe20007810024 */
[C---:B------:R-:W-:Y:S01]  /*36d0*/  VIADD R13, R3.reuse, 0xfffffff8 ;  /* 0xfffffff8030d7836 */ /* 0x040fe20000000000 */
[----:B------:R-:W-:Y:S01]  /*36e0*/  FSEL R28, R28, -INF , !P6 ;  /* 0xff8000001c1c7808 */ /* 0x000fe20007000000 */
[----:B------:R-:W-:Y:S01]  /*36f0*/  VIADD R3, R3, 0xfffffff9 ;  /* 0xfffffff903037836 */ /* 0x000fe20000000000 */
[----:B------:R-:W-:-:S02]  /*3700*/  ISETP.GE.AND P3, PT, R33, R2, PT ;  /* 0x000000022100720c */ /* 0x000fc40003f66270 */
[----:B------:R-:W-:Y:S02]  /*3710*/  ISETP.GE.AND P6, PT, R17, R2, PT ;  /* 0x000000021100720c */ /* 0x000fe40003fc6270 */
[----:B------:R-:W-:Y:S02]  /*3720*/  FMNMX3.FTZ R15, R15, R26, R32, !PT ;  /* 0x0000001a0f0f7276 */ /* 0x000fe40007810020 */
[----:B------:R-:W-:Y:S02]  /*3730*/  FSEL R35, R35, -INF , !P2 ;  /* 0xff80000023237808 */ /* 0x000fe40005000000 */
[----:B------:R-:W-:Y:S02]  /*3740*/  FSEL R137, R70, -INF , !P4 ;  /* 0xff80000046897808 */ /* 0x000fe40006000000 */
[-C--:B------:R-:W-:Y:S02]  /*3750*/  ISETP.GE.AND P2, PT, R17, R136.reuse, PT ;  /* 0x000000881100720c */ /* 0x080fe40003f46270 */
[----:B------:R-:W-:-:S02]  /*3760*/  ISETP.GE.AND P4, PT, R19, R136, PT ;  /* 0x000000881300720c */ /* 0x000fc40003f86270 */
[----:B------:R-:W-:Y:S02]  /*3770*/  FSEL R153, R66, -INF , !P3 ;  /* 0xff80000042997808 */ /* 0x000fe40005800000 */
[----:B------:R-:W-:Y:S02]  /*3780*/  FSEL R152, R65, -INF , !P5 ;  /* 0xff80000041987808 */ /* 0x000fe40006800000 */
[----:B------:R-:W-:Y:S02]  /*3790*/  FSEL R17, R30, -INF , !P1 ;  /* 0xff8000001e117808 */ /* 0x000fe40004800000 */
[----:B------:R-:W-:Y:S02]  /*37a0*/  FSEL R135, R71, -INF , !P6 ;  /* 0xff80000047877808 */ /* 0x000fe40007000000 */
[C---:B------:R-:W-:Y:S02]  /*37b0*/  ISETP.GE.AND P3, PT, R13.reuse, R136, PT ;  /* 0x000000880d00720c */ /* 0x040fe40003f66270 */
[----:B------:R-:W-:-:S02]  /*37c0*/  ISETP.GE.AND P5, PT, R13, R2, PT ;  /* 0x000000020d00720c */ /* 0x000fc40003fa6270 */
[-C--:B------:R-:W-:Y:S02]  /*37d0*/  ISETP.GE.AND P1, PT, R33, R136.reuse, PT ;  /* 0x000000882100720c */ /* 0x080fe40003f26270 */
[----:B------:R-:W-:Y:S02]  /*37e0*/  ISETP.GE.AND P6, PT, R21, R136, PT ;  /* 0x000000881500720c */ /* 0x000fe40003fc6270 */
[----:B------:R-:W-:Y:S02]  /*37f0*/  FMNMX3.FTZ R13, R15, R16, R28, !PT ;  /* 0x000000100f0d7276 */ /* 0x000fe4000781001c */
[----:B------:R-:W-:Y:S02]  /*3800*/  FSEL R139, R67, -INF , !P0 ;  /* 0xff800000438b7808 */ /* 0x000fe40004000000 */
[----:B------:R-:W-:Y:S02]  /*3810*/  FSEL R132, R60, -INF , !P4 ;  /* 0xff8000003c847808 */ /* 0x000fe40006000000 */
[----:B------:R-:W-:-:S02]  /*3820*/  ISETP.GE.AND P0, PT, R3, R136, PT ;  /* 0x000000880300720c */ /* 0x000fc40003f06270 */
[----:B------:R-:W-:Y:S02]  /*3830*/  ISETP.GE.AND P4, PT, R3, R2, PT ;  /* 0x000000020300720c */ /* 0x000fe40003f86270 */
[----:B------:R-:W-:Y:S02]  /*3840*/  FSEL R166, R69, -INF , !P2 ;  /* 0xff80000045a67808 */ /* 0x000fe40005000000 */
[----:B------:R-:W-:Y:S02]  /*3850*/  FSEL R134, R64, -INF , !P1 ;  /* 0xff80000040867808 */ /* 0x000fe40004800000 */
[----:B------:R-:W-:Y:S02]  /*3860*/  FMNMX3.FTZ R12, R25, R43, R41, !PT ;  /* 0x0000002b190c7276 */ /* 0x000fe40007810029 */
[----:B------:R-:W-:Y:S02]  /*3870*/  FMNMX3.FTZ R3, R13, R18, R138, !PT ;  /* 0x000000120d037276 */ /* 0x000fe4000781008a */
[----:B------:R-:W-:-:S02]  /*3880*/  FSEL R131, R61, -INF , !P6 ;  /* 0xff8000003d837808 */ /* 0x000fc40007000000 */
[----:B------:R-:W-:Y:S02]  /*3890*/  ISETP.NE.AND P6, PT, R101, 0x1, PT ;  /* 0x000000016500780c */ /* 0x000fe40003fc5270 */
[----:B------:R-:W-:Y:S02]  /*38a0*/  FMNMX3.FTZ R12, R12, R39, R27, !PT ;  /* 0x000000270c0c7276 */ /* 0x000fe4000781001b */
[----:B------:R-:W-:Y:S02]  /*38b0*/  FMNMX3.FTZ R3, R3, R166, R134, !PT ;  /* 0x000000a603037276 */ /* 0x000fe40007810086 */
[----:B------:R-:W-:Y:S02]  /*38c0*/  FSEL R130, R56, -INF , !P3 ;  /* 0xff80000038827808 */ /* 0x000fe40005800000 */
[----:B------:R-:W-:Y:S02]  /*38d0*/  FMNMX3.FTZ R12, R12, R35, R17, !PT ;  /* 0x000000230c0c7276 */ /* 0x000fe40007810011 */
[----:B------:R-:W-:-:S02]  /*38e0*/  FMNMX3.FTZ R3, R3, R152, R132, !PT ;  /* 0x0000009803037276 */ /* 0x000fc40007810084 */
[-C--:B------:R-:W-:Y:S02]  /*38f0*/  ISETP.GE.AND P2, PT, R19, R2.reuse, PT ;  /* 0x000000021300720c */ /* 0x080fe40003f46270 */
[----:B------:R-:W-:Y:S02]  /*3900*/  ISETP.GE.AND P1, PT, R21, R2, PT ;  /* 0x000000021500720c */ /* 0x000fe40003f26270 */
[----:B------:R-:W-:Y:S02]  /*3910*/  FSEL R129, R57, -INF , !P0 ;  /* 0xff80000039817808 */ /* 0x000fe40004000000 */
[----:B------:R-:W-:Y:S02]  /*3920*/  FMNMX3.FTZ R12, R12, R31, R137, !PT ;  /* 0x0000001f0c0c7276 */ /* 0x000fe40007810089 */
[----:B------:R-:W-:Y:S02]  /*3930*/  FMNMX3.FTZ R14, R3, R131, R130, !PT ;  /* 0x00000083030e7276 */ /* 0x000fe40007810082 */
[----:B------:R-:W-:-:S02]  /*3940*/  FSEL R125, R62, -INF , !P2 ;  /* 0xff8000003e7d7808 */ /* 0x000fc40005000000 */
[----:B------:R-:W-:Y:S02]  /*3950*/  FSEL R124, R63, -INF , !P1 ;  /* 0xff8000003f7c7808 */ /* 0x000fe40004800000 */
[----:B------:R-:W-:Y:S02]  /*3960*/  FMNMX3.FTZ R12, R12, R135, R153, !PT ;  /* 0x000000870c0c7276 */ /* 0x000fe40007810099 */
[----:B------:R-:W-:Y:S01]  /*3970*/  FMNMX.FTZ R3, R129, R14, !PT ;  /* 0x0000000e81037209 */ /* 0x000fe20007810000 */
[----:B------:R-:W-:Y:S06]  /*3980*/  @!P6 BRA `(.L_x_720) ;  /* 0x0000000000f8e947 */ /* 0x000fec0003800000 */
[----:B------:R-:W1:Y:S01]  /*3990*/  LDCU UR4, c[0x0][0x440] ;  /* 0x00008800ff0477ac */ /* 0x000e620008000800 */
[----:B------:R-:W-:-:S04]  /*39a0*/  VIADD R20, R101, 0xfffffffe ;  /* 0xfffffffe65147836 */ /* 0x000fc80000000000 */
[-C--:B------:R-:W-:Y:S02]  /*39b0*/  IMAD R13, R84, R20.reuse, RZ ;  /* 0x00000014540d7224 */ /* 0x080fe400078e02ff */
[----:B------:R-:W-:-:S04]  /*39c0*/  IMAD.WIDE.U32 R20, R85, R20, RZ ;  /* 0x0000001455147225 */ /* 0x000fc800078e00ff */
[----:B------:R-:W-:Y:S01]  /*39d0*/  IMAD.IADD R13, R21, 0x1, R13 ;  /* 0x00000001150d7824 */ /* 0x000fe200078e020d */
[C---:B------:R-:W-:Y:S02]  /*39e0*/  LEA R46, P1, R20.reuse, R160, 0x1 ;  /* 0x000000a0142e7211 */ /* 0x040fe400078208ff */
[----:B------:R-:W-:Y:S02]  /*39f0*/  IADD3 R14, P0, PT, R103, R20, RZ ;  /* 0x00000014670e7210 */ /* 0x000fe40007f1e0ff */
[--C-:B------:R-:W-:Y:S02]  /*3a00*/  LEA.HI.X R47, R20, R159, R13.reuse, 0x1, P1 ;  /* 0x0000009f142f7211 */ /* 0x100fe400008f0c0d */
[----:B-1----:R-:W-:Y:S01]  /*3a10*/  ISETP.GE.AND P1, PT, R156, UR4, PT ;  /* 0x000000049c007c0c */ /* 0x002fe2000bf26270 */
[----:B------:R-:W-:Y:S01]  /*3a20*/  IMAD.X R13, R102, 0x1, R13, P0 ;  /* 0x00000001660d7824 */ /* 0x000fe200000e060d */
[----:B------:R-:W-:Y:S02]  /*3a30*/  ISETP.GE.AND P0, PT, R155, UR4, PT ;  /* 0x000000049b007c0c */ /* 0x000fe4000bf06270 */
[----:B------:R-:W-:-:S02]  /*3a40*/  IADD3 R15, P2, PT, R103, R14, RZ ;  /* 0x0000000e670f7210 */ /* 0x000fc40007f5e0ff */
[----:B------:R-:W-:-:S03]  /*3a50*/  LEA R44, P3, R14, R160, 0x1 ;  /* 0x000000a00e2c7211 */ /* 0x000fc600078608ff */
[--C-:B------:R-:W-:Y:S01]  /*3a60*/  IMAD.X R20, R102, 0x1, R13.reuse, P2 ;  /* 0x0000000166147824 */ /* 0x100fe200010e060d */
[-C--:B------:R-:W-:Y:S02]  /*3a70*/  LEA.HI.X R45, R14, R159.reuse, R13, 0x1, P3 ;  /* 0x0000009f0e2d7211 */ /* 0x080fe400018f0c0d */
[C---:B------:R-:W-:Y:S01]  /*3a80*/  LEA R22, P3, R15.reuse, R160, 0x1 ;  /* 0x000000a00f167211 */ /* 0x040fe200078608ff */
[----:B------:R-:W-:Y:S01]  /*3a90*/  @!PT LDS RZ, [RZ] ;  /* 0x00000000fffff984 */ /* 0x000fe20000000800 */
[----:B------:R-:W-:Y:S01]  /*3aa0*/  @!PT LDS RZ, [RZ] ;  /* 0x00000000fffff984 */ /* 0x000fe20000000800 */
[----:B------:R-:W-:Y:S01]  /*3ab0*/  @!PT LDS RZ, [RZ] ;  /* 0x00000000fffff984 */ /* 0x000fe20000000800 */
[----:B------:R1:W-:Y:S01]  /*3ac0*/  @!P1 LDGSTS.E.BYPASS.LTC128B.128 [R164+0x4000], desc[UR12][R46.64] ;  /* 0x040000002ea49fae */ /* 0x0003e2000b981a0c */
[C---:B------:R-:W-:Y:S02]  /*3ad0*/  LEA R14, P2, R10.reuse, R14, 0x5 ;  /* 0x0000000e0a0e7211 */ /* 0x040fe400078428ff */
[----:B------:R-:W-:Y:S01]  /*3ae0*/  LEA.HI.X R23, R15, R159, R20, 0x1, P3 ;  /* 0x0000009f0f177211 */ /* 0x000fe200018f0c14 */
[----:B------:R1:W-:Y:S01]  /*3af0*/  @P1 STS.128 [R164+0x4000], RZ ;  /* 0x004000ffa4001388 */ /* 0x0003e20000000c00 */
[----:B------:R-:W-:Y:S02]  /*3b00*/  LEA.HI.X R13, R10, R13, R11, 0x5, P2 ;  /* 0x0000000d0a0d7211 */ /* 0x000fe400010f2c0b */
        /* <DEDUP_REMOVED lines=38> */
.L_x_720:
[----:B------:R-:W-:Y:S01]  /*3d70*/  FSEL R127, R58, -INF , !P5 ;  /* 0xff8000003a7f7808 */ /* 0x000fe20006800000 */
[----:B------:R-:W2:Y:S01]  /*3d80*/  SHFL.BFLY PT, R14, R3, 0x2, 0x1f ;  /* 0x0c401f00030e7f89 */ /* 0x000ea200000e0000 */
[----:B------:R-:W-:Y:S01]  /*3d90*/  FMNMX3.FTZ R12, R12, R139, R125, !PT ;  /* 0x0000008b0c0c7276 */ /* 0x000fe2000781007d */
[----:B------:R-:W3:Y:S01]  /*3da0*/  LDCU UR6, c[0x0][0x45c] ;  /* 0x00008b80ff0677ac */ /* 0x000ee20008000800 */
[----:B------:R-:W-:Y:S02]  /*3db0*/  FSEL R126, R59, -INF , !P4 ;  /* 0xff8000003b7e7808 */ /* 0x000fe40006000000 */
[----:B------:R-:W-:Y:S02]  /*3dc0*/  FMNMX3.FTZ R15, R12, R124, R127, !PT ;  /* 0x0000007c0c0f7276 */ /* 0x000fe4000781007f */
[----:B------:R-:W-:Y:S02]  /*3dd0*/  MOV R168, 0xffffffff ;  /* 0xffffffff00a87802 */ /* 0x000fe40000000f00 */
[----:B------:R-:W-:-:S05]  /*3de0*/  FMNMX.FTZ R15, R126, R15, !PT ;  /* 0x0000000f7e0f7209 */ /* 0x000fca0007810000 */
[----:B------:R-:W4:Y:S01]  /*3df0*/  SHFL.BFLY PT, R12, R15, 0x2, 0x1f ;  /* 0x0c401f000f0c7f89 */ /* 0x000f2200000e0000 */
[----:B--2---:R-:W-:Y:S02]  /*3e00*/  FMNMX.FTZ R13, R3, R14, !PT ;  /* 0x0000000e030d7209 */ /* 0x004fe40007810000 */
[----:B------:R-:W-:-:S03]  /*3e10*/  SHF.L.U32 R3, R6, 0x9, RZ ;  /* 0x0000000906037819 */ /* 0x000fc600000006ff */
[----:B------:R-:W2:Y:S01]  /*3e20*/  SHFL.BFLY PT, R100, R13, 0x1, 0x1f ;  /* 0x0c201f000d647f89 */ /* 0x000ea200000e0000 */
[----:B------:R-:W-:-:S04]  /*3e30*/  LOP3.LUT R146, R4, 0x200, R3, 0xf8, !PT ;  /* 0x0000020004927812 */ /* 0x000fc800078ef803 */
[----:B------:R-:W-:Y:S02]  /*3e40*/  LEA R146, R146, UR5, 0x1 ;  /* 0x0000000592927c11 */ /* 0x000fe4000f8e08ff */
[----:B----4-:R-:W-:-:S03]  /*3e50*/  FMNMX.FTZ R12, R15, R12, !PT ;  /* 0x0000000c0f0c7209 */ /* 0x010fc60007810000 */
[----:B------:R-:W-:Y:S01]  /*3e60*/  LDSM.16.MT88.4 R92, [R146+0x8000] ;  /* 0x00800000925c783b */ /* 0x000fe20000004200 */
[CC--:B------:R-:W-:Y:S02]  /*3e70*/  IADD3 R142, PT, PT, R5.reuse, R146.reuse, RZ ;  /* 0x00000092058e7210 */ /* 0x0c0fe40007ffe0ff */
[----:B------:R-:W-:Y:S01]  /*3e80*/  IADD3 R141, PT, PT, R0, R146, RZ ;  /* 0x00000092008d7210 */ /* 0x000fe20007ffe0ff */
[----:B------:R-:W4:Y:S03]  /*3e90*/  SHFL.BFLY PT, R7, R12, 0x1, 0x1f ;  /* 0x0c201f000c077f89 */ /* 0x000f2600000e0000 */
[----:B------:R-:W-:Y:S01]  /*3ea0*/  IADD3 R140, PT, PT, R5, R141, RZ ;  /* 0x0000008d058c7210 */ /* 0x000fe20007ffe0ff */
[----:B------:R-:W5:Y:S04]  /*3eb0*/  LDSM.16.MT88.4 R64, [R146+0xa000] ;  /* 0x00a000009240783b */ /* 0x000f680000004200 */
[----:B------:R-:W-:Y:S01]  /*3ec0*/  LDSM.16.MT88.4 R72, [R142+0xa000] ;  /* 0x00a000008e48783b */ /* 0x000fe20000004200 */
[----:B--2---:R-:W-:-:S03]  /*3ed0*/  FMNMX.FTZ R100, R13, R100, !PT ;  /* 0x000000640d647209 */ /* 0x004fc60007810000 */
[----:B-1----:R-:W-:Y:S01]  /*3ee0*/  LDSM.16.MT88.4 R20, [R146+0xa800] ;  /* 0x00a800009214783b */ /* 0x002fe20000004200 */
[C---:B------:R-:W-:Y:S01]  /*3ef0*/  FSETP.NEU.FTZ.AND P0, PT, R100.reuse, -INF , PT ;  /* 0xff8000006400780b */ /* 0x040fe20003f1d000 */
[----:B---3--:R-:W-:Y:S02]  /*3f00*/  FMUL.FTZ R133, R100, UR6 ;  /* 0x0000000664857c20 */ /* 0x008fe40008410000 */
[----:B------:R-:W-:Y:S03]  /*3f10*/  LDSM.16.MT88.4 R80, [R141+0xa000] ;  /* 0x00a000008d50783b */ /* 0x000fe60000004200 */
[----:B------:R-:W-:Y:S01]  /*3f20*/  FSEL R133, R133, RZ, P0 ;  /* 0x000000ff85857208 */ /* 0x000fe20000000000 */
[----:B------:R-:W-:Y:S01]  /*3f30*/  LDSM.16.MT88.4 R48, [R141+0x8000] ;  /* 0x008000008d30783b */ /* 0x000fe20000004200 */
[----:B----4-:R-:W-:-:S03]  /*3f40*/  FMNMX.FTZ R3, R12, R7, !PT ;  /* 0x000000070c037209 */ /* 0x010fc60007810000 */
[--C-:B------:R-:W-:Y:S01]  /*3f50*/  FFMA.FTZ R123, R40, UR6, -R133.reuse ;  /* 0x00000006287b7c23 */ /* 0x100fe20008010885 */
[--C-:B------:R-:W-:Y:S01]  /*3f60*/  FFMA.FTZ R122, R24, UR6, -R133.reuse ;  /* 0x00000006187a7c23 */ /* 0x100fe20008010885 */
[--C-:B------:R-:W-:Y:S01]  /*3f70*/  FFMA.FTZ R119, R36, UR6, -R133.reuse ;  /* 0x0000000624777c23 */ /* 0x100fe20008010885 */
[C---:B------:R-:W-:Y:S01]  /*3f80*/  FSETP.NEU.FTZ.AND P0, PT, R3.reuse, -INF , PT ;  /* 0xff8000000300780b */ /* 0x040fe20003f1d000 */
[----:B------:R-:W-:Y:S01]  /*3f90*/  FMUL.FTZ R128, R3, UR6 ;  /* 0x0000000603807c20 */ /* 0x000fe20008410000 */
[--C-:B------:R-:W-:Y:S01]  /*3fa0*/  FFMA.FTZ R118, R26, UR6, -R133.reuse ;  /* 0x000000061a767c23 */ /* 0x100fe20008010885 */
[----:B------:R-:W-:Y:S01]  /*3fb0*/  MUFU.EX2 R123, R123 ;  /* 0x0000007b007b7308 */ /* 0x000fe20000000800 */
[----:B------:R-:W1:Y:S01]  /*3fc0*/  LDSM.16.MT88.4 R12, [R146+0x8800] ;  /* 0x00880000920c783b */ /* 0x000e620000004200 */
[--C-:B------:R-:W-:Y:S01]  /*3fd0*/  FFMA.FTZ R115, R32, UR6, -R133.reuse ;  /* 0x0000000620737c23 */ /* 0x100fe20008010885 */
[----:B------:R-:W-:Y:S01]  /*3fe0*/  FSEL R128, R128, RZ, P0 ;  /* 0x000000ff80807208 */ /* 0x000fe20000000000 */
[----:B------:R-:W2:Y:S01]  /*3ff0*/  MUFU.EX2 R122, R122 ;  /* 0x0000007a007a7308 */ /* 0x000ea20000000800 */
[--C-:B------:R-:W-:Y:S01]  /*4000*/  FFMA.FTZ R114, R16, UR6, -R133.reuse ;  /* 0x0000000610727c23 */ /* 0x100fe20008010885 */
[--C-:B------:R-:W-:Y:S01]  /*4010*/  FFMA.FTZ R111, R28, UR6, -R133.reuse ;  /* 0x000000061c6f7c23 */ /* 0x100fe20008010885 */
        /* <DEDUP_REMOVED lines=11> */
[----:B--2---:R-:W-:Y:S01]  /*40d0*/  F2FP.F16.F32.PACK_AB R84, R122, R123 ;  /* 0x0000007b7a54723e */ /* 0x004fe200000000ff */
[----:B------:R-:W2:Y:S01]  /*40e0*/  LDSM.16.MT88.4 R40, [R142+0x8000] ;  /* 0x008000008e28783b */ /* 0x000ea20000004200 */
[----:B------:R-:W-:Y:S01]  /*40f0*/  MUFU.EX2 R121, R121 ;  /* 0x0000007900797308 */ /* 0x000fe20000000800 */
[----:B------:R-:W-:Y:S01]  /*4100*/  FFMA.FTZ R0, R138, UR6, -R133 ;  /* 0x000000068a007c23 */ /* 0x000fe20008010885 */
[----:B------:R-:W-:Y:S01]  /*4110*/  FFMA.FTZ R169, R126, UR6, -R128 ;  /* 0x000000067ea97c23 */ /* 0x000fe20008010880 */
[----:B------:R-:W-:Y:S01]  /*4120*/  LDSM.16.MT88.4 R56, [R140+0x8000] ;  /* 0x008000008c38783b */ /* 0x000fe20000004200 */
[----:B------:R-:W4:Y:S01]  /*4130*/  MUFU.EX2 R120, R120 ;  /* 0x0000007800787308 */ /* 0x000f220000000800 */
[----:B------:R-:W-:-:S02]  /*4140*/  FADD.FTZ R122, R123, R122 ;  /* 0x0000007a7b7a7221 */ /* 0x000fc40000010000 */
[----:B------:R-:W-:Y:S01]  /*4150*/  LDSM.16.MT88.4 R32, [R140+0xa000] ;  /* 0x00a000008c20783b */ /* 0x000fe20000004200 */
[----:B------:R-:W-:Y:S01]  /*4160*/  MUFU.EX2 R117, R117 ;  /* 0x0000007500757308 */ /* 0x000fe20000000800 */
[C---:B---3--:R-:W-:Y:S02]  /*4170*/  F2FP.F16.F32.PACK_AB R86, R118.reuse, R119 ;  /* 0x000000777656723e */ /* 0x048fe400000000ff */
[----:B------:R-:W-:Y:S01]  /*4180*/  LDSM.16.MT88.4 R104, [R142+0x8800] ;  /* 0x008800008e68783b */ /* 0x000fe20000004200 */
[----:B------:R-:W3:Y:S01]  /*4190*/  MUFU.EX2 R116, R116 ;  /* 0x0000007400747308 */ /* 0x000ee20000000800 */
[----:B------:R-:W-:Y:S02]  /*41a0*/  FADD.FTZ R119, R119, R122 ;  /* 0x0000007a77777221 */ /* 0x000fe40000010000 */
[----:B------:R-:W-:Y:S01]  /*41b0*/  LDSM.16.MT88.4 R16, [R141+0xa800] ;  /* 0x00a800008d10783b */ /* 0x000fe20000004200 */
[----:B------:R-:W-:Y:S01]  /*41c0*/  MUFU.EX2 R115, R115 ;  /* 0x0000007300737308 */ /* 0x000fe20000000800 */
[----:B------:R-:W-:Y:S01]  /*41d0*/  FADD.FTZ R118, R118, R119 ;  /* 0x0000007776767221 */ /* 0x000fe20000010000 */
[----:B----4-:R-:W-:Y:S01]  /*41e0*/  F2FP.F16.F32.PACK_AB R85, R120, R121 ;  /* 0x000000797855723e */ /* 0x010fe200000000ff */
[----:B------:R-:W-:Y:S01]  /*41f0*/  LDSM.16.MT88.4 R28, [R141+0x8800] ;  /* 0x008800008d1c783b */ /* 0x000fe20000004200 */
[----:B------:R-:W4:Y:S01]  /*4200*/  MUFU.EX2 R114, R114 ;  /* 0x0000007200727308 */ /* 0x000f220000000800 */
[----:B------:R-:W-:-:S02]  /*4210*/  FADD.FTZ R120, R121, R120 ;  /* 0x0000007879787221 */ /* 0x000fc40000010000 */
[----:B------:R-:W-:Y:S01]  /*4220*/  LDSM.16.MT88.4 R24, [R140+0x8800] ;  /* 0x008800008c18783b */ /* 0x000fe20000004200 */
[----:B------:R-:W-:Y:S01]  /*4230*/  MUFU.EX2 R111, R111 ;  /* 0x0000006f006f7308 */ /* 0x000fe20000000800 */
[C---:B---3--:R-:W-:Y:S01]  /*4240*/  F2FP.F16.F32.PACK_AB R87, R116.reuse, R117 ;  /* 0x000000757457723e */ /* 0x048fe200000000ff */
[----:B------:R-:W-:Y:S02]  /*4250*/  FADD.FTZ R117, R117, R120 ;  /* 0x0000007875757221 */ /* 0x000fe40000010000 */
[----:B------:R-:W3:Y:S02]  /*4260*/  MUFU.EX2 R110, R110 ;  /* 0x0000006e006e7308 */ /* 0x000ee40000000800 */
[----:B------:R-:W-:Y:S02]  /*4270*/  FADD.FTZ R116, R116, R117 ;  /* 0x0000007574747221 */ /* 0x000fe40000010000 */
[----:B------:R-:W-:Y:S01]  /*4280*/  MUFU.EX2 R113, R113 ;  /* 0x0000007100717308 */ /* 0x000fe20000000800 */
[C---:B------:R-:W-:Y:S01]  /*4290*/  HMMA.16816.F32 R96, R84.reuse, R92, RZ ;  /* 0x0000005c5460723c */ /* 0x040fe200000018ff */
[C---:B----4-:R-:W-:Y:S01]  /*42a0*/  F2FP.F16.F32.PACK_AB R4, R114.reuse, R115 ;  /* 0x000000737204723e */ /* 0x050fe200000000ff */
[----:B------:R-:W-:Y:S01]  /*42b0*/  FADD.FTZ R115, R115, R118 ;  /* 0x0000007673737221 */ /* 0x000fe20000010000 */
[----:B------:R-:W4:Y:S03]  /*42c0*/  MUFU.EX2 R112, R112 ;  /* 0x0000007000707308 */ /* 0x000f260000000800 */
[----:B------:R-:W-:Y:S01]  /*42d0*/  FADD.FTZ R114, R114, R115 ;  /* 0x0000007372727221 */ /* 0x000fe20000010000 */
[----:B------:R-:W-:Y:S01]  /*42e0*/  MUFU.EX2 R109, R109 ;  /* 0x0000006d006d7308 */ /* 0x000fe20000000800 */
[----:B------:R-:W-:Y:S01]  /*42f0*/  HMMA.16816.F32 R92, R84, R94, RZ ;  /* 0x0000005e545c723c */ /* 0x000fe200000018ff */
[----:B---3--:R-:W-:-:S02]  /*4300*/  F2FP.F16.F32.PACK_AB R6, R110, R111 ;  /* 0x0000006f6e06723e */ /* 0x008fc400000000ff */
[----:B------:R-:W3:Y:S04]  /*4310*/  MUFU.EX2 R108, R108 ;  /* 0x0000006c006c7308 */ /* 0x000ee80000000800 */
[----:B------:R-:W-:Y:S01]  /*4320*/  MUFU.EX2 R0, R0 ;  /* 0x0000000000007308 */ /* 0x000fe20000000800 */
[----:B-----5:R-:W-:Y:S01]  /*4330*/  HMMA.16816.F32 R60, R84, R64, RZ ;  /* 0x00000040543c723c */ /* 0x020fe200000018ff */
[C---:B----4-:R-:W-:Y:S01]  /*4340*/  F2FP.F16.F32.PACK_AB R5, R112.reuse, R113 ;  /* 0x000000717005723e */ /* 0x050fe200000000ff */
[----:B------:R-:W-:Y:S01]  /*4350*/  FADD.FTZ R113, R113, R116 ;  /* 0x0000007471717221 */ /* 0x000fe20000010000 */
[----:B------:R-:W-:Y:S03]  /*4360*/  MUFU.EX2 R169, R169 ;  /* 0x000000a900a97308 */ /* 0x000fe60000000800 */
[----:B------:R-:W-:-:S02]  /*4370*/  FADD.FTZ R112, R112, R113 ;  /* 0x0000007170707221 */ /* 0x000fc40000010000 */
[----:B------:R-:W-:Y:S01]  /*4380*/  HMMA.16816.F32 R64, R84, R66, RZ ;  /* 0x000000425440723c */ /* 0x000fe200000018ff */
[----:B---3--:R-:W-:Y:S01]  /*4390*/  F2FP.F16.F32.PACK_AB R7, R108, R109 ;  /* 0x0000006d6c07723e */ /* 0x008fe200000000ff */
[----:B------:R-:W-:-:S04]  /*43a0*/  FADD.FTZ R109, R109, R112 ;  /* 0x000000706d6d7221 */ /* 0x000fc80000010000 */
[----:B------:R-:W-:Y:S02]  /*43b0*/  FADD.FTZ R108, R108, R109 ;  /* 0x0000006d6c6c7221 */ /* 0x000fe40000010000 */
[C---:B-1----:R-:W-:Y:S08]  /*43c0*/  HMMA.16816.F32 R96, R4.reuse, R12, R96 ;  /* 0x0000000c0460723c */ /* 0x042ff00000001860 */
[----:B------:R-:W-:Y:S01]  /*43d0*/  HMMA.16816.F32 R92, R4, R14, R92 ;  /* 0x0000000e045c723c */ /* 0x000fe2000000185c */
[----:B------:R-:W1:Y:S07]  /*43e0*/  LDSM.16.MT88.4 R12, [R142+0xa800] ;  /* 0x00a800008e0c783b */ /* 0x000e6e0000004200 */
[C---:B------:R-:W-:Y:S08]  /*43f0*/  HMMA.16816.F32 R68, R84.reuse, R72, RZ ;  /* 0x000000485444723c */ /* 0x040ff000000018ff */
[C---:B------:R-:W-:Y:S08]  /*4400*/  HMMA.16816.F32 R72, R84.reuse, R74, RZ ;  /* 0x0000004a5448723c */ /* 0x040ff000000018ff */
[----:B--2---:R-:W-:Y:S08]  /*4410*/  HMMA.16816.F32 R36, R84, R40, RZ ;  /* 0x000000285424723c */ /* 0x004ff000000018ff */
[C---:B------:R-:W-:Y:S08]  /*4420*/  HMMA.16816.F32 R60, R4.reuse, R20, R60 ;  /* 0x00000014043c723c */ /* 0x040ff0000000183c */
[----:B------:R-:W-:Y:S01]  /*4430*/  HMMA.16816.F32 R64, R4, R22, R64 ;  /* 0x000000160440723c */ /* 0x000fe20000001840 */
[----:B------:R-:W2:Y:S07]  /*4440*/  LDSM.16.MT88.4 R20, [R140+0xa800] ;  /* 0x00a800008c14783b */ /* 0x000eae0000004200 */
[----:B------:R-:W-:Y:S08]  /*4450*/  HMMA.16816.F32 R40, R84, R42, RZ ;  /* 0x0000002a5428723c */ /* 0x000ff000000018ff */
[C---:B-1----:R-:W-:Y:S08]  /*4460*/  HMMA.16816.F32 R68, R4.reuse, R12, R68 ;  /* 0x0000000c0444723c */ /* 0x042ff00000001844 */
[----:B------:R-:W-:Y:S01]  /*4470*/  HMMA.16816.F32 R72, R4, R14, R72 ;  /* 0x0000000e0448723c */ /* 0x000fe20000001848 */
[----:B------:R-:W1:Y:S07]  /*4480*/  LDSM.16.MT88.4 R12, [R146+0x9000] ;  /* 0x00900000920c783b */ /* 0x000e6e0000004200 */
[C---:B------:R-:W-:Y:S08]  /*4490*/  HMMA.16816.F32 R76, R84.reuse, R80, RZ ;  /* 0x00000050544c723c */ /* 0x040ff000000018ff */
[C---:B------:R-:W-:Y:S08]  /*44a0*/  HMMA.16816.F32 R80, R84.reuse, R82, RZ ;  /* 0x000000525450723c */ /* 0x040ff000000018ff */
[C---:B------:R-:W-:Y:S08]  /*44b0*/  HMMA.16816.F32 R44, R84.reuse, R48, RZ ;  /* 0x00000030542c723c */ /* 0x040ff000000018ff */
[C---:B------:R-:W-:Y:S08]  /*44c0*/  HMMA.16816.F32 R52, R84.reuse, R56, RZ ;  /* 0x000000385434723c */ /* 0x040ff000000018ff */
[C---:B------:R-:W-:Y:S08]  /*44d0*/  HMMA.16816.F32 R48, R84.reuse, R50, RZ ;  /* 0x000000325430723c */ /* 0x040ff000000018ff */
[C---:B------:R-:W-:Y:S08]  /*44e0*/  HMMA.16816.F32 R56, R84.reuse, R58, RZ ;  /* 0x0000003a5438723c */ /* 0x040ff000000018ff */
[----:B------:R-:W-:Y:S01]  /*44f0*/  HMMA.16816.F32 R88, R84, R32, RZ ;  /* 0x000000205458723c */ /* 0x000fe200000018ff */
[--C-:B------:R-:W-:Y:S01]  /*4500*/  FFMA.FTZ R33, R153, UR6, -R128.reuse ;  /* 0x0000000699217c23 */ /* 0x100fe20008010880 */
[----:B------:R-:W-:-:S05]  /*4510*/  FFMA.FTZ R32, R139, UR6, -R128 ;  /* 0x000000068b207c23 */ /* 0x000fca0008010880 */
[----:B------:R-:W-:Y:S01]  /*4520*/  MUFU.EX2 R33, R33 ;  /* 0x0000002100217308 */ /* 0x000fe20000000800 */
[----:B------:R-:W-:Y:S01]  /*4530*/  HMMA.16816.F32 R36, R4, R104, R36 ;  /* 0x000000680424723c */ /* 0x000fe20000001824 */
[--C-:B------:R-:W-:Y:S01]  /*4540*/  FFMA.FTZ R105, R137, UR6, -R128.reuse ;  /* 0x0000000689697c23 */ /* 0x100fe20008010880 */
[--C-:B------:R-:W-:Y:S01]  /*4550*/  FFMA.FTZ R104, R135, UR6, -R128.reuse ;  /* 0x0000000687687c23 */ /* 0x100fe20008010880 */
[----:B------:R-:W-:Y:S04]  /*4560*/  MUFU.EX2 R32, R32 ;  /* 0x0000002000207308 */ /* 0x000fe80000000800 */
[----:B------:R-:W-:Y:S01]  /*4570*/  MUFU.EX2 R105, R105 ;  /* 0x0000006900697308 */ /* 0x000fe20000000800 */
[----:B------:R-:W-:Y:S01]  /*4580*/  HMMA.16816.F32 R84, R84, R34, RZ ;  /* 0x000000225454723c */ /* 0x000fe200000018ff */
[--C-:B------:R-:W-:Y:S01]  /*4590*/  FFMA.FTZ R35, R134, UR6, -R133.reuse ;  /* 0x0000000686237c23 */ /* 0x100fe20008010885 */
[--C-:B------:R-:W-:Y:S01]  /*45a0*/  FFMA.FTZ R34, R152, UR6, -R133.reuse ;  /* 0x0000000698227c23 */ /* 0x100fe20008010885 */
[----:B------:R-:W-:Y:S04]  /*45b0*/  MUFU.EX2 R104, R104 ;  /* 0x0000006800687308 */ /* 0x000fe80000000800 */
[----:B------:R-:W-:Y:S01]  /*45c0*/  MUFU.EX2 R35, R35 ;  /* 0x0000002300237308 */ /* 0x000fe20000000800 */
[----:B------:R-:W-:Y:S01]  /*45d0*/  HMMA.16816.F32 R40, R4, R106, R40 ;  /* 0x0000006a0428723c */ /* 0x000fe20000001828 */
[----:B------:R-:W-:Y:S01]  /*45e0*/  FFMA.FTZ R107, R166, UR6, -R133 ;  /* 0x00000006a66b7c23 */ /* 0x000fe20008010885 */
[--C-:B------:R-:W-:Y:S01]  /*45f0*/  FFMA.FTZ R106, R125, UR6, -R128.reuse ;  /* 0x000000067d6a7c23 */ /* 0x100fe20008010880 */
[----:B------:R-:W-:Y:S01]  /*4600*/  MUFU.EX2 R34, R34 ;  /* 0x0000002200227308 */ /* 0x000fe20000000800 */
[--C-:B------:R-:W-:Y:S01]  /*4610*/  FFMA.FTZ R125, R124, UR6, -R128.reuse ;  /* 0x000000067c7d7c23 */ /* 0x100fe20008010880 */
[----:B------:R-:W-:-:S02]  /*4620*/  FFMA.FTZ R124, R127, UR6, -R128 ;  /* 0x000000067f7c7c23 */ /* 0x000fc40008010880 */
[----:B------:R-:W3:Y:S01]  /*4630*/  MUFU.EX2 R107, R107 ;  /* 0x0000006b006b7308 */ /* 0x000ee20000000800 */
[C---:B------:R-:W-:Y:S03]  /*4640*/  HMMA.16816.F32 R76, R4.reuse, R16, R76 ;  /* 0x00000010044c723c */ /* 0x040fe6000000184c */
[----:B------:R-:W-:Y:S04]  /*4650*/  MUFU.EX2 R106, R106 ;  /* 0x0000006a006a7308 */ /* 0x000fe80000000800 */
[----:B------:R-:W-:Y:S01]  /*4660*/  MUFU.EX2 R125, R125 ;  /* 0x0000007d007d7308 */ /* 0x000fe20000000800 */
[C---:B------:R-:W-:Y:S01]  /*4670*/  HMMA.16816.F32 R80, R4.reuse, R18, R80 ;  /* 0x000000120450723c */ /* 0x040fe20000001850 */
[----:B------:R-:W4:Y:S02]  /*4680*/  LDSM.16.MT88.4 R16, [R142+0x9000] ;  /* 0x009000008e10783b */ /* 0x000f240000004200 */
[----:B------:R-:W-:Y:S05]  /*4690*/  MUFU.EX2 R124, R124 ;  /* 0x0000007c007c7308 */ /* 0x000fea0000000800 */
[C---:B------:R-:W-:Y:S08]  /*46a0*/  HMMA.16816.F32 R44, R4.reuse, R28, R44 ;  /* 0x0000001c042c723c */ /* 0x040ff0000000182c */
[C---:B------:R-:W-:Y:S01]  /*46b0*/  HMMA.16816.F32 R48, R4.reuse, R30, R48 ;  /* 0x0000001e0430723c */ /* 0x040fe20000001830 */
[----:B------:R-:W-:Y:S07]  /*46c0*/  LDSM.16.MT88.4 R28, [R141+0x9000] ;  /* 0x009000008d1c783b */ /* 0x000fee0000004200 */
[C---:B------:R-:W-:Y:S08]  /*46d0*/  HMMA.16816.F32 R52, R4.reuse, R24, R52 ;  /* 0x000000180434723c */ /* 0x040ff00000001834 */
[C---:B------:R-:W-:Y:S01]  /*46e0*/  HMMA.16816.F32 R56, R4.reuse, R26, R56 ;  /* 0x0000001a0438723c */ /* 0x040fe20000001838 */
[----:B------:R-:W5:Y:S07]  /*46f0*/  LDSM.16.MT88.4 R24, [R140+0x9000] ;  /* 0x009000008c18783b */ /* 0x000f6e0000004200 */
[C---:B--2---:R-:W-:Y:S08]  /*4700*/  HMMA.16816.F32 R88, R4.reuse, R20, R88 ;  /* 0x000000140458723c */ /* 0x044ff00000001858 */
[----:B------:R-:W-:Y:S01]  /*4710*/  HMMA.16816.F32 R84, R4, R22, R84 ;  /* 0x000000160454723c */ /* 0x000fe20000001854 */
[----:B---3--:R-:W-:Y:S01]  /*4720*/  F2FP.F16.F32.PACK_AB R4, R107, R0 ;  /* 0x000000006b04723e */ /* 0x008fe200000000ff */
[----:B------:R-:W-:Y:S01]  /*4730*/  LDSM.16.MT88.4 R20, [R146+0xb000] ;  /* 0x00b000009214783b */ /* 0x000fe20000004200 */
[----:B------:R-:W-:-:S02]  /*4740*/  F2FP.F16.F32.PACK_AB R6, R34, R35 ;  /* 0x000000232206723e */ /* 0x000fc400000000ff */
[----:B------:R-:W-:Y:S01]  /*4750*/  F2FP.F16.F32.PACK_AB R5, R104, R105 ;  /* 0x000000696805723e */ /* 0x000fe200000000ff */
[----:B------:R-:W-:Y:S01]  /*4760*/  FADD.FTZ R105, R105, R108 ;  /* 0x0000006c69697221 */ /* 0x000fe20000010000 */
[----:B------:R-:W-:-:S03]  /*4770*/  F2FP.F16.F32.PACK_AB R7, R32, R33 ;  /* 0x000000212007723e */ /* 0x000fc600000000ff */
[----:B------:R-:W-:-:S04]  /*4780*/  FADD.FTZ R104, R104, R105 ;  /* 0x0000006968687221 */ /* 0x000fc80000010000 */
[C---:B-1----:R-:W-:Y:S08]  /*4790*/  HMMA.16816.F32 R96, R4.reuse, R12, R96 ;  /* 0x0000000c0460723c */ /* 0x042ff00000001860 */
[C---:B------:R-:W-:Y:S01]  /*47a0*/  HMMA.16816.F32 R92, R4.reuse, R14, R92 ;  /* 0x0000000e045c723c */ /* 0x040fe2000000185c */
[----:B------:R-:W1:Y:S07]  /*47b0*/  LDSM.16.MT88.4 R12, [R142+0xb000] ;  /* 0x00b000008e0c783b */ /* 0x000e6e0000004200 */
[C---:B----4-:R-:W-:Y:S08]  /*47c0*/  HMMA.16816.F32 R36, R4.reuse, R16, R36 ;  /* 0x000000100424723c */ /* 0x050ff00000001824 */
[C---:B------:R-:W-:Y:S01]  /*47d0*/  HMMA.16816.F32 R40, R4.reuse, R18, R40 ;  /* 0x000000120428723c */ /* 0x040fe20000001828 */
[----:B------:R-:W2:Y:S07]  /*47e0*/  LDSM.16.MT88.4 R16, [R141+0xb000] ;  /* 0x00b000008d10783b */ /* 0x000eae0000004200 */
[C---:B-----5:R-:W-:Y:S08]  /*47f0*/  HMMA.16816.F32 R52, R4.reuse, R24, R52 ;  /* 0x000000180434723c */ /* 0x060ff00000001834 */
[C---:B------:R-:W-:Y:S01]  /*4800*/  HMMA.16816.F32 R56, R4.reuse, R26, R56 ;  /* 0x0000001a0438723c */ /* 0x040fe20000001838 */
[----:B------:R-:W3:Y:S07]  /*4810*/  LDSM.16.MT88.4 R24, [R140+0xb000] ;  /* 0x00b000008c18783b */ /* 0x000eee0000004200 */
[----:B------:R-:W-:Y:S01]  /*4820*/  HMMA.16816.F32 R44, R4, R28, R44 ;  /* 0x0000001c042c723c */ /* 0x000fe2000000182c */
[--C-:B------:R-:W-:Y:S01]  /*4830*/  FFMA.FTZ R28, R132, UR6, -R133.reuse ;  /* 0x00000006841c7c23 */ /* 0x100fe20008010885 */
[----:B------:R-:W-:-:S05]  /*4840*/  FFMA.FTZ R29, R130, UR6, -R133 ;  /* 0x00000006821d7c23 */ /* 0x000fca0008010885 */
[----:B------:R-:W-:Y:S01]  /*4850*/  MUFU.EX2 R28, R28 ;  /* 0x0000001c001c7308 */ /* 0x000fe20000000800 */
[C---:B-1----:R-:W-:Y:S03]  /*4860*/  HMMA.16816.F32 R68, R4.reuse, R12, R68 ;  /* 0x0000000c0444723c */ /* 0x042fe60000001844 */
[----:B------:R-:W-:Y:S05]  /*4870*/  MUFU.EX2 R29, R29 ;  /* 0x0000001d001d7308 */ /* 0x000fea0000000800 */
[C---:B------:R-:W-:Y:S01]  /*4880*/  HMMA.16816.F32 R72, R4.reuse, R14, R72 ;  /* 0x0000000e0448723c */ /* 0x040fe20000001848 */
[----:B------:R-:W1:Y:S07]  /*4890*/  LDSM.16.MT88.4 R12, [R146+0x9800] ;  /* 0x00980000920c783b */ /* 0x000e6e0000004200 */
[----:B------:R-:W-:Y:S01]  /*48a0*/  HMMA.16816.F32 R48, R4, R30, R48 ;  /* 0x0000001e0430723c */ /* 0x000fe20000001830 */
[--C-:B------:R-:W-:Y:S01]  /*48b0*/  FFMA.FTZ R31, R131, UR6, -R133.reuse ;  /* 0x00000006831f7c23 */ /* 0x100fe20008010885 */
[----:B------:R-:W-:-:S05]  /*48c0*/  FFMA.FTZ R30, R129, UR6, -R133 ;  /* 0x00000006811e7c23 */ /* 0x000fca0008010885 */
[----:B------:R-:W4:Y:S01]  /*48d0*/  MUFU.EX2 R31, R31 ;  /* 0x0000001f001f7308 */ /* 0x000f220000000800 */
[C---:B--2---:R-:W-:Y:S03]  /*48e0*/  HMMA.16816.F32 R76, R4.reuse, R16, R76 ;  /* 0x00000010044c723c */ /* 0x044fe6000000184c */
[----:B------:R-:W2:Y:S05]  /*48f0*/  MUFU.EX2 R30, R30 ;  /* 0x0000001e001e7308 */ /* 0x000eaa0000000800 */
[C---:B------:R-:W-:Y:S01]  /*4900*/  HMMA.16816.F32 R80, R4.reuse, R18, R80 ;  /* 0x000000120450723c */ /* 0x040fe20000001850 */
[----:B------:R-:W5:Y:S07]  /*4910*/  LDSM.16.MT88.4 R16, [R141+0x9800] ;  /* 0x009800008d10783b */ /* 0x000f6e0000004200 */
[C---:B------:R-:W-:Y:S08]  /*4920*/  HMMA.16816.F32 R60, R4.reuse, R20, R60 ;  /* 0x00000014043c723c */ /* 0x040ff0000000183c */
[C---:B------:R-:W-:Y:S01]  /*4930*/  HMMA.16816.F32 R64, R4.reuse, R22, R64 ;  /* 0x000000160440723c */ /* 0x040fe20000001840 */
[----:B------:R-:W5:Y:S07]  /*4940*/  LDSM.16.MT88.4 R20, [R142+0x9800] ;  /* 0x009800008e14783b */ /* 0x000f6e0000004200 */
[C---:B---3--:R-:W-:Y:S08]  /*4950*/  HMMA.16816.F32 R88, R4.reuse, R24, R88 ;  /* 0x000000180458723c */ /* 0x048ff00000001858 */
[----:B------:R-:W-:Y:S01]  /*4960*/  HMMA.16816.F32 R84, R4, R26, R84 ;  /* 0x0000001a0454723c */ /* 0x000fe20000001854 */
[----:B----4-:R-:W-:Y:S01]  /*4970*/  F2FP.F16.F32.PACK_AB R4, R31, R28 ;  /* 0x0000001c1f04723e */ /* 0x010fe200000000ff */
[----:B------:R-:W3:Y:S01]  /*4980*/  LDSM.16.MT88.4 R24, [R140+0x9800] ;  /* 0x009800008c18783b */ /* 0x000ee20000004200 */
[----:B--2---:R-:W-:-:S02]  /*4990*/  F2FP.F16.F32.PACK_AB R6, R30, R29 ;  /* 0x0000001d1e06723e */ /* 0x004fc400000000ff */
[----:B------:R-:W-:Y:S02]  /*49a0*/  F2FP.F16.F32.PACK_AB R5, R125, R106 ;  /* 0x0000006a7d05723e */ /* 0x000fe400000000ff */
[----:B------:R-:W-:-:S07]  /*49b0*/  F2FP.F16.F32.PACK_AB R7, R169, R124 ;  /* 0x0000007ca907723e */ /* 0x000fce00000000ff */
[C---:B-1----:R-:W-:Y:S08]  /*49c0*/  HMMA.16816.F32 R96, R4.reuse, R12, R96 ;  /* 0x0000000c0460723c */ /* 0x042ff00000001860 */
[C---:B------:R-:W-:Y:S01]  /*49d0*/  HMMA.16816.F32 R92, R4.reuse, R14, R92 ;  /* 0x0000000e045c723c */ /* 0x040fe2000000185c */
[----:B------:R-:W1:Y:S07]  /*49e0*/  LDSM.16.MT88.4 R12, [R146+0xb800] ;  /* 0x00b80000920c783b */ /* 0x000e6e0000004200 */
[C---:B-----5:R-:W-:Y:S08]  /*49f0*/  HMMA.16816.F32 R44, R4.reuse, R16, R44 ;  /* 0x00000010042c723c */ /* 0x060ff0000000182c */
[C---:B------:R-:W-:Y:S01]  /*4a00*/  HMMA.16816.F32 R48, R4.reuse, R18, R48 ;  /* 0x000000120430723c */ /* 0x040fe20000001830 */
[----:B------:R-:W2:Y:S07]  /*4a10*/  LDSM.16.MT88.4 R16, [R141+0xb800] ;  /* 0x00b800008d10783b */ /* 0x000eae0000004200 */
[C---:B------:R-:W-:Y:S08]  /*4a20*/  HMMA.16816.F32 R36, R4.reuse, R20, R36 ;  /* 0x000000140424723c */ /* 0x040ff00000001824 */
[C---:B------:R-:W-:Y:S01]  /*4a30*/  HMMA.16816.F32 R40, R4.reuse, R22, R40 ;  /* 0x000000160428723c */ /* 0x040fe20000001828 */
[----:B------:R-:W4:Y:S07]  /*4a40*/  LDSM.16.MT88.4 R20, [R142+0xb800] ;  /* 0x00b800008e14783b */ /* 0x000f2e0000004200 */
[C---:B---3--:R-:W-:Y:S08]  /*4a50*/  HMMA.16816.F32 R52, R4.reuse, R24, R52 ;  /* 0x000000180434723c */ /* 0x048ff00000001834 */
[C---:B-1----:R-:W-:Y:S08]  /*4a60*/  HMMA.16816.F32 R60, R4.reuse, R12, R60 ;  /* 0x0000000c043c723c */ /* 0x042ff0000000183c */
[C---:B------:R-:W-:Y:S01]  /*4a70*/  HMMA.16816.F32 R64, R4.reuse, R14, R64 ;  /* 0x0000000e0440723c */ /* 0x040fe20000001840 */
[----:B------:R-:W1:Y:S07]  /*4a80*/  LDSM.16.MT88.4 R12, [R140+0xb800] ;  /* 0x00b800008c0c783b */ /* 0x000e6e0000004200 */
[----:B--2---:R-:W-:Y:S01]  /*4a90*/  HMMA.16816.F32 R76, R4, R16, R76 ;  /* 0x00000010044c723c */ /* 0x004fe2000000184c */
[----:B------:R-:W-:-:S04]  /*4aa0*/  FADD.FTZ R17, R111, R114 ;  /* 0x000000726f117221 */ /* 0x000fc80000010000 */
[----:B------:R-:W-:-:S03]  /*4ab0*/  FADD.FTZ R17, R110, R17 ;  /* 0x000000116e117221 */ /* 0x000fc60000010000 */
[----:B------:R-:W-:Y:S01]  /*4ac0*/  HMMA.16816.F32 R56, R4, R26, R56 ;  /* 0x0000001a0438723c */ /* 0x000fe20000001838 */
[----:B------:R-:W-:Y:S01]  /*4ad0*/  FADD.FTZ R0, R0, R17 ;  /* 0x0000001100007221 */ /* 0x000fe20000010000 */
[----:B------:R-:W-:-:S03]  /*4ae0*/  FADD.FTZ R17, R33, R104 ;  /* 0x0000006821117221 */ /* 0x000fc60000010000 */
[----:B------:R-:W-:Y:S01]  /*4af0*/  FADD.FTZ R0, R107, R0 ;  /* 0x000000006b007221 */ /* 0x000fe20000010000 */
[----:B------:R-:W-:Y:S02]  /*4b00*/  FADD.FTZ R17, R32, R17 ;  /* 0x0000001120117221 */ /* 0x000fe40000010000 */
[----:B----4-:R-:W-:Y:S02]  /*4b10*/  HMMA.16816.F32 R68, R4, R20, R68 ;  /* 0x000000140444723c */ /* 0x010fe40000001844 */
[----:B------:R-:W-:-:S04]  /*4b20*/  FADD.FTZ R106, R106, R17 ;  /* 0x000000116a6a7221 */ /* 0x000fc80000010000 */
[----:B------:R-:W-:Y:S02]  /*4b30*/  FADD.FTZ R125, R125, R106 ;  /* 0x0000006a7d7d7221 */ /* 0x000fe40000010000 */
[----:B------:R-:W-:Y:S02]  /*4b40*/  HMMA.16816.F32 R72, R4, R22, R72 ;  /* 0x000000160448723c */ /* 0x000fe40000001848 */
[----:B------:R-:W-:-:S04]  /*4b50*/  FADD.FTZ R124, R124, R125 ;  /* 0x0000007d7c7c7221 */ /* 0x000fc80000010000 */
[----:B------:R-:W-:Y:S02]  /*4b60*/  FADD.FTZ R169, R169, R124 ;  /* 0x0000007ca9a97221 */ /* 0x000fe40000010000 */
[C---:B------:R-:W-:Y:S08]  /*4b70*/  HMMA.16816.F32 R80, R4.reuse, R18, R80 ;  /* 0x000000120450723c */ /* 0x040ff00000001850 */
        /* <DEDUP_REMOVED lines=9> */
[----:B------:R-:W1:Y:S01]  /*4c10*/  LDCU UR4, c[0x0][0x440] ;  /* 0x00008800ff0477ac */ /* 0x000e620008000800 */
[----:B------:R-:W-:-:S04]  /*4c20*/  DEPBAR.LE SB0, 0x0 ;  /* 0x000080000000791a */ /* 0x000fc80000000000 */
[----:B------:R-:W-:Y:S01]  /*4c30*/  VIADD R22, R101, 0xfffffffe ;  /* 0xfffffffe65167836 */ /* 0x000fe20000000000 */
[C---:B------:R-:W-:Y:S01]  /*4c40*/  SHF.L.U64.HI R15, R8.reuse, 0x4, R9 ;  /* 0x00000004080f7819 */ /* 0x040fe20000010209 */
[----:B------:R-:W-:Y:S02]  /*4c50*/  IMAD.SHL.U32 R7, R8, 0x10, RZ ;  /* 0x0000001008077824 */ /* 0x000fe400078e00ff */
[C---:B------:R-:W-:Y:S02]  /*4c60*/  IMAD R13, R22.reuse, R9, RZ ;  /* 0x00000009160d7224 */ /* 0x040fe400078e02ff */
[----:B------:R-:W-:-:S04]  /*4c70*/  IMAD.WIDE.U32 R22, R22, R8, RZ ;  /* 0x0000000816167225 */ /* 0x000fc800078e00ff */
[----:B------:R-:W-:Y:S01]  /*4c80*/  IMAD.IADD R0, R13, 0x1, R23 ;  /* 0x000000010d007824 */ /* 0x000fe200078e0217 */
[----:B------:R-:W-:Y:S01]  /*4c90*/  BAR.SYNC.DEFER_BLOCKING 0x0 ;  /* 0x0000000000007b1d */ /* 0x000fe20000010000 */
[----:B------:R-:W-:Y:S01]  /*4ca0*/  LEA R5, P2, R22, R7, 0x6 ;  /* 0x0000000716057211 */ /* 0x000fe200078430ff */
[----:B------:R-:W-:Y:S01]  /*4cb0*/  IMAD.IADD R4, R23, 0x1, R13 ;  /* 0x0000000117047824 */ /* 0x000fe200078e020d */
[----:B-1----:R-:W-:Y:S02]  /*4cc0*/  ISETP.GE.AND P1, PT, R156, UR4, PT ;  /* 0x000000049c007c0c */ /* 0x002fe4000bf26270 */
[----:B------:R-:W-:Y:S02]  /*4cd0*/  ISETP.GE.AND P0, PT, R155, UR4, PT ;  /* 0x000000049b007c0c */ /* 0x000fe4000bf06270 */
[C---:B------:R-:W-:Y:S02]  /*4ce0*/  LEA R18, P5, R22.reuse, R158, 0x7 ;  /* 0x0000009e16127211 */ /* 0x040fe400078a38ff */
[----:B------:R-:W-:-:S02]  /*4cf0*/  LEA.HI.X R0, R22, R15, R0, 0x6, P2 ;  /* 0x0000000f16007211 */ /* 0x000fc400010f3400 */
[C---:B------:R-:W-:Y:S02]  /*4d00*/  IADD3 R7, P3, PT, R5.reuse, R7, RZ ;  /* 0x0000000705077210 */ /* 0x040fe40007f7e0ff */
[-C--:B------:R-:W-:Y:S02]  /*4d10*/  LEA R16, P4, R5, R158.reuse, 0x1 ;  /* 0x0000009e05107211 */ /* 0x080fe400078808ff */
[----:B------:R-:W-:Y:S01]  /*4d20*/  LEA.HI.X R19, R22, R157, R4, 0x7, P5 ;  /* 0x0000009d16137211 */ /* 0x000fe200028f3c04 */
[----:B------:R-:W-:Y:S01]  /*4d30*/  IMAD.X R6, R0, 0x1, R15, P3 ;  /* 0x0000000100067824 */ /* 0x000fe200018e060f */
[----:B------:R-:W-:Y:S02]  /*4d40*/  LEA R13, P2, R8, R5, 0x5 ;  /* 0x00000005080d7211 */ /* 0x000fe400078428ff */
[----:B------:R-:W-:Y:S02]  /*4d50*/  LEA R20, P3, R7, R158, 0x1 ;  /* 0x0000009e07147211 */ /* 0x000fe400078608ff */
[----:B------:R-:W-:-:S02]  /*4d60*/  LEA.HI.X R17, R5, R157, R0, 0x1, P4 ;  /* 0x0000009d05117211 */ /* 0x000fc400020f0c00 */
[----:B------:R-:W-:Y:S01]  /*4d70*/  LEA.HI.X R12, R8, R0, R9, 0x5, P2 ;  /* 0x00000000080c7211 */ /* 0x000fe200010f2c09 */
[----:B------:R-:W-:Y:S01]  /*4d80*/  @!PT LDS RZ, [RZ] ;  /* 0x00000000fffff984 */ /* 0x000fe20000000800 */
[----:B------:R-:W-:Y:S01]  /*4d90*/  @!PT LDS RZ, [RZ] ;  /* 0x00000000fffff984 */ /* 0x000fe20000000800 */
[----:B------:R-:W-:Y:S01]  /*4da0*/  @!PT LDS RZ, [RZ] ;  /* 0x00000000fffff984 */ /* 0x000fe20000000800 */
[----:B------:R-:W-:Y:S01]  /*4db0*/  @!P1 LDGSTS.E.BYPASS.LTC128B.128 [R164+0x8000], desc[UR12][R18.64] ;  /* 0x0800000012a49fae */ /* 0x000fe2000b981a0c */
[----:B------:R-:W-:Y:S02]  /*4dc0*/  LEA R14, P2, R13, R158, 0x1 ;  /* 0x0000009e0d0e7211 */ /* 0x000fe400078408ff */
[-C--:B------:R-:W-:Y:S01]  /*4dd0*/  LEA.HI.X R21, R7, R157.reuse, R6, 0x1, P3 ;  /* 0x0000009d07157211 */ /* 0x080fe200018f0c06 */
        /* <DEDUP_REMOVED lines=37> */
[----:B------:R-:W-:Y:S04]  /*5030*/  LDSM.16.M88.4 R104, [R151] ;  /* 0x000000009768783b */ /* 0x000fe80000000200 */
[----:B-1----:R-:W2:Y:S04]  /*5040*/  LDSM.16.M88.4 R16, [R150+UR5+0x4000] ;  /* 0x004000059610783b */ /* 0x002ea80008000200 */
[----:B------:R-:W3:Y:S04]  /*5050*/  LDSM.16.M88.4 R4, [R150+UR5+0x4800] ;  /* 0x004800059604783b */ /* 0x000ee80008000200 */
[----:B------:R-:W1:Y:S04]  /*5060*/  LDSM.16.M88.4 R112, [R150+UR5+0x5000] ;  /* 0x005000059670783b */ /* 0x000e680008000200 */
[----:B------:R-:W4:Y:S04]  /*5070*/  LDSM.16.M88.4 R120, [R150+UR5+0x5800] ;  /* 0x005800059678783b */ /* 0x000f280008000200 */
[----:B------:R-:W-:Y:S04]  /*5080*/  LDSM.16.M88.4 R32, [R149] ;  /* 0x000000009520783b */ /* 0x000fe80000000200 */
[----:B------:R-:W5:Y:S04]  /*5090*/  LDSM.16.M88.4 R124, [R145+0x4000] ;  /* 0x00400000917c783b */ /* 0x000f680000000200 */
[----:B------:R-:W5:Y:S04]  /*50a0*/  LDSM.16.M88.4 R28, [R145+0x4800] ;  /* 0x00480000911c783b */ /* 0x000f680000000200 */
[----:B------:R-:W5:Y:S04]  /*50b0*/  LDSM.16.M88.4 R24, [R145+0x5000] ;  /* 0x005000009118783b */ /* 0x000f680000000200 */
[----:B------:R-:W-:Y:S04]  /*50c0*/  LDSM.16.M88.4 R132, [R144+0x5000] ;  /* 0x005000009084783b */ /* 0x000fe80000000200 */
[----:B------:R-:W-:Y:S01]  /*50d0*/  LDSM.16.M88.4 R128, [R144+0x5800] ;  /* 0x005800009080783b */ /* 0x000fe20000000200 */
[C---:B--2---:R-:W-:Y:S01]  /*50e0*/  HMMA.16816.F32 R20, R104.reuse, R16, RZ ;  /* 0x000000106814723c */ /* 0x044fe200000018ff */
[----:B------:R-:W2:Y:S02]  /*50f0*/  S2R R0, SR_TID.X ;  /* 0x0000000000007919 */ /* 0x000ea40000002100 */
[----:B------:R-:W0:Y:S05]  /*5100*/  LDGDEPBAR ;  /* 0x00000000000079af */ /* 0x000e2a0000000000 */
[C---:B---3--:R-:W-:Y:S08]  /*5110*/  HMMA.16816.F32 R12, R104.reuse, R4, RZ ;  /* 0x00000004680c723c */ /* 0x048ff000000018ff */
[C---:B-1----:R-:W-:Y:S08]  /*5120*/  HMMA.16816.F32 R116, R104.reuse, R112, RZ ;  /* 0x000000706874723c */ /* 0x042ff000000018ff */
[C---:B------:R-:W-:Y:S08]  /*5130*/  HMMA.16816.F32 R16, R104.reuse, R18, RZ ;  /* 0x000000126810723c */ /* 0x040ff000000018ff */
[----:B------:R-:W-:Y:S01]  /*5140*/  HMMA.16816.F32 R4, R104, R6, RZ ;  /* 0x000000066804723c */ /* 0x000fe200000018ff */
[----:B--2---:R-:W-:-:S05]  /*5150*/  IMAD.SHL.U32 R0, R0, 0x2, RZ ;  /* 0x0000000200007824 */ /* 0x004fca00078e00ff */
[----:B------:R-:W-:Y:S02]  /*5160*/  LOP3.LUT R0, R0, 0x6, RZ, 0xc0, !PT ;  /* 0x0000000600007812 */ /* 0x000fe400078ec0ff */
[----:B------:R-:W-:Y:S03]  /*5170*/  HMMA.16816.F32 R112, R104, R114, RZ ;  /* 0x000000726870723c */ /* 0x000fe600000018ff */
[----:B------:R-:W-:-:S05]  /*5180*/  IMAD R0, R101, 0x40, R0 ;  /* 0x0000004065007824 */ /* 0x000fca00078e0200 */
[C---:B----4-:R-:W-:Y:S08]  /*5190*/  HMMA.16816.F32 R108, R104.reuse, R120, RZ ;  /* 0x00000078686c723c */ /* 0x050ff000000018ff */
[----:B------:R-:W-:Y:S01]  /*51a0*/  HMMA.16816.F32 R104, R104, R122, RZ ;  /* 0x0000007a6868723c */ /* 0x000fe200000018ff */
[----:B------:R-:W1:Y:S07]  /*51b0*/  LDSM.16.M88.4 R120, [R145+0x5800] ;  /* 0x005800009178783b */ /* 0x000e6e0000000200 */
[C---:B-----5:R-:W-:Y:S08]  /*51c0*/  HMMA.16816.F32 R20, R32.reuse, R124, R20 ;  /* 0x0000007c2014723c */ /* 0x060ff00000001814 */
[C---:B------:R-:W-:Y:S01]  /*51d0*/  HMMA.16816.F32 R16, R32.reuse, R126, R16 ;  /* 0x0000007e2010723c */ /* 0x040fe20000001810 */
[----:B------:R-:W2:Y:S07]  /*51e0*/  LDSM.16.M88.4 R124, [R148] ;  /* 0x00000000947c783b */ /* 0x000eae0000000200 */
[C---:B------:R-:W-:Y:S08]  /*51f0*/  HMMA.16816.F32 R12, R32.reuse, R28, R12 ;  /* 0x0000001c200c723c */ /* 0x040ff0000000180c */
[C---:B------:R-:W-:Y:S01]  /*5200*/  HMMA.16816.F32 R4, R32.reuse, R30, R4 ;  /* 0x0000001e2004723c */ /* 0x040fe20000001804 */
[----:B------:R-:W3:Y:S07]  /*5210*/  LDSM.16.M88.4 R28, [R144+0x4000] ;  /* 0x00400000901c783b */ /* 0x000eee0000000200 */
[C---:B------:R-:W-:Y:S08]  /*5220*/  HMMA.16816.F32 R116, R32.reuse, R24, R116 ;  /* 0x000000182074723c */ /* 0x040ff00000001874 */
[C---:B------:R-:W-:Y:S01]  /*5230*/  HMMA.16816.F32 R112, R32.reuse, R26, R112 ;  /* 0x0000001a2070723c */ /* 0x040fe20000001870 */
[----:B------:R-:W4:Y:S07]  /*5240*/  LDSM.16.M88.4 R24, [R144+0x4800] ;  /* 0x004800009018783b */ /* 0x000f2e0000000200 */
[C---:B-1----:R-:W-:Y:S08]  /*5250*/  HMMA.16816.F32 R108, R32.reuse, R120, R108 ;  /* 0x00000078206c723c */ /* 0x042ff0000000186c */
[----:B------:R-:W-:Y:S01]  /*5260*/  HMMA.16816.F32 R104, R32, R122, R104 ;  /* 0x0000007a2068723c */ /* 0x000fe20000001868 */
[----:B------:R-:W-:Y:S04]  /*5270*/  LDSM.16.M88.4 R120, [R147] ;  /* 0x000000009378783b */ /* 0x000fe80000000200 */
[----:B------:R-:W1:Y:S03]  /*5280*/  LDSM.16.M88.4 R32, [R143+0x4000] ;  /* 0x004000008f20783b */ /* 0x000e660000000200 */
[C---:B--2---:R-:W-:Y:S08]  /*5290*/  HMMA.16816.F32 R116, R124.reuse, R132, R116 ;  /* 0x000000847c74723c */ /* 0x044ff00000001874 */
[C---:B---3--:R-:W-:Y:S08]  /*52a0*/  HMMA.16816.F32 R20, R124.reuse, R28, R20 ;  /* 0x0000001c7c14723c */ /* 0x048ff00000001814 */
[C---:B------:R-:W-:Y:S01]  /*52b0*/  HMMA.16816.F32 R16, R124.reuse, R30, R16 ;  /* 0x0000001e7c10723c */ /* 0x040fe20000001810 */
[----:B------:R-:W2:Y:S07]  /*52c0*/  LDSM.16.M88.4 R28, [R143+0x4800] ;  /* 0x004800008f1c783b */ /* 0x000eae0000000200 */
[C---:B----4-:R-:W-:Y:S08]  /*52d0*/  HMMA.16816.F32 R12, R124.reuse, R24, R12 ;  /* 0x000000187c0c723c */ /* 0x050ff0000000180c */
[C---:B------:R-:W-:Y:S01]  /*52e0*/  HMMA.16816.F32 R4, R124.reuse, R26, R4 ;  /* 0x0000001a7c04723c */ /* 0x040fe20000001804 */
[----:B------:R-:W3:Y:S07]  /*52f0*/  LDSM.16.M88.4 R24, [R143+0x5000] ;  /* 0x005000008f18783b */ /* 0x000eee0000000200 */
[C---:B------:R-:W-:Y:S01]  /*5300*/  HMMA.16816.F32 R112, R124.reuse, R134, R112 ;  /* 0x000000867c70723c */ /* 0x040fe20000001870 */
[----:B------:R-:W-:Y:S07]  /*5310*/  LDSM.16.M88.4 R132, [R145+0x6800] ;  /* 0x006800009184783b */ /* 0x000fee0000000200 */
[C---:B------:R-:W-:Y:S08]  /*5320*/  HMMA.16816.F32 R108, R124.reuse, R128, R108 ;  /* 0x000000807c6c723c */ /* 0x040ff0000000186c */
[----:B------:R-:W-:Y:S01]  /*5330*/  HMMA.16816.F32 R104, R124, R130, R104 ;  /* 0x000000827c68723c */ /* 0x000fe20000001868 */
[----:B------:R-:W4:Y:S04]  /*5340*/  LDSM.16.M88.4 R124, [R143+0x5800] ;  /* 0x005800008f7c783b */ /* 0x000f280000000200 */
[----:B------:R-:W-:Y:S03]  /*5350*/  LDSM.16.M88.4 R128, [R149+0x2000] ;  /* 0x002000009580783b */ /* 0x000fe60000000200 */
[C---:B-1----:R-:W-:Y:S08]  /*5360*/  HMMA.16816.F32 R20, R120.reuse, R32, R20 ;  /* 0x000000207814723c */ /* 0x042ff00000001814 */
[C---:B------:R-:W-:Y:S01]  /*5370*/  HMMA.16816.F32 R16, R120.reuse, R34, R16 ;  /* 0x000000227810723c */ /* 0x040fe20000001810 */
[----:B------:R-:W-:Y:S07]  /*5380*/  LDSM.16.M88.4 R32, [R150+UR5+0x6000] ;  /* 0x006000059620783b */ /* 0x000fee0008000200 */
[C---:B--2---:R-:W-:Y:S08]  /*5390*/  HMMA.16816.F32 R12, R120.reuse, R28, R12 ;  /* 0x0000001c780c723c */ /* 0x044ff0000000180c */
[C---:B------:R-:W-:Y:S01]  /*53a0*/  HMMA.16816.F32 R4, R120.reuse, R30, R4 ;  /* 0x0000001e7804723c */ /* 0x040fe20000001804 */
[----:B------:R-:W1:Y:S07]  /*53b0*/  LDSM.16.M88.4 R28, [R151+0x2000] ;  /* 0x00200000971c783b */ /* 0x000e6e0000000200 */
[C---:B---3--:R-:W-:Y:S08]  /*53c0*/  HMMA.16816.F32 R116, R120.reuse, R24, R116 ;  /* 0x000000187874723c */ /* 0x048ff00000001874 */
[C---:B------:R-:W-:Y:S01]  /*53d0*/  HMMA.16816.F32 R112, R120.reuse, R26, R112 ;  /* 0x0000001a7870723c */ /* 0x040fe20000001870 */
[----:B------:R-:W2:Y:S07]  /*53e0*/  LDSM.16.M88.4 R24, [R150+UR5+0x6800] ;  /* 0x006800059618783b */ /* 0x000eae0008000200 */
[C---:B----4-:R-:W-:Y:S08]  /*53f0*/  HMMA.16816.F32 R108, R120.reuse, R124, R108 ;  /* 0x0000007c786c723c */ /* 0x050ff0000000186c */
[----:B------:R-:W-:Y:S01]  /*5400*/  HMMA.16816.F32 R104, R120, R126, R104 ;  /* 0x0000007e7868723c */ /* 0x000fe20000001868 */
[----:B------:R-:W3:Y:S04]  /*5410*/  LDSM.16.M88.4 R120, [R150+UR5+0x7000] ;  /* 0x007000059678783b */ /* 0x000ee80008000200 */
[----:B------:R-:W-:Y:S03]  /*5420*/  LDSM.16.M88.4 R124, [R145+0x7000] ;  /* 0x00700000917c783b */ /* 0x000fe60000000200 */
[C---:B-1----:R-:W-:Y:S08]  /*5430*/  HMMA.16816.F32 R20, R28.reuse, R32, R20 ;  /* 0x000000201c14723c */ /* 0x042ff00000001814 */
[C---:B------:R-:W-:Y:S01]  /*5440*/  HMMA.16816.F32 R16, R28.reuse, R34, R16 ;  /* 0x000000221c10723c */ /* 0x040fe20000001810 */
[----:B------:R-:W1:Y:S07]  /*5450*/  LDSM.16.M88.4 R32, [R150+UR5+0x7800] ;  /* 0x007800059620783b */ /* 0x000e6e0008000200 */
[C---:B--2---:R-:W-:Y:S08]  /*5460*/  HMMA.16816.F32 R12, R28.reuse, R24, R12 ;  /* 0x000000181c0c723c */ /* 0x044ff0000000180c */
[C---:B------:R-:W-:Y:S01]  /*5470*/  HMMA.16816.F32 R4, R28.reuse, R26, R4 ;  /* 0x0000001a1c04723c */ /* 0x040fe20000001804 */
[----:B------:R-:W2:Y:S07]  /*5480*/  LDSM.16.M88.4 R24, [R145+0x6000] ;  /* 0x006000009118783b */ /* 0x000eae0000000200 */
[C---:B---3--:R-:W-:Y:S08]  /*5490*/  HMMA.16816.F32 R116, R28.reuse, R120, R116 ;  /* 0x000000781c74723c */ /* 0x048ff00000001874 */
[----:B------:R-:W-:Y:S01]  /*54a0*/  HMMA.16816.F32 R112, R28, R122, R112 ;  /* 0x0000007a1c70723c */ /* 0x000fe20000001870 */
[----:B------:R-:W3:Y:S07]  /*54b0*/  LDSM.16.M88.4 R120, [R145+0x7800] ;  /* 0x007800009178783b */ /* 0x000eee0000000200 */
[----:B------:R-:W-:Y:S08]  /*54c0*/  HMMA.16816.F32 R12, R128, R132, R12 ;  /* 0x00000084800c723c */ /* 0x000ff0000000180c */
[C---:B-1----:R-:W-:Y:S08]  /*54d0*/  HMMA.16816.F32 R108, R28.reuse, R32, R108 ;  /* 0x000000201c6c723c */ /* 0x042ff0000000186c */
[----:B------:R-:W-:Y:S01]  /*54e0*/  HMMA.16816.F32 R104, R28, R34, R104 ;  /* 0x000000221c68723c */ /* 0x000fe20000001868 */
[----:B------:R-:W-:Y:S04]  /*54f0*/  LDSM.16.M88.4 R32, [R148+0x2000] ;  /* 0x002000009420783b */ /* 0x000fe80000000200 */
[----:B------:R-:W1:Y:S03]  /*5500*/  LDSM.16.M88.4 R28, [R144+0x6000] ;  /* 0x00600000901c783b */ /* 0x000e660000000200 */
[C---:B--2---:R-:W-:Y:S08]  /*5510*/  HMMA.16816.F32 R20, R128.reuse, R24, R20 ;  /* 0x000000188014723c */ /* 0x044ff00000001814 */
[C---:B------:R-:W-:Y:S01]  /*5520*/  HMMA.16816.F32 R16, R128.reuse, R26, R16 ;  /* 0x0000001a8010723c */ /* 0x040fe20000001810 */
[----:B------:R-:W2:Y:S07]  /*5530*/  LDSM.16.M88.4 R24, [R144+0x6800] ;  /* 0x006800009018783b */ /* 0x000eae0000000200 */
[C---:B------:R-:W-:Y:S08]  /*5540*/  HMMA.16816.F32 R4, R128.reuse, R134, R4 ;  /* 0x000000868004723c */ /* 0x040ff00000001804 */
[C---:B---3--:R-:W-:Y:S08]  /*5550*/  HMMA.16816.F32 R108, R128.reuse, R120, R108 ;  /* 0x00000078806c723c */ /* 0x048ff0000000186c */
[----:B------:R-:W-:Y:S01]  /*5560*/  HMMA.16816.F32 R104, R128, R122, R104 ;  /* 0x0000007a8068723c */ /* 0x000fe20000001868 */
[----:B------:R-:W3:Y:S07]  /*5570*/  LDSM.16.M88.4 R120, [R144+0x7000] ;  /* 0x007000009078783b */ /* 0x000eee0000000200 */
[C---:B-1----:R-:W-:Y:S08]  /*5580*/  HMMA.16816.F32 R20, R32.reuse, R28, R20 ;  /* 0x0000001c2014723c */ /* 0x042ff00000001814 */
[C---:B------:R-:W-:Y:S01]  /*5590*/  HMMA.16816.F32 R16, R32.reuse, R30, R16 ;  /* 0x0000001e2010723c */ /* 0x040fe20000001810 */
[----:B------:R-:W-:Y:S07]  /*55a0*/  LDSM.16.M88.4 R28, [R147+0x2000] ;  /* 0x00200000931c783b */ /* 0x000fee0000000200 */
[C---:B--2---:R-:W-:Y:S08]  /*55b0*/  HMMA.16816.F32 R12, R32.reuse, R24, R12 ;  /* 0x00000018200c723c */ /* 0x044ff0000000180c */
[----:B------:R-:W-:Y:S01]  /*55c0*/  HMMA.16816.F32 R4, R32, R26, R4 ;  /* 0x0000001a2004723c */ /* 0x000fe20000001804 */
[----:B------:R-:W1:Y:S07]  /*55d0*/  LDSM.16.M88.4 R24, [R143+0x6000] ;  /* 0x006000008f18783b */ /* 0x000e6e0000000200 */
[C---:B------:R-:W-:Y:S08]  /*55e0*/  HMMA.16816.F32 R116, R128.reuse, R124, R116 ;  /* 0x0000007c8074723c */ /* 0x040ff00000001874 */
[----:B------:R-:W-:Y:S01]  /*55f0*/  HMMA.16816.F32 R112, R128, R126, R112 ;  /* 0x0000007e8070723c */ /* 0x000fe20000001870 */
[----:B------:R-:W2:Y:S11]  /*5600*/  LDSM.16.M88.4 R124, [R144+0x7800] ;  /* 0x00780000907c783b */ /* 0x000eb60000000200 */
[C---:B---3--:R-:W-:Y:S08]  /*5610*/  HMMA.16816.F32 R116, R32.reuse, R120, R116 ;  /* 0x000000782074723c */ /* 0x048ff00000001874 */
[----:B------:R-:W-:Y:S01]  /*5620*/  HMMA.16816.F32 R112, R32, R122, R112 ;  /* 0x0000007a2070723c */ /* 0x000fe20000001870 */
[----:B------:R-:W3:Y:S07]  /*5630*/  LDSM.16.M88.4 R120, [R143+0x6800] ;  /* 0x006800008f78783b */ /* 0x000eee0000000200 */
[----:B-1----:R-:W-:Y:S01]  /*5640*/  HMMA.16816.F32 R20, R28, R24, R20 ;  /* 0x000000181c14723c */ /* 0x002fe20000001814 */
[----:B------:R-:W-:-:S05]  /*5650*/  VIADD R25, R0, 0xffffff80 ;  /* 0xffffff8000197836 */ /* 0x000fca0000000000 */
[C---:B------:R-:W-:Y:S02]  /*5660*/  ISETP.GE.AND P3, PT, R25.reuse, R136, PT ;  /* 0x000000881900720c */ /* 0x040fe40003f66270 */
[----:B------:R-:W-:Y:S01]  /*5670*/  HMMA.16816.F32 R16, R28, R26, R16 ;  /* 0x0000001a1c10723c */ /* 0x000fe20000001810 */
[----:B------:R-:W-:Y:S01]  /*5680*/  ISETP.GE.AND P2, PT, R25, R2, PT ;  /* 0x000000021900720c */ /* 0x000fe20003f46270 */
[C---:B------:R-:W-:Y:S02]  /*5690*/  VIADD R27, R0.reuse, 0xffffff88 ;  /* 0xffffff88001b7836 */ /* 0x040fe40000000000 */
[----:B------:R-:W-:-:S03]  /*56a0*/  VIADD R25, R0, 0xffffff89 ;  /* 0xffffff8900197836 */ /* 0x000fc60000000000 */
[-C--:B------:R-:W-:Y:S01]  /*56b0*/  ISETP.GE.AND P5, PT, R27, R136.reuse, PT ;  /* 0x000000881b00720c */ /* 0x080fe20003fa6270 */
[C---:B--2---:R-:W-:Y:S01]  /*56c0*/  HMMA.16816.F32 R108, R32.reuse, R124, R108 ;  /* 0x0000007c206c723c */ /* 0x044fe2000000186c */
[----:B------:R-:W-:Y:S02]  /*56d0*/  VIADD R125, R0, 0xffffff81 ;  /* 0xffffff81007d7836 */ /* 0x000fe40000000000 */
[----:B------:R-:W-:Y:S02]  /*56e0*/  FSEL R178, R20, -INF , !P3 ;  /* 0xff80000014b27808 */ /* 0x000fe40005800000 */
[----:B------:R-:W-:Y:S02]  /*56f0*/  FSEL R22, R22, -INF , !P2 ;  /* 0xff80000016167808 */ /* 0x000fe40005000000 */
[----:B------:R-:W-:Y:S01]  /*5700*/  ISETP.GE.AND P4, PT, R125, R136, PT ;  /* 0x000000887d00720c */ /* 0x000fe20003f86270 */
[----:B------:R-:W-:Y:S01]  /*5710*/  HMMA.16816.F32 R104, R32, R126, R104 ;  /* 0x0000007e2068723c */ /* 0x000fe20000001868 */
[----:B------:R-:W1:Y:S01]  /*5720*/  LDSM.16.M88.4 R32, [R143+0x7000] ;  /* 0x007000008f20783b */ /* 0x000e620000000200 */
[----:B------:R-:W-:-:S02]  /*5730*/  ISETP.GE.AND P3, PT, R27, R2, PT ;  /* 0x000000021b00720c */ /* 0x000fc40003f66270 */
[----:B------:R-:W-:Y:S01]  /*5740*/  FSEL R182, R21, -INF , !P4 ;  /* 0xff80000015b67808 */ /* 0x000fe20006000000 */
[----:B------:R-:W-:Y:S01]  /*5750*/  VIADD R21, R0, 0xffffff90 ;  /* 0xffffff9000157836 */ /* 0x000fe20000000000 */
[C---:B------:R-:W-:Y:S02]  /*5760*/  ISETP.GE.AND P2, PT, R25.reuse, R136, PT ;  /* 0x000000881900720c */ /* 0x040fe40003f46270 */
[-C--:B------:R-:W-:Y:S01]  /*5770*/  ISETP.GE.AND P4, PT, R25, R2.reuse, PT ;  /* 0x000000021900720c */ /* 0x080fe20003f86270 */
[----:B---3--:R-:W-:Y:S01]  /*5780*/  HMMA.16816.F32 R12, R28, R120, R12 ;  /* 0x000000781c0c723c */ /* 0x008fe2000000180c */
[----:B------:R-:W2:Y:S01]  /*5790*/  LDSM.16.M88.4 R24, [R143+0x7800] ;  /* 0x007800008f18783b */ /* 0x000ea20000000200 */
[----:B------:R-:W-:Y:S01]  /*57a0*/  ISETP.GE.AND P6, PT, R125, R2, PT ;  /* 0x000000027d00720c */ /* 0x000fe20003fc6270 */
[----:B------:R-:W-:-:S04]  /*57b0*/  DEPBAR.LE SB0, 0x0 ;  /* 0x000080000000791a */ /* 0x000fc80000000000 */
[----:B------:R-:W-:Y:S01]  /*57c0*/  FSEL R20, R23, -INF , !P6 ;  /* 0xff80000017147808 */ /* 0x000fe20007000000 */
[----:B------:R-:W-:Y:S01]  /*57d0*/  HMMA.16816.F32 R4, R28, R122, R4 ;  /* 0x0000007a1c04723c */ /* 0x000fe20000001804 */
[----:B------:R-:W-:Y:S01]  /*57e0*/  FSEL R180, R16, -INF , !P5 ;  /* 0xff80000010b47808 */ /* 0x000fe20006800000 */
[C---:B------:R-:W-:Y:S01]  /*57f0*/  VIADD R23, R0.reuse, 0xffffff98 ;  /* 0xffffff9800177836 */ /* 0x040fe20000000000 */
[C---:B------:R-:W-:Y:S02]  /*5800*/  ISETP.GE.AND P6, PT, R21.reuse, R136, PT ;  /* 0x000000881500720c */ /* 0x040fe40003fc6270 */
[----:B------:R-:W-:Y:S01]  /*5810*/  ISETP.GE.AND P5, PT, R21, R2, PT ;  /* 0x000000021500720c */ /* 0x000fe20003fa6270 */
[----:B------:R-:W-:Y:S01]  /*5820*/  VIADD R21, R0, 0xffffff91 ;  /* 0xffffff9100157836 */ /* 0x000fe20000000000 */
[----:B------:R-:W-:Y:S02]  /*5830*/  FSEL R18, R18, -INF , !P3 ;  /* 0xff80000012127808 */ /* 0x000fe40005800000 */
[----:B------:R-:W-:Y:S01]  /*5840*/  FSEL R184, R17, -INF , !P2 ;  /* 0xff80000011b87808 */ /* 0x000fe20005000000 */
[----:B------:R-:W-:Y:S01]  /*5850*/  VIADD R17, R0, 0xffffff99 ;  /* 0xffffff9900117836 */ /* 0x000fe20000000000 */
[----:B------:R-:W-:-:S02]  /*5860*/  ISETP.GE.AND P3, PT, R21, R136, PT ;  /* 0x000000881500720c */ /* 0x000fc40003f66270 */
[----:B------:R-:W-:Y:S01]  /*5870*/  FSEL R16, R19, -INF , !P4 ;  /* 0xff80000013107808 */ /* 0x000fe20006000000 */
[----:B------:R-:W-:Y:S01]  /*5880*/  VIADD R19, R0, 0xffffffa0 ;  /* 0xffffffa000137836 */ /* 0x000fe20000000000 */
[----:B------:R-:W-:Y:S02]  /*5890*/  FSEL R170, R12, -INF , !P6 ;  /* 0xff8000000caa7808 */ /* 0x000fe40007000000 */
[----:B------:R-:W-:Y:S02]  /*58a0*/  FSEL R168, R14, -INF , !P5 ;  /* 0xff8000000ea87808 */ /* 0x000fe40006800000 */
[----:B------:R-:W-:Y:S01]  /*58b0*/  FSEL R176, R13, -INF , !P3 ;  /* 0xff8000000db07808 */ /* 0x000fe20005800000 */
[----:B------:R-:W-:Y:S01]  /*58c0*/  VIADD R13, R0, 0xffffffa1 ;  /* 0xffffffa1000d7836 */ /* 0x000fe20000000000 */
[----:B------:R-:W-:Y:S02]  /*58d0*/  ISETP.GE.AND P2, PT, R21, R2, PT ;  /* 0x000000021500720c */ /* 0x000fe40003f46270 */
[C---:B------:R-:W-:Y:S01]  /*58e0*/  ISETP.GE.AND P4, PT, R23.reuse, R136, PT ;  /* 0x000000881700720c */ /* 0x040fe20003f86270 */
[----:B-1----:R-:W-:Y:S01]  /*58f0*/  HMMA.16816.F32 R116, R28, R32, R116 ;  /* 0x000000201c74723c */ /* 0x002fe20000001874 */
[----:B------:R-:W-:Y:S01]  /*5900*/  BAR.SYNC.DEFER_BLOCKING 0x0 ;  /* 0x0000000000007b1d */ /* 0x000fe20000010000 */
[----:B------:R-:W-:-:S02]  /*5910*/  ISETP.GE.AND P6, PT, R23, R2, PT ;  /* 0x000000021700720c */ /* 0x000fc40003fc6270 */
[----:B------:R-:W-:Y:S02]  /*5920*/  ISETP.GE.AND P5, PT, R17, R136, PT ;  /* 0x000000881100720c */ /* 0x000fe40003fa6270 */
[----:B------:R-:W-:Y:S01]  /*5930*/  FSEL R120, R15, -INF , !P2 ;  /* 0xff8000000f787808 */ /* 0x000fe20005000000 */
[----:B------:R-:W-:Y:S01]  /*5940*/  VIADD R15, R0, 0xffffffa8 ;  /* 0xffffffa8000f7836 */ /* 0x000fe20000000000 */
[C---:B------:R-:W-:Y:S01]  /*5950*/  HMMA.16816.F32 R112, R28.reuse, R34, R112 ;  /* 0x000000221c70723c */ /* 0x040fe20000001870 */
[----:B------:R-:W-:Y:S02]  /*5960*/  FSEL R172, R4, -INF , !P4 ;  /* 0xff80000004ac7808 */ /* 0x000fe40006000000 */
[----:B------:R-:W-:Y:S02]  /*5970*/  FSEL R122, R6, -INF , !P6 ;  /* 0xff800000067a7808 */ /* 0x000fe40007000000 */
[----:B------:R-:W-:Y:S01]  /*5980*/  FSEL R174, R5, -INF , !P5 ;  /* 0xff80000005ae7808 */ /* 0x000fe20006800000 */
[----:B------:R-:W-:Y:S01]  /*5990*/  VIADD R5, R0, 0xffffffa9 ;  /* 0xffffffa900057836 */ /* 0x000fe20000000000 */
[-C--:B------:R-:W-:Y:S01]  /*59a0*/  ISETP.GE.AND P3, PT, R17, R2.reuse, PT ;  /* 0x000000021100720c */ /* 0x080fe20003f66270 */
[----:B--2---:R-:W-:Y:S01]  /*59b0*/  HMMA.16816.F32 R108, R28, R24, R108 ;  /* 0x000000181c6c723c */ /* 0x004fe2000000186c */
[----:B------:R-:W-:-:S02]  /*59c0*/  ISETP.GE.AND P4, PT, R19, R2, PT ;  /* 0x000000021300720c */ /* 0x000fc40003f86270 */
[-C--:B------:R-:W-:Y:S02]  /*59d0*/  ISETP.GE.AND P6, PT, R13, R136.reuse, PT ;  /* 0x000000880d00720c */ /* 0x080fe40003fc6270 */
[----:B------:R-:W-:Y:S02]  /*59e0*/  ISETP.GE.AND P2, PT, R19, R136, PT ;  /* 0x000000881300720c */ /* 0x000fe40003f46270 */
[----:B------:R-:W-:Y:S01]  /*59f0*/  FSEL R166, R7, -INF , !P3 ;  /* 0xff80000007a67808 */ /* 0x000fe20005800000 */
[----:B------:R-:W-:Y:S01]  /*5a00*/  HMMA.16816.F32 R24, R28, R26, R104 ;  /* 0x0000001a1c18723c */ /* 0x000fe20000001868 */
[----:B------:R-:W-:Y:S01]  /*5a10*/  FSEL R124, R118, -INF , !P4 ;  /* 0xff800000767c7808 */ /* 0x000fe20006000000 */
[----:B------:R-:W-:Y:S01]  /*5a20*/  VIADD R7, R0, 0xffffffb0 ;  /* 0xffffffb000077836 */ /* 0x000fe20000000000 */
[----:B------:R-:W-:Y:S02]  /*5a30*/  FSEL R132, R117, -INF , !P6 ;  /* 0xff80000075847808 */ /* 0x000fe40007000000 */
[----:B------:R-:W-:-:S02]  /*5a40*/  ISETP.GE.AND P5, PT, R13, R2, PT ;  /* 0x000000020d00720c */ /* 0x000fc40003fa6270 */
[-C--:B------:R-:W-:Y:S02]  /*5a50*/  ISETP.GE.AND P3, PT, R15, R136.reuse, PT ;  /* 0x000000880f00720c */ /* 0x080fe40003f66270 */
[----:B------:R-:W-:Y:S02]  /*5a60*/  FSEL R130, R116, -INF , !P2 ;  /* 0xff80000074827808 */ /* 0x000fe40005000000 */
[C---:B------:R-:W-:Y:S02]  /*5a70*/  ISETP.GE.AND P4, PT, R5.reuse, R136, PT ;  /* 0x000000880500720c */ /* 0x040fe40003f86270 */
[-C--:B------:R-:W-:Y:S01]  /*5a80*/  ISETP.GE.AND P6, PT, R5, R2.reuse, PT ;  /* 0x000000020500720c */ /* 0x080fe20003fc6270 */
[----:B------:R-:W-:Y:S01]  /*5a90*/  VIADD R5, R0, 0xffffffb1 ;  /* 0xffffffb100057836 */ /* 0x000fe20000000000 */
[----:B------:R-:W-:Y:S02]  /*5aa0*/  ISETP.GE.AND P2, PT, R15, R2, PT ;  /* 0x000000020f00720c */ /* 0x000fe40003f46270 */
[----:B------:R-:W-:-:S02]  /*5ab0*/  FSEL R126, R119, -INF , !P5 ;  /* 0xff800000777e7808 */ /* 0x000fc40006800000 */
[----:B------:R-:W-:Y:S02]  /*5ac0*/  FSEL R128, R112, -INF , !P3 ;  /* 0xff80000070807808 */ /* 0x000fe40005800000 */
[----:B------:R-:W-:Y:S02]  /*5ad0*/  FMNMX3.FTZ R13, R100, R178, R182, !PT ;  /* 0x000000b2640d7276 */ /* 0x000fe400078100b6 */
[C---:B------:R-:W-:Y:S02]  /*5ae0*/  ISETP.GE.AND P5, PT, R7.reuse, R136, PT ;  /* 0x000000880700720c */ /* 0x040fe40003fa6270 */
[----:B------:R-:W-:Y:S01]  /*5af0*/  ISETP.GE.AND P3, PT, R7, R2, PT ;  /* 0x000000020700720c */ /* 0x000fe20003f66270 */
[----:B------:R-:W-:Y:S01]  /*5b00*/  VIADD R7, R0, 0xffffffb8 ;  /* 0xffffffb800077836 */ /* 0x000fe20000000000 */
[----:B------:R-:W-:Y:S02]  /*5b10*/  FSEL R134, R114, -INF , !P2 ;  /* 0xff80000072867808 */ /* 0x000fe40005000000 */
[----:B------:R-:W-:-:S02]  /*5b20*/  FSEL R138, R113, -INF , !P4 ;  /* 0xff800000718a7808 */ /* 0x000fc40006000000 */
[C---:B------:R-:W-:Y:S02]  /*5b30*/  ISETP.GE.AND P2, PT, R5.reuse, R136, PT ;  /* 0x000000880500720c */ /* 0x040fe40003f46270 */
[----:B------:R-:W-:Y:S01]  /*5b40*/  ISETP.GE.AND P4, PT, R5, R2, PT ;  /* 0x000000020500720c */ /* 0x000fe20003f86270 */
[----:B------:R-:W-:Y:S01]  /*5b50*/  VIADD R5, R0, 0xffffffb9 ;  /* 0xffffffb900057836 */ /* 0x000fe20000000000 */
[----:B------:R-:W-:Y:S02]  /*5b60*/  FMNMX3.FTZ R13, R13, R180, R184, !PT ;  /* 0x000000b40d0d7276 */ /* 0x000fe400078100b8 */
[----:B------:R-:W-:Y:S02]  /*5b70*/  FSEL R152, R115, -INF , !P6 ;  /* 0xff80000073987808 */ /* 0x000fe40007000000 */
[----:B------:R-:W-:Y:S02]  /*5b80*/  FSEL R110, R110, -INF , !P3 ;  /* 0xff8000006e6e7808 */ /* 0x000fe40005800000 */
[----:B------:R-:W-:-:S02]  /*5b90*/  ISETP.GE.AND P6, PT, R7, R136, PT ;  /* 0x000000880700720c */ /* 0x000fc40003fc6270 */
[----:B------:R-:W-:Y:S02]  /*5ba0*/  ISETP.GE.AND P3, PT, R7, R2, PT ;  /* 0x000000020700720c */ /* 0x000fe40003f66270 */
[----:B------:R-:W-:Y:S02]  /*5bb0*/  FSEL R109, R109, -INF , !P2 ;  /* 0xff8000006d6d7808 */ /* 0x000fe40005000000 */
[----:B------:R-:W-:Y:S02]  /*5bc0*/  FMNMX3.FTZ R7, R3, R22, R20, !PT ;  /* 0x0000001603077276 */ /* 0x000fe40007810014 */
[----:B------:R-:W-:Y:S02]  /*5bd0*/  FMNMX3.FTZ R13, R13, R170, R176, !PT ;  /* 0x000000aa0d0d7276 */ /* 0x000fe400078100b0 */
[----:B------:R-:W-:Y:S02]  /*5be0*/  ISETP.GE.AND P2, PT, R5, R2, PT ;  /* 0x000000020500720c */ /* 0x000fe40003f46270 */
[----:B------:R-:W-:-:S02]  /*5bf0*/  FMNMX3.FTZ R7, R7, R18, R16, !PT ;  /* 0x0000001207077276 */ /* 0x000fc40007810010 */
[----:B------:R-:W-:Y:S02]  /*5c00*/  FMNMX3.FTZ R13, R13, R172, R174, !PT ;  /* 0x000000ac0d0d7276 */ /* 0x000fe400078100ae */
[----:B------:R-:W-:Y:S02]  /*5c10*/  FSEL R105, R27, -INF , !P2 ;  /* 0xff8000001b697808 */ /* 0x000fe40005000000 */
[----:B------:R-:W-:Y:S02]  /*5c20*/  ISETP.GE.U32.AND P2, PT, R101, 0x3, PT ;  /* 0x000000036500780c */ /* 0x000fe40003f46070 */
[----:B------:R-:W-:Y:S02]  /*5c30*/  FMNMX3.FTZ R7, R7, R168, R120, !PT ;  /* 0x000000a807077276 */ /* 0x000fe40007810078 */
[----:B------:R-:W-:Y:S02]  /*5c40*/  FMNMX3.FTZ R13, R13, R130, R132, !PT ;  /* 0x000000820d0d7276 */ /* 0x000fe40007810084 */
[----:B------:R-:W-:-:S02]  /*5c50*/  FSEL R112, R108, -INF , !P5 ;  /* 0xff8000006c707808 */ /* 0x000fc40006800000 */
[----:B------:R-:W-:Y:S02]  /*5c60*/  ISETP.GE.AND P5, PT, R5, R136, PT ;  /* 0x000000880500720c */ /* 0x000fe40003fa6270 */
[----:B------:R-:W-:Y:S02]  /*5c70*/  FMNMX3.FTZ R7, R7, R122, R166, !PT ;  /* 0x0000007a07077276 */ /* 0x000fe400078100a6 */
[----:B------:R-:W-:Y:S02]  /*5c80*/  FMNMX3.FTZ R13, R13, R128, R138, !PT ;  /* 0x000000800d0d7276 */ /* 0x000fe4000781008a */
[----:B------:R-:W-:Y:S02]  /*5c90*/  FSEL R114, R24, -INF , !P6 ;  /* 0xff80000018727808 */ /* 0x000fe40007000000 */
[----:B------:R-:W-:Y:S02]  /*5ca0*/  FSEL R107, R25, -INF , !P5 ;  /* 0xff800000196b7808 */ /* 0x000fe40006800000 */
[----:B------:R-:W-:-:S02]  /*5cb0*/  FMNMX3.FTZ R7, R7, R124, R126, !PT ;  /* 0x0000007c07077276 */ /* 0x000fc4000781007e */
[----:B------:R-:W-:Y:S02]  /*5cc0*/  FMNMX3.FTZ R6, R13, R112, R109, !PT ;  /* 0x000000700d067276 */ /* 0x000fe4000781006d */
[----:B------:R-:W-:Y:S02]  /*5cd0*/  FSEL R108, R111, -INF , !P4 ;  /* 0xff8000006f6c7808 */ /* 0x000fe40006000000 */
[----:B------:R-:W-:Y:S02]  /*5ce0*/  FSEL R106, R26, -INF , !P3 ;  /* 0xff8000001a6a7808 */ /* 0x000fe40005800000 */
[----:B------:R-:W-:Y:S02]  /*5cf0*/  FMNMX3.FTZ R7, R7, R134, R152, !PT ;  /* 0x0000008607077276 */ /* 0x000fe40007810098 */
[----:B------:R-:W-:Y:S01]  /*5d00*/  FMNMX3.FTZ R6, R6, R114, R107, !PT ;  /* 0x0000007206067276 */ /* 0x000fe2000781006b */
[----:B------:R-:W-:Y:S06]  /*5d10*/  @!P2 BRA `(.L_x_722) ;  /* 0x0000000000f0a947 */ /* 0x000fec0003800000 */
[----:B------:R-:W-:-:S04]  /*5d20*/  VIADD R14, R101, 0xfffffffd ;  /* 0xfffffffd650e7836 */ /* 0x000fc80000000000 */
[C---:B------:R-:W-:Y:S02]  /*5d30*/  IMAD R17, R14.reuse, R11, RZ ;  /* 0x0000000b0e117224 */ /* 0x040fe400078e02ff */
[----:B------:R-:W-:-:S04]  /*5d40*/  IMAD.WIDE.U32 R14, R14, R10, RZ ;  /* 0x0000000a0e0e7225 */ /* 0x000fc800078e00ff */
[----:B------:R-:W-:Y:S01]  /*5d50*/  IMAD.IADD R13, R17, 0x1, R15 ;  /* 0x00000001110d7824 */ /* 0x000fe200078e020f */
[C---:B------:R-:W-:Y:S01]  /*5d60*/  LEA R5, P2, R14.reuse, R103, 0x6 ;  /* 0x000000670e057211 */ /* 0x040fe200078430ff */
[----:B------:R-:W-:Y:S01]  /*5d70*/  IMAD.IADD R2, R15, 0x1, R17 ;  /* 0x000000010f027824 */ /* 0x000fe200078e0211 */
[C---:B------:R-:W-:Y:S02]  /*5d80*/  LEA R12, P4, R14.reuse, R160, 0x7 ;  /* 0x000000a00e0c7211 */ /* 0x040fe400078838ff */
[----:B------:R-:W-:Y:S02]  /*5d90*/  LEA.HI.X R0, R14, R102, R13, 0x6, P2 ;  /* 0x000000660e007211 */ /* 0x000fe400010f340d */
        /* <DEDUP_REMOVED lines=9> */
[----:B------:R1:W-:Y:S01]  /*5e30*/  @!P1 LDGSTS.E.BYPASS.LTC128B.128 [R164+0x4000], desc[UR12][R12.64] ;  /* 0x040000000ca49fae */ /* 0x0003e2000b981a0c */
[-C--:B------:R-:W-:Y:S02]  /*5e40*/  LEA R26, P3, R103, R160.reuse, 0x1 ;  /* 0x000000a0671a7211 */ /* 0x080fe400078608ff */
[-C--:B------:R-:W-:Y:S01]  /*5e50*/  LEA.HI.X R15, R5, R159.reuse, R0, 0x1, P4 ;  /* 0x0000009f050f7211 */ /* 0x080fe200020f0c00 */
[----:B------:R1:W-:Y:S01]  /*5e60*/  @P1 STS.128 [R164+0x4000], RZ ;  /* 0x004000ffa4001388 */ /* 0x0003e20000000c00 */
[C---:B------:R-:W-:Y:S02]  /*5e70*/  LEA R24, P2, R4.reuse, R160, 0x1 ;  /* 0x000000a004187211 */ /* 0x040fe400078408ff */
[-C--:B------:R-:W-:Y:S01]  /*5e80*/  LEA.HI.X R27, R103, R159.reuse, R102, 0x1, P3 ;  /* 0x0000009f671b7211 */ /* 0x080fe200018f0c66 */
[----:B------:R-:W-:Y:S01]  /*5e90*/  @!PT LDS RZ, [RZ] ;  /* 0x00000000fffff984 */ /* 0x000fe20000000800 */
[----:B------:R-:W-:Y:S01]  /*5ea0*/  @!PT LDS RZ, [RZ] ;  /* 0x00000000fffff984 */ /* 0x000fe20000000800 */
[----:B------:R-:W-:Y:S01]  /*5eb0*/  @!PT LDS RZ, [RZ] ;  /* 0x00000000fffff984 */ /* 0x000fe20000000800 */
[----:B------:R1:W-:Y:S01]  /*5ec0*/  @!P0 LDGSTS.E.BYPASS.LTC128B.128 [R164+0x6000], desc[UR12][R12.64+0x80] ;  /* 0x060000800ca48fae */ /* 0x0003e2000b981a0c */
[----:B------:R-:W-:-:S03]  /*5ed0*/  LEA.HI.X R25, R4, R159, R10, 0x1, P2 ;  /* 0x0000009f04197211 */ /* 0x000fc600010f0c0a */
        /* <DEDUP_REMOVED lines=32> */
.L_x_722:
[----:B------:R-:W-:Y:S01]  /*60e0*/  FMNMX3.FTZ R4, R7, R110, R108, !PT ;  /* 0x0000006e07047276 */ /* 0x000fe2000781006c */
[----:B-1----:R-:W-:Y:S03]  /*60f0*/  LDSM.16.MT88.4 R12, [R146+0x8000] ;  /* 0x00800000920c783b */ /* 0x002fe60000004200 */
[----:B------:R-:W-:Y:S01]  /*6100*/  FMNMX3.FTZ R4, R4, R106, R105, !PT ;  /* 0x0000006a04047276 */ /* 0x000fe20007810069 */
[----:B------:R-:W1:Y:S04]  /*6110*/  SHFL.BFLY PT, R7, R6, 0x2, 0x1f ;  /* 0x0c401f0006077f89 */ /* 0x000e6800000e0000 */
[----:B------:R-:W2:Y:S04]  /*6120*/  SHFL.BFLY PT, R5, R4, 0x2, 0x1f ;  /* 0x0c401f0004057f89 */ /* 0x000ea800000e0000 */
[----:B------:R-:W-:Y:S04]  /*6130*/  LDSM.16.MT88.4 R28, [R141+0x8800] ;  /* 0x008800008d1c783b */ /* 0x000fe80000004200 */
[----:B------:R-:W-:Y:S01]  /*6140*/  LDSM.16.MT88.4 R24, [R140+0x8800] ;  /* 0x008800008c18783b */ /* 0x000fe20000004200 */
[----:B-1----:R-:W-:-:S02]  /*6150*/  FMNMX.FTZ R7, R6, R7, !PT ;  /* 0x0000000706077209 */ /* 0x002fc40007810000 */
[----:B--2---:R-:W-:-:S03]  /*6160*/  FMNMX.FTZ R5, R4, R5, !PT ;  /* 0x0000000504057209 */ /* 0x004fc60007810000 */
[----:B------:R-:W1:Y:S04]  /*6170*/  SHFL.BFLY PT, R2, R7, 0x1, 0x1f ;  /* 0x0c201f0007027f89 */ /* 0x000e6800000e0000 */
[----:B------:R-:W2:Y:S01]  /*6180*/  SHFL.BFLY PT, R0, R5, 0x1, 0x1f ;  /* 0x0c201f0005007f89 */ /* 0x000ea200000e0000 */
        /* <DEDUP_REMOVED lines=14> */
[----:B------:R-:W-:Y:S01]  /*6270*/  FFMA.FTZ R16, R16, UR6, -R103 ;  /* 0x0000000610107c23 */ /* 0x000fe20008010867 */
[----:B------:R-:W1:Y:S01]  /*6280*/  LDSM.16.MT88.4 R20, [R142+0x8000] ;  /* 0x008000008e14783b */ /* 0x000e620000004200 */
[--C-:B------:R-:W-:Y:S01]  /*6290*/  FFMA.FTZ R104, R178, UR6, -R111.reuse ;  /* 0x00000006b2687c23 */ /* 0x100fe2000801086f */
[--C-:B------:R-:W-:Y:S01]  /*62a0*/  FFMA.FTZ R33, R182, UR6, -R111.reuse ;  /* 0x00000006b6217c23 */ /* 0x100fe2000801086f */
[--C-:B------:R-:W-:Y:S01]  /*62b0*/  FFMA.FTZ R32, R180, UR6, -R111.reuse ;  /* 0x00000006b4207c23 */ /* 0x100fe2000801086f */
[----:B------:R-:W-:Y:S01]  /*62c0*/  FFMA.FTZ R11, R184, UR6, -R111 ;  /* 0x00000006b80b7c23 */ /* 0x000fe2000801086f */
[--C-:B------:R-:W-:Y:S01]  /*62d0*/  FFMA.FTZ R34, R18, UR6, -R103.reuse ;  /* 0x0000000612227c23 */ /* 0x100fe20008010867 */
[----:B------:R-:W-:Y:S01]  /*62e0*/  FMUL.FTZ R100, R5, UR6 ;  /* 0x0000000605647c20 */ /* 0x000fe20008410000 */
[----:B------:R-:W-:Y:S01]  /*62f0*/  FMUL.FTZ R35, R4, UR6 ;  /* 0x0000000604237c20 */ /* 0x000fe20008410000 */
[----:B------:R2:W-:Y:S01]  /*6300*/  MUFU.EX2 R3, R16 ;  /* 0x0000001000037308 */ /* 0x0005e20000000800 */
[----:B------:R-:W-:Y:S01]  /*6310*/  FFMA.FTZ R117, R122, UR6, -R103 ;  /* 0x000000067a757c23 */ /* 0x000fe20008010867 */
[--C-:B------:R-:W-:Y:S01]  /*6320*/  FFMA.FTZ R113, R170, UR6, -R111.reuse ;  /* 0x00000006aa717c23 */ /* 0x100fe2000801086f */
[--C-:B------:R-:W-:Y:S01]  /*6330*/  FFMA.FTZ R116, R176, UR6, -R111.reuse ;  /* 0x00000006b0747c23 */ /* 0x100fe2000801086f */
[----:B------:R-:W-:Y:S01]  /*6340*/  MUFU.EX2 R104, R104 ;  /* 0x0000006800687308 */ /* 0x000fe20000000800 */
[--C-:B------:R-:W-:Y:S01]  /*6350*/  FFMA.FTZ R118, R172, UR6, -R111.reuse ;  /* 0x00000006ac767c23 */ /* 0x100fe2000801086f */
[----:B------:R-:W-:Y:S01]  /*6360*/  FFMA.FTZ R115, R174, UR6, -R111 ;  /* 0x00000006ae737c23 */ /* 0x000fe2000801086f */
[--C-:B------:R-:W-:Y:S01]  /*6370*/  FFMA.FTZ R119, R120, UR6, -R103.reuse ;  /* 0x0000000678777c23 */ /* 0x100fe20008010867 */
[----:B------:R-:W3:Y:S01]  /*6380*/  MUFU.EX2 R33, R33 ;  /* 0x0000002100217308 */ /* 0x000ee20000000800 */
[--C-:B------:R-:W-:Y:S01]  /*6390*/  FFMA.FTZ R122, R166, UR6, -R103.reuse ;  /* 0x00000006a67a7c23 */ /* 0x100fe20008010867 */
[--C-:B------:R-:W-:Y:S01]  /*63a0*/  FFMA.FTZ R168, R168, UR6, -R103.reuse ;  /* 0x00000006a8a87c23 */ /* 0x100fe20008010867 */
[----:B------:R-:W-:Y:S01]  /*63b0*/  FFMA.FTZ R127, R124, UR6, -R103 ;  /* 0x000000067c7f7c23 */ /* 0x000fe20008010867 */
[----:B------:R-:W-:Y:S01]  /*63c0*/  MUFU.EX2 R32, R32 ;  /* 0x0000002000207308 */ /* 0x000fe20000000800 */
[----:B------:R-:W-:Y:S01]  /*63d0*/  FFMA.FTZ R121, R130, UR6, -R111 ;  /* 0x0000000682797c23 */ /* 0x000fe2000801086f */
[----:B--2---:R-:W2:Y:S01]  /*63e0*/  LDSM.16.MT88.4 R16, [R141+0x8000] ;  /* 0x008000008d10783b */ /* 0x004ea20000004200 */
[----:B------:R-:W-:Y:S01]  /*63f0*/  FFMA.FTZ R124, R126, UR6, -R103 ;  /* 0x000000067e7c7c23 */ /* 0x000fe20008010867 */
[----:B------:R-:W4:Y:S01]  /*6400*/  MUFU.EX2 R11, R11 ;  /* 0x0000000b000b7308 */ /* 0x000f220000000800 */
[--C-:B------:R-:W-:Y:S01]  /*6410*/  FFMA.FTZ R130, R128, UR6, -R111.reuse ;  /* 0x0000000680827c23 */ /* 0x100fe2000801086f */
[----:B------:R-:W-:Y:S01]  /*6420*/  FFMA.FTZ R123, R138, UR6, -R111 ;  /* 0x000000068a7b7c23 */ /* 0x000fe2000801086f */
[--C-:B------:R-:W-:Y:S01]  /*6430*/  FFMA.FTZ R125, R134, UR6, -R103.reuse ;  /* 0x00000006867d7c23 */ /* 0x100fe20008010867 */
[----:B------:R-:W-:Y:S01]  /*6440*/  MUFU.EX2 R102, R102 ;  /* 0x0000006600667308 */ /* 0x000fe20000000800 */
[----:B------:R-:W-:Y:S01]  /*6450*/  FFMA.FTZ R126, R152, UR6, -R103 ;  /* 0x00000006987e7c23 */ /* 0x000fe20008010867 */
[----:B---3--:R-:W-:Y:S01]  /*6460*/  F2FP.F16.F32.PACK_AB R4, R33, R104 ;  /* 0x000000682104723e */ /* 0x008fe200000000ff */
[--C-:B------:R-:W-:Y:S01]  /*6470*/  FFMA.FTZ R132, R132, UR6, -R111.reuse ;  /* 0x0000000684847c23 */ /* 0x100fe2000801086f */
[----:B------:R-:W3:Y:S01]  /*6480*/  MUFU.EX2 R10, R10 ;  /* 0x0000000a000a7308 */ /* 0x000ee20000000800 */
[--C-:B------:R-:W-:Y:S01]  /*6490*/  FFMA.FTZ R112, R112, UR6, -R111.reuse ;  /* 0x0000000670707c23 */ /* 0x100fe2000801086f */
[--C-:B------:R-:W-:Y:S01]  /*64a0*/  FFMA.FTZ R109, R109, UR6, -R111.reuse ;  /* 0x000000066d6d7c23 */ /* 0x100fe2000801086f */
[----:B------:R-:W-:Y:S01]  /*64b0*/  FFMA.FTZ R114, R114, UR6, -R111 ;  /* 0x0000000672727c23 */ /* 0x000fe2000801086f */
[----:B------:R-:W5:Y:S01]  /*64c0*/  MUFU.EX2 R34, R34 ;  /* 0x0000002200227308 */ /* 0x000f620000000800 */
[----:B----4-:R-:W-:-:S03]  /*64d0*/  F2FP.F16.F32.PACK_AB R6, R11, R32 ;  /* 0x000000200b06723e */ /* 0x010fc600000000ff */
[----:B------:R-:W4:Y:S04]  /*64e0*/  MUFU.EX2 R100, R100 ;  /* 0x0000006400647308 */ /* 0x000f280000000800 */
[----:B------:R-:W1:Y:S01]  /*64f0*/  MUFU.EX2 R35, R35 ;  /* 0x0000002300237308 */ /* 0x000e620000000800 */
[----:B---3--:R-:W-:-:S03]  /*6500*/  F2FP.F16.F32.PACK_AB R5, R10, R102 ;  /* 0x000000660a05723e */ /* 0x008fc600000000ff */
[----:B------:R-:W-:Y:S01]  /*6510*/  MUFU.EX2 R113, R113 ;  /* 0x0000007100717308 */ /* 0x000fe20000000800 */
[----:B-----5:R-:W-:-:S03]  /*6520*/  F2FP.F16.F32.PACK_AB R7, R3, R34 ;  /* 0x000000220307723e */ /* 0x020fc600000000ff */
[----:B------:R-:W3:Y:S01]  /*6530*/  MUFU.EX2 R116, R116 ;  /* 0x0000007400747308 */ /* 0x000ee20000000800 */
[-C--:B----4-:R-:W-:Y:S01]  /*6540*/  FMUL.FTZ R96, R96, R100.reuse ;  /* 0x0000006460607220 */ /* 0x090fe20000410000 */
[-C--:B------:R-:W-:Y:S01]  /*6550*/  FMUL.FTZ R97, R97, R100.reuse ;  /* 0x0000006461617220 */ /* 0x080fe20000410000 */
[-C--:B------:R-:W-:Y:S01]  /*6560*/  FMUL.FTZ R92, R92, R100.reuse ;  /* 0x000000645c5c7220 */ /* 0x080fe20000410000 */
[-C--:B------:R-:W-:Y:S01]  /*6570*/  FMUL.FTZ R93, R93, R100.reuse ;  /* 0x000000645d5d7220 */ /* 0x080fe20000410000 */
[-C--:B-1----:R-:W-:Y:S01]  /*6580*/  FMUL.FTZ R98, R98, R35.reuse ;  /* 0x0000002362627220 */ /* 0x082fe20000410000 */
[-C--:B------:R-:W-:Y:S01]  /*6590*/  FMUL.FTZ R99, R99, R35.reuse ;  /* 0x0000002363637220 */ /* 0x080fe20000410000 */
[-C--:B------:R-:W-:Y:S01]  /*65a0*/  FMUL.FTZ R94, R94, R35.reuse ;  /* 0x000000235e5e7220 */ /* 0x080fe20000410000 */
[-C--:B------:R-:W-:Y:S01]  /*65b0*/  FMUL.FTZ R95, R95, R35.reuse ;  /* 0x000000235f5f7220 */ /* 0x080fe20000410000 */
[-C--:B------:R-:W-:Y:S01]  /*65c0*/  FMUL.FTZ R36, R36, R100.reuse ;  /* 0x0000006424247220 */ /* 0x080fe20000410000 */
[-C--:B------:R-:W-:Y:S01]  /*65d0*/  FMUL.FTZ R37, R37, R100.reuse ;  /* 0x0000006425257220 */ /* 0x080fe20000410000 */
        /* <DEDUP_REMOVED lines=11> */
[----:B------:R-:W1:Y:S01]  /*6690*/  LDSM.16.MT88.4 R12, [R140+0x8000] ;  /* 0x008000008c0c783b */ /* 0x000e620000004200 */
        /* <DEDUP_REMOVED lines=15> */
[----:B------:R-:W4:Y:S01]  /*6790*/  LDSM.16.MT88.4 R20, [R146+0xa000] ;  /* 0x00a000009214783b */ /* 0x000f220000004200 */
[-C--:B------:R-:W-:Y:S01]  /*67a0*/  FMUL.FTZ R60, R60, R100.reuse ;  /* 0x000000643c3c7220 */ /* 0x080fe20000410000 */
[-C--:B------:R-:W-:Y:S01]  /*67b0*/  FMUL.FTZ R61, R61, R100.reuse ;  /* 0x000000643d3d7220 */ /* 0x080fe20000410000 */
[-C--:B------:R-:W-:Y:S01]  /*67c0*/  FMUL.FTZ R62, R62, R35.reuse ;  /* 0x000000233e3e7220 */ /* 0x080fe20000410000 */
[-C--:B------:R-:W-:Y:S01]  /*67d0*/  FMUL.FTZ R63, R63, R35.reuse ;  /* 0x000000233f3f7220 */ /* 0x080fe20000410000 */
[-C--:B------:R-:W-:Y:S01]  /*67e0*/  FMUL.FTZ R64, R64, R100.reuse ;  /* 0x0000006440407220 */ /* 0x080fe20000410000 */
[-C--:B------:R-:W-:Y:S01]  /*67f0*/  FMUL.FTZ R65, R65, R100.reuse ;  /* 0x0000006441417220 */ /* 0x080fe20000410000 */
[C---:B--2---:R-:W-:Y:S01]  /*6800*/  HMMA.16816.F32 R44, R4.reuse, R16, R44 ;  /* 0x00000010042c723c */ /* 0x044fe2000000182c */
        /* <DEDUP_REMOVED lines=8> */
[----:B------:R-:W2:Y:S01]  /*6890*/  LDSM.16.MT88.4 R16, [R142+0xa000] ;  /* 0x00a000008e10783b */ /* 0x000ea20000004200 */
[-C--:B------:R-:W-:Y:S01]  /*68a0*/  FMUL.FTZ R73, R73, R100.reuse ;  /* 0x0000006449497220 */ /* 0x080fe20000410000 */
[-C--:B------:R-:W-:Y:S01]  /*68b0*/  FMUL.FTZ R74, R74, R35.reuse ;  /* 0x000000234a4a7220 */ /* 0x080fe20000410000 */
[-C--:B------:R-:W-:Y:S01]  /*68c0*/  FMUL.FTZ R75, R75, R35.reuse ;  /* 0x000000234b4b7220 */ /* 0x080fe20000410000 */
[-C--:B------:R-:W-:Y:S01]  /*68d0*/  FMUL.FTZ R76, R76, R100.reuse ;  /* 0x000000644c4c7220 */ /* 0x080fe20000410000 */
[-C--:B------:R-:W-:Y:S01]  /*68e0*/  FMUL.FTZ R77, R77, R100.reuse ;  /* 0x000000644d4d7220 */ /* 0x080fe20000410000 */
[-C--:B------:R-:W-:Y:S01]  /*68f0*/  FMUL.FTZ R78, R78, R35.reuse ;  /* 0x000000234e4e7220 */ /* 0x080fe20000410000 */
[-C--:B------:R-:W-:Y:S01]  /*6900*/  FMUL.FTZ R79, R79, R35.reuse ;  /* 0x000000234f4f7220 */ /* 0x080fe20000410000 */
[C---:B-1----:R-:W-:Y:S01]  /*6910*/  HMMA.16816.F32 R52, R4.reuse, R12, R52 ;  /* 0x0000000c0434723c */ /* 0x042fe20000001834 */
[-C--:B------:R-:W-:Y:S01]  /*6920*/  FMUL.FTZ R80, R80, R100.reuse ;  /* 0x0000006450507220 */ /* 0x080fe20000410000 */
[-C--:B------:R-:W-:Y:S01]  /*6930*/  FMUL.FTZ R81, R81, R100.reuse ;  /* 0x0000006451517220 */ /* 0x080fe20000410000 */
[-C--:B------:R-:W-:Y:S01]  /*6940*/  FMUL.FTZ R82, R82, R35.reuse ;  /* 0x0000002352527220 */ /* 0x080fe20000410000 */
[-C--:B------:R-:W-:Y:S01]  /*6950*/  FMUL.FTZ R83, R83, R35.reuse ;  /* 0x0000002353537220 */ /* 0x080fe20000410000 */
[----:B------:R-:W-:Y:S01]  /*6960*/  MUFU.EX2 R118, R118 ;  /* 0x0000007600767308 */ /* 0x000fe20000000800 */
[-C--:B------:R-:W-:Y:S01]  /*6970*/  FMUL.FTZ R88, R88, R100.reuse ;  /* 0x0000006458587220 */ /* 0x080fe20000410000 */
[-C--:B------:R-:W-:Y:S01]  /*6980*/  FMUL.FTZ R89, R89, R100.reuse ;  /* 0x0000006459597220 */ /* 0x080fe20000410000 */
[C---:B------:R-:W-:Y:S01]  /*6990*/  HMMA.16816.F32 R56, R4.reuse, R14, R56 ;  /* 0x0000000e0438723c */ /* 0x040fe20000001838 */
[----:B------:R-:W1:Y:S01]  /*69a0*/  LDSM.16.MT88.4 R12, [R141+0xa000] ;  /* 0x00a000008d0c783b */ /* 0x000e620000004200 */
[----:B------:R-:W-:Y:S01]  /*69b0*/  MUFU.EX2 R115, R115 ;  /* 0x0000007300737308 */ /* 0x000fe20000000800 */
[-C--:B------:R-:W-:Y:S01]  /*69c0*/  FMUL.FTZ R90, R90, R35.reuse ;  /* 0x000000235a5a7220 */ /* 0x080fe20000410000 */
[-C--:B------:R-:W-:Y:S01]  /*69d0*/  FMUL.FTZ R91, R91, R35.reuse ;  /* 0x000000235b5b7220 */ /* 0x080fe20000410000 */
[-C--:B------:R-:W-:Y:S01]  /*69e0*/  FMUL.FTZ R84, R84, R100.reuse ;  /* 0x0000006454547220 */ /* 0x080fe20000410000 */
[----:B------:R5:W-:Y:S01]  /*69f0*/  MUFU.EX2 R120, R168 ;  /* 0x000000a800787308 */ /* 0x000be20000000800 */
[-C--:B------:R-:W-:Y:S01]  /*6a00*/  FMUL.FTZ R85, R85, R100.reuse ;  /* 0x0000006455557220 */ /* 0x080fe20000410000 */
[C---:B----4-:R-:W-:Y:S01]  /*6a10*/  HMMA.16816.F32 R60, R4.reuse, R20, R60 ;  /* 0x00000014043c723c */ /* 0x050fe2000000183c */
[-C--:B------:R-:W-:Y:S01]  /*6a20*/  FMUL.FTZ R86, R86, R35.reuse ;  /* 0x0000002356567220 */ /* 0x080fe20000410000 */
[----:B------:R-:W4:Y:S01]  /*6a30*/  MUFU.EX2 R119, R119 ;  /* 0x0000007700777308 */ /* 0x000f220000000800 */
[-C--:B------:R-:W-:Y:S01]  /*6a40*/  FMUL.FTZ R87, R87, R35.reuse ;  /* 0x0000002357577220 */ /* 0x080fe20000410000 */
[----:B------:R-:W-:Y:S01]  /*6a50*/  FFMA.FTZ R100, R171, R100, R104 ;  /* 0x00000064ab647223 */ /* 0x000fe20000010068 */
[----:B------:R-:W-:Y:S01]  /*6a60*/  FFMA.FTZ R35, R169, R35, R102 ;  /* 0x00000023a9237223 */ /* 0x000fe20000010066 */
[----:B------:R-:W-:Y:S02]  /*6a70*/  MUFU.EX2 R117, R117 ;  /* 0x0000007500757308 */ /* 0x000fe40000000800 */
[C---:B------:R-:W-:Y:S01]  /*6a80*/  HMMA.16816.F32 R64, R4.reuse, R22, R64 ;  /* 0x000000160440723c */ /* 0x040fe20000001840 */
[----:B------:R-:W3:Y:S01]  /*6a90*/  LDSM.16.MT88.4 R20, [R140+0xa000] ;  /* 0x00a000008c14783b */ /* 0x000ee20000004200 */
[----:B------:R-:W4:Y:S01]  /*6aa0*/  MUFU.EX2 R122, R122 ;  /* 0x0000007a007a7308 */ /* 0x000f220000000800 */
[----:B------:R-:W-:Y:S01]  /*6ab0*/  FADD.FTZ R33, R33, R100 ;  /* 0x0000006421217221 */ /* 0x000fe20000010000 */
[----:B------:R-:W-:Y:S01]  /*6ac0*/  FADD.FTZ R35, R10, R35 ;  /* 0x000000230a237221 */ /* 0x000fe20000010000 */
[----:B-----5:R-:W-:Y:S01]  /*6ad0*/  IADD3 R168, PT, PT, R101, -0x3, RZ ;  /* 0xfffffffd65a87810 */ /* 0x020fe20007ffe0ff */
[----:B------:R-:W-:Y:S01]  /*6ae0*/  MUFU.EX2 R121, R121 ;  /* 0x0000007900797308 */ /* 0x000fe20000000800 */
[----:B------:R-:W-:Y:S01]  /*6af0*/  FADD.FTZ R32, R32, R33 ;  /* 0x0000002120207221 */ /* 0x000fe20000010000 */
[C---:B--2---:R-:W-:Y:S01]  /*6b00*/  HMMA.16816.F32 R68, R4.reuse, R16, R68 ;  /* 0x000000100444723c */ /* 0x044fe20000001844 */
[----:B------:R-:W-:Y:S01]  /*6b10*/  FADD.FTZ R34, R34, R35 ;  /* 0x0000002322227221 */ /* 0x000fe20000010000 */
[----:B------:R-:W2:Y:S01]  /*6b20*/  MUFU.EX2 R128, R132 ;  /* 0x0000008400807308 */ /* 0x000ea20000000800 */
[----:B------:R-:W-:Y:S01]  /*6b30*/  FADD.FTZ R32, R11, R32 ;  /* 0x000000200b207221 */ /* 0x000fe20000010000 */
[----:B------:R-:W-:Y:S01]  /*6b40*/  MOV R100, R2 ;  /* 0x0000000200647202 */ /* 0x000fe20000000f00 */
[----:B------:R-:W-:Y:S01]  /*6b50*/  FADD.FTZ R3, R3, R34 ;  /* 0x0000002203037221 */ /* 0x000fe20000010000 */
[----:B------:R-:W-:Y:S02]  /*6b60*/  MUFU.EX2 R130, R130 ;  /* 0x0000008200827308 */ /* 0x000fe40000000800 */
[C---:B------:R-:W-:Y:S01]  /*6b70*/  HMMA.16816.F32 R72, R4.reuse, R18, R72 ;  /* 0x000000120448723c */ /* 0x040fe20000001848 */
[----:B------:R-:W5:Y:S01]  /*6b80*/  LDSM.16.MT88.4 R16, [R146+0x8800] ;  /* 0x008800009210783b */ /* 0x000f620000004200 */
[----:B------:R-:W-:Y:S04]  /*6b90*/  MUFU.EX2 R123, R123 ;  /* 0x0000007b007b7308 */ /* 0x000fe80000000800 */
[----:B------:R-:W-:Y:S02]  /*6ba0*/  MUFU.EX2 R127, R127 ;  /* 0x0000007f007f7308 */ /* 0x000fe40000000800 */
[C---:B-1----:R-:W-:Y:S02]  /*6bb0*/  HMMA.16816.F32 R76, R4.reuse, R12, R76 ;  /* 0x0000000c044c723c */ /* 0x042fe4000000184c */
[----:B------:R-:W1:Y:S04]  /*6bc0*/  MUFU.EX2 R124, R124 ;  /* 0x0000007c007c7308 */ /* 0x000e680000000800 */
[----:B------:R-:W-:Y:S02]  /*6bd0*/  MUFU.EX2 R125, R125 ;  /* 0x0000007d007d7308 */ /* 0x000fe40000000800 */
[C---:B------:R-:W-:Y:S01]  /*6be0*/  HMMA.16816.F32 R80, R4.reuse, R14, R80 ;  /* 0x0000000e0450723c */ /* 0x040fe20000001850 */
[----:B------:R-:W2:Y:S01]  /*6bf0*/  LDSM.16.MT88.4 R12, [R142+0x8800] ;  /* 0x008800008e0c783b */ /* 0x000ea20000004200 */
[----:B------:R-:W1:Y:S04]  /*6c00*/  MUFU.EX2 R126, R126 ;  /* 0x0000007e007e7308 */ /* 0x000e680000000800 */
[----:B------:R-:W-:Y:S02]  /*6c10*/  MUFU.EX2 R112, R112 ;  /* 0x0000007000707308 */ /* 0x000fe40000000800 */
[C---:B---3--:R-:W-:Y:S02]  /*6c20*/  HMMA.16816.F32 R88, R4.reuse, R20, R88 ;  /* 0x000000140458723c */ /* 0x048fe40000001858 */
[----:B------:R-:W3:Y:S06]  /*6c30*/  MUFU.EX2 R109, R109 ;  /* 0x0000006d006d7308 */ /* 0x000eec0000000800 */
[----:B------:R-:W-:Y:S01]  /*6c40*/  HMMA.16816.F32 R84, R4, R22, R84 ;  /* 0x000000160454723c */ /* 0x000fe20000001854 */
[----:B------:R-:W-:Y:S01]  /*6c50*/  F2FP.F16.F32.PACK_AB R4, R116, R113 ;  /* 0x000000717404723e */ /* 0x000fe200000000ff */
[----:B------:R-:W1:Y:S01]  /*6c60*/  LDSM.16.MT88.4 R20, [R146+0xa800] ;  /* 0x00a800009214783b */ /* 0x000e620000004200 */
        /* <DEDUP_REMOVED lines=9> */
[----:B-----5:R-:W-:Y:S01]  /*6d00*/  HMMA.16816.F32 R96, R4, R16, R96 ;  /* 0x000000100460723c */ /* 0x020fe20000001860 */
[----:B------:R-:W-:Y:S01]  /*6d10*/  FADD.FTZ R117, R117, R120 ;  /* 0x0000007875757221 */ /* 0x000fe20000010000 */
[----:B------:R-:W-:-:S03]  /*6d20*/  FADD.FTZ R118, R115, R118 ;  /* 0x0000007673767221 */ /* 0x000fc60000010000 */
[----:B------:R-:W-:-:S03]  /*6d30*/  FADD.FTZ R122, R122, R117 ;  /* 0x000000757a7a7221 */ /* 0x000fc60000010000 */
[C---:B------:R-:W-:Y:S01]  /*6d40*/  HMMA.16816.F32 R92, R4.reuse, R18, R92 ;  /* 0x00000012045c723c */ /* 0x040fe2000000185c */
[----:B------:R-:W4:Y:S07]  /*6d50*/  LDSM.16.MT88.4 R16, [R142+0xa800] ;  /* 0x00a800008e10783b */ /* 0x000f2e0000004200 */
[C---:B--2---:R-:W-:Y:S08]  /*6d60*/  HMMA.16816.F32 R36, R4.reuse, R12, R36 ;  /* 0x0000000c0424723c */ /* 0x044ff00000001824 */
[C---:B------:R-:W-:Y:S01]  /*6d70*/  HMMA.16816.F32 R40, R4.reuse, R14, R40 ;  /* 0x0000000e0428723c */ /* 0x040fe20000001828 */
[----:B------:R-:W2:Y:S07]  /*6d80*/  LDSM.16.MT88.4 R12, [R141+0xa800] ;  /* 0x00a800008d0c783b */ /* 0x000eae0000004200 */
[C---:B------:R-:W-:Y:S08]  /*6d90*/  HMMA.16816.F32 R44, R4.reuse, R28, R44 ;  /* 0x0000001c042c723c */ /* 0x040ff0000000182c */
[C---:B------:R-:W-:Y:S01]  /*6da0*/  HMMA.16816.F32 R48, R4.reuse, R30, R48 ;  /* 0x0000001e0430723c */ /* 0x040fe20000001830 */
[----:B------:R-:W5:Y:S07]  /*6db0*/  LDSM.16.MT88.4 R28, [R140+0xa800] ;  /* 0x00a800008c1c783b */ /* 0x000f6e0000004200 */
[C---:B------:R-:W-:Y:S08]  /*6dc0*/  HMMA.16816.F32 R52, R4.reuse, R24, R52 ;  /* 0x000000180434723c */ /* 0x040ff00000001834 */
[C---:B------:R-:W-:Y:S01]  /*6dd0*/  HMMA.16816.F32 R56, R4.reuse, R26, R56 ;  /* 0x0000001a0438723c */ /* 0x040fe20000001838 */
[----:B------:R-:W3:Y:S07]  /*6de0*/  LDSM.16.MT88.4 R24, [R146+0x9000] ;  /* 0x009000009218783b */ /* 0x000eee0000004200 */
[C---:B-1----:R-:W-:Y:S08]  /*6df0*/  HMMA.16816.F32 R60, R4.reuse, R20, R60 ;  /* 0x00000014043c723c */ /* 0x042ff0000000183c */
[C---:B------:R-:W-:Y:S01]  /*6e00*/  HMMA.16816.F32 R64, R4.reuse, R22, R64 ;  /* 0x000000160440723c */ /* 0x040fe20000001840 */
[----:B------:R-:W1:Y:S07]  /*6e10*/  LDSM.16.MT88.4 R20, [R141+0x9000] ;  /* 0x009000008d14783b */ /* 0x000e6e0000004200 */
[C---:B----4-:R-:W-:Y:S08]  /*6e20*/  HMMA.16816.F32 R68, R4.reuse, R16, R68 ;  /* 0x000000100444723c */ /* 0x050ff00000001844 */
[C---:B------:R-:W-:Y:S01]  /*6e30*/  HMMA.16816.F32 R72, R4.reuse, R18, R72 ;  /* 0x000000120448723c */ /* 0x040fe20000001848 */
[----:B------:R-:W4:Y:S07]  /*6e40*/  LDSM.16.MT88.4 R16, [R142+0x9000] ;  /* 0x009000008e10783b */ /* 0x000f2e0000004200 */
[C---:B--2---:R-:W-:Y:S08]  /*6e50*/  HMMA.16816.F32 R76, R4.reuse, R12, R76 ;  /* 0x0000000c044c723c */ /* 0x044ff0000000184c */
[C---:B------:R-:W-:Y:S01]  /*6e60*/  HMMA.16816.F32 R80, R4.reuse, R14, R80 ;  /* 0x0000000e0450723c */ /* 0x040fe20000001850 */
[----:B------:R-:W2:Y:S07]  /*6e70*/  LDSM.16.MT88.4 R12, [R146+0xb000] ;  /* 0x00b00000920c783b */ /* 0x000eae0000004200 */
[C---:B-----5:R-:W-:Y:S01]  /*6e80*/  HMMA.16816.F32 R88, R4.reuse, R28, R88 ;  /* 0x0000001c0458723c */ /* 0x060fe20000001858 */
[----:B------:R-:W-:Y:S01]  /*6e90*/  FFMA.FTZ R29, R107, UR6, -R111 ;  /* 0x000000066b1d7c23 */ /* 0x000fe2000801086f */
[--C-:B------:R-:W-:Y:S01]  /*6ea0*/  FFMA.FTZ R28, R110, UR6, -R103.reuse ;  /* 0x000000066e1c7c23 */ /* 0x100fe20008010867 */
[----:B------:R-:W-:Y:S01]  /*6eb0*/  FFMA.FTZ R111, R108, UR6, -R103 ;  /* 0x000000066c6f7c23 */ /* 0x000fe20008010867 */
[----:B------:R-:W-:Y:S04]  /*6ec0*/  MUFU.EX2 R107, R114 ;  /* 0x00000072006b7308 */ /* 0x000fe80000000800 */
[----:B------:R-:W-:Y:S01]  /*6ed0*/  HMMA.16816.F32 R84, R4, R30, R84 ;  /* 0x0000001e0454723c */ /* 0x000fe20000001854 */
[----:B------:R-:W-:Y:S01]  /*6ee0*/  F2FP.F16.F32.PACK_AB R4, R128, R121 ;  /* 0x000000798004723e */ /* 0x000fe200000000ff */
[----:B------:R-:W-:Y:S01]  /*6ef0*/  MUFU.EX2 R110, R29 ;  /* 0x0000001d006e7308 */ /* 0x000fe20000000800 */
[----:B------:R-:W-:Y:S01]  /*6f00*/  F2FP.F16.F32.PACK_AB R5, R124, R127 ;  /* 0x0000007f7c05723e */ /* 0x000fe200000000ff */
[----:B------:R-:W-:Y:S01]  /*6f10*/  FADD.FTZ R121, R121, R118 ;  /* 0x0000007679797221 */ /* 0x000fe20000010000 */
[----:B------:R-:W-:Y:S01]  /*6f20*/  F2FP.F16.F32.PACK_AB R6, R123, R130 ;  /* 0x000000827b06723e */ /* 0x000fe200000000ff */
[----:B------:R5:W-:Y:S01]  /*6f30*/  MUFU.EX2 R108, R28 ;  /* 0x0000001c006c7308 */ /* 0x000be20000000800 */
[----:B------:R-:W-:Y:S01]  /*6f40*/  F2FP.F16.F32.PACK_AB R7, R126, R125 ;  /* 0x0000007d7e07723e */ /* 0x000fe200000000ff */
[----:B------:R-:W-:Y:S01]  /*6f50*/  FADD.FTZ R127, R127, R122 ;  /* 0x0000007a7f7f7221 */ /* 0x000fe20000010000 */
[----:B------:R-:W-:Y:S01]  /*6f60*/  FADD.FTZ R121, R128, R121 ;  /* 0x0000007980797221 */ /* 0x000fe20000010000 */
[----:B------:R-:W2:Y:S02]  /*6f70*/  MUFU.EX2 R111, R111 ;  /* 0x0000006f006f7308 */ /* 0x000ea40000000800 */
[----:B------:R-:W-:Y:S01]  /*6f80*/  FADD.FTZ R124, R124, R127 ;  /* 0x0000007f7c7c7221 */ /* 0x000fe20000010000 */
[----:B------:R-:W-:Y:S01]  /*6f90*/  FADD.FTZ R130, R130, R121 ;  /* 0x0000007982827221 */ /* 0x000fe20000010000 */
[----:B---3--:R-:W-:Y:S02]  /*6fa0*/  HMMA.16816.F32 R96, R4, R24, R96 ;  /* 0x000000180460723c */ /* 0x008fe40000001860 */
[----:B------:R-:W-:Y:S01]  /*6fb0*/  FADD.FTZ R125, R125, R124 ;  /* 0x0000007c7d7d7221 */ /* 0x000fe20000010000 */
[----:B------:R-:W-:Y:S01]  /*6fc0*/  FADD.FTZ R123, R123, R130 ;  /* 0x000000827b7b7221 */ /* 0x000fe20000010000 */
[----:B-----5:R-:W-:Y:S02]  /*6fd0*/  LDSM.16.MT88.4 R28, [R141+0x9800] ;  /* 0x009800008d1c783b */ /* 0x020fe40000004200 */
[----:B------:R-:W-:-:S02]  /*6fe0*/  FADD.FTZ R125, R126, R125 ;  /* 0x0000007d7e7d7221 */ /* 0x000fc40000010000 */
        /* <DEDUP_REMOVED lines=9> */
[C---:B---3--:R-:W-:Y:S08]  /*7080*/  HMMA.16816.F32 R52, R4.reuse, R24, R52 ;  /* 0x000000180434723c */ /* 0x048ff00000001834 */
[C---:B------:R-:W-:Y:S01]  /*7090*/  HMMA.16816.F32 R56, R4.reuse, R26, R56 ;  /* 0x0000001a0438723c */ /* 0x040fe20000001838 */
[----:B------:R-:W2:Y:S07]  /*70a0*/  LDSM.16.MT88.4 R24, [R140+0xb000] ;  /* 0x00b000008c18783b */ /* 0x000eae0000004200 */
[----:B-1----:R-:W-:Y:S01]  /*70b0*/  HMMA.16816.F32 R76, R4, R20, R76 ;  /* 0x00000014044c723c */ /* 0x002fe2000000184c */
[--C-:B------:R-:W-:Y:S01]  /*70c0*/  FFMA.FTZ R20, R106, UR6, -R103.reuse ;  /* 0x000000066a147c23 */ /* 0x100fe20008010867 */
[----:B------:R-:W-:-:S03]  /*70d0*/  FFMA.FTZ R106, R105, UR6, -R103 ;  /* 0x00000006696a7c23 */ /* 0x000fc60008010867 */
[----:B------:R1:W-:Y:S03]  /*70e0*/  MUFU.EX2 R103, R20 ;  /* 0x0000001400677308 */ /* 0x0003e60000000800 */
[C---:B------:R-:W-:Y:S01]  /*70f0*/  HMMA.16816.F32 R64, R4.reuse, R14, R64 ;  /* 0x0000000e0440723c */ /* 0x040fe20000001840 */
[----:B------:R-:W3:Y:S01]  /*7100*/  LDSM.16.MT88.4 R12, [R146+0x9800] ;  /* 0x00980000920c783b */ /* 0x000ee20000004200 */
[----:B------:R-:W5:Y:S06]  /*7110*/  MUFU.EX2 R106, R106 ;  /* 0x0000006a006a7308 */ /* 0x000f6c0000000800 */
[C---:B----4-:R-:W-:Y:S08]  /*7120*/  HMMA.16816.F32 R68, R4.reuse, R16, R68 ;  /* 0x000000100444723c */ /* 0x050ff00000001844 */
[C---:B------:R-:W-:Y:S01]  /*7130*/  HMMA.16816.F32 R72, R4.reuse, R18, R72 ;  /* 0x000000120448723c */ /* 0x040fe20000001848 */
[----:B------:R-:W4:Y:S07]  /*7140*/  LDSM.16.MT88.4 R16, [R142+0x9800] ;  /* 0x009800008e10783b */ /* 0x000f2e0000004200 */
[C---:B------:R-:W-:Y:S01]  /*7150*/  HMMA.16816.F32 R80, R4.reuse, R22, R80 ;  /* 0x000000160450723c */ /* 0x040fe20000001850 */
[----:B-1----:R-:W1:Y:S07]  /*7160*/  LDSM.16.MT88.4 R20, [R146+0xb800] ;  /* 0x00b800009214783b */ /* 0x002e6e0000004200 */
[C---:B--2---:R-:W-:Y:S08]  /*7170*/  HMMA.16816.F32 R88, R4.reuse, R24, R88 ;  /* 0x000000180458723c */ /* 0x044ff00000001858 */
[----:B------:R-:W-:Y:S01]  /*7180*/  HMMA.16816.F32 R84, R4, R26, R84 ;  /* 0x0000001a0454723c */ /* 0x000fe20000001854 */
[----:B------:R-:W-:Y:S01]  /*7190*/  F2FP.F16.F32.PACK_AB R4, R109, R112 ;  /* 0x000000706d04723e */ /* 0x000fe200000000ff */
[----:B------:R-:W2:Y:S01]  /*71a0*/  LDSM.16.MT88.4 R24, [R140+0x9800] ;  /* 0x009800008c18783b */ /* 0x000ea20000004200 */
[----:B------:R-:W-:Y:S01]  /*71b0*/  F2FP.F16.F32.PACK_AB R5, R111, R108 ;  /* 0x0000006c6f05723e */ /* 0x000fe200000000ff */
[----:B------:R-:W-:Y:S01]  /*71c0*/  FADD.FTZ R112, R112, R123 ;  /* 0x0000007b70707221 */ /* 0x000fe20000010000 */
[----:B------:R-:W-:Y:S01]  /*71d0*/  F2FP.F16.F32.PACK_AB R6, R110, R107 ;  /* 0x0000006b6e06723e */ /* 0x000fe200000000ff */
[----:B------:R-:W-:Y:S01]  /*71e0*/  FADD.FTZ R108, R108, R125 ;  /* 0x0000007d6c6c7221 */ /* 0x000fe20000010000 */
[----:B-----5:R-:W-:Y:S01]  /*71f0*/  F2FP.F16.F32.PACK_AB R7, R106, R103 ;  /* 0x000000676a07723e */ /* 0x020fe200000000ff */
[----:B------:R-:W-:-:S02]  /*7200*/  FADD.FTZ R112, R109, R112 ;  /* 0x000000706d707221 */ /* 0x000fc40000010000 */
[----:B------:R-:W-:Y:S02]  /*7210*/  FADD.FTZ R108, R111, R108 ;  /* 0x0000006c6f6c7221 */ /* 0x000fe40000010000 */
[----:B------:R-:W-:Y:S02]  /*7220*/  FADD.FTZ R107, R107, R112 ;  /* 0x000000706b6b7221 */ /* 0x000fe40000010000 */
[----:B---3--:R-:W-:Y:S01]  /*7230*/  HMMA.16816.F32 R96, R4, R12, R96 ;  /* 0x0000000c0460723c */ /* 0x008fe20000001860 */
[----:B------:R-:W-:Y:S01]  /*7240*/  FADD.FTZ R103, R103, R108 ;  /* 0x0000006c67677221 */ /* 0x000fe20000010000 */
[----:B------:R-:W-:-:S03]  /*7250*/  FADD.FTZ R171, R110, R107 ;  /* 0x0000006b6eab7221 */ /* 0x000fc60000010000 */
[----:B------:R-:W-:-:S03]  /*7260*/  FADD.FTZ R169, R106, R103 ;  /* 0x000000676aa97221 */ /* 0x000fc60000010000 */
[C---:B------:R-:W-:Y:S01]  /*7270*/  HMMA.16816.F32 R92, R4.reuse, R14, R92 ;  /* 0x0000000e045c723c */ /* 0x040fe2000000185c */
[----:B------:R-:W3:Y:S07]  /*7280*/  LDSM.16.MT88.4 R12, [R142+0xb800] ;  /* 0x00b800008e0c783b */ /* 0x000eee0000004200 */
[C---:B----4-:R-:W-:Y:S08]  /*7290*/  HMMA.16816.F32 R36, R4.reuse, R16, R36 ;  /* 0x000000100424723c */ /* 0x050ff00000001824 */
[C---:B------:R-:W-:Y:S01]  /*72a0*/  HMMA.16816.F32 R40, R4.reuse, R18, R40 ;  /* 0x000000120428723c */ /* 0x040fe20000001828 */
[----:B------:R-:W4:Y:S07]  /*72b0*/  LDSM.16.MT88.4 R16, [R141+0xb800] ;  /* 0x00b800008d10783b */ /* 0x000f2e0000004200 */
        /* <DEDUP_REMOVED lines=9> */
[C---:B----4-:R-:W-:Y:S08]  /*7350*/  HMMA.16816.F32 R76, R4.reuse, R16, R76 ;  /* 0x00000010044c723c */ /* 0x050ff0000000184c */
[C---:B------:R-:W-:Y:S08]  /*7360*/  HMMA.16816.F32 R80, R4.reuse, R18, R80 ;  /* 0x000000120450723c */ /* 0x040ff00000001850 */
[C---:B-1----:R-:W-:Y:S08]  /*7370*/  HMMA.16816.F32 R88, R4.reuse, R20, R88 ;  /* 0x000000140458723c */ /* 0x042ff00000001858 */
[----:B------:R-:W-:-:S15]  /*7380*/  HMMA.16816.F32 R84, R4, R22, R84 ;  /* 0x000000160454723c */ /* 0x000fde0000001854 */
[----:B------:R-:W-:-:S05]  /*7390*/  NOP ;  /* 0x0000000000007918 */ /* 0x000fca0000000000 */
.L_x_721:
[----:B------:R-:W-:-:S13]  /*73a0*/  ISETP.GE.AND P0, PT, R168, RZ, PT ;  /* 0x000000ffa800720c */ /* 0x000fda0003f06270 */
[----:B------:R-:W-:Y:S05]  /*73b0*/  @!P0 BRA `(.L_x_723) ;  /* 0x0000002000ac8947 */ /* 0x000fea0003800000 */
[----:B------:R-:W1:Y:S01]  /*73c0*/  LDC.64 R152, c[0x0][0x3c0] ;  /* 0x0000f000ff987b82 */ /* 0x000e620000000a00 */
[----:B------:R-:W2:Y:S01]  /*73d0*/  LDCU UR7, c[0x0][0x440] ;  /* 0x00008800ff0777ac */ /* 0x000ea20008000800 */
[C---:B------:R-:W-:Y:S01]  /*73e0*/  SHF.L.U64.HI R167, R8.reuse, 0x4, R9 ;  /* 0x0000000408a77819 */ /* 0x040fe20000010209 */
[----:B------:R-:W-:Y:S01]  /*73f0*/  IMAD.SHL.U32 R166, R8, 0x10, RZ ;  /* 0x0000001008a67824 */ /* 0x000fe200078e00ff */
[----:B------:R-:W-:Y:S01]  /*7400*/  MOV R0, R3 ;  /* 0x0000000300007202 */ /* 0x000fe20000000f00 */
[----:B------:R-:W-:Y:S01]  /*7410*/  IMAD.MOV.U32 R101, RZ, RZ, R100 ;  /* 0x000000ffff657224 */ /* 0x000fe200078e0064 */
[----:B------:R-:W3:Y:S01]  /*7420*/  LDCU UR6, c[0x0][0x440] ;  /* 0x00008800ff0677ac */ /* 0x000ee20008000800 */
[----:B------:R-:W4:Y:S01]  /*7430*/  LDCU UR4, c[0x0][0x45c] ;  /* 0x00008b80ff0477ac */ /* 0x000f220008000800 */
[----:B--2---:R-:W-:Y:S01]  /*7440*/  ISETP.GE.AND P1, PT, R156, UR7, PT ;  /* 0x000000079c007c0c */ /* 0x004fe2000bf26270 */
[----:B------:R-:W-:-:S12]  /*7450*/  BRA `(.L_x_724) ;  /* 0x0000000000f87947 */ /* 0x000fd80003800000 */
.L_x_726:
[----:B------:R-:W1:Y:S01]  /*7460*/  LDC.64 R2, c[0x0][0x3b8] ;  /* 0x0000ee00ff027b82 */ /* 0x000e620000000a00 */
[----:B------:R-:W-:Y:S04]  /*7470*/  VIADD R105, R168, 0xffffffff ;  /* 0xffffffffa8697836 */ /* 0x000fe80000000000 */
[C---:B-1----:R-:W-:Y:S01]  /*7480*/  IMAD.WIDE.U32 R110, R105.reuse, R2, RZ ;  /* 0x00000002696e7225 */ /* 0x042fe200078e00ff */
[----:B------:R-:W-:Y:S03]  /*7490*/  SHF.L.U64.HI R102, R2, 0x4, R3 ;  /* 0x0000000402667819 */ /* 0x000fe60000010203 */
[----:B------:R-:W-:Y:S01]  /*74a0*/  IMAD R106, R105, R3, R111 ;  /* 0x00000003696a7224 */ /* 0x000fe200078e026f */
[----:B------:R-:W-:Y:S01]  /*74b0*/  LEA R108, P4, R110, R160, 0x7 ;  /* 0x000000a06e6c7211 */ /* 0x000fe200078838ff */
[----:B------:R-:W-:Y:S03]  /*74c0*/  IMAD.SHL.U32 R100, R2, 0x10, RZ ;  /* 0x0000001002647824 */ /* 0x000fe600078e00ff */
[C-C-:B------:R-:W-:Y:S02]  /*74d0*/  LEA.HI.X R109, R110.reuse, R159, R106.reuse, 0x7, P4 ;  /* 0x0000009f6e6d7211 */ /* 0x140fe400020f3c6a */
[C---:B------:R-:W-:Y:S03]  /*74e0*/  LEA R105, P2, R110.reuse, R100, 0x6 ;  /* 0x000000646e697211 */ /* 0x040fe600078430ff */
[----:B------:R-:W-:Y:S01]  /*74f0*/  @!PT LDS RZ, [RZ] ;  /* 0x00000000fffff984 */ /* 0x000fe20000000800 */
[----:B------:R-:W-:Y:S01]  /*7500*/  @!PT LDS RZ, [RZ] ;  /* 0x00000000fffff984 */ /* 0x000fe20000000800 */
[----:B------:R-:W-:Y:S01]  /*7510*/  @!PT LDS RZ, [RZ] ;  /* 0x00000000fffff984 */ /* 0x000fe20000000800 */
[----:B------:R1:W-:Y:S01]  /*7520*/  @!P1 LDGSTS.E.BYPASS.LTC128B.128 [R164+0x4000], desc[UR12][R108.64] ;  /* 0x040000006ca49fae */ /* 0x0003e2000b981a0c */
[----:B------:R-:W-:Y:S02]  /*7530*/  LEA.HI.X R104, R110, R102, R106, 0x6, P2 ;  /* 0x000000666e687211 */ /* 0x000fe400010f346a */
[CC--:B------:R-:W-:Y:S01]  /*7540*/  LEA R110, P4, R105.reuse, R160.reuse, 0x1 ;  /* 0x000000a0696e7211 */ /* 0x0c0fe200078808ff */
[----:B------:R1:W-:Y:S01]  /*7550*/  @P1 STS.128 [R164+0x4000], RZ ;  /* 0x004000ffa4001388 */ /* 0x0003e20000000c00 */
[----:B------:R-:W-:Y:S02]  /*7560*/  IADD3 R100, P2, PT, R100, R105, RZ ;  /* 0x0000006964647210 */ /* 0x000fe40007f5e0ff */
[--C-:B------:R-:W-:Y:S01]  /*7570*/  LEA.HI.X R111, R105, R159, R104.reuse, 0x1, P4 ;  /* 0x0000009f696f7211 */ /* 0x100fe200020f0c68 */
[----:B------:R-:W-:Y:S01]  /*7580*/  @!PT LDS RZ, [RZ] ;  /* 0x00000000fffff984 */ /* 0x000fe20000000800 */
[----:B------:R-:W-:Y:S01]  /*7590*/  @!PT LDS RZ, [RZ] ;  /* 0x00000000fffff984 */ /* 0x000fe20000000800 */
[----:B------:R-:W-:Y:S01]  /*75a0*/  @!PT LDS RZ, [RZ] ;  /* 0x00000000fffff984 */ /* 0x000fe20000000800 */
[----:B------:R1:W-:Y:S01]  /*75b0*/  @!P0 LDGSTS.E.BYPASS.LTC128B.128 [R164+0x6000], desc[UR12][R108.64+0x80] ;  /* 0x060000806ca48fae */ /* 0x0003e2000b981a0c */
[----:B------:R-:W-:Y:S01]  /*75c0*/  LEA R107, P3, R2, R105, 0x5 ;  /* 0x00000069026b7211 */ /* 0x000fe200078628ff */
[----:B------:R-:W-:Y:S02]  /*75d0*/  IMAD.X R102, R102, 0x1, R104, P2 ;  /* 0x0000000166667824 */ /* 0x000fe400010e0668 */
[----:B------:R1:W-:Y:S01]  /*75e0*/  @P0 STS.128 [R164+0x6000], RZ ;  /* 0x006000ffa4000388 */ /* 0x0003e20000000c00 */
[C---:B------:R-:W-:Y:S02]  /*75f0*/  LEA R106, P2, R107.reuse, R160, 0x1 ;  /* 0x000000a06b6a7211 */ /* 0x040fe400078408ff */
[----:B------:R-:W-:Y:S01]  /*7600*/  LEA.HI.X R2, R2, R104, R3, 0x5, P3 ;  /* 0x0000006802027211 */ /* 0x000fe200018f2c03 */
[----:B------:R-:W-:Y:S01]  /*7610*/  @!PT LDS RZ, [RZ] ;  /* 0x00000000fffff984 */ /* 0x000fe20000000800 */
[----:B------:R-:W-:Y:S01]  /*7620*/  @!PT LDS RZ, [RZ] ;  /* 0x00000000fffff984 */ /* 0x000fe20000000800 */
[----:B------:R-:W-:Y:S01]  /*7630*/  @!PT LDS RZ, [RZ] ;  /* 0x00000000fffff984 */ /* 0x000fe20000000800 */
[----:B------:R1:W-:Y:S01]  /*7640*/  @!P1 LDGSTS.E.BYPASS.LTC128B.128 [R164+0x4800], desc[UR12][R110.64] ;  /* 0x048000006ea49fae */ /* 0x0003e2000b981a0c */
[C---:B------:R-:W-:Y:S02]  /*7650*/  LEA R112, P3, R100.reuse, R160, 0x1 ;  /* 0x000000a064707211 */ /* 0x040fe400078608ff */
[-C--:B------:R-:W-:Y:S01]  /*7660*/  LEA.HI.X R107, R107, R159.reuse, R2, 0x1, P2 ;  /* 0x0000009f6b6b7211 */ /* 0x080fe200010f0c02 */
[----:B------:R1:W-:Y:S01]  /*7670*/  @P1 STS.128 [R164+0x4800], RZ ;  /* 0x004800ffa4001388 */ /* 0x0003e20000000c00 */
[----:B------:R-:W-:Y:S03]  /*7680*/  LEA.HI.X R113, R100, R159, R102, 0x1, P3 ;  /* 0x0000009f64717211 */ /* 0x000fe600018f0c66 */
        /* <DEDUP_REMOVED lines=27> */
.L_x_724:
[----:B------:R-:W-:Y:S04]  /*7840*/  DEPBAR.LE SB0, 0x0 ;  /* 0x000080000000791a */ /* 0x000fe80000000000 */
[----:B------:R-:W-:Y:S01]  /*7850*/  BAR.SYNC.DEFER_BLOCKING 0x0 ;  /* 0x0000000000007b1d */ /* 0x000fe20000010000 */
[C---:B-1----:R-:W-:Y:S01]  /*7860*/  IMAD.WIDE.U32 R2, R168.reuse, R152, RZ ;  /* 0x00000098a8027225 */ /* 0x042fe200078e00ff */
[----:B---3--:R-:W-:Y:S03]  /*7870*/  ISETP.GE.AND P0, PT, R155, UR6, PT ;  /* 0x000000069b007c0c */ /* 0x008fe6000bf06270 */
[----:B------:R-:W-:Y:S01]  /*7880*/  IMAD R100, R168, R153, R3 ;  /* 0x00000099a8647224 */ /* 0x000fe200078e0203 */
[C---:B------:R-:W-:Y:S02]  /*7890*/  LEA R176, P3, R2.reuse, R158, 0x7 ;  /* 0x0000009e02b07211 */ /* 0x040fe400078638ff */
[C---:B------:R-:W-:Y:S02]  /*78a0*/  LEA R173, P2, R2.reuse, R166, 0x6 ;  /* 0x000000a602ad7211 */ /* 0x040fe400078430ff */
[C-C-:B------:R-:W-:Y:S02]  /*78b0*/  LEA.HI.X R177, R2.reuse, R157, R100.reuse, 0x7, P3 ;  /* 0x0000009d02b17211 */ /* 0x140fe400018f3c64 */
[C---:B------:R-:W-:Y:S02]  /*78c0*/  LEA R174, P4, R173.reuse, R158, 0x1 ;  /* 0x0000009eadae7211 */ /* 0x040fe400078808ff */
[----:B------:R-:W-:Y:S02]  /*78d0*/  LEA.HI.X R100, R2, R167, R100, 0x6, P2 ;  /* 0x000000a702647211 */ /* 0x000fe400010f3464 */
[C---:B------:R-:W-:Y:S02]  /*78e0*/  IADD3 R3, P3, PT, R173.reuse, R166, RZ ;  /* 0x000000a6ad037210 */ /* 0x040fe40007f7e0ff */
[----:B------:R-:W-:Y:S02]  /*78f0*/  LEA.HI.X R175, R173, R157, R100, 0x1, P4 ;  /* 0x0000009dadaf7211 */ /* 0x000fe400020f0c64 */
[----:B------:R-:W-:Y:S01]  /*7900*/  LEA R103, P2, R152, R173, 0x5 ;  /* 0x000000ad98677211 */ /* 0x000fe200078428ff */
[----:B------:R-:W-:Y:S01]  /*7910*/  IMAD.X R2, R100, 0x1, R167, P3 ;  /* 0x0000000164027824 */ /* 0x000fe200018e06a7 */
[C---:B------:R-:W-:Y:S01]  /*7920*/  LEA R172, P3, R3.reuse, R158, 0x1 ;  /* 0x0000009e03ac7211 */ /* 0x040fe200078608ff */
[----:B------:R-:W-:Y:S01]  /*7930*/  @!PT LDS RZ, [RZ] ;  /* 0x00000000fffff984 */ /* 0x000fe20000000800 */
[----:B------:R-:W-:Y:S01]  /*7940*/  @!PT LDS RZ, [RZ] ;  /* 0x00000000fffff984 */ /* 0x000fe20000000800 */
[----:B------:R-:W-:Y:S01]  /*7950*/  @!PT LDS RZ, [RZ] ;  /* 0x00000000fffff984 */ /* 0x000fe20000000800 */
[----:B------:R-:W-:Y:S01]  /*7960*/  @!P1 LDGSTS.E.BYPASS.LTC128B.128 [R164+0x8000], desc[UR12][R176.64] ;  /* 0x08000000b0a49fae */ /* 0x000fe2000b981a0c */
[----:B------:R-:W-:Y:S02]  /*7970*/  LEA.HI.X R100, R152, R100, R153, 0x5, P2 ;  /* 0x0000006498647211 */ /* 0x000fe400010f2c99 */
[-C--:B------:R-:W-:Y:S01]  /*7980*/  LEA.HI.X R173, R3, R157.reuse, R2, 0x1, P3 ;  /* 0x0000009d03ad7211 */ /* 0x080fe200018f0c02 */
[----:B------:R-:W-:Y:S01]  /*7990*/  @P1 STS.128 [R164+0x8000], RZ ;  /* 0x008000ffa4001388 */ /* 0x000fe20000000c00 */
[C---:B------:R-:W-:Y:S03]  /*79a0*/  LEA R102, P2, R103.reuse, R158, 0x1 ;  /* 0x0000009e67667211 */ /* 0x040fe600078408ff */
[----:B------:R-:W-:Y:S01]  /*79b0*/  @!PT LDS RZ, [RZ] ;  /* 0x00000000fffff984 */ /* 0x000fe20000000800 */
[----:B------:R-:W-:Y:S01]  /*79c0*/  @!PT LDS RZ, [RZ] ;  /* 0x00000000fffff984 */ /* 0x000fe20000000800 */
[----:B------:R-:W-:Y:S01]  /*79d0*/  @!PT LDS RZ, [RZ] ;  /* 0x00000000fffff984 */ /* 0x000fe20000000800 */
[----:B------:R-:W-:Y:S01]  /*79e0*/  @!P0 LDGSTS.E.BYPASS.LTC128B.128 [R164+0xa000], desc[UR12][R176.64+0x80] ;  /* 0x0a000080b0a48fae */ /* 0x000fe2000b981a0c */
[----:B------:R-:W-:Y:S02]  /*79f0*/  LEA.HI.X R103, R103, R157, R100, 0x1, P2 ;  /* 0x0000009d67677211 */ /* 0x000fe400010f0c64 */
[----:B------:R-:W-:Y:S01]  /*7a00*/  ISETP.NE.AND P2, PT, R168, RZ, PT ;  /* 0x000000ffa800720c */ /* 0x000fe20003f45270 */
[----:B------:R-:W-:Y:S04]  /*7a10*/  @P0 STS.128 [R164+0xa000], RZ ;  /* 0x00a000ffa4000388 */ /* 0x000fe80000000c00 */
[----:B------:R-:W-:Y:S01]  /*7a20*/  @!PT LDS RZ, [RZ] ;  /* 0x00000000fffff984 */ /* 0x000fe20000000800 */
[----:B------:R-:W-:Y:S01]  /*7a30*/  @!PT LDS RZ, [RZ] ;  /* 0x00000000fffff984 */ /* 0x000fe20000000800 */
[----:B------:R-:W-:Y:S01]  /*7a40*/  @!PT LDS RZ, [RZ] ;  /* 0x00000000fffff984 */ /* 0x000fe20000000800 */
[----:B------:R-:W-:Y:S04]  /*7a50*/  @!P1 LDGSTS.E.BYPASS.LTC128B.128 [R164+0x8800], desc[UR12][R174.64] ;  /* 0x08800000aea49fae */ /* 0x000fe8000b981a0c */
[----:B------:R-:W-:Y:S01]  /*7a60*/  @P1 STS.128 [R164+0x8800], RZ ;  /* 0x008800ffa4001388 */ /* 0x000fe20000000c00 */
[----:B------:R-:W-:Y:S03]  /*7a70*/  ISETP.GE.AND P1, PT, R156, UR6, PT ;  /* 0x000000069c007c0c */ /* 0x000fe6000bf26270 */
[----:B------:R-:W-:Y:S01]  /*7a80*/  @!PT LDS RZ, [RZ] ;  /* 0x00000000fffff984 */ /* 0x000fe20000000800 */
[----:B------:R-:W-:Y:S01]  /*7a90*/  @!PT LDS RZ, [RZ] ;  /* 0x00000000fffff984 */ /* 0x000fe20000000800 */
[----:B------:R-:W-:Y:S01]  /*7aa0*/  @!PT LDS RZ, [RZ] ;  /* 0x00000000fffff984 */ /* 0x000fe20000000800 */
[----:B------:R-:W-:Y:S04]  /*7ab0*/  @!P0 LDGSTS.E.BYPASS.LTC128B.128 [R164+0xa800], desc[UR12][R174.64+0x80] ;  /* 0x0a800080aea48fae */ /* 0x000fe8000b981a0c */
[----:B------:R-:W-:Y:S06]  /*7ac0*/  @P0 STS.128 [R164+0xa800], RZ ;  /* 0x00a800ffa4000388 */ /* 0x000fec0000000c00 */
        /* <DEDUP_REMOVED lines=21> */
[----:B------:R-:W2:Y:S04]  /*7c20*/  LDSM.16.M88.4 R108, [R150+UR5+0x4000] ;  /* 0x00400005966c783b */ /* 0x000ea80008000200 */
[----:B------:R-:W3:Y:S04]  /*7c30*/  LDSM.16.M88.4 R112, [R150+UR5+0x4800] ;  /* 0x004800059670783b */ /* 0x000ee80008000200 */
[----:B------:R-:W5:Y:S04]  /*7c40*/  LDSM.16.M88.4 R116, [R150+UR5+0x5000] ;  /* 0x005000059674783b */ /* 0x000f680008000200 */
[----:B------:R-:W0:Y:S04]  /*7c50*/  LDGDEPBAR ;  /* 0x00000000000079af */ /* 0x000e280000000000 */
[----:B------:R-:W4:Y:S04]  /*7c60*/  LDSM.16.M88.4 R120, [R150+UR5+0x5800] ;  /* 0x005800059678783b */ /* 0x000f280008000200 */
[----:B------:R-:W-:Y:S04]  /*7c70*/  LDSM.16.M88.4 R124, [R149] ;  /* 0x00000000957c783b */ /* 0x000fe80000000200 */
[----:B------:R-:W1:Y:S04]  /*7c80*/  LDSM.16.M88.4 R128, [R145+0x4000] ;  /* 0x004000009180783b */ /* 0x000e680000000200 */
[----:B------:R-:W1:Y:S04]  /*7c90*/  LDSM.16.M88.4 R132, [R145+0x4800] ;  /* 0x004800009184783b */ /* 0x000e680000000200 */
[----:B------:R-:W-:Y:S01]  /*7ca0*/  LDSM.16.M88.4 R136, [R148] ;  /* 0x000000009488783b */ /* 0x000fe20000000200 */
[C---:B--2---:R-:W-:Y:S08]  /*7cb0*/  HMMA.16816.F32 R4, R104.reuse, R108, RZ ;  /* 0x0000006c6804723c */ /* 0x044ff000000018ff */
[C---:B------:R-:W-:Y:S01]  /*7cc0*/  HMMA.16816.F32 R8, R104.reuse, R110, RZ ;  /* 0x0000006e6808723c */ /* 0x040fe200000018ff */
[----:B------:R-:W2:Y:S07]  /*7cd0*/  LDSM.16.M88.4 R108, [R145+0x5000] ;  /* 0x00500000916c783b */ /* 0x000eae0000000200 */
[C---:B---3--:R-:W-:Y:S08]  /*7ce0*/  HMMA.16816.F32 R12, R104.reuse, R112, RZ ;  /* 0x00000070680c723c */ /* 0x048ff000000018ff */
[C---:B------:R-:W-:Y:S01]  /*7cf0*/  HMMA.16816.F32 R16, R104.reuse, R114, RZ ;  /* 0x000000726810723c */ /* 0x040fe200000018ff */
[----:B------:R-:W3:Y:S07]  /*7d00*/  LDSM.16.M88.4 R112, [R145+0x5800] ;  /* 0x005800009170783b */ /* 0x000eee0000000200 */
[C---:B-----5:R-:W-:Y:S08]  /*7d10*/  HMMA.16816.F32 R20, R104.reuse, R116, RZ ;  /* 0x000000746814723c */ /* 0x060ff000000018ff */
[C---:B------:R-:W-:Y:S01]  /*7d20*/  HMMA.16816.F32 R24, R104.reuse, R118, RZ ;  /* 0x000000766818723c */ /* 0x040fe200000018ff */
[----:B------:R-:W5:Y:S07]  /*7d30*/  LDSM.16.M88.4 R116, [R144+0x4000] ;  /* 0x004000009074783b */ /* 0x000f6e0000000200 */
[C---:B----4-:R-:W-:Y:S08]  /*7d40*/  HMMA.16816.F32 R28, R104.reuse, R120, RZ ;  /* 0x00000078681c723c */ /* 0x050ff000000018ff */
[----:B------:R-:W-:Y:S01]  /*7d50*/  HMMA.16816.F32 R32, R104, R122, RZ ;  /* 0x0000007a6820723c */ /* 0x000fe200000018ff */
[----:B------:R-:W4:Y:S04]  /*7d60*/  LDSM.16.M88.4 R104, [R144+0x4800] ;  /* 0x004800009068783b */ /* 0x000f280000000200 */
[----:B------:R-:W4:Y:S03]  /*7d70*/  LDSM.16.M88.4 R120, [R144+0x5000] ;  /* 0x005000009078783b */ /* 0x000f260000000200 */
[C---:B-1----:R-:W-:Y:S08]  /*7d80*/  HMMA.16816.F32 R4, R124.reuse, R128, R4 ;  /* 0x000000807c04723c */ /* 0x042ff00000001804 */
[C---:B------:R-:W-:Y:S01]  /*7d90*/  HMMA.16816.F32 R8, R124.reuse, R130, R8 ;  /* 0x000000827c08723c */ /* 0x040fe20000001808 */
[----:B------:R-:W-:Y:S07]  /*7da0*/  LDSM.16.M88.4 R128, [R143+0x5000] ;  /* 0x005000008f80783b */ /* 0x000fee0000000200 */
[C---:B------:R-:W-:Y:S08]  /*7db0*/  HMMA.16816.F32 R12, R124.reuse, R132, R12 ;  /* 0x000000847c0c723c */ /* 0x040ff0000000180c */
[C---:B------:R-:W-:Y:S01]  /*7dc0*/  HMMA.16816.F32 R16, R124.reuse, R134, R16 ;  /* 0x000000867c10723c */ /* 0x040fe20000001810 */
[----:B------:R-:W-:Y:S07]  /*7dd0*/  LDSM.16.M88.4 R132, [R150+UR5+0x7800] ;  /* 0x007800059684783b */ /* 0x000fee0008000200 */
[C---:B--2---:R-:W-:Y:S08]  /*7de0*/  HMMA.16816.F32 R20, R124.reuse, R108, R20 ;  /* 0x0000006c7c14723c */ /* 0x044ff00000001814 */
[C---:B------:R-:W-:Y:S01]  /*7df0*/  HMMA.16816.F32 R24, R124.reuse, R110, R24 ;  /* 0x0000006e7c18723c */ /* 0x040fe20000001818 */
[----:B------:R-:W1:Y:S07]  /*7e00*/  LDSM.16.M88.4 R108, [R144+0x5800] ;  /* 0x00580000906c783b */ /* 0x000e6e0000000200 */
[C---:B---3--:R-:W-:Y:S08]  /*7e10*/  HMMA.16816.F32 R28, R124.reuse, R112, R28 ;  /* 0x000000707c1c723c */ /* 0x048ff0000000181c */
[----:B------:R-:W-:Y:S01]  /*7e20*/  HMMA.16816.F32 R32, R124, R114, R32 ;  /* 0x000000727c20723c */ /* 0x000fe20000001820 */
[----:B------:R-:W-:Y:S04]  /*7e30*/  LDSM.16.M88.4 R112, [R147] ;  /* 0x000000009370783b */ /* 0x000fe80000000200 */
[----:B------:R-:W-:Y:S03]  /*7e40*/  LDSM.16.M88.4 R124, [R143+0x4800] ;  /* 0x004800008f7c783b */ /* 0x000fe60000000200 */
[C---:B-----5:R-:W-:Y:S08]  /*7e50*/  HMMA.16816.F32 R4, R136.reuse, R116, R4 ;  /* 0x000000748804723c */ /* 0x060ff00000001804 */
[C---:B------:R-:W-:Y:S01]  /*7e60*/  HMMA.16816.F32 R8, R136.reuse, R118, R8 ;  /* 0x000000768808723c */ /* 0x040fe20000001808 */
[----:B------:R-:W2:Y:S07]  /*7e70*/  LDSM.16.M88.4 R116, [R143+0x4000] ;  /* 0x004000008f74783b */ /* 0x000eae0000000200 */
[C---:B----4-:R-:W-:Y:S08]  /*7e80*/  HMMA.16816.F32 R12, R136.reuse, R104, R12 ;  /* 0x00000068880c723c */ /* 0x050ff0000000180c */
[C---:B------:R-:W-:Y:S01]  /*7e90*/  HMMA.16816.F32 R16, R136.reuse, R106, R16 ;  /* 0x0000006a8810723c */ /* 0x040fe20000001810 */
[----:B------:R-:W3:Y:S07]  /*7ea0*/  LDSM.16.M88.4 R104, [R143+0x5800] ;  /* 0x005800008f68783b */ /* 0x000eee0000000200 */
[C---:B------:R-:W-:Y:S08]  /*7eb0*/  HMMA.16816.F32 R20, R136.reuse, R120, R20 ;  /* 0x000000788814723c */ /* 0x040ff00000001814 */
[C---:B------:R-:W-:Y:S01]  /*7ec0*/  HMMA.16816.F32 R24, R136.reuse, R122, R24 ;  /* 0x0000007a8818723c */ /* 0x040fe20000001818 */
[----:B------:R-:W-:Y:S07]  /*7ed0*/  LDSM.16.M88.4 R120, [R150+UR5+0x6000] ;  /* 0x006000059678783b */ /* 0x000fee0008000200 */
[C---:B-1----:R-:W-:Y:S08]  /*7ee0*/  HMMA.16816.F32 R28, R136.reuse, R108, R28 ;  /* 0x0000006c881c723c */ /* 0x042ff0000000181c */
[----:B------:R-:W-:Y:S01]  /*7ef0*/  HMMA.16816.F32 R32, R136, R110, R32 ;  /* 0x0000006e8820723c */ /* 0x000fe20000001820 */
[----:B------:R-:W1:Y:S07]  /*7f00*/  LDSM.16.M88.4 R108, [R151+0x2000] ;  /* 0x00200000976c783b */ /* 0x000e6e0000000200 */
[C---:B--2---:R-:W-:Y:S08]  /*7f10*/  HMMA.16816.F32 R4, R112.reuse, R116, R4 ;  /* 0x000000747004723c */ /* 0x044ff00000001804 */
[C---:B------:R-:W-:Y:S01]  /*7f20*/  HMMA.16816.F32 R8, R112.reuse, R118, R8 ;  /* 0x000000767008723c */ /* 0x040fe20000001808 */
[----:B------:R-:W2:Y:S07]  /*7f30*/  LDSM.16.M88.4 R116, [R150+UR5+0x6800] ;  /* 0x006800059674783b */ /* 0x000eae0008000200 */
[C---:B------:R-:W-:Y:S08]  /*7f40*/  HMMA.16816.F32 R12, R112.reuse, R124, R12 ;  /* 0x0000007c700c723c */ /* 0x040ff0000000180c */
[C---:B------:R-:W-:Y:S01]  /*7f50*/  HMMA.16816.F32 R16, R112.reuse, R126, R16 ;  /* 0x0000007e7010723c */ /* 0x040fe20000001810 */
[----:B------:R-:W4:Y:S07]  /*7f60*/  LDSM.16.M88.4 R124, [R150+UR5+0x7000] ;  /* 0x00700005967c783b */ /* 0x000f2e0008000200 */
[C---:B------:R-:W-:Y:S08]  /*7f70*/  HMMA.16816.F32 R20, R112.reuse, R128, R20 ;  /* 0x000000807014723c */ /* 0x040ff00000001814 */
[C---:B------:R-:W-:Y:S01]  /*7f80*/  HMMA.16816.F32 R24, R112.reuse, R130, R24 ;  /* 0x000000827018723c */ /* 0x040fe20000001818 */
[----:B------:R-:W-:Y:S07]  /*7f90*/  LDSM.16.M88.4 R128, [R144+0x6000] ;  /* 0x006000009080783b */ /* 0x000fee0000000200 */
[C---:B---3--:R-:W-:Y:S08]  /*7fa0*/  HMMA.16816.F32 R28, R112.reuse, R104, R28 ;  /* 0x00000068701c723c */ /* 0x048ff0000000181c */
[----:B------:R-:W-:Y:S01]  /*7fb0*/  HMMA.16816.F32 R32, R112, R106, R32 ;  /* 0x0000006a7020723c */ /* 0x000fe20000001820 */
[----:B------:R-:W-:Y:S04]  /*7fc0*/  LDSM.16.M88.4 R104, [R149+0x2000] ;  /* 0x002000009568783b */ /* 0x000fe80000000200 */
[----:B------:R-:W3:Y:S03]  /*7fd0*/  LDSM.16.M88.4 R112, [R145+0x6000] ;  /* 0x006000009170783b */ /* 0x000ee60000000200 */
[C---:B-1----:R-:W-:Y:S08]  /*7fe0*/  HMMA.16816.F32 R4, R108.reuse, R120, R4 ;  /* 0x000000786c04723c */ /* 0x042ff00000001804 */
[C---:B------:R-:W-:Y:S01]  /*7ff0*/  HMMA.16816.F32 R8, R108.reuse, R122, R8 ;  /* 0x0000007a6c08723c */ /* 0x040fe20000001808 */
[----:B------:R-:W1:Y:S07]  /*8000*/  LDSM.16.M88.4 R120, [R145+0x6800] ;  /* 0x006800009178783b */ /* 0x000e6e0000000200 */
[C---:B--2---:R-:W-:Y:S08]  /*8010*/  HMMA.16816.F32 R12, R108.reuse, R116, R12 ;  /* 0x000000746c0c723c */ /* 0x044ff0000000180c */
[C---:B------:R-:W-:Y:S01]  /*8020*/  HMMA.16816.F32 R16, R108.reuse, R118, R16 ;  /* 0x000000766c10723c */ /* 0x040fe20000001810 */
[----:B------:R-:W2:Y:S07]  /*8030*/  LDSM.16.M88.4 R116, [R145+0x7000] ;  /* 0x007000009174783b */ /* 0x000eae0000000200 */
[C---:B----4-:R-:W-:Y:S08]  /*8040*/  HMMA.16816.F32 R20, R108.reuse, R124, R20 ;  /* 0x0000007c6c14723c */ /* 0x050ff00000001814 */
[C---:B------:R-:W-:Y:S01]  /*8050*/  HMMA.16816.F32 R24, R108.reuse, R126, R24 ;  /* 0x0000007e6c18723c */ /* 0x040fe20000001818 */
[----:B------:R-:W-:Y:S07]  /*8060*/  LDSM.16.M88.4 R124, [R148+0x2000] ;  /* 0x00200000947c783b */ /* 0x000fee0000000200 */
[C---:B------:R-:W-:Y:S08]  /*8070*/  HMMA.16816.F32 R28, R108.reuse, R132, R28 ;  /* 0x000000846c1c723c */ /* 0x040ff0000000181c */
[----:B------:R-:W-:Y:S01]  /*8080*/  HMMA.16816.F32 R32, R108, R134, R32 ;  /* 0x000000866c20723c */ /* 0x000fe20000001820 */
[----:B------:R-:W4:Y:S04]  /*8090*/  LDSM.16.M88.4 R108, [R145+0x7800] ;  /* 0x00780000916c783b */ /* 0x000f280000000200 */
[----:B------:R-:W5:Y:S03]  /*80a0*/  LDSM.16.M88.4 R132, [R144+0x6800] ;  /* 0x006800009084783b */ /* 0x000f660000000200 */
[C---:B---3--:R-:W-:Y:S08]  /*80b0*/  HMMA.16816.F32 R4, R104.reuse, R112, R4 ;  /* 0x000000706804723c */ /* 0x048ff00000001804 */
[C---:B------:R-:W-:Y:S01]  /*80c0*/  HMMA.16816.F32 R8, R104.reuse, R114, R8 ;  /* 0x000000726808723c */ /* 0x040fe20000001808 */
[----:B------:R-:W3:Y:S07]  /*80d0*/  LDSM.16.M88.4 R112, [R144+0x7000] ;  /* 0x007000009070783b */ /* 0x000eee0000000200 */
[C---:B-1----:R-:W-:Y:S08]  /*80e0*/  HMMA.16816.F32 R12, R104.reuse, R120, R12 ;  /* 0x00000078680c723c */ /* 0x042ff0000000180c */
[C---:B------:R-:W-:Y:S01]  /*80f0*/  HMMA.16816.F32 R16, R104.reuse, R122, R16 ;  /* 0x0000007a6810723c */ /* 0x040fe20000001810 */
[----:B------:R-:W-:Y:S07]  /*8100*/  LDSM.16.M88.4 R120, [R143+0x6800] ;  /* 0x006800008f78783b */ /* 0x000fee0000000200 */
[C---:B--2---:R-:W-:Y:S08]  /*8110*/  HMMA.16816.F32 R20, R104.reuse, R116, R20 ;  /* 0x000000746814723c */ /* 0x044ff00000001814 */
[C---:B------:R-:W-:Y:S01]  /*8120*/  HMMA.16816.F32 R24, R104.reuse, R118, R24 ;  /* 0x000000766818723c */ /* 0x040fe20000001818 */
[----:B------:R-:W-:Y:S07]  /*8130*/  LDSM.16.M88.4 R116, [R143+0x6000] ;  /* 0x006000008f74783b */ /* 0x000fee0000000200 */
[C---:B----4-:R-:W-:Y:S08]  /*8140*/  HMMA.16816.F32 R28, R104.reuse, R108, R28 ;  /* 0x0000006c681c723c */ /* 0x050ff0000000181c */
[----:B------:R-:W-:Y:S01]  /*8150*/  HMMA.16816.F32 R32, R104, R110, R32 ;  /* 0x0000006e6820723c */ /* 0x000fe20000001820 */
[----:B------:R-:W1:Y:S04]  /*8160*/  LDSM.16.M88.4 R104, [R144+0x7800] ;  /* 0x007800009068783b */ /* 0x000e680000000200 */
[----:B------:R-:W2:Y:S03]  /*8170*/  LDSM.16.M88.4 R108, [R147+0x2000] ;  /* 0x00200000936c783b */ /* 0x000ea60000000200 */
        /* <DEDUP_REMOVED lines=8> */
[C---:B---3--:R-:W-:Y:S08]  /*8200*/  HMMA.16816.F32 R20, R124.reuse, R112, R20 ;  /* 0x000000707c14723c */ /* 0x048ff00000001814 */
[C---:B------:R-:W-:Y:S08]  /*8210*/  HMMA.16816.F32 R24, R124.reuse, R114, R24 ;  /* 0x000000727c18723c */ /* 0x040ff00000001818 */
[C---:B-1----:R-:W-:Y:S08]  /*8220*/  HMMA.16816.F32 R28, R124.reuse, R104, R28 ;  /* 0x000000687c1c723c */ /* 0x042ff0000000181c */
[----:B------:R-:W-:Y:S08]  /*8230*/  HMMA.16816.F32 R32, R124, R106, R32 ;  /* 0x0000006a7c20723c */ /* 0x000ff00000001820 */
[C---:B--2---:R-:W-:Y:S08]  /*8240*/  HMMA.16816.F32 R4, R108.reuse, R116, R4 ;  /* 0x000000746c04723c */ /* 0x044ff00000001804 */
        /* <DEDUP_REMOVED lines=24> */
.L_x_725:
[----:B------:R-:W2:Y:S08]  /*83d0*/  SHFL.BFLY PT, R3, R170, 0x2, 0x1f ;  /* 0x0c401f00aa037f89 */ /* 0x000eb000000e0000 */
[----:B------:R-:W3:Y:S08]  /*83e0*/  SHFL.BFLY PT, R2, R103, 0x2, 0x1f ;  /* 0x0c401f0067027f89 */ /* 0x000ef000000e0000 */
[----:B-1----:R-:W-:Y:S08]  /*83f0*/  LDSM.16.MT88.4 R108, [R142+0x8000] ;  /* 0x008000008e6c783b */ /* 0x002ff00000004200 */
        /* <DEDUP_REMOVED lines=20> */
[----:B------:R-:W-:Y:S01]  /*8540*/  FFMA.FTZ R116, R5, UR4, -R120 ;  /* 0x0000000405747c23 */ /* 0x000fe20008010878 */
[--C-:B------:R-:W-:Y:S01]  /*8550*/  FFMA.FTZ R121, R6, UR4, -R122.reuse ;  /* 0x0000000406797c23 */ /* 0x100fe2000801087a */
[----:B------:R-:W-:Y:S01]  /*8560*/  FFMA.FTZ R101, R7, UR4, -R122 ;  /* 0x0000000407657c23 */ /* 0x000fe2000801087a */
[--C-:B------:R-:W-:Y:S01]  /*8570*/  FFMA.FTZ R102, R8, UR4, -R120.reuse ;  /* 0x0000000408667c23 */ /* 0x100fe20008010878 */
[----:B------:R-:W-:Y:S01]  /*8580*/  FFMA.FTZ R117, R9, UR4, -R120 ;  /* 0x0000000409757c23 */ /* 0x000fe20008010878 */
        /* <DEDUP_REMOVED lines=8> */
[----:B------:R-:W-:Y:S01]  /*8610*/  FFMA.FTZ R173, R34, UR4, -R122 ;  /* 0x0000000422ad7c23 */ /* 0x000fe2000801087a */
        /* <DEDUP_REMOVED lines=26> */
[C---:B------:R-:W-:Y:S01]  /*87c0*/  FMUL.FTZ R40, R2.reuse, R40 ;  /* 0x0000002802287220 */ /* 0x040fe20000410000 */
[----:B--2---:R-:W-:Y:S01]  /*87d0*/  F2FP.F16.F32.PACK_AB R97, R101, R121 ;  /* 0x000000796561723e */ /* 0x004fe200000000ff */
[----:B------:R-:W-:Y:S07]  /*87e0*/  FMUL.FTZ R41, R2, R41 ;  /* 0x0000002902297220 */ /* 0x000fee0000410000 */
[----:B------:R-:W2:Y:S01]  /*87f0*/  MUFU.EX2 R118, R118 ;  /* 0x0000007600767308 */ /* 0x000ea20000000800 */
[C---:B------:R-:W-:Y:S01]  /*8800*/  FMUL.FTZ R42, R0.reuse, R42 ;  /* 0x0000002a002a7220 */ /* 0x040fe20000410000 */
[----:B------:R-:W-:Y:S01]  /*8810*/  FMUL.FTZ R43, R0, R43 ;  /* 0x0000002b002b7220 */ /* 0x000fe20000410000 */
[C---:B------:R-:W-:Y:S01]  /*8820*/  FMUL.FTZ R44, R2.reuse, R44 ;  /* 0x0000002c022c7220 */ /* 0x040fe20000410000 */
[----:B------:R-:W-:Y:S01]  /*8830*/  FMUL.FTZ R45, R2, R45 ;  /* 0x0000002d022d7220 */ /* 0x000fe20000410000 */
[C---:B------:R-:W-:Y:S01]  /*8840*/  FMUL.FTZ R46, R0.reuse, R46 ;  /* 0x0000002e002e7220 */ /* 0x040fe20000410000 */
[----:B----4-:R-:W-:Y:S01]  /*8850*/  F2FP.F16.F32.PACK_AB R98, R117, R102 ;  /* 0x000000667562723e */ /* 0x010fe200000000ff */
[----:B------:R-:W-:Y:S01]  /*8860*/  FMUL.FTZ R47, R0, R47 ;  /* 0x0000002f002f7220 */ /* 0x000fe20000410000 */
[C---:B------:R-:W-:Y:S01]  /*8870*/  FMUL.FTZ R48, R2.reuse, R48 ;  /* 0x0000003002307220 */ /* 0x040fe20000410000 */
[----:B------:R-:W-:Y:S01]  /*8880*/  FMUL.FTZ R49, R2, R49 ;  /* 0x0000003102317220 */ /* 0x000fe20000410000 */
[C---:B------:R-:W-:Y:S01]  /*8890*/  FMUL.FTZ R50, R0.reuse, R50 ;  /* 0x0000003200327220 */ /* 0x040fe20000410000 */
[----:B------:R-:W-:Y:S01]  /*88a0*/  FMUL.FTZ R51, R0, R51 ;  /* 0x0000003300337220 */ /* 0x000fe20000410000 */
[C---:B------:R-:W-:Y:S01]  /*88b0*/  FMUL.FTZ R12, R2.reuse, R88 ;  /* 0x00000058020c7220 */ /* 0x040fe20000410000 */
[----:B------:R-:W-:Y:S01]  /*88c0*/  FMUL.FTZ R52, R2, R52 ;  /* 0x0000003402347220 */ /* 0x000fe20000410000 */
        /* <DEDUP_REMOVED lines=47> */
[----:B------:R-:W-:Y:S01]  /*8bc0*/  FFMA.FTZ R124, R13, UR4, -R120 ;  /* 0x000000040d7c7c23 */ /* 0x000fe20008010878 */
[----:B------:R-:W-:Y:S01]  /*8bd0*/  FMUL.FTZ R13, R2, R89 ;  /* 0x00000059020d7220 */ /* 0x000fe20000410000 */
[--C-:B------:R-:W-:Y:S01]  /*8be0*/  FFMA.FTZ R126, R14, UR4, -R122.reuse ;  /* 0x000000040e7e7c23 */ /* 0x100fe2000801087a */
[C---:B---3--:R-:W-:Y:S04]  /*8bf0*/  HMMA.16816.F32 R52, R96.reuse, R92, R52 ;  /* 0x0000005c6034723c */ /* 0x048fe80000001834 */
[----:B------:R-:W-:Y:S01]  /*8c00*/  MUFU.EX2 R137, R137 ;  /* 0x0000008900897308 */ /* 0x000fe20000000800 */
[C---:B------:R-:W-:Y:S01]  /*8c10*/  FMUL.FTZ R14, R0.reuse, R90 ;  /* 0x0000005a000e7220 */ /* 0x040fe20000410000 */
[----:B------:R-:W-:Y:S01]  /*8c20*/  FFMA.FTZ R125, R15, UR4, -R122 ;  /* 0x000000040f7d7c23 */ /* 0x000fe2000801087a */
[----:B------:R-:W-:Y:S01]  /*8c30*/  FMUL.FTZ R15, R0, R91 ;  /* 0x0000005b000f7220 */ /* 0x000fe20000410000 */
[--C-:B------:R-:W-:Y:S01]  /*8c40*/  FFMA.FTZ R127, R16, UR4, -R120.reuse ;  /* 0x00000004107f7c23 */ /* 0x100fe20008010878 */
[----:B------:R-:W-:Y:S01]  /*8c50*/  LDSM.16.MT88.4 R88, [R141+0x8800] ;  /* 0x008800008d58783b */ /* 0x000fe20000004200 */
[C---:B------:R-:W-:Y:S04]  /*8c60*/  HMMA.16816.F32 R56, R96.reuse, R94, R56 ;  /* 0x0000005e6038723c */ /* 0x040fe80000001838 */
[----:B------:R-:W3:Y:S01]  /*8c70*/  MUFU.EX2 R124, R124 ;  /* 0x0000007c007c7308 */ /* 0x000ee20000000800 */
[----:B------:R-:W-:Y:S01]  /*8c80*/  FFMA.FTZ R128, R17, UR4, -R120 ;  /* 0x0000000411807c23 */ /* 0x000fe20008010878 */
[--C-:B------:R-:W-:Y:S01]  /*8c90*/  FFMA.FTZ R129, R18, UR4, -R122.reuse ;  /* 0x0000000412817c23 */ /* 0x100fe2000801087a */
[----:B------:R-:W-:Y:S07]  /*8ca0*/  FFMA.FTZ R130, R19, UR4, -R122 ;  /* 0x0000000413827c23 */ /* 0x000fee000801087a */
        /* <DEDUP_REMOVED lines=13> */
[----:B------:R-:W-:Y:S01]  /*8d80*/  FFMA.FTZ R132, R21, UR4, -R120 ;  /* 0x0000000415847c23 */ /* 0x000fe20008010878 */
[----:B------:R-:W-:Y:S07]  /*8d90*/  FFMA.FTZ R131, R22, UR4, -R122 ;  /* 0x0000000416837c23 */ /* 0x000fee000801087a */
[----:B------:R-:W-:Y:S01]  /*8da0*/  MUFU.EX2 R129, R129 ;  /* 0x0000008100817308 */ /* 0x000fe20000000800 */
[----:B------:R-:W-:Y:S01]  /*8db0*/  FFMA.FTZ R103, R2, R171, R103 ;  /* 0x000000ab02677223 */ /* 0x000fe20000010067 */
[C---:B--2---:R-:W-:Y:S08]  /*8dc0*/  HMMA.16816.F32 R68, R96.reuse, R108, R68 ;  /* 0x0000006c6044723c */ /* 0x044ff00000001844 */
[----:B------:R-:W2:Y:S01]  /*8dd0*/  MUFU.EX2 R130, R130 ;  /* 0x0000008200827308 */ /* 0x000ea20000000800 */
[----:B-1----:R-:W-:Y:S01]  /*8de0*/  F2FP.F16.F32.PACK_AB R85, R125, R126 ;  /* 0x0000007e7d55723e */ /* 0x002fe200000000ff */
[----:B------:R-:W-:Y:S01]  /*8df0*/  FFMA.FTZ R121, R0, R169, R121 ;  /* 0x000000a900797223 */ /* 0x000fe20000010079 */
[----:B------:R-:W-:Y:S07]  /*8e00*/  IADD3 R168, PT, PT, R168, -0x1, RZ ;  /* 0xffffffffa8a87810 */ /* 0x000fee0007ffe0ff */
[----:B------:R-:W-:Y:S01]  /*8e10*/  MUFU.EX2 R132, R132 ;  /* 0x0000008400847308 */ /* 0x000fe20000000800 */
[----:B------:R-:W-:Y:S01]  /*8e20*/  FADD.FTZ R103, R116, R103 ;  /* 0x0000006774677221 */ /* 0x000fe20000010000 */
[C---:B------:R-:W-:Y:S01]  /*8e30*/  HMMA.16816.F32 R72, R96.reuse, R110, R72 ;  /* 0x0000006e6048723c */ /* 0x040fe20000001848 */
[----:B------:R-:W-:Y:S07]  /*8e40*/  LDSM.16.MT88.4 R108, [R142+0x8800] ;  /* 0x008800008e6c783b */ /* 0x000fee0000004200 */
[----:B------:R-:W-:Y:S01]  /*8e50*/  MUFU.EX2 R131, R131 ;  /* 0x0000008300837308 */ /* 0x000fe20000000800 */
[----:B-----5:R-:W-:Y:S01]  /*8e60*/  F2FP.F16.F32.PACK_AB R86, R128, R127 ;  /* 0x0000007f8056723e */ /* 0x020fe200000000ff */
[----:B------:R-:W-:Y:S01]  /*8e70*/  FADD.FTZ R0, R101, R121 ;  /* 0x0000007965007221 */ /* 0x000fe20000010000 */
[----:B------:R-:W-:Y:S07]  /*8e80*/  MOV R101, R100 ;  /* 0x0000006400657202 */ /* 0x000fee0000000f00 */
[----:B------:R-:W-:Y:S01]  /*8e90*/  MUFU.EX2 R138, R138 ;  /* 0x0000008a008a7308 */ /* 0x000fe20000000800 */
[----:B------:R-:W-:Y:S01]  /*8ea0*/  FADD.FTZ R102, R102, R103 ;  /* 0x0000006766667221 */ /* 0x000fe20000010000 */
[----:B--2---:R-:W-:Y:S01]  /*8eb0*/  F2FP.F16.F32.PACK_AB R87, R130, R129 ;  /* 0x000000818257723e */ /* 0x004fe200000000ff */
[----:B------:R-:W-:Y:S07]  /*8ec0*/  FADD.FTZ R119, R119, R0 ;  /* 0x0000000077777221 */ /* 0x000fee0000010000 */
[----:B------:R-:W-:Y:S01]  /*8ed0*/  MUFU.EX2 R173, R173 ;  /* 0x000000ad00ad7308 */ /* 0x000fe20000000800 */
[----:B------:R-:W-:Y:S01]  /*8ee0*/  FADD.FTZ R0, R117, R102 ;  /* 0x0000006675007221 */ /* 0x000fe20000010000 */
[----:B------:R-:W-:Y:S01]  /*8ef0*/  FADD.FTZ R119, R118, R119 ;  /* 0x0000007776777221 */ /* 0x000fe20000010000 */
[C---:B----4-:R-:W-:Y:S03]  /*8f00*/  HMMA.16816.F32 R76, R96.reuse, R92, R76 ;  /* 0x0000005c604c723c */ /* 0x050fe6000000184c */
[----:B------:R-:W-:Y:S01]  /*8f10*/  FADD.FTZ R123, R123, R0 ;  /* 0x000000007b7b7221 */ /* 0x000fe20000010000 */
[----:B------:R-:W-:Y:S03]  /*8f20*/  FADD.FTZ R126, R126, R119 ;  /* 0x000000777e7e7221 */ /* 0x000fe60000010000 */
[----:B------:R-:W-:Y:S01]  /*8f30*/  FADD.FTZ R124, R124, R123 ;  /* 0x0000007b7c7c7221 */ /* 0x000fe20000010000 */
[C---:B------:R-:W-:Y:S01]  /*8f40*/  HMMA.16816.F32 R80, R96.reuse, R94, R80 ;  /* 0x0000005e6050723c */ /* 0x040fe20000001850 */
[----:B------:R-:W1:Y:S02]  /*8f50*/  LDSM.16.MT88.4 R92, [R146+0x8800] ;  /* 0x00880000925c783b */ /* 0x000e640000004200 */
[----:B------:R-:W-:Y:S01]  /*8f60*/  FADD.FTZ R126, R125, R126 ;  /* 0x0000007e7d7e7221 */ /* 0x000fe20000010000 */
[----:B------:R-:W-:Y:S03]  /*8f70*/  FADD.FTZ R127, R127, R124 ;  /* 0x0000007c7f7f7221 */ /* 0x000fe60000010000 */
[----:B------:R-:W-:Y:S01]  /*8f80*/  FADD.FTZ R129, R129, R126 ;  /* 0x0000007e81817221 */ /* 0x000fe20000010000 */
[C---:B---3--:R-:W-:Y:S03]  /*8f90*/  HMMA.16816.F32 R12, R96.reuse, R104, R12 ;  /* 0x00000068600c723c */ /* 0x048fe6000000180c */
[----:B------:R-:W-:Y:S01]  /*8fa0*/  FADD.FTZ R128, R128, R127 ;  /* 0x0000007f80807221 */ /* 0x000fe20000010000 */
[----:B------:R-:W-:Y:S04]  /*8fb0*/  FADD.FTZ R130, R130, R129 ;  /* 0x0000008182827221 */ /* 0x000fe80000010000 */
        /* <DEDUP_REMOVED lines=12> */
[C---:B-1----:R-:W-:Y:S08]  /*9080*/  HMMA.16816.F32 R52, R84.reuse, R92, R52 ;  /* 0x0000005c5434723c */ /* 0x042ff00000001834 */
[C---:B------:R-:W-:Y:S01]  /*9090*/  HMMA.16816.F32 R56, R84.reuse, R94, R56 ;  /* 0x0000005e5438723c */ /* 0x040fe20000001838 */
[----:B------:R-:W1:Y:S07]  /*90a0*/  LDSM.16.MT88.4 R92, [R142+0x9000] ;  /* 0x009000008e5c783b */ /* 0x000e6e0000004200 */
[C---:B------:R-:W-:Y:S03]  /*90b0*/  HMMA.16816.F32 R60, R84.reuse, R96, R60 ;  /* 0x00000060543c723c */ /* 0x040fe6000000183c */
[--C-:B------:R-:W-:Y:S01]  /*90c0*/  FFMA.FTZ R96, R20, UR4, -R120.reuse ;  /* 0x0000000414607c23 */ /* 0x100fe20008010878 */
[----:B------:R-:W-:Y:S04]  /*90d0*/  FFMA.FTZ R20, R24, UR4, -R120 ;  /* 0x0000000418147c23 */ /* 0x000fe80008010878 */
[C---:B------:R-:W-:Y:S08]  /*90e0*/  HMMA.16816.F32 R64, R84.reuse, R98, R64 ;  /* 0x000000625440723c */ /* 0x040ff00000001840 */
[C---:B------:R-:W-:Y:S08]  /*90f0*/  HMMA.16816.F32 R68, R84.reuse, R104, R68 ;  /* 0x000000685444723c */ /* 0x040ff00000001844 */
[C---:B------:R-:W-:Y:S01]  /*9100*/  HMMA.16816.F32 R72, R84.reuse, R106, R72 ;  /* 0x0000006a5448723c */ /* 0x040fe20000001848 */
[----:B------:R-:W-:Y:S07]  /*9110*/  LDSM.16.MT88.4 R104, [R146+0xb000] ;  /* 0x00b000009268783b */ /* 0x000fee0000004200 */
[C---:B------:R-:W-:Y:S01]  /*9120*/  HMMA.16816.F32 R76, R84.reuse, R112, R76 ;  /* 0x00000070544c723c */ /* 0x040fe2000000184c */
[----:B------:R4:W-:Y:S02]  /*9130*/  MUFU.EX2 R113, R96 ;  /* 0x0000006000717308 */ /* 0x0009e40000000800 */
[--C-:B------:R-:W-:Y:S01]  /*9140*/  FFMA.FTZ R112, R23, UR4, -R122.reuse ;  /* 0x0000000417707c23 */ /* 0x100fe2000801087a */
[----:B------:R-:W-:Y:S01]  /*9150*/  F2FP.F16.F32.PACK_AB R23, R134, R133 ;  /* 0x000000858617723e */ /* 0x000fe200000000ff */
[----:B------:R-:W-:Y:S03]  /*9160*/  FFMA.FTZ R122, R35, UR4, -R122 ;  /* 0x00000004237a7c23 */ /* 0x000fe6000801087a */
[C---:B------:R-:W-:Y:S03]  /*9170*/  HMMA.16816.F32 R80, R84.reuse, R114, R80 ;  /* 0x000000725450723c */ /* 0x040fe60000001850 */
[----:B------:R-:W5:Y:S01]  /*9180*/  MUFU.EX2 R112, R112 ;  /* 0x0000007000707308 */ /* 0x000f620000000800 */
[--C-:B------:R-:W-:Y:S01]  /*9190*/  FFMA.FTZ R115, R25, UR4, -R120.reuse ;  /* 0x0000000419737c23 */ /* 0x100fe20008010878 */
[----:B------:R-:W-:Y:S08]  /*91a0*/  FFMA.FTZ R120, R33, UR4, -R120 ;  /* 0x0000000421787c23 */ /* 0x000ff00008010878 */
[----:B------:R3:W-:Y:S01]  /*91b0*/  MUFU.EX2 R114, R20 ;  /* 0x0000001400727308 */ /* 0x0007e20000000800 */
[----:B------:R-:W1:Y:S01]  /*91c0*/  LDSM.16.MT88.4 R24, [R141+0x9000] ;  /* 0x009000008d18783b */ /* 0x000e620000004200 */
[C---:B--2---:R-:W-:Y:S08]  /*91d0*/  HMMA.16816.F32 R12, R84.reuse, R108, R12 ;  /* 0x0000006c540c723c */ /* 0x044ff0000000180c */
[----:B------:R-:W2:Y:S10]  /*91e0*/  MUFU.EX2 R115, R115 ;  /* 0x0000007300737308 */ /* 0x000eb40000000800 */
[----:B------:R-:W1:Y:S01]  /*91f0*/  MUFU.EX2 R139, R120 ;  /* 0x00000078008b7308 */ /* 0x000e620000000800 */
[----:B----4-:R-:W4:Y:S01]  /*9200*/  LDSM.16.MT88.4 R96, [R140+0x9000] ;  /* 0x009000008c60783b */ /* 0x010f220000004200 */
[----:B-----5:R-:W-:Y:S01]  /*9210*/  F2FP.F16.F32.PACK_AB R21, R112, R131 ;  /* 0x000000837015723e */ /* 0x020fe200000000ff */
[----:B------:R-:W-:Y:S07]  /*9220*/  HMMA.16816.F32 R16, R84, R110, R16 ;  /* 0x0000006e5410723c */ /* 0x000fee0000001810 */
[----:B------:R-:W5:Y:S01]  /*9230*/  MUFU.EX2 R122, R122 ;  /* 0x0000007a007a7308 */ /* 0x000f620000000800 */
[----:B---3--:R-:W-:Y:S01]  /*9240*/  F2FP.F16.F32.PACK_AB R20, R132, R113 ;  /* 0x000000718414723e */ /* 0x008fe200000000ff */
[----:B------:R-:W-:Y:S01]  /*9250*/  FADD.FTZ R131, R131, R130 ;  /* 0x0000008283837221 */ /* 0x000fe20000010000 */
[----:B------:R-:W3:Y:S01]  /*9260*/  LDSM.16.MT88.4 R84, [R142+0xb000] ;  /* 0x00b000008e54783b */ /* 0x000ee20000004200 */
[----:B--2---:R-:W-:Y:S02]  /*9270*/  F2FP.F16.F32.PACK_AB R22, R115, R114 ;  /* 0x000000727316723e */ /* 0x004fe400000000ff */
[----:B------:R-:W-:Y:S04]  /*9280*/  FADD.FTZ R112, R112, R131 ;  /* 0x0000008370707221 */ /* 0x000fe80000010000 */
[----:B------:R-:W-:Y:S01]  /*9290*/  FADD.FTZ R133, R133, R112 ;  /* 0x0000007085857221 */ /* 0x000fe20000010000 */
[C---:B------:R-:W-:Y:S01]  /*92a0*/  HMMA.16816.F32 R4, R20.reuse, R88, R4 ;  /* 0x000000581404723c */ /* 0x040fe20000001804 */
[----:B------:R-:W-:Y:S04]  /*92b0*/  LDSM.16.MT88.4 R108, [R140+0x9800] ;  /* 0x009800008c6c783b */ /* 0x000fe80000004200 */
[----:B------:R-:W-:Y:S03]  /*92c0*/  FADD.FTZ R133, R134, R133 ;  /* 0x0000008586857221 */ /* 0x000fe60000010000 */
[C---:B------:R-:W-:Y:S01]  /*92d0*/  HMMA.16816.F32 R8, R20.reuse, R90, R8 ;  /* 0x0000005a1408723c */ /* 0x040fe20000001808 */
[----:B------:R-:W2:Y:S07]  /*92e0*/  LDSM.16.MT88.4 R88, [R141+0xb000] ;  /* 0x00b000008d58783b */ /* 0x000eae0000004200 */
[C---:B-1----:R-:W-:Y:S01]  /*92f0*/  HMMA.16816.F32 R36, R20.reuse, R92, R36 ;  /* 0x0000005c1424723c */ /* 0x042fe20000001824 */
[----:B------:R-:W-:Y:S07]  /*9300*/  LDSM.16.MT88.4 R32, [R146+0xb800] ;  /* 0x00b800009220783b */ /* 0x000fee0000004200 */
[C---:B------:R-:W-:Y:S01]  /*9310*/  HMMA.16816.F32 R40, R20.reuse, R94, R40 ;  /* 0x0000005e1428723c */ /* 0x040fe20000001828 */
[----:B------:R-:W-:Y:S07]  /*9320*/  LDSM.16.MT88.4 R92, [R146+0x9800] ;  /* 0x00980000925c783b */ /* 0x000fee0000004200 */
[C---:B------:R-:W-:Y:S08]  /*9330*/  HMMA.16816.F32 R44, R20.reuse, R24, R44 ;  /* 0x00000018142c723c */ /* 0x040ff0000000182c */
[C---:B------:R-:W-:Y:S01]  /*9340*/  HMMA.16816.F32 R48, R20.reuse, R26, R48 ;  /* 0x0000001a1430723c */ /* 0x040fe20000001830 */
[----:B------:R-:W1:Y:S07]  /*9350*/  LDSM.16.MT88.4 R24, [R140+0xb000] ;  /* 0x00b000008c18783b */ /* 0x000e6e0000004200 */
[C---:B----4-:R-:W-:Y:S08]  /*9360*/  HMMA.16816.F32 R52, R20.reuse, R96, R52 ;  /* 0x000000601434723c */ /* 0x050ff00000001834 */
[C---:B------:R-:W-:Y:S08]  /*9370*/  HMMA.16816.F32 R56, R20.reuse, R98, R56 ;  /* 0x000000621438723c */ /* 0x040ff00000001838 */
[C---:B------:R-:W-:Y:S08]  /*9380*/  HMMA.16816.F32 R60, R20.reuse, R104, R60 ;  /* 0x00000068143c723c */ /* 0x040ff0000000183c */
[C---:B------:R-:W-:Y:S01]  /*9390*/  HMMA.16816.F32 R64, R20.reuse, R106, R64 ;  /* 0x0000006a1440723c */ /* 0x040fe20000001840 */
[----:B------:R-:W4:Y:S07]  /*93a0*/  LDSM.16.MT88.4 R104, [R141+0x9800] ;  /* 0x009800008d68783b */ /* 0x000f2e0000004200 */
[C---:B---3--:R-:W-:Y:S03]  /*93b0*/  HMMA.16816.F32 R68, R20.reuse, R84, R68 ;  /* 0x000000541444723c */ /* 0x048fe60000001844 */
[----:B------:R-:W-:Y:S02]  /*93c0*/  F2FP.F16.F32.PACK_AB R84, R136, R135 ;  /* 0x000000878854723e */ /* 0x000fe400000000ff */
[----:B------:R-:W-:Y:S01]  /*93d0*/  F2FP.F16.F32.PACK_AB R85, R137, R170 ;  /* 0x000000aa8955723e */ /* 0x000fe200000000ff */
[----:B------:R-:W-:Y:S02]  /*93e0*/  FADD.FTZ R170, R170, R133 ;  /* 0x00000085aaaa7221 */ /* 0x000fe40000010000 */
[C---:B------:R-:W-:Y:S03]  /*93f0*/  HMMA.16816.F32 R72, R20.reuse, R86, R72 ;  /* 0x000000561448723c */ /* 0x040fe60000001848 */
[----:B------:R-:W-:Y:S01]  /*9400*/  F2FP.F16.F32.PACK_AB R86, R139, R138 ;  /* 0x0000008a8b56723e */ /* 0x000fe200000000ff */
[----:B------:R-:W-:Y:S01]  /*9410*/  FADD.FTZ R170, R137, R170 ;  /* 0x000000aa89aa7221 */ /* 0x000fe20000010000 */
[C---:B-----5:R-:W-:Y:S03]  /*9420*/  F2FP.F16.F32.PACK_AB R87, R122.reuse, R173 ;  /* 0x000000ad7a57723e */ /* 0x060fe600000000ff */
[C---:B--2---:R-:W-:Y:S03]  /*9430*/  HMMA.16816.F32 R76, R20.reuse, R88, R76 ;  /* 0x00000058144c723c */ /* 0x044fe6000000184c */
[----:B------:R-:W-:Y:S04]  /*9440*/  FADD.FTZ R169, R173, R170 ;  /* 0x000000aaada97221 */ /* 0x000fe80000010000 */
[----:B------:R-:W-:Y:S01]  /*9450*/  FADD.FTZ R169, R122, R169 ;  /* 0x000000a97aa97221 */ /* 0x000fe20000010000 */
        /* <DEDUP_REMOVED lines=16> */
[C---:B-1----:R-:W-:Y:S08]  /*9560*/  HMMA.16816.F32 R68, R84.reuse, R20, R68 ;  /* 0x000000145444723c */ /* 0x042ff00000001844 */
[C---:B------:R-:W-:Y:S08]  /*9570*/  HMMA.16816.F32 R72, R84.reuse, R22, R72 ;  /* 0x000000165448723c */ /* 0x040ff00000001848 */
[C---:B--2---:R-:W-:Y:S03]  /*9580*/  HMMA.16816.F32 R76, R84.reuse, R4, R76 ;  /* 0x00000004544c723c */ /* 0x044fe6000000184c */
[----:B------:R-:W-:Y:S04]  /*9590*/  FADD.FTZ R5, R113, R128 ;  /* 0x0000008071057221 */ /* 0x000fe80000010000 */
[----:B------:R-:W-:Y:S01]  /*95a0*/  FADD.FTZ R5, R132, R5 ;  /* 0x0000000584057221 */ /* 0x000fe20000010000 */
[C---:B------:R-:W-:Y:S03]  /*95b0*/  HMMA.16816.F32 R80, R84.reuse, R6, R80 ;  /* 0x000000065450723c */ /* 0x040fe60000001850 */
[----:B------:R-:W-:Y:S04]  /*95c0*/  FADD.FTZ R0, R114, R5 ;  /* 0x0000000572007221 */ /* 0x000fe80000010000 */
[----:B------:R-:W-:Y:S01]  /*95d0*/  FADD.FTZ R0, R115, R0 ;  /* 0x0000000073007221 */ /* 0x000fe20000010000 */
[C---:B---3--:R-:W-:Y:S03]  /*95e0*/  HMMA.16816.F32 R88, R84.reuse, R8, R12 ;  /* 0x000000085458723c */ /* 0x048fe6000000180c */
[----:B------:R-:W-:Y:S01]  /*95f0*/  FADD.FTZ R5, R135, R0 ;  /* 0x0000000087057221 */ /* 0x000fe20000010000 */
[----:B------:R-:W-:Y:S03]  /*9600*/  MOV R0, R3 ;  /* 0x0000000300007202 */ /* 0x000fe60000000f00 */
[----:B------:R-:W-:Y:S01]  /*9610*/  FADD.FTZ R5, R136, R5 ;  /* 0x0000000588057221 */ /* 0x000fe20000010000 */
[----:B------:R-:W-:Y:S03]  /*9620*/  HMMA.16816.F32 R84, R84, R10, R16 ;  /* 0x0000000a5454723c */ /* 0x000fe60000001810 */
[----:B------:R-:W-:Y:S04]  /*9630*/  FADD.FTZ R138, R138, R5 ;  /* 0x000000058a8a7221 */ /* 0x000fe80000010000 */
[----:B------:R-:W-:Y:S01]  /*9640*/  FADD.FTZ R171, R139, R138 ;  /* 0x0000008a8bab7221 */ /* 0x000fe20000010000 */
[----:B------:R-:W-:Y:S01]  /*9650*/  @!UPT UIADD3 URZ, UPT, UPT, URZ, URZ, URZ ;  /* 0x000000fffffff290 */ /* 0x000fe2000fffe0ff */
[----:B------:R-:W-:Y:S11]  /*9660*/  @P0 BRA `(.L_x_724) ;  /* 0xffffffe000740947 */ /* 0x000ff6000383ffff */
.L_x_723:
        /* <DEDUP_REMOVED lines=161> */
[----:B------:R-:W-:-:S03]  /*a080*/  F2FP.F16.F32.PACK_AB R86, R87, R86 ;  /* 0x000000565756723e */ /* 0x000fc600000000ff */
[----:B------:R-:W-:Y:S02]  /*a090*/  STS [R9+0x2000], R60 ;  /* 0x0020003c09007388 */ /* 0x000fe40000000800 */
[----:B------:R-:W4:Y:S02]  /*a0a0*/  @P1 LDC R16, c[0x0][0x430] ;  /* 0x00010c00ff101b82 */ /* 0x000f240000000800 */
        /* <DEDUP_REMOVED lines=8> */
[----:B-----5:R-:W3:Y:S03]  /*a130*/  @P2 LDC.64 R8, c[0x0][0x408] ;  /* 0x00010200ff082b82 */ /* 0x020ee60000000a00 */
        /* <DEDUP_REMOVED lines=9> */
[----:B--2---:R-:W2:Y:S01]  /*a1d0*/  S2R R17, SR_CTAID.Z ;  /* 0x0000000000117919 */ /* 0x004ea20000002700 */
[----:B-----5:R-:W-:Y:S01]  /*a1e0*/  @P1 MOV R21, 0x1 ;  /* 0x0000000100151802 */ /* 0x020fe20000000f00 */
[----:B----4-:R-:W-:Y:S06]  /*a1f0*/  @P1 BRA `(.L_x_727) ;  /* 0x0000000000201947 */ /* 0x010fec0003800000 */
[----:B------:R-:W-:Y:S01]  /*a200*/  ISETP.NE.AND P0, PT, R18, RZ, PT ;  /* 0x000000ff1200720c */ /* 0x000fe20003f05270 */
[----:B------:R-:W4:-:S12]  /*a210*/  LDC R12, c[0x0][0x3e0] ;  /* 0x0000f800ff0c7b82 */ /* 0x000f180000000800 */
[----:B------:R-:W4:Y:S01]  /*a220*/  @P0 LDC R21, c[0x0][0x454] ;  /* 0x00011500ff150b82 */ /* 0x000f220000000800 */
[----:B------:R-:W-:Y:S02]  /*a230*/  @P0 MOV R16, 0x1 ;  /* 0x0000000100100802 */ /* 0x000fe40000000f00 */
[----:B------:R-:W-:-:S05]  /*a240*/  @!P0 MOV R16, 0x1 ;  /* 0x0000000100108802 */ /* 0x000fca0000000f00 */
[----:B------:R-:W1:Y:S01]  /*a250*/  @P0 LDC R0, c[0x0][0x454] ;  /* 0x00011500ff000b82 */ /* 0x000e620000000800 */
[-C--:B----4-:R-:W-:Y:S02]  /*a260*/  @P0 IMAD R21, R21, R12.reuse, RZ ;  /* 0x0000000c15150224 */ /* 0x090fe400078e02ff */
[----:B------:R-:W-:-:S07]  /*a270*/  @!P0 IMAD R21, R5, R12, RZ ;  /* 0x0000000c05158224 */ /* 0x000fce00078e02ff */
.L_x_727:
[----:B------:R-:W-:Y:S01]  /*a280*/  BAR.SYNC.DEFER_BLOCKING 0x0 ;  /* 0x0000000000007b1d */ /* 0x000fe20000010000 */
[----:B------:R-:W-:Y:S01]  /*a290*/  ISETP.NE.AND P0, PT, R18, RZ, !P1 ;  /* 0x000000ff1200720c */ /* 0x000fe20004f05270 */
[----:B-1----:R-:W-:Y:S01]  /*a2a0*/  @!P2 IMAD.WIDE.U32 R24, R162, R10, RZ ;  /* 0x0000000aa218a225 */ /* 0x002fe200078e00ff */
[C---:B------:R-:W-:Y:S02]  /*a2b0*/  ISETP.NE.AND P1, PT, R161.reuse, -0x1, PT ;  /* 0xffffffffa100780c */ /* 0x040fe40003f25270 */
[--C-:B------:R-:W-:Y:S01]  /*a2c0*/  SHF.R.U32.HI R18, RZ, 0x1, R4.reuse ;  /* 0x00000001ff127819 */ /* 0x100fe20000011604 */
[----:B------:R-:W1:Y:S02]  /*a2d0*/  @P3 MUFU.LG2 R6, R6 ;  /* 0x0000000600063308 */ /* 0x000e640000000c00 */
[----:B------:R-:W4:Y:S01]  /*a2e0*/  @P4 LDC R19, c[0x0][0x458] ;  /* 0x00011600ff134b82 */ /* 0x000f220000000800 */
[----:B------:R-:W4:Y:S01]  /*a2f0*/  S2R R7, SR_TID.X ;  /* 0x0000000000077919 */ /* 0x000f220000002100 */
[C---:B---3--:R-:W-:Y:S01]  /*a300*/  @P2 IMAD.WIDE.U32 R22, R161.reuse, R8, RZ ;  /* 0x00000008a1162225 */ /* 0x048fe200078e00ff */
[----:B------:R-:W-:Y:S01]  /*a310*/  LOP3.LUT P5, RZ, R4, 0x3, RZ, 0xc0, !PT ;  /* 0x0000000304ff7812 */ /* 0x000fe200078ac0ff */
[----:B------:R-:W-:Y:S01]  /*a320*/  BSSY.RECONVERGENT B0, `(.L_x_728) ;  /* 0x000002b000007945 */ /* 0x000fe20003800200 */
[----:B------:R-:W-:Y:S01]  /*a330*/  SHF.R.U32.HI R4, RZ, 0x2, R4 ;  /* 0x00000002ff047819 */ /* 0x000fe20000011604 */
[----:B------:R-:W-:Y:S01]  /*a340*/  @!P2 IMAD R11, R162, R11, R25 ;  /* 0x0000000ba20ba224 */ /* 0x000fe200078e0219 */
[----:B------:R-:W-:Y:S01]  /*a350*/  LOP3.LUT R25, R18, 0x30, RZ, 0xc0, !PT ;  /* 0x0000003012197812 */ /* 0x000fe200078ec0ff */
[----:B------:R-:W3:Y:S01]  /*a360*/  @P3 LDC R10, c[0x0][0x458] ;  /* 0x00011600ff0a3b82 */ /* 0x000ee20000000800 */
[----:B------:R-:W-:-:S02]  /*a370*/  @P2 IMAD R11, R161, R9, R23 ;  /* 0x00000009a10b2224 */ /* 0x000fc400078e0217 */
[----:B------:R-:W-:Y:S01]  /*a380*/  @!P1 IMAD R161, R162, R5, RZ ;  /* 0x00000005a2a19224 */ /* 0x000fe200078e02ff */
[----:B------:R-:W-:Y:S01]  /*a390*/  LOP3.LUT R9, R25, 0x7, R4, 0xf8, !PT ;  /* 0x0000000719097812 */ /* 0x000fe200078ef804 */
[----:B--2---:R-:W-:Y:S02]  /*a3a0*/  IMAD R0, R17, R0, RZ ;  /* 0x0000000011007224 */ /* 0x004fe400078e02ff */
[----:B------:R-:W-:Y:S01]  /*a3b0*/  @P4 FMUL.FTZ R5, R2, 0.69314718246459960938 ;  /* 0x3f31721802054820 */ /* 0x000fe20000410000 */
        /* <DEDUP_REMOVED lines=11> */
[----:B----4-:R-:W-:Y:S01]  /*a470*/  @P4 FFMA.FTZ R18, R100, R19, R5 ;  /* 0x0000001364124223 */ /* 0x010fe20000010005 */
[----:B------:R-:W-:-:S04]  /*a480*/  SHF.R.S32.HI R0, RZ, 0x1f, R0 ;  /* 0x0000001fff007819 */ /* 0x000fc80000011400 */
[----:B------:R-:W-:Y:S01]  /*a490*/  IADD3.X R0, PT, PT, R165, R4, R0, P1, P0 ;  /* 0x00000004a5007210 */ /* 0x000fe20000fe0400 */
[----:B---3--:R-:W-:Y:S01]  /*a4a0*/  @P3 FFMA.FTZ R8, R3, R10, R2 ;  /* 0x0000000a03083223 */ /* 0x008fe20000010002 */
[----:B------:R-:W-:Y:S06]  /*a4b0*/  @P5 BRA `(.L_x_729) ;  /* 0x0000000000445947 */ /* 0x000fec0003800000 */
[C---:B------:R-:W-:Y:S01]  /*a4c0*/  VIADD R19, R9.reuse, 0x8 ;  /* 0x0000000809137836 */ /* 0x040fe20000000000 */
[----:B------:R-:W-:-:S04]  /*a4d0*/  ISETP.GE.AND P4, PT, R9, R154, PT ;  /* 0x0000009a0900720c */ /* 0x000fc80003f86270 */
[----:B------:R-:W-:-:S09]  /*a4e0*/  ISETP.GE.AND P3, PT, R19, R154, PT ;  /* 0x0000009a1300720c */ /* 0x000fd20003f66270 */
[----:B------:R-:W1:Y:S01]  /*a4f0*/  @!P4 LDC.64 R4, c[0x0][0x420] ;  /* 0x00010800ff04cb82 */ /* 0x000e620000000a00 */
[----:B------:R-:W-:-:S03]  /*a500*/  @!P4 IMAD R9, R9, R16, RZ ;  /* 0x000000100909c224 */ /* 0x000fc600078e02ff */
[----:B------:R-:W-:Y:S02]  /*a510*/  @!P3 IMAD R19, R19, R16, RZ ;  /* 0x000000101313b224 */ /* 0x000fe400078e02ff */
        /* <DEDUP_REMOVED lines=11> */
.L_x_729:
[----:B------:R-:W-:Y:S05]  /*a5d0*/  BSYNC.RECONVERGENT B0 ;  /* 0x0000000000007941 */ /* 0x000fea0003800200 */
.L_x_728:
[----:B-1----:R-:W-:Y:S01]  /*a5e0*/  SHF.R.U32.HI R18, RZ, 0x3, R7 ;  /* 0x00000003ff127819 */ /* 0x002fe20000011607 */
[----:B------:R-:W-:Y:S01]  /*a5f0*/  @P2 IMAD.MOV.U32 R24, RZ, RZ, R22 ;  /* 0x000000ffff182224 */ /* 0x000fe200078e0016 */
[----:B------:R-:W1:Y:S01]  /*a600*/  LDCU.64 UR4, c[0x0][0x410] ;  /* 0x00008200ff0477ac */ /* 0x000e620008000a00 */
[----:B------:R-:W-:Y:S01]  /*a610*/  IMAD.MOV.U32 R19, RZ, RZ, RZ ;  /* 0x000000ffff137224 */ /* 0x000fe200078e00ff */
[C---:B------:R-:W-:Y:S01]  /*a620*/  IADD3 R5, PT, PT, R18.reuse, 0x20, RZ ;  /* 0x0000002012057810 */ /* 0x040fe20007ffe0ff */
[----:B------:R-:W-:Y:S01]  /*a630*/  VIADD R7, R18, 0x10 ;  /* 0x0000001012077836 */ /* 0x000fe20000000000 */
[----:B------:R-:W-:Y:S01]  /*a640*/  IADD3 R24, P0, PT, R156, R24, RZ ;  /* 0x000000189c187210 */ /* 0x000fe20007f1e0ff */
[----:B------:R-:W-:Y:S01]  /*a650*/  VIADD R3, R18, 0x30 ;  /* 0x0000003012037836 */ /* 0x000fe20000000000 */
[----:B------:R-:W-:Y:S01]  /*a660*/  ISETP.GE.AND P1, PT, R5, R154, PT ;  /* 0x0000009a0500720c */ /* 0x000fe20003f26270 */
[----:B------:R-:W-:Y:S01]  /*a670*/  BSSY.RECONVERGENT B0, `(.L_x_730) ;  /* 0x0000019000007945 */ /* 0x000fe20003800200 */
[----:B------:R-:W-:-:S02]  /*a680*/  IADD3.X R25, PT, PT, RZ, R11, RZ, P0, !PT ;  /* 0x0000000bff197210 */ /* 0x000fc400007fe4ff */
[-C--:B------:R-:W-:Y:S01]  /*a690*/  ISETP.GE.AND P2, PT, R7, R154.reuse, PT ;  /* 0x0000009a0700720c */ /* 0x080fe20003f46270 */
[----:B------:R3:W4:Y:S01]  /*a6a0*/  LDS.128 R8, [R164] ;  /* 0x00000000a4087984 */ /* 0x0007220000000c00 */
[-C--:B------:R-:W-:Y:S01]  /*a6b0*/  ISETP.GE.AND P3, PT, R18, R154.reuse, PT ;  /* 0x0000009a1200720c */ /* 0x080fe20003f66270 */
[----:B------:R-:W-:Y:S01]  /*a6c0*/  IMAD.WIDE.U32 R18, R163, 0x40, R18 ;  /* 0x00000040a3127825 */ /* 0x000fe200078e0012 */
[----:B------:R-:W-:Y:S01]  /*a6d0*/  ISETP.GE.AND P0, PT, R3, R154, PT ;  /* 0x0000009a0300720c */ /* 0x000fe20003f06270 */
[----:B------:R3:W2:Y:S02]  /*a6e0*/  LDS.128 R4, [R164+0x2000] ;  /* 0x00200000a4047984 */ /* 0x0006a40000000c00 */
[----:B-1----:R-:W-:-:S04]  /*a6f0*/  IMAD.WIDE.U32 R2, R17, UR4, R24 ;  /* 0x0000000411027c25 */ /* 0x002fc8000f8e0018 */
[----:B------:R-:W-:-:S04]  /*a700*/  IMAD R21, R17, UR5, R3 ;  /* 0x0000000511157c24 */ /* 0x000fc8000f8e0203 */
[----:B------:R-:W-:Y:S05]  /*a710*/  @P3 BRA `(.L_x_731) ;  /* 0x0000000000383947 */ /* 0x000fea0003800000 */
        /* <DEDUP_REMOVED lines=12> */
[----:B----4-:R1:W-:Y:S04]  /*a7e0*/  @!P4 STG.E.128 desc[UR12][R16.64], R8 ;  /* 0x000000081000c986 */ /* 0x0103e8000c101d0c */
[----:B--2---:R1:W-:Y:S02]  /*a7f0*/  @!P3 STG.E.128 desc[UR12][R16.64+0x80], R4 ;  /* 0x000080041000b986 */ /* 0x0043e4000c101d0c */
.L_x_731:
[----:B------:R-:W-:Y:S05]  /*a800*/  BSYNC.RECONVERGENT B0 ;  /* 0x0000000000007941 */ /* 0x000fea0003800200 */
.L_x_730:
[----:B-1--4-:R1:W4:Y:S01]  /*a810*/  LDS.128 R8, [R164+0x800] ;  /* 0x00080000a4087984 */ /* 0x0123220000000c00 */
[----:B------:R-:W-:Y:S03]  /*a820*/  BSSY.RECONVERGENT B0, `(.L_x_732) ;  /* 0x0000014000007945 */ /* 0x000fe60003800200 */
[----:B--2---:R1:W2:Y:S01]  /*a830*/  LDS.128 R4, [R164+0x2800] ;  /* 0x00280000a4047984 */ /* 0x0042a20000000c00 */
[----:B------:R-:W-:Y:S05]  /*a840*/  @P2 BRA `(.L_x_733) ;  /* 0x0000000000442947 */ /* 0x000fea0003800000 */
[----:B------:R-:W5:Y:S01]  /*a850*/  LDCU.64 UR6, c[0x0][0x408] ;  /* 0x00008100ff0677ac */ /* 0x000f620008000a00 */
[----:B------:R-:W-:Y:S01]  /*a860*/  IADD3 R17, P2, PT, R18, 0x10, RZ ;  /* 0x0000001012117810 */ /* 0x000fe20007f5e0ff */
[----:B------:R-:W-:Y:S01]  /*a870*/  IMAD.MOV.U32 R22, RZ, RZ, R2 ;  /* 0x000000ffff167224 */ /* 0x000fe200078e0002 */
[----:B------:R-:W-:Y:S01]  /*a880*/  MOV R23, R21 ;  /* 0x0000001500177202 */ /* 0x000fe20000000f00 */
[----:B------:R-:W3:Y:S02]  /*a890*/  LDCU UR8, c[0x0][0x440] ;  /* 0x00008800ff0877ac */ /* 0x000ee40008000800 */
[----:B------:R-:W-:Y:S01]  /*a8a0*/  IMAD.X R0, RZ, RZ, R19, P2 ;  /* 0x000000ffff007224 */ /* 0x000fe200010e0613 */
[----:B------:R-:W1:Y:S03]  /*a8b0*/  LDCU.64 UR4, c[0x0][0x3f0] ;  /* 0x00007e00ff0477ac */ /* 0x000e660008000a00 */
[----:B-----5:R-:W-:-:S02]  /*a8c0*/  IMAD R0, R0, UR6, RZ ;  /* 0x0000000600007c24 */ /* 0x020fc4000f8e02ff */
[----:B------:R-:W-:Y:S01]  /*a8d0*/  IMAD.WIDE.U32 R22, R17, UR6, R22 ;  /* 0x0000000611167c25 */ /* 0x000fe2000f8e0016 */
[----:B---3--:R-:W-:-:S03]  /*a8e0*/  ISETP.GE.AND P3, PT, R156, UR8, PT ;  /* 0x000000089c007c0c */ /* 0x008fc6000bf66270 */
[----:B------:R-:W-:Y:S01]  /*a8f0*/  IMAD R0, R17, UR7, R0 ;  /* 0x0000000711007c24 */ /* 0x000fe2000f8e0200 */
[----:B------:R-:W-:Y:S02]  /*a900*/  ISETP.GE.AND P2, PT, R155, UR8, PT ;  /* 0x000000089b007c0c */ /* 0x000fe4000bf46270 */
[----:B-1----:R-:W-:Y:S01]  /*a910*/  LEA R16, P4, R22, UR4, 0x1 ;  /* 0x0000000416107c11 */ /* 0x002fe2000f8808ff */
[----:B------:R-:W-:-:S05]  /*a920*/  IMAD.IADD R0, R0, 0x1, R23 ;  /* 0x0000000100007824 */ /* 0x000fca00078e0217 */
[----:B------:R-:W-:-:S05]  /*a930*/  LEA.HI.X R17, R22, UR5, R0, 0x1, P4 ;  /* 0x0000000516117c11 */ /* 0x000fca000a0f0c00 */
[----:B----4-:R1:W-:Y:S04]  /*a940*/  @!P3 STG.E.128 desc[UR12][R16.64], R8 ;  /* 0x000000081000b986 */ /* 0x0103e8000c101d0c */
[----:B--2---:R1:W-:Y:S02]  /*a950*/  @!P2 STG.E.128 desc[UR12][R16.64+0x80], R4 ;  /* 0x000080041000a986 */ /* 0x0043e4000c101d0c */
.L_x_733:
[----:B------:R-:W-:Y:S05]  /*a960*/  BSYNC.RECONVERGENT B0 ;  /* 0x0000000000007941 */ /* 0x000fea0003800200 */
.L_x_732:
        /* <DEDUP_REMOVED lines=21> */
.L_x_735:
[----:B------:R-:W-:Y:S05]  /*aac0*/  BSYNC.RECONVERGENT B0 ;  /* 0x0000000000007941 */ /* 0x000fea0003800200 */
.L_x_734:
[----:B------:R-:W-:Y:S05]  /*aad0*/  @P0 EXIT ;  /* 0x000000000000094d */ /* 0x000fea0003800000 */
[----:B------:R-:W5:Y:S01]  /*aae0*/  LDCU.64 UR6, c[0x0][0x408] ;  /* 0x00008100ff0677ac */ /* 0x000f620008000a00 */
[----:B-1-3--:R-:W1:Y:S01]  /*aaf0*/  LDS.128 R164, [R164+0x3800] ;  /* 0x00380000a4a47984 */ /* 0x00ae620000000c00 */
[----:B------:R-:W-:Y:S01]  /*ab00*/  IADD3 R0, P0, PT, R18, 0x30, RZ ;  /* 0x0000003012007810 */ /* 0x000fe20007f1e0ff */
[----:B--2---:R-:W-:Y:S01]  /*ab10*/  IMAD.MOV.U32 R4, RZ, RZ, R2 ;  /* 0x000000ffff047224 */ /* 0x004fe200078e0002 */
[----:B------:R-:W2:Y:S01]  /*ab20*/  LDCU UR8, c[0x0][0x440] ;  /* 0x00008800ff0877ac */ /* 0x000ea20008000800 */
[----:B------:R-:W-:Y:S02]  /*ab30*/  MOV R5, R21 ;  /* 0x0000001500057202 */ /* 0x000fe40000000f00 */
[----:B------:R-:W-:Y:S01]  /*ab40*/  IMAD.X R3, RZ, RZ, R19, P0 ;  /* 0x000000ffff037224 */ /* 0x000fe200000e0613 */
        /* <DEDUP_REMOVED lines=9> */
[----:B------:R2:W-:Y:S01]  /*abe0*/  @!P1 STG.E.128 desc[UR12][R2.64], R12 ;  /* 0x0000000c02009986 */ /* 0x0005e2000c101d0c */
[----:B------:R-:W-:Y:S05]  /*abf0*/  @P0 EXIT ;  /* 0x000000000000094d */ /* 0x000fea0003800000 */
[----:B-1----:R-:W-:Y:S01]  /*ac00*/  STG.E.128 desc[UR12][R2.64+0x80], R164 ;  /* 0x000080a402007986 */ /* 0x002fe2000c101d0c */
[----:B------:R-:W-:Y:S05]  /*ac10*/  EXIT ;  /* 0x000000000000794d */ /* 0x000fea0003800000 */
.L_x_736:
        /* <DEDUP_REMOVED lines=14> */
.L_x_1666:


//--------------------- .text._ZN5flash16flash_fwd_kernelI23Flash_fwd_kernel_traitsILi128ELi64ELi64ELi4ELb0ELb0EN7cutlass6half_tE19Flash_kernel_traitsILi128ELi64ELi64ELi4ES3_EELb0ELb1ELb0ELb0ELb0ELb0ELb1ELb0EEEvNS_16Flash_fwd_paramsE --------------------------
	.section	.text._ZN5flash16flash_fwd_kernelI23Flash_fwd_kernel_traitsILi128ELi64ELi64ELi4ELb0ELb0EN7cutlass6half_tE19Flash_kernel_traitsILi128ELi64ELi64ELi4ES3_EELb0ELb1ELb0ELb0ELb0ELb0ELb1ELb0EEEvNS_16Flash_fwd_paramsE,"ax",@progbits
	.align	128
        .global         _ZN5flash16flash_fwd_kernelI23Flash_fwd_kernel_traitsILi128ELi64ELi64ELi4ELb0ELb0EN7cutlass6half_tE19Flash_kernel_traitsILi128ELi64ELi64ELi4ES3_EELb0ELb1ELb0ELb0ELb0ELb0ELb1ELb0EEEvNS_16Flash_fwd_paramsE
        .type           _ZN5flash16flash_fwd_kernelI23Flash_fwd_kernel_traitsILi128ELi64ELi64ELi4ELb0ELb0EN7cutlass6half_tE19Flash_kernel_traitsILi128ELi64ELi64ELi4ES3_EELb0ELb1ELb0ELb0ELb0ELb0ELb1ELb0EEEvNS_16Flash_fwd_paramsE,@function
        .size           _ZN5flash16flash_fwd_kernelI23Flash_fwd_kernel_traitsILi128ELi64ELi64ELi4ELb0ELb0EN7cutlass6half_tE19Flash_kernel_traitsILi128ELi64ELi64ELi4ES3_EELb0ELb1ELb0ELb0ELb0ELb0ELb1ELb0EEEvNS_16Flash_fwd_paramsE,(.L_x_1667 - _ZN5flash16flash_fwd_kernelI23Flash_fwd_kernel_traitsILi128ELi64ELi64ELi4ELb0ELb0EN7cutlass6half_tE19Flash_kernel_traitsILi128ELi64ELi64ELi4ES3_EELb0ELb1ELb0ELb0ELb0ELb0ELb1ELb0EEEvNS_16Flash_fwd_paramsE)
        .other          _ZN5flash16flash_fwd_kernelI23Flash_fwd_kernel_traitsILi128ELi64ELi64ELi4ELb0ELb0EN7cutlass6half_tE19Flash_kernel_traitsILi128ELi64ELi64ELi4ES3_EELb0ELb1ELb0ELb0ELb0ELb0ELb1ELb0EEEvNS_16Flash_fwd_paramsE,@"STO_CUDA_ENTRY STV_DEFAULT"
_ZN5flash16flash_fwd_kernelI23Flash_fwd_kernel_traitsILi128ELi64ELi64ELi4ELb0ELb0EN7cutlass6half_tE19Flash_kernel_traitsILi128ELi64ELi64ELi4ES3_EELb0ELb1ELb0ELb0ELb0ELb0ELb1ELb0EEEvNS_16Flash_fwd_paramsE:
.text._ZN5flash16flash_fwd_kernelI23Flash_fwd_kernel_traitsILi128ELi64ELi64ELi4ELb0ELb0EN7cutlass6half_tE19Flash_kernel_traitsILi128ELi64ELi64ELi4ES3_EELb0ELb1ELb0ELb0ELb0ELb0ELb1ELb0EEEvNS_16Flash_fwd_paramsE:
        /* <DEDUP_REMOVED lines=51> */
.L_x_737:
        /* <DEDUP_REMOVED lines=48> */
.L_x_739:
        /* <DEDUP_REMOVED lines=38> */
.L_x_741:
[----:B------:R-:W-:Y:S05]  /*0890*/  BSYNC.RECONVERGENT B0 ;  /* 0x0000000000007941 */ /* 0x000fea0003800200 */
.L_x_740:
        /* <DEDUP_REMOVED lines=20> */
.L_x_743:
[----:B------:R-:W-:Y:S05]  /*09e0*/  BSYNC.RECONVERGENT B0 ;  /* 0x0000000000007941 */ /* 0x000fea0003800200 */
.L_x_742:
        /* <DEDUP_REMOVED lines=21> */
.L_x_745:
[----:B------:R-:W-:Y:S05]  /*0b40*/  BSYNC.RECONVERGENT B0 ;  /* 0x0000000000007941 */ /* 0x000fea0003800200 */
.L_x_744:
        /* <DEDUP_REMOVED lines=28> */
.L_x_747:
[----:B------:R-:W-:Y:S05]  /*0d10*/  BSYNC.RECONVERGENT B0 ;  /* 0x0000000000007941 */ /* 0x000fea0003800200 */
.L_x_746:
        /* <DEDUP_REMOVED lines=15> */
.L_x_749:
[----:B------:R-:W-:Y:S05]  /*0e10*/  BSYNC.RECONVERGENT B0 ;  /* 0x0000000000007941 */ /* 0x000fea0003800200 */
.L_x_748:
        /* <DEDUP_REMOVED lines=10> */
.L_x_751:
[----:B------:R-:W-:Y:S05]  /*0ec0*/  BSYNC.RECONVERGENT B0 ;  /* 0x0000000000007941 */ /* 0x000fea0003800200 */
.L_x_750:
        /* <DEDUP_REMOVED lines=10> */
.L_x_753:
[----:B------:R-:W-:Y:S05]  /*0f70*/  BSYNC.RECONVERGENT B0 ;  /* 0x0000000000007941 */ /* 0x000fea0003800200 */
.L_x_752:
        /* <DEDUP_REMOVED lines=10> */
.L_x_738:
        /* <DEDUP_REMOVED lines=22> */
.L_x_754:
[----:B------:R-:W1:Y:S01]  /*1180*/  LDC.64 R10, c[0x0][0x3b8] ;  /* 0x0000ee00ff0a7b82 */ /* 0x000e620000000a00 */
[----:B------:R-:W-:-:S05]  /*1190*/  IADD3 R2, PT, PT, R6, R7, RZ ;  /* 0x0000000706027210 */ /* 0x000fca0007ffe0ff */
[C---:B-1----:R-:W-:Y:S02]  /*11a0*/  IMAD R5, R2.reuse, R11, RZ ;  /* 0x0000000b02057224 */ /* 0x042fe400078e02ff */
[----:B------:R-:W-:-:S05]  /*11b0*/  IMAD.WIDE.U32 R2, R2, R10, RZ ;  /* 0x0000000a02027225 */ /* 0x000fca00078e00ff */
[----:B------:R-:W-:Y:S02]  /*11c0*/  IADD3 R5, PT, PT, R3, R5, RZ ;  /* 0x0000000503057210 */ /* 0x000fe40007ffe0ff */
[----:B------:R-:W-:-:S07]  /*11d0*/  MOV R4, R2 ;  /* 0x0000000200047202 */ /* 0x000fce0000000f00 */
.L_x_755:
        /* <DEDUP_REMOVED lines=39> */
.L_x_756:
[----:B------:R-:W1:Y:S01]  /*1450*/  LDC.64 R8, c[0x0][0x3c0] ;  /* 0x0000f000ff087b82 */ /* 0x000e620000000a00 */
[----:B------:R-:W-:-:S05]  /*1460*/  IADD3 R6, PT, PT, R6, R7, RZ ;  /* 0x0000000706067210 */ /* 0x000fca0007ffe0ff */
[C---:B-1----:R-:W-:Y:S02]  /*1470*/  IMAD R3, R6.reuse, R9, RZ ;  /* 0x0000000906037224 */ /* 0x042fe400078e02ff */
[----:B------:R-:W-:-:S05]  /*1480*/  IMAD.WIDE.U32 R12, R6, R8, RZ ;  /* 0x00000008060c7225 */ /* 0x000fca00078e00ff */
[----:B------:R-:W-:-:S07]  /*1490*/  IADD3 R3, PT, PT, R13, R3, RZ ;  /* 0x000000030d037210 */ /* 0x000fce0007ffe0ff */
.L_x_757:
        /* <DEDUP_REMOVED lines=77> */
.L_x_759:
[----:B------:R-:W-:Y:S05]  /*1970*/  BSYNC.RECONVERGENT B0 ;  /* 0x0000000000007941 */ /* 0x000fea0003800200 */
.L_x_758:
        /* <DEDUP_REMOVED lines=28> */
.L_x_761:
[----:B------:R-:W-:Y:S05]  /*1b40*/  BSYNC.RECONVERGENT B0 ;  /* 0x0000000000007941 */ /* 0x000fea0003800200 */
.L_x_760:
        /* <DEDUP_REMOVED lines=29> */
.L_x_763:
[----:B------:R-:W-:Y:S05]  /*1d20*/  BSYNC.RECONVERGENT B0 ;  /* 0x0000000000007941 */ /* 0x000fea0003800200 */
.L_x_762:
        /* <DEDUP_REMOVED lines=30> */
.L_x_765:
[----:B------:R-:W-:Y:S05]  /*1f10*/  BSYNC.RECONVERGENT B0 ;  /* 0x0000000000007941 */ /* 0x000fea0003800200 */
.L_x_764:
        /* <DEDUP_REMOVED lines=20> */
.L_x_767:
[----:B------:R-:W-:Y:S05]  /*2060*/  BSYNC.RECONVERGENT B0 ;  /* 0x0000000000007941 */ /* 0x000fea0003800200 */
.L_x_766:
        /* <DEDUP_REMOVED lines=19> */
.L_x_769:
[----:B------:R-:W-:Y:S05]  /*21a0*/  BSYNC.RECONVERGENT B0 ;  /* 0x0000000000007941 */ /* 0x000fea0003800200 */
.L_x_768:
        /* <DEDUP_REMOVED lines=21> */
.L_x_771:
[----:B------:R-:W-:Y:S05]  /*2300*/  BSYNC.RECONVERGENT B0 ;  /* 0x0000000000007941 */ /* 0x000fea0003800200 */
.L_x_770:
        /* <DEDUP_REMOVED lines=21> */
.L_x_773:
[----:B------:R-:W-:Y:S05]  /*2460*/  BSYNC.RECONVERGENT B0 ;  /* 0x0000000000007941 */ /* 0x000fea0003800200 */
.L_x_772:
        /* <DEDUP_REMOVED lines=41> */
.L_x_775:
[----:B------:R2:W-:Y:S04]  /*2700*/  STS.128 [R168+0x8000], RZ ;  /* 0x008000ffa8007388 */ /* 0x0005e80000000c00 */
[----:B------:R2:W-:Y:S02]  /*2710*/  STS.128 [R168+0xa000], RZ ;  /* 0x00a000ffa8007388 */ /* 0x0005e40000000c00 */
.L_x_776:
[----:B------:R-:W-:Y:S05]  /*2720*/  BSYNC.RECONVERGENT B0 ;  /* 0x0000000000007941 */ /* 0x000fea0003800200 */
.L_x_774:
        /* <DEDUP_REMOVED lines=28> */
.L_x_778:
[----:B------:R-:W-:Y:S05]  /*28f0*/  BSYNC.RECONVERGENT B0 ;  /* 0x0000000000007941 */ /* 0x000fea0003800200 */
.L_x_777:
        /* <DEDUP_REMOVED lines=23> */
.L_x_780:
[----:B------:R-:W-:Y:S05]  /*2a70*/  BSYNC.RECONVERGENT B0 ;  /* 0x0000000000007941 */ /* 0x000fea0003800200 */
.L_x_779:
        /* <DEDUP_REMOVED lines=23> */
.L_x_782:
[----:B------:R-:W-:Y:S05]  /*2bf0*/  BSYNC.RECONVERGENT B0 ;  /* 0x0000000000007941 */ /* 0x000fea0003800200 */
.L_x_781:
[----:B------:R-:W-:Y:S01]  /*2c00*/  LDSM.16.M88.4 R28, [R155] ;  /* 0x000000009b1c783b */ /* 0x000fe20000000200 */
[----:B------:R-:W-:Y:S01]  /*2c10*/  R2P PR, R100, 0x6 ;  /* 0x0000000664007804 */ /* 0x000fe20000000000 */
[----:B------:R-:W5:Y:S01]  /*2c20*/  LDCU UR7, c[0x0][0x50c] ;  /* 0x0000a180ff0777ac */ /* 0x000f620008000800 */
[----:B------:R-:W-:Y:S01]  /*2c30*/  MOV R5, 0x20 ;  /* 0x0000002000057802 */ /* 0x000fe20000000f00 */
[----:B------:R-:W1:Y:S01]  /*2c40*/  LDSM.16.M88.4 R68, [R154+UR5+0x4000] ;  /* 0x004000059a44783b */ /* 0x000e620008000200 */
[----:B----4-:R-:W-:Y:S02]  /*2c50*/  IADD3 R2, PT, PT, R154, UR5, RZ ;  /* 0x000000059a027c10 */ /* 0x010fe4000fffe0ff */
[----:B------:R-:W-:Y:S01]  /*2c60*/  SEL R5, R5, 0xffffffe0, !P1 ;  /* 0xffffffe005057807 */ /* 0x000fe20004800000 */
[----:B------:R-:W4:Y:S01]  /*2c70*/  LDSM.16.M88.4 R60, [R154+UR5+0x4800] ;  /* 0x004800059a3c783b */ /* 0x000f220008000200 */
[----:B------:R-:W-:Y:S02]  /*2c80*/  MOV R0, 0x40 ;  /* 0x0000004000007802 */ /* 0x000fe40000000f00 */
[-C--:B------:R-:W-:Y:S01]  /*2c90*/  IADD3 R153, PT, PT, R155, R5.reuse, RZ ;  /* 0x000000059b997210 */ /* 0x080fe20007ffe0ff */
[----:B------:R-:W-:Y:S01]  /*2ca0*/  LDSM.16.M88.4 R52, [R154+UR5+0x5000] ;  /* 0x005000059a34783b */ /* 0x000fe20008000200 */
[----:B------:R-:W-:-:S02]  /*2cb0*/  IADD3 R149, PT, PT, R2, R5, RZ ;  /* 0x0000000502957210 */ /* 0x000fc40007ffe0ff */
[----:B------:R-:W-:Y:S01]  /*2cc0*/  SEL R0, R0, 0xffffffc0, !P2 ;  /* 0xffffffc000007807 */ /* 0x000fe20005000000 */
[----:B------:R-:W-:Y:S01]  /*2cd0*/  LDSM.16.M88.4 R44, [R153] ;  /* 0x00000000992c783b */ /* 0x000fe20000000200 */
[----:B------:R-:W-:Y:S02]  /*2ce0*/  SHF.L.U32 R100, R100, 0x1, RZ ;  /* 0x0000000164647819 */ /* 0x000fe400000006ff */
[-C--:B------:R-:W-:Y:S01]  /*2cf0*/  IADD3 R152, PT, PT, R155, R0.reuse, RZ ;  /* 0x000000009b987210 */ /* 0x080fe20007ffe0ff */
[----:B------:R-:W2:Y:S01]  /*2d00*/  LDSM.16.M88.4 R40, [R149+0x4000] ;  /* 0x004000009528783b */ /* 0x000ea20000000200 */
[----:B------:R-:W-:Y:S02]  /*2d10*/  IADD3 R148, PT, PT, R2, R0, RZ ;  /* 0x0000000002947210 */ /* 0x000fe40007ffe0ff */
[C---:B------:R-:W-:Y:S01]  /*2d20*/  IADD3 R151, PT, PT, R5.reuse, R152, RZ ;  /* 0x0000009805977210 */ /* 0x040fe20007ffe0ff */
[----:B------:R-:W3:Y:S01]  /*2d30*/  LDSM.16.M88.4 R32, [R154+UR5+0x5800] ;  /* 0x005800059a20783b */ /* 0x000ee20008000200 */
[----:B------:R-:W-:-:S02]  /*2d40*/  IADD3 R147, PT, PT, R5, R148, RZ ;  /* 0x0000009405937210 */ /* 0x000fc40007ffe0ff */
[----:B------:R-:W-:Y:S01]  /*2d50*/  ISETP.NE.AND P6, PT, R101, 0x1, PT ;  /* 0x000000016500780c */ /* 0x000fe20003fc5270 */
[----:B------:R-:W5:Y:S01]  /*2d60*/  LDSM.16.M88.4 R16, [R149+0x4800] ;  /* 0x004800009510783b */ /* 0x000f620000000200 */
[----:B------:R-:W-:Y:S02]  /*2d70*/  LOP3.LUT R100, R100, 0x6, RZ, 0xc0, !PT ;  /* 0x0000000664647812 */ /* 0x000fe400078ec0ff */
[C---:B------:R-:W-:Y:S01]  /*2d80*/  VIMNMX R136, PT, PT, R98.reuse, R99, PT ;  /* 0x0000006362887248 */ /* 0x040fe20003fe0100 */
[----:B------:R-:W-:Y:S01]  /*2d90*/  LDSM.16.M88.4 R12, [R152] ;  /* 0x00000000980c783b */ /* 0x000fe20000000200 */
[----:B------:R-:W-:-:S03]  /*2da0*/  VIADDMNMX R2, R98, 0x8, R99, PT ;  /* 0x0000000862027846 */ /* 0x000fc60003800163 */
[----:B------:R-:W5:Y:S04]  /*2db0*/  LDSM.16.M88.4 R76, [R148+0x4000] ;  /* 0x00400000944c783b */ /* 0x000f680000000200 */
[----:B------:R-:W5:Y:S01]  /*2dc0*/  LDSM.16.M88.4 R72, [R149+0x5000] ;  /* 0x005000009548783b */ /* 0x000f620000000200 */
[C---:B-1----:R-:W-:Y:S03]  /*2dd0*/  HMMA.16816.F32 R20, R28.reuse, R68, RZ ;  /* 0x000000441c14723c */ /* 0x042fe600000018ff */
[----:B------:R-:W1:Y:S04]  /*2de0*/  LDSM.16.M88.4 R36, [R149+0x5800] ;  /* 0x005800009524783b */ /* 0x000e680000000200 */
[----:B------:R-:W1:Y:S01]  /*2df0*/  LDSM.16.M88.4 R24, [R148+0x4800] ;  /* 0x004800009418783b */ /* 0x000e620000000200 */
[C---:B----4-:R-:W-:Y:S03]  /*2e00*/  HMMA.16816.F32 R64, R28.reuse, R60, RZ ;  /* 0x0000003c1c40723c */ /* 0x050fe600000018ff */
[----:B------:R-:W-:Y:S04]  /*2e10*/  LDSM.16.M88.4 R84, [R151] ;  /* 0x000000009754783b */ /* 0x000fe80000000200 */
[----:B------:R-:W4:Y:S01]  /*2e20*/  LDSM.16.M88.4 R92, [R147+0x4000] ;  /* 0x00400000935c783b */ /* 0x000f220000000200 */
[C---:B------:R-:W-:Y:S03]  /*2e30*/  HMMA.16816.F32 R68, R28.reuse, R70, RZ ;  /* 0x000000461c44723c */ /* 0x040fe600000018ff */
[----:B------:R-:W4:Y:S04]  /*2e40*/  LDSM.16.M88.4 R80, [R147+0x4800] ;  /* 0x004800009350783b */ /* 0x000f280000000200 */
[----:B------:R-:W-:Y:S01]  /*2e50*/  LDSM.16.M88.4 R88, [R154+UR5+0x6000] ;  /* 0x006000059a58783b */ /* 0x000fe20008000200 */
[----:B------:R-:W-:Y:S03]  /*2e60*/  HMMA.16816.F32 R60, R28, R62, RZ ;  /* 0x0000003e1c3c723c */ /* 0x000fe600000018ff */
[----:B------:R-:W0:Y:S05]  /*2e70*/  LDGDEPBAR ;  /* 0x00000000000079af */ /* 0x000e2a0000000000 */
[----:B--2---:R-:W-:Y:S08]  /*2e80*/  HMMA.16816.F32 R20, R44, R40, R20 ;  /* 0x000000282c14723c */ /* 0x004ff00000001814 */
[C---:B------:R-:W-:Y:S08]  /*2e90*/  HMMA.16816.F32 R56, R28.reuse, R52, RZ ;  /* 0x000000341c38723c */ /* 0x040ff000000018ff */
[C---:B------:R-:W-:Y:S08]  /*2ea0*/  HMMA.16816.F32 R52, R28.reuse, R54, RZ ;  /* 0x000000361c34723c */ /* 0x040ff000000018ff */
[C---:B---3--:R-:W-:Y:S08]  /*2eb0*/  HMMA.16816.F32 R48, R28.reuse, R32, RZ ;  /* 0x000000201c30723c */ /* 0x048ff000000018ff */
[----:B------:R-:W-:Y:S01]  /*2ec0*/  HMMA.16816.F32 R28, R28, R34, RZ ;  /* 0x000000221c1c723c */ /* 0x000fe200000018ff */
[----:B------:R-:W2:Y:S07]  /*2ed0*/  LDSM.16.M88.4 R32, [R148+0x5000] ;  /* 0x005000009420783b */ /* 0x000eae0000000200 */
[C---:B------:R-:W-:Y:S01]  /*2ee0*/  HMMA.16816.F32 R68, R44.reuse, R42, R68 ;  /* 0x0000002a2c44723c */ /* 0x040fe20000001844 */
[----:B------:R-:W-:Y:S07]  /*2ef0*/  LDSM.16.M88.4 R40, [R155+0x2000] ;  /* 0x002000009b28783b */ /* 0x000fee0000000200 */
[C---:B-----5:R-:W-:Y:S08]  /*2f00*/  HMMA.16816.F32 R64, R44.reuse, R16, R64 ;  /* 0x000000102c40723c */ /* 0x060ff00000001840 */
[----:B------:R-:W-:Y:S01]  /*2f10*/  HMMA.16816.F32 R60, R44, R18, R60 ;  /* 0x000000122c3c723c */ /* 0x000fe2000000183c */
[----:B------:R-:W3:Y:S07]  /*2f20*/  LDSM.16.M88.4 R16, [R148+0x5800] ;  /* 0x005800009410783b */ /* 0x000eee0000000200 */
[----:B------:R-:W-:Y:S08]  /*2f30*/  HMMA.16816.F32 R20, R12, R76, R20 ;  /* 0x0000004c0c14723c */ /* 0x000ff00000001814 */
[C---:B------:R-:W-:Y:S08]  /*2f40*/  HMMA.16816.F32 R56, R44.reuse, R72, R56 ;  /* 0x000000482c38723c */ /* 0x040ff00000001838 */
[C---:B------:R-:W-:Y:S01]  /*2f50*/  HMMA.16816.F32 R52, R44.reuse, R74, R52 ;  /* 0x0000004a2c34723c */ /* 0x040fe20000001834 */
[----:B------:R-:W-:Y:S07]  /*2f60*/  LDSM.16.M88.4 R72, [R147+0x5800] ;  /* 0x005800009348783b */ /* 0x000fee0000000200 */
[C---:B-1----:R-:W-:Y:S08]  /*2f70*/  HMMA.16816.F32 R48, R44.reuse, R36, R48 ;  /* 0x000000242c30723c */ /* 0x042ff00000001830 */
[----:B------:R-:W-:Y:S01]  /*2f80*/  HMMA.16816.F32 R44, R44, R38, R28 ;  /* 0x000000262c2c723c */ /* 0x000fe2000000181c */
[----:B------:R-:W1:Y:S04]  /*2f90*/  LDSM.16.M88.4 R36, [R154+UR5+0x6800] ;  /* 0x006800059a24783b */ /* 0x000e680008000200 */
[----:B------:R-:W-:Y:S03]  /*2fa0*/  LDSM.16.M88.4 R28, [R153+0x2000] ;  /* 0x00200000991c783b */ /* 0x000fe60000000200 */
[C---:B------:R-:W-:Y:S01]  /*2fb0*/  HMMA.16816.F32 R68, R12.reuse, R78, R68 ;  /* 0x0000004e0c44723c */ /* 0x040fe20000001844 */
[----:B------:R-:W-:Y:S07]  /*2fc0*/  LDSM.16.M88.4 R76, [R147+0x5000] ;  /* 0x00500000934c783b */ /* 0x000fee0000000200 */
[C---:B------:R-:W-:Y:S08]  /*2fd0*/  HMMA.16816.F32 R64, R12.reuse, R24, R64 ;  /* 0x000000180c40723c */ /* 0x040ff00000001840 */
[----:B------:R-:W-:Y:S01]  /*2fe0*/  HMMA.16816.F32 R60, R12, R26, R60 ;  /* 0x0000001a0c3c723c */ /* 0x000fe2000000183c */
[----:B------:R-:W5:Y:S07]  /*2ff0*/  LDSM.16.M88.4 R24, [R149+0x6000] ;  /* 0x006000009518783b */ /* 0x000f6e0000000200 */
[C---:B----4-:R-:W-:Y:S08]  /*3000*/  HMMA.16816.F32 R20, R84.reuse, R92, R20 ;  /* 0x0000005c5414723c */ /* 0x050ff00000001814 */
[C---:B------:R-:W-:Y:S08]  /*3010*/  HMMA.16816.F32 R68, R84.reuse, R94, R68 ;  /* 0x0000005e5444723c */ /* 0x040ff00000001844 */
[C---:B------:R-:W-:Y:S08]  /*3020*/  HMMA.16816.F32 R64, R84.reuse, R80, R64 ;  /* 0x000000505440723c */ /* 0x040ff00000001840 */
[----:B------:R-:W-:Y:S08]  /*3030*/  HMMA.16816.F32 R60, R84, R82, R60 ;  /* 0x00000052543c723c */ /* 0x000ff0000000183c */
[C---:B--2---:R-:W-:Y:S08]  /*3040*/  HMMA.16816.F32 R56, R12.reuse, R32, R56 ;  /* 0x000000200c38723c */ /* 0x044ff00000001838 */
[C---:B------:R-:W-:Y:S01]  /*3050*/  HMMA.16816.F32 R52, R12.reuse, R34, R52 ;  /* 0x000000220c34723c */ /* 0x040fe20000001834 */
[----:B------:R-:W-:Y:S07]  /*3060*/  LDSM.16.M88.4 R32, [R154+UR5+0x7000] ;  /* 0x007000059a20783b */ /* 0x000fee0008000200 */
[C---:B---3--:R-:W-:Y:S08]  /*3070*/  HMMA.16816.F32 R48, R12.reuse, R16, R48 ;  /* 0x000000100c30723c */ /* 0x048ff00000001830 */
[----:B------:R-:W-:Y:S01]  /*3080*/  HMMA.16816.F32 R44, R12, R18, R44 ;  /* 0x000000120c2c723c */ /* 0x000fe2000000182c */
[----:B------:R-:W-:Y:S04]  /*3090*/  LDSM.16.M88.4 R16, [R152+0x2000] ;  /* 0x002000009810783b */ /* 0x000fe80000000200 */
[----:B------:R-:W2:Y:S03]  /*30a0*/  LDSM.16.M88.4 R12, [R148+0x6000] ;  /* 0x00600000940c783b */ /* 0x000ea60000000200 */
[C---:B------:R-:W-:Y:S08]  /*30b0*/  HMMA.16816.F32 R20, R40.reuse, R88, R20 ;  /* 0x000000582814723c */ /* 0x040ff00000001814 */
[C---:B------:R-:W-:Y:S01]  /*30c0*/  HMMA.16816.F32 R88, R40.reuse, R90, R68 ;  /* 0x0000005a2858723c */ /* 0x040fe20000001844 */
[----:B------:R-:W-:Y:S07]  /*30d0*/  LDSM.16.M88.4 R68, [R147+0x6000] ;  /* 0x006000009344783b */ /* 0x000fee0000000200 */
[C---:B-1----:R-:W-:Y:S08]  /*30e0*/  HMMA.16816.F32 R64, R40.reuse, R36, R64 ;  /* 0x000000242840723c */ /* 0x042ff00000001840 */
[----:B------:R-:W-:Y:S01]  /*30f0*/  HMMA.16816.F32 R60, R40, R38, R60 ;  /* 0x00000026283c723c */ /* 0x000fe2000000183c */
[----:B------:R-:W1:Y:S07]  /*3100*/  LDSM.16.M88.4 R36, [R149+0x6800] ;  /* 0x006800009524783b */ /* 0x000e6e0000000200 */
[C---:B------:R-:W-:Y:S08]  /*3110*/  HMMA.16816.F32 R48, R84.reuse, R72, R48 ;  /* 0x000000485430723c */ /* 0x040ff00000001830 */
[----:B------:R-:W-:Y:S01]  /*3120*/  HMMA.16816.F32 R44, R84, R74, R44 ;  /* 0x0000004a542c723c */ /* 0x000fe2000000182c */
[----:B------:R-:W3:Y:S07]  /*3130*/  LDSM.16.M88.4 R72, [R151+0x2000] ;  /* 0x002000009748783b */ /* 0x000eee0000000200 */
[C---:B-----5:R-:W-:Y:S08]  /*3140*/  HMMA.16816.F32 R20, R28.reuse, R24, R20 ;  /* 0x000000181c14723c */ /* 0x060ff00000001814 */
[----:B------:R-:W-:Y:S01]  /*3150*/  HMMA.16816.F32 R88, R28, R26, R88 ;  /* 0x0000001a1c58723c */ /* 0x000fe20000001858 */
[----:B------:R-:W4:Y:S07]  /*3160*/  LDSM.16.M88.4 R24, [R148+0x6800] ;  /* 0x006800009418783b */ /* 0x000f2e0000000200 */
[C---:B------:R-:W-:Y:S08]  /*3170*/  HMMA.16816.F32 R56, R84.reuse, R76, R56 ;  /* 0x0000004c5438723c */ /* 0x040ff00000001838 */
[----:B------:R-:W-:Y:S01]  /*3180*/  HMMA.16816.F32 R52, R84, R78, R52 ;  /* 0x0000004e5434723c */ /* 0x000fe20000001834 */
[----:B------:R-:W5:Y:S07]  /*3190*/  LDSM.16.M88.4 R76, [R154+UR5+0x7800] ;  /* 0x007800059a4c783b */ /* 0x000f6e0008000200 */
[C---:B--2---:R-:W-:Y:S08]  /*31a0*/  HMMA.16816.F32 R20, R16.reuse, R12, R20 ;  /* 0x0000000c1014723c */ /* 0x044ff00000001814 */
[----:B------:R-:W-:Y:S01]  /*31b0*/  HMMA.16816.F32 R88, R16, R14, R88 ;  /* 0x0000000e1058723c */ /* 0x000fe20000001858 */
[----:B------:R-:W2:Y:S07]  /*31c0*/  LDSM.16.M88.4 R12, [R147+0x6800] ;  /* 0x00680000930c783b */ /* 0x000eae0000000200 */
[C---:B-1----:R-:W-:Y:S08]  /*31d0*/  HMMA.16816.F32 R64, R28.reuse, R36, R64 ;  /* 0x000000241c40723c */ /* 0x042ff00000001840 */
[----:B------:R-:W-:Y:S01]  /*31e0*/  HMMA.16816.F32 R60, R28, R38, R60 ;  /* 0x000000261c3c723c */ /* 0x000fe2000000183c */
[----:B------:R-:W-:Y:S07]  /*31f0*/  LDSM.16.M88.4 R36, [R149+0x7800] ;  /* 0x007800009524783b */ /* 0x000fee0000000200 */
[C---:B------:R-:W-:Y:S08]  /*3200*/  HMMA.16816.F32 R56, R40.reuse, R32, R56 ;  /* 0x000000202838723c */ /* 0x040ff00000001838 */
[----:B------:R-:W-:Y:S01]  /*3210*/  HMMA.16816.F32 R52, R40, R34, R52 ;  /* 0x000000222834723c */ /* 0x000fe20000001834 */
[----:B------:R-:W1:Y:S07]  /*3220*/  LDSM.16.M88.4 R32, [R149+0x7000] ;  /* 0x007000009520783b */ /* 0x000e6e0000000200 */
[----:B---3--:R-:W-:Y:S08]  /*3230*/  HMMA.16816.F32 R20, R72, R68, R20 ;  /* 0x000000444814723c */ /* 0x008ff00000001814 */
[C---:B----4-:R-:W-:Y:S08]  /*3240*/  HMMA.16816.F32 R64, R16.reuse, R24, R64 ;  /* 0x000000181040723c */ /* 0x050ff00000001840 */
[----:B------:R-:W-:Y:S01]  /*3250*/  HMMA.16816.F32 R60, R16, R26, R60 ;  /* 0x0000001a103c723c */ /* 0x000fe2000000183c */
[----:B------:R-:W-:Y:S02]  /*3260*/  LDSM.16.M88.4 R24, [R147+0x7000] ;  /* 0x007000009318783b */ /* 0x000fe40000000200 */
[----:B------:R-:W-:Y:S01]  /*3270*/  FMUL.FTZ R3, R20, UR7 ;  /* 0x0000000714037c20 */ /* 0x000fe20008410000 */
[----:B------:R-:W-:Y:S01]  /*3280*/  FMUL.FTZ R68, R21, UR7 ;  /* 0x0000000715447c20 */ /* 0x000fe20008410000 */
[----:B------:R-:W-:-:S03]  /*3290*/  FMUL.FTZ R69, R22, UR7 ;  /* 0x0000000716457c20 */ /* 0x000fc60008410000 */
[----:B------:R-:W-:Y:S01]  /*32a0*/  HMMA.16816.F32 R88, R72, R70, R88 ;  /* 0x000000464858723c */ /* 0x000fe20000001858 */
[----:B------:R-:W-:Y:S01]  /*32b0*/  FMUL.FTZ R70, R23, UR7 ;  /* 0x0000000717467c20 */ /* 0x000fe20008410000 */
[----:B------:R-:W3:Y:S01]  /*32c0*/  MUFU.TANH R3, R3 ;  /* 0x0000000300037308 */ /* 0x000ee20000002400 */
[----:B------:R-:W4:Y:S05]  /*32d0*/  LDSM.16.M88.4 R20, [R148+0x7000] ;  /* 0x007000009414783b */ /* 0x000f2a0000000200 */
[C---:B-----5:R-:W-:Y:S02]  /*32e0*/  HMMA.16816.F32 R48, R40.reuse, R76, R48 ;  /* 0x0000004c2830723c */ /* 0x060fe40000001830 */
[----:B------:R-:W1:Y:S06]  /*32f0*/  MUFU.TANH R68, R68 ;  /* 0x0000004400447308 */ /* 0x000e6c0000002400 */
[----:B------:R-:W-:Y:S02]  /*3300*/  HMMA.16816.F32 R44, R40, R78, R44 ;  /* 0x0000004e282c723c */ /* 0x000fe4000000182c */
[----:B------:R-:W1:Y:S01]  /*3310*/  MUFU.TANH R69, R69 ;  /* 0x0000004500457308 */ /* 0x000e620000002400 */
[----:B------:R-:W-:Y:S01]  /*3320*/  FMUL.FTZ R40, R88, UR7 ;  /* 0x0000000758287c20 */ /* 0x000fe20008410000 */
[----:B------:R-:W-:Y:S01]  /*3330*/  FMUL.FTZ R41, R89, UR7 ;  /* 0x0000000759297c20 */ /* 0x000fe20008410000 */
[----:B------:R-:W-:-:S03]  /*3340*/  FMUL.FTZ R42, R90, UR7 ;  /* 0x000000075a2a7c20 */ /* 0x000fc60008410000 */
[C---:B--2---:R-:W-:Y:S02]  /*3350*/  HMMA.16816.F32 R64, R72.reuse, R12, R64 ;  /* 0x0000000c4840723c */ /* 0x044fe40000001840 */
[----:B------:R-:W2:Y:S06]  /*3360*/  MUFU.TANH R70, R70 ;  /* 0x0000004600467308 */ /* 0x000eac0000002400 */
[----:B------:R-:W-:Y:S01]  /*3370*/  HMMA.16816.F32 R60, R72, R14, R60 ;  /* 0x0000000e483c723c */ /* 0x000fe2000000183c */
[----:B------:R-:W5:Y:S01]  /*3380*/  LDSM.16.M88.4 R12, [R148+0x7800] ;  /* 0x00780000940c783b */ /* 0x000f620000000200 */
[----:B------:R-:W2:Y:S06]  /*3390*/  MUFU.TANH R40, R40 ;  /* 0x0000002800287308 */ /* 0x000eac0000002400 */
[----:B-1----:R-:W-:Y:S01]  /*33a0*/  HMMA.16816.F32 R56, R28, R32, R56 ;  /* 0x000000201c38723c */ /* 0x002fe20000001838 */
[----:B------:R-:W-:Y:S01]  /*33b0*/  FMUL.FTZ R32, R91, UR7 ;  /* 0x000000075b207c20 */ /* 0x000fe20008410000 */
[----:B------:R-:W1:Y:S01]  /*33c0*/  MUFU.TANH R41, R41 ;  /* 0x0000002900297308 */ /* 0x000e620000002400 */
[----:B------:R-:W-:-:S05]  /*33d0*/  FMUL.FTZ R33, R64, UR7 ;  /* 0x0000000740217c20 */ /* 0x000fca0008410000 */
[----:B------:R-:W-:Y:S01]  /*33e0*/  HMMA.16816.F32 R52, R28, R34, R52 ;  /* 0x000000221c34723c */ /* 0x000fe20000001834 */
[----:B------:R-:W-:Y:S01]  /*33f0*/  FMUL.FTZ R34, R65, UR7 ;  /* 0x0000000741227c20 */ /* 0x000fe20008410000 */
[----:B------:R-:W1:Y:S01]  /*3400*/  MUFU.TANH R42, R42 ;  /* 0x0000002a002a7308 */ /* 0x000e620000002400 */
[----:B------:R-:W-:-:S05]  /*3410*/  FMUL.FTZ R35, R60, UR7 ;  /* 0x000000073c237c20 */ /* 0x000fca0008410000 */
[C---:B------:R-:W-:Y:S02]  /*3420*/  HMMA.16816.F32 R48, R28.reuse, R36, R48 ;  /* 0x000000241c30723c */ /* 0x040fe40000001830 */
[----:B------:R-:W1:Y:S06]  /*3430*/  MUFU.TANH R32, R32 ;  /* 0x0000002000207308 */ /* 0x000e6c0000002400 */
[----:B------:R-:W-:Y:S01]  /*3440*/  HMMA.16816.F32 R44, R28, R38, R44 ;  /* 0x000000261c2c723c */ /* 0x000fe2000000182c */
[----:B------:R-:W3:Y:S01]  /*3450*/  LDSM.16.M88.4 R28, [R147+0x7800] ;  /* 0x00780000931c783b */ /* 0x000ee20000000200 */
[----:B------:R-:W1:Y:S01]  /*3460*/  MUFU.TANH R33, R33 ;  /* 0x0000002100217308 */ /* 0x000e620000002400 */
[----:B------:R-:W-:-:S05]  /*3470*/  DEPBAR.LE SB0, 0x0 ;  /* 0x000080000000791a */ /* 0x000fca0000000000 */
[C---:B----4-:R-:W-:Y:S01]  /*3480*/  HMMA.16816.F32 R56, R16.reuse, R20, R56 ;  /* 0x000000141038723c */ /* 0x050fe20000001838 */
[----:B------:R-:W-:Y:S01]  /*3490*/  FMUL.FTZ R20, R66, UR7 ;  /* 0x0000000742147c20 */ /* 0x000fe20008410000 */
[----:B------:R-:W-:Y:S01]  /*34a0*/  FMUL.FTZ R21, R67, UR7 ;  /* 0x0000000743157c20 */ /* 0x000fe20008410000 */
[----:B------:R-:W4:Y:S05]  /*34b0*/  MUFU.TANH R34, R34 ;  /* 0x0000002200227308 */ /* 0x000f2a0000002400 */
[C---:B------:R-:W-:Y:S01]  /*34c0*/  HMMA.16816.F32 R52, R16.reuse, R22, R52 ;  /* 0x000000161034723c */ /* 0x040fe20000001834 */
[----:B------:R-:W-:Y:S02]  /*34d0*/  FMUL.FTZ R22, R62, UR7 ;  /* 0x000000073e167c20 */ /* 0x000fe40008410000 */
[----:B------:R-:W1:Y:S05]  /*34e0*/  MUFU.TANH R20, R20 ;  /* 0x0000001400147308 */ /* 0x000e6a0000002400 */
[C---:B-----5:R-:W-:Y:S01]  /*34f0*/  HMMA.16816.F32 R48, R16.reuse, R12, R48 ;  /* 0x0000000c1030723c */ /* 0x060fe20000001830 */
[----:B------:R-:W-:Y:S01]  /*3500*/  FMUL.FTZ R12, R63, UR7 ;  /* 0x000000073f0c7c20 */ /* 0x000fe20008410000 */
[----:B------:R-:W-:Y:S01]  /*3510*/  LEA R13, R101, R100, 0x6 ;  /* 0x00000064650d7211 */ /* 0x000fe200078e30ff */
[----:B------:R-:W1:Y:S05]  /*3520*/  MUFU.TANH R21, R21 ;  /* 0x0000001500157308 */ /* 0x000e6a0000002400 */
[----:B------:R-:W-:Y:S01]  /*3530*/  HMMA.16816.F32 R44, R16, R14, R44 ;  /* 0x0000000e102c723c */ /* 0x000fe2000000182c */
[----:B------:R-:W-:-:S02]  /*3540*/  IADD3 R15, PT, PT, R13, -0x40, RZ ;  /* 0xffffffc00d0f7810 */ /* 0x000fc40007ffe0ff */
[----:B------:R-:W1:Y:S02]  /*3550*/  MUFU.TANH R35, R35 ;  /* 0x0000002300237308 */ /* 0x000e640000002400 */
[C---:B------:R-:W-:Y:S01]  /*3560*/  ISETP.GE.AND P5, PT, R15.reuse, R136, PT ;  /* 0x000000880f00720c */ /* 0x040fe20003fa6270 */
[----:B------:R-:W-:Y:S01]  /*3570*/  BAR.SYNC.DEFER_BLOCKING 0x0 ;  /* 0x0000000000007b1d */ /* 0x000fe20000010000 */
[----:B------:R-:W-:Y:S01]  /*3580*/  ISETP.GE.AND P4, PT, R15, R2, PT ;  /* 0x000000020f00720c */ /* 0x000fe20003f86270 */
[C---:B------:R-:W-:Y:S01]  /*3590*/  HMMA.16816.F32 R56, R72.reuse, R24, R56 ;  /* 0x000000184838723c */ /* 0x040fe20000001838 */
[----:B------:R-:W-:Y:S01]  /*35a0*/  FMUL.FTZ R24, R61, UR7 ;  /* 0x000000073d187c20 */ /* 0x000fe20008410000 */
[----:B------:R-:W-:Y:S02]  /*35b0*/  IADD3 R15, PT, PT, R13, -0x3f, RZ ;  /* 0xffffffc10d0f7810 */ /* 0x000fe40007ffe0ff */
[----:B------:R-:W1:Y:S04]  /*35c0*/  MUFU.TANH R22, R22 ;  /* 0x0000001600167308 */ /* 0x000e680000002400 */
[C---:B------:R-:W-:Y:S04]  /*35d0*/  HMMA.16816.F32 R52, R72.reuse, R26, R52 ;  /* 0x0000001a4834723c */ /* 0x040fe80000001834 */
[----:B------:R-:W1:Y:S04]  /*35e0*/  MUFU.TANH R24, R24 ;  /* 0x0000001800187308 */ /* 0x000e680000002400 */
[C---:B---3--:R-:W-:Y:S03]  /*35f0*/  HMMA.16816.F32 R48, R72.reuse, R28, R48 ;  /* 0x0000001c4830723c */ /* 0x048fe60000001830 */
[----:B------:R-:W-:Y:S01]  /*3600*/  FMUL.FTZ R56, R56, UR7 ;  /* 0x0000000738387c20 */ /* 0x000fe20008410000 */
[----:B------:R-:W-:Y:S01]  /*3610*/  FMUL.FTZ R57, R57, UR7 ;  /* 0x0000000739397c20 */ /* 0x000fe20008410000 */
[----:B------:R-:W-:Y:S01]  /*3620*/  FMUL.FTZ R58, R58, UR7 ;  /* 0x000000073a3a7c20 */ /* 0x000fe20008410000 */
[----:B------:R-:W-:Y:S01]  /*3630*/  FMUL.FTZ R59, R59, UR7 ;  /* 0x000000073b3b7c20 */ /* 0x000fe20008410000 */
[----:B------:R-:W3:Y:S01]  /*3640*/  MUFU.TANH R12, R12 ;  /* 0x0000000c000c7308 */ /* 0x000ee20000002400 */
[----:B------:R-:W-:Y:S03]  /*3650*/  HMMA.16816.F32 R44, R72, R30, R44 ;  /* 0x0000001e482c723c */ /* 0x000fe6000000182c */
[----:B------:R-:W-:Y:S01]  /*3660*/  FMUL.FTZ R52, R52, UR7 ;  /* 0x0000000734347c20 */ /* 0x000fe20008410000 */
[----:B------:R-:W-:Y:S01]  /*3670*/  FMUL.FTZ R53, R53, UR7 ;  /* 0x0000000735357c20 */ /* 0x000fe20008410000 */
[----:B------:R-:W-:Y:S01]  /*3680*/  FMUL.FTZ R54, R54, UR7 ;  /* 0x0000000736367c20 */ /* 0x000fe20008410000 */
[----:B------:R-:W-:Y:S01]  /*3690*/  FMUL.FTZ R55, R55, UR7 ;  /* 0x0000000737377c20 */ /* 0x000fe20008410000 */
[----:B------:R1:W1:Y:S04]  /*36a0*/  MUFU.TANH R142, R56 ;  /* 0x00000038008e7308 */ /* 0x0002680000002400 */
        /* <DEDUP_REMOVED lines=9> */
[----:B------:R1:W1:Y:S08]  /*3740*/  MUFU.TANH R141, R58 ;  /* 0x0000003a008d7308 */ /* 0x0002700000002400 */
[----:B------:R1:W1:Y:S08]  /*3750*/  MUFU.TANH R139, R59 ;  /* 0x0000003b008b7308 */ /* 0x0002700000002400 */
[----:B------:R1:W1:Y:S08]  /*3760*/  MUFU.TANH R138, R52 ;  /* 0x00000034008a7308 */ /* 0x0002700000002400 */
[----:B------:R1:W1:Y:S01]  /*3770*/  MUFU.TANH R134, R53 ;  /* 0x0000003500867308 */ /* 0x0002620000002400 */
[----:B--234-:R-:W-:Y:S05]  /*3780*/  @!P6 BRA `(.L_x_783) ;  /* 0x0000000000f8e947 */ /* 0x01cfea0003800000 */
[----:B------:R-:W2:Y:S01]  /*3790*/  LDCU UR4, c[0x0][0x440] ;  /* 0x00008800ff0477ac */ /* 0x000ea20008000800 */
[----:B------:R-:W-:-:S04]  /*37a0*/  VIADD R16, R101, 0xfffffffe ;  /* 0xfffffffe65107836 */ /* 0x000fc80000000000 */
[-C--:B------:R-:W-:Y:S02]  /*37b0*/  IMAD R19, R96, R16.reuse, RZ ;  /* 0x0000001060137224 */ /* 0x080fe400078e02ff */
[----:B------:R-:W-:-:S04]  /*37c0*/  IMAD.WIDE.U32 R16, R97, R16, RZ ;  /* 0x0000001061107225 */ /* 0x000fc800078e00ff */
[----:B------:R-:W-:Y:S01]  /*37d0*/  IMAD.IADD R14, R17, 0x1, R19 ;  /* 0x00000001110e7824 */ /* 0x000fe200078e0213 */
[C---:B------:R-:W-:Y:S02]  /*37e0*/  LEA R28, P1, R16.reuse, R164, 0x1 ;  /* 0x000000a4101c7211 */ /* 0x040fe400078208ff */
[----:B------:R-:W-:Y:S02]  /*37f0*/  IADD3 R17, P0, PT, R103, R16, RZ ;  /* 0x0000001067117210 */ /* 0x000fe40007f1e0ff */
[--C-:B------:R-:W-:Y:S02]  /*3800*/  LEA.HI.X R29, R16, R163, R14.reuse, 0x1, P1 ;  /* 0x000000a3101d7211 */ /* 0x100fe400008f0c0e */
[----:B--2---:R-:W-:Y:S01]  /*3810*/  ISETP.GE.AND P1, PT, R160, UR4, PT ;  /* 0x00000004a0007c0c */ /* 0x004fe2000bf26270 */
[----:B------:R-:W-:Y:S01]  /*3820*/  IMAD.X R14, R102, 0x1, R14, P0 ;  /* 0x00000001660e7824 */ /* 0x000fe200000e060e */
[----:B------:R-:W-:Y:S02]  /*3830*/  ISETP.GE.AND P0, PT, R159, UR4, PT ;  /* 0x000000049f007c0c */ /* 0x000fe4000bf06270 */
[----:B------:R-:W-:-:S02]  /*3840*/  IADD3 R19, P2, PT, R103, R17, RZ ;  /* 0x0000001167137210 */ /* 0x000fc40007f5e0ff */
[----:B------:R-:W-:-:S03]  /*3850*/  LEA R26, P3, R17, R164, 0x1 ;  /* 0x000000a4111a7211 */ /* 0x000fc600078608ff */
[--C-:B------:R-:W-:Y:S01]  /*3860*/  IMAD.X R16, R102, 0x1, R14.reuse, P2 ;  /* 0x0000000166107824 */ /* 0x100fe200010e060e */
[----:B------:R-:W-:Y:S02]  /*3870*/  LEA.HI.X R27, R17, R163, R14, 0x1, P3 ;  /* 0x000000a3111b7211 */ /* 0x000fe400018f0c0e */
[C---:B------:R-:W-:Y:S01]  /*3880*/  LEA R18, P3, R19.reuse, R164, 0x1 ;  /* 0x000000a413127211 */ /* 0x040fe200078608ff */
[----:B------:R-:W-:Y:S01]  /*3890*/  @!PT LDS RZ, [RZ] ;  /* 0x00000000fffff984 */ /* 0x000fe20000000800 */
[----:B------:R-:W-:Y:S01]  /*38a0*/  @!PT LDS RZ, [RZ] ;  /* 0x00000000fffff984 */ /* 0x000fe20000000800 */
[----:B------:R-:W-:Y:S01]  /*38b0*/  @!PT LDS RZ, [RZ] ;  /* 0x00000000fffff984 */ /* 0x000fe20000000800 */
[----:B------:R2:W-:Y:S01]  /*38c0*/  @!P1 LDGSTS.E.BYPASS.LTC128B.128 [R168+0x4000], desc[UR12][R28.64] ;  /* 0x040000001ca89fae */ /* 0x0005e2000b981a0c */
[C---:B------:R-:W-:Y:S02]  /*38d0*/  LEA R17, P2, R10.reuse, R17, 0x5 ;  /* 0x000000110a117211 */ /* 0x040fe400078428ff */
[-C--:B------:R-:W-:Y:S01]  /*38e0*/  LEA.HI.X R19, R19, R163.reuse, R16, 0x1, P3 ;  /* 0x000000a313137211 */ /* 0x080fe200018f0c10 */
        /* <DEDUP_REMOVED lines=40> */
.L_x_783:
[----:B------:R-:W-:Y:S01]  /*3b70*/  VIADD R7, R13, 0xffffffc9 ;  /* 0xffffffc90d077836 */ /* 0x000fe20000000000 */
[----:B--2---:R-:W-:Y:S01]  /*3b80*/  FSEL R26, R3, -INF , !P5 ;  /* 0xff800000031a7808 */ /* 0x004fe20006800000 */
[----:B------:R-:W-:Y:S01]  /*3b90*/  VIADD R17, R13, 0xffffffc8 ;  /* 0xffffffc80d117836 */ /* 0x000fe20000000000 */
[----:B------:R-:W-:Y:S01]  /*3ba0*/  FSEL R69, R69, -INF , !P4 ;  /* 0xff80000045457808 */ /* 0x000fe20006000000 */
[----:B------:R-:W-:Y:S01]  /*3bb0*/  VIADD R3, R13, 0xffffffd1 ;  /* 0xffffffd10d037836 */ /* 0x000fe20000000000 */
[----:B------:R-:W-:Y:S01]  /*3bc0*/  ISETP.GE.AND P5, PT, R7, R136, PT ;  /* 0x000000880700720c */ /* 0x000fe20003fa6270 */
[----:B------:R-:W-:Y:S01]  /*3bd0*/  VIADD R27, R13, 0xffffffe8 ;  /* 0xffffffe80d1b7836 */ /* 0x000fe20000000000 */
[----:B------:R-:W-:Y:S01]  /*3be0*/  ISETP.GE.AND P4, PT, R7, R2, PT ;  /* 0x000000020700720c */ /* 0x000fe20003f86270 */
[----:B------:R-:W-:Y:S01]  /*3bf0*/  VIADD R7, R13, 0xffffffd0 ;  /* 0xffffffd00d077836 */ /* 0x000fe20000000000 */
[C---:B------:R-:W-:Y:S01]  /*3c00*/  ISETP.GE.AND P3, PT, R15.reuse, R136, PT ;  /* 0x000000880f00720c */ /* 0x040fe20003f66270 */
[----:B------:R-:W2:Y:S01]  /*3c10*/  MUFU.TANH R137, R54 ;  /* 0x0000003600897308 */ /* 0x000ea20000002400 */
[----:B------:R-:W-:Y:S01]  /*3c20*/  ISETP.GE.AND P1, PT, R15, R2, PT ;  /* 0x000000020f00720c */ /* 0x000fe20003f26270 */
[----:B------:R-:W3:Y:S01]  /*3c30*/  LDCU UR6, c[0x0][0x45c] ;  /* 0x00008b80ff0677ac */ /* 0x000ee20008000800 */
[----:B------:R-:W-:Y:S01]  /*3c40*/  FSEL R68, R68, -INF , !P3 ;  /* 0xff80000044447808 */ /* 0x000fe20005800000 */
[----:B------:R-:W-:Y:S01]  /*3c50*/  IMAD.MOV.U32 R172, RZ, RZ, -0x1 ;  /* 0xffffffffffac7424 */ /* 0x000fe200078e00ff */
[----:B------:R-:W-:-:S02]  /*3c60*/  FSEL R23, R70, -INF , !P1 ;  /* 0xff80000046177808 */ /* 0x000fc40004800000 */
[C---:B------:R-:W-:Y:S01]  /*3c70*/  ISETP.GE.AND P3, PT, R7.reuse, R136, PT ;  /* 0x000000880700720c */ /* 0x040fe20003f66270 */
[----:B------:R-:W4:Y:S01]  /*3c80*/  MUFU.TANH R132, R48 ;  /* 0x0000003000847308 */ /* 0x000f220000002400 */
[----:B------:R-:W-:Y:S01]  /*3c90*/  ISETP.GE.AND P1, PT, R7, R2, PT ;  /* 0x000000020700720c */ /* 0x000fe20003f26270 */
[----:B------:R-:W-:Y:S01]  /*3ca0*/  VIADD R7, R13, 0xffffffd8 ;  /* 0xffffffd80d077836 */ /* 0x000fe20000000000 */
[----:B-1----:R-:W-:Y:S02]  /*3cb0*/  FSEL R16, R41, -INF , !P5 ;  /* 0xff80000029107808 */ /* 0x002fe40006800000 */
[----:B------:R-:W-:Y:S02]  /*3cc0*/  FSEL R15, R32, -INF , !P4 ;  /* 0xff800000200f7808 */ /* 0x000fe40006000000 */
[C---:B------:R-:W-:Y:S01]  /*3cd0*/  ISETP.GE.AND P5, PT, R7.reuse, R136, PT ;  /* 0x000000880700720c */ /* 0x040fe20003fa6270 */
[----:B------:R-:W1:Y:S01]  /*3ce0*/  MUFU.TANH R131, R49 ;  /* 0x0000003100837308 */ /* 0x000e620000002400 */
[----:B------:R-:W-:Y:S01]  /*3cf0*/  ISETP.GE.AND P4, PT, R7, R2, PT ;  /* 0x000000020700720c */ /* 0x000fe20003f86270 */
[----:B------:R-:W-:Y:S01]  /*3d00*/  VIADD R7, R13, 0xffffffd9 ;  /* 0xffffffd90d077836 */ /* 0x000fe20000000000 */
[----:B------:R-:W-:-:S02]  /*3d10*/  ISETP.GE.AND P2, PT, R17, R136, PT ;  /* 0x000000881100720c */ /* 0x000fc40003f46270 */
[----:B------:R-:W-:Y:S01]  /*3d20*/  ISETP.GE.AND P0, PT, R17, R2, PT ;  /* 0x000000021100720c */ /* 0x000fe20003f06270 */
[----:B------:R-:W-:Y:S01]  /*3d30*/  VIADD R17, R13, 0xffffffe1 ;  /* 0xffffffe10d117836 */ /* 0x000fe20000000000 */
[----:B------:R-:W-:Y:S01]  /*3d40*/  FSEL R18, R33, -INF , !P3 ;  /* 0xff80000021127808 */ /* 0x000fe20005800000 */
[----:B------:R-:W5:Y:S01]  /*3d50*/  MUFU.TANH R44, R44 ;  /* 0x0000002c002c7308 */ /* 0x000f620000002400 */
[----:B------:R-:W-:Y:S02]  /*3d60*/  FSEL R19, R20, -INF , !P1 ;  /* 0xff80000014137808 */ /* 0x000fe40004800000 */
[C---:B------:R-:W-:Y:S02]  /*3d70*/  ISETP.GE.AND P3, PT, R7.reuse, R136, PT ;  /* 0x000000880700720c */ /* 0x040fe40003f66270 */
[----:B------:R-:W-:Y:S02]  /*3d80*/  ISETP.GE.AND P1, PT, R7, R2, PT ;  /* 0x000000020700720c */ /* 0x000fe40003f26270 */
[----:B------:R-:W-:Y:S01]  /*3d90*/  FSEL R14, R35, -INF , !P5 ;  /* 0xff800000230e7808 */ /* 0x000fe20006800000 */
[----:B------:R-:W3:Y:S01]  /*3da0*/  MUFU.TANH R135, R55 ;  /* 0x0000003700877308 */ /* 0x000ee20000002400 */
[----:B------:R-:W-:-:S02]  /*3db0*/  FSEL R7, R22, -INF , !P4 ;  /* 0xff80000016077808 */ /* 0x000fc40006000000 */
[----:B------:R-:W-:Y:S02]  /*3dc0*/  FSEL R40, R40, -INF , !P2 ;  /* 0xff80000028287808 */ /* 0x000fe40005000000 */
[----:B------:R-:W-:Y:S02]  /*3dd0*/  FSEL R25, R42, -INF , !P0 ;  /* 0xff8000002a197808 */ /* 0x000fe40004000000 */
[C---:B------:R-:W-:Y:S01]  /*3de0*/  ISETP.GE.AND P5, PT, R17.reuse, R136, PT ;  /* 0x000000881100720c */ /* 0x040fe20003fa6270 */
[----:B------:R-:W3:Y:S01]  /*3df0*/  MUFU.TANH R50, R50 ;  /* 0x0000003200327308 */ /* 0x000ee20000002400 */
[----:B------:R-:W-:Y:S02]  /*3e00*/  ISETP.GE.AND P4, PT, R17, R2, PT ;  /* 0x000000021100720c */ /* 0x000fe40003f86270 */
[C---:B------:R-:W-:Y:S02]  /*3e10*/  ISETP.GE.AND P2, PT, R3.reuse, R136, PT ;  /* 0x000000880300720c */ /* 0x040fe40003f46270 */
[----:B------:R-:W-:Y:S01]  /*3e20*/  ISETP.GE.AND P0, PT, R3, R2, PT ;  /* 0x000000020300720c */ /* 0x000fe20003f06270 */
[----:B------:R-:W-:Y:S01]  /*3e30*/  VIADD R3, R13, 0xffffffe0 ;  /* 0xffffffe00d037836 */ /* 0x000fe20000000000 */
[----:B------:R-:W-:Y:S01]  /*3e40*/  FSEL R24, R24, -INF , !P3 ;  /* 0xff80000018187808 */ /* 0x000fe20005800000 */
[----:B------:R-:W3:Y:S01]  /*3e50*/  MUFU.TANH R45, R45 ;  /* 0x0000002d002d7308 */ /* 0x000ee20000002400 */
[----:B------:R-:W-:-:S02]  /*3e60*/  FSEL R17, R12, -INF , !P1 ;  /* 0xff8000000c117808 */ /* 0x000fc40004800000 */
[C---:B------:R-:W-:Y:S02]  /*3e70*/  ISETP.GE.AND P3, PT, R27.reuse, R136, PT ;  /* 0x000000881b00720c */ /* 0x040fe40003f66270 */
[----:B------:R-:W-:Y:S01]  /*3e80*/  ISETP.GE.AND P1, PT, R27, R2, PT ;  /* 0x000000021b00720c */ /* 0x000fe20003f26270 */
[----:B------:R-:W-:Y:S01]  /*3e90*/  VIADD R27, R13, 0xfffffff0 ;  /* 0xfffffff00d1b7836 */ /* 0x000fe20000000000 */
[----:B------:R-:W-:Y:S01]  /*3ea0*/  FSEL R34, R34, -INF , !P2 ;  /* 0xff80000022227808 */ /* 0x000fe20005000000 */
[----:B------:R-:W3:Y:S01]  /*3eb0*/  MUFU.TANH R51, R51 ;  /* 0x0000003300337308 */ /* 0x000ee20000002400 */
[----:B------:R-:W-:Y:S02]  /*3ec0*/  FSEL R21, R21, -INF , !P0 ;  /* 0xff80000015157808 */ /* 0x000fe40004000000 */
[C---:B------:R-:W-:Y:S02]  /*3ed0*/  ISETP.GE.AND P2, PT, R3.reuse, R136, PT ;  /* 0x000000880300720c */ /* 0x040fe40003f46270 */
[----:B------:R-:W-:Y:S01]  /*3ee0*/  ISETP.GE.AND P0, PT, R3, R2, PT ;  /* 0x000000020300720c */ /* 0x000fe20003f06270 */
[----:B------:R-:W-:Y:S01]  /*3ef0*/  VIADD R3, R13, 0xffffffe9 ;  /* 0xffffffe90d037836 */ /* 0x000fe20000000000 */
[----:B------:R-:W-:Y:S01]  /*3f00*/  FSEL R140, R140, -INF , !P5 ;  /* 0xff8000008c8c7808 */ /* 0x000fe20006800000 */
[----:B------:R-:W3:Y:S01]  /*3f10*/  MUFU.TANH R46, R46 ;  /* 0x0000002e002e7308 */ /* 0x000ee20000002400 */
[----:B------:R-:W-:-:S02]  /*3f20*/  FSEL R139, R139, -INF , !P4 ;  /* 0xff8000008b8b7808 */ /* 0x000fc40006000000 */
[C---:B------:R-:W-:Y:S02]  /*3f30*/  ISETP.GE.AND P5, PT, R27.reuse, R136, PT ;  /* 0x000000881b00720c */ /* 0x040fe40003fa6270 */
[----:B------:R-:W-:Y:S02]  /*3f40*/  ISETP.GE.AND P4, PT, R27, R2, PT ;  /* 0x000000021b00720c */ /* 0x000fe40003f86270 */
[----:B------:R-:W-:Y:S01]  /*3f50*/  FMNMX3.FTZ R27, R26, R68, R40, !PT ;  /* 0x000000441a1b7276 */ /* 0x000fe20007810028 */
[----:B------:R-:W3:Y:S01]  /*3f60*/  MUFU.TANH R47, R47 ;  /* 0x0000002f002f7308 */ /* 0x000ee20000002400 */
[----:B------:R-:W-:Y:S02]  /*3f70*/  FSEL R142, R142, -INF , !P2 ;  /* 0xff8000008e8e7808 */ /* 0x000fe40005000000 */
[----:B------:R-:W-:Y:S02]  /*3f80*/  FSEL R141, R141, -INF , !P0 ;  /* 0xff8000008d8d7808 */ /* 0x000fe40004000000 */
[----:B------:R-:W-:-:S02]  /*3f90*/  ISETP.GE.AND P2, PT, R3, R136, PT ;  /* 0x000000880300720c */ /* 0x000fc40003f46270 */
[----:B------:R-:W-:Y:S01]  /*3fa0*/  ISETP.GE.AND P0, PT, R3, R2, PT ;  /* 0x000000020300720c */ /* 0x000fe20003f06270 */
[----:B------:R-:W-:Y:S01]  /*3fb0*/  VIADD R3, R13, 0xfffffff1 ;  /* 0xfffffff10d037836 */ /* 0x000fe20000000000 */
[----:B------:R-:W-:Y:S02]  /*3fc0*/  FMNMX3.FTZ R27, R27, R16, R18, !PT ;  /* 0x000000101b1b7276 */ /* 0x000fe40007810012 */
[----:B------:R-:W-:Y:S02]  /*3fd0*/  FMNMX3.FTZ R12, R69, R23, R25, !PT ;  /* 0x00000017450c7276 */ /* 0x000fe40007810019 */
[----:B------:R-:W-:Y:S02]  /*3fe0*/  FMNMX3.FTZ R27, R27, R34, R14, !PT ;  /* 0x000000221b1b7276 */ /* 0x000fe4000781000e */
[----:B------:R-:W-:Y:S02]  /*3ff0*/  FSEL R138, R138, -INF , !P3 ;  /* 0xff8000008a8a7808 */ /* 0x000fe40005800000 */
[----:B--2---:R-:W-:-:S02]  /*4000*/  FSEL R137, R137, -INF , !P1 ;  /* 0xff80000089897808 */ /* 0x004fc40004800000 */
[----:B------:R-:W-:Y:S02]  /*4010*/  FMNMX3.FTZ R12, R12, R15, R19, !PT ;  /* 0x0000000f0c0c7276 */ /* 0x000fe40007810013 */
[C---:B------:R-:W-:Y:S02]  /*4020*/  ISETP.GE.AND P3, PT, R3.reuse, R136, PT ;  /* 0x000000880300720c */ /* 0x040fe40003f66270 */
[----:B------:R-:W-:Y:S01]  /*4030*/  ISETP.GE.AND P1, PT, R3, R2, PT ;  /* 0x000000020300720c */ /* 0x000fe20003f26270 */
[----:B------:R-:W-:Y:S01]  /*4040*/  VIADD R3, R13, 0xfffffff8 ;  /* 0xfffffff80d037836 */ /* 0x000fe20000000000 */
[----:B------:R-:W-:Y:S01]  /*4050*/  FMNMX3.FTZ R27, R27, R24, R142, !PT ;  /* 0x000000181b1b7276 */ /* 0x000fe2000781008e */
[----:B------:R-:W-:Y:S01]  /*4060*/  VIADD R13, R13, 0xfffffff9 ;  /* 0xfffffff90d0d7836 */ /* 0x000fe20000000000 */
[----:B------:R-:W-:Y:S02]  /*4070*/  FMNMX3.FTZ R12, R12, R21, R7, !PT ;  /* 0x000000150c0c7276 */ /* 0x000fe40007810007 */
[----:B------:R-:W-:-:S02]  /*4080*/  FSEL R134, R134, -INF , !P2 ;  /* 0xff80000086867808 */ /* 0x000fc40005000000 */
[----:B------:R-:W-:Y:S02]  /*4090*/  ISETP.GE.AND P2, PT, R3, R136, PT ;  /* 0x000000880300720c */ /* 0x000fe40003f46270 */
[----:B----4-:R-:W-:Y:S02]  /*40a0*/  FSEL R132, R132, -INF , !P5 ;  /* 0xff80000084847808 */ /* 0x010fe40006800000 */
[----:B------:R-:W-:Y:S02]  /*40b0*/  FMNMX3.FTZ R27, R27, R140, R138, !PT ;  /* 0x0000008c1b1b7276 */ /* 0x000fe4000781008a */
[----:B------:R-:W-:Y:S02]  /*40c0*/  FMNMX3.FTZ R12, R12, R17, R141, !PT ;  /* 0x000000110c0c7276 */ /* 0x000fe4000781008d */
[----:B------:R-:W-:Y:S02]  /*40d0*/  ISETP.GE.AND P5, PT, R13, R136, PT ;  /* 0x000000880d00720c */ /* 0x000fe40003fa6270 */
[----:B-1----:R-:W-:-:S02]  /*40e0*/  FSEL R131, R131, -INF , !P3 ;  /* 0xff80000083837808 */ /* 0x002fc40005800000 */
[----:B-----5:R-:W-:Y:S02]  /*40f0*/  FSEL R130, R44, -INF , !P2 ;  /* 0xff8000002c827808 */ /* 0x020fe40005000000 */
[----:B------:R-:W-:Y:S02]  /*4100*/  FMNMX3.FTZ R27, R27, R134, R132, !PT ;  /* 0x000000861b1b7276 */ /* 0x000fe40007810084 */
[----:B------:R-:W-:Y:S02]  /*4110*/  ISETP.GE.AND P2, PT, R3, R2, PT ;  /* 0x000000020300720c */ /* 0x000fe40003f46270 */
[----:B---3--:R-:W-:Y:S02]  /*4120*/  FSEL R135, R135, -INF , !P0 ;  /* 0xff80000087877808 */ /* 0x008fe40004000000 */
        /* <DEDUP_REMOVED lines=10> */
[----:B------:R-:W-:Y:S01]  /*41d0*/  FMNMX3.FTZ R29, R12, R126, R125, !PT ;  /* 0x0000007e0c1d7276 */ /* 0x000fe2000781007d */
[----:B------:R-:W1:Y:S03]  /*41e0*/  SHFL.BFLY PT, R20, R13, 0x2, 0x1f ;  /* 0x0c401f000d147f89 */ /* 0x000e6600000e0000 */
[----:B------:R-:W-:-:S05]  /*41f0*/  FMNMX.FTZ R29, R124, R29, !PT ;  /* 0x0000001d7c1d7209 */ /* 0x000fca0007810000 */
[----:B------:R-:W2:Y:S01]  /*4200*/  SHFL.BFLY PT, R12, R29, 0x2, 0x1f ;  /* 0x0c401f001d0c7f89 */ /* 0x000ea200000e0000 */
[----:B-1----:R-:W-:Y:S01]  /*4210*/  FMNMX.FTZ R27, R13, R20, !PT ;  /* 0x000000140d1b7209 */ /* 0x002fe20007810000 */
[----:B------:R-:W-:-:S04]  /*4220*/  IMAD.SHL.U32 R13, R6, 0x200, RZ ;  /* 0x00000200060d7824 */ /* 0x000fc800078e00ff */
[----:B------:R-:W1:Y:S01]  /*4230*/  SHFL.BFLY PT, R100, R27, 0x1, 0x1f ;  /* 0x0c201f001b647f89 */ /* 0x000e6200000e0000 */
[----:B------:R-:W-:Y:S02]  /*4240*/  LOP3.LUT R150, R4, 0x200, R13, 0xf8, !PT ;  /* 0x0000020004967812 */ /* 0x000fe400078ef80d */
[----:B--2---:R-:W-:Y:S02]  /*4250*/  FMNMX.FTZ R12, R29, R12, !PT ;  /* 0x0000000c1d0c7209 */ /* 0x004fe40007810000 */
[----:B------:R-:W-:-:S03]  /*4260*/  LEA R150, R150, UR5, 0x1 ;  /* 0x0000000596967c11 */ /* 0x000fc6000f8e08ff */
[----:B------:R-:W2:Y:S02]  /*4270*/  SHFL.BFLY PT, R3, R12, 0x1, 0x1f ;  /* 0x0c201f000c037f89 */ /* 0x000ea400000e0000 */
[--C-:B------:R-:W-:Y:S02]  /*4280*/  IMAD.IADD R146, R5, 0x1, R150.reuse ;  /* 0x0000000105927824 */ /* 0x100fe400078e0296 */
[----:B------:R-:W3:Y:S01]  /*4290*/  LDSM.16.MT88.4 R92, [R150+0x8000] ;  /* 0x00800000965c783b */ /* 0x000ee20000004200 */
[----:B------:R-:W-:-:S03]  /*42a0*/  IMAD.IADD R145, R0, 0x1, R150 ;  /* 0x0000000100917824 */ /* 0x000fc600078e0296 */
[----:B------:R-:W-:Y:S01]  /*42b0*/  LDSM.16.MT88.4 R48, [R146+0xa000] ;  /* 0x00a000009230783b */ /* 0x000fe20000004200 */
[----:B------:R-:W-:-:S03]  /*42c0*/  IMAD.IADD R144, R5, 0x1, R145 ;  /* 0x0000000105907824 */ /* 0x000fc600078e0291 */
[----:B------:R-:W-:Y:S01]  /*42d0*/  LDSM.16.MT88.4 R84, [R146+0x8000] ;  /* 0x008000009254783b */ /* 0x000fe20000004200 */
[----:B-1----:R-:W-:-:S03]  /*42e0*/  FMNMX.FTZ R100, R27, R100, !PT ;  /* 0x000000641b647209 */ /* 0x002fc60007810000 */
[----:B------:R-:W-:Y:S01]  /*42f0*/  LDSM.16.MT88.4 R56, [R145+0xa000] ;  /* 0x00a000009138783b */ /* 0x000fe20000004200 */
[C---:B------:R-:W-:Y:S01]  /*4300*/  FSETP.NEU.FTZ.AND P0, PT, R100.reuse, -INF , PT ;  /* 0xff8000006400780b */ /* 0x040fe20003f1d000 */
[----:B------:R-:W-:Y:S02]  /*4310*/  FMUL.FTZ R133, R100, UR6 ;  /* 0x0000000664857c20 */ /* 0x000fe40008410000 */
[----:B------:R-:W-:Y:S01]  /*4320*/  LDSM.16.MT88.4 R76, [R145+0x8000] ;  /* 0x00800000914c783b */ /* 0x000fe20000004200 */
[----:B--2---:R-:W-:Y:S02]  /*4330*/  FMNMX.FTZ R3, R12, R3, !PT ;  /* 0x000000030c037209 */ /* 0x004fe40007810000 */
[----:B------:R-:W-:Y:S01]  /*4340*/  FSEL R133, R133, RZ, P0 ;  /* 0x000000ff85857208 */ /* 0x000fe20000000000 */
[----:B------:R-:W-:Y:S01]  /*4350*/  LDSM.16.MT88.4 R104, [R146+0x8800] ;  /* 0x008800009268783b */ /* 0x000fe20000004200 */
[C---:B------:R-:W-:Y:S01]  /*4360*/  FSETP.NEU.FTZ.AND P0, PT, R3.reuse, -INF , PT ;  /* 0xff8000000300780b */ /* 0x040fe20003f1d000 */
[----:B------:R-:W-:-:S02]  /*4370*/  FMUL.FTZ R128, R3, UR6 ;  /* 0x0000000603807c20 */ /* 0x000fc40008410000 */
        /* <DEDUP_REMOVED lines=13> */
[----:B------:R-:W4:Y:S01]  /*4450*/  LDSM.16.MT88.4 R12, [R150+0x8800] ;  /* 0x00880000960c783b */ /* 0x000f220000004200 */
[--C-:B------:R-:W-:Y:S01]  /*4460*/  FFMA.FTZ R115, R18, UR6, -R133.reuse ;  /* 0x0000000612737c23 */ /* 0x100fe20008010885 */
[--C-:B------:R-:W-:Y:S01]  /*4470*/  FFMA.FTZ R114, R34, UR6, -R133.reuse ;  /* 0x0000000622727c23 */ /* 0x100fe20008010885 */
[----:B------:R-:W-:Y:S01]  /*4480*/  MUFU.EX2 R119, R119 ;  /* 0x0000007700777308 */ /* 0x000fe20000000800 */
[--C-:B------:R-:W-:Y:S01]  /*4490*/  FFMA.FTZ R110, R24, UR6, -R133.reuse ;  /* 0x00000006186e7c23 */ /* 0x100fe20008010885 */
[--C-:B------:R-:W-:Y:S01]  /*44a0*/  FFMA.FTZ R113, R19, UR6, -R128.reuse ;  /* 0x0000000613717c23 */ /* 0x100fe20008010880 */
[--C-:B------:R-:W-:Y:S01]  /*44b0*/  FFMA.FTZ R112, R21, UR6, -R128.reuse ;  /* 0x0000000615707c23 */ /* 0x100fe20008010880 */
[----:B------:R-:W5:Y:S01]  /*44c0*/  MUFU.EX2 R118, R118 ;  /* 0x0000007600767308 */ /* 0x000f620000000800 */
[--C-:B------:R-:W-:Y:S01]  /*44d0*/  FFMA.FTZ R109, R7, UR6, -R128.reuse ;  /* 0x00000006076d7c23 */ /* 0x100fe20008010880 */
[--C-:B------:R-:W-:Y:S01]  /*44e0*/  FFMA.FTZ R108, R17, UR6, -R128.reuse ;  /* 0x00000006116c7c23 */ /* 0x100fe20008010880 */
[----:B------:R-:W4:Y:S01]  /*44f0*/  LDSM.16.MT88.4 R20, [R150+0xa800] ;  /* 0x00a800009614783b */ /* 0x000f220000004200 */
[----:B------:R-:W-:Y:S01]  /*4500*/  MUFU.EX2 R121, R121 ;  /* 0x0000007900797308 */ /* 0x000fe20000000800 */
[----:B------:R-:W-:Y:S01]  /*4510*/  FFMA.FTZ R0, R142, UR6, -R133 ;  /* 0x000000068e007c23 */ /* 0x000fe20008010885 */
[----:B--2---:R-:W-:Y:S01]  /*4520*/  F2FP.F16.F32.PACK_AB R64, R122, R123 ;  /* 0x0000007b7a40723e */ /* 0x004fe200000000ff */
[----:B------:R-:W-:Y:S01]  /*4530*/  LDSM.16.MT88.4 R68, [R144+0x8000] ;  /* 0x008000009044783b */ /* 0x000fe20000004200 */
[----:B------:R-:W2:Y:S01]  /*4540*/  MUFU.EX2 R120, R120 ;  /* 0x0000007800787308 */ /* 0x000ea20000000800 */
[----:B------:R-:W-:Y:S01]  /*4550*/  FFMA.FTZ R173, R124, UR6, -R128 ;  /* 0x000000067cad7c23 */ /* 0x000fe20008010880 */
[----:B------:R-:W-:Y:S01]  /*4560*/  FADD.FTZ R122, R123, R122 ;  /* 0x0000007a7b7a7221 */ /* 0x000fe20000010000 */
[----:B------:R-:W-:Y:S01]  /*4570*/  LDSM.16.MT88.4 R32, [R144+0xa000] ;  /* 0x00a000009020783b */ /* 0x000fe20000004200 */
[----:B------:R-:W-:Y:S01]  /*4580*/  MUFU.EX2 R117, R117 ;  /* 0x0000007500757308 */ /* 0x000fe20000000800 */
[----:B-----5:R-:W-:-:S02]  /*4590*/  F2FP.F16.F32.PACK_AB R66, R118, R119 ;  /* 0x000000777642723e */ /* 0x020fc400000000ff */
[----:B------:R-:W-:Y:S01]  /*45a0*/  LDSM.16.MT88.4 R16, [R145+0xa800] ;  /* 0x00a800009110783b */ /* 0x000fe20000004200 */
[----:B------:R-:W5:Y:S01]  /*45b0*/  MUFU.EX2 R116, R116 ;  /* 0x0000007400747308 */ /* 0x000f620000000800 */
[----:B------:R-:W-:Y:S02]  /*45c0*/  FADD.FTZ R119, R119, R122 ;  /* 0x0000007a77777221 */ /* 0x000fe40000010000 */
[----:B------:R-:W-:Y:S01]  /*45d0*/  LDSM.16.MT88.4 R28, [R145+0x8800] ;  /* 0x00880000911c783b */ /* 0x000fe20000004200 */
[----:B------:R-:W-:Y:S01]  /*45e0*/  MUFU.EX2 R115, R115 ;  /* 0x0000007300737308 */ /* 0x000fe20000000800 */
[----:B------:R-:W-:Y:S01]  /*45f0*/  FADD.FTZ R118, R118, R119 ;  /* 0x0000007776767221 */ /* 0x000fe20000010000 */
[----:B--2---:R-:W-:Y:S01]  /*4600*/  F2FP.F16.F32.PACK_AB R65, R120, R121 ;  /* 0x000000797841723e */ /* 0x004fe200000000ff */
[----:B------:R-:W-:Y:S01]  /*4610*/  LDSM.16.MT88.4 R24, [R144+0x8800] ;  /* 0x008800009018783b */ /* 0x000fe20000004200 */
[----:B------:R-:W2:Y:S01]  /*4620*/  MUFU.EX2 R114, R114 ;  /* 0x0000007200727308 */ /* 0x000ea20000000800 */
[----:B------:R-:W-:-:S03]  /*4630*/  FADD.FTZ R120, R121, R120 ;  /* 0x0000007879787221 */ /* 0x000fc60000010000 */
[----:B------:R-:W-:Y:S01]  /*4640*/  MUFU.EX2 R111, R111 ;  /* 0x0000006f006f7308 */ /* 0x000fe20000000800 */
[C---:B-----5:R-:W-:Y:S01]  /*4650*/  F2FP.F16.F32.PACK_AB R67, R116.reuse, R117 ;  /* 0x000000757443723e */ /* 0x060fe200000000ff */
[----:B------:R-:W-:Y:S02]  /*4660*/  FADD.FTZ R117, R117, R120 ;  /* 0x0000007875757221 */ /* 0x000fe40000010000 */
[----:B------:R-:W5:Y:S02]  /*4670*/  MUFU.EX2 R110, R110 ;  /* 0x0000006e006e7308 */ /* 0x000f640000000800 */
[----:B------:R-:W-:Y:S02]  /*4680*/  FADD.FTZ R116, R116, R117 ;  /* 0x0000007574747221 */ /* 0x000fe40000010000 */
[----:B------:R-:W-:Y:S01]  /*4690*/  MUFU.EX2 R113, R113 ;  /* 0x0000007100717308 */ /* 0x000fe20000000800 */
[C---:B---3--:R-:W-:Y:S01]  /*46a0*/  HMMA.16816.F32 R96, R64.reuse, R92, RZ ;  /* 0x0000005c4060723c */ /* 0x048fe200000018ff */
[C---:B--2---:R-:W-:Y:S01]  /*46b0*/  F2FP.F16.F32.PACK_AB R4, R114.reuse, R115 ;  /* 0x000000737204723e */ /* 0x044fe200000000ff */
[----:B------:R-:W-:Y:S01]  /*46c0*/  FADD.FTZ R115, R115, R118 ;  /* 0x0000007673737221 */ /* 0x000fe20000010000 */
[----:B------:R-:W2:Y:S03]  /*46d0*/  MUFU.EX2 R112, R112 ;  /* 0x0000007000707308 */ /* 0x000ea60000000800 */
[----:B------:R-:W-:Y:S01]  /*46e0*/  FADD.FTZ R114, R114, R115 ;  /* 0x0000007372727221 */ /* 0x000fe20000010000 */
[----:B------:R-:W-:Y:S01]  /*46f0*/  MUFU.EX2 R109, R109 ;  /* 0x0000006d006d7308 */ /* 0x000fe20000000800 */
[----:B------:R-:W-:Y:S01]  /*4700*/  HMMA.16816.F32 R92, R64, R94, RZ ;  /* 0x0000005e405c723c */ /* 0x000fe200000018ff */
[----:B-----5:R-:W-:-:S02]  /*4710*/  F2FP.F16.F32.PACK_AB R6, R110, R111 ;  /* 0x0000006f6e06723e */ /* 0x020fc400000000ff */
[----:B------:R-:W3:Y:S04]  /*4720*/  MUFU.EX2 R108, R108 ;  /* 0x0000006c006c7308 */ /* 0x000ee80000000800 */
[----:B------:R-:W-:Y:S01]  /*4730*/  MUFU.EX2 R0, R0 ;  /* 0x0000000000007308 */ /* 0x000fe20000000800 */
[----:B-1----:R-:W-:Y:S01]  /*4740*/  HMMA.16816.F32 R36, R64, R40, RZ ;  /* 0x000000284024723c */ /* 0x002fe200000018ff */
[C---:B--2---:R-:W-:Y:S01]  /*4750*/  F2FP.F16.F32.PACK_AB R5, R112.reuse, R113 ;  /* 0x000000717005723e */ /* 0x044fe200000000ff */
[----:B------:R-:W-:Y:S01]  /*4760*/  FADD.FTZ R113, R113, R116 ;  /* 0x0000007471717221 */ /* 0x000fe20000010000 */
[----:B------:R-:W-:Y:S03]  /*4770*/  MUFU.EX2 R173, R173 ;  /* 0x000000ad00ad7308 */ /* 0x000fe60000000800 */
[----:B------:R-:W-:-:S02]  /*4780*/  FADD.FTZ R112, R112, R113 ;  /* 0x0000007170707221 */ /* 0x000fc40000010000 */
[----:B------:R-:W-:Y:S01]  /*4790*/  HMMA.16816.F32 R40, R64, R42, RZ ;  /* 0x0000002a4028723c */ /* 0x000fe200000018ff */
[----:B---3--:R-:W-:Y:S01]  /*47a0*/  F2FP.F16.F32.PACK_AB R7, R108, R109 ;  /* 0x0000006d6c07723e */ /* 0x008fe200000000ff */
[----:B------:R-:W-:-:S04]  /*47b0*/  FADD.FTZ R109, R109, R112 ;  /* 0x000000706d6d7221 */ /* 0x000fc80000010000 */
[----:B------:R-:W-:Y:S02]  /*47c0*/  FADD.FTZ R108, R108, R109 ;  /* 0x0000006d6c6c7221 */ /* 0x000fe40000010000 */
[C---:B----4-:R-:W-:Y:S08]  /*47d0*/  HMMA.16816.F32 R96, R4.reuse, R12, R96 ;  /* 0x0000000c0460723c */ /* 0x050ff00000001860 */
[----:B------:R-:W-:Y:S01]  /*47e0*/  HMMA.16816.F32 R92, R4, R14, R92 ;  /* 0x0000000e045c723c */ /* 0x000fe2000000185c */
[----:B------:R-:W1:Y:S07]  /*47f0*/  LDSM.16.MT88.4 R12, [R146+0xa800] ;  /* 0x00a80000920c783b */ /* 0x000e6e0000004200 */
[C---:B------:R-:W-:Y:S08]  /*4800*/  HMMA.16816.F32 R44, R64.reuse, R48, RZ ;  /* 0x00000030402c723c */ /* 0x040ff000000018ff */
[C---:B------:R-:W-:Y:S08]  /*4810*/  HMMA.16816.F32 R48, R64.reuse, R50, RZ ;  /* 0x000000324030723c */ /* 0x040ff000000018ff */
[----:B------:R-:W-:Y:S08]  /*4820*/  HMMA.16816.F32 R88, R64, R84, RZ ;  /* 0x000000544058723c */ /* 0x000ff000000018ff */
        /* <DEDUP_REMOVED lines=194> */
[----:B------:R-:W4:Y:S04]  /*5450*/  LDSM.16.M88.4 R24, [R154+UR5+0x4000] ;  /* 0x004000059a18783b */ /* 0x000f280008000200 */
[----:B-1----:R-:W2:Y:S04]  /*5460*/  LDSM.16.M88.4 R16, [R154+UR5+0x4800] ;  /* 0x004800059a10783b */ /* 0x002ea80008000200 */
[----:B------:R-:W3:Y:S04]  /*5470*/  LDSM.16.M88.4 R4, [R154+UR5+0x5000] ;  /* 0x005000059a04783b */ /* 0x000ee80008000200 */
[----:B------:R-:W-:Y:S04]  /*5480*/  LDSM.16.M88.4 R112, [R153] ;  /* 0x000000009970783b */ /* 0x000fe80000000200 */
[----:B------:R-:W1:Y:S04]  /*5490*/  LDSM.16.M88.4 R108, [R149+0x4000] ;  /* 0x00400000956c783b */ /* 0x000e680000000200 */
[----:B------:R-:W5:Y:S04]  /*54a0*/  LDSM.16.M88.4 R104, [R149+0x4800] ;  /* 0x004800009568783b */ /* 0x000f680000000200 */
[----:B------:R-:W5:Y:S04]  /*54b0*/  LDSM.16.M88.4 R32, [R149+0x5000] ;  /* 0x005000009520783b */ /* 0x000f680000000200 */
[----:B------:R-:W5:Y:S04]  /*54c0*/  LDSM.16.M88.4 R124, [R154+UR5+0x5800] ;  /* 0x005800059a7c783b */ /* 0x000f680008000200 */
[----:B------:R-:W-:Y:S04]  /*54d0*/  LDSM.16.M88.4 R128, [R149+0x5800] ;  /* 0x005800009580783b */ /* 0x000fe80000000200 */
[----:B------:R-:W-:Y:S01]  /*54e0*/  LDSM.16.M88.4 R132, [R147+0x5000] ;  /* 0x005000009384783b */ /* 0x000fe20000000200 */
[C---:B----4-:R-:W-:Y:S03]  /*54f0*/  HMMA.16816.F32 R28, R116.reuse, R24, RZ ;  /* 0x00000018741c723c */ /* 0x050fe600000018ff */
[----:B------:R-:W0:Y:S05]  /*5500*/  LDGDEPBAR ;  /* 0x00000000000079af */ /* 0x000e2a0000000000 */
[C---:B--2---:R-:W-:Y:S08]  /*5510*/  HMMA.16816.F32 R20, R116.reuse, R16, RZ ;  /* 0x000000107414723c */ /* 0x044ff000000018ff */
[C---:B---3--:R-:W-:Y:S08]  /*5520*/  HMMA.16816.F32 R12, R116.reuse, R4, RZ ;  /* 0x00000004740c723c */ /* 0x048ff000000018ff */
[C---:B------:R-:W-:Y:S08]  /*5530*/  HMMA.16816.F32 R24, R116.reuse, R26, RZ ;  /* 0x0000001a7418723c */ /* 0x040ff000000018ff */
[C---:B------:R-:W-:Y:S08]  /*5540*/  HMMA.16816.F32 R16, R116.reuse, R18, RZ ;  /* 0x000000127410723c */ /* 0x040ff000000018ff */
[----:B------:R-:W-:Y:S08]  /*5550*/  HMMA.16816.F32 R4, R116, R6, RZ ;  /* 0x000000067404723c */ /* 0x000ff000000018ff */
[C---:B-1----:R-:W-:Y:S08]  /*5560*/  HMMA.16816.F32 R28, R112.reuse, R108, R28 ;  /* 0x0000006c701c723c */ /* 0x042ff0000000181c */
[C---:B------:R-:W-:Y:S01]  /*5570*/  HMMA.16816.F32 R24, R112.reuse, R110, R24 ;  /* 0x0000006e7018723c */ /* 0x040fe20000001818 */
[----:B------:R-:W-:Y:S07]  /*5580*/  LDSM.16.M88.4 R108, [R152] ;  /* 0x00000000986c783b */ /* 0x000fee0000000200 */
[C---:B-----5:R-:W-:Y:S08]  /*5590*/  HMMA.16816.F32 R20, R112.reuse, R104, R20 ;  /* 0x000000687014723c */ /* 0x060ff00000001814 */
[C---:B------:R-:W-:Y:S01]  /*55a0*/  HMMA.16816.F32 R16, R112.reuse, R106, R16 ;  /* 0x0000006a7010723c */ /* 0x040fe20000001810 */
[----:B------:R-:W1:Y:S07]  /*55b0*/  LDSM.16.M88.4 R104, [R148+0x4800] ;  /* 0x004800009468783b */ /* 0x000e6e0000000200 */
[C---:B------:R-:W-:Y:S08]  /*55c0*/  HMMA.16816.F32 R12, R112.reuse, R32, R12 ;  /* 0x00000020700c723c */ /* 0x040ff0000000180c */
[----:B------:R-:W-:Y:S01]  /*55d0*/  HMMA.16816.F32 R4, R112, R34, R4 ;  /* 0x000000227004723c */ /* 0x000fe20000001804 */
[----:B------:R-:W2:Y:S07]  /*55e0*/  LDSM.16.M88.4 R32, [R148+0x5000] ;  /* 0x005000009420783b */ /* 0x000eae0000000200 */
[C---:B------:R-:W-:Y:S08]  /*55f0*/  HMMA.16816.F32 R120, R116.reuse, R124, RZ ;  /* 0x0000007c7478723c */ /* 0x040ff000000018ff */
[----:B------:R-:W-:Y:S01]  /*5600*/  HMMA.16816.F32 R116, R116, R126, RZ ;  /* 0x0000007e7474723c */ /* 0x000fe200000018ff */
[----:B------:R-:W3:Y:S07]  /*5610*/  LDSM.16.M88.4 R124, [R148+0x4000] ;  /* 0x00400000947c783b */ /* 0x000eee0000000200 */
[----:B-1----:R-:W-:Y:S08]  /*5620*/  HMMA.16816.F32 R20, R108, R104, R20 ;  /* 0x000000686c14723c */ /* 0x002ff00000001814 */
[C---:B------:R-:W-:Y:S08]  /*5630*/  HMMA.16816.F32 R120, R112.reuse, R128, R120 ;  /* 0x000000807078723c */ /* 0x040ff00000001878 */
[----:B------:R-:W-:Y:S01]  /*5640*/  HMMA.16816.F32 R116, R112, R130, R116 ;  /* 0x000000827074723c */ /* 0x000fe20000001874 */
[----:B------:R-:W1:Y:S04]  /*5650*/  LDSM.16.M88.4 R112, [R148+0x5800] ;  /* 0x005800009470783b */ /* 0x000e680000000200 */
[----:B------:R-:W-:Y:S03]  /*5660*/  LDSM.16.M88.4 R128, [R151] ;  /* 0x000000009780783b */ /* 0x000fe60000000200 */
[C---:B------:R-:W-:Y:S01]  /*5670*/  HMMA.16816.F32 R16, R108.reuse, R106, R16 ;  /* 0x0000006a6c10723c */ /* 0x040fe20000001810 */
[----:B------:R-:W4:Y:S07]  /*5680*/  LDSM.16.M88.4 R104, [R147+0x4000] ;  /* 0x004000009368783b */ /* 0x000f2e0000000200 */
        /* <DEDUP_REMOVED lines=8> */
[----:B------:R-:W-:Y:S04]  /*5710*/  LDSM.16.M88.4 R112, [R155+0x2000] ;  /* 0x002000009b70783b */ /* 0x000fe80000000200 */
[----:B------:R-:W1:Y:S03]  /*5720*/  LDSM.16.M88.4 R108, [R154+UR5+0x6000] ;  /* 0x006000059a6c783b */ /* 0x000e660008000200 */
[C---:B----4-:R-:W-:Y:S08]  /*5730*/  HMMA.16816.F32 R28, R128.reuse, R104, R28 ;  /* 0x00000068801c723c */ /* 0x050ff0000000181c */
[C---:B------:R-:W-:Y:S01]  /*5740*/  HMMA.16816.F32 R24, R128.reuse, R106, R24 ;  /* 0x0000006a8018723c */ /* 0x040fe20000001818 */
[----:B------:R-:W4:Y:S07]  /*5750*/  LDSM.16.M88.4 R104, [R154+UR5+0x6800] ;  /* 0x006800059a68783b */ /* 0x000f2e0008000200 */
[C---:B--2---:R-:W-:Y:S08]  /*5760*/  HMMA.16816.F32 R20, R128.reuse, R32, R20 ;  /* 0x000000208014723c */ /* 0x044ff00000001814 */
[C---:B------:R-:W-:Y:S01]  /*5770*/  HMMA.16816.F32 R16, R128.reuse, R34, R16 ;  /* 0x000000228010723c */ /* 0x040fe20000001810 */
[----:B------:R-:W2:Y:S07]  /*5780*/  LDSM.16.M88.4 R32, [R154+UR5+0x7000] ;  /* 0x007000059a20783b */ /* 0x000eae0008000200 */
[C---:B---3--:R-:W-:Y:S08]  /*5790*/  HMMA.16816.F32 R120, R128.reuse, R124, R120 ;  /* 0x0000007c8078723c */ /* 0x048ff00000001878 */
[C---:B------:R-:W-:Y:S01]  /*57a0*/  HMMA.16816.F32 R116, R128.reuse, R126, R116 ;  /* 0x0000007e8074723c */ /* 0x040fe20000001874 */
[----:B------:R-:W3:Y:S07]  /*57b0*/  LDSM.16.M88.4 R124, [R154+UR5+0x7800] ;  /* 0x007800059a7c783b */ /* 0x000eee0008000200 */
[C---:B------:R-:W-:Y:S08]  /*57c0*/  HMMA.16816.F32 R12, R128.reuse, R132, R12 ;  /* 0x00000084800c723c */ /* 0x040ff0000000180c */
[----:B------:R-:W-:Y:S08]  /*57d0*/  HMMA.16816.F32 R4, R128, R134, R4 ;  /* 0x000000868004723c */ /* 0x000ff00000001804 */
[C---:B-1----:R-:W-:Y:S08]  /*57e0*/  HMMA.16816.F32 R28, R112.reuse, R108, R28 ;  /* 0x0000006c701c723c */ /* 0x042ff0000000181c */
[C---:B------:R-:W-:Y:S01]  /*57f0*/  HMMA.16816.F32 R24, R112.reuse, R110, R24 ;  /* 0x0000006e7018723c */ /* 0x040fe20000001818 */
[----:B------:R-:W-:Y:S07]  /*5800*/  LDSM.16.M88.4 R108, [R153+0x2000] ;  /* 0x00200000996c783b */ /* 0x000fee0000000200 */
[C---:B----4-:R-:W-:Y:S08]  /*5810*/  HMMA.16816.F32 R20, R112.reuse, R104, R20 ;  /* 0x000000687014723c */ /* 0x050ff00000001814 */
[C---:B------:R-:W-:Y:S01]  /*5820*/  HMMA.16816.F32 R16, R112.reuse, R106, R16 ;  /* 0x0000006a7010723c */ /* 0x040fe20000001810 */
[----:B------:R-:W1:Y:S07]  /*5830*/  LDSM.16.M88.4 R104, [R149+0x6000] ;  /* 0x006000009568783b */ /* 0x000e6e0000000200 */
[C---:B--2---:R-:W-:Y:S08]  /*5840*/  HMMA.16816.F32 R12, R112.reuse, R32, R12 ;  /* 0x00000020700c723c */ /* 0x044ff0000000180c */
[C---:B------:R-:W-:Y:S01]  /*5850*/  HMMA.16816.F32 R4, R112.reuse, R34, R4 ;  /* 0x000000227004723c */ /* 0x040fe20000001804 */
[----:B------:R-:W2:Y:S07]  /*5860*/  LDSM.16.M88.4 R32, [R149+0x6800] ;  /* 0x006800009520783b */ /* 0x000eae0000000200 */
[C---:B---3--:R-:W-:Y:S08]  /*5870*/  HMMA.16816.F32 R120, R112.reuse, R124, R120 ;  /* 0x0000007c7078723c */ /* 0x048ff00000001878 */
[----:B------:R-:W-:Y:S01]  /*5880*/  HMMA.16816.F32 R116, R112, R126, R116 ;  /* 0x0000007e7074723c */ /* 0x000fe20000001874 */
[----:B------:R-:W3:Y:S04]  /*5890*/  LDSM.16.M88.4 R124, [R149+0x7000] ;  /* 0x00700000957c783b */ /* 0x000ee80000000200 */
[----:B------:R-:W4:Y:S03]  /*58a0*/  LDSM.16.M88.4 R112, [R149+0x7800] ;  /* 0x007800009570783b */ /* 0x000f260000000200 */
[C---:B-1----:R-:W-:Y:S08]  /*58b0*/  HMMA.16816.F32 R28, R108.reuse, R104, R28 ;  /* 0x000000686c1c723c */ /* 0x042ff0000000181c */
[C---:B------:R-:W-:Y:S01]  /*58c0*/  HMMA.16816.F32 R24, R108.reuse, R106, R24 ;  /* 0x0000006a6c18723c */ /* 0x040fe20000001818 */
[----:B------:R-:W-:Y:S07]  /*58d0*/  LDSM.16.M88.4 R104, [R152+0x2000] ;  /* 0x002000009868783b */ /* 0x000fee0000000200 */
[C---:B--2---:R-:W-:Y:S08]  /*58e0*/  HMMA.16816.F32 R20, R108.reuse, R32, R20 ;  /* 0x000000206c14723c */ /* 0x044ff00000001814 */
[C---:B------:R-:W-:Y:S01]  /*58f0*/  HMMA.16816.F32 R16, R108.reuse, R34, R16 ;  /* 0x000000226c10723c */ /* 0x040fe20000001810 */
[----:B------:R-:W1:Y:S07]  /*5900*/  LDSM.16.M88.4 R32, [R148+0x6000] ;  /* 0x006000009420783b */ /* 0x000e6e0000000200 */
[C---:B---3--:R-:W-:Y:S08]  /*5910*/  HMMA.16816.F32 R12, R108.reuse, R124, R12 ;  /* 0x0000007c6c0c723c */ /* 0x048ff0000000180c */
[C---:B------:R-:W-:Y:S01]  /*5920*/  HMMA.16816.F32 R4, R108.reuse, R126, R4 ;  /* 0x0000007e6c04723c */ /* 0x040fe20000001804 */
[----:B------:R-:W2:Y:S07]  /*5930*/  LDSM.16.M88.4 R124, [R148+0x6800] ;  /* 0x00680000947c783b */ /* 0x000eae0000000200 */
[C---:B----4-:R-:W-:Y:S08]  /*5940*/  HMMA.16816.F32 R120, R108.reuse, R112, R120 ;  /* 0x000000706c78723c */ /* 0x050ff00000001878 */
[----:B------:R-:W-:Y:S01]  /*5950*/  HMMA.16816.F32 R116, R108, R114, R116 ;  /* 0x000000726c74723c */ /* 0x000fe20000001874 */
[----:B------:R-:W-:Y:S04]  /*5960*/  LDSM.16.M88.4 R112, [R151+0x2000] ;  /* 0x002000009770783b */ /* 0x000fe80000000200 */
[----:B------:R-:W3:Y:S03]  /*5970*/  LDSM.16.M88.4 R108, [R147+0x6000] ;  /* 0x00600000936c783b */ /* 0x000ee60000000200 */
[C---:B-1----:R-:W-:Y:S08]  /*5980*/  HMMA.16816.F32 R28, R104.reuse, R32, R28 ;  /* 0x00000020681c723c */ /* 0x042ff0000000181c */
[C---:B------:R-:W-:Y:S01]  /*5990*/  HMMA.16816.F32 R24, R104.reuse, R34, R24 ;  /* 0x000000226818723c */ /* 0x040fe20000001818 */
[----:B------:R-:W1:Y:S07]  /*59a0*/  LDSM.16.M88.4 R32, [R147+0x6800] ;  /* 0x006800009320783b */ /* 0x000e6e0000000200 */
[C---:B--2---:R-:W-:Y:S08]  /*59b0*/  HMMA.16816.F32 R20, R104.reuse, R124, R20 ;  /* 0x0000007c6814723c */ /* 0x044ff00000001814 */
[----:B------:R-:W-:Y:S08]  /*59c0*/  HMMA.16816.F32 R16, R104, R126, R16 ;  /* 0x0000007e6810723c */ /* 0x000ff00000001810 */
[C---:B---3--:R-:W-:Y:S08]  /*59d0*/  HMMA.16816.F32 R28, R112.reuse, R108, R28 ;  /* 0x0000006c701c723c */ /* 0x048ff0000000181c */
[C---:B------:R-:W-:Y:S01]  /*59e0*/  HMMA.16816.F32 R24, R112.reuse, R110, R24 ;  /* 0x0000006e7018723c */ /* 0x040fe20000001818 */
[----:B------:R-:W2:Y:S07]  /*59f0*/  LDSM.16.M88.4 R108, [R148+0x7000] ;  /* 0x00700000946c783b */ /* 0x000eae0000000200 */
[C---:B-1----:R-:W-:Y:S03]  /*5a00*/  HMMA.16816.F32 R20, R112.reuse, R32, R20 ;  /* 0x000000207014723c */ /* 0x042fe60000001814 */
[----:B------:R-:W-:Y:S01]  /*5a10*/  FMUL.FTZ R29, R29, UR7 ;  /* 0x000000071d1d7c20 */ /* 0x000fe20008410000 */
[----:B------:R-:W-:Y:S01]  /*5a20*/  FMUL.FTZ R30, R30, UR7 ;  /* 0x000000071e1e7c20 */ /* 0x000fe20008410000 */
[----:B------:R-:W-:Y:S01]  /*5a30*/  FMUL.FTZ R0, R28, UR7 ;  /* 0x000000071c007c20 */ /* 0x000fe20008410000 */
[----:B------:R-:W-:Y:S01]  /*5a40*/  FMUL.FTZ R128, R31, UR7 ;  /* 0x000000071f807c20 */ /* 0x000fe20008410000 */
[----:B------:R-:W-:Y:S01]  /*5a50*/  MUFU.TANH R124, R29 ;  /* 0x0000001d007c7308 */ /* 0x000fe20000002400 */
[----:B------:R-:W-:Y:S03]  /*5a60*/  HMMA.16816.F32 R16, R112, R34, R16 ;  /* 0x000000227010723c */ /* 0x000fe60000001810 */
[----:B------:R-:W-:Y:S01]  /*5a70*/  FMUL.FTZ R24, R24, UR7 ;  /* 0x0000000718187c20 */ /* 0x000fe20008410000 */
[----:B------:R-:W-:Y:S01]  /*5a80*/  FMUL.FTZ R25, R25, UR7 ;  /* 0x0000000719197c20 */ /* 0x000fe20008410000 */
[----:B------:R-:W-:-:S02]  /*5a90*/  FMUL.FTZ R26, R26, UR7 ;  /* 0x000000071a1a7c20 */ /* 0x000fc40008410000 */
[----:B------:R1:W-:Y:S04]  /*5aa0*/  MUFU.TANH R125, R30 ;  /* 0x0000001e007d7308 */ /* 0x0003e80000002400 */
[----:B------:R-:W-:Y:S01]  /*5ab0*/  FMUL.FTZ R171, R21, UR7 ;  /* 0x0000000715ab7c20 */ /* 0x000fe20008410000 */
[----:B------:R-:W-:Y:S01]  /*5ac0*/  FMUL.FTZ R141, R20, UR7 ;  /* 0x00000007148d7c20 */ /* 0x000fe20008410000 */
[----:B------:R-:W3:Y:S01]  /*5ad0*/  S2R R21, SR_TID.X ;  /* 0x0000000000157919 */ /* 0x000ee20000002100 */
[----:B------:R-:W-:Y:S01]  /*5ae0*/  FMUL.FTZ R22, R22, UR7 ;  /* 0x0000000716167c20 */ /* 0x000fe20008410000 */
[----:B------:R-:W-:Y:S01]  /*5af0*/  MUFU.TANH R33, R24 ;  /* 0x0000001800217308 */ /* 0x000fe20000002400 */
[----:B------:R-:W-:-:S03]  /*5b00*/  FMUL.FTZ R20, R23, UR7 ;  /* 0x0000000717147c20 */ /* 0x000fc60008410000 */
[----:B------:R-:W-:Y:S01]  /*5b10*/  FMUL.FTZ R16, R16, UR7 ;  /* 0x0000000710107c20 */ /* 0x000fe20008410000 */
[----:B------:R-:W-:-:S03]  /*5b20*/  FMUL.FTZ R143, R17, UR7 ;  /* 0x00000007118f7c20 */ /* 0x000fc60008410000 */
[----:B------:R-:W-:Y:S01]  /*5b30*/  MUFU.TANH R32, R25 ;  /* 0x0000001900207308 */ /* 0x000fe20000002400 */
[----:B-1----:R-:W1:Y:S01]  /*5b40*/  LDSM.16.M88.4 R28, [R147+0x7000] ;  /* 0x00700000931c783b */ /* 0x002e620000000200 */
[----:B--2---:R-:W-:Y:S01]  /*5b50*/  HMMA.16816.F32 R12, R104, R108, R12 ;  /* 0x0000006c680c723c */ /* 0x004fe2000000180c */
[----:B------:R-:W-:-:S05]  /*5b60*/  FMUL.FTZ R108, R27, UR7 ;  /* 0x000000071b6c7c20 */ /* 0x000fca0008410000 */
[----:B------:R2:W-:Y:S02]  /*5b70*/  MUFU.TANH R126, R26 ;  /* 0x0000001a007e7308 */ /* 0x0005e40000002400 */
[----:B------:R-:W-:Y:S06]  /*5b80*/  HMMA.16816.F32 R4, R104, R110, R4 ;  /* 0x0000006e6804723c */ /* 0x000fec0000001804 */
[----:B------:R4:W-:Y:S01]  /*5b90*/  MUFU.TANH R157, R16 ;  /* 0x00000010009d7308 */ /* 0x0009e20000002400 */
[----:B---3--:R-:W-:-:S07]  /*5ba0*/  IMAD.SHL.U32 R21, R21, 0x2, RZ ;  /* 0x0000000215157824 */ /* 0x008fce00078e00ff */
[----:B------:R-:W3:Y:S01]  /*5bb0*/  MUFU.TANH R0, R0 ;  /* 0x0000000000007308 */ /* 0x000ee20000002400 */
[----:B--2---:R-:W2:Y:S07]  /*5bc0*/  LDSM.16.M88.4 R24, [R148+0x7800] ;  /* 0x007800009418783b */ /* 0x004eae0000000200 */
[----:B------:R-:W5:Y:S08]  /*5bd0*/  MUFU.TANH R128, R128 ;  /* 0x0000008000807308 */ /* 0x000f700000002400 */
[----:B------:R-:W5:Y:S01]  /*5be0*/  MUFU.TANH R108, R108 ;  /* 0x0000006c006c7308 */ /* 0x000f620000002400 */
[----:B-1----:R-:W-:Y:S01]  /*5bf0*/  HMMA.16816.F32 R12, R112, R28, R12 ;  /* 0x0000001c700c723c */ /* 0x002fe2000000180c */
[----:B------:R-:W-:Y:S01]  /*5c00*/  FMUL.FTZ R28, R18, UR7 ;  /* 0x00000007121c7c20 */ /* 0x000fe20008410000 */
[----:B------:R-:W-:-:S02]  /*5c10*/  FMUL.FTZ R29, R19, UR7 ;  /* 0x00000007131d7c20 */ /* 0x000fc40008410000 */
[----:B----4-:R-:W1:Y:S01]  /*5c20*/  LDSM.16.M88.4 R16, [R147+0x7800] ;  /* 0x007800009310783b */ /* 0x010e620000000200 */
[----:B------:R-:W-:-:S04]  /*5c30*/  DEPBAR.LE SB0, 0x0 ;  /* 0x000080000000791a */ /* 0x000fc80000000000 */
[----:B------:R-:W-:Y:S01]  /*5c40*/  HMMA.16816.F32 R4, R112, R30, R4 ;  /* 0x0000001e7004723c */ /* 0x000fe20000001804 */
[----:B------:R-:W-:Y:S01]  /*5c50*/  LOP3.LUT R30, R21, 0x6, RZ, 0xc0, !PT ;  /* 0x00000006151e7812 */ /* 0x000fe200078ec0ff */
[----:B------:R-:W4:Y:S08]  /*5c60*/  MUFU.TANH R141, R141 ;  /* 0x0000008d008d7308 */ /* 0x000f300000002400 */
[----:B------:R-:W-:Y:S01]  /*5c70*/  FMUL.FTZ R139, R12, UR7 ;  /* 0x000000070c8b7c20 */ /* 0x000fe20008410000 */
[----:B------:R-:W-:-:S02]  /*5c80*/  IMAD R12, R101, 0x40, R30 ;  /* 0x00000040650c7824 */ /* 0x000fc400078e021e */
[----:B------:R-:W-:Y:S01]  /*5c90*/  FMUL.FTZ R137, R13, UR7 ;  /* 0x000000070d897c20 */ /* 0x000fe20008410000 */
[----:B------:R-:W-:Y:S01]  /*5ca0*/  MUFU.TANH R171, R171 ;  /* 0x000000ab00ab7308 */ /* 0x000fe20000002400 */
[----:B------:R-:W-:Y:S01]  /*5cb0*/  FMUL.FTZ R129, R15, UR7 ;  /* 0x000000070f817c20 */ /* 0x000fe20008410000 */
[C---:B--2---:R-:W-:Y:S01]  /*5cc0*/  HMMA.16816.F32 R120, R104.reuse, R24, R120 ;  /* 0x000000186878723c */ /* 0x044fe20000001878 */
[----:B------:R-:W-:Y:S02]  /*5cd0*/  VIADD R21, R12, 0xffffff80 ;  /* 0xffffff800c157836 */ /* 0x000fe40000000000 */
[----:B------:R-:W-:Y:S01]  /*5ce0*/  FMUL.FTZ R14, R14, UR7 ;  /* 0x000000070e0e7c20 */ /* 0x000fe20008410000 */
[C---:B------:R-:W-:Y:S02]  /*5cf0*/  VIADD R13, R12.reuse, 0xffffff88 ;  /* 0xffffff880c0d7836 */ /* 0x040fe40000000000 */
[----:B------:R-:W-:Y:S01]  /*5d00*/  FMUL.FTZ R135, R5, UR7 ;  /* 0x0000000705877c20 */ /* 0x000fe20008410000 */
[C---:B------:R-:W-:Y:S01]  /*5d10*/  VIADD R25, R12.reuse, 0xffffff90 ;  /* 0xffffff900c197836 */ /* 0x040fe20000000000 */
[C---:B------:R-:W-:Y:S01]  /*5d20*/  ISETP.GE.AND P6, PT, R21.reuse, R136, PT ;  /* 0x000000881500720c */ /* 0x040fe20003fc6270 */
[----:B------:R-:W2:Y:S01]  /*5d30*/  MUFU.TANH R22, R22 ;  /* 0x0000001600167308 */ /* 0x000ea20000002400 */
[----:B------:R-:W-:Y:S01]  /*5d40*/  HMMA.16816.F32 R116, R104, R26, R116 ;  /* 0x0000001a6874723c */ /* 0x000fe20000001874 */
[----:B------:R-:W-:Y:S01]  /*5d50*/  ISETP.GE.AND P5, PT, R21, R2, PT ;  /* 0x000000021500720c */ /* 0x000fe20003fa6270 */
[----:B------:R-:W-:Y:S01]  /*5d60*/  VIADD R21, R12, 0xffffff81 ;  /* 0xffffff810c157836 */ /* 0x000fe20000000000 */
[-C--:B------:R-:W-:Y:S01]  /*5d70*/  ISETP.GE.AND P4, PT, R13, R136.reuse, PT ;  /* 0x000000880d00720c */ /* 0x080fe20003f86270 */
[----:B------:R-:W-:Y:S01]  /*5d80*/  FMUL.FTZ R4, R4, UR7 ;  /* 0x0000000704047c20 */ /* 0x000fe20008410000 */
[----:B---3--:R-:W-:Y:S01]  /*5d90*/  FSEL R23, R0, -INF , !P6 ;  /* 0xff80000000177808 */ /* 0x008fe20007000000 */
[----:B------:R-:W-:Y:S01]  /*5da0*/  FMUL.FTZ R133, R7, UR7 ;  /* 0x0000000707857c20 */ /* 0x000fe20008410000 */
[C---:B------:R-:W-:Y:S01]  /*5db0*/  ISETP.GE.AND P3, PT, R21.reuse, R136, PT ;  /* 0x000000881500720c */ /* 0x040fe20003f66270 */
[----:B------:R-:W3:Y:S01]  /*5dc0*/  MUFU.TANH R20, R20 ;  /* 0x0000001400147308 */ /* 0x000ee20000002400 */
[-C--:B------:R-:W-:Y:S01]  /*5dd0*/  ISETP.GE.AND P2, PT, R21, R2.reuse, PT ;  /* 0x000000021500720c */ /* 0x080fe20003f46270 */
[C---:B------:R-:W-:Y:S01]  /*5de0*/  VIADD R21, R12.reuse, 0xffffff89 ;  /* 0xffffff890c157836 */ /* 0x040fe20000000000 */
[----:B------:R-:W-:Y:S01]  /*5df0*/  ISETP.GE.AND P6, PT, R13, R2, PT ;  /* 0x000000020d00720c */ /* 0x000fe20003fc6270 */
[C---:B-1----:R-:W-:Y:S01]  /*5e00*/  HMMA.16816.F32 R120, R112.reuse, R16, R120 ;  /* 0x000000107078723c */ /* 0x042fe20000001878 */
[----:B------:R-:W-:Y:S01]  /*5e10*/  FSEL R13, R125, -INF , !P5 ;  /* 0xff8000007d0d7808 */ /* 0x000fe20006800000 */
[----:B------:R-:W-:Y:S01]  /*5e20*/  VIADD R17, R12, 0xffffff91 ;  /* 0xffffff910c117836 */ /* 0x000fe20000000000 */
[----:B------:R-:W-:Y:S01]  /*5e30*/  FSEL R15, R124, -INF , !P3 ;  /* 0xff8000007c0f7808 */ /* 0x000fe20005800000 */
[----:B------:R-:W1:Y:S01]  /*5e40*/  MUFU.TANH R29, R29 ;  /* 0x0000001d001d7308 */ /* 0x000e620000002400 */
[C---:B------:R-:W-:Y:S01]  /*5e50*/  ISETP.GE.AND P5, PT, R21.reuse, R136, PT ;  /* 0x000000881500720c */ /* 0x040fe20003fa6270 */
[----:B------:R-:W-:Y:S01]  /*5e60*/  VIADD R7, R12, 0xffffffa1 ;  /* 0xffffffa10c077836 */ /* 0x000fe20000000000 */
[----:B------:R-:W-:Y:S01]  /*5e70*/  ISETP.GE.AND P3, PT, R21, R2, PT ;  /* 0x000000021500720c */ /* 0x000fe20003f66270 */
[----:B------:R-:W-:Y:S01]  /*5e80*/  HMMA.16816.F32 R116, R112, R18, R116 ;  /* 0x000000127074723c */ /* 0x000fe20000001874 */
[----:B-----5:R-:W-:Y:S01]  /*5e90*/  FSEL R21, R128, -INF , !P2 ;  /* 0xff80000080157808 */ /* 0x020fe20005000000 */
[----:B------:R-:W-:Y:S01]  /*5ea0*/  VIADD R19, R12, 0xffffffa8 ;  /* 0xffffffa80c137836 */ /* 0x000fe20000000000 */
[----:B------:R-:W-:Y:S01]  /*5eb0*/  FSEL R33, R33, -INF , !P4 ;  /* 0xff80000021217808 */ /* 0x000fe20006000000 */
[----:B------:R-:W-:Y:S01]  /*5ec0*/  MUFU.TANH R139, R139 ;  /* 0x0000008b008b7308 */ /* 0x000fe20000002400 */
[C---:B------:R-:W-:Y:S01]  /*5ed0*/  ISETP.GE.AND P2, PT, R25.reuse, R136, PT ;  /* 0x000000881900720c */ /* 0x040fe20003f46270 */
[----:B------:R-:W-:Y:S01]  /*5ee0*/  FMUL.FTZ R6, R6, UR7 ;  /* 0x0000000706067c20 */ /* 0x000fe20008410000 */
[----:B------:R-:W-:Y:S01]  /*5ef0*/  ISETP.GE.AND P4, PT, R25, R2, PT ;  /* 0x000000021900720c */ /* 0x000fe20003f86270 */
[----:B------:R-:W-:Y:S01]  /*5f00*/  VIADD R25, R12, 0xffffff98 ;  /* 0xffffff980c197836 */ /* 0x000fe20000000000 */
[----:B------:R-:W-:-:S02]  /*5f10*/  FSEL R5, R126, -INF , !P6 ;  /* 0xff8000007e057808 */ /* 0x000fc40007000000 */
[----:B------:R-:W-:Y:S01]  /*5f20*/  FSEL R35, R32, -INF , !P5 ;  /* 0xff80000020237808 */ /* 0x000fe20006800000 */
[----:B------:R-:W5:Y:S01]  /*5f30*/  MUFU.TANH R143, R143 ;  /* 0x0000008f008f7308 */ /* 0x000f620000002400 */
[C---:B------:R-:W-:Y:S01]  /*5f40*/  ISETP.GE.AND P6, PT, R17.reuse, R136, PT ;  /* 0x000000881100720c */ /* 0x040fe20003fc6270 */
[----:B------:R-:W-:Y:S01]  /*5f50*/  FMUL.FTZ R0, R120, UR7 ;  /* 0x0000000778007c20 */ /* 0x000fe20008410000 */
[----:B------:R-:W-:Y:S01]  /*5f60*/  ISETP.GE.AND P5, PT, R17, R2, PT ;  /* 0x000000021100720c */ /* 0x000fe20003fa6270 */
[----:B------:R-:W-:Y:S01]  /*5f70*/  FMUL.FTZ R105, R122, UR7 ;  /* 0x000000077a697c20 */ /* 0x000fe20008410000 */
[----:B------:R-:W-:Y:S01]  /*5f80*/  FSEL R17, R108, -INF , !P3 ;  /* 0xff8000006c117808 */ /* 0x000fe20005800000 */
[----:B------:R-:W-:Y:S01]  /*5f90*/  FMUL.FTZ R121, R121, UR7 ;  /* 0x0000000779797c20 */ /* 0x000fe20008410000 */
[----:B----4-:R-:W-:Y:S01]  /*5fa0*/  FSEL R141, R141, -INF , !P2 ;  /* 0xff8000008d8d7808 */ /* 0x010fe20005000000 */
[----:B------:R-:W4:Y:S01]  /*5fb0*/  MUFU.TANH R129, R129 ;  /* 0x0000008100817308 */ /* 0x000f220000002400 */
[C---:B------:R-:W-:Y:S01]  /*5fc0*/  ISETP.GE.AND P3, PT, R25.reuse, R136, PT ;  /* 0x000000881900720c */ /* 0x040fe20003f66270 */
[----:B------:R-:W-:Y:S01]  /*5fd0*/  FMUL.FTZ R111, R116, UR7 ;  /* 0x00000007746f7c20 */ /* 0x000fe20008410000 */
[----:B------:R-:W-:Y:S01]  /*5fe0*/  ISETP.GE.AND P2, PT, R25, R2, PT ;  /* 0x000000021900720c */ /* 0x000fe20003f46270 */
[----:B------:R-:W-:Y:S01]  /*5ff0*/  VIADD R25, R12, 0xffffff99 ;  /* 0xffffff990c197836 */ /* 0x000fe20000000000 */
[----:B--2---:R-:W-:Y:S01]  /*6000*/  FSEL R31, R22, -INF , !P4 ;  /* 0xff800000161f7808 */ /* 0x004fe20006000000 */
[----:B------:R-:W-:Y:S01]  /*6010*/  FMUL.FTZ R108, R117, UR7 ;  /* 0x00000007756c7c20 */ /* 0x000fe20008410000 */
[----:B------:R-:W-:Y:S01]  /*6020*/  FSEL R171, R171, -INF , !P6 ;  /* 0xff800000abab7808 */ /* 0x000fe20007000000 */
[----:B------:R-:W2:Y:S01]  /*6030*/  MUFU.TANH R28, R28 ;  /* 0x0000001c001c7308 */ /* 0x000ea20000002400 */
[----:B------:R-:W-:Y:S01]  /*6040*/  ISETP.GE.AND P4, PT, R25, R136, PT ;  /* 0x000000881900720c */ /* 0x000fe20003f86270 */
[----:B------:R-:W-:Y:S01]  /*6050*/  FMUL.FTZ R109, R123, UR7 ;  /* 0x000000077b6d7c20 */ /* 0x000fe20008410000 */
[----:B------:R-:W-:Y:S01]  /*6060*/  ISETP.GE.AND P6, PT, R25, R2, PT ;  /* 0x000000021900720c */ /* 0x000fe20003fc6270 */
[----:B------:R-:W-:Y:S01]  /*6070*/  VIADD R25, R12, 0xffffffa0 ;  /* 0xffffffa00c197836 */ /* 0x000fe20000000000 */
[----:B---3--:R-:W-:Y:S01]  /*6080*/  FSEL R27, R20, -INF , !P5 ;  /* 0xff800000141b7808 */ /* 0x008fe20006800000 */
[----:B------:R-:W-:Y:S01]  /*6090*/  FMUL.FTZ R107, R118, UR7 ;  /* 0x00000007766b7c20 */ /* 0x000fe20008410000 */
[----:B-1----:R-:W-:Y:S01]  /*60a0*/  FSEL R29, R29, -INF , !P6 ;  /* 0xff8000001d1d7808 */ /* 0x002fe20007000000 */
[----:B------:R-:W1:Y:S01]  /*60b0*/  MUFU.TANH R0, R0 ;  /* 0x0000000000007308 */ /* 0x000e620000002400 */
[----:B------:R-:W-:Y:S01]  /*60c0*/  ISETP.GE.AND P5, PT, R25, R136, PT ;  /* 0x000000881900720c */ /* 0x000fe20003fa6270 */
[----:B------:R-:W-:Y:S01]  /*60d0*/  FMUL.FTZ R119, R119, UR7 ;  /* 0x0000000777777c20 */ /* 0x000fe20008410000 */
[----:B-----5:R-:W-:-:S02]  /*60e0*/  FSEL R143, R143, -INF , !P4 ;  /* 0xff8000008f8f7808 */ /* 0x020fc40006000000 */
[----:B------:R-:W-:Y:S02]  /*60f0*/  FSEL R139, R139, -INF , !P5 ;  /* 0xff8000008b8b7808 */ /* 0x000fe40006800000 */
[C---:B------:R-:W-:Y:S01]  /*6100*/  ISETP.GE.AND P6, PT, R19.reuse, R136, PT ;  /* 0x000000881300720c */ /* 0x040fe20003fc6270 */
[----:B------:R-:W3:Y:S01]  /*6110*/  MUFU.TANH R137, R137 ;  /* 0x0000008900897308 */ /* 0x000ee20000002400 */
[-C--:B------:R-:W-:Y:S01]  /*6120*/  ISETP.GE.AND P5, PT, R19, R2.reuse, PT ;  /* 0x000000021300720c */ /* 0x080fe20003fa6270 */
[----:B------:R-:W-:Y:S01]  /*6130*/  VIADD R19, R12, 0xffffffb0 ;  /* 0xffffffb00c137836 */ /* 0x000fe20000000000 */
[----:B------:R-:W-:Y:S02]  /*6140*/  ISETP.GE.AND P4, PT, R7, R2, PT ;  /* 0x000000020700720c */ /* 0x000fe40003f86270 */
[----:B------:R-:W-:Y:S02]  /*6150*/  FSEL R157, R157, -INF , !P3 ;  /* 0xff8000009d9d7808 */ /* 0x000fe40005800000 */
[----:B----4-:R-:W-:Y:S01]  /*6160*/  FSEL R129, R129, -INF , !P4 ;  /* 0xff80000081817808 */ /* 0x010fe20006000000 */
[----:B------:R-:W4:Y:S01]  /*6170*/  MUFU.TANH R14, R14 ;  /* 0x0000000e000e7308 */ /* 0x000f220000002400 */
[----:B------:R-:W-:-:S02]  /*6180*/  ISETP.GE.AND P4, PT, R19, R136, PT ;  /* 0x000000881300720c */ /* 0x000fc40003f86270 */
[----:B------:R-:W-:Y:S02]  /*6190*/  ISETP.GE.AND P3, PT, R25, R2, PT ;  /* 0x000000021900720c */ /* 0x000fe40003f66270 */
[----:B--2---:R-:W-:Y:S02]  /*61a0*/  FSEL R25, R28, -INF , !P2 ;  /* 0xff8000001c197808 */ /* 0x004fe40005000000 */
[----:B------:R-:W-:Y:S01]  /*61b0*/  ISETP.GE.AND P2, PT, R7, R136, PT ;  /* 0x000000880700720c */ /* 0x000fe20003f46270 */
[----:B------:R-:W2:Y:S01]  /*61c0*/  MUFU.TANH R131, R4 ;  /* 0x0000000400837308 */ /* 0x000ea20000002400 */
[----:B------:R-:W-:Y:S01]  /*61d0*/  VIADD R7, R12, 0xffffffa9 ;  /* 0xffffffa90c077836 */ /* 0x000fe20000000000 */
[----:B-1----:R-:W-:Y:S02]  /*61e0*/  FSEL R113, R0, -INF , !P4 ;  /* 0xff80000000717808 */ /* 0x002fe40006000000 */
[----:B------:R-:W-:Y:S02]  /*61f0*/  FMNMX3.FTZ R0, R100, R23, R15, !PT ;  /* 0x0000001764007276 */ /* 0x000fe4000781000f */
[----:B---3--:R-:W-:-:S02]  /*6200*/  FSEL R137, R137, -INF , !P2 ;  /* 0xff80000089897808 */ /* 0x008fc40005000000 */
[----:B------:R-:W1:Y:S01]  /*6210*/  MUFU.TANH R135, R135 ;  /* 0x0000008700877308 */ /* 0x000e620000002400 */
[C---:B------:R-:W-:Y:S02]  /*6220*/  ISETP.GE.AND P2, PT, R7.reuse, R2, PT ;  /* 0x000000020700720c */ /* 0x040fe40003f46270 */
[----:B----4-:R-:W-:Y:S02]  /*6230*/  FSEL R125, R14, -INF , !P3 ;  /* 0xff8000000e7d7808 */ /* 0x010fe40005800000 */
[----:B------:R-:W-:Y:S01]  /*6240*/  ISETP.GE.AND P3, PT, R7, R136, PT ;  /* 0x000000880700720c */ /* 0x000fe20003f66270 */
[----:B------:R-:W-:Y:S01]  /*6250*/  VIADD R7, R12, 0xffffffb1 ;  /* 0xffffffb10c077836 */ /* 0x000fe20000000000 */
[----:B------:R-:W-:Y:S01]  /*6260*/  FMNMX3.FTZ R0, R0, R33, R35, !PT ;  /* 0x0000002100007276 */ /* 0x000fe20007810023 */
[----:B------:R-:W3:Y:S01]  /*6270*/  MUFU.TANH R127, R6 ;  /* 0x00000006007f7308 */ /* 0x000ee20000002400 */
[----:B--2---:R-:W-:Y:S02]  /*6280*/  FSEL R131, R131, -INF , !P6 ;  /* 0xff80000083837808 */ /* 0x004fe40007000000 */
[----:B------:R-:W-:Y:S01]  /*6290*/  ISETP.GE.AND P6, PT, R19, R2, PT ;  /* 0x000000021300720c */ /* 0x000fe20003fc6270 */
[----:B------:R-:W-:Y:S01]  /*62a0*/  VIADD R19, R12, 0xffffffb8 ;  /* 0xffffffb80c137836 */ /* 0x000fe20000000000 */
[----:B------:R-:W-:-:S03]  /*62b0*/  FMNMX3.FTZ R0, R0, R141, R171, !PT ;  /* 0x0000008d00007276 */ /* 0x000fc600078100ab */
[----:B------:R-:W2:Y:S01]  /*62c0*/  MUFU.TANH R133, R133 ;  /* 0x0000008500857308 */ /* 0x000ea20000002400 */
[----:B------:R-:W-:Y:S02]  /*62d0*/  FMNMX3.FTZ R4, R3, R13, R21, !PT ;  /* 0x0000000d03047276 */ /* 0x000fe40007810015 */
[----:B-1----:R-:W-:Y:S02]  /*62e0*/  FSEL R135, R135, -INF , !P3 ;  /* 0xff80000087877808 */ /* 0x002fe40005800000 */
[----:B------:R-:W-:Y:S02]  /*62f0*/  ISETP.GE.AND P3, PT, R7, R2, PT ;  /* 0x000000020700720c */ /* 0x000fe40003f66270 */
[----:B------:R-:W-:Y:S01]  /*6300*/  FMNMX3.FTZ R0, R0, R157, R143, !PT ;  /* 0x0000009d00007276 */ /* 0x000fe2000781008f */
[----:B------:R-:W1:Y:S01]  /*6310*/  MUFU.TANH R111, R111 ;  /* 0x0000006f006f7308 */ /* 0x000e620000002400 */
[----:B------:R-:W-:Y:S02]  /*6320*/  FMNMX3.FTZ R4, R4, R5, R17, !PT ;  /* 0x0000000504047276 */ /* 0x000fe40007810011 */
[----:B---3--:R-:W-:-:S02]  /*6330*/  FSEL R127, R127, -INF , !P5 ;  /* 0xff8000007f7f7808 */ /* 0x008fc40006800000 */
[-C--:B------:R-:W-:Y:S01]  /*6340*/  ISETP.GE.AND P5, PT, R7, R136.reuse, PT ;  /* 0x000000880700720c */ /* 0x080fe20003fa6270 */
[----:B------:R-:W-:Y:S01]  /*6350*/  VIADD R7, R12, 0xffffffb9 ;  /* 0xffffffb90c077836 */ /* 0x000fe20000000000 */
[----:B------:R-:W-:Y:S01]  /*6360*/  FMNMX3.FTZ R4, R4, R31, R27, !PT ;  /* 0x0000001f04047276 */ /* 0x000fe2000781001b */
[----:B------:R-:W3:Y:S01]  /*6370*/  MUFU.TANH R115, R121 ;  /* 0x0000007900737308 */ /* 0x000ee20000002400 */
[----:B--2---:R-:W-:Y:S02]  /*6380*/  FSEL R133, R133, -INF , !P2 ;  /* 0xff80000085857808 */ /* 0x004fe40005000000 */
[----:B------:R-:W-:Y:S02]  /*6390*/  ISETP.GE.AND P2, PT, R19, R136, PT ;  /* 0x000000881300720c */ /* 0x000fe40003f46270 */
[----:B------:R-:W-:-:S03]  /*63a0*/  FMNMX3.FTZ R4, R4, R25, R29, !PT ;  /* 0x0000001904047276 */ /* 0x000fc6000781001d */
[----:B------:R-:W2:Y:S01]  /*63b0*/  MUFU.TANH R105, R105 ;  /* 0x0000006900697308 */ /* 0x000ea20000002400 */
[----:B------:R-:W-:Y:S01]  /*63c0*/  BAR.SYNC.DEFER_BLOCKING 0x0 ;  /* 0x0000000000007b1d */ /* 0x000fe20000010000 */
[----:B-1----:R-:W-:Y:S02]  /*63d0*/  FSEL R111, R111, -INF , !P2 ;  /* 0xff8000006f6f7808 */ /* 0x002fe40005000000 */
[----:B------:R-:W-:Y:S02]  /*63e0*/  ISETP.GE.U32.AND P2, PT, R101, 0x3, PT ;  /* 0x000000036500780c */ /* 0x000fe40003f46070 */
[----:B------:R-:W-:Y:S02]  /*63f0*/  ISETP.GE.AND P4, PT, R7, R136, PT ;  /* 0x000000880700720c */ /* 0x000fe40003f86270 */
[----:B------:R-:W1:Y:S01]  /*6400*/  MUFU.TANH R108, R108 ;  /* 0x0000006c006c7308 */ /* 0x000e620000002400 */
[----:B---3--:R-:W-:Y:S02]  /*6410*/  FSEL R115, R115, -INF , !P5 ;  /* 0xff80000073737808 */ /* 0x008fe40006800000 */
[----:B------:R-:W-:-:S05]  /*6420*/  ISETP.GE.AND P5, PT, R7, R2, PT ;  /* 0x000000020700720c */ /* 0x000fca0003fa6270 */
[----:B------:R-:W3:Y:S01]  /*6430*/  MUFU.TANH R109, R109 ;  /* 0x0000006d006d7308 */ /* 0x000ee20000002400 */
[----:B--2---:R-:W-:Y:S02]  /*6440*/  FSEL R105, R105, -INF , !P6 ;  /* 0xff80000069697808 */ /* 0x004fe40007000000 */
[----:B------:R-:W-:Y:S02]  /*6450*/  ISETP.GE.AND P6, PT, R19, R2, PT ;  /* 0x000000021300720c */ /* 0x000fe40003fc6270 */
[----:B------:R-:W-:-:S03]  /*6460*/  FMNMX3.FTZ R2, R0, R139, R137, !PT ;  /* 0x0000008b00027276 */ /* 0x000fc60007810089 */
[----:B------:R-:W2:Y:S01]  /*6470*/  MUFU.TANH R107, R107 ;  /* 0x0000006b006b7308 */ /* 0x000ea20000002400 */
[----:B------:R-:W-:Y:S02]  /*6480*/  FMNMX3.FTZ R6, R2, R131, R135, !PT ;  /* 0x0000008302067276 */ /* 0x000fe40007810087 */
[----:B------:R-:W-:Y:S02]  /*6490*/  FMNMX3.FTZ R2, R4, R125, R129, !PT ;  /* 0x0000007d04027276 */ /* 0x000fe40007810081 */
[----:B-1----:R-:W-:-:S03]  /*64a0*/  FSEL R108, R108, -INF , !P4 ;  /* 0xff8000006c6c7808 */ /* 0x002fc60006000000 */
[----:B------:R1:W4:Y:S01]  /*64b0*/  MUFU.TANH R0, R119 ;  /* 0x0000007700007308 */ /* 0x0003220000002400 */
[----:B------:R-:W-:Y:S02]  /*64c0*/  FMNMX3.FTZ R4, R6, R113, R115, !PT ;  /* 0x0000007106047276 */ /* 0x000fe40007810073 */
[----:B---3--:R-:W-:Y:S02]  /*64d0*/  FSEL R109, R109, -INF , !P3 ;  /* 0xff8000006d6d7808 */ /* 0x008fe40005800000 */
        /* <DEDUP_REMOVED lines=10> */
[C---:B------:R-:W-:Y:S02]  /*6580*/  LEA.HI.X R19, R116.reuse, R163, R6, 0x7, P3 ;  /* 0x000000a374137211 */ /* 0x040fe400018f3c06 */
[----:B------:R-:W-:Y:S02]  /*6590*/  LEA.HI.X R6, R116, R102, R117, 0x6, P2 ;  /* 0x0000006674067211 */ /* 0x000fe400010f3475 */
[----:B------:R-:W-:Y:S01]  /*65a0*/  IADD3 R103, P3, PT, R103, R7, RZ ;  /* 0x0000000767677210 */ /* 0x000fe20007f7e0ff */
[----:B------:R-:W-:Y:S01]  /*65b0*/  @!PT LDS RZ, [RZ] ;  /* 0x00000000fffff984 */ /* 0x000fe20000000800 */
[----:B------:R-:W-:Y:S01]  /*65c0*/  @!PT LDS RZ, [RZ] ;  /* 0x00000000fffff984 */ /* 0x000fe20000000800 */
[----:B------:R-:W-:Y:S01]  /*65d0*/  @!PT LDS RZ, [RZ] ;  /* 0x00000000fffff984 */ /* 0x000fe20000000800 */
[----:B------:R3:W-:Y:S01]  /*65e0*/  @!P1 LDGSTS.E.BYPASS.LTC128B.128 [R168+0x4000], desc[UR12][R18.64] ;  /* 0x0400000012a89fae */ /* 0x0007e2000b981a0c */
[----:B------:R-:W-:-:S02]  /*65f0*/  LEA R116, P4, R7, R164, 0x1 ;  /* 0x000000a407747211 */ /* 0x000fc400078808ff */
[----:B------:R-:W-:Y:S01]  /*6600*/  LEA R12, P2, R10, R7, 0x5 ;  /* 0x000000070a0c7211 */ /* 0x000fe200078428ff */
[--C-:B------:R-:W-:Y:S01]  /*6610*/  IMAD.X R102, R102, 0x1, R6.reuse, P3 ;  /* 0x0000000166667824 */ /* 0x100fe200018e0606 */
[-C--:B------:R-:W-:Y:S01]  /*6620*/  LEA.HI.X R117, R7, R163.reuse, R6, 0x1, P4 ;  /* 0x000000a307757211 */ /* 0x080fe200020f0c06 */
        /* <DEDUP_REMOVED lines=8> */
[-C--:B-1----:R-:W-:Y:S01]  /*66b0*/  LEA.HI.X R119, R103, R163.reuse, R102, 0x1, P3 ;  /* 0x000000a367777211 */ /* 0x082fe200018f0c66 */
[----:B------:R3:W-:Y:S01]  /*66c0*/  @P0 STS.128 [R168+0x6000], RZ ;  /* 0x006000ffa8000388 */ /* 0x0007e20000000c00 */
[----:B------:R-:W-:-:S03]  /*66d0*/  LEA.HI.X R7, R12, R163, R10, 0x1, P2 ;  /* 0x000000a30c077211 */ /* 0x000fc600010f0c0a */
        /* <DEDUP_REMOVED lines=31> */
.L_x_785:
[----:B--2---:R-:W-:Y:S01]  /*68d0*/  FSEL R107, R107, -INF , !P6 ;  /* 0xff8000006b6b7808 */ /* 0x004fe20007000000 */
[----:B------:R-:W2:Y:S01]  /*68e0*/  SHFL.BFLY PT, R11, R4, 0x2, 0x1f ;  /* 0x0c401f00040b7f89 */ /* 0x000ea200000e0000 */
[----:B----4-:R-:W-:Y:S02]  /*68f0*/  FSEL R103, R0, -INF , !P5 ;  /* 0xff80000000677808 */ /* 0x010fe40006800000 */
[----:B------:R-:W-:Y:S02]  /*6900*/  FMNMX3.FTZ R2, R2, R105, R109, !PT ;  /* 0x0000006902027276 */ /* 0x000fe4000781006d */
[----:B------:R-:W-:Y:S02]  /*6910*/  IADD3 R172, PT, PT, R101, -0x3, RZ ;  /* 0xfffffffd65ac7810 */ /* 0x000fe40007ffe0ff */
[----:B---3--:R-:W-:-:S05]  /*6920*/  FMNMX3.FTZ R6, R2, R107, R103, !PT ;  /* 0x0000006b02067276 */ /* 0x008fca0007810067 */
[----:B------:R-:W3:Y:S01]  /*6930*/  SHFL.BFLY PT, R7, R6, 0x2, 0x1f ;  /* 0x0c401f0006077f89 */ /* 0x000ee200000e0000 */
[----:B--2---:R-:W-:-:S05]  /*6940*/  FMNMX.FTZ R11, R4, R11, !PT ;  /* 0x0000000b040b7209 */ /* 0x004fca0007810000 */
[----:B------:R-:W2:Y:S01]  /*6950*/  SHFL.BFLY PT, R2, R11, 0x1, 0x1f ;  /* 0x0c201f000b027f89 */ /* 0x000ea200000e0000 */
[----:B---3--:R-:W-:-:S05]  /*6960*/  FMNMX.FTZ R7, R6, R7, !PT ;  /* 0x0000000706077209 */ /* 0x008fca0007810000 */
[----:B------:R-:W3:Y:S01]  /*6970*/  SHFL.BFLY PT, R0, R7, 0x1, 0x1f ;  /* 0x0c201f0007007f89 */ /* 0x000ee200000e0000 */
[----:B--2---:R-:W-:-:S04]  /*6980*/  FMNMX.FTZ R2, R11, R2, !PT ;  /* 0x000000020b027209 */ /* 0x004fc80007810000 */
[C---:B------:R-:W-:Y:S01]  /*6990*/  FSETP.NEU.FTZ.AND P1, PT, R2.reuse, -INF , PT ;  /* 0xff8000000200780b */ /* 0x040fe20003f3d000 */
[----:B------:R-:W-:-:S05]  /*69a0*/  FMUL.FTZ R110, R2, UR6 ;  /* 0x00000006026e7c20 */ /* 0x000fca0008410000 */
[----:B------:R-:W-:Y:S02]  /*69b0*/  FSEL R110, R110, RZ, P1 ;  /* 0x000000ff6e6e7208 */ /* 0x000fe40000800000 */
[----:B---3--:R-:W-:Y:S02]  /*69c0*/  FMNMX.FTZ R0, R7, R0, !PT ;  /* 0x0000000007007209 */ /* 0x008fe40007810000 */
[----:B------:R-:W-:Y:S01]  /*69d0*/  FSEL R7, R2, RZ, P1 ;  /* 0x000000ff02077208 */ /* 0x000fe20000800000 */
[--C-:B------:R-:W-:Y:S01]  /*69e0*/  FFMA.FTZ R6, R15, UR6, -R110.reuse ;  /* 0x000000060f067c23 */ /* 0x100fe2000801086e */
[C---:B------:R-:W-:Y:S01]  /*69f0*/  FSETP.NEU.FTZ.AND P0, PT, R0.reuse, -INF , PT ;  /* 0xff8000000000780b */ /* 0x040fe20003f1d000 */
[----:B------:R-:W-:Y:S01]  /*6a00*/  FMUL.FTZ R106, R0, UR6 ;  /* 0x00000006006a7c20 */ /* 0x000fe20008410000 */
[--C-:B------:R-:W-:Y:S01]  /*6a10*/  FFMA.FTZ R11, R35, UR6, -R110.reuse ;  /* 0x00000006230b7c23 */ /* 0x100fe2000801086e */
[----:B------:R-:W-:Y:S01]  /*6a20*/  FADD.FTZ R7, R100, -R7 ;  /* 0x8000000764077221 */ /* 0x000fe20000010000 */
[----:B------:R-:W-:Y:S01]  /*6a30*/  FSEL R4, R0, RZ, P0 ;  /* 0x000000ff00047208 */ /* 0x000fe20000000000 */
[--C-:B------:R-:W-:Y:S01]  /*6a40*/  FFMA.FTZ R104, R23, UR6, -R110.reuse ;  /* 0x0000000617687c23 */ /* 0x100fe2000801086e */
[----:B------:R-:W-:Y:S01]  /*6a50*/  FSEL R106, R106, RZ, P0 ;  /* 0x000000ff6a6a7208 */ /* 0x000fe20000000000 */
[----:B------:R-:W-:Y:S01]  /*6a60*/  FFMA.FTZ R32, R33, UR6, -R110 ;  /* 0x0000000621207c23 */ /* 0x000fe2000801086e */
[----:B------:R-:W-:Y:S01]  /*6a70*/  FMUL.FTZ R100, R7, UR6 ;  /* 0x0000000607647c20 */ /* 0x000fe20008410000 */
[----:B------:R-:W-:Y:S01]  /*6a80*/  FADD.FTZ R4, R3, -R4 ;  /* 0x8000000403047221 */ /* 0x000fe20000010000 */
[----:B------:R-:W-:Y:S01]  /*6a90*/  MUFU.EX2 R33, R6 ;  /* 0x0000000600217308 */ /* 0x000fe20000000800 */
[--C-:B------:R-:W-:Y:S01]  /*6aa0*/  FFMA.FTZ R102, R13, UR6, -R106.reuse ;  /* 0x000000060d667c23 */ /* 0x100fe2000801086a */
[--C-:B------:R-:W-:Y:S01]  /*6ab0*/  FFMA.FTZ R10, R21, UR6, -R106.reuse ;  /* 0x00000006150a7c23 */ /* 0x100fe2000801086a */
[----:B------:R-:W2:Y:S01]  /*6ac0*/  LDSM.16.MT88.4 R12, [R150+0x8000] ;  /* 0x00800000960c783b */ /* 0x000ea20000004200 */
[--C-:B------:R-:W-:Y:S01]  /*6ad0*/  FFMA.FTZ R34, R5, UR6, -R106.reuse ;  /* 0x0000000605227c23 */ /* 0x100fe2000801086a */
[----:B------:R-:W-:Y:S01]  /*6ae0*/  FMUL.FTZ R35, R4, UR6 ;  /* 0x0000000604237c20 */ /* 0x000fe20008410000 */
[----:B------:R-:W-:Y:S01]  /*6af0*/  FFMA.FTZ R17, R17, UR6, -R106 ;  /* 0x0000000611117c23 */ /* 0x000fe2000801086a */
[----:B------:R-:W3:Y:S01]  /*6b00*/  MUFU.EX2 R104, R104 ;  /* 0x0000006800687308 */ /* 0x000ee20000000800 */
[----:B------:R-:W4:Y:S01]  /*6b10*/  LDSM.16.MT88.4 R20, [R146+0x8000] ;  /* 0x008000009214783b */ /* 0x000f220000004200 */
[--C-:B------:R-:W-:Y:S01]  /*6b20*/  FFMA.FTZ R112, R141, UR6, -R110.reuse ;  /* 0x000000068d707c23 */ /* 0x100fe2000801086e */
[--C-:B------:R-:W-:Y:S01]  /*6b30*/  FFMA.FTZ R117, R171, UR6, -R110.reuse ;  /* 0x00000006ab757c23 */ /* 0x100fe2000801086e */
[----:B------:R-:W-:Y:S01]  /*6b40*/  MUFU.EX2 R32, R32 ;  /* 0x0000002000207308 */ /* 0x000fe20000000800 */
[--C-:B-1----:R-:W-:Y:S01]  /*6b50*/  FFMA.FTZ R119, R157, UR6, -R110.reuse ;  /* 0x000000069d777c23 */ /* 0x102fe2000801086e */
[----:B------:R-:W-:Y:S01]  /*6b60*/  FFMA.FTZ R114, R143, UR6, -R110 ;  /* 0x000000068f727c23 */ /* 0x000fe2000801086e */
[--C-:B------:R-:W-:Y:S01]  /*6b70*/  FFMA.FTZ R121, R31, UR6, -R106.reuse ;  /* 0x000000061f797c23 */ /* 0x100fe2000801086a */
[----:B------:R-:W1:Y:S01]  /*6b80*/  MUFU.EX2 R11, R11 ;  /* 0x0000000b000b7308 */ /* 0x000e620000000800 */
[--C-:B------:R-:W-:Y:S01]  /*6b90*/  FFMA.FTZ R118, R27, UR6, -R106.reuse ;  /* 0x000000061b767c23 */ /* 0x100fe2000801086a */
[--C-:B------:R-:W-:Y:S01]  /*6ba0*/  FFMA.FTZ R116, R25, UR6, -R106.reuse ;  /* 0x0000000619747c23 */ /* 0x100fe2000801086a */
[----:B------:R-:W-:Y:S01]  /*6bb0*/  FFMA.FTZ R123, R29, UR6, -R106 ;  /* 0x000000061d7b7c23 */ /* 0x000fe2000801086a */
[----:B------:R-:W-:Y:S01]  /*6bc0*/  MUFU.EX2 R102, R102 ;  /* 0x0000006600667308 */ /* 0x000fe20000000800 */
[----:B------:R-:W-:Y:S01]  /*6bd0*/  LDSM.16.MT88.4 R28, [R145+0x8800] ;  /* 0x00880000911c783b */ /* 0x000fe20000004200 */
[----:B---3--:R-:W-:Y:S01]  /*6be0*/  F2FP.F16.F32.PACK_AB R4, R33, R104 ;  /* 0x000000682104723e */ /* 0x008fe200000000ff */
[--C-:B------:R-:W-:Y:S01]  /*6bf0*/  FFMA.FTZ R120, R139, UR6, -R110.reuse ;  /* 0x000000068b787c23 */ /* 0x100fe2000801086e */
[----:B------:R-:W3:Y:S01]  /*6c00*/  MUFU.EX2 R10, R10 ;  /* 0x0000000a000a7308 */ /* 0x000ee20000000800 */
[----:B------:R-:W-:Y:S01]  /*6c10*/  LDSM.16.MT88.4 R24, [R144+0x8800] ;  /* 0x008800009018783b */ /* 0x000fe20000004200 */
[----:B------:R-:W-:Y:S01]  /*6c20*/  FFMA.FTZ R122, R135, UR6, -R110 ;  /* 0x00000006877a7c23 */ /* 0x000fe2000801086e */
[--C-:B------:R-:W-:Y:S01]  /*6c30*/  FFMA.FTZ R124, R129, UR6, -R106.reuse ;  /* 0x00000006817c7c23 */ /* 0x100fe2000801086a */
[----:B------:R-:W-:Y:S01]  /*6c40*/  MUFU.EX2 R34, R34 ;  /* 0x0000002200227308 */ /* 0x000fe20000000800 */
[----:B------:R-:W-:Y:S01]  /*6c50*/  FFMA.FTZ R126, R133, UR6, -R106 ;  /* 0x00000006857e7c23 */ /* 0x000fe2000801086a */
[----:B-1----:R-:W-:Y:S01]  /*6c60*/  F2FP.F16.F32.PACK_AB R6, R11, R32 ;  /* 0x000000200b06723e */ /* 0x002fe200000000ff */
[--C-:B------:R-:W-:Y:S01]  /*6c70*/  FFMA.FTZ R137, R137, UR6, -R110.reuse ;  /* 0x0000000689897c23 */ /* 0x100fe2000801086e */
[----:B------:R-:W1:Y:S01]  /*6c80*/  MUFU.EX2 R3, R17 ;  /* 0x0000001100037308 */ /* 0x000e620000000800 */
[--C-:B------:R-:W-:Y:S01]  /*6c90*/  FFMA.FTZ R128, R113, UR6, -R110.reuse ;  /* 0x0000000671807c23 */ /* 0x100fe2000801086e */
[----:B------:R-:W-:Y:S01]  /*6ca0*/  FFMA.FTZ R115, R115, UR6, -R110 ;  /* 0x0000000673737c23 */ /* 0x000fe2000801086e */
[----:B------:R-:W-:Y:S01]  /*6cb0*/  FFMA.FTZ R107, R107, UR6, -R106 ;  /* 0x000000066b6b7c23 */ /* 0x000fe2000801086a */
[----:B------:R-:W5:Y:S01]  /*6cc0*/  MUFU.EX2 R100, R100 ;  /* 0x0000006400647308 */ /* 0x000f620000000800 */
[----:B---3--:R-:W-:-:S03]  /*6cd0*/  F2FP.F16.F32.PACK_AB R5, R10, R102 ;  /* 0x000000660a05723e */ /* 0x008fc600000000ff */
[----:B------:R-:W3:Y:S04]  /*6ce0*/  MUFU.EX2 R35, R35 ;  /* 0x0000002300237308 */ /* 0x000ee80000000800 */
[----:B------:R-:W-:Y:S01]  /*6cf0*/  MUFU.EX2 R112, R112 ;  /* 0x0000007000707308 */ /* 0x000fe20000000800 */
[----:B-1----:R-:W-:Y:S01]  /*6d00*/  F2FP.F16.F32.PACK_AB R7, R3, R34 ;  /* 0x000000220307723e */ /* 0x002fe200000000ff */
[----:B------:R-:W1:Y:S02]  /*6d10*/  LDSM.16.MT88.4 R16, [R145+0x8000] ;  /* 0x008000009110783b */ /* 0x000e640000004200 */
[----:B------:R-:W1:Y:S01]  /*6d20*/  MUFU.EX2 R117, R117 ;  /* 0x0000007500757308 */ /* 0x000e620000000800 */
[-C--:B-----5:R-:W-:Y:S01]  /*6d30*/  FMUL.FTZ R96, R96, R100.reuse ;  /* 0x0000006460607220 */ /* 0x0a0fe20000410000 */
[-C--:B------:R-:W-:Y:S01]  /*6d40*/  FMUL.FTZ R97, R97, R100.reuse ;  /* 0x0000006461617220 */ /* 0x080fe20000410000 */
[-C--:B------:R-:W-:Y:S01]  /*6d50*/  FMUL.FTZ R92, R92, R100.reuse ;  /* 0x000000645c5c7220 */ /* 0x080fe20000410000 */
[-C--:B------:R-:W-:Y:S01]  /*6d60*/  FMUL.FTZ R93, R93, R100.reuse ;  /* 0x000000645d5d7220 */ /* 0x080fe20000410000 */
[-C--:B---3--:R-:W-:Y:S01]  /*6d70*/  FMUL.FTZ R98, R98, R35.reuse ;  /* 0x0000002362627220 */ /* 0x088fe20000410000 */
[-C--:B------:R-:W-:Y:S01]  /*6d80*/  FMUL.FTZ R99, R99, R35.reuse ;  /* 0x0000002363637220 */ /* 0x080fe20000410000 */
        /* <DEDUP_REMOVED lines=22> */
[C---:B----4-:R-:W-:Y:S01]  /*6ef0*/  HMMA.16816.F32 R88, R4.reuse, R20, R88 ;  /* 0x000000140458723c */ /* 0x050fe20000001858 */
        /* <DEDUP_REMOVED lines=8> */
[----:B------:R-:W3:Y:S01]  /*6f80*/  LDSM.16.MT88.4 R20, [R150+0xa000] ;  /* 0x00a000009614783b */ /* 0x000ee20000004200 */
        /* <DEDUP_REMOVED lines=32> */
[----:B------:R-:W2:Y:S01]  /*7190*/  LDSM.16.MT88.4 R12, [R145+0xa000] ;  /* 0x00a00000910c783b */ /* 0x000ea20000004200 */
[----:B------:R-:W-:Y:S01]  /*71a0*/  MUFU.EX2 R114, R114 ;  /* 0x0000007200727308 */ /* 0x000fe20000000800 */
[-C--:B------:R-:W-:Y:S01]  /*71b0*/  FMUL.FTZ R62, R62, R35.reuse ;  /* 0x000000233e3e7220 */ /* 0x080fe20000410000 */
[-C--:B------:R-:W-:Y:S01]  /*71c0*/  FMUL.FTZ R63, R63, R35.reuse ;  /* 0x000000233f3f7220 */ /* 0x080fe20000410000 */
[-C--:B------:R-:W-:Y:S01]  /*71d0*/  FMUL.FTZ R64, R64, R100.reuse ;  /* 0x0000006440407220 */ /* 0x080fe20000410000 */
[----:B------:R-:W-:Y:S01]  /*71e0*/  MUFU.EX2 R121, R121 ;  /* 0x0000007900797308 */ /* 0x000fe20000000800 */
[-C--:B------:R-:W-:Y:S01]  /*71f0*/  FMUL.FTZ R65, R65, R100.reuse ;  /* 0x0000006441417220 */ /* 0x080fe20000410000 */
[C---:B---3--:R-:W-:Y:S01]  /*7200*/  HMMA.16816.F32 R36, R4.reuse, R20, R36 ;  /* 0x000000140424723c */ /* 0x048fe20000001824 */
[-C--:B------:R-:W-:Y:S01]  /*7210*/  FMUL.FTZ R66, R66, R35.reuse ;  /* 0x0000002342427220 */ /* 0x080fe20000410000 */
[----:B------:R-:W3:Y:S01]  /*7220*/  MUFU.EX2 R118, R118 ;  /* 0x0000007600767308 */ /* 0x000ee20000000800 */
[-C--:B------:R-:W-:Y:S01]  /*7230*/  FMUL.FTZ R67, R67, R35.reuse ;  /* 0x0000002343437220 */ /* 0x080fe20000410000 */
[----:B------:R-:W-:Y:S01]  /*7240*/  FFMA.FTZ R100, R175, R100, R104 ;  /* 0x00000064af647223 */ /* 0x000fe20000010068 */
[----:B------:R-:W-:Y:S01]  /*7250*/  FFMA.FTZ R35, R173, R35, R102 ;  /* 0x00000023ad237223 */ /* 0x000fe20000010066 */
[----:B------:R-:W-:Y:S02]  /*7260*/  MUFU.EX2 R116, R116 ;  /* 0x0000007400747308 */ /* 0x000fe40000000800 */
[C---:B------:R-:W-:Y:S01]  /*7270*/  HMMA.16816.F32 R40, R4.reuse, R22, R40 ;  /* 0x000000160428723c */ /* 0x040fe20000001828 */
[----:B------:R-:W4:Y:S01]  /*7280*/  LDSM.16.MT88.4 R20, [R144+0xa000] ;  /* 0x00a000009014783b */ /* 0x000f220000004200 */
[----:B------:R-:W5:Y:S01]  /*7290*/  MUFU.EX2 R123, R123 ;  /* 0x0000007b007b7308 */ /* 0x000f620000000800 */
[----:B------:R-:W-:Y:S01]  /*72a0*/  FADD.FTZ R33, R33, R100 ;  /* 0x0000006421217221 */ /* 0x000fe20000010000 */
[----:B------:R-:W-:Y:S01]  /*72b0*/  FADD.FTZ R35, R10, R35 ;  /* 0x000000230a237221 */ /* 0x000fe20000010000 */
[----:B------:R-:W-:Y:S01]  /*72c0*/  MOV R100, R2 ;  /* 0x0000000200647202 */ /* 0x000fe20000000f00 */
[----:B------:R-:W-:Y:S01]  /*72d0*/  MUFU.EX2 R120, R120 ;  /* 0x0000007800787308 */ /* 0x000fe20000000800 */
[----:B------:R-:W-:Y:S01]  /*72e0*/  FADD.FTZ R32, R32, R33 ;  /* 0x0000002120207221 */ /* 0x000fe20000010000 */
[----:B-1----:R-:W-:Y:S01]  /*72f0*/  HMMA.16816.F32 R44, R4, R16, R44 ;  /* 0x00000010042c723c */ /* 0x002fe2000000182c */
[----:B------:R-:W-:Y:S01]  /*7300*/  FADD.FTZ R34, R34, R35 ;  /* 0x0000002322227221 */ /* 0x000fe20000010000 */
[----:B------:R-:W-:Y:S01]  /*7310*/  MUFU.EX2 R122, R122 ;  /* 0x0000007a007a7308 */ /* 0x000fe20000000800 */
[----:B------:R-:W-:-:S02]  /*7320*/  FADD.FTZ R11, R11, R32 ;  /* 0x000000200b0b7221 */ /* 0x000fc40000010000 */
[----:B------:R-:W-:Y:S01]  /*7330*/  FADD.FTZ R34, R3, R34 ;  /* 0x0000002203227221 */ /* 0x000fe20000010000 */
[----:B------:R-:W-:Y:S01]  /*7340*/  MUFU.EX2 R124, R124 ;  /* 0x0000007c007c7308 */ /* 0x000fe20000000800 */
[----:B------:R-:W-:Y:S01]  /*7350*/  MOV R3, R0 ;  /* 0x0000000000037202 */ /* 0x000fe20000000f00 */
[C---:B------:R-:W-:Y:S01]  /*7360*/  HMMA.16816.F32 R48, R4.reuse, R18, R48 ;  /* 0x000000120430723c */ /* 0x040fe20000001830 */
[----:B------:R-:W1:Y:S01]  /*7370*/  LDSM.16.MT88.4 R16, [R150+0x8800] ;  /* 0x008800009610783b */ /* 0x000e620000004200 */
[----:B------:R-:W-:Y:S04]  /*7380*/  MUFU.EX2 R126, R126 ;  /* 0x0000007e007e7308 */ /* 0x000fe80000000800 */
[----:B------:R-:W-:Y:S02]  /*7390*/  MUFU.EX2 R128, R128 ;  /* 0x0000008000807308 */ /* 0x000fe40000000800 */
[C---:B--2---:R-:W-:Y:S08]  /*73a0*/  HMMA.16816.F32 R52, R4.reuse, R12, R52 ;  /* 0x0000000c0434723c */ /* 0x044ff00000001834 */
[C---:B------:R-:W-:Y:S01]  /*73b0*/  HMMA.16816.F32 R56, R4.reuse, R14, R56 ;  /* 0x0000000e0438723c */ /* 0x040fe20000001838 */
[----:B------:R-:W2:Y:S07]  /*73c0*/  LDSM.16.MT88.4 R12, [R146+0x8800] ;  /* 0x00880000920c783b */ /* 0x000eae0000004200 */
[C---:B----4-:R-:W-:Y:S08]  /*73d0*/  HMMA.16816.F32 R60, R4.reuse, R20, R60 ;  /* 0x00000014043c723c */ /* 0x050ff0000000183c */
[----:B------:R-:W-:Y:S01]  /*73e0*/  HMMA.16816.F32 R64, R4, R22, R64 ;  /* 0x000000160440723c */ /* 0x000fe20000001840 */
[----:B------:R-:W-:Y:S01]  /*73f0*/  F2FP.F16.F32.PACK_AB R4, R117, R112 ;  /* 0x000000707504723e */ /* 0x000fe200000000ff */
[----:B------:R-:W4:Y:S01]  /*7400*/  LDSM.16.MT88.4 R20, [R150+0xa800] ;  /* 0x00a800009614783b */ /* 0x000f220000004200 */
[----:B---3--:R-:W-:Y:S01]  /*7410*/  F2FP.F16.F32.PACK_AB R5, R118, R121 ;  /* 0x000000797605723e */ /* 0x008fe200000000ff */
[----:B------:R-:W-:Y:S01]  /*7420*/  FADD.FTZ R112, R112, R11 ;  /* 0x0000000b70707221 */ /* 0x000fe20000010000 */
[----:B------:R-:W-:Y:S01]  /*7430*/  F2FP.F16.F32.PACK_AB R6, R114, R119 ;  /* 0x000000777206723e */ /* 0x000fe200000000ff */
[----:B------:R-:W-:Y:S01]  /*7440*/  FADD.FTZ R121, R121, R34 ;  /* 0x0000002279797221 */ /* 0x000fe20000010000 */
[----:B-----5:R-:W-:Y:S01]  /*7450*/  F2FP.F16.F32.PACK_AB R7, R123, R116 ;  /* 0x000000747b07723e */ /* 0x020fe200000000ff */
        /* <DEDUP_REMOVED lines=12> */
[C---:B------:R-:W-:Y:S08]  /*7520*/  HMMA.16816.F32 R80, R4.reuse, R28, R80 ;  /* 0x0000001c0450723c */ /* 0x040ff00000001850 */
[C---:B------:R-:W-:Y:S01]  /*7530*/  HMMA.16816.F32 R76, R4.reuse, R30, R76 ;  /* 0x0000001e044c723c */ /* 0x040fe2000000184c */
[----:B------:R-:W3:Y:S07]  /*7540*/  LDSM.16.MT88.4 R28, [R144+0xa800] ;  /* 0x00a80000901c783b */ /* 0x000eee0000004200 */
[C---:B------:R-:W-:Y:S08]  /*7550*/  HMMA.16816.F32 R72, R4.reuse, R24, R72 ;  /* 0x000000180448723c */ /* 0x040ff00000001848 */
[C---:B------:R-:W-:Y:S01]  /*7560*/  HMMA.16816.F32 R68, R4.reuse, R26, R68 ;  /* 0x0000001a0444723c */ /* 0x040fe20000001844 */
[----:B------:R-:W5:Y:S07]  /*7570*/  LDSM.16.MT88.4 R24, [R150+0x9000] ;  /* 0x009000009618783b */ /* 0x000f6e0000004200 */
[C---:B----4-:R-:W-:Y:S08]  /*7580*/  HMMA.16816.F32 R36, R4.reuse, R20, R36 ;  /* 0x000000140424723c */ /* 0x050ff00000001824 */
[C---:B------:R-:W-:Y:S01]  /*7590*/  HMMA.16816.F32 R40, R4.reuse, R22, R40 ;  /* 0x000000160428723c */ /* 0x040fe20000001828 */
[----:B------:R-:W-:Y:S07]  /*75a0*/  LDSM.16.MT88.4 R20, [R145+0x9000] ;  /* 0x009000009114783b */ /* 0x000fee0000004200 */
[C---:B-1----:R-:W-:Y:S08]  /*75b0*/  HMMA.16816.F32 R44, R4.reuse, R16, R44 ;  /* 0x00000010042c723c */ /* 0x042ff0000000182c */
[C---:B------:R-:W-:Y:S01]  /*75c0*/  HMMA.16816.F32 R48, R4.reuse, R18, R48 ;  /* 0x000000120430723c */ /* 0x040fe20000001830 */
[----:B------:R-:W1:Y:S07]  /*75d0*/  LDSM.16.MT88.4 R16, [R146+0x9000] ;  /* 0x009000009210783b */ /* 0x000e6e0000004200 */
[----:B--2---:R-:W-:Y:S01]  /*75e0*/  HMMA.16816.F32 R52, R4, R12, R52 ;  /* 0x0000000c0434723c */ /* 0x004fe20000001834 */
[--C-:B------:R-:W-:Y:S01]  /*75f0*/  FFMA.FTZ R12, R125, UR6, -R106.reuse ;  /* 0x000000067d0c7c23 */ /* 0x100fe2000801086a */
[----:B------:R-:W-:Y:S01]  /*7600*/  FFMA.FTZ R125, R127, UR6, -R106 ;  /* 0x000000067f7d7c23 */ /* 0x000fe2000801086a */
[----:B------:R-:W-:-:S02]  /*7610*/  FFMA.FTZ R13, R131, UR6, -R110 ;  /* 0x00000006830d7c23 */ /* 0x000fc4000801086e */
[----:B------:R-:W2:Y:S03]  /*7620*/  MUFU.EX2 R131, R137 ;  /* 0x0000008900837308 */ /* 0x000ea60000000800 */
[C---:B------:R-:W-:Y:S01]  /*7630*/  HMMA.16816.F32 R56, R4.reuse, R14, R56 ;  /* 0x0000000e0438723c */ /* 0x040fe20000001838 */
[----:B------:R-:W-:Y:S04]  /*7640*/  MUFU.EX2 R135, R13 ;  /* 0x0000000d00877308 */ /* 0x000fe80000000800 */
[----:B------:R-:W4:Y:S03]  /*7650*/  MUFU.EX2 R129, R12 ;  /* 0x0000000c00817308 */ /* 0x000f260000000800 */
[----:B---3--:R-:W-:Y:S01]  /*7660*/  HMMA.16816.F32 R60, R4, R28, R60 ;  /* 0x0000001c043c723c */ /* 0x008fe2000000183c */
[----:B------:R-:W3:Y:S01]  /*7670*/  MUFU.EX2 R125, R125 ;  /* 0x0000007d007d7308 */ /* 0x000ee20000000800 */
[----:B------:R-:W-:Y:S01]  /*7680*/  FFMA.FTZ R28, R111, UR6, -R110 ;  /* 0x000000066f1c7c23 */ /* 0x000fe2000801086e */
[----:B------:R-:W-:-:S02]  /*7690*/  FFMA.FTZ R29, R105, UR6, -R106 ;  /* 0x00000006691d7c23 */ /* 0x000fc4000801086a */
[----:B------:R-:W1:Y:S03]  /*76a0*/  MUFU.EX2 R111, R115 ;  /* 0x00000073006f7308 */ /* 0x000e660000000800 */
[----:B------:R-:W-:Y:S01]  /*76b0*/  HMMA.16816.F32 R64, R4, R30, R64 ;  /* 0x0000001e0440723c */ /* 0x000fe20000001840 */
[----:B--2---:R-:W-:Y:S01]  /*76c0*/  F2FP.F16.F32.PACK_AB R4, R131, R120 ;  /* 0x000000788304723e */ /* 0x004fe200000000ff */
[----:B------:R-:W-:Y:S01]  /*76d0*/  FFMA.FTZ R30, R108, UR6, -R110 ;  /* 0x000000066c1e7c23 */ /* 0x000fe2000801086e */
[----:B----4-:R-:W-:Y:S01]  /*76e0*/  F2FP.F16.F32.PACK_AB R5, R124, R129 ;  /* 0x000000817c05723e */ /* 0x010fe200000000ff */
[----:B------:R-:W2:Y:S01]  /*76f0*/  LDSM.16.MT88.4 R12, [R150+0xb000] ;  /* 0x00b00000960c783b */ /* 0x000ea20000004200 */
[----:B------:R-:W-:Y:S01]  /*7700*/  F2FP.F16.F32.PACK_AB R6, R122, R135 ;  /* 0x000000877a06723e */ /* 0x000fe200000000ff */
[--C-:B------:R-:W-:Y:S01]  /*7710*/  FFMA.FTZ R110, R109, UR6, -R106.reuse ;  /* 0x000000066d6e7c23 */ /* 0x100fe2000801086a */
[----:B---3--:R-:W-:Y:S01]  /*7720*/  F2FP.F16.F32.PACK_AB R7, R126, R125 ;  /* 0x0000007d7e07723e */ /* 0x008fe200000000ff */
[----:B------:R-:W-:Y:S01]  /*7730*/  FFMA.FTZ R106, R103, UR6, -R106 ;  /* 0x00000006676a7c23 */ /* 0x000fe2000801086a */
[----:B------:R-:W-:Y:S01]  /*7740*/  MUFU.EX2 R108, R28 ;  /* 0x0000001c006c7308 */ /* 0x000fe20000000800 */
[----:B------:R-:W-:Y:S01]  /*7750*/  FADD.FTZ R120, R120, R119 ;  /* 0x0000007778787221 */ /* 0x000fe20000010000 */
[----:B------:R-:W-:-:S02]  /*7760*/  FADD.FTZ R129, R129, R116 ;  /* 0x0000007481817221 */ /* 0x000fc40000010000 */
[----:B------:R-:W-:Y:S01]  /*7770*/  MUFU.EX2 R105, R30 ;  /* 0x0000001e00697308 */ /* 0x000fe20000000800 */
[C---:B-----5:R-:W-:Y:S01]  /*7780*/  HMMA.16816.F32 R96, R4.reuse, R24, R96 ;  /* 0x000000180460723c */ /* 0x060fe20000001860 */
[----:B------:R-:W-:Y:S01]  /*7790*/  FADD.FTZ R120, R131, R120 ;  /* 0x0000007883787221 */ /* 0x000fe20000010000 */
[----:B------:R-:W-:Y:S01]  /*77a0*/  FADD.FTZ R124, R124, R129 ;  /* 0x000000817c7c7221 */ /* 0x000fe20000010000 */
[----:B------:R3:W-:Y:S02]  /*77b0*/  MUFU.EX2 R109, R29 ;  /* 0x0000001d006d7308 */ /* 0x0007e40000000800 */
[----:B------:R-:W-:Y:S01]  /*77c0*/  FADD.FTZ R135, R135, R120 ;  /* 0x0000007887877221 */ /* 0x000fe20000010000 */
[----:B------:R-:W-:Y:S01]  /*77d0*/  FADD.FTZ R125, R125, R124 ;  /* 0x0000007c7d7d7221 */ /* 0x000fe20000010000 */
[----:B------:R-:W4:Y:S01]  /*77e0*/  MUFU.EX2 R110, R110 ;  /* 0x0000006e006e7308 */ /* 0x000f220000000800 */
[----:B------:R-:W-:Y:S01]  /*77f0*/  HMMA.16816.F32 R92, R4, R26, R92 ;  /* 0x0000001a045c723c */ /* 0x000fe2000000185c */
[----:B------:R-:W5:Y:S01]  /*7800*/  LDSM.16.MT88.4 R24, [R144+0x9000] ;  /* 0x009000009018783b */ /* 0x000f620000004200 */
[----:B------:R-:W-:Y:S01]  /*7810*/  FADD.FTZ R135, R122, R135 ;  /* 0x000000877a877221 */ /* 0x000fe20000010000 */
[----:B------:R-:W-:Y:S01]  /*7820*/  MUFU.EX2 R103, R107 ;  /* 0x0000006b00677308 */ /* 0x000fe20000000800 */
[----:B------:R-:W-:-:S03]  /*7830*/  FADD.FTZ R126, R126, R125 ;  /* 0x0000007d7e7e7221 */ /* 0x000fc60000010000 */
[----:B------:R-:W4:Y:S01]  /*7840*/  MUFU.EX2 R106, R106 ;  /* 0x0000006a006a7308 */ /* 0x000f220000000800 */
[C---:B-1----:R-:W-:Y:S01]  /*7850*/  HMMA.16816.F32 R88, R4.reuse, R16, R88 ;  /* 0x000000100458723c */ /* 0x042fe20000001858 */
[----:B---3--:R-:W-:Y:S07]  /*7860*/  LDSM.16.MT88.4 R28, [R145+0x9800] ;  /* 0x00980000911c783b */ /* 0x008fee0000004200 */
[C---:B------:R-:W-:Y:S01]  /*7870*/  HMMA.16816.F32 R84, R4.reuse, R18, R84 ;  /* 0x000000120454723c */ /* 0x040fe20000001854 */
[----:B------:R-:W1:Y:S07]  /*7880*/  LDSM.16.MT88.4 R16, [R146+0xb000] ;  /* 0x00b000009210783b */ /* 0x000e6e0000004200 */
[C---:B------:R-:W-:Y:S08]  /*7890*/  HMMA.16816.F32 R80, R4.reuse, R20, R80 ;  /* 0x000000140450723c */ /* 0x040ff00000001850 */
[C---:B------:R-:W-:Y:S01]  /*78a0*/  HMMA.16816.F32 R76, R4.reuse, R22, R76 ;  /* 0x00000016044c723c */ /* 0x040fe2000000184c */
[----:B------:R-:W3:Y:S07]  /*78b0*/  LDSM.16.MT88.4 R20, [R145+0xb000] ;  /* 0x00b000009114783b */ /* 0x000eee0000004200 */
[C---:B--2---:R-:W-:Y:S08]  /*78c0*/  HMMA.16816.F32 R36, R4.reuse, R12, R36 ;  /* 0x0000000c0424723c */ /* 0x044ff00000001824 */
[C---:B-----5:R-:W-:Y:S08]  /*78d0*/  HMMA.16816.F32 R72, R4.reuse, R24, R72 ;  /* 0x000000180448723c */ /* 0x060ff00000001848 */
[C---:B------:R-:W-:Y:S01]  /*78e0*/  HMMA.16816.F32 R68, R4.reuse, R26, R68 ;  /* 0x0000001a0444723c */ /* 0x040fe20000001844 */
[----:B------:R-:W2:Y:S07]  /*78f0*/  LDSM.16.MT88.4 R24, [R144+0xb000] ;  /* 0x00b000009018783b */ /* 0x000eae0000004200 */
[C---:B------:R-:W-:Y:S01]  /*7900*/  HMMA.16816.F32 R40, R4.reuse, R14, R40 ;  /* 0x0000000e0428723c */ /* 0x040fe20000001828 */
[----:B------:R-:W5:Y:S07]  /*7910*/  LDSM.16.MT88.4 R12, [R150+0x9800] ;  /* 0x00980000960c783b */ /* 0x000f6e0000004200 */
[C---:B-1----:R-:W-:Y:S08]  /*7920*/  HMMA.16816.F32 R44, R4.reuse, R16, R44 ;  /* 0x00000010042c723c */ /* 0x042ff0000000182c */
[C---:B------:R-:W-:Y:S01]  /*7930*/  HMMA.16816.F32 R48, R4.reuse, R18, R48 ;  /* 0x000000120430723c */ /* 0x040fe20000001830 */
[----:B------:R-:W1:Y:S07]  /*7940*/  LDSM.16.MT88.4 R16, [R146+0x9800] ;  /* 0x009800009210783b */ /* 0x000e6e0000004200 */
[C---:B---3--:R-:W-:Y:S08]  /*7950*/  HMMA.16816.F32 R52, R4.reuse, R20, R52 ;  /* 0x000000140434723c */ /* 0x048ff00000001834 */
[C---:B------:R-:W-:Y:S01]  /*7960*/  HMMA.16816.F32 R56, R4.reuse, R22, R56 ;  /* 0x000000160438723c */ /* 0x040fe20000001838 */
[----:B------:R-:W3:Y:S07]  /*7970*/  LDSM.16.MT88.4 R20, [R150+0xb800] ;  /* 0x00b800009614783b */ /* 0x000eee0000004200 */
[C---:B--2---:R-:W-:Y:S08]  /*7980*/  HMMA.16816.F32 R60, R4.reuse, R24, R60 ;  /* 0x00000018043c723c */ /* 0x044ff0000000183c */
        /* <DEDUP_REMOVED lines=8> */
[----:B------:R-:W-:-:S02]  /*7a10*/  FADD.FTZ R111, R111, R128 ;  /* 0x000000806f6f7221 */ /* 0x000fc40000010000 */
[----:B------:R-:W-:Y:S02]  /*7a20*/  FADD.FTZ R110, R110, R109 ;  /* 0x0000006d6e6e7221 */ /* 0x000fe40000010000 */
[----:B------:R-:W-:Y:S02]  /*7a30*/  FADD.FTZ R108, R108, R111 ;  /* 0x0000006f6c6c7221 */ /* 0x000fe40000010000 */
[----:B-----5:R-:W-:Y:S01]  /*7a40*/  HMMA.16816.F32 R96, R4, R12, R96 ;  /* 0x0000000c0460723c */ /* 0x020fe20000001860 */
[----:B------:R-:W-:Y:S01]  /*7a50*/  FADD.FTZ R103, R103, R110 ;  /* 0x0000006e67677221 */ /* 0x000fe20000010000 */
[----:B------:R-:W-:-:S03]  /*7a60*/  FADD.FTZ R175, R105, R108 ;  /* 0x0000006c69af7221 */ /* 0x000fc60000010000 */
[----:B------:R-:W-:-:S03]  /*7a70*/  FADD.FTZ R173, R106, R103 ;  /* 0x000000676aad7221 */ /* 0x000fc60000010000 */
[C---:B------:R-:W-:Y:S01]  /*7a80*/  HMMA.16816.F32 R92, R4.reuse, R14, R92 ;  /* 0x0000000e045c723c */ /* 0x040fe2000000185c */
[----:B------:R-:W4:Y:S07]  /*7a90*/  LDSM.16.MT88.4 R12, [R146+0xb800] ;  /* 0x00b80000920c783b */ /* 0x000f2e0000004200 */
[C---:B-1----:R-:W-:Y:S08]  /*7aa0*/  HMMA.16816.F32 R88, R4.reuse, R16, R88 ;  /* 0x000000100458723c */ /* 0x042ff00000001858 */
[C---:B------:R-:W-:Y:S01]  /*7ab0*/  HMMA.16816.F32 R84, R4.reuse, R18, R84 ;  /* 0x000000120454723c */ /* 0x040fe20000001854 */
[----:B------:R-:W1:Y:S07]  /*7ac0*/  LDSM.16.MT88.4 R16, [R145+0xb800] ;  /* 0x00b800009110783b */ /* 0x000e6e0000004200 */
[C---:B---3--:R-:W-:Y:S08]  /*7ad0*/  HMMA.16816.F32 R36, R4.reuse, R20, R36 ;  /* 0x000000140424723c */ /* 0x048ff00000001824 */
[C---:B------:R-:W-:Y:S01]  /*7ae0*/  HMMA.16816.F32 R40, R4.reuse, R22, R40 ;  /* 0x000000160428723c */ /* 0x040fe20000001828 */
[----:B------:R-:W3:Y:S07]  /*7af0*/  LDSM.16.MT88.4 R20, [R144+0xb800] ;  /* 0x00b800009014783b */ /* 0x000eee0000004200 */
[C---:B------:R-:W-:Y:S08]  /*7b00*/  HMMA.16816.F32 R80, R4.reuse, R28, R80 ;  /* 0x0000001c0450723c */ /* 0x040ff00000001850 */
[C---:B------:R-:W-:Y:S08]  /*7b10*/  HMMA.16816.F32 R76, R4.reuse, R30, R76 ;  /* 0x0000001e044c723c */ /* 0x040ff0000000184c */
[C---:B--2---:R-:W-:Y:S08]  /*7b20*/  HMMA.16816.F32 R72, R4.reuse, R24, R72 ;  /* 0x000000180448723c */ /* 0x044ff00000001848 */
[C---:B------:R-:W-:Y:S08]  /*7b30*/  HMMA.16816.F32 R68, R4.reuse, R26, R68 ;  /* 0x0000001a0444723c */ /* 0x040ff00000001844 */
[C---:B----4-:R-:W-:Y:S08]  /*7b40*/  HMMA.16816.F32 R44, R4.reuse, R12, R44 ;  /* 0x0000000c042c723c */ /* 0x050ff0000000182c */
[C---:B------:R-:W-:Y:S08]  /*7b50*/  HMMA.16816.F32 R48, R4.reuse, R14, R48 ;  /* 0x0000000e0430723c */ /* 0x040ff00000001830 */
[C---:B-1----:R-:W-:Y:S08]  /*7b60*/  HMMA.16816.F32 R52, R4.reuse, R16, R52 ;  /* 0x000000100434723c */ /* 0x042ff00000001834 */
[C---:B------:R-:W-:Y:S08]  /*7b70*/  HMMA.16816.F32 R56, R4.reuse, R18, R56 ;  /* 0x000000120438723c */ /* 0x040ff00000001838 */
[C---:B---3--:R-:W-:Y:S08]  /*7b80*/  HMMA.16816.F32 R60, R4.reuse, R20, R60 ;  /* 0x00000014043c723c */ /* 0x048ff0000000183c */
[----:B------:R-:W-:-:S15]  /*7b90*/  HMMA.16816.F32 R64, R4, R22, R64 ;  /* 0x000000160440723c */ /* 0x000fde0000001840 */
[----:B------:R-:W-:-:S05]  /*7ba0*/  NOP ;  /* 0x0000000000007918 */ /* 0x000fca0000000000 */
.L_x_784:
        /* <DEDUP_REMOVED lines=10> */
[----:B------:R-:W1:Y:S01]  /*7c50*/  LDCU UR4, c[0x0][0x45c] ;  /* 0x00008b80ff0477ac */ /* 0x000e620008000800 */
[----:B--2---:R-:W-:Y:S01]  /*7c60*/  ISETP.GE.AND P1, PT, R160, UR8, PT ;  /* 0x00000008a0007c0c */ /* 0x004fe2000bf26270 */
[----:B------:R-:W-:-:S12]  /*7c70*/  BRA `(.L_x_787) ;  /* 0x0000000000f87947 */ /* 0x000fd80003800000 */
.L_x_789:
        /* <DEDUP_REMOVED lines=14> */
[C---:B------:R-:W-:Y:S01]  /*7d60*/  LEA R8, P4, R9.reuse, R164, 0x1 ;  /* 0x000000a409087211 */ /* 0x040fe200078808ff */
[----:B------:R1:W-:Y:S01]  /*7d70*/  @P1 STS.128 [R168+0x4000], RZ ;  /* 0x004000ffa8001388 */ /* 0x0003e20000000c00 */
[-C--:B------:R-:W-:Y:S02]  /*7d80*/  LEA R10, P3, R2, R9.reuse, 0x5 ;  /* 0x00000009020a7211 */ /* 0x080fe400078628ff */
[----:B------:R-:W-:Y:S01]  /*7d90*/  IADD3 R4, P2, PT, R4, R9, RZ ;  /* 0x0000000904047210 */ /* 0x000fe20007f5e0ff */
[----:B------:R-:W-:Y:S01]  /*7da0*/  @!PT LDS RZ, [RZ] ;  /* 0x00000000fffff984 */ /* 0x000fe20000000800 */
[----:B------:R-:W-:Y:S01]  /*7db0*/  @!PT LDS RZ, [RZ] ;  /* 0x00000000fffff984 */ /* 0x000fe20000000800 */
[----:B------:R-:W-:Y:S01]  /*7dc0*/  @!PT LDS RZ, [RZ] ;  /* 0x00000000fffff984 */ /* 0x000fe20000000800 */
[----:B------:R1:W-:Y:S01]  /*7dd0*/  @!P0 LDGSTS.E.BYPASS.LTC128B.128 [R168+0x6000], desc[UR12][R12.64+0x80] ;  /* 0x060000800ca88fae */ /* 0x0003e2000b981a0c */
[-CC-:B------:R-:W-:Y:S02]  /*7de0*/  LEA.HI.X R9, R9, R163.reuse, R6.reuse, 0x1, P4 ;  /* 0x000000a309097211 */ /* 0x180fe400020f0c06 */
[----:B------:R-:W-:Y:S01]  /*7df0*/  LEA.HI.X R2, R2, R6, R3, 0x5, P3 ;  /* 0x0000000602027211 */ /* 0x000fe200018f2c03 */
[----:B------:R1:W-:Y:S01]  /*7e00*/  @P0 STS.128 [R168+0x6000], RZ ;  /* 0x006000ffa8000388 */ /* 0x0003e20000000c00 */
[-C--:B------:R-:W-:Y:S01]  /*7e10*/  LEA R16, P3, R4, R164.reuse, 0x1 ;  /* 0x000000a404107211 */ /* 0x080fe200078608ff */
[----:B------:R-:W-:Y:S01]  /*7e20*/  IMAD.X R5, R5, 0x1, R6, P2 ;  /* 0x0000000105057824 */ /* 0x000fe200010e0606 */
[----:B------:R-:W-:Y:S01]  /*7e30*/  LEA R14, P2, R10, R164, 0x1 ;  /* 0x000000a40a0e7211 */ /* 0x000fe200078408ff */
[----:B------:R-:W-:Y:S01]  /*7e40*/  @!PT LDS RZ, [RZ] ;  /* 0x00000000fffff984 */ /* 0x000fe20000000800 */
[----:B------:R-:W-:Y:S01]  /*7e50*/  @!PT LDS RZ, [RZ] ;  /* 0x00000000fffff984 */ /* 0x000fe20000000800 */
[----:B------:R-:W-:Y:S01]  /*7e60*/  @!PT LDS RZ, [RZ] ;  /* 0x00000000fffff984 */ /* 0x000fe20000000800 */
[----:B------:R1:W-:Y:S03]  /*7e70*/  @!P1 LDGSTS.E.BYPASS.LTC128B.128 [R168+0x4800], desc[UR12][R8.64] ;  /* 0x0480000008a89fae */ /* 0x0003e6000b981a0c */
        /* <DEDUP_REMOVED lines=30> */
.L_x_787:
        /* <DEDUP_REMOVED lines=12> */
[----:B------:R-:W-:Y:S02]  /*8120*/  IADD3.X R2, PT, PT, R100, R171, RZ, P3, !PT ;  /* 0x000000ab64027210 */ /* 0x000fe40001ffe4ff */
[C---:B------:R-:W-:Y:S01]  /*8130*/  LEA R106, P3, R3.reuse, R162, 0x1 ;  /* 0x000000a2036a7211 */ /* 0x040fe200078608ff */
[----:B------:R-:W-:Y:S01]  /*8140*/  @!PT LDS RZ, [RZ] ;  /* 0x00000000fffff984 */ /* 0x000fe20000000800 */
[----:B------:R-:W-:Y:S01]  /*8150*/  @!PT LDS RZ, [RZ] ;  /* 0x00000000fffff984 */ /* 0x000fe20000000800 */
[----:B------:R-:W-:Y:S01]  /*8160*/  @!PT LDS RZ, [RZ] ;  /* 0x00000000fffff984 */ /* 0x000fe20000000800 */
[----:B------:R-:W-:Y:S01]  /*8170*/  @!P1 LDGSTS.E.BYPASS.LTC128B.128 [R168+0x8000], desc[UR12][R178.64] ;  /* 0x08000000b2a89fae */ /* 0x000fe2000b981a0c */
[C---:B------:R-:W-:Y:S02]  /*8180*/  LEA R101, P2, R156.reuse, R103, 0x5 ;  /* 0x000000679c657211 */ /* 0x040fe400078428ff */
[-C--:B------:R-:W-:Y:S03]  /*8190*/  LEA.HI.X R107, R3, R161.reuse, R2, 0x1, P3 ;  /* 0x000000a1036b7211 */ /* 0x080fe600018f0c02 */
[----:B------:R-:W-:Y:S01]  /*81a0*/  @P1 STS.128 [R168+0x8000], RZ ;  /* 0x008000ffa8001388 */ /* 0x000fe20000000c00 */
[----:B------:R-:W-:Y:S02]  /*81b0*/  LEA.HI.X R100, R156, R100, R157, 0x5, P2 ;  /* 0x000000649c647211 */ /* 0x000fe400010f2c9d */
[C---:B------:R-:W-:Y:S03]  /*81c0*/  LEA R102, P2, R101.reuse, R162, 0x1 ;  /* 0x000000a265667211 */ /* 0x040fe600078408ff */
[----:B------:R-:W-:Y:S01]  /*81d0*/  @!PT LDS RZ, [RZ] ;  /* 0x00000000fffff984 */ /* 0x000fe20000000800 */
[----:B------:R-:W-:Y:S01]  /*81e0*/  @!PT LDS RZ, [RZ] ;  /* 0x00000000fffff984 */ /* 0x000fe20000000800 */
[----:B------:R-:W-:Y:S01]  /*81f0*/  @!PT LDS RZ, [RZ] ;  /* 0x00000000fffff984 */ /* 0x000fe20000000800 */
[----:B------:R-:W-:Y:S01]  /*8200*/  @!P0 LDGSTS.E.BYPASS.LTC128B.128 [R168+0xa000], desc[UR12][R178.64+0x80] ;  /* 0x0a000080b2a88fae */ /* 0x000fe2000b981a0c */
[----:B------:R-:W-:Y:S05]  /*8210*/  LEA.HI.X R103, R101, R161, R100, 0x1, P2 ;  /* 0x000000a165677211 */ /* 0x000fea00010f0c64 */
[----:B------:R-:W-:Y:S01]  /*8220*/  @P0 STS.128 [R168+0xa000], RZ ;  /* 0x00a000ffa8000388 */ /* 0x000fe20000000c00 */
[----:B------:R-:W-:Y:S05]  /*8230*/  ISETP.NE.AND P2, PT, R172, RZ, PT ;  /* 0x000000ffac00720c */ /* 0x000fea0003f45270 */
[----:B------:R-:W-:Y:S01]  /*8240*/  @!PT LDS RZ, [RZ] ;  /* 0x00000000fffff984 */ /* 0x000fe20000000800 */
[----:B------:R-:W-:Y:S01]  /*8250*/  @!PT LDS RZ, [RZ] ;  /* 0x00000000fffff984 */ /* 0x000fe20000000800 */
[----:B------:R-:W-:Y:S01]  /*8260*/  @!PT LDS RZ, [RZ] ;  /* 0x00000000fffff984 */ /* 0x000fe20000000800 */
[----:B------:R-:W-:Y:S06]  /*8270*/  @!P1 LDGSTS.E.BYPASS.LTC128B.128 [R168+0x8800], desc[UR12][R176.64] ;  /* 0x08800000b0a89fae */ /* 0x000fec000b981a0c */
[----:B------:R-:W-:Y:S01]  /*8280*/  @P1 STS.128 [R168+0x8800], RZ ;  /* 0x008800ffa8001388 */ /* 0x000fe20000000c00 */
[----:B------:R-:W-:Y:S05]  /*8290*/  ISETP.GE.AND P1, PT, R160, UR7, PT ;  /* 0x00000007a0007c0c */ /* 0x000fea000bf26270 */
        /* <DEDUP_REMOVED lines=26> */
[----:B------:R-:W2:Y:S06]  /*8440*/  LDSM.16.M88.4 R112, [R154+UR5+0x4000] ;  /* 0x004000059a70783b */ /* 0x000eac0008000200 */
[----:B------:R-:W3:Y:S06]  /*8450*/  LDSM.16.M88.4 R116, [R154+UR5+0x4800] ;  /* 0x004800059a74783b */ /* 0x000eec0008000200 */
[----:B------:R-:W5:Y:S06]  /*8460*/  LDSM.16.M88.4 R120, [R154+UR5+0x5000] ;  /* 0x005000059a78783b */ /* 0x000f6c0008000200 */
[----:B------:R-:W0:Y:S06]  /*8470*/  LDGDEPBAR ;  /* 0x00000000000079af */ /* 0x000e2c0000000000 */
[----:B------:R-:W4:Y:S06]  /*8480*/  LDSM.16.M88.4 R124, [R154+UR5+0x5800] ;  /* 0x005800059a7c783b */ /* 0x000f2c0008000200 */
[----:B------:R-:W-:Y:S06]  /*8490*/  LDSM.16.M88.4 R128, [R153] ;  /* 0x000000009980783b */ /* 0x000fec0000000200 */
[----:B------:R-:W4:Y:S01]  /*84a0*/  LDSM.16.M88.4 R132, [R149+0x4000] ;  /* 0x004000009584783b */ /* 0x000f220000000200 */
[C---:B--2---:R-:W-:Y:S05]  /*84b0*/  HMMA.16816.F32 R4, R108.reuse, R112, RZ ;  /* 0x000000706c04723c */ /* 0x044fea00000018ff */
[----:B------:R-:W2:Y:S06]  /*84c0*/  LDSM.16.M88.4 R136, [R149+0x4800] ;  /* 0x004800009588783b */ /* 0x000eac0000000200 */
[----:B------:R-:W2:Y:S01]  /*84d0*/  LDSM.16.M88.4 R140, [R149+0x5000] ;  /* 0x00500000958c783b */ /* 0x000ea20000000200 */
[C---:B------:R-:W-:Y:S05]  /*84e0*/  HMMA.16816.F32 R8, R108.reuse, R114, RZ ;  /* 0x000000726c08723c */ /* 0x040fea00000018ff */
[----:B------:R-:W2:Y:S03]  /*84f0*/  LDSM.16.M88.4 R112, [R149+0x5800] ;  /* 0x005800009570783b */ /* 0x000ea60000000200 */
[C---:B---3--:R-:W-:Y:S03]  /*8500*/  HMMA.16816.F32 R12, R108.reuse, R116, RZ ;  /* 0x000000746c0c723c */ /* 0x048fe600000018ff */
[----:B-1----:R-:W-:Y:S05]  /*8510*/  LDSM.16.M88.4 R100, [R155+0x2000] ;  /* 0x002000009b64783b */ /* 0x002fea0000000200 */
[C---:B------:R-:W-:Y:S01]  /*8520*/  HMMA.16816.F32 R16, R108.reuse, R118, RZ ;  /* 0x000000766c10723c */ /* 0x040fe200000018ff */
[----:B------:R-:W-:Y:S07]  /*8530*/  LDSM.16.M88.4 R116, [R148+0x4000] ;  /* 0x004000009474783b */ /* 0x000fee0000000200 */
[C---:B-----5:R-:W-:Y:S08]  /*8540*/  HMMA.16816.F32 R20, R108.reuse, R120, RZ ;  /* 0x000000786c14723c */ /* 0x060ff000000018ff */
[C---:B------:R-:W-:Y:S01]  /*8550*/  HMMA.16816.F32 R24, R108.reuse, R122, RZ ;  /* 0x0000007a6c18723c */ /* 0x040fe200000018ff */
[----:B------:R-:W-:Y:S07]  /*8560*/  LDSM.16.M88.4 R120, [R148+0x4800] ;  /* 0x004800009478783b */ /* 0x000fee0000000200 */
[C---:B----4-:R-:W-:Y:S08]  /*8570*/  HMMA.16816.F32 R28, R108.reuse, R124, RZ ;  /* 0x0000007c6c1c723c */ /* 0x050ff000000018ff */
        /* <DEDUP_REMOVED lines=26> */
[----:B------:R-:W3:Y:S06]  /*8720*/  LDSM.16.M88.4 R108, [R154+UR5+0x6000] ;  /* 0x006000059a6c783b */ /* 0x000eec0008000200 */
        /* <DEDUP_REMOVED lines=42> */
[----:B------:R-:W-:Y:S07]  /*89d0*/  LDSM.16.M88.4 R108, [R147+0x7000] ;  /* 0x00700000936c783b */ /* 0x000fee0000000200 */
[C---:B------:R-:W-:Y:S08]  /*89e0*/  HMMA.16816.F32 R20, R100.reuse, R120, R20 ;  /* 0x000000786414723c */ /* 0x040ff00000001814 */
[C---:B------:R-:W-:Y:S08]  /*89f0*/  HMMA.16816.F32 R24, R100.reuse, R122, R24 ;  /* 0x0000007a6418723c */ /* 0x040ff00000001818 */
[C---:B---3--:R-:W-:Y:S08]  /*8a00*/  HMMA.16816.F32 R28, R100.reuse, R116, R28 ;  /* 0x00000074641c723c */ /* 0x048ff0000000181c */
[----:B------:R-:W-:Y:S01]  /*8a10*/  HMMA.16816.F32 R32, R100, R118, R32 ;  /* 0x000000766420723c */ /* 0x000fe20000001820 */
[----:B------:R-:W1:Y:S07]  /*8a20*/  LDSM.16.M88.4 R100, [R147+0x6800] ;  /* 0x006800009364783b */ /* 0x000e6e0000000200 */
[C---:B------:R-:W-:Y:S08]  /*8a30*/  HMMA.16816.F32 R4, R124.reuse, R128, R4 ;  /* 0x000000807c04723c */ /* 0x040ff00000001804 */
[C---:B------:R-:W-:Y:S11]  /*8a40*/  HMMA.16816.F32 R8, R124.reuse, R130, R8 ;  /* 0x000000827c08723c */ /* 0x040ff60000001808 */
[----:B------:R-:W-:Y:S01]  /*8a50*/  FMUL.FTZ R196, R4, UR6 ;  /* 0x0000000604c47c20 */ /* 0x000fe20008410000 */
[----:B------:R-:W-:Y:S01]  /*8a60*/  FMUL.FTZ R194, R5, UR6 ;  /* 0x0000000605c27c20 */ /* 0x000fe20008410000 */
[----:B------:R-:W-:Y:S01]  /*8a70*/  FMUL.FTZ R195, R6, UR6 ;  /* 0x0000000606c37c20 */ /* 0x000fe20008410000 */
[----:B------:R-:W-:Y:S03]  /*8a80*/  FMUL.FTZ R193, R7, UR6 ;  /* 0x0000000607c17c20 */ /* 0x000fe60008410000 */
[----:B------:R-:W-:Y:S02]  /*8a90*/  MUFU.TANH R196, R196 ;  /* 0x000000c400c47308 */ /* 0x000fe40000002400 */
[----:B------:R-:W-:Y:S01]  /*8aa0*/  FMUL.FTZ R200, R8, UR6 ;  /* 0x0000000608c87c20 */ /* 0x000fe20008410000 */
[----:B------:R-:W-:Y:S01]  /*8ab0*/  FMUL.FTZ R198, R9, UR6 ;  /* 0x0000000609c67c20 */ /* 0x000fe20008410000 */
[----:B------:R-:W-:Y:S01]  /*8ac0*/  FMUL.FTZ R199, R10, UR6 ;  /* 0x000000060ac77c20 */ /* 0x000fe20008410000 */
[----:B------:R-:W-:Y:S05]  /*8ad0*/  FMUL.FTZ R197, R11, UR6 ;  /* 0x000000060bc57c20 */ /* 0x000fea0008410000 */
[----:B------:R-:W2:Y:S01]  /*8ae0*/  MUFU.TANH R194, R194 ;  /* 0x000000c200c27308 */ /* 0x000ea20000002400 */
[C---:B-1----:R-:W-:Y:S09]  /*8af0*/  HMMA.16816.F32 R12, R124.reuse, R100, R12 ;  /* 0x000000647c0c723c */ /* 0x042ff2000000180c */
[----:B------:R-:W-:Y:S01]  /*8b00*/  MUFU.TANH R195, R195 ;  /* 0x000000c300c37308 */ /* 0x000fe20000002400 */
[C---:B------:R-:W-:Y:S01]  /*8b10*/  HMMA.16816.F32 R16, R124.reuse, R102, R16 ;  /* 0x000000667c10723c */ /* 0x040fe20000001810 */
[----:B------:R-:W1:Y:S01]  /*8b20*/  LDSM.16.M88.4 R100, [R147+0x7800] ;  /* 0x007800009364783b */ /* 0x000e620000000200 */
[----:B------:R-:W-:Y:S07]  /*8b30*/  DEPBAR.LE SB0, 0x0 ;  /* 0x000080000000791a */ /* 0x000fee0000000000 */
[----:B------:R-:W3:Y:S01]  /*8b40*/  MUFU.TANH R193, R193 ;  /* 0x000000c100c17308 */ /* 0x000ee20000002400 */
[----:B------:R-:W-:Y:S01]  /*8b50*/  BAR.SYNC.DEFER_BLOCKING 0x0 ;  /* 0x0000000000007b1d */ /* 0x000fe20000010000 */
[C---:B------:R-:W-:Y:S05]  /*8b60*/  HMMA.16816.F32 R20, R124.reuse, R108, R20 ;  /* 0x0000006c7c14723c */ /* 0x040fea0000001814 */
[----:B------:R-:W-:Y:S03]  /*8b70*/  FMUL.FTZ R186, R12, UR6 ;  /* 0x000000060cba7c20 */ /* 0x000fe60008410000 */
[----:B------:R-:W-:Y:S01]  /*8b80*/  MUFU.TANH R200, R200 ;  /* 0x000000c800c87308 */ /* 0x000fe20000002400 */
[----:B------:R-:W-:Y:S01]  /*8b90*/  FMUL.FTZ R192, R13, UR6 ;  /* 0x000000060dc07c20 */ /* 0x000fe20008410000 */
[C---:B------:R-:W-:Y:S03]  /*8ba0*/  HMMA.16816.F32 R24, R124.reuse, R110, R24 ;  /* 0x0000006e7c18723c */ /* 0x040fe60000001818 */
[----:B------:R-:W-:Y:S01]  /*8bb0*/  FMUL.FTZ R191, R14, UR6 ;  /* 0x000000060ebf7c20 */ /* 0x000fe20008410000 */
[----:B------:R-:W-:Y:S01]  /*8bc0*/  FMUL.FTZ R185, R15, UR6 ;  /* 0x000000060fb97c20 */ /* 0x000fe20008410000 */
[----:B------:R-:W-:Y:S03]  /*8bd0*/  FMUL.FTZ R188, R16, UR6 ;  /* 0x0000000610bc7c20 */ /* 0x000fe60008410000 */
[----:B------:R-:W4:Y:S01]  /*8be0*/  MUFU.TANH R198, R198 ;  /* 0x000000c600c67308 */ /* 0x000f220000002400 */
[----:B------:R-:W-:Y:S01]  /*8bf0*/  FMUL.FTZ R190, R17, UR6 ;  /* 0x0000000611be7c20 */ /* 0x000fe20008410000 */
[----:B------:R-:W-:Y:S01]  /*8c00*/  FMUL.FTZ R189, R18, UR6 ;  /* 0x0000000612bd7c20 */ /* 0x000fe20008410000 */
[----:B------:R-:W-:Y:S01]  /*8c10*/  FMUL.FTZ R187, R19, UR6 ;  /* 0x0000000613bb7c20 */ /* 0x000fe20008410000 */
[----:B--2---:R-:W-:Y:S01]  /*8c20*/  FMNMX3.FTZ R3, R105, R196, R194, !PT ;  /* 0x000000c469037276 */ /* 0x004fe200078100c2 */
[----:B------:R-:W-:Y:S01]  /*8c30*/  FMUL.FTZ R184, R20, UR6 ;  /* 0x0000000614b87c20 */ /* 0x000fe20008410000 */
[----:B------:R-:W-:Y:S01]  /*8c40*/  FMUL.FTZ R180, R21, UR6 ;  /* 0x0000000615b47c20 */ /* 0x000fe20008410000 */
[----:B------:R-:W-:Y:S03]  /*8c50*/  FMUL.FTZ R177, R22, UR6 ;  /* 0x0000000616b17c20 */ /* 0x000fe60008410000 */
[----:B------:R-:W-:Y:S01]  /*8c60*/  MUFU.TANH R199, R199 ;  /* 0x000000c700c77308 */ /* 0x000fe20000002400 */
[----:B------:R-:W-:Y:S01]  /*8c70*/  FMUL.FTZ R179, R23, UR6 ;  /* 0x0000000617b37c20 */ /* 0x000fe20008410000 */
[----:B---3--:R-:W-:Y:S01]  /*8c80*/  FMNMX3.FTZ R2, R0, R195, R193, !PT ;  /* 0x000000c300027276 */ /* 0x008fe200078100c1 */
[----:B------:R-:W-:Y:S01]  /*8c90*/  FMUL.FTZ R182, R24, UR6 ;  /* 0x0000000618b67c20 */ /* 0x000fe20008410000 */
[----:B------:R-:W-:Y:S01]  /*8ca0*/  FMUL.FTZ R178, R25, UR6 ;  /* 0x0000000619b27c20 */ /* 0x000fe20008410000 */
[----:B------:R-:W-:Y:S05]  /*8cb0*/  FMUL.FTZ R181, R26, UR6 ;  /* 0x000000061ab57c20 */ /* 0x000fea0008410000 */
[----:B------:R-:W2:Y:S01]  /*8cc0*/  MUFU.TANH R197, R197 ;  /* 0x000000c500c57308 */ /* 0x000ea20000002400 */
[----:B------:R-:W-:Y:S01]  /*8cd0*/  FMUL.FTZ R183, R27, UR6 ;  /* 0x000000061bb77c20 */ /* 0x000fe20008410000 */
[C---:B-1----:R-:W-:Y:S03]  /*8ce0*/  HMMA.16816.F32 R28, R124.reuse, R100, R28 ;  /* 0x000000647c1c723c */ /* 0x042fe6000000181c */
[----:B----4-:R-:W-:Y:S05]  /*8cf0*/  FMNMX3.FTZ R3, R3, R200, R198, !PT ;  /* 0x000000c803037276 */ /* 0x010fea00078100c6 */
[----:B------:R-:W-:Y:S01]  /*8d00*/  MUFU.TANH R186, R186 ;  /* 0x000000ba00ba7308 */ /* 0x000fe20000002400 */
[----:B------:R-:W-:Y:S09]  /*8d10*/  HMMA.16816.F32 R32, R124, R102, R32 ;  /* 0x000000667c20723c */ /* 0x000ff20000001820 */
[----:B------:R-:W1:Y:S01]  /*8d20*/  MUFU.TANH R192, R192 ;  /* 0x000000c000c07308 */ /* 0x000e620000002400 */
[----:B--2---:R-:W-:Y:S01]  /*8d30*/  FMNMX3.FTZ R2, R2, R199, R197, !PT ;  /* 0x000000c702027276 */ /* 0x004fe200078100c5 */
[----:B------:R-:W-:Y:S01]  /*8d40*/  FMUL.FTZ R174, R28, UR6 ;  /* 0x000000061cae7c20 */ /* 0x000fe20008410000 */
[----:B------:R-:W-:Y:S01]  /*8d50*/  FMUL.FTZ R176, R29, UR6 ;  /* 0x000000061db07c20 */ /* 0x000fe20008410000 */
[----:B------:R-:W-:Y:S06]  /*8d60*/  FMUL.FTZ R104, R30, UR6 ;  /* 0x000000061e687c20 */ /* 0x000fec0008410000 */
[----:B------:R-:W-:Y:S01]  /*8d70*/  MUFU.TANH R191, R191 ;  /* 0x000000bf00bf7308 */ /* 0x000fe20000002400 */
[----:B------:R-:W-:Y:S01]  /*8d80*/  FMUL.FTZ R103, R31, UR6 ;  /* 0x000000061f677c20 */ /* 0x000fe20008410000 */
[----:B------:R-:W-:Y:S01]  /*8d90*/  FMUL.FTZ R106, R32, UR6 ;  /* 0x00000006206a7c20 */ /* 0x000fe20008410000 */
[----:B------:R-:W-:Y:S01]  /*8da0*/  FMUL.FTZ R107, R33, UR6 ;  /* 0x00000006216b7c20 */ /* 0x000fe20008410000 */
[----:B------:R-:W-:Y:S06]  /*8db0*/  FMUL.FTZ R34, R34, UR6 ;  /* 0x0000000622227c20 */ /* 0x000fec0008410000 */
[----:B------:R-:W2:Y:S01]  /*8dc0*/  MUFU.TANH R185, R185 ;  /* 0x000000b900b97308 */ /* 0x000ea20000002400 */
[----:B------:R-:W-:Y:S01]  /*8dd0*/  FMUL.FTZ R35, R35, UR6 ;  /* 0x0000000623237c20 */ /* 0x000fe20008410000 */
[----:B-1----:R-:W-:Y:S08]  /*8de0*/  FMNMX3.FTZ R3, R3, R186, R192, !PT ;  /* 0x000000ba03037276 */ /* 0x002ff000078100c0 */
        /* <DEDUP_REMOVED lines=29> */
[----:B-1----:R-:W-:Y:S02]  /*8fc0*/  FMNMX3.FTZ R201, R201, R106, R107, !PT ;  /* 0x0000006ac9c97276 */ /* 0x002fe4000781006b */
[----:B--2---:R-:W-:Y:S01]  /*8fd0*/  FMNMX3.FTZ R7, R7, R102, R101, !PT ;  /* 0x0000006607077276 */ /* 0x004fe20007810065 */
[----:B------:R-:W-:Y:S06]  /*8fe0*/  @P2 BRA `(.L_x_789) ;  /* 0xffffffec00242947 */ /* 0x000fec000383ffff */
.L_x_788:
[----:B------:R-:W2:Y:S08]  /*8ff0*/  SHFL.BFLY PT, R4, R201, 0x2, 0x1f ;  /* 0x0c401f00c9047f89 */ /* 0x000eb000000e0000 */
        /* <DEDUP_REMOVED lines=97> */
[C---:B------:R-:W-:Y:S01]  /*9610*/  FMUL.FTZ R15, R0.reuse, R91 ;  /* 0x0000005b000f7220 */ /* 0x040fe20000410000 */
[C---:B------:R-:W-:Y:S01]  /*9620*/  FMUL.FTZ R46, R0.reuse, R46 ;  /* 0x0000002e002e7220 */ /* 0x040fe20000410000 */
[----:B------:R-:W1:Y:S01]  /*9630*/  LDSM.16.MT88.4 R88, [R144+0x8000] ;  /* 0x008000009058783b */ /* 0x000e620000004200 */
        /* <DEDUP_REMOVED lines=26> */
[--C-:B------:R-:W-:Y:S01]  /*97e0*/  FFMA.FTZ R142, R180, UR4, -R105.reuse ;  /* 0x00000004b48e7c23 */ /* 0x100fe20008010869 */
[--C-:B------:R-:W-:Y:S01]  /*97f0*/  FFMA.FTZ R180, R183, UR4, -R116.reuse ;  /* 0x00000004b7b47c23 */ /* 0x100fe20008010874 */
[C---:B------:R-:W-:Y:S03]  /*9800*/  HMMA.16816.F32 R24, R96.reuse, R30, R24 ;  /* 0x0000001e6018723c */ /* 0x040fe60000001818 */
[----:B------:R-:W-:Y:S01]  /*9810*/  MUFU.EX2 R140, R140 ;  /* 0x0000008c008c7308 */ /* 0x000fe20000000800 */
[C---:B------:R-:W-:Y:S01]  /*9820*/  FMUL.FTZ R30, R0.reuse, R74 ;  /* 0x0000004a001e7220 */ /* 0x040fe20000410000 */
[----:B------:R-:W-:Y:S01]  /*9830*/  FMUL.FTZ R31, R0, R75 ;  /* 0x0000004b001f7220 */ /* 0x000fe20000410000 */
[--C-:B------:R-:W-:Y:S01]  /*9840*/  FFMA.FTZ R177, R182, UR4, -R105.reuse ;  /* 0x00000004b6b17c23 */ /* 0x100fe20008010869 */
[----:B------:R-:W3:Y:S01]  /*9850*/  LDSM.16.MT88.4 R72, [R146+0xa000] ;  /* 0x00a000009248783b */ /* 0x000ee20000004200 */
[----:B------:R-:W-:Y:S01]  /*9860*/  FFMA.FTZ R182, R104, UR4, -R116 ;  /* 0x0000000468b67c23 */ /* 0x000fe20008010874 */
[C---:B------:R-:W-:Y:S01]  /*9870*/  FMUL.FTZ R52, R2.reuse, R52 ;  /* 0x0000003402347220 */ /* 0x040fe20000410000 */
[----:B------:R-:W-:Y:S01]  /*9880*/  FMUL.FTZ R53, R2, R53 ;  /* 0x0000003502357220 */ /* 0x000fe20000410000 */
[C---:B------:R-:W-:Y:S01]  /*9890*/  FMUL.FTZ R54, R0.reuse, R54 ;  /* 0x0000003600367220 */ /* 0x040fe20000410000 */
[C---:B-1----:R-:W-:Y:S01]  /*98a0*/  HMMA.16816.F32 R28, R96.reuse, R88, R28 ;  /* 0x00000058601c723c */ /* 0x042fe2000000181c */
[----:B------:R-:W-:Y:S02]  /*98b0*/  MUFU.EX2 R142, R142 ;  /* 0x0000008e008e7308 */ /* 0x000fe40000000800 */
[----:B------:R-:W-:Y:S01]  /*98c0*/  LDSM.16.MT88.4 R116, [R150+0xb800] ;  /* 0x00b800009674783b */ /* 0x000fe20000004200 */
[----:B------:R-:W-:Y:S01]  /*98d0*/  FMUL.FTZ R55, R0, R55 ;  /* 0x0000003700377220 */ /* 0x000fe20000410000 */
[C---:B------:R-:W-:Y:S01]  /*98e0*/  FMUL.FTZ R56, R2.reuse, R56 ;  /* 0x0000003802387220 */ /* 0x040fe20000410000 */
[----:B------:R-:W-:Y:S01]  /*98f0*/  FMUL.FTZ R57, R2, R57 ;  /* 0x0000003902397220 */ /* 0x000fe20000410000 */
[C---:B------:R-:W-:Y:S01]  /*9900*/  FMUL.FTZ R58, R0.reuse, R58 ;  /* 0x0000003a003a7220 */ /* 0x040fe20000410000 */
[C---:B------:R-:W-:Y:S03]  /*9910*/  HMMA.16816.F32 R32, R96.reuse, R90, R32 ;  /* 0x0000005a6020723c */ /* 0x040fe60000001820 */
[----:B------:R-:W-:Y:S01]  /*9920*/  MUFU.EX2 R177, R177 ;  /* 0x000000b100b17308 */ /* 0x000fe20000000800 */
[----:B------:R-:W-:Y:S01]  /*9930*/  LDSM.16.MT88.4 R88, [R146+0xa800] ;  /* 0x00a800009258783b */ /* 0x000fe20000004200 */
[----:B------:R-:W-:Y:S08]  /*9940*/  FMUL.FTZ R59, R0, R59 ;  /* 0x0000003b003b7220 */ /* 0x000ff00000410000 */
[----:B------:R-:W-:Y:S01]  /*9950*/  MUFU.EX2 R179, R179 ;  /* 0x000000b300b37308 */ /* 0x000fe20000000800 */
[--C-:B------:R-:W-:Y:S01]  /*9960*/  FFMA.FTZ R132, R186, UR4, -R105.reuse ;  /* 0x00000004ba847c23 */ /* 0x100fe20008010869 */
[--C-:B------:R-:W-:Y:S01]  /*9970*/  FFMA.FTZ R137, R192, UR4, -R105.reuse ;  /* 0x00000004c0897c23 */ /* 0x100fe20008010869 */
[C---:B--2---:R-:W-:Y:S07]  /*9980*/  HMMA.16816.F32 R36, R96.reuse, R80, R36 ;  /* 0x000000506024723c */ /* 0x044fee0000001824 */
[----:B------:R-:W-:Y:S01]  /*9990*/  MUFU.EX2 R180, R180 ;  /* 0x000000b400b47308 */ /* 0x000fe20000000800 */
[--C-:B------:R-:W-:Y:S01]  /*99a0*/  FFMA.FTZ R138, R188, UR4, -R105.reuse ;  /* 0x00000004bc8a7c23 */ /* 0x100fe20008010869 */
[--C-:B------:R-:W-:Y:S08]  /*99b0*/  FFMA.FTZ R135, R190, UR4, -R105.reuse ;  /* 0x00000004be877c23 */ /* 0x100ff00008010869 */
[----:B------:R-:W-:Y:S01]  /*99c0*/  MUFU.EX2 R132, R132 ;  /* 0x0000008400847308 */ /* 0x000fe20000000800 */
[--C-:B------:R-:W-:Y:S01]  /*99d0*/  FFMA.FTZ R141, R184, UR4, -R105.reuse ;  /* 0x00000004b88d7c23 */ /* 0x100fe20008010869 */
[--C-:B------:R-:W-:Y:S01]  /*99e0*/  FFMA.FTZ R178, R178, UR4, -R105.reuse ;  /* 0x00000004b2b27c23 */ /* 0x100fe20008010869 */
[C---:B------:R-:W-:Y:S01]  /*99f0*/  HMMA.16816.F32 R40, R96.reuse, R82, R40 ;  /* 0x000000526028723c */ /* 0x040fe20000001828 */
[----:B------:R-:W-:Y:S06]  /*9a00*/  LDSM.16.MT88.4 R80, [R146+0x8800] ;  /* 0x008800009250783b */ /* 0x000fec0000004200 */
[----:B------:R-:W1:Y:S01]  /*9a10*/  MUFU.EX2 R137, R137 ;  /* 0x0000008900897308 */ /* 0x000e620000000800 */
[--C-:B------:R-:W-:Y:S01]  /*9a20*/  FFMA.FTZ R181, R176, UR4, -R105.reuse ;  /* 0x00000004b0b57c23 */ /* 0x100fe20008010869 */
[--C-:B------:R-:W-:Y:S01]  /*9a30*/  FFMA.FTZ R176, R106, UR4, -R105.reuse ;  /* 0x000000046ab07c23 */ /* 0x100fe20008010869 */
[--C-:B------:R-:W-:Y:S07]  /*9a40*/  FFMA.FTZ R174, R174, UR4, -R105.reuse ;  /* 0x00000004aeae7c23 */ /* 0x100fee0008010869 */
[----:B------:R-:W-:Y:S01]  /*9a50*/  MUFU.EX2 R138, R138 ;  /* 0x0000008a008a7308 */ /* 0x000fe20000000800 */
[----:B------:R-:W-:Y:S01]  /*9a60*/  FFMA.FTZ R105, R107, UR4, -R105 ;  /* 0x000000046b697c23 */ /* 0x000fe20008010869 */
[----:B------:R-:W-:Y:S01]  /*9a70*/  FFMA.FTZ R131, R2, R175, R131 ;  /* 0x000000af02837223 */ /* 0x000fe20000010083 */
[----:B------:R-:W-:Y:S07]  /*9a80*/  IADD3 R172, PT, PT, R172, -0x1, RZ ;  /* 0xffffffffacac7810 */ /* 0x000fee0007ffe0ff */
[----:B------:R-:W2:Y:S01]  /*9a90*/  MUFU.EX2 R135, R135 ;  /* 0x0000008700877308 */ /* 0x000ea20000000800 */
[C---:B---3--:R-:W-:Y:S09]  /*9aa0*/  HMMA.16816.F32 R44, R96.reuse, R72, R44 ;  /* 0x00000048602c723c */ /* 0x048ff2000000182c */
[----:B------:R-:W-:Y:S01]  /*9ab0*/  MUFU.EX2 R141, R141 ;  /* 0x0000008d008d7308 */ /* 0x000fe20000000800 */
[----:B------:R-:W-:Y:S01]  /*9ac0*/  FFMA.FTZ R129, R0, R173, R129 ;  /* 0x000000ad00817223 */ /* 0x000fe20000010081 */
[----:B------:R-:W-:Y:S08]  /*9ad0*/  FADD.FTZ R131, R130, R131 ;  /* 0x0000008382837221 */ /* 0x000ff00000010000 */
[----:B------:R-:W-:Y:S01]  /*9ae0*/  MUFU.EX2 R178, R178 ;  /* 0x000000b200b27308 */ /* 0x000fe20000000800 */
[C---:B------:R-:W-:Y:S01]  /*9af0*/  HMMA.16816.F32 R48, R96.reuse, R74, R48 ;  /* 0x0000004a6030723c */ /* 0x040fe20000001830 */
[----:B------:R-:W3:Y:S08]  /*9b00*/  LDSM.16.MT88.4 R72, [R150+0x8800] ;  /* 0x008800009648783b */ /* 0x000ef00000004200 */
[----:B------:R-:W-:Y:S01]  /*9b10*/  MUFU.EX2 R174, R174 ;  /* 0x000000ae00ae7308 */ /* 0x000fe20000000800 */
[----:B------:R-:W-:Y:S01]  /*9b20*/  FADD.FTZ R126, R126, R129 ;  /* 0x000000817e7e7221 */ /* 0x000fe20000010000 */
[----:B------:R-:W-:Y:S08]  /*9b30*/  FADD.FTZ R128, R128, R131 ;  /* 0x0000008380807221 */ /* 0x000ff00000010000 */
[----:B------:R-:W4:Y:S01]  /*9b40*/  MUFU.EX2 R181, R181 ;  /* 0x000000b500b57308 */ /* 0x000f220000000800 */
[C---:B------:R-:W-:Y:S03]  /*9b50*/  HMMA.16816.F32 R52, R96.reuse, R68, R52 ;  /* 0x000000446034723c */ /* 0x040fe60000001834 */
[----:B-1----:R-:W-:Y:S06]  /*9b60*/  F2FP.F16.F32.PACK_AB R68, R137, R132 ;  /* 0x000000848944723e */ /* 0x002fec00000000ff */
[----:B------:R-:W-:Y:S01]  /*9b70*/  MUFU.EX2 R182, R182 ;  /* 0x000000b600b67308 */ /* 0x000fe20000000800 */
[----:B------:R-:W-:Y:S01]  /*9b80*/  F2FP.F16.F32.PACK_AB R69, R133, R136 ;  /* 0x000000888545723e */ /* 0x000fe200000000ff */
[----:B------:R-:W-:Y:S01]  /*9b90*/  FADD.FTZ R125, R125, R126 ;  /* 0x0000007e7d7d7221 */ /* 0x000fe20000010000 */
[----:B------:R-:W-:Y:S01]  /*9ba0*/  FADD.FTZ R127, R127, R128 ;  /* 0x000000807f7f7221 */ /* 0x000fe20000010000 */
[C---:B------:R-:W-:Y:S06]  /*9bb0*/  HMMA.16816.F32 R56, R96.reuse, R70, R56 ;  /* 0x000000466038723c */ /* 0x040fec0000001838 */
[----:B------:R-:W1:Y:S01]  /*9bc0*/  MUFU.EX2 R103, R103 ;  /* 0x0000006700677308 */ /* 0x000e620000000800 */
[----:B--2---:R-:W-:Y:S01]  /*9bd0*/  F2FP.F16.F32.PACK_AB R70, R135, R138 ;  /* 0x0000008a8746723e */ /* 0x004fe200000000ff */
[----:B------:R-:W-:Y:S01]  /*9be0*/  FADD.FTZ R125, R124, R125 ;  /* 0x0000007d7c7d7221 */ /* 0x000fe20000010000 */
[----:B------:R-:W-:Y:S07]  /*9bf0*/  F2FP.F16.F32.PACK_AB R71, R139, R134 ;  /* 0x000000868b47723e */ /* 0x000fee00000000ff */
[----:B------:R-:W-:Y:S01]  /*9c00*/  MUFU.EX2 R176, R176 ;  /* 0x000000b000b07308 */ /* 0x000fe20000000800 */
[----:B----4-:R-:W-:Y:S01]  /*9c10*/  F2FP.F16.F32.PACK_AB R104, R181, R174 ;  /* 0x000000aeb568723e */ /* 0x010fe200000000ff */
[C---:B------:R-:W-:Y:S08]  /*9c20*/  HMMA.16816.F32 R60, R96.reuse, R76, R60 ;  /* 0x0000004c603c723c */ /* 0x040ff0000000183c */
[----:B------:R1:W2:Y:S01]  /*9c30*/  MUFU.EX2 R183, R105 ;  /* 0x0000006900b77308 */ /* 0x0002a20000000800 */
[----:B------:R-:W-:Y:S01]  /*9c40*/  FADD.FTZ R132, R132, R127 ;  /* 0x0000007f84847221 */ /* 0x000fe20000010000 */
[----:B------:R-:W-:Y:S08]  /*9c50*/  FADD.FTZ R136, R136, R125 ;  /* 0x0000007d88887221 */ /* 0x000ff00000010000 */
[----:B------:R-:W-:Y:S01]  /*9c60*/  MUFU.EX2 R102, R102 ;  /* 0x0000006600667308 */ /* 0x000fe20000000800 */
[----:B------:R-:W-:Y:S01]  /*9c70*/  FADD.FTZ R137, R137, R132 ;  /* 0x0000008489897221 */ /* 0x000fe20000010000 */
[----:B------:R-:W-:Y:S01]  /*9c80*/  HMMA.16816.F32 R64, R96, R78, R64 ;  /* 0x0000004e6040723c */ /* 0x000fe20000001840 */
[----:B------:R-:W4:Y:S07]  /*9c90*/  LDSM.16.MT88.4 R76, [R145+0x8800] ;  /* 0x00880000914c783b */ /* 0x000f2e0000004200 */
[----:B------:R-:W5:Y:S01]  /*9ca0*/  MUFU.EX2 R101, R101 ;  /* 0x0000006500657308 */ /* 0x000f620000000800 */
[----:B------:R-:W-:Y:S01]  /*9cb0*/  FADD.FTZ R133, R133, R136 ;  /* 0x0000008885857221 */ /* 0x000fe20000010000 */
[----:B------:R-:W-:Y:S03]  /*9cc0*/  FADD.FTZ R0, R138, R137 ;  /* 0x000000898a007221 */ /* 0x000fe60000010000 */
[----:B------:R-:W-:Y:S01]  /*9cd0*/  FADD.FTZ R134, R134, R133 ;  /* 0x0000008586867221 */ /* 0x000fe20000010000 */
[----:B-1----:R-:W-:Y:S01]  /*9ce0*/  F2FP.F16.F32.PACK_AB R105, R103, R182 ;  /* 0x000000b66769723e */ /* 0x002fe200000000ff */
[C---:B---3--:R-:W-:Y:S05]  /*9cf0*/  HMMA.16816.F32 R4, R68.reuse, R72, R4 ;  /* 0x000000484404723c */ /* 0x048fea0000001804 */
[----:B--2---:R-:W-:Y:S01]  /*9d00*/  F2FP.F16.F32.PACK_AB R106, R183, R176 ;  /* 0x000000b0b76a723e */ /* 0x004fe200000000ff */
[----:B------:R-:W-:Y:S01]  /*9d10*/  FADD.FTZ R0, R135, R0 ;  /* 0x0000000087007221 */ /* 0x000fe20000010000 */
[----:B-----5:R-:W-:Y:S01]  /*9d20*/  F2FP.F16.F32.PACK_AB R107, R101, R102 ;  /* 0x00000066656b723e */ /* 0x020fe200000000ff */
[C---:B------:R-:W-:Y:S01]  /*9d30*/  HMMA.16816.F32 R8, R68.reuse, R74, R8 ;  /* 0x0000004a4408723c */ /* 0x040fe20000001808 */
[----:B------:R-:W1:Y:S02]  /*9d40*/  LDSM.16.MT88.4 R72, [R144+0x8800] ;  /* 0x008800009048783b */ /* 0x000e640000004200 */
[----:B------:R-:W-:Y:S05]  /*9d50*/  FADD.FTZ R134, R139, R134 ;  /* 0x000000868b867221 */ /* 0x000fea0000010000 */
        /* <DEDUP_REMOVED lines=21> */
[----:B------:R-:W-:Y:S01]  /*9eb0*/  F2FP.F16.F32.PACK_AB R68, R142, R141 ;  /* 0x0000008d8e44723e */ /* 0x000fe200000000ff */
[----:B------:R-:W-:Y:S01]  /*9ec0*/  FADD.FTZ R141, R141, R0 ;  /* 0x000000008d8d7221 */ /* 0x000fe20000010000 */
[----:B------:R-:W-:Y:S01]  /*9ed0*/  F2FP.F16.F32.PACK_AB R69, R140, R143 ;  /* 0x0000008f8c45723e */ /* 0x000fe200000000ff */
[----:B------:R-:W-:Y:S01]  /*9ee0*/  FADD.FTZ R143, R143, R134 ;  /* 0x000000868f8f7221 */ /* 0x000fe20000010000 */
[----:B------:R-:W-:Y:S01]  /*9ef0*/  F2FP.F16.F32.PACK_AB R70, R178, R177 ;  /* 0x000000b1b246723e */ /* 0x000fe200000000ff */
[----:B------:R-:W-:Y:S01]  /*9f00*/  FADD.FTZ R142, R142, R141 ;  /* 0x0000008d8e8e7221 */ /* 0x000fe20000010000 */
[----:B------:R-:W-:Y:S01]  /*9f10*/  F2FP.F16.F32.PACK_AB R71, R180, R179 ;  /* 0x000000b3b447723e */ /* 0x000fe200000000ff */
[----:B------:R-:W-:Y:S01]  /*9f20*/  FADD.FTZ R140, R140, R143 ;  /* 0x0000008f8c8c7221 */ /* 0x000fe20000010000 */
[----:B------:R-:W-:Y:S03]  /*9f30*/  MOV R0, R3 ;  /* 0x0000000300007202 */ /* 0x000fe60000000f00 */
[----:B------:R-:W-:Y:S02]  /*9f40*/  FADD.FTZ R179, R179, R140 ;  /* 0x0000008cb3b37221 */ /* 0x000fe40000010000 */
[C---:B-1----:R-:W-:Y:S03]  /*9f50*/  HMMA.16816.F32 R4, R68.reuse, R72, R4 ;  /* 0x000000484404723c */ /* 0x042fe60000001804 */
[----:B------:R-:W-:Y:S04]  /*9f60*/  FADD.FTZ R179, R180, R179 ;  /* 0x000000b3b4b37221 */ /* 0x000fe80000010000 */
[----:B------:R-:W-:Y:S01]  /*9f70*/  FADD.FTZ R182, R182, R179 ;  /* 0x000000b3b6b67221 */ /* 0x000fe20000010000 */
[C---:B------:R-:W-:Y:S01]  /*9f80*/  HMMA.16816.F32 R8, R68.reuse, R74, R8 ;  /* 0x0000004a4408723c */ /* 0x040fe20000001808 */
[----:B------:R-:W1:Y:S02]  /*9f90*/  LDSM.16.MT88.4 R72, [R145+0xb000] ;  /* 0x00b000009148783b */ /* 0x000e640000004200 */
[----:B------:R-:W-:Y:S04]  /*9fa0*/  FADD.FTZ R103, R103, R182 ;  /* 0x000000b667677221 */ /* 0x000fe80000010000 */
[----:B------:R-:W-:Y:S01]  /*9fb0*/  FADD.FTZ R102, R102, R103 ;  /* 0x0000006766667221 */ /* 0x000fe20000010000 */
[C---:B------:R-:W-:Y:S03]  /*9fc0*/  HMMA.16816.F32 R12, R68.reuse, R76, R12 ;  /* 0x0000004c440c723c */ /* 0x040fe6000000180c */
[----:B------:R-:W-:Y:S05]  /*9fd0*/  FADD.FTZ R173, R101, R102 ;  /* 0x0000006665ad7221 */ /* 0x000fea0000010000 */
        /* <DEDUP_REMOVED lines=36> */
[C---:B--2---:R-:W-:Y:S03]  /*a220*/  HMMA.16816.F32 R60, R104.reuse, R8, R60 ;  /* 0x00000008683c723c */ /* 0x044fe6000000183c */
[----:B------:R-:W-:Y:S04]  /*a230*/  FADD.FTZ R176, R176, R181 ;  /* 0x000000b5b0b07221 */ /* 0x000fe80000010000 */
[----:B------:R-:W-:Y:S01]  /*a240*/  FADD.FTZ R175, R183, R176 ;  /* 0x000000b0b7af7221 */ /* 0x000fe20000010000 */
[----:B------:R-:W-:Y:S03]  /*a250*/  HMMA.16816.F32 R64, R104, R10, R64 ;  /* 0x0000000a6840723c */ /* 0x000fe60000001840 */
[----:B------:R-:W-:Y:S05]  /*a260*/  MOV R105, R100 ;  /* 0x0000006400697202 */ /* 0x000fea0000000f00 */
[----:B------:R-:W-:Y:S01]  /*a270*/  @!UPT UIADD3 URZ, UPT, UPT, URZ, URZ, URZ ;  /* 0x000000fffffff290 */ /* 0x000fe2000fffe0ff */
[----:B------:R-:W-:Y:S11]  /*a280*/  @P0 BRA `(.L_x_787) ;  /* 0xffffffdc00740947 */ /* 0x000ff6000383ffff */
.L_x_786:
        /* <DEDUP_REMOVED lines=193> */
.L_x_790:
        /* <DEDUP_REMOVED lines=53> */
.L_x_792:
[----:B------:R-:W-:Y:S05]  /*b1f0*/  BSYNC.RECONVERGENT B0 ;  /* 0x0000000000007941 */ /* 0x000fea0003800200 */
.L_x_791:
        /* <DEDUP_REMOVED lines=34> */
.L_x_794:
[----:B------:R-:W-:Y:S05]  /*b420*/  BSYNC.RECONVERGENT B0 ;  /* 0x0000000000007941 */ /* 0x000fea0003800200 */
.L_x_793:
        /* <DEDUP_REMOVED lines=21> */
.L_x_796:
[----:B------:R-:W-:Y:S05]  /*b580*/  BSYNC.RECONVERGENT B0 ;  /* 0x0000000000007941 */ /* 0x000fea0003800200 */
.L_x_795:
        /* <DEDUP_REMOVED lines=21> */
.L_x_798:
[----:B------:R-:W-:Y:S05]  /*b6e0*/  BSYNC.RECONVERGENT B0 ;  /* 0x0000000000007941 */ /* 0x000fea0003800200 */
.L_x_797:
        /* <DEDUP_REMOVED lines=21> */
.L_x_799:
        /* <DEDUP_REMOVED lines=12> */
.L_x_1667:


//--------------------- .text._ZN5flash16flash_fwd_kernelI23Flash_fwd_kernel_traitsILi128ELi64ELi64ELi4ELb0ELb0EN7cutlass6half_tE19Flash_kernel_traitsILi128ELi64ELi64ELi4ES3_EELb0ELb1ELb0ELb1ELb0ELb0ELb0ELb0EEEvNS_16Flash_fwd_paramsE --------------------------
	.section	.text._ZN5flash16flash_fwd_kernelI23Flash_fwd_kernel_traitsILi128ELi64ELi64ELi4ELb0ELb0EN7cutlass6half_tE19Flash_kernel_traitsILi128ELi64ELi64ELi4ES3_EELb0ELb1ELb0ELb1ELb0ELb0ELb0ELb0EEEvNS_16Flash_fwd_paramsE,"ax",@progbits
	.align	128
        .global         _ZN5flash16flash_fwd_kernelI23Flash_fwd_kernel_traitsILi128ELi64ELi64ELi4ELb0ELb0EN7cutlass6half_tE19Flash_kernel_traitsILi128ELi64ELi64ELi4ES3_EELb0ELb1ELb0ELb1ELb0ELb0ELb0ELb0EEEvNS_16Flash_fwd_paramsE
        .type           _ZN5flash16flash_fwd_kernelI23Flash_fwd_kernel_traitsILi128ELi64ELi64ELi4ELb0ELb0EN7cutlass6half_tE19Flash_kernel_traitsILi128ELi64ELi64ELi4ES3_EELb0ELb1ELb0ELb1ELb0ELb0ELb0ELb0EEEvNS_16Flash_fwd_paramsE,@function
        .size           _ZN5flash16flash_fwd_kernelI23Flash_fwd_kernel_traitsILi128ELi64ELi64ELi4ELb0ELb0EN7cutlass6half_tE19Flash_kernel_traitsILi128ELi64ELi64ELi4ES3_EELb0ELb1ELb0ELb1ELb0ELb0ELb0ELb0EEEvNS_16Flash_fwd_paramsE,(.L_x_1668 - _ZN5flash16flash_fwd_kernelI23Flash_fwd_kernel_traitsILi128ELi64ELi64ELi4ELb0ELb0EN7cutlass6half_tE19Flash_kernel_traitsILi128ELi64ELi64ELi4ES3_EELb0ELb1ELb0ELb1ELb0ELb0ELb0ELb0EEEvNS_16Flash_fwd_paramsE)
        .other          _ZN5flash16flash_fwd_kernelI23Flash_fwd_kernel_traitsILi128ELi64ELi64ELi4ELb0ELb0EN7cutlass6half_tE19Flash_kernel_traitsILi128ELi64ELi64ELi4ES3_EELb0ELb1ELb0ELb1ELb0ELb0ELb0ELb0EEEvNS_16Flash_fwd_paramsE,@"STO_CUDA_ENTRY STV_DEFAULT"
_ZN5flash16flash_fwd_kernelI23Flash_fwd_kernel_traitsILi128ELi64ELi64ELi4ELb0ELb0EN7cutlass6half_tE19Flash_kernel_traitsILi128ELi64ELi64ELi4ES3_EELb0ELb1ELb0ELb1ELb0ELb0ELb0ELb0EEEvNS_16Flash_fwd_paramsE:
.text._ZN5flash16flash_fwd_kernelI23Flash_fwd_kernel_traitsILi128ELi64ELi64ELi4ELb0ELb0EN7cutlass6half_tE19Flash_kernel_traitsILi128ELi64ELi64ELi4ES3_EELb0ELb1ELb0ELb1ELb0ELb0ELb0ELb0EEEvNS_16Flash_fwd_paramsE:
[----:B------:R-:W-:Y:S08]  /*0000*/  LDC R1, c[0x0][0x37c] ;  /* 0x0000df00ff017b82 */ /* 0x000ff00000000800 */
[----:B------:R-:W1:Y:S01]  /*0010*/  LDC.64 R2, c[0x0][0x460] ;  /* 0x00011800ff027b82 */ /* 0x000e620000000a00 */
[----:B------:R-:W2:Y:S01]  /*0020*/  S2R R166, SR_CTAID.Y ;  /* 0x0000000000a67919 */ /* 0x000ea20000002600 */
[----:B------:R-:W3:Y:S01]  /*0030*/  LDCU.64 UR4, c[0x0][0x478] ;  /* 0x00008f00ff0477ac */ /* 0x000ee20008000a00 */
[----:B------:R-:W-:Y:S01]  /*0040*/  IMAD.MOV.U32 R165, RZ, RZ, -0x1 ;  /* 0xffffffffffa57424 */ /* 0x000fe200078e00ff */
[----:B------:R-:W4:Y:S04]  /*0050*/  LDCU.64 UR12, c[0x0][0x358] ;  /* 0x00006b00ff0c77ac */ /* 0x000f280008000a00 */
[----:B------:R-:W2:Y:S01]  /*0060*/  LDC.64 R4, c[0x0][0x460] ;  /* 0x00011800ff047b82 */ /* 0x000ea20000000a00 */
[----:B------:R-:W4:Y:S07]  /*0070*/  LDCU.64 UR6, c[0x0][0x470] ;  /* 0x00008e00ff0677ac */ /* 0x000f2e0008000a00 */
[----:B------:R-:W4:Y:S01]  /*0080*/  LDC.64 R6, c[0x0][0x468] ;  /* 0x00011a00ff067b82 */ /* 0x000f220000000a00 */
[----:B---3--:R-:W-:-:S02]  /*0090*/  ISETP.NE.U32.AND P2, PT, RZ, UR4, PT ;  /* 0x00000004ff007c0c */ /* 0x008fc4000bf45070 */
[C---:B-1----:R-:W-:Y:S02]  /*00a0*/  ISETP.NE.U32.AND P0, PT, R2.reuse, RZ, PT ;  /* 0x000000ff0200720c */ /* 0x042fe40003f05070 */
[----:B------:R-:W-:Y:S02]  /*00b0*/  ISETP.NE.U32.AND P4, PT, R2, RZ, PT ;  /* 0x000000ff0200720c */ /* 0x000fe40003f85070 */
[C---:B------:R-:W-:Y:S02]  /*00c0*/  ISETP.NE.AND.EX P0, PT, R3.reuse, RZ, PT, P0 ;  /* 0x000000ff0300720c */ /* 0x040fe40003f05300 */
[----:B------:R-:W-:Y:S02]  /*00d0*/  ISETP.NE.AND.EX P4, PT, R3, RZ, PT, P4 ;  /* 0x000000ff0300720c */ /* 0x000fe40003f85340 */
[----:B------:R-:W-:Y:S01]  /*00e0*/  ISETP.NE.AND.EX P2, PT, RZ, UR5, PT, P2 ;  /* 0x00000005ff007c0c */ /* 0x000fe2000bf45320 */
[----:B--2---:R-:W-:-:S04]  /*00f0*/  IMAD.WIDE.U32 R4, R166, 0x4, R4 ;  /* 0x00000004a6047825 */ /* 0x004fc800078e0004 */
[----:B------:R-:W-:Y:S01]  /*0100*/  IMAD.SHL.U32 R11, R166, 0x4, RZ ;  /* 0x00000004a60b7824 */ /* 0x000fe200078e00ff */
[----:B------:R-:W-:Y:S02]  /*0110*/  SHF.R.U32.HI R2, RZ, 0x1e, R166 ;  /* 0x0000001eff027819 */ /* 0x000fe400000116a6 */
[----:B----4-:R-:W-:Y:S01]  /*0120*/  ISETP.NE.U32.AND P3, PT, RZ, UR6, PT ;  /* 0x00000006ff007c0c */ /* 0x010fe2000bf65070 */
[----:B------:R-:W2:Y:S03]  /*0130*/  @P0 LDG.E R165, desc[UR12][R4.64] ;  /* 0x0000000c04a50981 */ /* 0x000ea6000c1e1900 */
[----:B------:R-:W-:Y:S01]  /*0140*/  ISETP.NE.AND.EX P3, PT, RZ, UR7, PT, P3 ;  /* 0x00000007ff007c0c */ /* 0x000fe2000bf65330 */
[----:B------:R1:W2:Y:S01]  /*0150*/  @P4 LDG.E R8, desc[UR12][R4.64+0x4] ;  /* 0x0000040c04084981 */ /* 0x0002a2000c1e1900 */
[----:B------:R-:W-:-:S04]  /*0160*/  @P2 IADD3 R12, P0, PT, R11, UR4, RZ ;  /* 0x000000040b0c2c10 */ /* 0x000fc8000ff1e0ff */
[----:B------:R-:W-:-:S05]  /*0170*/  @P2 IADD3.X R13, PT, PT, R2, UR5, RZ, P0, !PT ;  /* 0x00000005020d2c10 */ /* 0x000fca00087fe4ff */
[----:B------:R-:W5:Y:S01]  /*0180*/  @P2 LDG.E R9, desc[UR12][R12.64] ;  /* 0x0000000c0c092981 */ /* 0x000f62000c1e1900 */
[----:B------:R-:W3:Y:S01]  /*0190*/  LDCU.U8 UR4, c[0x0][0x532] ;  /* 0x0000a640ff0477ac */ /* 0x000ee20008000000 */
[C---:B------:R-:W-:Y:S02]  /*01a0*/  IADD3 R10, P0, PT, R11.reuse, R6, RZ ;  /* 0x000000060b0a7210 */ /* 0x040fe40007f1e0ff */
[----:B------:R-:W-:Y:S01]  /*01b0*/  @P3 IADD3 R14, P1, PT, R11, UR6, RZ ;  /* 0x000000060b0e3c10 */ /* 0x000fe2000ff3e0ff */
[----:B------:R-:W4:Y:S02]  /*01c0*/  S2R R167, SR_CTAID.X ;  /* 0x0000000000a77919 */ /* 0x000f240000002500 */
[----:B------:R-:W-:Y:S01]  /*01d0*/  IMAD.X R11, R2, 0x1, R7, P0 ;  /* 0x00000001020b7824 */ /* 0x000fe200000e0607 */
[----:B------:R-:W-:Y:S01]  /*01e0*/  ISETP.NE.U32.AND P0, PT, R6, RZ, PT ;  /* 0x000000ff0600720c */ /* 0x000fe20003f05070 */
[----:B------:R-:W-:Y:S01]  /*01f0*/  IMAD.MOV.U32 R0, RZ, RZ, RZ ;  /* 0x000000ffff007224 */ /* 0x000fe200078e00ff */
[----:B------:R-:W-:-:S02]  /*0200*/  @P3 IADD3.X R15, PT, PT, R2, UR7, RZ, P1, !PT ;  /* 0x00000007020f3c10 */ /* 0x000fc40008ffe4ff */
[----:B------:R-:W-:Y:S01]  /*0210*/  ISETP.NE.AND.EX P0, PT, R7, RZ, PT, P0 ;  /* 0x000000ff0700720c */ /* 0x000fe20003f05300 */
[----:B------:R-:W2:Y:S02]  /*0220*/  @!P2 LDC.64 R2, c[0x0][0x488] ;  /* 0x00012200ff02ab82 */ /* 0x000ea40000000a00 */
[----:B------:R4:W5:Y:S01]  /*0230*/  @P3 LDG.E R0, desc[UR12][R14.64] ;  /* 0x0000000c0e003981 */ /* 0x000962000c1e1900 */
[----:B------:R-:W-:Y:S02]  /*0240*/  ISETP.EQ.U32.AND P3, PT, R6, RZ, PT ;  /* 0x000000ff0600720c */ /* 0x000fe40003f62070 */
[----:B---3--:R-:W-:-:S03]  /*0250*/  ISETP.NE.AND P1, PT, RZ, UR4, PT ;  /* 0x00000004ff007c0c */ /* 0x008fc6000bf25270 */
[----:B-1----:R-:W1:Y:S01]  /*0260*/  @!P2 LDC R4, c[0x0][0x43c] ;  /* 0x00010f00ff04ab82 */ /* 0x002e620000000800 */
[----:B------:R-:W-:-:S07]  /*0270*/  ISETP.EQ.OR.EX P3, PT, R7, RZ, !P1, P3 ;  /* 0x000000ff0700720c */ /* 0x000fce0004f62730 */
[----:B------:R-:W3:Y:S08]  /*0280*/  @!P0 LDC R7, c[0x0][0x438] ;  /* 0x00010e00ff078b82 */ /* 0x000ef00000000800 */
[----:B----4-:R-:W4:Y:S01]  /*0290*/  @!P4 LDC R15, c[0x0][0x434] ;  /* 0x00010d00ff0fcb82 */ /* 0x010f220000000800 */
[----:B------:R-:W-:Y:S02]  /*02a0*/  IMAD.MOV.U32 R5, RZ, RZ, -0x1 ;  /* 0xffffffffff057424 */ /* 0x000fe400078e00ff */
[----:B------:R-:W-:-:S04]  /*02b0*/  IMAD.SHL.U32 R170, R167, 0x40, RZ ;  /* 0x00000040a7aa7824 */ /* 0x000fc800078e00ff */
[----:B------:R1:W5:Y:S01]  /*02c0*/  @!P3 LDG.E R5, desc[UR12][R10.64] ;  /* 0x0000000c0a05b981 */ /* 0x000362000c1e1900 */
[----:B--2---:R-:W-:-:S05]  /*02d0*/  @P4 IMAD.IADD R15, R8, 0x1, -R165 ;  /* 0x00000001080f4824 */ /* 0x004fca00078e0aa5 */
[----:B----4-:R-:W-:Y:S01]  /*02e0*/  ISETP.GT.AND P3, PT, R15, R170, PT ;  /* 0x000000aa0f00720c */ /* 0x010fe20003f64270 */
[----:B-1-3--:R-:W-:-:S12]  /*02f0*/  @!P0 BRA `(.L_x_800) ;  /* 0x00000000000c8947 */ /* 0x00afd80003800000 */
[----:B------:R-:W2:Y:S02]  /*0300*/  @P1 LDG.E R6, desc[UR12][R10.64+0x4] ;  /* 0x0000040c0a061981 */ /* 0x000ea4000c1e1900 */
[----:B--2--5:R-:W-:-:S06]  /*0310*/  @P1 IADD3 R7, PT, PT, R6, -R5, RZ ;  /* 0x8000000506071210 */ /* 0x024fcc0007ffe0ff */
[----:B------:R1:W5:Y:S02]  /*0320*/  @!P1 LDG.E R7, desc[UR12][R10.64] ;  /* 0x0000000c0a079981 */ /* 0x000364000c1e1900 */
.L_x_800:
[----:B------:R-:W-:Y:S05]  /*0330*/  @!P3 EXIT ;  /* 0x000000000000b94d */ /* 0x000fea0003800000 */
[----:B------:R-:W2:Y:S01]  /*0340*/  LDC R93, c[0x0][0x508] ;  /* 0x00014200ff5d7b82 */ /* 0x000ea20000000800 */
[----:B------:R-:W-:Y:S01]  /*0350*/  @!P2 ISETP.NE.U32.AND P0, PT, R2, RZ, PT ;  /* 0x000000ff0200a20c */ /* 0x000fe20003f05070 */
[----:B-----5:R-:W-:Y:S01]  /*0360*/  @P2 IMAD.IADD R94, R9, 0x1, -R0 ;  /* 0x00000001095e2824 */ /* 0x020fe200078e0a00 */
[----:B------:R-:W3:Y:S01]  /*0370*/  S2R R16, SR_CTAID.Z ;  /* 0x0000000000107919 */ /* 0x000ee20000002700 */
[----:B------:R-:W-:Y:S01]  /*0380*/  VIADD R2, R167, 0x1 ;  /* 0x00000001a7027836 */ /* 0x000fe20000000000 */
[----:B------:R-:W-:-:S03]  /*0390*/  @!P2 ISETP.NE.AND.EX P0, PT, R3, RZ, PT, P0 ;  /* 0x000000ff0300a20c */ /* 0x000fc60003f05300 */
[----:B------:R-:W-:Y:S01]  /*03a0*/  IMAD R2, R2, 0x40, -R15 ;  /* 0x0000004002027824 */ /* 0x000fe200078e0a0f */
[----:B------:R-:W-:-:S04]  /*03b0*/  @!P2 SEL R4, R4, RZ, P0 ;  /* 0x000000ff0404a207 */ /* 0x000fc80000000000 */
[----:B------:R-:W-:Y:S02]  /*03c0*/  @!P2 IADD3 R94, PT, PT, R4, R7, -R0 ;  /* 0x00000007045ea210 */ /* 0x000fe40007ffe800 */
[----:B------:R-:W4:Y:S03]  /*03d0*/  S2R R4, SR_TID.X ;  /* 0x0000000000047919 */ /* 0x000f260000002100 */
        /* <DEDUP_REMOVED lines=11> */
[----:B------:R-:W-:Y:S01]  /*0490*/  ISETP.NE.AND P1, PT, R165, -0x1, PT ;  /* 0xffffffffa500780c */ /* 0x000fe20003f25270 */
[----:B------:R-:W2:Y:S08]  /*04a0*/  LDC.U8 R0, c[0x0][0x549] ;  /* 0x00015240ff007b82 */ /* 0x000eb00000000000 */
[----:B-1----:R-:W1:Y:S08]  /*04b0*/  LDC.U8 R10, c[0x0][0x548] ;  /* 0x00015200ff0a7b82 */ /* 0x002e700000000000 */
[----:B------:R-:W3:Y:S01]  /*04c0*/  @!P1 LDC.64 R8, c[0x0][0x400] ;  /* 0x00010000ff089b82 */ /* 0x000ee20000000a00 */
[----:B--2---:R-:W-:-:S07]  /*04d0*/  ISETP.NE.AND P6, PT, R0, RZ, PT ;  /* 0x000000ff0000720c */ /* 0x004fce0003fc5270 */
[----:B------:R-:W2:Y:S01]  /*04e0*/  @P1 LDC.64 R6, c[0x0][0x408] ;  /* 0x00010200ff061b82 */ /* 0x000ea20000000a00 */
[----:B------:R-:W-:-:S07]  /*04f0*/  SHF.L.U32 R0, R4, 0x3, RZ ;  /* 0x0000000304007819 */ /* 0x000fce00000006ff */
[----:B------:R-:W4:Y:S01]  /*0500*/  @P6 LDC.64 R2, c[0x0][0x430] ;  /* 0x00010c00ff026b82 */ /* 0x000f220000000a00 */
[----:B------:R-:W-:Y:S01]  /*0510*/  @P6 MOV R5, 0x1 ;  /* 0x0000000100056802 */ /* 0x000fe20000000f00 */
[----:B---3--:R-:W-:-:S04]  /*0520*/  @!P1 IMAD.WIDE.U32 R12, R166, R8, RZ ;  /* 0x00000008a60c9225 */ /* 0x008fc800078e00ff */
[----:B------:R-:W-:Y:S01]  /*0530*/  @!P1 IMAD R8, R166, R9, R13 ;  /* 0x00000009a6089224 */ /* 0x000fe200078e020d */
[----:B------:R-:W-:Y:S01]  /*0540*/  @!P1 MOV R11, R12 ;  /* 0x0000000c000b9202 */ /* 0x000fe20000000f00 */
[----:B------:R-:W3:Y:S01]  /*0550*/  @P6 LDC R9, c[0x0][0x430] ;  /* 0x00010c00ff096b82 */ /* 0x000ee20000000800 */
[----:B--2---:R-:W-:-:S04]  /*0560*/  @P1 IMAD.WIDE.U32 R18, R165, R6, RZ ;  /* 0x00000006a5121225 */ /* 0x004fc800078e00ff */
[----:B----4-:R-:W-:Y:S01]  /*0570*/  @P6 IMAD R3, R2, R3, RZ ;  /* 0x0000000302036224 */ /* 0x010fe200078e02ff */
        /* <DEDUP_REMOVED lines=11> */
.L_x_802:
        /* <DEDUP_REMOVED lines=19> */
[----:B-1----:R-:W-:Y:S01]  /*0760*/  IMAD.WIDE.U32 R18, R16, UR4, R18 ;  /* 0x0000000410127c25 */ /* 0x002fe2000f8e0012 */
        /* <DEDUP_REMOVED lines=18> */
.L_x_804:
[----:B------:R-:W-:Y:S05]  /*0890*/  BSYNC.RECONVERGENT B0 ;  /* 0x0000000000007941 */ /* 0x000fea0003800200 */
.L_x_803:
[----:B------:R-:W-:Y:S01]  /*08a0*/  BSSY.RECONVERGENT B0, `(.L_x_805) ;  /* 0x0000014000007945 */ /* 0x000fe20003800200 */
[----:B------:R-:W-:-:S03]  /*08b0*/  ISETP.GE.AND P0, PT, R8, R15, PT ;  /* 0x0000000f0800720c */ /* 0x000fc60003f06270 */
[----:B------:R-:W-:Y:S10]  /*08c0*/  @P2 BRA `(.L_x_806) ;  /* 0x0000000000442947 */ /* 0x000ff40003800000 */
        /* <DEDUP_REMOVED lines=15> */
[----:B------:R1:W-:Y:S04]  /*09c0*/  @!P4 STG.E.128 desc[UR12][R26.64], RZ ;  /* 0x000000ff1a00c986 */ /* 0x0003e8000c101d0c */
[----:B------:R1:W-:Y:S02]  /*09d0*/  @!P2 STG.E.128 desc[UR12][R26.64+0x80], RZ ;  /* 0x000080ff1a00a986 */ /* 0x0003e4000c101d0c */
.L_x_806:
[----:B------:R-:W-:Y:S05]  /*09e0*/  BSYNC.RECONVERGENT B0 ;  /* 0x0000000000007941 */ /* 0x000fea0003800200 */
.L_x_805:
[----:B------:R-:W-:Y:S01]  /*09f0*/  BSSY.RECONVERGENT B0, `(.L_x_807) ;  /* 0x0000015000007945 */ /* 0x000fe20003800200 */
[----:B------:R-:W-:Y:S01]  /*0a00*/  ISETP.NE.AND P2, PT, R0, RZ, PT ;  /* 0x000000ff0000720c */ /* 0x000fe20003f45270 */
[----:B--2---:R-:W-:Y:S02]  /*0a10*/  IMAD R14, R166, R7, RZ ;  /* 0x00000007a60e7224 */ /* 0x004fe400078e02ff */
[----:B------:R-:W-:Y:S10]  /*0a20*/  @P3 BRA `(.L_x_808) ;  /* 0x0000000000443947 */ /* 0x000ff40003800000 */
[----:B------:R-:W2:Y:S01]  /*0a30*/  LDCU.64 UR6, c[0x0][0x408] ;  /* 0x00008100ff0677ac */ /* 0x000ea20008000a00 */
[----:B------:R-:W-:Y:S01]  /*0a40*/  IADD3 R7, P3, PT, R22, 0x20, RZ ;  /* 0x0000002016077810 */ /* 0x000fe20007f7e0ff */
[----:B------:R-:W-:Y:S01]  /*0a50*/  IMAD.MOV.U32 R24, RZ, RZ, R18 ;  /* 0x000000ffff187224 */ /* 0x000fe200078e0012 */
[----:B------:R-:W-:Y:S01]  /*0a60*/  MOV R25, R21 ;  /* 0x0000001500197202 */ /* 0x000fe20000000f00 */
[----:B------:R-:W5:Y:S02]  /*0a70*/  LDCU UR8, c[0x0][0x440] ;  /* 0x00008800ff0877ac */ /* 0x000f640008000800 */
[----:B------:R-:W-:Y:S01]  /*0a80*/  IMAD.X R6, RZ, RZ, R23, P3 ;  /* 0x000000ffff067224 */ /* 0x000fe200018e0617 */
[----:B------:R-:W1:Y:S03]  /*0a90*/  LDCU.64 UR4, c[0x0][0x3f0] ;  /* 0x00007e00ff0477ac */ /* 0x000e660008000a00 */
[----:B--2---:R-:W-:-:S02]  /*0aa0*/  IMAD R6, R6, UR6, RZ ;  /* 0x0000000606067c24 */ /* 0x004fc4000f8e02ff */
[----:B------:R-:W-:Y:S01]  /*0ab0*/  IMAD.WIDE.U32 R24, R7, UR6, R24 ;  /* 0x0000000607187c25 */ /* 0x000fe2000f8e0018 */
[----:B-----5:R-:W-:-:S03]  /*0ac0*/  ISETP.GE.AND P4, PT, R0, UR8, PT ;  /* 0x0000000800007c0c */ /* 0x020fc6000bf86270 */
[----:B------:R-:W-:Y:S01]  /*0ad0*/  IMAD R6, R7, UR7, R6 ;  /* 0x0000000707067c24 */ /* 0x000fe2000f8e0206 */
[----:B------:R-:W-:Y:S02]  /*0ae0*/  ISETP.GE.AND P3, PT, R10, UR8, PT ;  /* 0x000000080a007c0c */ /* 0x000fe4000bf66270 */
[----:B-1----:R-:W-:Y:S01]  /*0af0*/  LEA R26, P5, R24, UR4, 0x1 ;  /* 0x00000004181a7c11 */ /* 0x002fe2000f8a08ff */
[----:B------:R-:W-:-:S05]  /*0b00*/  IMAD.IADD R6, R25, 0x1, R6 ;  /* 0x0000000119067824 */ /* 0x000fca00078e0206 */
[----:B------:R-:W-:-:S05]  /*0b10*/  LEA.HI.X R27, R24, UR5, R6, 0x1, P5 ;  /* 0x00000005181b7c11 */ /* 0x000fca000a8f0c06 */
[----:B------:R2:W-:Y:S04]  /*0b20*/  @!P4 STG.E.128 desc[UR12][R26.64], RZ ;  /* 0x000000ff1a00c986 */ /* 0x0005e8000c101d0c */
[----:B------:R2:W-:Y:S02]  /*0b30*/  @!P3 STG.E.128 desc[UR12][R26.64+0x80], RZ ;  /* 0x000080ff1a00b986 */ /* 0x0005e4000c101d0c */
.L_x_808:
[----:B------:R-:W-:Y:S05]  /*0b40*/  BSYNC.RECONVERGENT B0 ;  /* 0x0000000000007941 */ /* 0x000fea0003800200 */
.L_x_807:
[----:B----4-:R-:W-:Y:S01]  /*0b50*/  IMAD R3, R16, R3, RZ ;  /* 0x0000000310037224 */ /* 0x010fe200078e02ff */
[----:B------:R-:W-:Y:S01]  /*0b60*/  SEL R14, R14, R165, !P1 ;  /* 0x000000a50e0e7207 */ /* 0x000fe20004800000 */
[----:B------:R-:W-:Y:S01]  /*0b70*/  BSSY.RECONVERGENT B0, `(.L_x_809) ;  /* 0x000001b000007945 */ /* 0x000fe20003800200 */
[----:B------:R-:W-:Y:S01]  /*0b80*/  ISETP.GE.OR P5, PT, R12, R15, P2 ;  /* 0x0000000f0c00720c */ /* 0x000fe200017a6670 */
[----:B------:R-:W-:Y:S01]  /*0b90*/  @!P6 IMAD R3, R166, R5, R3 ;  /* 0x00000005a603e224 */ /* 0x000fe200078e0203 */
[----:B------:R-:W-:Y:S01]  /*0ba0*/  ISETP.GE.OR P4, PT, R4, R15, P2 ;  /* 0x0000000f0400720c */ /* 0x000fe20001786670 */
[----:B---3--:R-:W-:Y:S01]  /*0bb0*/  IMAD R170, R170, R9, RZ ;  /* 0x00000009aaaa7224 */ /* 0x008fe200078e02ff */
[-C--:B------:R-:W-:Y:S02]  /*0bc0*/  ISETP.GE.OR P3, PT, R2, R15.reuse, P2 ;  /* 0x0000000f0200720c */ /* 0x080fe40001766670 */
[----:B------:R-:W-:Y:S02]  /*0bd0*/  SHF.R.S32.HI R5, RZ, 0x1f, R14 ;  /* 0x0000001fff057819 */ /* 0x000fe4000001140e */
[----:B------:R-:W-:-:S02]  /*0be0*/  ISETP.GE.OR P2, PT, R8, R15, P2 ;  /* 0x0000000f0800720c */ /* 0x000fc40001746670 */
[----:B------:R-:W-:Y:S01]  /*0bf0*/  SEL R14, R14, RZ, P6 ;  /* 0x000000ff0e0e7207 */ /* 0x000fe20003000000 */
[----:B------:R-:W-:Y:S10]  /*0c00*/  @P0 BRA `(.L_x_810) ;  /* 0x0000000000440947 */ /* 0x000ff40003800000 */
[----:B------:R-:W3:Y:S01]  /*0c10*/  LDCU.64 UR6, c[0x0][0x408] ;  /* 0x00008100ff0677ac */ /* 0x000ee20008000a00 */
[----:B------:R-:W-:Y:S01]  /*0c20*/  IADD3 R6, P0, PT, R22, 0x30, RZ ;  /* 0x0000003016067810 */ /* 0x000fe20007f1e0ff */
[----:B------:R-:W-:Y:S01]  /*0c30*/  IMAD.MOV.U32 R16, RZ, RZ, R18 ;  /* 0x000000ffff107224 */ /* 0x000fe200078e0012 */
[----:B------:R-:W-:Y:S01]  /*0c40*/  MOV R17, R21 ;  /* 0x0000001500117202 */ /* 0x000fe20000000f00 */
[----:B------:R-:W4:Y:S02]  /*0c50*/  LDCU.64 UR4, c[0x0][0x3f0] ;  /* 0x00007e00ff0477ac */ /* 0x000f240008000a00 */
[----:B------:R-:W-:Y:S01]  /*0c60*/  IMAD.X R7, RZ, RZ, R23, P0 ;  /* 0x000000ffff077224 */ /* 0x000fe200000e0617 */
[----:B------:R-:W5:Y:S03]  /*0c70*/  LDCU UR8, c[0x0][0x440] ;  /* 0x00008800ff0877ac */ /* 0x000f660008000800 */
[----:B---3--:R-:W-:-:S02]  /*0c80*/  IMAD R7, R7, UR6, RZ ;  /* 0x0000000607077c24 */ /* 0x008fc4000f8e02ff */
[----:B------:R-:W-:-:S04]  /*0c90*/  IMAD.WIDE.U32 R16, R6, UR6, R16 ;  /* 0x0000000606107c25 */ /* 0x000fc8000f8e0010 */
[----:B------:R-:W-:Y:S01]  /*0ca0*/  IMAD R7, R6, UR7, R7 ;  /* 0x0000000706077c24 */ /* 0x000fe2000f8e0207 */
[----:B----4-:R-:W-:Y:S02]  /*0cb0*/  LEA R6, P0, R16, UR4, 0x1 ;  /* 0x0000000410067c11 */ /* 0x010fe4000f8008ff */
[----:B-----5:R-:W-:Y:S01]  /*0cc0*/  ISETP.GE.AND P1, PT, R0, UR8, PT ;  /* 0x0000000800007c0c */ /* 0x020fe2000bf26270 */
[----:B------:R-:W-:-:S05]  /*0cd0*/  IMAD.IADD R7, R17, 0x1, R7 ;  /* 0x0000000111077824 */ /* 0x000fca00078e0207 */
[----:B------:R-:W-:Y:S02]  /*0ce0*/  LEA.HI.X R7, R16, UR5, R7, 0x1, P0 ;  /* 0x0000000510077c11 */ /* 0x000fe400080f0c07 */
[----:B------:R-:W-:-:S05]  /*0cf0*/  ISETP.GE.AND P0, PT, R10, UR8, PT ;  /* 0x000000080a007c0c */ /* 0x000fca000bf06270 */
[----:B------:R3:W-:Y:S08]  /*0d00*/  @!P1 STG.E.128 desc[UR12][R6.64], RZ ;  /* 0x000000ff06009986 */ /* 0x0007f0000c101d0c */
[----:B------:R3:W-:Y:S02]  /*0d10*/  @!P0 STG.E.128 desc[UR12][R6.64+0x80], RZ ;  /* 0x000080ff06008986 */ /* 0x0007e4000c101d0c */
.L_x_810:
[----:B------:R-:W-:Y:S05]  /*0d20*/  BSYNC.RECONVERGENT B0 ;  /* 0x0000000000007941 */ /* 0x000fea0003800200 */
.L_x_809:
[--C-:B------:R-:W-:Y:S01]  /*0d30*/  IADD3 R14, P1, P0, R170, R14, R3.reuse ;  /* 0x0000000eaa0e7210 */ /* 0x100fe2000783e003 */
[----:B------:R-:W-:Y:S01]  /*0d40*/  BSSY.RECONVERGENT B0, `(.L_x_811) ;  /* 0x000000e000007945 */ /* 0x000fe20003800200 */
[----:B------:R-:W-:Y:S02]  /*0d50*/  SEL R5, R5, RZ, P6 ;  /* 0x000000ff05057207 */ /* 0x000fe40003000000 */
[----:B------:R-:W-:Y:S02]  /*0d60*/  SHF.R.S32.HI R170, RZ, 0x1f, R170 ;  /* 0x0000001fffaa7819 */ /* 0x000fe400000114aa */
[----:B------:R-:W-:-:S04]  /*0d70*/  SHF.R.S32.HI R3, RZ, 0x1f, R3 ;  /* 0x0000001fff037819 */ /* 0x000fc80000011403 */
[----:B------:R-:W-:Y:S01]  /*0d80*/  IADD3.X R3, PT, PT, R170, R5, R3, P1, P0 ;  /* 0x00000005aa037210 */ /* 0x000fe20000fe0403 */
[----:B------:R-:W-:Y:S06]  /*0d90*/  @P5 BRA `(.L_x_812) ;  /* 0x0000000000205947 */ /* 0x000fec0003800000 */
[----:B------:R-:W3:Y:S01]  /*0da0*/  LDCU.64 UR4, c[0x0][0x420] ;  /* 0x00008400ff0477ac */ /* 0x000ee20008000a00 */
[----:B------:R-:W-:-:S05]  /*0db0*/  IMAD R0, R12, R9, RZ ;  /* 0x000000090c007224 */ /* 0x000fca00078e02ff */
[----:B------:R-:W-:-:S04]  /*0dc0*/  IADD3 R5, P0, PT, R0, R14, RZ ;  /* 0x0000000e00057210 */ /* 0x000fc80007f1e0ff */
[----:B------:R-:W-:Y:S02]  /*0dd0*/  LEA.HI.X.SX32 R0, R0, R3, 0x1, P0 ;  /* 0x0000000300007211 */ /* 0x000fe400000f0eff */
[----:B---3--:R-:W-:-:S04]  /*0de0*/  LEA R6, P0, R5, UR4, 0x2 ;  /* 0x0000000405067c11 */ /* 0x008fc8000f8010ff */
[----:B------:R-:W-:Y:S01]  /*0df0*/  LEA.HI.X R7, R5, UR5, R0, 0x2, P0 ;  /* 0x0000000505077c11 */ /* 0x000fe200080f1400 */
[----:B------:R-:W-:-:S05]  /*0e00*/  IMAD.MOV.U32 R5, RZ, RZ, 0x7f800000 ;  /* 0x7f800000ff057424 */ /* 0x000fca00078e00ff */
[----:B------:R4:W-:Y:S03]  /*0e10*/  STG.E desc[UR12][R6.64], R5 ;  /* 0x0000000506007986 */ /* 0x0009e6000c10190c */
.L_x_812:
[----:B------:R-:W-:Y:S05]  /*0e20*/  BSYNC.RECONVERGENT B0 ;  /* 0x0000000000007941 */ /* 0x000fea0003800200 */
.L_x_811:
[----:B------:R-:W-:Y:S04]  /*0e30*/  BSSY.RECONVERGENT B0, `(.L_x_813) ;  /* 0x000000a000007945 */ /* 0x000fe80003800200 */
[----:B------:R-:W-:Y:S05]  /*0e40*/  @P4 BRA `(.L_x_814) ;  /* 0x0000000000204947 */ /* 0x000fea0003800000 */
[----:B------:R-:W5:Y:S01]  /*0e50*/  LDCU.64 UR4, c[0x0][0x420] ;  /* 0x00008400ff0477ac */ /* 0x000f620008000a00 */
[----:B------:R-:W-:Y:S02]  /*0e60*/  IMAD R0, R4, R9, RZ ;  /* 0x0000000904007224 */ /* 0x000fe400078e02ff */
[----:B---34-:R-:W-:-:S03]  /*0e70*/  IMAD.MOV.U32 R7, RZ, RZ, 0x7f800000 ;  /* 0x7f800000ff077424 */ /* 0x018fc600078e00ff */
[----:B------:R-:W-:-:S04]  /*0e80*/  IADD3 R5, P0, PT, R0, R14, RZ ;  /* 0x0000000e00057210 */ /* 0x000fc80007f1e0ff */
[----:B------:R-:W-:Y:S02]  /*0e90*/  LEA.HI.X.SX32 R0, R0, R3, 0x1, P0 ;  /* 0x0000000300007211 */ /* 0x000fe400000f0eff */
[----:B-----5:R-:W-:-:S04]  /*0ea0*/  LEA R4, P0, R5, UR4, 0x2 ;  /* 0x0000000405047c11 */ /* 0x020fc8000f8010ff */
[----:B------:R-:W-:-:S05]  /*0eb0*/  LEA.HI.X R5, R5, UR5, R0, 0x2, P0 ;  /* 0x0000000505057c11 */ /* 0x000fca00080f1400 */
[----:B------:R3:W-:Y:S04]  /*0ec0*/  STG.E desc[UR12][R4.64], R7 ;  /* 0x0000000704007986 */ /* 0x0007e8000c10190c */
.L_x_814:
[----:B------:R-:W-:Y:S05]  /*0ed0*/  BSYNC.RECONVERGENT B0 ;  /* 0x0000000000007941 */ /* 0x000fea0003800200 */
.L_x_813:
        /* <DEDUP_REMOVED lines=10> */
.L_x_816:
[----:B------:R-:W-:Y:S05]  /*0f80*/  BSYNC.RECONVERGENT B0 ;  /* 0x0000000000007941 */ /* 0x000fea0003800200 */
.L_x_815:
[----:B------:R-:W-:Y:S05]  /*0f90*/  @P2 EXIT ;  /* 0x000000000000294d */ /* 0x000fea0003800000 */
[----:B------:R-:W5:Y:S01]  /*0fa0*/  LDCU.64 UR4, c[0x0][0x420] ;  /* 0x00008400ff0477ac */ /* 0x000f620008000a00 */
[----:B------:R-:W-:Y:S02]  /*0fb0*/  IMAD R8, R8, R9, RZ ;  /* 0x0000000908087224 */ /* 0x000fe400078e02ff */
[----:B---34-:R-:W-:-:S03]  /*0fc0*/  IMAD.MOV.U32 R5, RZ, RZ, 0x7f800000 ;  /* 0x7f800000ff057424 */ /* 0x018fc600078e00ff */
[----:B------:R-:W-:-:S04]  /*0fd0*/  IADD3 R14, P0, PT, R8, R14, RZ ;  /* 0x0000000e080e7210 */ /* 0x000fc80007f1e0ff */
[----:B------:R-:W-:Y:S02]  /*0fe0*/  LEA.HI.X.SX32 R3, R8, R3, 0x1, P0 ;  /* 0x0000000308037211 */ /* 0x000fe400000f0eff */
[----:B-----5:R-:W-:-:S04]  /*0ff0*/  LEA R2, P0, R14, UR4, 0x2 ;  /* 0x000000040e027c11 */ /* 0x020fc8000f8010ff */
[----:B------:R-:W-:-:S05]  /*1000*/  LEA.HI.X R3, R14, UR5, R3, 0x2, P0 ;  /* 0x000000050e037c11 */ /* 0x000fca00080f1403 */
[----:B------:R-:W-:Y:S01]  /*1010*/  STG.E desc[UR12][R2.64], R5 ;  /* 0x0000000502007986 */ /* 0x000fe2000c10190c */
[----:B------:R-:W-:Y:S05]  /*1020*/  EXIT ;  /* 0x000000000000794d */ /* 0x000fea0003800000 */
.L_x_801:
[----:B------:R-:W-:Y:S02]  /*1030*/  ISETP.NE.AND P0, PT, R165, -0x1, PT ;  /* 0xffffffffa500780c */ /* 0x000fe40003f05270 */
[----:B------:R-:W-:-:S11]  /*1040*/  ISETP.NE.AND P2, PT, R5, -0x1, PT ;  /* 0xffffffff0500780c */ /* 0x000fd60003f45270 */
[----:B------:R-:W2:Y:S08]  /*1050*/  @!P0 LDC.64 R6, c[0x0][0x398] ;  /* 0x0000e600ff068b82 */ /* 0x000eb00000000a00 */
[----:B------:R-:W3:Y:S01]  /*1060*/  @P0 LDC.64 R2, c[0x0][0x3b0] ;  /* 0x0000ec00ff020b82 */ /* 0x000ee20000000a00 */
[----:B--2---:R-:W-:-:S04]  /*1070*/  @!P0 IMAD.WIDE.U32 R22, R166, R6, RZ ;  /* 0x00000006a6168225 */ /* 0x004fc800078e00ff */
[----:B---3--:R-:W-:-:S04]  /*1080*/  @P0 IMAD.WIDE.U32 R8, R165, R2, RZ ;  /* 0x00000002a5080225 */ /* 0x008fc800078e00ff */
        /* <DEDUP_REMOVED lines=16> */
.L_x_817:
[----:B-1----:R-:W1:Y:S01]  /*1190*/  LDC.64 R10, c[0x0][0x3b8] ;  /* 0x0000ee00ff0a7b82 */ /* 0x002e620000000a00 */
[----:B------:R-:W-:-:S05]  /*11a0*/  IADD3 R12, PT, PT, R0, R5, RZ ;  /* 0x00000005000c7210 */ /* 0x000fca0007ffe0ff */
[C---:B-1----:R-:W-:Y:S02]  /*11b0*/  IMAD R3, R12.reuse, R11, RZ ;  /* 0x0000000b0c037224 */ /* 0x042fe400078e02ff */
[----:B------:R-:W-:-:S05]  /*11c0*/  IMAD.WIDE.U32 R12, R12, R10, RZ ;  /* 0x0000000a0c0c7225 */ /* 0x000fca00078e00ff */
[----:B------:R-:W-:-:S07]  /*11d0*/  IADD3 R3, PT, PT, R13, R3, RZ ;  /* 0x000000030d037210 */ /* 0x000fce0007ffe0ff */
.L_x_818:
        /* <DEDUP_REMOVED lines=38> */
[----:B------:R-:W-:Y:S01]  /*1440*/  MOV R14, R18 ;  /* 0x00000012000e7202 */ /* 0x000fe20000000f00 */
[----:B------:R-:W-:Y:S06]  /*1450*/  BRA `(.L_x_820) ;  /* 0x0000000000187947 */ /* 0x000fec0003800000 */
.L_x_819:
[----:B------:R-:W1:Y:S01]  /*1460*/  LDC.64 R8, c[0x0][0x3c0] ;  /* 0x0000f000ff087b82 */ /* 0x000e620000000a00 */
[----:B------:R-:W-:-:S05]  /*1470*/  IADD3 R0, PT, PT, R0, R5, RZ ;  /* 0x0000000500007210 */ /* 0x000fca0007ffe0ff */
[C---:B-1----:R-:W-:Y:S02]  /*1480*/  IMAD R5, R0.reuse, R9, RZ ;  /* 0x0000000900057224 */ /* 0x042fe400078e02ff */
[----:B------:R-:W-:-:S05]  /*1490*/  IMAD.WIDE.U32 R18, R0, R8, RZ ;  /* 0x0000000800127225 */ /* 0x000fca00078e00ff */
[----:B------:R-:W-:Y:S02]  /*14a0*/  IADD3 R5, PT, PT, R19, R5, RZ ;  /* 0x0000000513057210 */ /* 0x000fe40007ffe0ff */
[----:B------:R-:W-:-:S07]  /*14b0*/  MOV R14, R18 ;  /* 0x00000012000e7202 */ /* 0x000fce0000000f00 */
.L_x_820:
[----:B------:R-:W-:Y:S01]  /*14c0*/  IMAD.SHL.U32 R0, R4, 0x8, RZ ;  /* 0x0000000804007824 */ /* 0x000fe200078e00ff */
[----:B------:R-:W1:Y:S01]  /*14d0*/  LDCU.128 UR4, c[0x0][0x3d0] ;  /* 0x00007a00ff0477ac */ /* 0x000e620008000c00 */
[----:B------:R-:W-:Y:S01]  /*14e0*/  SHF.R.U32.HI R90, RZ, 0x3, R4 ;  /* 0x00000003ff5a7819 */ /* 0x000fe20000011604 */
[----:B------:R-:W-:Y:S01]  /*14f0*/  IMAD.IADD R158, R15, 0x1, -R170 ;  /* 0x000000010f9e7824 */ /* 0x000fe200078e0aaa */
[----:B------:R-:W-:Y:S01]  /*1500*/  SHF.R.S32.HI R161, RZ, 0x1f, R6 ;  /* 0x0000001fffa17819 */ /* 0x000fe20000011406 */
[----:B------:R-:W2:Y:S01]  /*1510*/  LDCU.64 UR8, c[0x0][0x390] ;  /* 0x00007200ff0877ac */ /* 0x000ea20008000a00 */
[----:B------:R-:W-:Y:S01]  /*1520*/  LOP3.LUT R160, R0, 0x38, RZ, 0xc0, !PT ;  /* 0x0000003800a07812 */ /* 0x000fe200078ec0ff */
[----:B------:R-:W-:Y:S01]  /*1530*/  BSSY.RECONVERGENT B0, `(.L_x_821) ;  /* 0x0000046000007945 */ /* 0x000fe20003800200 */
[----:B------:R-:W-:Y:S01]  /*1540*/  ISETP.GE.AND P3, PT, R90, R158, PT ;  /* 0x0000009e5a00720c */ /* 0x000fe20003f66270 */
[----:B------:R-:W3:Y:S01]  /*1550*/  LDCU.64 UR10, c[0x0][0x388] ;  /* 0x00007100ff0a77ac */ /* 0x000ee20008000a00 */
[----:B------:R-:W-:-:S02]  /*1560*/  IADD3 R12, P1, PT, R160, R12, RZ ;  /* 0x0000000ca00c7210 */ /* 0x000fc40007f3e0ff */
[----:B------:R-:W-:Y:S02]  /*1570*/  IADD3 R18, P0, PT, R160, R14, RZ ;  /* 0x0000000ea0127210 */ /* 0x000fe40007f1e0ff */
[----:B------:R-:W-:Y:S01]  /*1580*/  LOP3.LUT R169, R0, 0x1f8, RZ, 0xc0, !PT ;  /* 0x000001f800a97812 */ /* 0x000fe200078ec0ff */
[----:B------:R-:W-:Y:S01]  /*1590*/  IMAD.X R13, RZ, RZ, R3, P1 ;  /* 0x000000ffff0d7224 */ /* 0x000fe200008e0603 */
[----:B------:R-:W-:Y:S01]  /*15a0*/  IADD3 R95, PT, PT, R102, -0x1, RZ ;  /* 0xffffffff665f7810 */ /* 0x000fe20007ffe0ff */
[----:B------:R-:W-:Y:S01]  /*15b0*/  IMAD.X R19, RZ, RZ, R5, P0 ;  /* 0x000000ffff137224 */ /* 0x000fe200000e0605 */
[----:B------:R-:W-:Y:S01]  /*15c0*/  LOP3.LUT R169, R169, 0x38, R4, 0x78, !PT ;  /* 0x00000038a9a97812 */ /* 0x000fe200078e7804 */
[C---:B------:R-:W-:Y:S01]  /*15d0*/  IMAD.WIDE.U32 R12, R90.reuse, R10, R12 ;  /* 0x0000000a5a0c7225 */ /* 0x040fe200078e000c */
[----:B------:R-:W-:Y:S02]  /*15e0*/  MOV R91, RZ ;  /* 0x000000ff005b7202 */ /* 0x000fe40000000f00 */
[C---:B------:R-:W-:Y:S01]  /*15f0*/  IADD3 R5, PT, PT, R90.reuse, 0x30, RZ ;  /* 0x000000305a057810 */ /* 0x040fe20007ffe0ff */
[----:B-1----:R-:W-:Y:S01]  /*1600*/  IMAD R163, R161, UR4, RZ ;  /* 0x00000004a1a37c24 */ /* 0x002fe2000f8e02ff */
[----:B------:R-:W-:Y:S01]  /*1610*/  LOP3.LUT R169, R169, 0x1e00, R0, 0xf8, !PT ;  /* 0x00001e00a9a97812 */ /* 0x000fe200078ef800 */
[----:B------:R-:W-:Y:S01]  /*1620*/  IMAD.WIDE.U32 R18, R90, R8, R18 ;  /* 0x000000085a127225 */ /* 0x000fe200078e0012 */
[----:B------:R-:W-:-:S03]  /*1630*/  LOP3.LUT R159, R160, 0x40, RZ, 0xfc, !PT ;  /* 0x00000040a09f7812 */ /* 0x000fc600078efcff */
        /* <DEDUP_REMOVED lines=11> */
[----:B---3--:R-:W-:Y:S02]  /*16f0*/  LEA R164, P1, R12, UR10, 0x1 ;  /* 0x0000000a0ca47c11 */ /* 0x008fe4000f8208ff */
[----:B------:R-:W-:Y:S01]  /*1700*/  IMAD.IADD R161, R7, 0x1, R161 ;  /* 0x0000000107a17824 */ /* 0x000fe200078e02a1 */
[----:B--2---:R-:W-:Y:S01]  /*1710*/  LEA R162, P0, R6, UR8, 0x1 ;  /* 0x0000000806a27c11 */ /* 0x004fe2000f8008ff */
[----:B------:R-:W-:Y:S01]  /*1720*/  VIADD R13, R90, 0x10 ;  /* 0x000000105a0d7836 */ /* 0x000fe20000000000 */
[----:B------:R-:W-:Y:S01]  /*1730*/  LEA.HI.X R163, R12, UR11, R163, 0x1, P1 ;  /* 0x0000000b0ca37c11 */ /* 0x000fe200088f0ca3 */
[----:B------:R-:W-:Y:S01]  /*1740*/  VIADD R7, R90, 0x20 ;  /* 0x000000205a077836 */ /* 0x000fe20000000000 */
[----:B------:R-:W-:Y:S01]  /*1750*/  LEA.HI.X R161, R6, UR9, R161, 0x1, P0 ;  /* 0x0000000906a17c11 */ /* 0x000fe200080f0ca1 */
[----:B------:R-:W-:Y:S01]  /*1760*/  IMAD R6, R95, -0x40, R94 ;  /* 0xffffffc05f067824 */ /* 0x000fe200078e025e */
[----:B------:R-:W-:Y:S01]  /*1770*/  IADD3 R22, P0, PT, R160, R22, RZ ;  /* 0x00000016a0167210 */ /* 0x000fe20007f1e0ff */
[----:B------:R-:W-:Y:S01]  /*1780*/  IMAD.WIDE.U32 R26, R167, 0x40, R90 ;  /* 0x00000040a71a7825 */ /* 0x000fe200078e005a */
[----:B------:R-:W-:Y:S01]  /*1790*/  ISETP.GE.AND P2, PT, R13, R158, PT ;  /* 0x0000009e0d00720c */ /* 0x000fe20003f46270 */
[----:B-1----:R-:W-:-:S02]  /*17a0*/  ULEA UR5, UR5, UR4, 0x18 ;  /* 0x0000000405057291 */ /* 0x002fc4000f8ec0ff */
[----:B------:R-:W-:Y:S01]  /*17b0*/  IMAD.X R23, RZ, RZ, R2, P0 ;  /* 0x000000ffff177224 */ /* 0x000fe200000e0602 */
[-C--:B------:R-:W-:Y:S02]  /*17c0*/  ISETP.GE.AND P1, PT, R7, R158.reuse, PT ;  /* 0x0000009e0700720c */ /* 0x080fe40003f26270 */
[----:B------:R-:W-:Y:S01]  /*17d0*/  ISETP.GE.AND P0, PT, R5, R158, PT ;  /* 0x0000009e0500720c */ /* 0x000fe20003f06270 */
[----:B----4-:R-:W-:Y:S01]  /*17e0*/  IMAD.WIDE.U32 R22, R16, UR6, R22 ;  /* 0x0000000610167c25 */ /* 0x010fe2000f8e0016 */
[----:B------:R-:W-:Y:S02]  /*17f0*/  ISETP.GE.AND P6, PT, R90, R6, PT ;  /* 0x000000065a00720c */ /* 0x000fe40003fc6270 */
[----:B------:R-:W-:Y:S01]  /*1800*/  LEA R169, R169, UR5, 0x1 ;  /* 0x00000005a9a97c11 */ /* 0x000fe2000f8e08ff */
[----:B------:R-:W-:Y:S01]  /*1810*/  IMAD R25, R16, UR7, R23 ;  /* 0x0000000710197c24 */ /* 0x000fe2000f8e0217 */
[----:B------:R-:W-:Y:S09]  /*1820*/  @P3 BRA `(.L_x_822) ;  /* 0x0000000000583947 */ /* 0x000ff20003800000 */
        /* <DEDUP_REMOVED lines=22> */
.L_x_822:
[----:B------:R-:W-:Y:S05]  /*1990*/  BSYNC.RECONVERGENT B0 ;  /* 0x0000000000007941 */ /* 0x000fea0003800200 */
.L_x_821:
        /* <DEDUP_REMOVED lines=28> */
.L_x_824:
[----:B------:R-:W-:Y:S05]  /*1b60*/  BSYNC.RECONVERGENT B0 ;  /* 0x0000000000007941 */ /* 0x000fea0003800200 */
.L_x_823:
        /* <DEDUP_REMOVED lines=29> */
.L_x_826:
[----:B------:R-:W-:Y:S05]  /*1d40*/  BSYNC.RECONVERGENT B0 ;  /* 0x0000000000007941 */ /* 0x000fea0003800200 */
.L_x_825:
        /* <DEDUP_REMOVED lines=30> */
.L_x_828:
[----:B------:R-:W-:Y:S05]  /*1f30*/  BSYNC.RECONVERGENT B0 ;  /* 0x0000000000007941 */ /* 0x000fea0003800200 */
.L_x_827:
        /* <DEDUP_REMOVED lines=20> */
.L_x_830:
[----:B------:R-:W-:Y:S05]  /*2080*/  BSYNC.RECONVERGENT B0 ;  /* 0x0000000000007941 */ /* 0x000fea0003800200 */
.L_x_829:
[----:B------:R-:W-:Y:S04]  /*2090*/  BSSY.RECONVERGENT B0, `(.L_x_831) ;  /* 0x0000013000007945 */ /* 0x000fe80003800200 */
[----:B------:R-:W-:Y:S05]  /*20a0*/  @P5 BRA `(.L_x_832) ;  /* 0x0000000000445947 */ /* 0x000fea0003800000 */
[----:B------:R-:W3:Y:S01]  /*20b0*/  LDCU UR4, c[0x0][0x440] ;  /* 0x00008800ff0477ac */ /* 0x000ee20008000800 */
[----:B--2---:R-:W-:-:S05]  /*20c0*/  IADD3 R3, P2, PT, R136, R18, RZ ;  /* 0x0000001288037210 */ /* 0x004fca0007f5e0ff */
[----:B------:R-:W-:Y:S01]  /*20d0*/  IMAD.X R2, R103, 0x1, R21, P2 ;  /* 0x0000000167027824 */ /* 0x000fe200010e0615 */
        /* <DEDUP_REMOVED lines=14> */
.L_x_832:
[----:B------:R-:W-:Y:S05]  /*21c0*/  BSYNC.RECONVERGENT B0 ;  /* 0x0000000000007941 */ /* 0x000fea0003800200 */
.L_x_831:
[----:B------:R-:W-:Y:S04]  /*21d0*/  BSSY.RECONVERGENT B0, `(.L_x_833) ;  /* 0x0000015000007945 */ /* 0x000fe80003800200 */
[----:B------:R-:W-:Y:S05]  /*21e0*/  @P4 BRA `(.L_x_834) ;  /* 0x00000000004c4947 */ /* 0x000fea0003800000 */
[----:B------:R-:W4:Y:S01]  /*21f0*/  LDCU UR4, c[0x0][0x440] ;  /* 0x00008800ff0477ac */ /* 0x000f220008000800 */
[----:B---3--:R-:W-:-:S04]  /*2200*/  IMAD.WIDE.U32 R22, R10, 0x20, RZ ;  /* 0x000000200a167825 */ /* 0x008fc800078e00ff */
[----:B--2---:R-:W-:Y:S01]  /*2210*/  IMAD.SHL.U32 R2, R11, 0x20, RZ ;  /* 0x000000200b027824 */ /* 0x004fe200078e00ff */
        /* <DEDUP_REMOVED lines=16> */
.L_x_834:
[----:B------:R-:W-:Y:S05]  /*2320*/  BSYNC.RECONVERGENT B0 ;  /* 0x0000000000007941 */ /* 0x000fea0003800200 */
.L_x_833:
[----:B------:R-:W-:Y:S04]  /*2330*/  BSSY.RECONVERGENT B0, `(.L_x_835) ;  /* 0x0000015000007945 */ /* 0x000fe80003800200 */
[----:B------:R-:W-:Y:S05]  /*2340*/  @P3 BRA `(.L_x_836) ;  /* 0x00000000004c3947 */ /* 0x000fea0003800000 */
[----:B------:R-:W5:Y:S01]  /*2350*/  LDCU UR4, c[0x0][0x440] ;  /* 0x00008800ff0477ac */ /* 0x000f620008000800 */
[----:B------:R-:W-:Y:S02]  /*2360*/  IMAD.MOV.U32 R20, RZ, RZ, R18 ;  /* 0x000000ffff147224 */ /* 0x000fe400078e0012 */
[----:B--2---:R-:W-:Y:S02]  /*2370*/  IMAD R2, R11, 0x30, RZ ;  /* 0x000000300b027824 */ /* 0x004fe400078e02ff */
        /* <DEDUP_REMOVED lines=16> */
.L_x_836:
[----:B------:R-:W-:Y:S05]  /*2480*/  BSYNC.RECONVERGENT B0 ;  /* 0x0000000000007941 */ /* 0x000fea0003800200 */
.L_x_835:
[----:B------:R-:W5:Y:S01]  /*2490*/  LDCU.64 UR6, c[0x0][0x538] ;  /* 0x0000a700ff0677ac */ /* 0x000f620008000a00 */
[----:B------:R-:W0:Y:S01]  /*24a0*/  LDGDEPBAR ;  /* 0x00000000000079af */ /* 0x000e220000000000 */
[----:B-----5:R-:W-:-:S04]  /*24b0*/  ISETP.NE.U32.AND P1, PT, RZ, UR6, PT ;  /* 0x00000006ff007c0c */ /* 0x020fc8000bf25070 */
[----:B------:R-:W-:Y:S01]  /*24c0*/  ISETP.NE.AND.EX P1, PT, RZ, UR7, PT, P1 ;  /* 0x00000007ff007c0c */ /* 0x000fe2000bf25310 */
[C---:B------:R-:W-:Y:S01]  /*24d0*/  IMAD.SHL.U32 R154, R4.reuse, 0x40, RZ ;  /* 0x00000040049a7824 */ /* 0x040fe200078e00ff */
[--C-:B------:R-:W-:Y:S01]  /*24e0*/  SHF.R.U32.HI R88, RZ, 0x1, R4.reuse ;  /* 0x00000001ff587819 */ /* 0x100fe20000011604 */
[C---:B------:R-:W-:Y:S01]  /*24f0*/  IMAD.SHL.U32 R155, R4.reuse, 0x20, RZ ;  /* 0x00000020049b7824 */ /* 0x040fe200078e00ff */
[----:B------:R-:W-:Y:S01]  /*2500*/  SHF.R.U32.HI R12, RZ, 0x2, R4 ;  /* 0x00000002ff0c7819 */ /* 0x000fe20000011604 */
[----:B------:R-:W-:Y:S01]  /*2510*/  IMAD.SHL.U32 R168, R4, 0x2, RZ ;  /* 0x0000000204a87824 */ /* 0x000fe200078e00ff */
[----:B------:R-:W-:-:S07]  /*2520*/  DEPBAR.LE SB0, 0x0 ;  /* 0x000080000000791a */ /* 0x000fce0000000000 */
[----:B--2---:R-:W2:Y:S01]  /*2530*/  @P1 LDC.64 R2, c[0x0][0x540] ;  /* 0x00015000ff021b82 */ /* 0x004ea20000000a00 */
[----:B------:R-:W-:Y:S02]  /*2540*/  @P1 IMAD.MOV.U32 R17, RZ, RZ, RZ ;  /* 0x000000ffff111224 */ /* 0x000fe400078e00ff */
[----:B--2---:R-:W-:-:S05]  /*2550*/  @P1 IMAD.WIDE.U32 R16, R166, R2, R16 ;  /* 0x00000002a6101225 */ /* 0x004fca00078e0010 */
[----:B------:R-:W2:Y:S01]  /*2560*/  @P1 LDC R2, c[0x0][0x458] ;  /* 0x00011600ff021b82 */ /* 0x000ea20000000800 */
[----:B------:R-:W-:Y:S01]  /*2570*/  @P1 IMAD R3, R166, R3, R17 ;  /* 0x00000003a6031224 */ /* 0x000fe200078e0211 */
[----:B------:R-:W-:-:S04]  /*2580*/  @P1 LEA R18, P0, R16, UR6, 0x2 ;  /* 0x0000000610121c11 */ /* 0x000fc8000f8010ff */
[----:B------:R-:W-:-:S06]  /*2590*/  @P1 LEA.HI.X R19, R16, UR7, R3, 0x2, P0 ;  /* 0x0000000710131c11 */ /* 0x000fcc00080f1403 */
[----:B------:R-:W5:Y:S01]  /*25a0*/  @P1 LDG.E R19, desc[UR12][R18.64] ;  /* 0x0000000c12131981 */ /* 0x000f62000c1e1900 */
[----:B------:R-:W-:Y:S01]  /*25b0*/  LOP3.LUT R3, R154, 0x1c0, RZ, 0xc0, !PT ;  /* 0x000001c09a037812 */ /* 0x000fe200078ec0ff */
[----:B------:R-:W-:Y:S01]  /*25c0*/  BSSY.RECONVERGENT B0, `(.L_x_837) ;  /* 0x0000028000007945 */ /* 0x000fe20003800200 */
[----:B------:R-:W-:Y:S02]  /*25d0*/  LOP3.LUT R17, R88, 0x1f0, RZ, 0xc0, !PT ;  /* 0x000001f058117812 */ /* 0x000fe400078ec0ff */
[----:B------:R-:W-:Y:S02]  /*25e0*/  LOP3.LUT R14, R154, 0x200, RZ, 0xc0, !PT ;  /* 0x000002009a0e7812 */ /* 0x000fe400078ec0ff */
[----:B------:R-:W-:Y:S02]  /*25f0*/  LOP3.LUT R3, R3, 0x38, R0, 0xf8, !PT ;  /* 0x0000003803037812 */ /* 0x000fe400078ef800 */
[----:B------:R-:W-:Y:S01]  /*2600*/  LOP3.LUT R0, R12, 0x7, RZ, 0xc0, !PT ;  /* 0x000000070c007812 */ /* 0x000fe200078ec0ff */
[----:B--2---:R-:W5:Y:S01]  /*2610*/  @P1 MUFU.RCP R2, R2 ;  /* 0x0000000200021308 */ /* 0x004f620000001000 */
[----:B------:R-:W-:-:S02]  /*2620*/  IADD3 R12, PT, PT, R17, 0x1, R170 ;  /* 0x00000001110c7810 */ /* 0x000fc40007ffe0aa */
[----:B------:R-:W-:Y:S01]  /*2630*/  LOP3.LUT R155, R14, 0x7c00, R155, 0xf8, !PT ;  /* 0x00007c000e9b7812 */ /* 0x000fe200078ef89b */
[C---:B------:R-:W-:Y:S01]  /*2640*/  IMAD.SHL.U32 R14, R8.reuse, 0x40, RZ ;  /* 0x00000040080e7824 */ /* 0x040fe200078e00ff */
[----:B------:R-:W-:Y:S02]  /*2650*/  SHF.L.U64.HI R16, R8, 0x6, R9 ;  /* 0x0000000608107819 */ /* 0x000fe40000010209 */
[----:B------:R-:W-:Y:S01]  /*2660*/  IADD3 R12, PT, PT, -R15, R12, R0 ;  /* 0x0000000c0f0c7210 */ /* 0x000fe20007ffe100 */
[----:B------:R-:W-:Y:S01]  /*2670*/  IMAD.WIDE.U32 R14, R14, R95, RZ ;  /* 0x0000005f0e0e7225 */ /* 0x000fe200078e00ff */
[----:B------:R-:W-:Y:S02]  /*2680*/  LOP3.LUT R88, R3, 0x8, R88, 0x78, !PT ;  /* 0x0000000803587812 */ /* 0x000fe400078e7858 */
[----:B------:R-:W-:Y:S01]  /*2690*/  IADD3 R93, PT, PT, R12, R93, R94 ;  /* 0x0000005d0c5d7210 */ /* 0x000fe20007ffe05e */
[----:B------:R-:W-:Y:S01]  /*26a0*/  IMAD R17, R16, R95, RZ ;  /* 0x0000005f10117224 */ /* 0x000fe200078e02ff */
[----:B------:R-:W-:Y:S01]  /*26b0*/  LOP3.LUT R168, R168, 0x6, RZ, 0xc0, !PT ;  /* 0x00000006a8a87812 */ /* 0x000fe200078ec0ff */
[----:B------:R-:W-:-:S02]  /*26c0*/  IMAD.MOV.U32 R0, RZ, RZ, RZ ;  /* 0x000000ffff007224 */ /* 0x000fc400078e00ff */
[----:B------:R-:W-:Y:S02]  /*26d0*/  IMAD.IADD R17, R15, 0x1, R17 ;  /* 0x000000010f117824 */ /* 0x000fe400078e0211 */
[----:B------:R-:W-:Y:S01]  /*26e0*/  IMAD.IADD R155, R88, 0x1, R155 ;  /* 0x00000001589b7824 */ /* 0x000fe200078e029b */
[----:B------:R-:W-:Y:S01]  /*26f0*/  BAR.SYNC.DEFER_BLOCKING 0x0 ;  /* 0x0000000000007b1d */ /* 0x000fe20000010000 */
[----:B-----5:R-:W-:-:S05]  /*2700*/  @P1 FMUL.FTZ R0, R19, R2 ;  /* 0x0000000213001220 */ /* 0x020fca0000410000 */
[----:B------:R-:W-:Y:S05]  /*2710*/  @P6 BRA `(.L_x_838) ;  /* 0x0000000000406947 */ /* 0x000fea0003800000 */
        /* <DEDUP_REMOVED lines=16> */
.L_x_838:
[----:B------:R2:W-:Y:S04]  /*2820*/  STS.128 [R169+0x8000], RZ ;  /* 0x008000ffa9007388 */ /* 0x0005e80000000c00 */
[----:B------:R2:W-:Y:S02]  /*2830*/  STS.128 [R169+0xa000], RZ ;  /* 0x00a000ffa9007388 */ /* 0x0005e40000000c00 */
.L_x_839:
[----:B------:R-:W-:Y:S05]  /*2840*/  BSYNC.RECONVERGENT B0 ;  /* 0x0000000000007941 */ /* 0x000fea0003800200 */
.L_x_837:
[-C--:B------:R-:W-:Y:S01]  /*2850*/  ISETP.GE.AND P0, PT, R13, R6.reuse, PT ;  /* 0x000000060d00720c */ /* 0x080fe20003f06270 */
[----:B------:R-:W-:Y:S01]  /*2860*/  BSSY.RECONVERGENT B0, `(.L_x_840) ;  /* 0x000001b000007945 */ /* 0x000fe20003800200 */
[----:B------:R-:W-:Y:S02]  /*2870*/  LOP3.LUT R3, R3, 0x8, R4, 0x78, !PT ;  /* 0x0000000803037812 */ /* 0x000fe400078e7804 */
[----:B------:R-:W-:Y:S02]  /*2880*/  LOP3.LUT R154, R154, 0x400, RZ, 0xc0, !PT ;  /* 0x000004009a9a7812 */ /* 0x000fe400078ec0ff */
[-C--:B------:R-:W-:Y:S02]  /*2890*/  ISETP.GE.AND P4, PT, R7, R6.reuse, PT ;  /* 0x000000060700720c */ /* 0x080fe40003f86270 */
[----:B------:R-:W-:Y:S01]  /*28a0*/  ISETP.GE.AND P3, PT, R5, R6, PT ;  /* 0x000000060500720c */ /* 0x000fe20003f66270 */
[----:B------:R-:W-:Y:S01]  /*28b0*/  IMAD R154, R3, 0x2, R154 ;  /* 0x00000002039a7824 */ /* 0x000fe200078e029a */
[----:B------:R-:W-:-:S03]  /*28c0*/  LEA R155, R155, UR5, 0x1 ;  /* 0x000000059b9b7c11 */ /* 0x000fc6000f8e08ff */
[----:B------:R1:W-:Y:S04]  /*28d0*/  @P0 STS.128 [R169+0x8800], RZ ;  /* 0x008800ffa9000388 */ /* 0x0003e80000000c00 */
[----:B------:R1:W-:Y:S01]  /*28e0*/  @P0 STS.128 [R169+0xa800], RZ ;  /* 0x00a800ffa9000388 */ /* 0x0003e20000000c00 */
[----:B------:R-:W-:Y:S05]  /*28f0*/  @P0 BRA `(.L_x_841) ;  /* 0x0000000000440947 */ /* 0x000fea0003800000 */
[----:B------:R-:W5:Y:S01]  /*2900*/  LDCU UR4, c[0x0][0x440] ;  /* 0x00008800ff0477ac */ /* 0x000f620008000800 */
[----:B------:R-:W-:-:S04]  /*2910*/  LEA R3, P2, R8, R14, 0x4 ;  /* 0x0000000e08037211 */ /* 0x000fc800078420ff */
[----:B------:R-:W-:Y:S02]  /*2920*/  LEA.HI.X R2, R8, R17, R9, 0x4, P2 ;  /* 0x0000001108027211 */ /* 0x000fe400010f2409 */
        /* <DEDUP_REMOVED lines=14> */
.L_x_841:
[----:B------:R-:W-:Y:S05]  /*2a10*/  BSYNC.RECONVERGENT B0 ;  /* 0x0000000000007941 */ /* 0x000fea0003800200 */
.L_x_840:
[----:B------:R1:W-:Y:S01]  /*2a20*/  @P4 STS.128 [R169+0x9000], RZ ;  /* 0x009000ffa9004388 */ /* 0x0003e20000000c00 */
[----:B------:R-:W-:Y:S03]  /*2a30*/  BSSY.RECONVERGENT B0, `(.L_x_842) ;  /* 0x0000016000007945 */ /* 0x000fe60003800200 */
[----:B------:R1:W-:Y:S01]  /*2a40*/  @P4 STS.128 [R169+0xb000], RZ ;  /* 0x00b000ffa9004388 */ /* 0x0003e20000000c00 */
[----:B------:R-:W-:Y:S05]  /*2a50*/  @P4 BRA `(.L_x_843) ;  /* 0x00000000004c4947 */ /* 0x000fea0003800000 */
[----:B------:R-:W5:Y:S01]  /*2a60*/  LDCU UR4, c[0x0][0x440] ;  /* 0x00008800ff0477ac */ /* 0x000f620008000800 */
[----:B-1----:R-:W-:-:S04]  /*2a70*/  IMAD.WIDE.U32 R6, R8, 0x20, RZ ;  /* 0x0000002008067825 */ /* 0x002fc800078e00ff */
[----:B------:R-:W-:Y:S01]  /*2a80*/  IMAD.SHL.U32 R3, R9, 0x20, RZ ;  /* 0x0000002009037824 */ /* 0x000fe200078e00ff */
        /* <DEDUP_REMOVED lines=16> */
.L_x_843:
[----:B------:R-:W-:Y:S05]  /*2b90*/  BSYNC.RECONVERGENT B0 ;  /* 0x0000000000007941 */ /* 0x000fea0003800200 */
.L_x_842:
        /* <DEDUP_REMOVED lines=9> */
[----:B-1----:R-:W-:-:S04]  /*2c30*/  LEA R6, P2, R16, R162, 0x1 ;  /* 0x000000a210067211 */ /* 0x002fc800078408ff */
        /* <DEDUP_REMOVED lines=13> */
.L_x_845:
[----:B------:R-:W-:Y:S05]  /*2d10*/  BSYNC.RECONVERGENT B0 ;  /* 0x0000000000007941 */ /* 0x000fea0003800200 */
.L_x_844:
[----:B------:R-:W-:Y:S01]  /*2d20*/  LDSM.16.M88.4 R28, [R155] ;  /* 0x000000009b1c783b */ /* 0x000fe20000000200 */
[----:B------:R-:W-:Y:S01]  /*2d30*/  R2P PR, R4, 0x6 ;  /* 0x0000000604007804 */ /* 0x000fe20000000000 */
[----:B------:R-:W-:Y:S01]  /*2d40*/  IMAD.MOV.U32 R3, RZ, RZ, 0x20 ;  /* 0x00000020ff037424 */ /* 0x000fe200078e00ff */
[C---:B------:R-:W-:Y:S01]  /*2d50*/  VIMNMX R138, PT, PT, R93.reuse, R94, PT ;  /* 0x0000005e5d8a7248 */ /* 0x040fe20003fe0100 */
[----:B------:R-:W5:Y:S01]  /*2d60*/  LDSM.16.M88.4 R48, [R154+UR5+0x4000] ;  /* 0x004000059a30783b */ /* 0x000f620008000200 */
[----:B------:R-:W-:Y:S01]  /*2d70*/  VIADD R4, R154, UR5 ;  /* 0x000000059a047c36 */ /* 0x000fe20008000000 */
[----:B------:R-:W-:Y:S01]  /*2d80*/  VIADDMNMX R137, R93, 0x8, R94, PT ;  /* 0x000000085d897846 */ /* 0x000fe2000380015e */
[----:B------:R-:W-:Y:S01]  /*2d90*/  IMAD.MOV.U32 R2, RZ, RZ, 0x40 ;  /* 0x00000040ff027424 */ /* 0x000fe200078e00ff */
[----:B------:R-:W5:Y:S01]  /*2da0*/  LDSM.16.M88.4 R40, [R154+UR5+0x4800] ;  /* 0x004800059a28783b */ /* 0x000f620008000200 */
[----:B------:R-:W-:Y:S01]  /*2db0*/  SEL R3, R3, 0xffffffe0, !P1 ;  /* 0xffffffe003037807 */ /* 0x000fe20004800000 */
[----:B------:R-:W-:-:S02]  /*2dc0*/  IMAD R95, R95, 0x40, R168 ;  /* 0x000000405f5f7824 */ /* 0x000fc400078e02a8 */
[----:B------:R-:W5:Y:S01]  /*2dd0*/  LDSM.16.M88.4 R32, [R154+UR5+0x5000] ;  /* 0x005000059a20783b */ /* 0x000f620008000200 */
[----:B------:R-:W-:Y:S01]  /*2de0*/  SEL R2, R2, 0xffffffc0, !P2 ;  /* 0xffffffc002027807 */ /* 0x000fe20005000000 */
[C-C-:B------:R-:W-:Y:S02]  /*2df0*/  IMAD.IADD R153, R155.reuse, 0x1, R3.reuse ;  /* 0x000000019b997824 */ /* 0x140fe400078e0203 */
[C---:B------:R-:W-:Y:S01]  /*2e00*/  IMAD.IADD R149, R4.reuse, 0x1, R3 ;  /* 0x0000000104957824 */ /* 0x040fe200078e0203 */
[----:B-1----:R-:W1:Y:S01]  /*2e10*/  LDSM.16.M88.4 R24, [R154+UR5+0x5800] ;  /* 0x005800059a18783b */ /* 0x002e620008000200 */
[--C-:B------:R-:W-:Y:S02]  /*2e20*/  IMAD.IADD R152, R155, 0x1, R2.reuse ;  /* 0x000000019b987824 */ /* 0x100fe400078e0202 */
[----:B------:R-:W-:Y:S01]  /*2e30*/  IMAD.IADD R148, R4, 0x1, R2 ;  /* 0x0000000104947824 */ /* 0x000fe200078e0202 */
[----:B---34-:R-:W-:Y:S01]  /*2e40*/  LDSM.16.M88.4 R20, [R153] ;  /* 0x000000009914783b */ /* 0x018fe20000000200 */
[----:B------:R-:W-:-:S02]  /*2e50*/  IMAD.IADD R151, R3, 0x1, R152 ;  /* 0x0000000103977824 */ /* 0x000fc400078e0298 */
[----:B------:R-:W-:Y:S01]  /*2e60*/  IMAD.IADD R147, R3, 0x1, R148 ;  /* 0x0000000103937824 */ /* 0x000fe200078e0294 */
[----:B--2---:R-:W2:Y:S04]  /*2e70*/  LDSM.16.M88.4 R16, [R149+0x4000] ;  /* 0x004000009510783b */ /* 0x004ea80000000200 */
[----:B------:R-:W3:Y:S04]  /*2e80*/  LDSM.16.M88.4 R12, [R149+0x4800] ;  /* 0x00480000950c783b */ /* 0x000ee80000000200 */
[----:B------:R-:W4:Y:S04]  /*2e90*/  LDSM.16.M88.4 R56, [R149+0x5000] ;  /* 0x005000009538783b */ /* 0x000f280000000200 */
[----:B------:R-:W4:Y:S04]  /*2ea0*/  LDSM.16.M88.4 R64, [R149+0x5800] ;  /* 0x005800009540783b */ /* 0x000f280000000200 */
[----:B------:R-:W-:Y:S01]  /*2eb0*/  LDSM.16.M88.4 R60, [R148+0x5000] ;  /* 0x00500000943c783b */ /* 0x000fe20000000200 */
[C---:B-----5:R-:W-:Y:S03]  /*2ec0*/  HMMA.16816.F32 R52, R28.reuse, R48, RZ ;  /* 0x000000301c34723c */ /* 0x060fe600000018ff */
[----:B------:R-:W-:Y:S04]  /*2ed0*/  LDSM.16.M88.4 R4, [R151] ;  /* 0x000000009704783b */ /* 0x000fe80000000200 */
[----:B------:R-:W-:Y:S01]  /*2ee0*/  LDSM.16.M88.4 R68, [R147+0x5800] ;  /* 0x005800009344783b */ /* 0x000fe20000000200 */
[C---:B------:R-:W-:Y:S03]  /*2ef0*/  HMMA.16816.F32 R44, R28.reuse, R40, RZ ;  /* 0x000000281c2c723c */ /* 0x040fe600000018ff */
[----:B------:R-:W-:Y:S04]  /*2f00*/  LDSM.16.M88.4 R80, [R153+0x2000] ;  /* 0x002000009950783b */ /* 0x000fe80000000200 */
[----:B------:R-:W-:Y:S01]  /*2f10*/  LDSM.16.M88.4 R84, [R149+0x7800] ;  /* 0x007800009554783b */ /* 0x000fe20000000200 */
[C---:B------:R-:W-:Y:S03]  /*2f20*/  HMMA.16816.F32 R48, R28.reuse, R50, RZ ;  /* 0x000000321c30723c */ /* 0x040fe600000018ff */
[----:B------:R-:W-:Y:S04]  /*2f30*/  LDSM.16.M88.4 R72, [R152+0x2000] ;  /* 0x002000009848783b */ /* 0x000fe80000000200 */
[----:B------:R-:W0:Y:S01]  /*2f40*/  LDGDEPBAR ;  /* 0x00000000000079af */ /* 0x000e220000000000 */
[C---:B------:R-:W-:Y:S08]  /*2f50*/  HMMA.16816.F32 R40, R28.reuse, R42, RZ ;  /* 0x0000002a1c28723c */ /* 0x040ff000000018ff */
[C---:B------:R-:W-:Y:S08]  /*2f60*/  HMMA.16816.F32 R36, R28.reuse, R32, RZ ;  /* 0x000000201c24723c */ /* 0x040ff000000018ff */
[C---:B------:R-:W-:Y:S08]  /*2f70*/  HMMA.16816.F32 R32, R28.reuse, R34, RZ ;  /* 0x000000221c20723c */ /* 0x040ff000000018ff */
[C---:B-1----:R-:W-:Y:S08]  /*2f80*/  HMMA.16816.F32 R76, R28.reuse, R24, RZ ;  /* 0x000000181c4c723c */ /* 0x042ff000000018ff */
[----:B------:R-:W-:Y:S01]  /*2f90*/  HMMA.16816.F32 R28, R28, R26, RZ ;  /* 0x0000001a1c1c723c */ /* 0x000fe200000018ff */
[----:B------:R-:W-:Y:S07]  /*2fa0*/  LDSM.16.M88.4 R24, [R152] ;  /* 0x000000009818783b */ /* 0x000fee0000000200 */
[C---:B--2---:R-:W-:Y:S08]  /*2fb0*/  HMMA.16816.F32 R52, R20.reuse, R16, R52 ;  /* 0x000000101434723c */ /* 0x044ff00000001834 */
[C---:B------:R-:W-:Y:S01]  /*2fc0*/  HMMA.16816.F32 R48, R20.reuse, R18, R48 ;  /* 0x000000121430723c */ /* 0x040fe20000001830 */
[----:B------:R-:W1:Y:S07]  /*2fd0*/  LDSM.16.M88.4 R16, [R148+0x4000] ;  /* 0x004000009410783b */ /* 0x000e6e0000000200 */
[C---:B---3--:R-:W-:Y:S08]  /*2fe0*/  HMMA.16816.F32 R44, R20.reuse, R12, R44 ;  /* 0x0000000c142c723c */ /* 0x048ff0000000182c */
[C---:B------:R-:W-:Y:S01]  /*2ff0*/  HMMA.16816.F32 R40, R20.reuse, R14, R40 ;  /* 0x0000000e1428723c */ /* 0x040fe20000001828 */
[----:B------:R-:W2:Y:S07]  /*3000*/  LDSM.16.M88.4 R12, [R148+0x4800] ;  /* 0x00480000940c783b */ /* 0x000eae0000000200 */
[C---:B----4-:R-:W-:Y:S08]  /*3010*/  HMMA.16816.F32 R36, R20.reuse, R56, R36 ;  /* 0x000000381424723c */ /* 0x050ff00000001824 */
[C---:B------:R-:W-:Y:S01]  /*3020*/  HMMA.16816.F32 R32, R20.reuse, R58, R32 ;  /* 0x0000003a1420723c */ /* 0x040fe20000001820 */
[----:B------:R-:W3:Y:S07]  /*3030*/  LDSM.16.M88.4 R56, [R148+0x5800] ;  /* 0x005800009438783b */ /* 0x000eee0000000200 */
[C---:B------:R-:W-:Y:S08]  /*3040*/  HMMA.16816.F32 R76, R20.reuse, R64, R76 ;  /* 0x00000040144c723c */ /* 0x040ff0000000184c */
[----:B------:R-:W-:Y:S01]  /*3050*/  HMMA.16816.F32 R28, R20, R66, R28 ;  /* 0x00000042141c723c */ /* 0x000fe2000000181c */
[----:B------:R-:W4:Y:S04]  /*3060*/  LDSM.16.M88.4 R20, [R147+0x4000] ;  /* 0x004000009314783b */ /* 0x000f280000000200 */
[----:B------:R-:W-:Y:S03]  /*3070*/  LDSM.16.M88.4 R64, [R154+UR5+0x6000] ;  /* 0x006000059a40783b */ /* 0x000fe60008000200 */
[C---:B-1----:R-:W-:Y:S08]  /*3080*/  HMMA.16816.F32 R52, R24.reuse, R16, R52 ;  /* 0x000000101834723c */ /* 0x042ff00000001834 */
[C---:B------:R-:W-:Y:S01]  /*3090*/  HMMA.16816.F32 R48, R24.reuse, R18, R48 ;  /* 0x000000121830723c */ /* 0x040fe20000001830 */
[----:B------:R-:W1:Y:S07]  /*30a0*/  LDSM.16.M88.4 R16, [R147+0x4800] ;  /* 0x004800009310783b */ /* 0x000e6e0000000200 */
[C---:B--2---:R-:W-:Y:S08]  /*30b0*/  HMMA.16816.F32 R44, R24.reuse, R12, R44 ;  /* 0x0000000c182c723c */ /* 0x044ff0000000182c */
[C---:B------:R-:W-:Y:S01]  /*30c0*/  HMMA.16816.F32 R40, R24.reuse, R14, R40 ;  /* 0x0000000e1828723c */ /* 0x040fe20000001828 */
[----:B------:R-:W2:Y:S07]  /*30d0*/  LDSM.16.M88.4 R12, [R147+0x5000] ;  /* 0x00500000930c783b */ /* 0x000eae0000000200 */
[C---:B------:R-:W-:Y:S08]  /*30e0*/  HMMA.16816.F32 R36, R24.reuse, R60, R36 ;  /* 0x0000003c1824723c */ /* 0x040ff00000001824 */
[C---:B------:R-:W-:Y:S01]  /*30f0*/  HMMA.16816.F32 R32, R24.reuse, R62, R32 ;  /* 0x0000003e1820723c */ /* 0x040fe20000001820 */
[----:B------:R-:W-:Y:S07]  /*3100*/  LDSM.16.M88.4 R60, [R154+UR5+0x6800] ;  /* 0x006800059a3c783b */ /* 0x000fee0008000200 */
[C---:B---3--:R-:W-:Y:S08]  /*3110*/  HMMA.16816.F32 R76, R24.reuse, R56, R76 ;  /* 0x00000038184c723c */ /* 0x048ff0000000184c */
[----:B------:R-:W-:Y:S01]  /*3120*/  HMMA.16816.F32 R28, R24, R58, R28 ;  /* 0x0000003a181c723c */ /* 0x000fe2000000181c */
[----:B------:R-:W-:Y:S04]  /*3130*/  LDSM.16.M88.4 R56, [R154+UR5+0x7000] ;  /* 0x007000059a38783b */ /* 0x000fe80008000200 */
[----:B------:R-:W-:Y:S03]  /*3140*/  LDSM.16.M88.4 R24, [R154+UR5+0x7800] ;  /* 0x007800059a18783b */ /* 0x000fe60008000200 */
[C---:B----4-:R-:W-:Y:S08]  /*3150*/  HMMA.16816.F32 R52, R4.reuse, R20, R52 ;  /* 0x000000140434723c */ /* 0x050ff00000001834 */
        /* <DEDUP_REMOVED lines=8> */
[C---:B------:R-:W-:Y:S08]  /*31e0*/  HMMA.16816.F32 R76, R4.reuse, R68, R76 ;  /* 0x00000044044c723c */ /* 0x040ff0000000184c */
[----:B------:R-:W-:Y:S01]  /*31f0*/  HMMA.16816.F32 R28, R4, R70, R28 ;  /* 0x00000046041c723c */ /* 0x000fe2000000181c */
[----:B------:R-:W1:Y:S04]  /*3200*/  LDSM.16.M88.4 R4, [R149+0x7000] ;  /* 0x007000009504783b */ /* 0x000e680000000200 */
[----:B------:R-:W2:Y:S03]  /*3210*/  LDSM.16.M88.4 R68, [R148+0x6000] ;  /* 0x006000009444783b */ /* 0x000ea60000000200 */
[C---:B---3--:R-:W-:Y:S08]  /*3220*/  HMMA.16816.F32 R36, R20.reuse, R56, R36 ;  /* 0x000000381424723c */ /* 0x048ff00000001824 */
[C---:B------:R-:W-:Y:S01]  /*3230*/  HMMA.16816.F32 R32, R20.reuse, R58, R32 ;  /* 0x0000003a1420723c */ /* 0x040fe20000001820 */
[----:B------:R-:W-:Y:S07]  /*3240*/  LDSM.16.M88.4 R56, [R148+0x7800] ;  /* 0x007800009438783b */ /* 0x000fee0000000200 */
        /* <DEDUP_REMOVED lines=8> */
[----:B------:R-:W-:Y:S04]  /*32d0*/  LDSM.16.M88.4 R24, [R147+0x6000] ;  /* 0x006000009318783b */ /* 0x000fe80000000200 */
[----:B------:R-:W-:Y:S03]  /*32e0*/  LDSM.16.M88.4 R20, [R147+0x6800] ;  /* 0x006800009314783b */ /* 0x000fe60000000200 */
[C---:B-1----:R-:W-:Y:S08]  /*32f0*/  HMMA.16816.F32 R36, R80.reuse, R4, R36 ;  /* 0x000000045024723c */ /* 0x042ff00000001824 */
[C---:B------:R-:W-:Y:S01]  /*3300*/  HMMA.16816.F32 R32, R80.reuse, R6, R32 ;  /* 0x000000065020723c */ /* 0x040fe20000001820 */
[----:B------:R-:W1:Y:S07]  /*3310*/  LDSM.16.M88.4 R4, [R151+0x2000] ;  /* 0x002000009704783b */ /* 0x000e6e0000000200 */
[C---:B------:R-:W-:Y:S08]  /*3320*/  HMMA.16816.F32 R52, R80.reuse, R16, R52 ;  /* 0x000000105034723c */ /* 0x040ff00000001834 */
[C---:B------:R-:W-:Y:S01]  /*3330*/  HMMA.16816.F32 R48, R80.reuse, R18, R48 ;  /* 0x000000125030723c */ /* 0x040fe20000001830 */
[----:B------:R-:W5:Y:S07]  /*3340*/  LDSM.16.M88.4 R16, [R147+0x7000] ;  /* 0x007000009310783b */ /* 0x000f6e0000000200 */
[C---:B------:R-:W-:Y:S08]  /*3350*/  HMMA.16816.F32 R44, R80.reuse, R12, R44 ;  /* 0x0000000c502c723c */ /* 0x040ff0000000182c */
[----:B------:R-:W-:Y:S01]  /*3360*/  HMMA.16816.F32 R40, R80, R14, R40 ;  /* 0x0000000e5028723c */ /* 0x000fe20000001828 */
[----:B------:R-:W5:Y:S01]  /*3370*/  LDSM.16.M88.4 R12, [R147+0x7800] ;  /* 0x00780000930c783b */ /* 0x000f620000000200 */
[----:B------:R-:W-:-:S06]  /*3380*/  DEPBAR.LE SB0, 0x0 ;  /* 0x000080000000791a */ /* 0x000fcc0000000000 */
[C---:B------:R-:W-:Y:S08]  /*3390*/  HMMA.16816.F32 R28, R80.reuse, R86, R28 ;  /* 0x00000056501c723c */ /* 0x040ff0000000181c */
[----:B------:R-:W-:Y:S08]  /*33a0*/  HMMA.16816.F32 R76, R80, R84, R76 ;  /* 0x00000054504c723c */ /* 0x000ff0000000184c */
        /* <DEDUP_REMOVED lines=8> */
[----:B------:R-:W-:-:S05]  /*3430*/  VIADD R57, R95, 0x38 ;  /* 0x000000385f397836 */ /* 0x000fca0000000000 */
[C---:B------:R-:W-:Y:S02]  /*3440*/  ISETP.GE.AND P4, PT, R57.reuse, R138, PT ;  /* 0x0000008a3900720c */ /* 0x040fe40003f86270 */
[----:B-1----:R-:W-:Y:S01]  /*3450*/  HMMA.16816.F32 R52, R4, R24, R52 ;  /* 0x000000180434723c */ /* 0x002fe20000001834 */
[----:B------:R-:W-:Y:S02]  /*3460*/  ISETP.GE.AND P3, PT, R57, R137, PT ;  /* 0x000000893900720c */ /* 0x000fe40003f66270 */
[----:B------:R-:W-:-:S05]  /*3470*/  I2FP.F32.U32 R57, R57 ;  /* 0x0000003900397245 */ /* 0x000fca0000201000 */
[C---:B------:R-:W-:Y:S08]  /*3480*/  HMMA.16816.F32 R48, R4.reuse, R26, R48 ;  /* 0x0000001a0430723c */ /* 0x040ff00000001830 */
[C---:B------:R-:W-:Y:S08]  /*3490*/  HMMA.16816.F32 R44, R4.reuse, R20, R44 ;  /* 0x00000014042c723c */ /* 0x040ff0000000182c */
[C---:B------:R-:W-:Y:S08]  /*34a0*/  HMMA.16816.F32 R40, R4.reuse, R22, R40 ;  /* 0x000000160428723c */ /* 0x040ff00000001828 */
[----:B-----5:R-:W-:Y:S01]  /*34b0*/  HMMA.16816.F32 R36, R4, R16, R36 ;  /* 0x000000100424723c */ /* 0x020fe20000001824 */
[----:B------:R-:W-:Y:S01]  /*34c0*/  VIADD R17, R95, 0x8 ;  /* 0x000000085f117836 */ /* 0x000fe20000000000 */
[----:B------:R-:W-:Y:S04]  /*34d0*/  BAR.SYNC.DEFER_BLOCKING 0x0 ;  /* 0x0000000000007b1d */ /* 0x000fe80000010000 */
[----:B------:R-:W-:-:S02]  /*34e0*/  ISETP.GE.AND P0, PT, R17, R138, PT ;  /* 0x0000008a1100720c */ /* 0x000fc40003f06270 */
[----:B------:R-:W-:Y:S01]  /*34f0*/  HMMA.16816.F32 R32, R4, R18, R32 ;  /* 0x000000120420723c */ /* 0x000fe20000001820 */
[----:B------:R-:W-:Y:S02]  /*3500*/  ISETP.GE.AND P6, PT, R17, R137, PT ;  /* 0x000000891100720c */ /* 0x000fe40003fc6270 */
[----:B------:R-:W-:-:S05]  /*3510*/  I2FP.F32.U32 R17, R17 ;  /* 0x0000001100117245 */ /* 0x000fca0000201000 */
[----:B------:R-:W-:Y:S01]  /*3520*/  HMMA.16816.F32 R28, R4, R14, R28 ;  /* 0x0000000e041c723c */ /* 0x000fe2000000181c */
[CC--:B------:R-:W-:Y:S01]  /*3530*/  FFMA.FTZ R48, R17.reuse, R0.reuse, R48 ;  /* 0x0000000011307223 */ /* 0x0c0fe20000010030 */
[----:B------:R-:W-:Y:S01]  /*3540*/  FFMA.FTZ R17, R17, R0, R50 ;  /* 0x0000000011117223 */ /* 0x000fe20000010032 */
[----:B------:R-:W-:-:S04]  /*3550*/  VIADD R15, R95, 0x10 ;  /* 0x000000105f0f7836 */ /* 0x000fc80000000000 */
[----:B------:R-:W-:Y:S01]  /*3560*/  FSEL R17, R17, -INF , !P6 ;  /* 0xff80000011117808 */ /* 0x000fe20007000000 */
[----:B------:R-:W-:Y:S01]  /*3570*/  HMMA.16816.F32 R76, R4, R12, R76 ;  /* 0x0000000c044c723c */ /* 0x000fe2000000184c */
[C---:B------:R-:W-:Y:S02]  /*3580*/  VIADD R4, R95.reuse, 0x1 ;  /* 0x000000015f047836 */ /* 0x040fe40000000000 */
[C---:B------:R-:W-:Y:S02]  /*3590*/  VIADD R6, R95.reuse, 0x9 ;  /* 0x000000095f067836 */ /* 0x040fe40000000000 */
[C---:B------:R-:W-:Y:S01]  /*35a0*/  VIADD R7, R95.reuse, 0x18 ;  /* 0x000000185f077836 */ /* 0x040fe20000000000 */
[C---:B------:R-:W-:Y:S01]  /*35b0*/  ISETP.GE.AND P2, PT, R4.reuse, R138, PT ;  /* 0x0000008a0400720c */ /* 0x040fe20003f46270 */
[----:B------:R-:W-:Y:S01]  /*35c0*/  VIADD R12, R95, 0x21 ;  /* 0x000000215f0c7836 */ /* 0x000fe20000000000 */
[----:B------:R-:W-:Y:S02]  /*35d0*/  ISETP.GE.AND P1, PT, R4, R137, PT ;  /* 0x000000890400720c */ /* 0x000fe40003f26270 */
[----:B------:R-:W-:Y:S01]  /*35e0*/  I2FP.F32.U32 R4, R4 ;  /* 0x0000000400047245 */ /* 0x000fe20000201000 */
[----:B------:R-:W-:Y:S01]  /*35f0*/  FFMA.FTZ R28, R57, R0, R28 ;  /* 0x00000000391c7223 */ /* 0x000fe2000001001c */
[----:B------:R-:W-:-:S03]  /*3600*/  ISETP.GE.AND P5, PT, R6, R138, PT ;  /* 0x0000008a0600720c */ /* 0x000fc60003fa6270 */
[CC--:B------:R-:W-:Y:S01]  /*3610*/  FFMA.FTZ R53, R4.reuse, R0.reuse, R53 ;  /* 0x0000000004357223 */ /* 0x0c0fe20000010035 */
[----:B------:R-:W-:Y:S01]  /*3620*/  FFMA.FTZ R25, R4, R0, R55 ;  /* 0x0000000004197223 */ /* 0x000fe20000010037 */
[----:B------:R-:W-:Y:S01]  /*3630*/  VIADD R4, R95, 0x11 ;  /* 0x000000115f047836 */ /* 0x000fe20000000000 */
[----:B------:R-:W-:Y:S02]  /*3640*/  FSEL R118, R28, -INF , !P4 ;  /* 0xff8000001c767808 */ /* 0x000fe40006000000 */
[----:B------:R-:W-:Y:S02]  /*3650*/  FSEL R55, R53, -INF , !P2 ;  /* 0xff80000035377808 */ /* 0x000fe40005000000 */
[----:B------:R-:W-:Y:S02]  /*3660*/  FSEL R25, R25, -INF , !P1 ;  /* 0xff80000019197808 */ /* 0x000fe40004800000 */
[C---:B------:R-:W-:Y:S02]  /*3670*/  ISETP.GE.AND P2, PT, R15.reuse, R138, PT ;  /* 0x0000008a0f00720c */ /* 0x040fe40003f46270 */
[----:B------:R-:W-:-:S02]  /*3680*/  ISETP.GE.AND P1, PT, R15, R137, PT ;  /* 0x000000890f00720c */ /* 0x000fc40003f26270 */
[----:B------:R-:W-:Y:S02]  /*3690*/  FSEL R53, R48, -INF , !P0 ;  /* 0xff80000030357808 */ /* 0x000fe40004000000 */
[----:B------:R-:W-:Y:S02]  /*36a0*/  I2FP.F32.U32 R15, R15 ;  /* 0x0000000f000f7245 */ /* 0x000fe40000201000 */
[C---:B------:R-:W-:Y:S02]  /*36b0*/  ISETP.GE.AND P0, PT, R4.reuse, R138, PT ;  /* 0x0000008a0400720c */ /* 0x040fe40003f06270 */
[-C--:B------:R-:W-:Y:S01]  /*36c0*/  ISETP.GE.AND P6, PT, R4, R137.reuse, PT ;  /* 0x000000890400720c */ /* 0x080fe20003fc6270 */
[C---:B------:R-:W-:Y:S01]  /*36d0*/  FFMA.FTZ R44, R15.reuse, R0, R44 ;  /* 0x000000000f2c7223 */ /* 0x040fe2000001002c */
[----:B------:R-:W-:Y:S01]  /*36e0*/  I2FP.F32.U32 R4, R4 ;  /* 0x0000000400047245 */ /* 0x000fe20000201000 */
[----:B------:R-:W-:Y:S01]  /*36f0*/  FFMA.FTZ R15, R15, R0, R46 ;  /* 0x000000000f0f7223 */ /* 0x000fe2000001002e */
[----:B------:R-:W-:-:S02]  /*3700*/  ISETP.GE.AND P4, PT, R6, R137, PT ;  /* 0x000000890600720c */ /* 0x000fc40003f86270 */
[----:B------:R-:W-:Y:S01]  /*3710*/  I2FP.F32.U32 R6, R6 ;  /* 0x0000000600067245 */ /* 0x000fe20000201000 */
[CC--:B------:R-:W-:Y:S01]  /*3720*/  FFMA.FTZ R19, R4.reuse, R0.reuse, R45 ;  /* 0x0000000004137223 */ /* 0x0c0fe2000001002d */
[-C--:B------:R-:W-:Y:S01]  /*3730*/  FFMA.FTZ R13, R4, R0.reuse, R47 ;  /* 0x00000000040d7223 */ /* 0x080fe2000001002f */
[----:B------:R-:W-:Y:S01]  /*3740*/  VIADD R4, R95, 0x19 ;  /* 0x000000195f047836 */ /* 0x000fe20000000000 */
[----:B------:R-:W-:Y:S01]  /*3750*/  FSEL R45, R44, -INF , !P2 ;  /* 0xff8000002c2d7808 */ /* 0x000fe20005000000 */
[CC--:B------:R-:W-:Y:S01]  /*3760*/  FFMA.FTZ R5, R6.reuse, R0.reuse, R49 ;  /* 0x0000000006057223 */ /* 0x0c0fe20000010031 */
[----:B------:R-:W-:Y:S01]  /*3770*/  FSEL R15, R15, -INF , !P1 ;  /* 0xff8000000f0f7808 */ /* 0x000fe20004800000 */
[----:B------:R-:W-:Y:S01]  /*3780*/  FFMA.FTZ R23, R6, R0, R51 ;  /* 0x0000000006177223 */ /* 0x000fe20000010033 */
[C---:B------:R-:W-:Y:S01]  /*3790*/  ISETP.GE.AND P2, PT, R4.reuse, R138, PT ;  /* 0x0000008a0400720c */ /* 0x040fe20003f46270 */
[----:B------:R-:W-:Y:S01]  /*37a0*/  VIADD R49, R95, 0x20 ;  /* 0x000000205f317836 */ /* 0x000fe20000000000 */
[----:B------:R-:W-:-:S02]  /*37b0*/  ISETP.GE.AND P1, PT, R4, R137, PT ;  /* 0x000000890400720c */ /* 0x000fc40003f26270 */
[----:B------:R-:W-:Y:S02]  /*37c0*/  I2FP.F32.U32 R4, R4 ;  /* 0x0000000400047245 */ /* 0x000fe40000201000 */
[----:B------:R-:W-:Y:S02]  /*37d0*/  FSEL R47, R5, -INF , !P5 ;  /* 0xff800000052f7808 */ /* 0x000fe40006800000 */
[----:B------:R-:W-:Y:S01]  /*37e0*/  FSEL R23, R23, -INF , !P4 ;  /* 0xff80000017177808 */ /* 0x000fe20006000000 */
[C---:B------:R-:W-:Y:S01]  /*37f0*/  FFMA.FTZ R21, R4.reuse, R0, R41 ;  /* 0x0000000004157223 */ /* 0x040fe20000010029 */
[----:B------:R-:W-:Y:S01]  /*3800*/  VIADD R41, R95, 0x28 ;  /* 0x000000285f297836 */ /* 0x000fe20000000000 */
[C---:B------:R-:W-:Y:S01]  /*3810*/  ISETP.GE.AND P5, PT, R7.reuse, R138, PT ;  /* 0x0000008a0700720c */ /* 0x040fe20003fa6270 */
[----:B------:R-:W-:Y:S01]  /*3820*/  FFMA.FTZ R5, R4, R0, R43 ;  /* 0x0000000004057223 */ /* 0x000fe2000001002b */
[----:B------:R-:W-:Y:S02]  /*3830*/  ISETP.GE.AND P4, PT, R7, R137, PT ;  /* 0x000000890700720c */ /* 0x000fe40003f86270 */
[----:B------:R-:W-:-:S02]  /*3840*/  I2FP.F32.U32 R7, R7 ;  /* 0x0000000700077245 */ /* 0x000fc40000201000 */
[----:B------:R-:W-:Y:S02]  /*3850*/  FSEL R21, R21, -INF , !P2 ;  /* 0xff80000015157808 */ /* 0x000fe40005000000 */
[----:B------:R-:W-:Y:S01]  /*3860*/  ISETP.GE.AND P2, PT, R41, R138, PT ;  /* 0x0000008a2900720c */ /* 0x000fe20003f46270 */
[-C--:B------:R-:W-:Y:S01]  /*3870*/  FFMA.FTZ R27, R7, R0.reuse, R40 ;  /* 0x00000000071b7223 */ /* 0x080fe20000010028 */
[----:B------:R-:W-:Y:S01]  /*3880*/  FSEL R19, R19, -INF , !P0 ;  /* 0xff80000013137808 */ /* 0x000fe20004000000 */
[----:B------:R-:W-:Y:S01]  /*3890*/  FFMA.FTZ R7, R7, R0, R42 ;  /* 0x0000000007077223 */ /* 0x000fe2000001002a */
[----:B------:R-:W-:Y:S02]  /*38a0*/  P2R R4, PR, RZ, 0x4 ;  /* 0x00000004ff047803 */ /* 0x000fe40000000000 */
[----:B------:R-:W-:Y:S02]  /*38b0*/  ISETP.NE.AND P2, PT, R102, 0x1, PT ;  /* 0x000000016600780c */ /* 0x000fe40003f45270 */
[----:B------:R-:W-:-:S02]  /*38c0*/  FSEL R13, R13, -INF , !P6 ;  /* 0xff8000000d0d7808 */ /* 0x000fc40007000000 */
[----:B------:R-:W-:Y:S02]  /*38d0*/  FSEL R27, R27, -INF , !P5 ;  /* 0xff8000001b1b7808 */ /* 0x000fe40006800000 */
[CC--:B------:R-:W-:Y:S02]  /*38e0*/  ISETP.GE.AND P0, PT, R49.reuse, R138.reuse, PT ;  /* 0x0000008a3100720c */ /* 0x0c0fe40003f06270 */
[----:B------:R-:W-:Y:S02]  /*38f0*/  ISETP.GE.AND P6, PT, R49, R137, PT ;  /* 0x000000893100720c */ /* 0x000fe40003fc6270 */
[----:B------:R-:W-:Y:S02]  /*3900*/  ISETP.GE.AND P5, PT, R12, R138, PT ;  /* 0x0000008a0c00720c */ /* 0x000fe40003fa6270 */
[----:B------:R-:W-:Y:S02]  /*3910*/  I2FP.F32.U32 R49, R49 ;  /* 0x0000003100317245 */ /* 0x000fe40000201000 */
[----:B------:R-:W-:-:S02]  /*3920*/  FSEL R7, R7, -INF , !P4 ;  /* 0xff80000007077808 */ /* 0x000fc40006000000 */
[----:B------:R-:W-:Y:S01]  /*3930*/  P2R R6, PR, RZ, 0x20 ;  /* 0x00000020ff067803 */ /* 0x000fe20000000000 */
[CC--:B------:R-:W-:Y:S01]  /*3940*/  FFMA.FTZ R36, R49.reuse, R0.reuse, R36 ;  /* 0x0000000031247223 */ /* 0x0c0fe20000010024 */
[-C--:B------:R-:W-:Y:S01]  /*3950*/  ISETP.GE.AND P5, PT, R12, R137.reuse, PT ;  /* 0x000000890c00720c */ /* 0x080fe20003fa6270 */
[----:B------:R-:W-:Y:S01]  /*3960*/  FFMA.FTZ R38, R49, R0, R38 ;  /* 0x0000000031267223 */ /* 0x000fe20000010026 */
[----:B------:R-:W-:Y:S02]  /*3970*/  ISETP.GE.AND P4, PT, R41, R137, PT ;  /* 0x000000892900720c */ /* 0x000fe40003f86270 */
[----:B------:R-:W-:Y:S02]  /*3980*/  I2FP.F32.U32 R12, R12 ;  /* 0x0000000c000c7245 */ /* 0x000fe40000201000 */
[----:B------:R-:W-:Y:S02]  /*3990*/  I2FP.F32.U32 R41, R41 ;  /* 0x0000002900297245 */ /* 0x000fe40000201000 */
[----:B------:R-:W-:Y:S01]  /*39a0*/  I2FP.F32.U32 R43, R95 ;  /* 0x0000005f002b7245 */ /* 0x000fe20000201000 */
[CC--:B------:R-:W-:Y:S01]  /*39b0*/  FFMA.FTZ R37, R12.reuse, R0.reuse, R37 ;  /* 0x000000000c257223 */ /* 0x0c0fe20000010025 */
[----:B------:R-:W-:Y:S01]  /*39c0*/  FSEL R5, R5, -INF , !P1 ;  /* 0xff80000005057808 */ /* 0x000fe20004800000 */
[-C--:B------:R-:W-:Y:S01]  /*39d0*/  FFMA.FTZ R39, R12, R0.reuse, R39 ;  /* 0x000000000c277223 */ /* 0x080fe20000010027 */
[----:B------:R-:W-:Y:S01]  /*39e0*/  FSEL R141, R36, -INF , !P0 ;  /* 0xff800000248d7808 */ /* 0x000fe20004000000 */
[CC--:B------:R-:W-:Y:S01]  /*39f0*/  FFMA.FTZ R32, R41.reuse, R0.reuse, R32 ;  /* 0x0000000029207223 */ /* 0x0c0fe20000010020 */
[-C--:B------:R-:W-:Y:S01]  /*3a00*/  FFMA.FTZ R34, R41, R0.reuse, R34 ;  /* 0x0000000029227223 */ /* 0x080fe20000010022 */
[CC--:B------:R-:W-:Y:S01]  /*3a10*/  FFMA.FTZ R52, R43.reuse, R0.reuse, R52 ;  /* 0x000000002b347223 */ /* 0x0c0fe20000010034 */
[----:B------:R-:W-:Y:S01]  /*3a20*/  FFMA.FTZ R54, R43, R0, R54 ;  /* 0x000000002b367223 */ /* 0x000fe20000010036 */
[----:B------:R-:W-:Y:S06]  /*3a30*/  @!P2 BRA `(.L_x_846) ;  /* 0x0000000000f8a947 */ /* 0x000fec0003800000 */
[----:B------:R-:W-:Y:S01]  /*3a40*/  VIADD R12, R102, 0xfffffffe ;  /* 0xfffffffe660c7836 */ /* 0x000fe20000000000 */
[----:B------:R-:W1:Y:S03]  /*3a50*/  LDCU UR4, c[0x0][0x440] ;  /* 0x00008800ff0477ac */ /* 0x000e660008000800 */
[-C--:B------:R-:W-:Y:S02]  /*3a60*/  IMAD R89, R89, R12.reuse, RZ ;  /* 0x0000000c59597224 */ /* 0x080fe400078e02ff */
[----:B------:R-:W-:-:S04]  /*3a70*/  IMAD.WIDE.U32 R92, R92, R12, RZ ;  /* 0x0000000c5c5c7225 */ /* 0x000fc800078e00ff */
[----:B------:R-:W-:Y:S01]  /*3a80*/  IMAD.IADD R12, R93, 0x1, R89 ;  /* 0x000000015d0c7824 */ /* 0x000fe200078e0259 */
[----:B------:R-:W-:-:S04]  /*3a90*/  LEA R50, P0, R92, R164, 0x1 ;  /* 0x000000a45c327211 */ /* 0x000fc800078008ff */
[----:B------:R-:W-:Y:S02]  /*3aa0*/  LEA.HI.X R51, R92, R163, R12, 0x1, P0 ;  /* 0x000000a35c337211 */ /* 0x000fe400000f0c0c */
[----:B------:R-:W-:Y:S02]  /*3ab0*/  IADD3 R41, P0, PT, R136, R92, RZ ;  /* 0x0000005c88297210 */ /* 0x000fe40007f1e0ff */
[----:B-1----:R-:W-:-:S03]  /*3ac0*/  ISETP.GE.AND P1, PT, R160, UR4, PT ;  /* 0x00000004a0007c0c */ /* 0x002fc6000bf26270 */
[----:B------:R-:W-:Y:S01]  /*3ad0*/  IMAD.X R12, R103, 0x1, R12, P0 ;  /* 0x00000001670c7824 */ /* 0x000fe200000e060c */
[----:B------:R-:W-:-:S04]  /*3ae0*/  LEA R48, P0, R41, R164, 0x1 ;  /* 0x000000a429307211 */ /* 0x000fc800078008ff */
[----:B------:R-:W-:Y:S02]  /*3af0*/  LEA.HI.X R49, R41, R163, R12, 0x1, P0 ;  /* 0x000000a329317211 */ /* 0x000fe400000f0c0c */
[----:B------:R-:W-:-:S03]  /*3b00*/  IADD3 R43, P0, PT, R136, R41, RZ ;  /* 0x00000029882b7210 */ /* 0x000fc60007f1e0ff */
[----:B------:R-:W-:Y:S01]  /*3b10*/  @!PT LDS RZ, [RZ] ;  /* 0x00000000fffff984 */ /* 0x000fe20000000800 */
[----:B------:R-:W-:Y:S01]  /*3b20*/  @!PT LDS RZ, [RZ] ;  /* 0x00000000fffff984 */ /* 0x000fe20000000800 */
[----:B------:R-:W-:Y:S01]  /*3b30*/  @!PT LDS RZ, [RZ] ;  /* 0x00000000fffff984 */ /* 0x000fe20000000800 */
[----:B------:R1:W-:Y:S02]  /*3b40*/  @!P1 LDGSTS.E.BYPASS.LTC128B.128 [R169+0x4000], desc[UR12][R50.64] ;  /* 0x0400000032a99fae */ /* 0x0003e4000b981a0c */
[----:B------:R-:W-:Y:S01]  /*3b50*/  IMAD.X R14, R103, 0x1, R12, P0 ;  /* 0x00000001670e7824 */ /* 0x000fe200000e060c */
[C---:B------:R-:W-:Y:S01]  /*3b60*/  LEA R42, P0, R43.reuse, R164, 0x1 ;  /* 0x000000a42b2a7211 */ /* 0x040fe200078008ff */
[----:B------:R1:W-:Y:S03]  /*3b70*/  @P1 STS.128 [R169+0x4000], RZ ;  /* 0x004000ffa9001388 */ /* 0x0003e60000000c00 */
[----:B------:R-:W-:Y:S02]  /*3b80*/  LEA.HI.X R43, R43, R163, R14, 0x1, P0 ;  /* 0x000000a32b2b7211 */ /* 0x000fe400000f0c0e */
[----:B------:R-:W-:-:S04]  /*3b90*/  LEA R41, P0, R10, R41, 0x5 ;  /* 0x000000290a297211 */ /* 0x000fc800078028ff */
[----:B------:R-:W-:Y:S02]  /*3ba0*/  LEA.HI.X R12, R10, R12, R11, 0x5, P0 ;  /* 0x0000000c0a0c7211 */ /* 0x000fe400000f2c0b */
[----:B------:R-:W-:-:S04]  /*3bb0*/  LEA R40, P0, R41, R164, 0x1 ;  /* 0x000000a429287211 */ /* 0x000fc800078008ff */
[----:B------:R-:W-:Y:S02]  /*3bc0*/  LEA.HI.X R41, R41, R163, R12, 0x1, P0 ;  /* 0x000000a329297211 */ /* 0x000fe400000f0c0c */
[----:B------:R-:W-:-:S13]  /*3bd0*/  ISETP.GE.AND P0, PT, R159, UR4, PT ;  /* 0x000000049f007c0c */ /* 0x000fda000bf06270 */
        /* <DEDUP_REMOVED lines=36> */
.L_x_846:
[----:B------:R-:W-:Y:S01]  /*3e20*/  ISETP.NE.AND P1, PT, R6, RZ, PT ;  /* 0x000000ff0600720c */ /* 0x000fe20003f25270 */
[----:B------:R-:W-:Y:S01]  /*3e30*/  VIADD R6, R95, 0x29 ;  /* 0x000000295f067836 */ /* 0x000fe20000000000 */
[----:B------:R-:W-:Y:S01]  /*3e40*/  FSEL R131, R39, -INF , !P5 ;  /* 0xff80000027837808 */ /* 0x000fe20006800000 */
[----:B------:R-:W-:Y:S01]  /*3e50*/  FFMA.FTZ R30, R57, R0, R30 ;  /* 0x00000000391e7223 */ /* 0x000fe2000001001e */
[----:B------:R-:W-:Y:S01]  /*3e60*/  FSEL R157, R37, -INF , !P1 ;  /* 0xff800000259d7808 */ /* 0x000fe20004800000 */
[----:B------:R-:W2:Y:S01]  /*3e70*/  LDCU UR6, c[0x0][0x45c] ;  /* 0x00008b80ff0677ac */ /* 0x000ea20008000800 */
[----:B------:R-:W-:Y:S01]  /*3e80*/  ISETP.GE.AND P1, PT, R6, R138, PT ;  /* 0x0000008a0600720c */ /* 0x000fe20003f26270 */
[----:B------:R-:W-:Y:S01]  /*3e90*/  IMAD.SHL.U32 R91, R90, 0x200, RZ ;  /* 0x000002005a5b7824 */ /* 0x000fe200078e00ff */
[----:B------:R-:W-:Y:S01]  /*3ea0*/  ISETP.GE.AND P5, PT, R6, R137, PT ;  /* 0x000000890600720c */ /* 0x000fe20003fa6270 */
[----:B------:R-:W-:Y:S01]  /*3eb0*/  IMAD.MOV.U32 R173, RZ, RZ, -0x1 ;  /* 0xffffffffffad7424 */ /* 0x000fe200078e00ff */
[----:B------:R-:W-:-:S02]  /*3ec0*/  I2FP.F32.U32 R6, R6 ;  /* 0x0000000600067245 */ /* 0x000fc40000201000 */
[C---:B------:R-:W-:Y:S02]  /*3ed0*/  ISETP.GE.AND P0, PT, R95.reuse, R138, PT ;  /* 0x0000008a5f00720c */ /* 0x040fe40003f06270 */
[C---:B------:R-:W-:Y:S01]  /*3ee0*/  IADD3 R12, PT, PT, R95.reuse, 0x30, RZ ;  /* 0x000000305f0c7810 */ /* 0x040fe20007ffe0ff */
[-C--:B------:R-:W-:Y:S01]  /*3ef0*/  FFMA.FTZ R33, R6, R0.reuse, R33 ;  /* 0x0000000006217223 */ /* 0x080fe20000010021 */
[----:B------:R-:W-:Y:S01]  /*3f00*/  FSEL R37, R52, -INF , !P0 ;  /* 0xff80000034257808 */ /* 0x000fe20004000000 */
[----:B------:R-:W-:Y:S01]  /*3f10*/  FFMA.FTZ R35, R6, R0, R35 ;  /* 0x0000000006237223 */ /* 0x000fe20000010023 */
[----:B------:R-:W-:Y:S02]  /*3f20*/  ISETP.GE.AND P0, PT, R95, R137, PT ;  /* 0x000000895f00720c */ /* 0x000fe40003f06270 */
[----:B------:R-:W-:Y:S02]  /*3f30*/  FSEL R133, R38, -INF , !P6 ;  /* 0xff80000026857808 */ /* 0x000fe40007000000 */
[----:B------:R-:W-:-:S02]  /*3f40*/  I2FP.F32.U32 R39, R12 ;  /* 0x0000000c00277245 */ /* 0x000fc40000201000 */
[----:B------:R-:W-:Y:S01]  /*3f50*/  ISETP.NE.AND P6, PT, R4, RZ, PT ;  /* 0x000000ff0400720c */ /* 0x000fe20003fc5270 */
[----:B------:R-:W-:Y:S01]  /*3f60*/  VIADD R4, R95, 0x31 ;  /* 0x000000315f047836 */ /* 0x000fe20000000000 */
[----:B------:R-:W-:Y:S01]  /*3f70*/  FMNMX3.FTZ R14, R37, R55, R53, !PT ;  /* 0x00000037250e7276 */ /* 0x000fe20007810035 */
[-C--:B------:R-:W-:Y:S01]  /*3f80*/  FFMA.FTZ R76, R39, R0.reuse, R76 ;  /* 0x00000000274c7223 */ /* 0x080fe2000001004c */
[----:B------:R-:W-:Y:S01]  /*3f90*/  FSEL R139, R33, -INF , !P1 ;  /* 0xff800000218b7808 */ /* 0x000fe20004800000 */
[----:B------:R-:W-:Y:S01]  /*3fa0*/  FFMA.FTZ R78, R39, R0, R78 ;  /* 0x00000000274e7223 */ /* 0x000fe2000001004e */
[----:B------:R-:W-:Y:S02]  /*3fb0*/  FSEL R33, R54, -INF , !P0 ;  /* 0xff80000036217808 */ /* 0x000fe40004000000 */
[----:B------:R-:W-:Y:S02]  /*3fc0*/  FSEL R143, R32, -INF , !P6 ;  /* 0xff800000208f7808 */ /* 0x000fe40007000000 */
[----:B------:R-:W-:-:S02]  /*3fd0*/  FMNMX3.FTZ R14, R14, R47, R45, !PT ;  /* 0x0000002f0e0e7276 */ /* 0x000fc4000781002d */
[----:B------:R-:W-:Y:S02]  /*3fe0*/  ISETP.GE.AND P6, PT, R12, R138, PT ;  /* 0x0000008a0c00720c */ /* 0x000fe40003fc6270 */
[----:B------:R-:W-:Y:S02]  /*3ff0*/  FMNMX3.FTZ R16, R33, R25, R17, !PT ;  /* 0x0000001921107276 */ /* 0x000fe40007810011 */
[----:B------:R-:W-:Y:S02]  /*4000*/  FSEL R129, R34, -INF , !P4 ;  /* 0xff80000022817808 */ /* 0x000fe40006000000 */
[----:B------:R-:W-:Y:S02]  /*4010*/  IADD3 R95, PT, PT, R95, 0x39, RZ ;  /* 0x000000395f5f7810 */ /* 0x000fe40007ffe0ff */
[----:B------:R-:W-:Y:S02]  /*4020*/  ISETP.GE.AND P4, PT, R12, R137, PT ;  /* 0x000000890c00720c */ /* 0x000fe40003f86270 */
[----:B------:R-:W-:-:S02]  /*4030*/  FMNMX3.FTZ R14, R14, R19, R27, !PT ;  /* 0x000000130e0e7276 */ /* 0x000fc4000781001b */
[----:B------:R-:W-:Y:S02]  /*4040*/  I2FP.F32.U32 R12, R4 ;  /* 0x00000004000c7245 */ /* 0x000fe40000201000 */
[----:B------:R-:W-:Y:S02]  /*4050*/  FSEL R127, R76, -INF , !P6 ;  /* 0xff8000004c7f7808 */ /* 0x000fe40007000000 */
[----:B------:R-:W-:Y:S01]  /*4060*/  FMNMX3.FTZ R16, R16, R23, R15, !PT ;  /* 0x0000001710107276 */ /* 0x000fe2000781000f */
[----:B------:R-:W-:Y:S01]  /*4070*/  FFMA.FTZ R77, R12, R0, R77 ;  /* 0x000000000c4d7223 */ /* 0x000fe2000001004d */
[----:B------:R-:W-:Y:S01]  /*4080*/  ISETP.GE.AND P1, PT, R4, R138, PT ;  /* 0x0000008a0400720c */ /* 0x000fe20003f26270 */
[----:B------:R-:W-:Y:S01]  /*4090*/  FFMA.FTZ R79, R12, R0, R79 ;  /* 0x000000000c4f7223 */ /* 0x000fe2000001004f */
[----:B------:R-:W-:Y:S02]  /*40a0*/  ISETP.GE.AND P6, PT, R4, R137, PT ;  /* 0x000000890400720c */ /* 0x000fe40003fc6270 */
[----:B------:R-:W-:-:S02]  /*40b0*/  I2FP.F32.U32 R4, R95 ;  /* 0x0000005f00047245 */ /* 0x000fc40000201000 */
[----:B------:R-:W-:Y:S02]  /*40c0*/  FMNMX3.FTZ R14, R14, R21, R141, !PT ;  /* 0x000000150e0e7276 */ /* 0x000fe4000781008d */
[----:B------:R-:W-:Y:S01]  /*40d0*/  FMNMX3.FTZ R16, R16, R13, R7, !PT ;  /* 0x0000000d10107276 */ /* 0x000fe20007810007 */
[-C--:B------:R-:W-:Y:S01]  /*40e0*/  FFMA.FTZ R29, R4, R0.reuse, R29 ;  /* 0x00000000041d7223 */ /* 0x080fe2000001001d */
[----:B------:R-:W-:Y:S01]  /*40f0*/  FMNMX3.FTZ R14, R14, R157, R143, !PT ;  /* 0x0000009d0e0e7276 */ /* 0x000fe2000781008f */
[----:B------:R-:W-:Y:S01]  /*4100*/  FFMA.FTZ R31, R4, R0, R31 ;  /* 0x00000000041f7223 */ /* 0x000fe2000001001f */
[----:B------:R-:W-:Y:S02]  /*4110*/  FMNMX3.FTZ R4, R16, R5, R133, !PT ;  /* 0x0000000510047276 */ /* 0x000fe40007810085 */
[----:B------:R-:W-:Y:S02]  /*4120*/  FSEL R125, R77, -INF , !P1 ;  /* 0xff8000004d7d7808 */ /* 0x000fe40004800000 */
[----:B------:R-:W-:-:S02]  /*4130*/  ISETP.GE.AND P1, PT, R95, R138, PT ;  /* 0x0000008a5f00720c */ /* 0x000fc40003f26270 */
[----:B------:R-:W-:Y:S02]  /*4140*/  FMNMX3.FTZ R14, R14, R139, R127, !PT ;  /* 0x0000008b0e0e7276 */ /* 0x000fe4000781007f */
[----:B------:R-:W-:Y:S02]  /*4150*/  FSEL R135, R35, -INF , !P5 ;  /* 0xff80000023877808 */ /* 0x000fe40006800000 */
[----:B------:R-:W-:Y:S02]  /*4160*/  FSEL R122, R78, -INF , !P4 ;  /* 0xff8000004e7a7808 */ /* 0x000fe40006000000 */
[----:B------:R-:W-:Y:S02]  /*4170*/  FMNMX3.FTZ R4, R4, R131, R129, !PT ;  /* 0x0000008304047276 */ /* 0x000fe40007810081 */
[----:B------:R-:W-:Y:S02]  /*4180*/  FSEL R123, R29, -INF , !P1 ;  /* 0xff8000001d7b7808 */ /* 0x000fe40004800000 */
[----:B------:R-:W-:-:S02]  /*4190*/  FMNMX3.FTZ R6, R14, R125, R118, !PT ;  /* 0x0000007d0e067276 */ /* 0x000fc40007810076 */
[----:B------:R-:W-:Y:S02]  /*41a0*/  ISETP.GE.AND P0, PT, R95, R137, PT ;  /* 0x000000895f00720c */ /* 0x000fe40003f06270 */
[----:B------:R-:W-:Y:S02]  /*41b0*/  FSEL R120, R30, -INF , !P3 ;  /* 0xff8000001e787808 */ /* 0x000fe40005800000 */
[----:B------:R-:W-:Y:S02]  /*41c0*/  FSEL R121, R79, -INF , !P6 ;  /* 0xff8000004f797808 */ /* 0x000fe40007000000 */
[----:B------:R-:W-:Y:S02]  /*41d0*/  FMNMX3.FTZ R4, R4, R135, R122, !PT ;  /* 0x0000008704047276 */ /* 0x000fe4000781007a */
[----:B------:R-:W-:Y:S02]  /*41e0*/  FMNMX.FTZ R6, R123, R6, !PT ;  /* 0x000000067b067209 */ /* 0x000fe40007810000 */
[----:B------:R-:W-:-:S02]  /*41f0*/  FSEL R119, R31, -INF , !P0 ;  /* 0xff8000001f777808 */ /* 0x000fc40004000000 */
[----:B------:R-:W-:Y:S01]  /*4200*/  FMNMX3.FTZ R4, R4, R121, R120, !PT ;  /* 0x0000007904047276 */ /* 0x000fe20007810078 */
[----:B------:R-:W3:Y:S01]  /*4210*/  SHFL.BFLY PT, R35, R6, 0x2, 0x1f ;  /* 0x0c401f0006237f89 */ /* 0x000ee200000e0000 */
[----:B------:R-:W-:Y:S02]  /*4220*/  LOP3.LUT R150, R88, 0x200, R91, 0xf8, !PT ;  /* 0x0000020058967812 */ /* 0x000fe400078ef85b */
[----:B------:R-:W-:Y:S02]  /*4230*/  FMNMX.FTZ R12, R119, R4, !PT ;  /* 0x00000004770c7209 */ /* 0x000fe40007810000 */
[----:B------:R-:W-:-:S03]  /*4240*/  LEA R150, R150, UR5, 0x1 ;  /* 0x0000000596967c11 */ /* 0x000fc6000f8e08ff */
[----:B------:R-:W4:Y:S01]  /*4250*/  SHFL.BFLY PT, R29, R12, 0x2, 0x1f ;  /* 0x0c401f000c1d7f89 */ /* 0x000f2200000e0000 */
[C---:B------:R-:W-:Y:S01]  /*4260*/  IADD3 R146, PT, PT, R3.reuse, R150, RZ ;  /* 0x0000009603927210 */ /* 0x040fe20007ffe0ff */
[----:B------:R-:W-:Y:S02]  /*4270*/  IMAD.IADD R145, R2, 0x1, R150 ;  /* 0x0000000102917824 */ /* 0x000fe400078e0296 */
[----:B------:R-:W-:Y:S03]  /*4280*/  LDSM.16.MT88.4 R92, [R150+0x8000] ;  /* 0x00800000965c783b */ /* 0x000fe60000004200 */
[----:B------:R-:W-:Y:S01]  /*4290*/  IADD3 R144, PT, PT, R3, R145, RZ ;  /* 0x0000009103907210 */ /* 0x000fe20007ffe0ff */
[----:B-1----:R-:W-:Y:S04]  /*42a0*/  LDSM.16.MT88.4 R40, [R146+0x8000] ;  /* 0x008000009228783b */ /* 0x002fe80000004200 */
[----:B------:R-:W-:Y:S01]  /*42b0*/  LDSM.16.MT88.4 R64, [R150+0xa000] ;  /* 0x00a000009640783b */ /* 0x000fe20000004200 */
[----:B---3--:R-:W-:-:S03]  /*42c0*/  FMNMX.FTZ R4, R6, R35, !PT ;  /* 0x0000002306047209 */ /* 0x008fc60007810000 */
[----:B------:R-:W-:Y:S04]  /*42d0*/  LDSM.16.MT88.4 R80, [R145+0xa000] ;  /* 0x00a000009150783b */ /* 0x000fe80000004200 */
[----:B------:R-:W1:Y:S01]  /*42e0*/  SHFL.BFLY PT, R101, R4, 0x1, 0x1f ;  /* 0x0c201f0004657f89 */ /* 0x000e6200000e0000 */
[----:B----4-:R-:W-:-:S03]  /*42f0*/  FMNMX.FTZ R29, R12, R29, !PT ;  /* 0x0000001d0c1d7209 */ /* 0x010fc60007810000 */
[----:B------:R-:W-:Y:S04]  /*4300*/  LDSM.16.MT88.4 R56, [R144+0x8000] ;  /* 0x008000009038783b */ /* 0x000fe80000004200 */
[----:B------:R-:W3:Y:S04]  /*4310*/  SHFL.BFLY PT, R100, R29, 0x1, 0x1f ;  /* 0x0c201f001d647f89 */ /* 0x000ee800000e0000 */
[----:B------:R-:W-:Y:S04]  /*4320*/  LDSM.16.MT88.4 R48, [R145+0x8000] ;  /* 0x008000009130783b */ /* 0x000fe80000004200 */
[----:B------:R-:W-:Y:S01]  /*4330*/  LDSM.16.MT88.4 R72, [R146+0xa000] ;  /* 0x00a000009248783b */ /* 0x000fe20000004200 */
[----:B-1----:R-:W-:-:S04]  /*4340*/  FMNMX.FTZ R101, R4, R101, !PT ;  /* 0x0000006504657209 */ /* 0x002fc80007810000 */
[C---:B------:R-:W-:Y:S01]  /*4350*/  FSETP.NEU.FTZ.AND P0, PT, R101.reuse, -INF , PT ;  /* 0xff8000006500780b */ /* 0x040fe20003f1d000 */
[----:B--2---:R-:W-:Y:S01]  /*4360*/  FMUL.FTZ R124, R101, UR6 ;  /* 0x00000006657c7c20 */ /* 0x004fe20008410000 */
[----:B---3--:R-:W-:-:S04]  /*4370*/  FMNMX.FTZ R100, R29, R100, !PT ;  /* 0x000000641d647209 */ /* 0x008fc80007810000 */
[----:B------:R-:W-:Y:S01]  /*4380*/  FSEL R124, R124, RZ, P0 ;  /* 0x000000ff7c7c7208 */ /* 0x000fe20000000000 */
[----:B------:R-:W-:Y:S01]  /*4390*/  LDSM.16.MT88.4 R28, [R145+0x8800] ;  /* 0x00880000911c783b */ /* 0x000fe20000004200 */
        /* <DEDUP_REMOVED lines=9> */
[----:B------:R-:W-:Y:S01]  /*4430*/  FFMA.FTZ R108, R19, UR6, -R124 ;  /* 0x00000006136c7c23 */ /* 0x000fe2000801087c */
[--C-:B------:R-:W-:Y:S01]  /*4440*/  FFMA.FTZ R115, R33, UR6, -R126.reuse ;  /* 0x0000000621737c23 */ /* 0x100fe2000801087e */
[--C-:B------:R-:W-:Y:S01]  /*4450*/  FFMA.FTZ R114, R25, UR6, -R126.reuse ;  /* 0x0000000619727c23 */ /* 0x100fe2000801087e */
[--C-:B------:R-:W-:Y:S01]  /*4460*/  FFMA.FTZ R111, R17, UR6, -R126.reuse ;  /* 0x00000006116f7c23 */ /* 0x100fe2000801087e */
[--C-:B------:R-:W-:Y:S01]  /*4470*/  FFMA.FTZ R110, R23, UR6, -R126.reuse ;  /* 0x00000006176e7c23 */ /* 0x100fe2000801087e */
[----:B------:R-:W1:Y:S01]  /*4480*/  MUFU.EX2 R116, R116 ;  /* 0x0000007400747308 */ /* 0x000e620000000800 */
[--C-:B------:R-:W-:Y:S01]  /*4490*/  FFMA.FTZ R107, R15, UR6, -R126.reuse ;  /* 0x000000060f6b7c23 */ /* 0x100fe2000801087e */
[----:B------:R-:W-:Y:S01]  /*44a0*/  FFMA.FTZ R106, R13, UR6, -R126 ;  /* 0x000000060d6a7c23 */ /* 0x000fe2000801087e */
[--C-:B------:R-:W-:Y:S01]  /*44b0*/  FFMA.FTZ R105, R27, UR6, -R124.reuse ;  /* 0x000000061b697c23 */ /* 0x100fe2000801087c */
[----:B------:R-:W-:Y:S01]  /*44c0*/  MUFU.EX2 R113, R113 ;  /* 0x0000007100717308 */ /* 0x000fe20000000800 */
[----:B------:R-:W2:Y:S01]  /*44d0*/  LDSM.16.MT88.4 R12, [R146+0x8800] ;  /* 0x00880000920c783b */ /* 0x000ea20000004200 */
[----:B------:R-:W-:Y:S01]  /*44e0*/  FFMA.FTZ R104, R21, UR6, -R124 ;  /* 0x0000000615687c23 */ /* 0x000fe2000801087c */
[--C-:B------:R-:W-:Y:S01]  /*44f0*/  FFMA.FTZ R7, R7, UR6, -R126.reuse ;  /* 0x0000000607077c23 */ /* 0x100fe2000801087e */
[----:B------:R-:W3:Y:S01]  /*4500*/  MUFU.EX2 R112, R112 ;  /* 0x0000007000707308 */ /* 0x000ee20000000800 */
[----:B------:R-:W-:Y:S01]  /*4510*/  FFMA.FTZ R20, R5, UR6, -R126 ;  /* 0x0000000605147c23 */ /* 0x000fe2000801087e */
[----:B------:R-:W4:Y:S01]  /*4520*/  LDSM.16.MT88.4 R16, [R150+0x8800] ;  /* 0x008800009610783b */ /* 0x000f220000004200 */
[----:B------:R-:W-:Y:S01]  /*4530*/  FFMA.FTZ R128, R143, UR6, -R124 ;  /* 0x000000068f807c23 */ /* 0x000fe2000801087c */
[----:B------:R-:W-:Y:S01]  /*4540*/  MUFU.EX2 R115, R115 ;  /* 0x0000007300737308 */ /* 0x000fe20000000800 */
[--C-:B------:R-:W-:Y:S01]  /*4550*/  FFMA.FTZ R130, R133, UR6, -R126.reuse ;  /* 0x0000000685827c23 */ /* 0x100fe2000801087e */
[----:B-1----:R-:W-:Y:S01]  /*4560*/  F2FP.F16.F32.PACK_AB R84, R116, R117 ;  /* 0x000000757454723e */ /* 0x002fe200000000ff */
[----:B------:R-:W-:Y:S01]  /*4570*/  LDSM.16.MT88.4 R32, [R144+0xa000] ;  /* 0x00a000009020783b */ /* 0x000fe20000004200 */
[----:B------:R-:W1:Y:S01]  /*4580*/  MUFU.EX2 R114, R114 ;  /* 0x0000007200727308 */ /* 0x000e620000000800 */
[--C-:B------:R-:W-:Y:S01]  /*4590*/  FFMA.FTZ R175, R119, UR6, -R126.reuse ;  /* 0x0000000677af7c23 */ /* 0x100fe2000801087e */
[--C-:B------:R-:W-:Y:S01]  /*45a0*/  FFMA.FTZ R122, R122, UR6, -R126.reuse ;  /* 0x000000067a7a7c23 */ /* 0x100fe2000801087e */
[----:B------:R-:W-:Y:S01]  /*45b0*/  LDSM.16.MT88.4 R24, [R144+0x8800] ;  /* 0x008800009018783b */ /* 0x000fe20000004200 */
[----:B------:R-:W-:Y:S01]  /*45c0*/  MUFU.EX2 R111, R111 ;  /* 0x0000006f006f7308 */ /* 0x000fe20000000800 */
[----:B------:R-:W-:Y:S01]  /*45d0*/  FFMA.FTZ R121, R121, UR6, -R126 ;  /* 0x0000000679797c23 */ /* 0x000fe2000801087e */
[----:B---3--:R-:W-:Y:S01]  /*45e0*/  F2FP.F16.F32.PACK_AB R86, R112, R113 ;  /* 0x000000717056723e */ /* 0x008fe200000000ff */
[----:B------:R-:W-:Y:S01]  /*45f0*/  FADD.FTZ R116, R117, R116 ;  /* 0x0000007475747221 */ /* 0x000fe20000010000 */
[----:B------:R-:W3:Y:S03]  /*4600*/  MUFU.EX2 R110, R110 ;  /* 0x0000006e006e7308 */ /* 0x000ee60000000800 */
[----:B------:R-:W-:Y:S01]  /*4610*/  FADD.FTZ R113, R113, R116 ;  /* 0x0000007471717221 */ /* 0x000fe20000010000 */
[----:B------:R-:W-:Y:S01]  /*4620*/  MUFU.EX2 R109, R109 ;  /* 0x0000006d006d7308 */ /* 0x000fe20000000800 */
[----:B-1----:R-:W-:Y:S01]  /*4630*/  F2FP.F16.F32.PACK_AB R85, R114, R115 ;  /* 0x000000737255723e */ /* 0x002fe200000000ff */
[----:B------:R-:W-:-:S02]  /*4640*/  FADD.FTZ R114, R115, R114 ;  /* 0x0000007273727221 */ /* 0x000fc40000010000 */
[----:B------:R-:W1:Y:S01]  /*4650*/  MUFU.EX2 R108, R108 ;  /* 0x0000006c006c7308 */ /* 0x000e620000000800 */
[----:B------:R-:W-:-:S03]  /*4660*/  FADD.FTZ R112, R112, R113 ;  /* 0x0000007170707221 */ /* 0x000fc60000010000 */
[----:B------:R-:W-:Y:S01]  /*4670*/  MUFU.EX2 R105, R105 ;  /* 0x0000006900697308 */ /* 0x000fe20000000800 */
[C---:B---3--:R-:W-:Y:S01]  /*4680*/  F2FP.F16.F32.PACK_AB R87, R110.reuse, R111 ;  /* 0x0000006f6e57723e */ /* 0x048fe200000000ff */
[----:B------:R-:W-:Y:S02]  /*4690*/  FADD.FTZ R111, R111, R114 ;  /* 0x000000726f6f7221 */ /* 0x000fe40000010000 */
[----:B------:R-:W3:Y:S02]  /*46a0*/  MUFU.EX2 R104, R104 ;  /* 0x0000006800687308 */ /* 0x000ee40000000800 */
[----:B------:R-:W-:Y:S02]  /*46b0*/  FADD.FTZ R110, R110, R111 ;  /* 0x0000006f6e6e7221 */ /* 0x000fe40000010000 */
[----:B------:R-:W-:Y:S01]  /*46c0*/  MUFU.EX2 R107, R107 ;  /* 0x0000006b006b7308 */ /* 0x000fe20000000800 */
[C---:B------:R-:W-:Y:S01]  /*46d0*/  HMMA.16816.F32 R36, R84.reuse, R40, RZ ;  /* 0x000000285424723c */ /* 0x040fe200000018ff */
[C---:B-1----:R-:W-:Y:S01]  /*46e0*/  F2FP.F16.F32.PACK_AB R4, R108.reuse, R109 ;  /* 0x0000006d6c04723e */ /* 0x042fe200000000ff */
[----:B------:R-:W-:Y:S01]  /*46f0*/  FADD.FTZ R109, R109, R112 ;  /* 0x000000706d6d7221 */ /* 0x000fe20000010000 */
[----:B------:R-:W1:Y:S03]  /*4700*/  MUFU.EX2 R106, R106 ;  /* 0x0000006a006a7308 */ /* 0x000e660000000800 */
[----:B------:R-:W-:Y:S01]  /*4710*/  FADD.FTZ R108, R108, R109 ;  /* 0x0000006d6c6c7221 */ /* 0x000fe20000010000 */
[----:B------:R-:W-:Y:S01]  /*4720*/  MUFU.EX2 R2, R7 ;  /* 0x0000000700027308 */ /* 0x000fe20000000800 */
[C---:B------:R-:W-:Y:S01]  /*4730*/  HMMA.16816.F32 R40, R84.reuse, R42, RZ ;  /* 0x0000002a5428723c */ /* 0x040fe200000018ff */
[C---:B---3--:R-:W-:Y:S01]  /*4740*/  F2FP.F16.F32.PACK_AB R6, R104.reuse, R105 ;  /* 0x000000696806723e */ /* 0x048fe200000000ff */
[----:B------:R-:W-:Y:S01]  /*4750*/  FADD.FTZ R105, R105, R108 ;  /* 0x0000006c69697221 */ /* 0x000fe20000010000 */
[----:B------:R-:W3:Y:S03]  /*4760*/  MUFU.EX2 R3, R20 ;  /* 0x0000001400037308 */ /* 0x000ee60000000800 */
[----:B------:R-:W-:Y:S01]  /*4770*/  FADD.FTZ R104, R104, R105 ;  /* 0x0000006968687221 */ /* 0x000fe20000010000 */
[----:B------:R-:W-:Y:S01]  /*4780*/  MUFU.EX2 R128, R128 ;  /* 0x0000008000807308 */ /* 0x000fe20000000800 */
[----:B------:R-:W-:Y:S01]  /*4790*/  HMMA.16816.F32 R96, R84, R92, RZ ;  /* 0x0000005c5460723c */ /* 0x000fe200000018ff */
[----:B-1----:R-:W-:-:S02]  /*47a0*/  F2FP.F16.F32.PACK_AB R5, R106, R107 ;  /* 0x0000006b6a05723e */ /* 0x002fc400000000ff */
[----:B------:R-:W-:Y:S04]  /*47b0*/  MUFU.EX2 R130, R130 ;  /* 0x0000008200827308 */ /* 0x000fe80000000800 */
[----:B------:R-:W-:Y:S01]  /*47c0*/  MUFU.EX2 R119, R121 ;  /* 0x0000007900777308 */ /* 0x000fe20000000800 */
[----:B------:R-:W-:Y:S01]  /*47d0*/  HMMA.16816.F32 R92, R84, R94, RZ ;  /* 0x0000005e545c723c */ /* 0x000fe200000018ff */
[----:B---3--:R-:W-:Y:S01]  /*47e0*/  F2FP.F16.F32.PACK_AB R7, R3, R2 ;  /* 0x000000020307723e */ /* 0x008fe200000000ff */
[----:B------:R-:W1:Y:S01]  /*47f0*/  LDSM.16.MT88.4 R20, [R150+0xa800] ;  /* 0x00a800009614783b */ /* 0x000e620000004200 */
[----:B------:R-:W-:Y:S05]  /*4800*/  MUFU.EX2 R175, R175 ;  /* 0x000000af00af7308 */ /* 0x000fea0000000800 */
[C---:B--2---:R-:W-:Y:S08]  /*4810*/  HMMA.16816.F32 R36, R4.reuse, R12, R36 ;  /* 0x0000000c0424723c */ /* 0x044ff00000001824 */
[----:B------:R-:W-:Y:S01]  /*4820*/  HMMA.16816.F32 R40, R4, R14, R40 ;  /* 0x0000000e0428723c */ /* 0x000fe20000001828 */
[----:B------:R-:W2:Y:S07]  /*4830*/  LDSM.16.MT88.4 R12, [R145+0xa800] ;  /* 0x00a80000910c783b */ /* 0x000eae0000004200 */
[C---:B------:R-:W-:Y:S08]  /*4840*/  HMMA.16816.F32 R60, R84.reuse, R64, RZ ;  /* 0x00000040543c723c */ /* 0x040ff000000018ff */
[C---:B------:R-:W-:Y:S08]  /*4850*/  HMMA.16816.F32 R64, R84.reuse, R66, RZ ;  /* 0x000000425440723c */ /* 0x040ff000000018ff */
[C---:B------:R-:W-:Y:S08]  /*4860*/  HMMA.16816.F32 R76, R84.reuse, R80, RZ ;  /* 0x00000050544c723c */ /* 0x040ff000000018ff */
[----:B------:R-:W-:Y:S08]  /*4870*/  HMMA.16816.F32 R80, R84, R82, RZ ;  /* 0x000000525450723c */ /* 0x000ff000000018ff */
[C---:B----4-:R-:W-:Y:S08]  /*4880*/  HMMA.16816.F32 R96, R4.reuse, R16, R96 ;  /* 0x000000100460723c */ /* 0x050ff00000001860 */
[----:B------:R-:W-:Y:S01]  /*4890*/  HMMA.16816.F32 R92, R4, R18, R92 ;  /* 0x00000012045c723c */ /* 0x000fe2000000185c */
[----:B------:R-:W3:Y:S07]  /*48a0*/  LDSM.16.MT88.4 R16, [R146+0xa800] ;  /* 0x00a800009210783b */ /* 0x000eee0000004200 */
[----:B------:R-:W-:Y:S08]  /*48b0*/  HMMA.16816.F32 R52, R84, R56, RZ ;  /* 0x000000385434723c */ /* 0x000ff000000018ff */
[C---:B-1----:R-:W-:Y:S08]  /*48c0*/  HMMA.16816.F32 R60, R4.reuse, R20, R60 ;  /* 0x00000014043c723c */ /* 0x042ff0000000183c */
[C---:B------:R-:W-:Y:S01]  /*48d0*/  HMMA.16816.F32 R64, R4.reuse, R22, R64 ;  /* 0x000000160440723c */ /* 0x040fe20000001840 */
[----:B------:R-:W1:Y:S07]  /*48e0*/  LDSM.16.MT88.4 R20, [R144+0xa800] ;  /* 0x00a800009014783b */ /* 0x000e6e0000004200 */
[C---:B--2---:R-:W-:Y:S08]  /*48f0*/  HMMA.16816.F32 R76, R4.reuse, R12, R76 ;  /* 0x0000000c044c723c */ /* 0x044ff0000000184c */
[----:B------:R-:W-:Y:S01]  /*4900*/  HMMA.16816.F32 R80, R4, R14, R80 ;  /* 0x0000000e0450723c */ /* 0x000fe20000001850 */
[----:B------:R-:W2:Y:S07]  /*4910*/  LDSM.16.MT88.4 R12, [R146+0x9000] ;  /* 0x00900000920c783b */ /* 0x000eae0000004200 */
        /* <DEDUP_REMOVED lines=11> */
[----:B------:R-:W-:Y:S01]  /*49d0*/  FFMA.FTZ R131, R135, UR6, -R126 ;  /* 0x0000000687837c23 */ /* 0x000fe2000801087e */
[----:B------:R-:W4:Y:S05]  /*49e0*/  MUFU.EX2 R32, R32 ;  /* 0x0000002000207308 */ /* 0x000f2a0000000800 */
[----:B------:R-:W-:Y:S01]  /*49f0*/  HMMA.16816.F32 R84, R84, R34, RZ ;  /* 0x000000225454723c */ /* 0x000fe200000018ff */
[----:B------:R-:W-:Y:S01]  /*4a00*/  FFMA.FTZ R35, R139, UR6, -R124 ;  /* 0x000000068b237c23 */ /* 0x000fe2000801087c */
[----:B------:R-:W-:Y:S01]  /*4a10*/  FFMA.FTZ R34, R129, UR6, -R126 ;  /* 0x0000000681227c23 */ /* 0x000fe2000801087e */
[----:B------:R-:W-:Y:S04]  /*4a20*/  MUFU.EX2 R131, R131 ;  /* 0x0000008300837308 */ /* 0x000fe80000000800 */
[----:B------:R-:W-:Y:S01]  /*4a30*/  MUFU.EX2 R35, R35 ;  /* 0x0000002300237308 */ /* 0x000fe20000000800 */
[C---:B------:R-:W-:Y:S03]  /*4a40*/  HMMA.16816.F32 R56, R4.reuse, R26, R56 ;  /* 0x0000001a0438723c */ /* 0x040fe60000001838 */
[----:B------:R5:W2:Y:S04]  /*4a50*/  MUFU.EX2 R129, R24 ;  /* 0x0000001800817308 */ /* 0x000aa80000000800 */
[----:B------:R-:W2:Y:S01]  /*4a60*/  MUFU.EX2 R34, R34 ;  /* 0x0000002200227308 */ /* 0x000ea20000000800 */
[C---:B---3--:R-:W-:Y:S08]  /*4a70*/  HMMA.16816.F32 R68, R4.reuse, R16, R68 ;  /* 0x000000100444723c */ /* 0x048ff00000001844 */
[C---:B------:R-:W-:Y:S01]  /*4a80*/  HMMA.16816.F32 R72, R4.reuse, R18, R72 ;  /* 0x000000120448723c */ /* 0x040fe20000001848 */
[----:B------:R-:W3:Y:S04]  /*4a90*/  LDSM.16.MT88.4 R16, [R150+0x9000] ;  /* 0x009000009610783b */ /* 0x000ee80000004200 */
[----:B-----5:R-:W5:Y:S03]  /*4aa0*/  LDSM.16.MT88.4 R24, [R144+0x9000] ;  /* 0x009000009018783b */ /* 0x020f660000004200 */
[C---:B------:R-:W-:Y:S08]  /*4ab0*/  HMMA.16816.F32 R44, R4.reuse, R28, R44 ;  /* 0x0000001c042c723c */ /* 0x040ff0000000182c */
[C---:B------:R-:W-:Y:S01]  /*4ac0*/  HMMA.16816.F32 R48, R4.reuse, R30, R48 ;  /* 0x0000001e0430723c */ /* 0x040fe20000001830 */
[----:B------:R-:W-:Y:S07]  /*4ad0*/  LDSM.16.MT88.4 R28, [R145+0x9000] ;  /* 0x00900000911c783b */ /* 0x000fee0000004200 */
[C---:B-1----:R-:W-:Y:S08]  /*4ae0*/  HMMA.16816.F32 R88, R4.reuse, R20, R88 ;  /* 0x000000140458723c */ /* 0x042ff00000001858 */
[----:B------:R-:W-:Y:S01]  /*4af0*/  HMMA.16816.F32 R84, R4, R22, R84 ;  /* 0x000000160454723c */ /* 0x000fe20000001854 */
[----:B----4-:R-:W-:Y:S01]  /*4b00*/  F2FP.F16.F32.PACK_AB R4, R32, R33 ;  /* 0x000000212004723e */ /* 0x010fe200000000ff */
[----:B------:R-:W1:Y:S01]  /*4b10*/  LDSM.16.MT88.4 R20, [R150+0xb000] ;  /* 0x00b000009614783b */ /* 0x000e620000004200 */
[----:B--2---:R-:W-:Y:S01]  /*4b20*/  F2FP.F16.F32.PACK_AB R5, R129, R130 ;  /* 0x000000828105723e */ /* 0x004fe200000000ff */
[----:B------:R-:W-:Y:S01]  /*4b30*/  FADD.FTZ R33, R33, R104 ;  /* 0x0000006821217221 */ /* 0x000fe20000010000 */
[----:B------:R-:W-:-:S02]  /*4b40*/  F2FP.F16.F32.PACK_AB R6, R35, R128 ;  /* 0x000000802306723e */ /* 0x000fc400000000ff */
[----:B------:R-:W-:-:S07]  /*4b50*/  F2FP.F16.F32.PACK_AB R7, R131, R34 ;  /* 0x000000228307723e */ /* 0x000fce00000000ff */
[C---:B------:R-:W-:Y:S08]  /*4b60*/  HMMA.16816.F32 R36, R4.reuse, R12, R36 ;  /* 0x0000000c0424723c */ /* 0x040ff00000001824 */
[C---:B------:R-:W-:Y:S01]  /*4b70*/  HMMA.16816.F32 R40, R4.reuse, R14, R40 ;  /* 0x0000000e0428723c */ /* 0x040fe20000001828 */
[----:B------:R-:W2:Y:S07]  /*4b80*/  LDSM.16.MT88.4 R12, [R145+0xb000] ;  /* 0x00b00000910c783b */ /* 0x000eae0000004200 */
[C---:B---3--:R-:W-:Y:S08]  /*4b90*/  HMMA.16816.F32 R96, R4.reuse, R16, R96 ;  /* 0x000000100460723c */ /* 0x048ff00000001860 */
[C---:B------:R-:W-:Y:S01]  /*4ba0*/  HMMA.16816.F32 R92, R4.reuse, R18, R92 ;  /* 0x00000012045c723c */ /* 0x040fe2000000185c */
[----:B------:R-:W3:Y:S07]  /*4bb0*/  LDSM.16.MT88.4 R16, [R146+0xb000] ;  /* 0x00b000009210783b */ /* 0x000eee0000004200 */
[C---:B-----5:R-:W-:Y:S08]  /*4bc0*/  HMMA.16816.F32 R52, R4.reuse, R24, R52 ;  /* 0x000000180434723c */ /* 0x060ff00000001834 */
[C---:B------:R-:W-:Y:S01]  /*4bd0*/  HMMA.16816.F32 R56, R4.reuse, R26, R56 ;  /* 0x0000001a0438723c */ /* 0x040fe20000001838 */
[----:B------:R-:W4:Y:S07]  /*4be0*/  LDSM.16.MT88.4 R24, [R144+0xb000] ;  /* 0x00b000009018783b */ /* 0x000f2e0000004200 */
[C---:B-1----:R-:W-:Y:S08]  /*4bf0*/  HMMA.16816.F32 R60, R4.reuse, R20, R60 ;  /* 0x00000014043c723c */ /* 0x042ff0000000183c */
[C---:B------:R-:W-:Y:S01]  /*4c00*/  HMMA.16816.F32 R64, R4.reuse, R22, R64 ;  /* 0x000000160440723c */ /* 0x040fe20000001840 */
[----:B------:R-:W1:Y:S07]  /*4c10*/  LDSM.16.MT88.4 R20, [R150+0x9800] ;  /* 0x009800009614783b */ /* 0x000e6e0000004200 */
[C---:B--2---:R-:W-:Y:S08]  /*4c20*/  HMMA.16816.F32 R76, R4.reuse, R12, R76 ;  /* 0x0000000c044c723c */ /* 0x044ff0000000184c */
[C---:B------:R-:W-:Y:S01]  /*4c30*/  HMMA.16816.F32 R80, R4.reuse, R14, R80 ;  /* 0x0000000e0450723c */ /* 0x040fe20000001850 */
[----:B------:R-:W2:Y:S07]  /*4c40*/  LDSM.16.MT88.4 R12, [R146+0x9800] ;  /* 0x00980000920c783b */ /* 0x000eae0000004200 */
[----:B------:R-:W-:Y:S01]  /*4c50*/  HMMA.16816.F32 R48, R4, R30, R48 ;  /* 0x0000001e0430723c */ /* 0x000fe20000001830 */
[--C-:B------:R-:W-:Y:S01]  /*4c60*/  FFMA.FTZ R30, R118, UR6, -R124.reuse ;  /* 0x00000006761e7c23 */ /* 0x100fe2000801087c */
[----:B------:R-:W-:Y:S01]  /*4c70*/  FFMA.FTZ R31, R123, UR6, -R124 ;  /* 0x000000067b1f7c23 */ /* 0x000fe2000801087c */
[----:B------:R-:W-:-:S02]  /*4c80*/  FFMA.FTZ R118, R120, UR6, -R126 ;  /* 0x0000000678767c23 */ /* 0x000fc4000801087e */
[----:B------:R-:W-:Y:S03]  /*4c90*/  MUFU.EX2 R120, R122 ;  /* 0x0000007a00787308 */ /* 0x000fe60000000800 */
[C---:B------:R-:W-:Y:S01]  /*4ca0*/  HMMA.16816.F32 R44, R4.reuse, R28, R44 ;  /* 0x0000001c042c723c */ /* 0x040fe2000000182c */
[--C-:B------:R-:W-:Y:S01]  /*4cb0*/  FFMA.FTZ R28, R127, UR6, -R124.reuse ;  /* 0x000000067f1c7c23 */ /* 0x100fe2000801087c */
[----:B------:R-:W-:Y:S01]  /*4cc0*/  FFMA.FTZ R29, R125, UR6, -R124 ;  /* 0x000000067d1d7c23 */ /* 0x000fe2000801087c */
[----:B------:R-:W-:Y:S04]  /*4cd0*/  MUFU.EX2 R30, R30 ;  /* 0x0000001e001e7308 */ /* 0x000fe80000000800 */
[----:B------:R-:W-:Y:S01]  /*4ce0*/  MUFU.EX2 R28, R28 ;  /* 0x0000001c001c7308 */ /* 0x000fe20000000800 */
[C---:B---3--:R-:W-:Y:S03]  /*4cf0*/  HMMA.16816.F32 R68, R4.reuse, R16, R68 ;  /* 0x000000100444723c */ /* 0x048fe60000001844 */
[----:B------:R-:W3:Y:S04]  /*4d00*/  MUFU.EX2 R29, R29 ;  /* 0x0000001d001d7308 */ /* 0x000ee80000000800 */
[----:B------:R-:W5:Y:S01]  /*4d10*/  MUFU.EX2 R31, R31 ;  /* 0x0000001f001f7308 */ /* 0x000f620000000800 */
[C---:B------:R-:W-:Y:S01]  /*4d20*/  HMMA.16816.F32 R72, R4.reuse, R18, R72 ;  /* 0x000000120448723c */ /* 0x040fe20000001848 */
[----:B------:R-:W2:Y:S02]  /*4d30*/  LDSM.16.MT88.4 R16, [R145+0x9800] ;  /* 0x009800009110783b */ /* 0x000ea40000004200 */
[----:B------:R-:W1:Y:S05]  /*4d40*/  MUFU.EX2 R118, R118 ;  /* 0x0000007600767308 */ /* 0x000e6a0000000800 */
[C---:B----4-:R-:W-:Y:S08]  /*4d50*/  HMMA.16816.F32 R88, R4.reuse, R24, R88 ;  /* 0x000000180458723c */ /* 0x050ff00000001858 */
[----:B------:R-:W-:Y:S01]  /*4d60*/  HMMA.16816.F32 R84, R4, R26, R84 ;  /* 0x0000001a0454723c */ /* 0x000fe20000001854 */
[----:B---3--:R-:W-:Y:S01]  /*4d70*/  F2FP.F16.F32.PACK_AB R4, R29, R28 ;  /* 0x0000001c1d04723e */ /* 0x008fe200000000ff */
[----:B------:R-:W3:Y:S01]  /*4d80*/  LDSM.16.MT88.4 R24, [R144+0x9800] ;  /* 0x009800009018783b */ /* 0x000ee20000004200 */
[----:B------:R-:W-:-:S02]  /*4d90*/  F2FP.F16.F32.PACK_AB R5, R119, R120 ;  /* 0x000000787705723e */ /* 0x000fc400000000ff */
[----:B-----5:R-:W-:Y:S02]  /*4da0*/  F2FP.F16.F32.PACK_AB R6, R31, R30 ;  /* 0x0000001e1f06723e */ /* 0x020fe400000000ff */
[----:B-1----:R-:W-:-:S07]  /*4db0*/  F2FP.F16.F32.PACK_AB R7, R175, R118 ;  /* 0x00000076af07723e */ /* 0x002fce00000000ff */
[C---:B------:R-:W-:Y:S08]  /*4dc0*/  HMMA.16816.F32 R96, R4.reuse, R20, R96 ;  /* 0x000000140460723c */ /* 0x040ff00000001860 */
[C---:B------:R-:W-:Y:S01]  /*4dd0*/  HMMA.16816.F32 R92, R4.reuse, R22, R92 ;  /* 0x00000016045c723c */ /* 0x040fe2000000185c */
[----:B------:R-:W1:Y:S07]  /*4de0*/  LDSM.16.MT88.4 R20, [R146+0xb800] ;  /* 0x00b800009214783b */ /* 0x000e6e0000004200 */
[C---:B--2---:R-:W-:Y:S08]  /*4df0*/  HMMA.16816.F32 R36, R4.reuse, R12, R36 ;  /* 0x0000000c0424723c */ /* 0x044ff00000001824 */
[C---:B------:R-:W-:Y:S01]  /*4e00*/  HMMA.16816.F32 R40, R4.reuse, R14, R40 ;  /* 0x0000000e0428723c */ /* 0x040fe20000001828 */
[----:B------:R-:W2:Y:S07]  /*4e10*/  LDSM.16.MT88.4 R12, [R150+0xb800] ;  /* 0x00b80000960c783b */ /* 0x000eae0000004200 */
[C---:B------:R-:W-:Y:S08]  /*4e20*/  HMMA.16816.F32 R44, R4.reuse, R16, R44 ;  /* 0x00000010042c723c */ /* 0x040ff0000000182c */
[C---:B------:R-:W-:Y:S01]  /*4e30*/  HMMA.16816.F32 R48, R4.reuse, R18, R48 ;  /* 0x000000120430723c */ /* 0x040fe20000001830 */
[----:B------:R-:W4:Y:S07]  /*4e40*/  LDSM.16.MT88.4 R16, [R145+0xb800] ;  /* 0x00b800009110783b */ /* 0x000f2e0000004200 */
[C---:B---3--:R-:W-:Y:S08]  /*4e50*/  HMMA.16816.F32 R52, R4.reuse, R24, R52 ;  /* 0x000000180434723c */ /* 0x048ff00000001834 */
[----:B-1----:R-:W-:Y:S01]  /*4e60*/  HMMA.16816.F32 R68, R4, R20, R68 ;  /* 0x000000140444723c */ /* 0x002fe20000001844 */
[----:B------:R-:W-:-:S04]  /*4e70*/  FADD.FTZ R21, R107, R110 ;  /* 0x0000006e6b157221 */ /* 0x000fc80000010000 */
[----:B------:R-:W-:-:S03]  /*4e80*/  FADD.FTZ R21, R106, R21 ;  /* 0x000000156a157221 */ /* 0x000fc60000010000 */
[----:B------:R-:W-:Y:S01]  /*4e90*/  HMMA.16816.F32 R56, R4, R26, R56 ;  /* 0x0000001a0438723c */ /* 0x000fe20000001838 */
[----:B------:R-:W-:-:S04]  /*4ea0*/  FADD.FTZ R2, R2, R21 ;  /* 0x0000001502027221 */ /* 0x000fc80000010000 */
[----:B------:R-:W-:-:S03]  /*4eb0*/  FADD.FTZ R3, R3, R2 ;  /* 0x0000000203037221 */ /* 0x000fc60000010000 */
[----:B--2---:R-:W-:Y:S01]  /*4ec0*/  HMMA.16816.F32 R60, R4, R12, R60 ;  /* 0x0000000c043c723c */ /* 0x004fe2000000183c */
[----:B------:R-:W-:Y:S01]  /*4ed0*/  FADD.FTZ R130, R130, R3 ;  /* 0x0000000382827221 */ /* 0x000fe20000010000 */
[----:B------:R-:W-:-:S03]  /*4ee0*/  FADD.FTZ R3, R32, R33 ;  /* 0x0000002120037221 */ /* 0x000fc60000010000 */
[----:B------:R-:W-:Y:S01]  /*4ef0*/  FADD.FTZ R129, R129, R130 ;  /* 0x0000008281817221 */ /* 0x000fe20000010000 */
[----:B------:R-:W-:Y:S02]  /*4f00*/  FADD.FTZ R128, R128, R3 ;  /* 0x0000000380807221 */ /* 0x000fe40000010000 */
[----:B------:R-:W-:Y:S01]  /*4f10*/  HMMA.16816.F32 R64, R4, R14, R64 ;  /* 0x0000000e0440723c */ /* 0x000fe20000001840 */
[----:B------:R-:W1:Y:S01]  /*4f20*/  LDSM.16.MT88.4 R12, [R144+0xb800] ;  /* 0x00b80000900c783b */ /* 0x000e620000004200 */
[----:B------:R-:W-:Y:S01]  /*4f30*/  FADD.FTZ R34, R34, R129 ;  /* 0x0000008122227221 */ /* 0x000fe20000010000 */
[----:B------:R-:W-:-:S03]  /*4f40*/  FADD.FTZ R35, R35, R128 ;  /* 0x0000008023237221 */ /* 0x000fc60000010000 */
[----:B------:R-:W-:Y:S01]  /*4f50*/  FADD.FTZ R131, R131, R34 ;  /* 0x0000002283837221 */ /* 0x000fe20000010000 */
[----:B------:R-:W-:Y:S01]  /*4f60*/  FADD.FTZ R28, R28, R35 ;  /* 0x000000231c1c7221 */ /* 0x000fe20000010000 */
[----:B------:R-:W-:Y:S02]  /*4f70*/  HMMA.16816.F32 R72, R4, R22, R72 ;  /* 0x000000160448723c */ /* 0x000fe40000001848 */
[----:B------:R-:W-:Y:S01]  /*4f80*/  FADD.FTZ R120, R120, R131 ;  /* 0x0000008378787221 */ /* 0x000fe20000010000 */
[----:B------:R-:W-:-:S03]  /*4f90*/  FADD.FTZ R29, R29, R28 ;  /* 0x0000001c1d1d7221 */ /* 0x000fc60000010000 */
[----:B------:R-:W-:Y:S01]  /*4fa0*/  FADD.FTZ R119, R119, R120 ;  /* 0x0000007877777221 */ /* 0x000fe20000010000 */
[----:B------:R-:W-:Y:S01]  /*4fb0*/  FADD.FTZ R30, R30, R29 ;  /* 0x0000001d1e1e7221 */ /* 0x000fe20000010000 */
[----:B----4-:R-:W-:Y:S02]  /*4fc0*/  HMMA.16816.F32 R76, R4, R16, R76 ;  /* 0x00000010044c723c */ /* 0x010fe4000000184c */
[----:B------:R-:W-:Y:S01]  /*4fd0*/  FADD.FTZ R118, R118, R119 ;  /* 0x0000007776767221 */ /* 0x000fe20000010000 */
[----:B------:R-:W-:-:S03]  /*4fe0*/  FADD.FTZ R174, R31, R30 ;  /* 0x0000001e1fae7221 */ /* 0x000fc60000010000 */
[----:B------:R-:W-:Y:S02]  /*4ff0*/  FADD.FTZ R175, R175, R118 ;  /* 0x00000076afaf7221 */ /* 0x000fe40000010000 */
[C---:B------:R-:W-:Y:S08]  /*5000*/  HMMA.16816.F32 R80, R4.reuse, R18, R80 ;  /* 0x000000120450723c */ /* 0x040ff00000001850 */
[C---:B-1----:R-:W-:Y:S08]  /*5010*/  HMMA.16816.F32 R88, R4.reuse, R12, R88 ;  /* 0x0000000c0458723c */ /* 0x042ff00000001858 */
[----:B------:R-:W-:Y:S01]  /*5020*/  HMMA.16816.F32 R84, R4, R14, R84 ;  /* 0x0000000e0454723c */ /* 0x000fe20000001854 */
[----:B------:R-:W-:-:S04]  /*5030*/  NOP ;  /* 0x0000000000007918 */ /* 0x000fc80000000000 */
[----:B------:R-:W-:-:S15]  /*5040*/  @!P2 BRA `(.L_x_847) ;  /* 0x00000028009ca947 */ /* 0x000fde0003800000 */
        /* <DEDUP_REMOVED lines=21> */
[-C--:B------:R-:W-:Y:S01]  /*51a0*/  LEA.HI.X R15, R3, R161.reuse, R2, 0x1, P4 ;  /* 0x000000a1030f7211 */ /* 0x080fe200020f0c02 */
[----:B------:R-:W-:Y:S01]  /*51b0*/  VIADD R3, R102, 0xffffffff ;  /* 0xffffffff66037836 */ /* 0x000fe20000000000 */
[----:B------:R-:W-:Y:S01]  /*51c0*/  LEA.HI.X R12, R8, R2, R9, 0x5, P2 ;  /* 0x00000002080c7211 */ /* 0x000fe200010f2c09 */
[----:B------:R-:W-:Y:S01]  /*51d0*/  @!PT LDS RZ, [RZ] ;  /* 0x00000000fffff984 */ /* 0x000fe20000000800 */
[----:B------:R-:W-:Y:S01]  /*51e0*/  @!PT LDS RZ, [RZ] ;  /* 0x00000000fffff984 */ /* 0x000fe20000000800 */
[----:B------:R-:W-:Y:S01]  /*51f0*/  @!PT LDS RZ, [RZ] ;  /* 0x00000000fffff984 */ /* 0x000fe20000000800 */
[----:B------:R-:W-:Y:S01]  /*5200*/  @!P1 LDGSTS.E.BYPASS.LTC128B.128 [R169+0x8000], desc[UR12][R20.64] ;  /* 0x0800000014a99fae */ /* 0x000fe2000b981a0c */
[----:B------:R-:W-:Y:S01]  /*5210*/  LEA R16, P2, R7, R162, 0x1 ;  /* 0x000000a207107211 */ /* 0x000fe200078408ff */
[----:B------:R-:W-:Y:S01]  /*5220*/  IMAD R3, R3, 0x40, R168 ;  /* 0x0000004003037824 */ /* 0x000fe200078e02a8 */
[-C--:B------:R-:W-:Y:S01]  /*5230*/  LEA.HI.X R19, R5, R161.reuse, R6, 0x1, P3 ;  /* 0x000000a105137211 */ /* 0x080fe200018f0c06 */
[----:B------:R-:W-:Y:S01]  /*5240*/  @P1 STS.128 [R169+0x8000], RZ ;  /* 0x008000ffa9001388 */ /* 0x000fe20000000c00 */
[----:B------:R-:W-:Y:S01]  /*5250*/  LEA.HI.X R17, R7, R161, R12, 0x1, P2 ;  /* 0x000000a107117211 */ /* 0x000fe200010f0c0c */
[----:B------:R-:W-:-:S02]  /*5260*/  VIADD R2, R3, 0xffffffc0 ;  /* 0xffffffc003027836 */ /* 0x000fc40000000000 */
[----:B------:R-:W-:Y:S01]  /*5270*/  @!PT LDS RZ, [RZ] ;  /* 0x00000000fffff984 */ /* 0x000fe20000000800 */
[----:B------:R-:W-:Y:S01]  /*5280*/  @!PT LDS RZ, [RZ] ;  /* 0x00000000fffff984 */ /* 0x000fe20000000800 */
[----:B------:R-:W-:Y:S01]  /*5290*/  @!PT LDS RZ, [RZ] ;  /* 0x00000000fffff984 */ /* 0x000fe20000000800 */
[----:B------:R1:W-:Y:S03]  /*52a0*/  @!P0 LDGSTS.E.BYPASS.LTC128B.128 [R169+0xa000], desc[UR12][R20.64+0x80] ;  /* 0x0a00008014a98fae */ /* 0x0003e6000b981a0c */
[C---:B------:R-:W-:Y:S01]  /*52b0*/  ISETP.GE.AND P4, PT, R2.reuse, R138, PT ;  /* 0x0000008a0200720c */ /* 0x040fe20003f86270 */
[----:B------:R-:W-:Y:S01]  /*52c0*/  @P0 STS.128 [R169+0xa000], RZ ;  /* 0x00a000ffa9000388 */ /* 0x000fe20000000c00 */
[----:B------:R-:W-:-:S03]  /*52d0*/  ISETP.GE.AND P3, PT, R2, R137, PT ;  /* 0x000000890200720c */ /* 0x000fc60003f66270 */
        /* <DEDUP_REMOVED lines=32> */
[----:B-1----:R-:W1:Y:S04]  /*54e0*/  LDSM.16.M88.4 R20, [R154+UR5+0x4800] ;  /* 0x004800059a14783b */ /* 0x002e680008000200 */
[----:B--2---:R-:W3:Y:S04]  /*54f0*/  LDSM.16.M88.4 R12, [R154+UR5+0x5000] ;  /* 0x005000059a0c783b */ /* 0x004ee80008000200 */
[----:B------:R-:W2:Y:S04]  /*5500*/  LDSM.16.M88.4 R128, [R154+UR5+0x5800] ;  /* 0x005800059a80783b */ /* 0x000ea80008000200 */
[----:B------:R-:W-:Y:S04]  /*5510*/  LDSM.16.M88.4 R104, [R153] ;  /* 0x000000009968783b */ /* 0x000fe80000000200 */
[----:B------:R-:W5:Y:S04]  /*5520*/  LDSM.16.M88.4 R124, [R149+0x4000] ;  /* 0x00400000957c783b */ /* 0x000f680000000200 */
[----:B------:R-:W5:Y:S04]  /*5530*/  LDSM.16.M88.4 R116, [R149+0x4800] ;  /* 0x004800009574783b */ /* 0x000f680000000200 */
[----:B------:R-:W5:Y:S04]  /*5540*/  LDSM.16.M88.4 R108, [R149+0x5000] ;  /* 0x00500000956c783b */ /* 0x000f680000000200 */
[----:B------:R-:W5:Y:S04]  /*5550*/  LDSM.16.M88.4 R112, [R149+0x5800] ;  /* 0x005800009570783b */ /* 0x000f680000000200 */
[----:B------:R-:W-:Y:S01]  /*5560*/  LDSM.16.M88.4 R132, [R148+0x7000] ;  /* 0x007000009484783b */ /* 0x000fe20000000200 */
[C---:B----4-:R-:W-:Y:S03]  /*5570*/  HMMA.16816.F32 R32, R4.reuse, R28, RZ ;  /* 0x0000001c0420723c */ /* 0x050fe600000018ff */
[----:B------:R-:W0:Y:S05]  /*5580*/  LDGDEPBAR ;  /* 0x00000000000079af */ /* 0x000e2a0000000000 */
[C---:B-1----:R-:W-:Y:S08]  /*5590*/  HMMA.16816.F32 R24, R4.reuse, R20, RZ ;  /* 0x000000140418723c */ /* 0x042ff000000018ff */
[C---:B---3--:R-:W-:Y:S08]  /*55a0*/  HMMA.16816.F32 R16, R4.reuse, R12, RZ ;  /* 0x0000000c0410723c */ /* 0x048ff000000018ff */
[C---:B------:R-:W-:Y:S08]  /*55b0*/  HMMA.16816.F32 R28, R4.reuse, R30, RZ ;  /* 0x0000001e041c723c */ /* 0x040ff000000018ff */
[C---:B------:R-:W-:Y:S08]  /*55c0*/  HMMA.16816.F32 R20, R4.reuse, R22, RZ ;  /* 0x000000160414723c */ /* 0x040ff000000018ff */
[C---:B------:R-:W-:Y:S08]  /*55d0*/  HMMA.16816.F32 R12, R4.reuse, R14, RZ ;  /* 0x0000000e040c723c */ /* 0x040ff000000018ff */
[C---:B--2---:R-:W-:Y:S08]  /*55e0*/  HMMA.16816.F32 R120, R4.reuse, R128, RZ ;  /* 0x000000800478723c */ /* 0x044ff000000018ff */
[----:B------:R-:W-:Y:S01]  /*55f0*/  HMMA.16816.F32 R4, R4, R130, RZ ;  /* 0x000000820404723c */ /* 0x000fe200000018ff */
[----:B------:R-:W-:Y:S07]  /*5600*/  LDSM.16.M88.4 R128, [R148+0x7800] ;  /* 0x007800009480783b */ /* 0x000fee0000000200 */
[C---:B-----5:R-:W-:Y:S08]  /*5610*/  HMMA.16816.F32 R32, R104.reuse, R124, R32 ;  /* 0x0000007c6820723c */ /* 0x060ff00000001820 */
[C---:B------:R-:W-:Y:S01]  /*5620*/  HMMA.16816.F32 R28, R104.reuse, R126, R28 ;  /* 0x0000007e681c723c */ /* 0x040fe2000000181c */
[----:B------:R-:W-:Y:S07]  /*5630*/  LDSM.16.M88.4 R124, [R148+0x4000] ;  /* 0x00400000947c783b */ /* 0x000fee0000000200 */
[C---:B------:R-:W-:Y:S08]  /*5640*/  HMMA.16816.F32 R24, R104.reuse, R116, R24 ;  /* 0x000000746818723c */ /* 0x040ff00000001818 */
[C---:B------:R-:W-:Y:S01]  /*5650*/  HMMA.16816.F32 R20, R104.reuse, R118, R20 ;  /* 0x000000766814723c */ /* 0x040fe20000001814 */
[----:B------:R-:W-:Y:S07]  /*5660*/  LDSM.16.M88.4 R116, [R148+0x4800] ;  /* 0x004800009474783b */ /* 0x000fee0000000200 */
[C---:B------:R-:W-:Y:S08]  /*5670*/  HMMA.16816.F32 R16, R104.reuse, R108, R16 ;  /* 0x0000006c6810723c */ /* 0x040ff00000001810 */
[C---:B------:R-:W-:Y:S01]  /*5680*/  HMMA.16816.F32 R12, R104.reuse, R110, R12 ;  /* 0x0000006e680c723c */ /* 0x040fe2000000180c */
[----:B------:R-:W1:Y:S07]  /*5690*/  LDSM.16.M88.4 R108, [R152] ;  /* 0x00000000986c783b */ /* 0x000e6e0000000200 */
[C---:B------:R-:W-:Y:S08]  /*56a0*/  HMMA.16816.F32 R120, R104.reuse, R112, R120 ;  /* 0x000000706878723c */ /* 0x040ff00000001878 */
[----:B------:R-:W-:Y:S01]  /*56b0*/  HMMA.16816.F32 R4, R104, R114, R4 ;  /* 0x000000726804723c */ /* 0x000fe20000001804 */
[----:B------:R-:W2:Y:S04]  /*56c0*/  LDSM.16.M88.4 R104, [R148+0x5000] ;  /* 0x005000009468783b */ /* 0x000ea80000000200 */
[----:B------:R-:W3:Y:S03]  /*56d0*/  LDSM.16.M88.4 R112, [R148+0x5800] ;  /* 0x005800009470783b */ /* 0x000ee60000000200 */
[C---:B-1----:R-:W-:Y:S08]  /*56e0*/  HMMA.16816.F32 R32, R108.reuse, R124, R32 ;  /* 0x0000007c6c20723c */ /* 0x042ff00000001820 */
[C---:B------:R-:W-:Y:S01]  /*56f0*/  HMMA.16816.F32 R28, R108.reuse, R126, R28 ;  /* 0x0000007e6c1c723c */ /* 0x040fe2000000181c */
[----:B------:R-:W-:Y:S07]  /*5700*/  LDSM.16.M88.4 R124, [R147+0x4000] ;  /* 0x00400000937c783b */ /* 0x000fee0000000200 */
[C---:B------:R-:W-:Y:S08]  /*5710*/  HMMA.16816.F32 R24, R108.reuse, R116, R24 ;  /* 0x000000746c18723c */ /* 0x040ff00000001818 */
[C---:B------:R-:W-:Y:S01]  /*5720*/  HMMA.16816.F32 R20, R108.reuse, R118, R20 ;  /* 0x000000766c14723c */ /* 0x040fe20000001814 */
[----:B------:R-:W-:Y:S07]  /*5730*/  LDSM.16.M88.4 R116, [R147+0x4800] ;  /* 0x004800009374783b */ /* 0x000fee0000000200 */
[C---:B--2---:R-:W-:Y:S08]  /*5740*/  HMMA.16816.F32 R16, R108.reuse, R104, R16 ;  /* 0x000000686c10723c */ /* 0x044ff00000001810 */
[C---:B------:R-:W-:Y:S01]  /*5750*/  HMMA.16816.F32 R12, R108.reuse, R106, R12 ;  /* 0x0000006a6c0c723c */ /* 0x040fe2000000180c */
[----:B------:R-:W1:Y:S07]  /*5760*/  LDSM.16.M88.4 R104, [R151] ;  /* 0x000000009768783b */ /* 0x000e6e0000000200 */
[C---:B---3--:R-:W-:Y:S08]  /*5770*/  HMMA.16816.F32 R120, R108.reuse, R112, R120 ;  /* 0x000000706c78723c */ /* 0x048ff00000001878 */
[----:B------:R-:W-:Y:S01]  /*5780*/  HMMA.16816.F32 R4, R108, R114, R4 ;  /* 0x000000726c04723c */ /* 0x000fe20000001804 */
[----:B------:R-:W2:Y:S04]  /*5790*/  LDSM.16.M88.4 R108, [R147+0x5000] ;  /* 0x00500000936c783b */ /* 0x000ea80000000200 */
[----:B------:R-:W3:Y:S03]  /*57a0*/  LDSM.16.M88.4 R112, [R147+0x5800] ;  /* 0x005800009370783b */ /* 0x000ee60000000200 */
[C---:B-1----:R-:W-:Y:S08]  /*57b0*/  HMMA.16816.F32 R32, R104.reuse, R124, R32 ;  /* 0x0000007c6820723c */ /* 0x042ff00000001820 */
[C---:B------:R-:W-:Y:S01]  /*57c0*/  HMMA.16816.F32 R28, R104.reuse, R126, R28 ;  /* 0x0000007e681c723c */ /* 0x040fe2000000181c */
[----:B------:R-:W-:Y:S07]  /*57d0*/  LDSM.16.M88.4 R124, [R154+UR5+0x6000] ;  /* 0x006000059a7c783b */ /* 0x000fee0008000200 */
        /* <DEDUP_REMOVED lines=8> */
[----:B------:R-:W2:Y:S04]  /*5860*/  LDSM.16.M88.4 R104, [R154+UR5+0x7000] ;  /* 0x007000059a68783b */ /* 0x000ea80008000200 */
[----:B------:R-:W3:Y:S03]  /*5870*/  LDSM.16.M88.4 R112, [R154+UR5+0x7800] ;  /* 0x007800059a70783b */ /* 0x000ee60008000200 */
        /* <DEDUP_REMOVED lines=8> */
[----:B------:R-:W1:Y:S07]  /*5900*/  LDSM.16.M88.4 R104, [R153+0x2000] ;  /* 0x002000009968783b */ /* 0x000e6e0000000200 */
[C---:B---3--:R-:W-:Y:S08]  /*5910*/  HMMA.16816.F32 R120, R108.reuse, R112, R120 ;  /* 0x000000706c78723c */ /* 0x048ff00000001878 */
[----:B------:R-:W-:Y:S01]  /*5920*/  HMMA.16816.F32 R4, R108, R114, R4 ;  /* 0x000000726c04723c */ /* 0x000fe20000001804 */
[----:B------:R-:W2:Y:S04]  /*5930*/  LDSM.16.M88.4 R108, [R149+0x7000] ;  /* 0x00700000956c783b */ /* 0x000ea80000000200 */
[----:B------:R-:W3:Y:S03]  /*5940*/  LDSM.16.M88.4 R112, [R149+0x7800] ;  /* 0x007800009570783b */ /* 0x000ee60000000200 */
[C---:B-1----:R-:W-:Y:S08]  /*5950*/  HMMA.16816.F32 R32, R104.reuse, R124, R32 ;  /* 0x0000007c6820723c */ /* 0x042ff00000001820 */
[C---:B------:R-:W-:Y:S01]  /*5960*/  HMMA.16816.F32 R28, R104.reuse, R126, R28 ;  /* 0x0000007e681c723c */ /* 0x040fe2000000181c */
[----:B------:R-:W1:Y:S07]  /*5970*/  LDSM.16.M88.4 R124, [R152+0x2000] ;  /* 0x00200000987c783b */ /* 0x000e6e0000000200 */
[C---:B------:R-:W-:Y:S08]  /*5980*/  HMMA.16816.F32 R24, R104.reuse, R116, R24 ;  /* 0x000000746818723c */ /* 0x040ff00000001818 */
[C---:B------:R-:W-:Y:S01]  /*5990*/  HMMA.16816.F32 R20, R104.reuse, R118, R20 ;  /* 0x000000766814723c */ /* 0x040fe20000001814 */
[----:B------:R-:W-:Y:S07]  /*59a0*/  LDSM.16.M88.4 R116, [R151+0x2000] ;  /* 0x002000009774783b */ /* 0x000fee0000000200 */
        /* <DEDUP_REMOVED lines=8> */
[C---:B------:R-:W-:Y:S08]  /*5a30*/  HMMA.16816.F32 R12, R124.reuse, R134, R12 ;  /* 0x000000867c0c723c */ /* 0x040ff0000000180c */
[C---:B------:R-:W-:Y:S08]  /*5a40*/  HMMA.16816.F32 R4, R124.reuse, R130, R4 ;  /* 0x000000827c04723c */ /* 0x040ff00000001804 */
[C---:B--2---:R-:W-:Y:S08]  /*5a50*/  HMMA.16816.F32 R32, R124.reuse, R108, R32 ;  /* 0x0000006c7c20723c */ /* 0x044ff00000001820 */
[C---:B------:R-:W-:Y:S01]  /*5a60*/  HMMA.16816.F32 R28, R124.reuse, R110, R28 ;  /* 0x0000006e7c1c723c */ /* 0x040fe2000000181c */
[----:B------:R-:W1:Y:S07]  /*5a70*/  LDSM.16.M88.4 R108, [R147+0x6800] ;  /* 0x00680000936c783b */ /* 0x000e6e0000000200 */
[C---:B---3--:R-:W-:Y:S08]  /*5a80*/  HMMA.16816.F32 R24, R124.reuse, R104, R24 ;  /* 0x000000687c18723c */ /* 0x048ff00000001818 */
[----:B------:R-:W-:Y:S01]  /*5a90*/  HMMA.16816.F32 R20, R124, R106, R20 ;  /* 0x0000006a7c14723c */ /* 0x000fe20000001814 */
[----:B------:R-:W2:Y:S07]  /*5aa0*/  LDSM.16.M88.4 R104, [R147+0x7800] ;  /* 0x007800009368783b */ /* 0x000eae0000000200 */
[----:B----4-:R-:W-:Y:S01]  /*5ab0*/  HMMA.16816.F32 R32, R116, R112, R32 ;  /* 0x000000707420723c */ /* 0x010fe20000001820 */
[----:B------:R-:W-:-:S07]  /*5ac0*/  VIADD R113, R3, 0xffffffc8 ;  /* 0xffffffc803717836 */ /* 0x000fce0000000000 */
[----:B------:R-:W-:Y:S08]  /*5ad0*/  HMMA.16816.F32 R28, R116, R114, R28 ;  /* 0x00000072741c723c */ /* 0x000ff0000000181c */
[----:B------:R-:W-:Y:S08]  /*5ae0*/  HMMA.16816.F32 R120, R124, R128, R120 ;  /* 0x000000807c78723c */ /* 0x000ff00000001878 */
[C---:B-1----:R-:W-:Y:S08]  /*5af0*/  HMMA.16816.F32 R24, R116.reuse, R108, R24 ;  /* 0x0000006c7418723c */ /* 0x042ff00000001818 */
[----:B------:R-:W-:Y:S01]  /*5b00*/  HMMA.16816.F32 R20, R116, R110, R20 ;  /* 0x0000006e7414723c */ /* 0x000fe20000001814 */
[----:B------:R-:W1:Y:S01]  /*5b10*/  LDSM.16.M88.4 R108, [R147+0x7000] ;  /* 0x00700000936c783b */ /* 0x000e620000000200 */
[----:B------:R-:W-:-:S06]  /*5b20*/  DEPBAR.LE SB0, 0x0 ;  /* 0x000080000000791a */ /* 0x000fcc0000000000 */
[----:B--2---:R-:W-:Y:S01]  /*5b30*/  HMMA.16816.F32 R4, R116, R106, R4 ;  /* 0x0000006a7404723c */ /* 0x004fe20000001804 */
[----:B------:R-:W-:Y:S01]  /*5b40*/  I2FP.F32.U32 R107, R2 ;  /* 0x00000002006b7245 */ /* 0x000fe20000201000 */
[----:B------:R-:W-:-:S04]  /*5b50*/  VIADD R2, R3, 0xfffffff8 ;  /* 0xfffffff803027836 */ /* 0x000fc80000000000 */
[CC--:B------:R-:W-:Y:S01]  /*5b60*/  FFMA.FTZ R187, R107.reuse, R0.reuse, R32 ;  /* 0x000000006bbb7223 */ /* 0x0c0fe20000010020 */
[----:B------:R-:W-:Y:S01]  /*5b70*/  FFMA.FTZ R34, R107, R0, R34 ;  /* 0x000000006b227223 */ /* 0x000fe20000010022 */
[----:B------:R-:W-:Y:S01]  /*5b80*/  I2FP.F32.U32 R107, R2 ;  /* 0x00000002006b7245 */ /* 0x000fe20000201000 */
[----:B------:R-:W-:Y:S01]  /*5b90*/  VIADD R32, R3, 0xffffffc1 ;  /* 0xffffffc103207836 */ /* 0x000fe20000000000 */
[CC--:B------:R-:W-:Y:S01]  /*5ba0*/  ISETP.GE.AND P5, PT, R2.reuse, R138.reuse, PT ;  /* 0x0000008a0200720c */ /* 0x0c0fe20003fa6270 */
[----:B------:R-:W-:Y:S01]  /*5bb0*/  HMMA.16816.F32 R120, R116, R104, R120 ;  /* 0x000000687478723c */ /* 0x000fe20000001878 */
[----:B------:R-:W-:Y:S01]  /*5bc0*/  BAR.SYNC.DEFER_BLOCKING 0x0 ;  /* 0x0000000000007b1d */ /* 0x000fe20000010000 */
[----:B------:R-:W-:Y:S02]  /*5bd0*/  ISETP.GE.AND P6, PT, R2, R137, PT ;  /* 0x000000890200720c */ /* 0x000fe40003fc6270 */
[----:B------:R-:W-:Y:S02]  /*5be0*/  FSEL R183, R34, -INF , !P3 ;  /* 0xff80000022b77808 */ /* 0x000fe40005800000 */
[----:B------:R-:W-:-:S02]  /*5bf0*/  ISETP.GE.AND P3, PT, R113, R138, PT ;  /* 0x0000008a7100720c */ /* 0x000fc40003f66270 */
[C---:B------:R-:W-:Y:S01]  /*5c00*/  FFMA.FTZ R2, R107.reuse, R0, R4 ;  /* 0x000000006b027223 */ /* 0x040fe20000010004 */
[----:B------:R-:W-:Y:S01]  /*5c10*/  I2FP.F32.U32 R4, R32 ;  /* 0x0000002000047245 */ /* 0x000fe20000201000 */
[-C--:B------:R-:W-:Y:S01]  /*5c20*/  FFMA.FTZ R6, R107, R0.reuse, R6 ;  /* 0x000000006b067223 */ /* 0x080fe20000010006 */
[----:B------:R-:W-:Y:S02]  /*5c30*/  FSEL R187, R187, -INF , !P4 ;  /* 0xff800000bbbb7808 */ /* 0x000fe40006000000 */
[----:B------:R-:W-:Y:S01]  /*5c40*/  FSEL R2, R2, -INF , !P5 ;  /* 0xff80000002027808 */ /* 0x000fe20006800000 */
[CC--:B------:R-:W-:Y:S01]  /*5c50*/  FFMA.FTZ R33, R4.reuse, R0.reuse, R33 ;  /* 0x0000000004217223 */ /* 0x0c0fe20000010021 */
[----:B------:R-:W-:Y:S01]  /*5c60*/  ISETP.GE.AND P5, PT, R113, R137, PT ;  /* 0x000000897100720c */ /* 0x000fe20003fa6270 */
[----:B------:R-:W-:Y:S01]  /*5c70*/  FFMA.FTZ R35, R4, R0, R35 ;  /* 0x0000000004237223 */ /* 0x000fe20000010023 */
[----:B------:R-:W-:Y:S01]  /*5c80*/  I2FP.F32.U32 R113, R113 ;  /* 0x0000007100717245 */ /* 0x000fe20000201000 */
[----:B------:R-:W-:Y:S01]  /*5c90*/  VIADD R4, R3, 0xffffffc9 ;  /* 0xffffffc903047836 */ /* 0x000fe20000000000 */
[----:B------:R-:W-:-:S02]  /*5ca0*/  ISETP.GE.AND P2, PT, R32, R138, PT ;  /* 0x0000008a2000720c */ /* 0x000fc40003f46270 */
[-C--:B------:R-:W-:Y:S01]  /*5cb0*/  ISETP.GE.AND P4, PT, R32, R137.reuse, PT ;  /* 0x000000892000720c */ /* 0x080fe20003f86270 */
[CC--:B------:R-:W-:Y:S01]  /*5cc0*/  FFMA.FTZ R28, R113.reuse, R0.reuse, R28 ;  /* 0x00000000711c7223 */ /* 0x0c0fe2000001001c */
[----:B------:R-:W-:Y:S01]  /*5cd0*/  FFMA.FTZ R30, R113, R0, R30 ;  /* 0x00000000711e7223 */ /* 0x000fe2000001001e */
[----:B------:R-:W-:Y:S01]  /*5ce0*/  VIADD R113, R3, 0xffffffd0 ;  /* 0xffffffd003717836 */ /* 0x000fe20000000000 */
[----:B------:R-:W-:Y:S01]  /*5cf0*/  FSEL R189, R33, -INF , !P2 ;  /* 0xff80000021bd7808 */ /* 0x000fe20005000000 */
[----:B-1----:R-:W-:Y:S01]  /*5d00*/  HMMA.16816.F32 R16, R116, R108, R16 ;  /* 0x0000006c7410723c */ /* 0x002fe20000001810 */
[----:B------:R-:W-:Y:S02]  /*5d10*/  FSEL R181, R35, -INF , !P4 ;  /* 0xff80000023b57808 */ /* 0x000fe40006000000 */
[C---:B------:R-:W-:Y:S02]  /*5d20*/  ISETP.GE.AND P2, PT, R4.reuse, R138, PT ;  /* 0x0000008a0400720c */ /* 0x040fe40003f46270 */
[----:B------:R-:W-:-:S02]  /*5d30*/  ISETP.GE.AND P4, PT, R4, R137, PT ;  /* 0x000000890400720c */ /* 0x000fc40003f86270 */
[----:B------:R-:W-:Y:S01]  /*5d40*/  I2FP.F32.U32 R4, R4 ;  /* 0x0000000400047245 */ /* 0x000fe20000201000 */
[----:B------:R-:W-:Y:S01]  /*5d50*/  HMMA.16816.F32 R12, R116, R110, R12 ;  /* 0x0000006e740c723c */ /* 0x000fe2000000180c */
[----:B------:R-:W-:Y:S02]  /*5d60*/  FSEL R33, R28, -INF , !P3 ;  /* 0xff8000001c217808 */ /* 0x000fe40005800000 */
[----:B------:R-:W-:Y:S01]  /*5d70*/  FSEL R35, R30, -INF , !P5 ;  /* 0xff8000001e237808 */ /* 0x000fe20006800000 */
[C---:B------:R-:W-:Y:S01]  /*5d80*/  FFMA.FTZ R191, R4.reuse, R0, R29 ;  /* 0x0000000004bf7223 */ /* 0x040fe2000001001d */
[C---:B------:R-:W-:Y:S01]  /*5d90*/  ISETP.GE.AND P3, PT, R113.reuse, R138, PT ;  /* 0x0000008a7100720c */ /* 0x040fe20003f66270 */
[----:B------:R-:W-:Y:S01]  /*5da0*/  FFMA.FTZ R31, R4, R0, R31 ;  /* 0x00000000041f7223 */ /* 0x000fe2000001001f */
[----:B------:R-:W-:Y:S01]  /*5db0*/  ISETP.GE.AND P5, PT, R113, R137, PT ;  /* 0x000000897100720c */ /* 0x000fe20003fa6270 */
[C---:B------:R-:W-:Y:S01]  /*5dc0*/  VIADD R4, R3.reuse, 0xffffffd1 ;  /* 0xffffffd103047836 */ /* 0x040fe20000000000 */
[----:B------:R-:W-:Y:S01]  /*5dd0*/  I2FP.F32.U32 R113, R113 ;  /* 0x0000007100717245 */ /* 0x000fe20000201000 */
[----:B------:R-:W-:Y:S01]  /*5de0*/  VIADD R29, R3, 0xffffffd8 ;  /* 0xffffffd8031d7836 */ /* 0x000fe20000000000 */
[----:B------:R-:W-:-:S02]  /*5df0*/  FSEL R191, R191, -INF , !P2 ;  /* 0xff800000bfbf7808 */ /* 0x000fc40005000000 */
[----:B------:R-:W-:Y:S01]  /*5e00*/  FSEL R185, R31, -INF , !P4 ;  /* 0xff8000001fb97808 */ /* 0x000fe20006000000 */
[CC--:B------:R-:W-:Y:S01]  /*5e10*/  FFMA.FTZ R24, R113.reuse, R0.reuse, R24 ;  /* 0x0000000071187223 */ /* 0x0c0fe20000010018 */
[----:B------:R-:W-:Y:S01]  /*5e20*/  FFMA.FTZ R26, R113, R0, R26 ;  /* 0x00000000711a7223 */ /* 0x000fe2000001001a */
[C---:B------:R-:W-:Y:S02]  /*5e30*/  ISETP.GE.AND P2, PT, R4.reuse, R138, PT ;  /* 0x0000008a0400720c */ /* 0x040fe40003f46270 */
[-C--:B------:R-:W-:Y:S02]  /*5e40*/  ISETP.GE.AND P4, PT, R4, R137.reuse, PT ;  /* 0x000000890400720c */ /* 0x080fe40003f86270 */
[----:B------:R-:W-:Y:S02]  /*5e50*/  I2FP.F32.U32 R4, R4 ;  /* 0x0000000400047245 */ /* 0x000fe40000201000 */
[----:B------:R-:W-:Y:S02]  /*5e60*/  FSEL R113, R24, -INF , !P3 ;  /* 0xff80000018717808 */ /* 0x000fe40005800000 */
[----:B------:R-:W-:Y:S01]  /*5e70*/  FSEL R143, R26, -INF , !P5 ;  /* 0xff8000001a8f7808 */ /* 0x000fe20006800000 */
[C---:B------:R-:W-:Y:S01]  /*5e80*/  FFMA.FTZ R25, R4.reuse, R0, R25 ;  /* 0x0000000004197223 */ /* 0x040fe20000010019 */
[C---:B------:R-:W-:Y:S01]  /*5e90*/  ISETP.GE.AND P3, PT, R29.reuse, R138, PT ;  /* 0x0000008a1d00720c */ /* 0x040fe20003f66270 */
[----:B------:R-:W-:Y:S01]  /*5ea0*/  FFMA.FTZ R27, R4, R0, R27 ;  /* 0x00000000041b7223 */ /* 0x000fe2000001001b */
[----:B------:R-:W-:Y:S01]  /*5eb0*/  ISETP.GE.AND P5, PT, R29, R137, PT ;  /* 0x000000891d00720c */ /* 0x000fe20003fa6270 */
[----:B------:R-:W-:Y:S01]  /*5ec0*/  VIADD R4, R3, 0xffffffd9 ;  /* 0xffffffd903047836 */ /* 0x000fe20000000000 */
[----:B------:R-:W-:-:S02]  /*5ed0*/  I2FP.F32.U32 R29, R29 ;  /* 0x0000001d001d7245 */ /* 0x000fc40000201000 */
[----:B------:R-:W-:Y:S02]  /*5ee0*/  FSEL R179, R25, -INF , !P2 ;  /* 0xff80000019b37808 */ /* 0x000fe40005000000 */
[----:B------:R-:W-:Y:S01]  /*5ef0*/  FSEL R171, R27, -INF , !P4 ;  /* 0xff8000001bab7808 */ /* 0x000fe20006000000 */
[----:B------:R-:W-:Y:S01]  /*5f00*/  FFMA.FTZ R115, R29, R0, R20 ;  /* 0x000000001d737223 */ /* 0x000fe20000010014 */
[----:B------:R-:W-:Y:S01]  /*5f10*/  VIADD R20, R3, 0xffffffe0 ;  /* 0xffffffe003147836 */ /* 0x000fe20000000000 */
[C---:B------:R-:W-:Y:S01]  /*5f20*/  ISETP.GE.AND P2, PT, R4.reuse, R138, PT ;  /* 0x0000008a0400720c */ /* 0x040fe20003f46270 */
[----:B------:R-:W-:Y:S01]  /*5f30*/  FFMA.FTZ R22, R29, R0, R22 ;  /* 0x000000001d167223 */ /* 0x000fe20000010016 */
[----:B------:R-:W-:Y:S02]  /*5f40*/  ISETP.GE.AND P4, PT, R4, R137, PT ;  /* 0x000000890400720c */ /* 0x000fe40003f86270 */
[----:B------:R-:W-:Y:S02]  /*5f50*/  I2FP.F32.U32 R4, R4 ;  /* 0x0000000400047245 */ /* 0x000fe40000201000 */
[----:B------:R-:W-:-:S02]  /*5f60*/  I2FP.F32.U32 R25, R20 ;  /* 0x0000001400197245 */ /* 0x000fc40000201000 */
[----:B------:R-:W-:Y:S01]  /*5f70*/  FSEL R115, R115, -INF , !P3 ;  /* 0xff80000073737808 */ /* 0x000fe20005800000 */
[CC--:B------:R-:W-:Y:S01]  /*5f80*/  FFMA.FTZ R21, R4.reuse, R0.reuse, R21 ;  /* 0x0000000004157223 */ /* 0x0c0fe20000010015 */
[-C--:B------:R-:W-:Y:S01]  /*5f90*/  FFMA.FTZ R23, R4, R0.reuse, R23 ;  /* 0x0000000004177223 */ /* 0x080fe20000010017 */
[----:B------:R-:W-:Y:S02]  /*5fa0*/  VIADD R4, R3, 0xffffffe1 ;  /* 0xffffffe103047836 */ /* 0x000fe40000000000 */
[-C--:B------:R-:W-:Y:S01]  /*5fb0*/  FFMA.FTZ R127, R25, R0.reuse, R16 ;  /* 0x00000000197f7223 */ /* 0x080fe20000010010 */
[----:B------:R-:W-:Y:S01]  /*5fc0*/  VIADD R16, R3, 0xffffffe8 ;  /* 0xffffffe803107836 */ /* 0x000fe20000000000 */
[----:B------:R-:W-:Y:S01]  /*5fd0*/  FSEL R177, R21, -INF , !P2 ;  /* 0xff80000015b17808 */ /* 0x000fe20005000000 */
[----:B------:R-:W-:Y:S01]  /*5fe0*/  FFMA.FTZ R18, R25, R0, R18 ;  /* 0x0000000019127223 */ /* 0x000fe20000010012 */
[----:B------:R-:W-:Y:S02]  /*5ff0*/  FSEL R173, R23, -INF , !P4 ;  /* 0xff80000017ad7808 */ /* 0x000fe40006000000 */
[----:B------:R-:W-:-:S02]  /*6000*/  ISETP.GE.AND P2, PT, R4, R138, PT ;  /* 0x0000008a0400720c */ /* 0x000fc40003f46270 */
[----:B------:R-:W-:Y:S02]  /*6010*/  ISETP.GE.AND P4, PT, R4, R137, PT ;  /* 0x000000890400720c */ /* 0x000fe40003f86270 */
[----:B------:R-:W-:Y:S02]  /*6020*/  I2FP.F32.U32 R4, R4 ;  /* 0x0000000400047245 */ /* 0x000fe40000201000 */
[----:B------:R-:W-:Y:S02]  /*6030*/  I2FP.F32.U32 R21, R16 ;  /* 0x0000001000157245 */ /* 0x000fe40000201000 */
[----:B------:R-:W-:Y:S01]  /*6040*/  ISETP.GE.AND P3, PT, R20, R138, PT ;  /* 0x0000008a1400720c */ /* 0x000fe20003f66270 */
[CC--:B------:R-:W-:Y:S01]  /*6050*/  FFMA.FTZ R17, R4.reuse, R0.reuse, R17 ;  /* 0x0000000004117223 */ /* 0x0c0fe20000010011 */
[-C--:B------:R-:W-:Y:S01]  /*6060*/  FFMA.FTZ R19, R4, R0.reuse, R19 ;  /* 0x0000000004137223 */ /* 0x080fe20000010013 */
[----:B------:R-:W-:Y:S02]  /*6070*/  VIADD R4, R3, 0xffffffe9 ;  /* 0xffffffe903047836 */ /* 0x000fe40000000000 */
[-C--:B------:R-:W-:Y:S01]  /*6080*/  FFMA.FTZ R135, R21, R0.reuse, R12 ;  /* 0x0000000015877223 */ /* 0x080fe2000001000c */
[----:B------:R-:W-:Y:S01]  /*6090*/  VIADD R12, R3, 0xfffffff0 ;  /* 0xfffffff0030c7836 */ /* 0x000fe20000000000 */
[----:B------:R-:W-:Y:S01]  /*60a0*/  FSEL R157, R22, -INF , !P5 ;  /* 0xff800000169d7808 */ /* 0x000fe20006800000 */
[----:B------:R-:W-:Y:S01]  /*60b0*/  FFMA.FTZ R14, R21, R0, R14 ;  /* 0x00000000150e7223 */ /* 0x000fe2000001000e */
[----:B------:R-:W-:-:S02]  /*60c0*/  FSEL R141, R17, -INF , !P2 ;  /* 0xff800000118d7808 */ /* 0x000fc40005000000 */
[----:B------:R-:W-:Y:S02]  /*60d0*/  FSEL R133, R19, -INF , !P4 ;  /* 0xff80000013857808 */ /* 0x000fe40006000000 */
[-C--:B------:R-:W-:Y:S02]  /*60e0*/  ISETP.GE.AND P5, PT, R20, R137.reuse, PT ;  /* 0x000000891400720c */ /* 0x080fe40003fa6270 */
[C---:B------:R-:W-:Y:S02]  /*60f0*/  ISETP.GE.AND P2, PT, R4.reuse, R138, PT ;  /* 0x0000008a0400720c */ /* 0x040fe40003f46270 */
[----:B------:R-:W-:Y:S02]  /*6100*/  ISETP.GE.AND P4, PT, R4, R137, PT ;  /* 0x000000890400720c */ /* 0x000fe40003f86270 */
[----:B------:R-:W-:Y:S02]  /*6110*/  FSEL R127, R127, -INF , !P3 ;  /* 0xff8000007f7f7808 */ /* 0x000fe40005800000 */
[----:B------:R-:W-:-:S02]  /*6120*/  I2FP.F32.U32 R4, R4 ;  /* 0x0000000400047245 */ /* 0x000fc40000201000 */
[----:B------:R-:W-:Y:S02]  /*6130*/  I2FP.F32.U32 R17, R12 ;  /* 0x0000000c00117245 */ /* 0x000fe40000201000 */
[----:B------:R-:W-:Y:S01]  /*6140*/  ISETP.GE.AND P3, PT, R16, R138, PT ;  /* 0x0000008a1000720c */ /* 0x000fe20003f66270 */
[-C--:B------:R-:W-:Y:S01]  /*6150*/  FFMA.FTZ R13, R4, R0.reuse, R13 ;  /* 0x00000000040d7223 */ /* 0x080fe2000001000d */
[----:B------:R-:W-:Y:S01]  /*6160*/  FSEL R125, R18, -INF , !P5 ;  /* 0xff800000127d7808 */ /* 0x000fe20006800000 */
[-C--:B------:R-:W-:Y:S01]  /*6170*/  FFMA.FTZ R15, R4, R0.reuse, R15 ;  /* 0x00000000040f7223 */ /* 0x080fe2000001000f */
[-C--:B------:R-:W-:Y:S01]  /*6180*/  ISETP.GE.AND P5, PT, R16, R137.reuse, PT ;  /* 0x000000891000720c */ /* 0x080fe20003fa6270 */
[----:B------:R-:W-:Y:S01]  /*6190*/  FFMA.FTZ R106, R17, R0, R120 ;  /* 0x00000000116a7223 */ /* 0x000fe20000010078 */
[----:B------:R-:W-:Y:S01]  /*61a0*/  FSEL R135, R135, -INF , !P3 ;  /* 0xff80000087877808 */ /* 0x000fe20005800000 */
[C---:B------:R-:W-:Y:S01]  /*61b0*/  VIADD R4, R3.reuse, 0xfffffff1 ;  /* 0xfffffff103047836 */ /* 0x040fe20000000000 */
[----:B------:R-:W-:Y:S01]  /*61c0*/  ISETP.GE.AND P3, PT, R12, R138, PT ;  /* 0x0000008a0c00720c */ /* 0x000fe20003f66270 */
[----:B------:R-:W-:Y:S01]  /*61d0*/  VIADD R3, R3, 0xfffffff9 ;  /* 0xfffffff903037836 */ /* 0x000fe20000000000 */
[----:B------:R-:W-:Y:S01]  /*61e0*/  FSEL R131, R14, -INF , !P5 ;  /* 0xff8000000e837808 */ /* 0x000fe20006800000 */
[----:B------:R-:W-:Y:S01]  /*61f0*/  FFMA.FTZ R29, R17, R0, R122 ;  /* 0x00000000111d7223 */ /* 0x000fe2000001007a */
[----:B------:R-:W-:-:S02]  /*6200*/  ISETP.GE.AND P5, PT, R12, R137, PT ;  /* 0x000000890c00720c */ /* 0x000fc40003fa6270 */
[----:B------:R-:W-:Y:S02]  /*6210*/  FSEL R139, R13, -INF , !P2 ;  /* 0xff8000000d8b7808 */ /* 0x000fe40005000000 */
[----:B------:R-:W-:Y:S02]  /*6220*/  FSEL R106, R106, -INF , !P3 ;  /* 0xff8000006a6a7808 */ /* 0x000fe40005800000 */
[----:B------:R-:W-:Y:S02]  /*6230*/  FMNMX3.FTZ R12, R101, R187, R189, !PT ;  /* 0x000000bb650c7276 */ /* 0x000fe400078100bd */
[C---:B------:R-:W-:Y:S02]  /*6240*/  ISETP.GE.AND P2, PT, R4.reuse, R138, PT ;  /* 0x0000008a0400720c */ /* 0x040fe40003f46270 */
        /* <DEDUP_REMOVED lines=8> */
[----:B------:R-:W-:Y:S02]  /*62d0*/  FMNMX3.FTZ R12, R12, R115, R177, !PT ;  /* 0x000000730c0c7276 */ /* 0x000fe400078100b1 */
[----:B------:R-:W-:-:S02]  /*62e0*/  FSEL R111, R111, -INF , !P2 ;  /* 0xff8000006f6f7808 */ /* 0x000fc40005000000 */
[----:B------:R-:W-:Y:S02]  /*62f0*/  I2FP.F32.U32 R16, R3 ;  /* 0x0000000300107245 */ /* 0x000fe40000201000 */
[----:B------:R-:W-:Y:S02]  /*6300*/  ISETP.GE.U32.AND P2, PT, R102, 0x3, PT ;  /* 0x000000036600780c */ /* 0x000fe40003f46070 */
[----:B------:R-:W-:Y:S01]  /*6310*/  FMNMX3.FTZ R14, R14, R143, R171, !PT ;  /* 0x0000008f0e0e7276 */ /* 0x000fe200078100ab */
[-C--:B------:R-:W-:Y:S01]  /*6320*/  FFMA.FTZ R5, R16, R0.reuse, R5 ;  /* 0x0000000010057223 */ /* 0x080fe20000010005 */
[----:B------:R-:W-:Y:S01]  /*6330*/  FMNMX3.FTZ R12, R12, R127, R141, !PT ;  /* 0x0000007f0c0c7276 */ /* 0x000fe2000781008d */
[----:B------:R-:W-:Y:S01]  /*6340*/  FFMA.FTZ R7, R16, R0, R7 ;  /* 0x0000000010077223 */ /* 0x000fe20000010007 */
[----:B------:R-:W-:Y:S02]  /*6350*/  FSEL R129, R15, -INF , !P4 ;  /* 0xff8000000f817808 */ /* 0x000fe40006000000 */
[----:B------:R-:W-:-:S02]  /*6360*/  ISETP.GE.AND P4, PT, R3, R138, PT ;  /* 0x0000008a0300720c */ /* 0x000fc40003f86270 */
[----:B------:R-:W-:Y:S02]  /*6370*/  FMNMX3.FTZ R4, R14, R157, R173, !PT ;  /* 0x0000009d0e047276 */ /* 0x000fe400078100ad */
[----:B------:R-:W-:Y:S02]  /*6380*/  FMNMX3.FTZ R12, R12, R135, R139, !PT ;  /* 0x000000870c0c7276 */ /* 0x000fe4000781008b */
[----:B------:R-:W-:Y:S02]  /*6390*/  FSEL R109, R5, -INF , !P4 ;  /* 0xff800000056d7808 */ /* 0x000fe40006000000 */
[----:B------:R-:W-:Y:S02]  /*63a0*/  FMNMX3.FTZ R4, R4, R125, R133, !PT ;  /* 0x0000007d04047276 */ /* 0x000fe40007810085 */
[----:B------:R-:W-:Y:S02]  /*63b0*/  FMNMX3.FTZ R5, R12, R106, R111, !PT ;  /* 0x0000006a0c057276 */ /* 0x000fe4000781006f */
[----:B------:R-:W-:-:S02]  /*63c0*/  FSEL R29, R29, -INF , !P5 ;  /* 0xff8000001d1d7808 */ /* 0x000fc40006800000 */
[----:B------:R-:W-:Y:S02]  /*63d0*/  ISETP.GE.AND P5, PT, R3, R137, PT ;  /* 0x000000890300720c */ /* 0x000fe40003fa6270 */
        /* <DEDUP_REMOVED lines=23> */
[----:B------:R-:W-:Y:S02]  /*6550*/  LEA R18, P3, R136, R164, 0x1 ;  /* 0x000000a488127211 */ /* 0x000fe400078608ff */
        /* <DEDUP_REMOVED lines=40> */
.L_x_848:
[----:B------:R-:W-:Y:S01]  /*67e0*/  FSEL R31, R6, -INF , !P6 ;  /* 0xff800000061f7808 */ /* 0x000fe20007000000 */
[----:B-1----:R-:W-:Y:S01]  /*67f0*/  LDSM.16.MT88.4 R12, [R150+0x8000] ;  /* 0x00800000960c783b */ /* 0x002fe20000004200 */
[----:B------:R-:W-:Y:S02]  /*6800*/  FSEL R28, R7, -INF , !P5 ;  /* 0xff800000071c7808 */ /* 0x000fe40006800000 */
[----:B------:R-:W-:Y:S01]  /*6810*/  FMNMX3.FTZ R4, R4, R29, R107, !PT ;  /* 0x0000001d04047276 */ /* 0x000fe2000781006b */
[----:B------:R-:W1:Y:S03]  /*6820*/  SHFL.BFLY PT, R6, R5, 0x2, 0x1f ;  /* 0x0c401f0005067f89 */ /* 0x000e6600000e0000 */
[----:B------:R-:W-:Y:S01]  /*6830*/  FMNMX3.FTZ R11, R4, R31, R28, !PT ;  /* 0x0000001f040b7276 */ /* 0x000fe2000781001c */
[----:B------:R-:W-:Y:S04]  /*6840*/  LDSM.16.MT88.4 R20, [R146+0x8000] ;  /* 0x008000009214783b */ /* 0x000fe80000004200 */
[----:B------:R-:W2:Y:S04]  /*6850*/  SHFL.BFLY PT, R4, R11, 0x2, 0x1f ;  /* 0x0c401f000b047f89 */ /* 0x000ea800000e0000 */
[----:B------:R-:W-:Y:S04]  /*6860*/  LDSM.16.MT88.4 R16, [R145+0x8000] ;  /* 0x008000009110783b */ /* 0x000fe80000004200 */
[----:B------:R-:W-:Y:S01]  /*6870*/  LDSM.16.MT88.4 R24, [R144+0xa000] ;  /* 0x00a000009018783b */ /* 0x000fe20000004200 */
[----:B-1----:R-:W-:-:S05]  /*6880*/  FMNMX.FTZ R7, R5, R6, !PT ;  /* 0x0000000605077209 */ /* 0x002fca0007810000 */
[----:B------:R-:W1:Y:S01]  /*6890*/  SHFL.BFLY PT, R10, R7, 0x1, 0x1f ;  /* 0x0c201f00070a7f89 */ /* 0x000e6200000e0000 */
[----:B--2---:R-:W-:-:S05]  /*68a0*/  FMNMX.FTZ R4, R11, R4, !PT ;  /* 0x000000040b047209 */ /* 0x004fca0007810000 */
[----:B------:R-:W2:Y:S01]  /*68b0*/  SHFL.BFLY PT, R3, R4, 0x1, 0x1f ;  /* 0x0c201f0004037f89 */ /* 0x000ea200000e0000 */
[----:B-1----:R-:W-:-:S04]  /*68c0*/  FMNMX.FTZ R10, R7, R10, !PT ;  /* 0x0000000a070a7209 */ /* 0x002fc80007810000 */
[C---:B------:R-:W-:Y:S01]  /*68d0*/  FSETP.NEU.FTZ.AND P1, PT, R10.reuse, -INF , PT ;  /* 0xff8000000a00780b */ /* 0x040fe20003f3d000 */
[----:B------:R-:W-:Y:S01]  /*68e0*/  FMUL.FTZ R108, R10, UR6 ;  /* 0x000000060a6c7c20 */ /* 0x000fe20008410000 */
[----:B--2---:R-:W-:Y:S02]  /*68f0*/  FMNMX.FTZ R3, R4, R3, !PT ;  /* 0x0000000304037209 */ /* 0x004fe40007810000 */
[----:B------:R-:W-:Y:S02]  /*6900*/  FSEL R4, R10, RZ, P1 ;  /* 0x000000ff0a047208 */ /* 0x000fe40000800000 */
[C---:B------:R-:W-:Y:S01]  /*6910*/  FSETP.NEU.FTZ.AND P0, PT, R3.reuse, -INF , PT ;  /* 0xff8000000300780b */ /* 0x040fe20003f1d000 */
[----:B------:R-:W-:Y:S01]  /*6920*/  FMUL.FTZ R30, R3, UR6 ;  /* 0x00000006031e7c20 */ /* 0x000fe20008410000 */
[----:B------:R-:W-:Y:S01]  /*6930*/  FSEL R108, R108, RZ, P1 ;  /* 0x000000ff6c6c7208 */ /* 0x000fe20000800000 */
[----:B------:R-:W-:Y:S01]  /*6940*/  FADD.FTZ R4, R101, -R4 ;  /* 0x8000000465047221 */ /* 0x000fe20000010000 */
[----:B------:R-:W-:-:S02]  /*6950*/  FSEL R5, R3, RZ, P0 ;  /* 0x000000ff03057208 */ /* 0x000fc40000000000 */
[----:B------:R-:W-:Y:S01]  /*6960*/  FSEL R30, R30, RZ, P0 ;  /* 0x000000ff1e1e7208 */ /* 0x000fe20000000000 */
[--C-:B------:R-:W-:Y:S01]  /*6970*/  FFMA.FTZ R103, R187, UR6, -R108.reuse ;  /* 0x00000006bb677c23 */ /* 0x100fe2000801086c */
[--C-:B------:R-:W-:Y:S01]  /*6980*/  FFMA.FTZ R34, R189, UR6, -R108.reuse ;  /* 0x00000006bd227c23 */ /* 0x100fe2000801086c */
[----:B------:R-:W-:Y:S01]  /*6990*/  FADD.FTZ R5, R100, -R5 ;  /* 0x8000000564057221 */ /* 0x000fe20000010000 */
[--C-:B------:R-:W-:Y:S01]  /*69a0*/  FFMA.FTZ R33, R33, UR6, -R108.reuse ;  /* 0x0000000621217c23 */ /* 0x100fe2000801086c */
[----:B------:R-:W-:Y:S01]  /*69b0*/  FFMA.FTZ R32, R191, UR6, -R108 ;  /* 0x00000006bf207c23 */ /* 0x000fe2000801086c */
[--C-:B------:R-:W-:Y:S01]  /*69c0*/  FFMA.FTZ R104, R183, UR6, -R30.reuse ;  /* 0x00000006b7687c23 */ /* 0x100fe2000801081e */
[--C-:B------:R-:W-:Y:S01]  /*69d0*/  FFMA.FTZ R11, R181, UR6, -R30.reuse ;  /* 0x00000006b50b7c23 */ /* 0x100fe2000801081e */
[--C-:B------:R-:W-:Y:S01]  /*69e0*/  FFMA.FTZ R35, R35, UR6, -R30.reuse ;  /* 0x0000000623237c23 */ /* 0x100fe2000801081e */
[----:B------:R-:W-:Y:S01]  /*69f0*/  FMUL.FTZ R105, R4, UR6 ;  /* 0x0000000604697c20 */ /* 0x000fe20008410000 */
[----:B------:R-:W-:Y:S01]  /*6a00*/  FMUL.FTZ R101, R5, UR6 ;  /* 0x0000000605657c20 */ /* 0x000fe20008410000 */
[----:B------:R-:W-:Y:S01]  /*6a10*/  FFMA.FTZ R185, R185, UR6, -R30 ;  /* 0x00000006b9b97c23 */ /* 0x000fe2000801081e */
[----:B------:R-:W-:Y:S01]  /*6a20*/  MUFU.EX2 R103, R103 ;  /* 0x0000006700677308 */ /* 0x000fe20000000800 */
[--C-:B------:R-:W-:Y:S01]  /*6a30*/  FFMA.FTZ R113, R113, UR6, -R108.reuse ;  /* 0x0000000671717c23 */ /* 0x100fe2000801086c */
[--C-:B------:R-:W-:Y:S01]  /*6a40*/  FFMA.FTZ R110, R179, UR6, -R108.reuse ;  /* 0x00000006b36e7c23 */ /* 0x100fe2000801086c */
[--C-:B------:R-:W-:Y:S01]  /*6a50*/  FFMA.FTZ R115, R115, UR6, -R108.reuse ;  /* 0x0000000673737c23 */ /* 0x100fe2000801086c */
[----:B------:R-:W1:Y:S01]  /*6a60*/  MUFU.EX2 R34, R34 ;  /* 0x0000002200227308 */ /* 0x000e620000000800 */
[----:B------:R-:W-:Y:S01]  /*6a70*/  FFMA.FTZ R112, R177, UR6, -R108 ;  /* 0x00000006b1707c23 */ /* 0x000fe2000801086c */
[--C-:B------:R-:W-:Y:S01]  /*6a80*/  FFMA.FTZ R117, R143, UR6, -R30.reuse ;  /* 0x000000068f757c23 */ /* 0x100fe2000801081e */
[--C-:B------:R-:W-:Y:S01]  /*6a90*/  FFMA.FTZ R116, R171, UR6, -R30.reuse ;  /* 0x00000006ab747c23 */ /* 0x100fe2000801081e */
[----:B------:R-:W-:Y:S01]  /*6aa0*/  MUFU.EX2 R33, R33 ;  /* 0x0000002100217308 */ /* 0x000fe20000000800 */
[--C-:B------:R-:W-:Y:S01]  /*6ab0*/  FFMA.FTZ R114, R157, UR6, -R30.reuse ;  /* 0x000000069d727c23 */ /* 0x100fe2000801081e */
[----:B------:R-:W-:Y:S01]  /*6ac0*/  FFMA.FTZ R119, R173, UR6, -R30 ;  /* 0x00000006ad777c23 */ /* 0x000fe2000801081e */
        /* <DEDUP_REMOVED lines=11> */
[----:B------:R-:W-:Y:S01]  /*6b80*/  FFMA.FTZ R124, R129, UR6, -R30 ;  /* 0x00000006817c7c23 */ /* 0x000fe2000801081e */
[--C-:B------:R-:W-:Y:S01]  /*6b90*/  FFMA.FTZ R128, R111, UR6, -R108.reuse ;  /* 0x000000066f807c23 */ /* 0x100fe2000801086c */
[----:B------:R-:W-:Y:S01]  /*6ba0*/  MUFU.EX2 R35, R35 ;  /* 0x0000002300237308 */ /* 0x000fe20000000800 */
[----:B------:R-:W-:Y:S01]  /*6bb0*/  FFMA.FTZ R109, R109, UR6, -R108 ;  /* 0x000000066d6d7c23 */ /* 0x000fe2000801086c */
[----:B--2---:R-:W-:Y:S01]  /*6bc0*/  F2FP.F16.F32.PACK_AB R6, R32, R33 ;  /* 0x000000212006723e */ /* 0x004fe200000000ff */
[--C-:B------:R-:W-:Y:S01]  /*6bd0*/  FFMA.FTZ R126, R31, UR6, -R30.reuse ;  /* 0x000000061f7e7c23 */ /* 0x100fe2000801081e */
[----:B------:R-:W2:Y:S01]  /*6be0*/  MUFU.EX2 R100, R185 ;  /* 0x000000b900647308 */ /* 0x000ea20000000800 */
[--C-:B------:R-:W-:Y:S01]  /*6bf0*/  FFMA.FTZ R129, R28, UR6, -R30.reuse ;  /* 0x000000061c817c23 */ /* 0x100fe2000801081e */
[----:B------:R-:W-:Y:S01]  /*6c00*/  FFMA.FTZ R29, R29, UR6, -R30 ;  /* 0x000000061d1d7c23 */ /* 0x000fe2000801081e */
[----:B------:R-:W-:Y:S01]  /*6c10*/  IADD3 R173, PT, PT, R102, -0x3, RZ ;  /* 0xfffffffd66ad7810 */ /* 0x000fe20007ffe0ff */
[----:B------:R-:W3:Y:S01]  /*6c20*/  MUFU.EX2 R105, R105 ;  /* 0x0000006900697308 */ /* 0x000ee20000000800 */
[----:B-1----:R-:W-:-:S03]  /*6c30*/  F2FP.F16.F32.PACK_AB R5, R11, R104 ;  /* 0x000000680b05723e */ /* 0x002fc600000000ff */
[----:B------:R-:W1:Y:S04]  /*6c40*/  MUFU.EX2 R101, R101 ;  /* 0x0000006500657308 */ /* 0x000e680000000800 */
[----:B------:R-:W-:Y:S01]  /*6c50*/  MUFU.EX2 R113, R113 ;  /* 0x0000007100717308 */ /* 0x000fe20000000800 */
[----:B--2---:R-:W-:-:S03]  /*6c60*/  F2FP.F16.F32.PACK_AB R7, R100, R35 ;  /* 0x000000236407723e */ /* 0x004fc600000000ff */
[----:B------:R-:W2:Y:S01]  /*6c70*/  MUFU.EX2 R110, R110 ;  /* 0x0000006e006e7308 */ /* 0x000ea20000000800 */
        /* <DEDUP_REMOVED lines=37> */
[----:B------:R-:W3:Y:S01]  /*6ed0*/  LDSM.16.MT88.4 R20, [R150+0xa000] ;  /* 0x00a000009614783b */ /* 0x000ee20000004200 */
        /* <DEDUP_REMOVED lines=9> */
[----:B------:R-:W-:Y:S01]  /*6f70*/  MUFU.EX2 R115, R115 ;  /* 0x0000007300737308 */ /* 0x000fe20000000800 */
[-C--:B------:R-:W-:Y:S01]  /*6f80*/  FMUL.FTZ R68, R68, R105.reuse ;  /* 0x0000006944447220 */ /* 0x080fe20000410000 */
[----:B------:R-:W-:Y:S01]  /*6f90*/  FMUL.FTZ R69, R69, R105 ;  /* 0x0000006945457220 */ /* 0x000fe20000410000 */
[-C--:B------:R-:W-:Y:S01]  /*6fa0*/  FMUL.FTZ R70, R70, R101.reuse ;  /* 0x0000006546467220 */ /* 0x080fe20000410000 */
[----:B------:R-:W-:Y:S01]  /*6fb0*/  MUFU.EX2 R112, R112 ;  /* 0x0000007000707308 */ /* 0x000fe20000000800 */
[C---:B------:R-:W-:Y:S01]  /*6fc0*/  HMMA.16816.F32 R48, R4.reuse, R18, R48 ;  /* 0x000000120430723c */ /* 0x040fe20000001830 */
[----:B------:R-:W4:Y:S01]  /*6fd0*/  LDSM.16.MT88.4 R16, [R146+0xa000] ;  /* 0x00a000009210783b */ /* 0x000f220000004200 */
[----:B------:R-:W-:Y:S01]  /*6fe0*/  FMUL.FTZ R71, R71, R101 ;  /* 0x0000006547477220 */ /* 0x000fe20000410000 */
[----:B------:R-:W-:Y:S01]  /*6ff0*/  MUFU.EX2 R117, R117 ;  /* 0x0000007500757308 */ /* 0x000fe20000000800 */
[-C--:B------:R-:W-:Y:S01]  /*7000*/  FMUL.FTZ R72, R72, R105.reuse ;  /* 0x0000006948487220 */ /* 0x080fe20000410000 */
[----:B------:R-:W-:Y:S01]  /*7010*/  FMUL.FTZ R73, R73, R105 ;  /* 0x0000006949497220 */ /* 0x000fe20000410000 */
[-C--:B------:R-:W-:Y:S01]  /*7020*/  FMUL.FTZ R74, R74, R101.reuse ;  /* 0x000000654a4a7220 */ /* 0x080fe20000410000 */
[----:B------:R-:W5:Y:S01]  /*7030*/  MUFU.EX2 R116, R116 ;  /* 0x0000007400747308 */ /* 0x000f620000000800 */
[----:B------:R-:W-:Y:S01]  /*7040*/  FMUL.FTZ R75, R75, R101 ;  /* 0x000000654b4b7220 */ /* 0x000fe20000410000 */
[C---:B-1----:R-:W-:Y:S01]  /*7050*/  HMMA.16816.F32 R52, R4.reuse, R12, R52 ;  /* 0x0000000c0434723c */ /* 0x042fe20000001834 */
[-C--:B------:R-:W-:Y:S01]  /*7060*/  FMUL.FTZ R76, R76, R105.reuse ;  /* 0x000000694c4c7220 */ /* 0x080fe20000410000 */
[----:B------:R-:W-:Y:S01]  /*7070*/  MUFU.EX2 R114, R114 ;  /* 0x0000007200727308 */ /* 0x000fe20000000800 */
[----:B------:R-:W-:Y:S01]  /*7080*/  FMUL.FTZ R77, R77, R105 ;  /* 0x000000694d4d7220 */ /* 0x000fe20000410000 */
[-C--:B------:R-:W-:Y:S01]  /*7090*/  FMUL.FTZ R78, R78, R101.reuse ;  /* 0x000000654e4e7220 */ /* 0x080fe20000410000 */
[----:B------:R-:W-:Y:S01]  /*70a0*/  FMUL.FTZ R79, R79, R101 ;  /* 0x000000654f4f7220 */ /* 0x000fe20000410000 */
[----:B------:R-:W1:Y:S01]  /*70b0*/  MUFU.EX2 R119, R119 ;  /* 0x0000007700777308 */ /* 0x000e620000000800 */
        /* <DEDUP_REMOVED lines=9> */
[C---:B---3--:R-:W-:Y:S01]  /*7150*/  HMMA.16816.F32 R60, R4.reuse, R20, R60 ;  /* 0x00000014043c723c */ /* 0x048fe2000000183c */
[----:B------:R-:W-:Y:S01]  /*7160*/  FMUL.FTZ R91, R91, R101 ;  /* 0x000000655b5b7220 */ /* 0x000fe20000410000 */
[-C--:B------:R-:W-:Y:S01]  /*7170*/  FMUL.FTZ R84, R84, R105.reuse ;  /* 0x0000006954547220 */ /* 0x080fe20000410000 */
[----:B------:R-:W-:Y:S01]  /*7180*/  FMUL.FTZ R85, R85, R105 ;  /* 0x0000006955557220 */ /* 0x000fe20000410000 */
[-C--:B------:R-:W-:Y:S01]  /*7190*/  FMUL.FTZ R86, R86, R101.reuse ;  /* 0x0000006556567220 */ /* 0x080fe20000410000 */
[----:B------:R-:W-:Y:S01]  /*71a0*/  FMUL.FTZ R87, R87, R101 ;  /* 0x0000006557577220 */ /* 0x000fe20000410000 */
[----:B------:R-:W-:Y:S01]  /*71b0*/  MUFU.EX2 R121, R121 ;  /* 0x0000007900797308 */ /* 0x000fe20000000800 */
[----:B------:R-:W-:Y:S01]  /*71c0*/  FFMA.FTZ R103, R174, R105, R103 ;  /* 0x00000069ae677223 */ /* 0x000fe20000010067 */
[C---:B------:R-:W-:Y:S01]  /*71d0*/  HMMA.16816.F32 R64, R4.reuse, R22, R64 ;  /* 0x000000160440723c */ /* 0x040fe20000001840 */
[----:B------:R-:W3:Y:S01]  /*71e0*/  LDSM.16.MT88.4 R20, [R150+0x8800] ;  /* 0x008800009614783b */ /* 0x000ee20000004200 */
[----:B------:R-:W3:Y:S01]  /*71f0*/  MUFU.EX2 R118, R118 ;  /* 0x0000007600767308 */ /* 0x000ee20000000800 */
[----:B------:R-:W-:Y:S01]  /*7200*/  FFMA.FTZ R104, R175, R101, R104 ;  /* 0x00000065af687223 */ /* 0x000fe20000010068 */
[----:B------:R-:W-:Y:S01]  /*7210*/  FADD.FTZ R34, R34, R103 ;  /* 0x0000006722227221 */ /* 0x000fe20000010000 */
[----:B------:R-:W-:Y:S01]  /*7220*/  MOV R101, R10 ;  /* 0x0000000a00657202 */ /* 0x000fe20000000f00 */
[----:B------:R-:W-:Y:S01]  /*7230*/  MUFU.EX2 R120, R120 ;  /* 0x0000007800787308 */ /* 0x000fe20000000800 */
[----:B------:R-:W-:Y:S01]  /*7240*/  FADD.FTZ R104, R11, R104 ;  /* 0x000000680b687221 */ /* 0x000fe20000010000 */
[----:B----4-:R-:W-:Y:S01]  /*7250*/  HMMA.16816.F32 R68, R4, R16, R68 ;  /* 0x000000100444723c */ /* 0x010fe20000001844 */
[----:B------:R-:W-:Y:S01]  /*7260*/  FADD.FTZ R33, R33, R34 ;  /* 0x0000002221217221 */ /* 0x000fe20000010000 */
[----:B------:R-:W-:Y:S01]  /*7270*/  MUFU.EX2 R123, R123 ;  /* 0x0000007b007b7308 */ /* 0x000fe20000000800 */
[----:B------:R-:W-:-:S02]  /*7280*/  FADD.FTZ R35, R35, R104 ;  /* 0x0000006823237221 */ /* 0x000fc40000010000 */
[----:B------:R-:W-:Y:S01]  /*7290*/  FADD.FTZ R32, R32, R33 ;  /* 0x0000002120207221 */ /* 0x000fe20000010000 */
[----:B------:R-:W-:Y:S01]  /*72a0*/  MUFU.EX2 R125, R125 ;  /* 0x0000007d007d7308 */ /* 0x000fe20000000800 */
[----:B------:R-:W-:Y:S01]  /*72b0*/  FADD.FTZ R100, R100, R35 ;  /* 0x0000002364647221 */ /* 0x000fe20000010000 */
[C---:B------:R-:W-:Y:S01]  /*72c0*/  HMMA.16816.F32 R72, R4.reuse, R18, R72 ;  /* 0x000000120448723c */ /* 0x040fe20000001848 */
[----:B------:R-:W4:Y:S01]  /*72d0*/  LDSM.16.MT88.4 R16, [R146+0x8800] ;  /* 0x008800009210783b */ /* 0x000f220000004200 */
[----:B------:R-:W4:Y:S04]  /*72e0*/  MUFU.EX2 R122, R122 ;  /* 0x0000007a007a7308 */ /* 0x000f280000000800 */
[----:B------:R-:W-:Y:S02]  /*72f0*/  MUFU.EX2 R127, R127 ;  /* 0x0000007f007f7308 */ /* 0x000fe40000000800 */
[C---:B------:R-:W-:Y:S02]  /*7300*/  HMMA.16816.F32 R88, R4.reuse, R24, R88 ;  /* 0x000000180458723c */ /* 0x040fe40000001858 */
[----:B------:R-:W4:Y:S04]  /*7310*/  MUFU.EX2 R124, R124 ;  /* 0x0000007c007c7308 */ /* 0x000f280000000800 */
[----:B------:R-:W-:Y:S02]  /*7320*/  MUFU.EX2 R109, R109 ;  /* 0x0000006d006d7308 */ /* 0x000fe40000000800 */
[C---:B--2---:R-:W-:Y:S02]  /*7330*/  HMMA.16816.F32 R76, R4.reuse, R12, R76 ;  /* 0x0000000c044c723c */ /* 0x044fe4000000184c */
[----:B------:R-:W-:Y:S04]  /*7340*/  MUFU.EX2 R126, R126 ;  /* 0x0000007e007e7308 */ /* 0x000fe80000000800 */
[----:B------:R-:W-:Y:S02]  /*7350*/  MUFU.EX2 R129, R129 ;  /* 0x0000008100817308 */ /* 0x000fe40000000800 */
[C---:B------:R-:W-:Y:S01]  /*7360*/  HMMA.16816.F32 R80, R4.reuse, R14, R80 ;  /* 0x0000000e0450723c */ /* 0x040fe20000001850 */
[----:B------:R-:W2:Y:S07]  /*7370*/  LDSM.16.MT88.4 R12, [R145+0x8800] ;  /* 0x00880000910c783b */ /* 0x000eae0000004200 */
[----:B------:R-:W-:Y:S01]  /*7380*/  HMMA.16816.F32 R84, R4, R26, R84 ;  /* 0x0000001a0454723c */ /* 0x000fe20000001854 */
[----:B------:R-:W-:Y:S01]  /*7390*/  F2FP.F16.F32.PACK_AB R4, R110, R113 ;  /* 0x000000716e04723e */ /* 0x000fe200000000ff */
[----:B------:R-:W2:Y:S01]  /*73a0*/  LDSM.16.MT88.4 R24, [R144+0x8800] ;  /* 0x008800009018783b */ /* 0x000ea20000004200 */
[----:B-----5:R-:W-:Y:S01]  /*73b0*/  F2FP.F16.F32.PACK_AB R5, R116, R117 ;  /* 0x000000757405723e */ /* 0x020fe200000000ff */
[----:B------:R-:W-:Y:S01]  /*73c0*/  FADD.FTZ R113, R113, R32 ;  /* 0x0000002071717221 */ /* 0x000fe20000010000 */
[----:B------:R-:W-:Y:S01]  /*73d0*/  F2FP.F16.F32.PACK_AB R6, R112, R115 ;  /* 0x000000737006723e */ /* 0x000fe200000000ff */
[----:B------:R-:W-:Y:S01]  /*73e0*/  FADD.FTZ R117, R117, R100 ;  /* 0x0000006475757221 */ /* 0x000fe20000010000 */
[----:B-1----:R-:W-:Y:S01]  /*73f0*/  F2FP.F16.F32.PACK_AB R7, R119, R114 ;  /* 0x000000727707723e */ /* 0x002fe200000000ff */
        /* <DEDUP_REMOVED lines=9> */
[----:B------:R-:W1:Y:S07]  /*7490*/  LDSM.16.MT88.4 R20, [R150+0xa800] ;  /* 0x00a800009614783b */ /* 0x000e6e0000004200 */
[C---:B----4-:R-:W-:Y:S08]  /*74a0*/  HMMA.16816.F32 R36, R4.reuse, R16, R36 ;  /* 0x000000100424723c */ /* 0x050ff00000001824 */
[C---:B--2---:R-:W-:Y:S08]  /*74b0*/  HMMA.16816.F32 R44, R4.reuse, R12, R44 ;  /* 0x0000000c042c723c */ /* 0x044ff0000000182c */
[C---:B------:R-:W-:Y:S01]  /*74c0*/  HMMA.16816.F32 R48, R4.reuse, R14, R48 ;  /* 0x0000000e0430723c */ /* 0x040fe20000001830 */
[----:B------:R-:W2:Y:S07]  /*74d0*/  LDSM.16.MT88.4 R12, [R145+0xa800] ;  /* 0x00a80000910c783b */ /* 0x000eae0000004200 */
[C---:B------:R-:W-:Y:S01]  /*74e0*/  HMMA.16816.F32 R40, R4.reuse, R18, R40 ;  /* 0x000000120428723c */ /* 0x040fe20000001828 */
[----:B------:R-:W3:Y:S07]  /*74f0*/  LDSM.16.MT88.4 R16, [R146+0xa800] ;  /* 0x00a800009210783b */ /* 0x000eee0000004200 */
[C---:B------:R-:W-:Y:S08]  /*7500*/  HMMA.16816.F32 R52, R4.reuse, R24, R52 ;  /* 0x000000180434723c */ /* 0x040ff00000001834 */
[C---:B-1----:R-:W-:Y:S08]  /*7510*/  HMMA.16816.F32 R60, R4.reuse, R20, R60 ;  /* 0x00000014043c723c */ /* 0x042ff0000000183c */
[C---:B------:R-:W-:Y:S01]  /*7520*/  HMMA.16816.F32 R64, R4.reuse, R22, R64 ;  /* 0x000000160440723c */ /* 0x040fe20000001840 */
[----:B------:R-:W1:Y:S07]  /*7530*/  LDSM.16.MT88.4 R20, [R144+0xa800] ;  /* 0x00a800009014783b */ /* 0x000e6e0000004200 */
[C---:B------:R-:W-:Y:S01]  /*7540*/  HMMA.16816.F32 R56, R4.reuse, R26, R56 ;  /* 0x0000001a0438723c */ /* 0x040fe20000001838 */
[----:B------:R-:W-:Y:S07]  /*7550*/  LDSM.16.MT88.4 R24, [R144+0x9000] ;  /* 0x009000009018783b */ /* 0x000fee0000004200 */
[C---:B--2---:R-:W-:Y:S08]  /*7560*/  HMMA.16816.F32 R76, R4.reuse, R12, R76 ;  /* 0x0000000c044c723c */ /* 0x044ff0000000184c */
[C---:B------:R-:W-:Y:S01]  /*7570*/  HMMA.16816.F32 R80, R4.reuse, R14, R80 ;  /* 0x0000000e0450723c */ /* 0x040fe20000001850 */
[----:B------:R-:W2:Y:S07]  /*7580*/  LDSM.16.MT88.4 R12, [R146+0x9000] ;  /* 0x00900000920c783b */ /* 0x000eae0000004200 */
[C---:B---3--:R-:W-:Y:S08]  /*7590*/  HMMA.16816.F32 R68, R4.reuse, R16, R68 ;  /* 0x000000100444723c */ /* 0x048ff00000001844 */
[C---:B------:R-:W-:Y:S01]  /*75a0*/  HMMA.16816.F32 R72, R4.reuse, R18, R72 ;  /* 0x000000120448723c */ /* 0x040fe20000001848 */
[----:B------:R-:W3:Y:S07]  /*75b0*/  LDSM.16.MT88.4 R16, [R150+0x9000] ;  /* 0x009000009610783b */ /* 0x000eee0000004200 */
[C---:B-1----:R-:W-:Y:S08]  /*75c0*/  HMMA.16816.F32 R88, R4.reuse, R20, R88 ;  /* 0x000000140458723c */ /* 0x042ff00000001858 */
[----:B------:R-:W-:Y:S01]  /*75d0*/  HMMA.16816.F32 R84, R4, R22, R84 ;  /* 0x000000160454723c */ /* 0x000fe20000001854 */
[----:B------:R-:W1:Y:S01]  /*75e0*/  LDSM.16.MT88.4 R20, [R145+0x9000] ;  /* 0x009000009114783b */ /* 0x000e620000004200 */
[----:B------:R-:W-:Y:S01]  /*75f0*/  F2FP.F16.F32.PACK_AB R4, R118, R121 ;  /* 0x000000797604723e */ /* 0x000fe200000000ff */
[----:B------:R-:W-:Y:S01]  /*7600*/  FADD.FTZ R121, R121, R112 ;  /* 0x0000007079797221 */ /* 0x000fe20000010000 */
[----:B------:R-:W-:Y:S01]  /*7610*/  F2FP.F16.F32.PACK_AB R5, R122, R125 ;  /* 0x0000007d7a05723e */ /* 0x000fe200000000ff */
[----:B------:R-:W-:Y:S01]  /*7620*/  FADD.FTZ R125, R125, R114 ;  /* 0x000000727d7d7221 */ /* 0x000fe20000010000 */
[----:B------:R-:W-:Y:S01]  /*7630*/  F2FP.F16.F32.PACK_AB R6, R123, R120 ;  /* 0x000000787b06723e */ /* 0x000fe200000000ff */
[----:B------:R-:W-:Y:S01]  /*7640*/  FADD.FTZ R121, R118, R121 ;  /* 0x0000007976797221 */ /* 0x000fe20000010000 */
[----:B------:R-:W-:Y:S01]  /*7650*/  F2FP.F16.F32.PACK_AB R7, R124, R127 ;  /* 0x0000007f7c07723e */ /* 0x000fe200000000ff */
[----:B------:R-:W-:-:S02]  /*7660*/  FADD.FTZ R122, R122, R125 ;  /* 0x0000007d7a7a7221 */ /* 0x000fc40000010000 */
[----:B------:R-:W-:Y:S02]  /*7670*/  FADD.FTZ R120, R120, R121 ;  /* 0x0000007978787221 */ /* 0x000fe40000010000 */
[----:B------:R-:W-:Y:S02]  /*7680*/  FADD.FTZ R127, R127, R122 ;  /* 0x0000007a7f7f7221 */ /* 0x000fe40000010000 */
[----:B--2---:R-:W-:Y:S01]  /*7690*/  HMMA.16816.F32 R36, R4, R12, R36 ;  /* 0x0000000c0424723c */ /* 0x004fe20000001824 */
[----:B------:R-:W-:Y:S01]  /*76a0*/  FADD.FTZ R120, R123, R120 ;  /* 0x000000787b787221 */ /* 0x000fe20000010000 */
[----:B------:R-:W-:-:S06]  /*76b0*/  FADD.FTZ R124, R124, R127 ;  /* 0x0000007f7c7c7221 */ /* 0x000fcc0000010000 */
        /* <DEDUP_REMOVED lines=9> */
[C---:B------:R-:W-:Y:S01]  /*7750*/  HMMA.16816.F32 R56, R4.reuse, R26, R56 ;  /* 0x0000001a0438723c */ /* 0x040fe20000001838 */
[----:B------:R-:W4:Y:S07]  /*7760*/  LDSM.16.MT88.4 R24, [R144+0xb000] ;  /* 0x00b000009018783b */ /* 0x000f2e0000004200 */
[C---:B--2---:R-:W-:Y:S01]  /*7770*/  HMMA.16816.F32 R68, R4.reuse, R12, R68 ;  /* 0x0000000c0444723c */ /* 0x044fe20000001844 */
[--C-:B------:R-:W-:Y:S01]  /*7780*/  FFMA.FTZ R12, R106, UR6, -R108.reuse ;  /* 0x000000066a0c7c23 */ /* 0x100fe2000801086c */
[----:B------:R-:W-:Y:S01]  /*7790*/  FFMA.FTZ R106, R2, UR6, -R108 ;  /* 0x00000006026a7c23 */ /* 0x000fe2000801086c */
[----:B------:R-:W-:Y:S01]  /*77a0*/  FFMA.FTZ R108, R107, UR6, -R30 ;  /* 0x000000066b6c7c23 */ /* 0x000fe2000801081e */
[----:B------:R-:W-:Y:S04]  /*77b0*/  MUFU.EX2 R2, R128 ;  /* 0x0000008000027308 */ /* 0x000fe80000000800 */
[C---:B---3--:R-:W-:Y:S01]  /*77c0*/  HMMA.16816.F32 R60, R4.reuse, R16, R60 ;  /* 0x00000010043c723c */ /* 0x048fe2000000183c */
[----:B------:R2:W3:Y:S04]  /*77d0*/  MUFU.EX2 R111, R12 ;  /* 0x0000000c006f7308 */ /* 0x0004e80000000800 */
[----:B------:R-:W-:Y:S03]  /*77e0*/  MUFU.EX2 R106, R106 ;  /* 0x0000006a006a7308 */ /* 0x000fe60000000800 */
[C---:B------:R-:W-:Y:S01]  /*77f0*/  HMMA.16816.F32 R64, R4.reuse, R18, R64 ;  /* 0x000000120440723c */ /* 0x040fe20000001840 */
[----:B------:R-:W5:Y:S01]  /*7800*/  LDSM.16.MT88.4 R16, [R150+0x9800] ;  /* 0x009800009610783b */ /* 0x000f620000004200 */
[----:B------:R3:W-:Y:S04]  /*7810*/  MUFU.EX2 R107, R29 ;  /* 0x0000001d006b7308 */ /* 0x0007e80000000800 */
[----:B------:R-:W4:Y:S02]  /*7820*/  MUFU.EX2 R108, R108 ;  /* 0x0000006c006c7308 */ /* 0x000f240000000800 */
[C---:B------:R-:W-:Y:S01]  /*7830*/  HMMA.16816.F32 R72, R4.reuse, R14, R72 ;  /* 0x0000000e0448723c */ /* 0x040fe20000001848 */
[----:B--2---:R-:W2:Y:S07]  /*7840*/  LDSM.16.MT88.4 R12, [R146+0x9800] ;  /* 0x00980000920c783b */ /* 0x004eae0000004200 */
[C---:B-1----:R-:W-:Y:S01]  /*7850*/  HMMA.16816.F32 R76, R4.reuse, R20, R76 ;  /* 0x00000014044c723c */ /* 0x042fe2000000184c */
[----:B---3--:R-:W-:Y:S07]  /*7860*/  LDSM.16.MT88.4 R28, [R145+0x9800] ;  /* 0x00980000911c783b */ /* 0x008fee0000004200 */
[C---:B------:R-:W-:Y:S01]  /*7870*/  HMMA.16816.F32 R80, R4.reuse, R22, R80 ;  /* 0x000000160450723c */ /* 0x040fe20000001850 */
[----:B------:R-:W1:Y:S07]  /*7880*/  LDSM.16.MT88.4 R20, [R150+0xb800] ;  /* 0x00b800009614783b */ /* 0x000e6e0000004200 */
[C---:B----4-:R-:W-:Y:S08]  /*7890*/  HMMA.16816.F32 R88, R4.reuse, R24, R88 ;  /* 0x000000180458723c */ /* 0x050ff00000001858 */
[----:B------:R-:W-:Y:S01]  /*78a0*/  HMMA.16816.F32 R84, R4, R26, R84 ;  /* 0x0000001a0454723c */ /* 0x000fe20000001854 */
[----:B------:R-:W-:Y:S01]  /*78b0*/  F2FP.F16.F32.PACK_AB R4, R2, R111 ;  /* 0x0000006f0204723e */ /* 0x000fe200000000ff */
[----:B------:R-:W3:Y:S01]  /*78c0*/  LDSM.16.MT88.4 R24, [R144+0x9800] ;  /* 0x009800009018783b */ /* 0x000ee20000004200 */
        /* <DEDUP_REMOVED lines=17> */
[C---:B-1----:R-:W-:Y:S08]  /*79e0*/  HMMA.16816.F32 R60, R4.reuse, R20, R60 ;  /* 0x00000014043c723c */ /* 0x042ff0000000183c */
[C---:B------:R-:W-:Y:S01]  /*79f0*/  HMMA.16816.F32 R64, R4.reuse, R22, R64 ;  /* 0x000000160440723c */ /* 0x040fe20000001840 */
[----:B------:R-:W1:Y:S07]  /*7a00*/  LDSM.16.MT88.4 R20, [R144+0xb800] ;  /* 0x00b800009014783b */ /* 0x000e6e0000004200 */
[C---:B------:R-:W-:Y:S08]  /*7a10*/  HMMA.16816.F32 R44, R4.reuse, R28, R44 ;  /* 0x0000001c042c723c */ /* 0x040ff0000000182c */
[C---:B------:R-:W-:Y:S08]  /*7a20*/  HMMA.16816.F32 R48, R4.reuse, R30, R48 ;  /* 0x0000001e0430723c */ /* 0x040ff00000001830 */
[C---:B---3--:R-:W-:Y:S08]  /*7a30*/  HMMA.16816.F32 R52, R4.reuse, R24, R52 ;  /* 0x000000180434723c */ /* 0x048ff00000001834 */
[C---:B------:R-:W-:Y:S08]  /*7a40*/  HMMA.16816.F32 R56, R4.reuse, R26, R56 ;  /* 0x0000001a0438723c */ /* 0x040ff00000001838 */
[C---:B----4-:R-:W-:Y:S08]  /*7a50*/  HMMA.16816.F32 R68, R4.reuse, R16, R68 ;  /* 0x000000100444723c */ /* 0x050ff00000001844 */
[C---:B------:R-:W-:Y:S08]  /*7a60*/  HMMA.16816.F32 R72, R4.reuse, R18, R72 ;  /* 0x000000120448723c */ /* 0x040ff00000001848 */
[C---:B--2---:R-:W-:Y:S08]  /*7a70*/  HMMA.16816.F32 R76, R4.reuse, R12, R76 ;  /* 0x0000000c044c723c */ /* 0x044ff0000000184c */
[C---:B------:R-:W-:Y:S08]  /*7a80*/  HMMA.16816.F32 R80, R4.reuse, R14, R80 ;  /* 0x0000000e0450723c */ /* 0x040ff00000001850 */
[C---:B-1----:R-:W-:Y:S08]  /*7a90*/  HMMA.16816.F32 R88, R4.reuse, R20, R88 ;  /* 0x000000140458723c */ /* 0x042ff00000001858 */
[----:B------:R-:W-:-:S15]  /*7aa0*/  HMMA.16816.F32 R84, R4, R22, R84 ;  /* 0x000000160454723c */ /* 0x000fde0000001854 */
[----:B------:R-:W-:-:S05]  /*7ab0*/  NOP ;  /* 0x0000000000007918 */ /* 0x000fca0000000000 */
.L_x_847:
        /* <DEDUP_REMOVED lines=12> */
.L_x_852:
        /* <DEDUP_REMOVED lines=22> */
[C---:B------:R-:W-:Y:S01]  /*7ce0*/  LEA R107, P3, R100.reuse, R105, 0x5 ;  /* 0x00000069646b7211 */ /* 0x040fe200078628ff */
        /* <DEDUP_REMOVED lines=39> */
.L_x_850:
[----:B------:R-:W-:Y:S04]  /*7f60*/  DEPBAR.LE SB0, 0x0 ;  /* 0x000080000000791a */ /* 0x000fe80000000000 */
[----:B------:R-:W-:Y:S01]  /*7f70*/  BAR.SYNC.DEFER_BLOCKING 0x0 ;  /* 0x0000000000007b1d */ /* 0x000fe20000010000 */
[----:B-1----:R-:W-:Y:S01]  /*7f80*/  IMAD.WIDE.U32 R100, R173, R156, RZ ;  /* 0x0000009cad647225 */ /* 0x002fe200078e00ff */
[----:B---3--:R-:W-:Y:S03]  /*7f90*/  ISETP.GE.AND P0, PT, R159, UR6, PT ;  /* 0x000000069f007c0c */ /* 0x008fe6000bf06270 */
[----:B------:R-:W-:Y:S01]  /*7fa0*/  IMAD R102, R173, R157, R101 ;  /* 0x0000009dad667224 */ /* 0x000fe200078e0265 */
[CC--:B------:R-:W-:Y:S02]  /*7fb0*/  LEA R178, P3, R100.reuse, R162.reuse, 0x7 ;  /* 0x000000a264b27211 */ /* 0x0c0fe400078638ff */
        /* <DEDUP_REMOVED lines=14> */
[-C--:B------:R-:W-:Y:S02]  /*80a0*/  LEA.HI.X R107, R101, R161.reuse, R100, 0x1, P3 ;  /* 0x000000a1656b7211 */ /* 0x080fe400018f0c64 */
[----:B------:R-:W-:Y:S01]  /*80b0*/  @P1 STS.128 [R169+0x8000], RZ ;  /* 0x008000ffa9001388 */ /* 0x000fe20000000c00 */
[C---:B------:R-:W-:Y:S04]  /*80c0*/  LEA R104, P2, R103.reuse, R162, 0x1 ;  /* 0x000000a267687211 */ /* 0x040fe800078408ff */
[----:B------:R-:W-:Y:S01]  /*80d0*/  @!PT LDS RZ, [RZ] ;  /* 0x00000000fffff984 */ /* 0x000fe20000000800 */
[----:B------:R-:W-:Y:S01]  /*80e0*/  @!PT LDS RZ, [RZ] ;  /* 0x00000000fffff984 */ /* 0x000fe20000000800 */
[----:B------:R-:W-:Y:S01]  /*80f0*/  @!PT LDS RZ, [RZ] ;  /* 0x00000000fffff984 */ /* 0x000fe20000000800 */
[----:B------:R-:W-:Y:S01]  /*8100*/  @!P0 LDGSTS.E.BYPASS.LTC128B.128 [R169+0xa000], desc[UR12][R178.64+0x80] ;  /* 0x0a000080b2a98fae */ /* 0x000fe2000b981a0c */
[----:B------:R-:W-:Y:S02]  /*8110*/  LEA.HI.X R105, R103, R161, R102, 0x1, P2 ;  /* 0x000000a167697211 */ /* 0x000fe400010f0c66 */
[C---:B------:R-:W-:Y:S02]  /*8120*/  ISETP.NE.AND P2, PT, R173.reuse, RZ, PT ;  /* 0x000000ffad00720c */ /* 0x040fe40003f45270 */
[----:B------:R-:W-:Y:S05]  /*8130*/  @P0 STS.128 [R169+0xa000], RZ ;  /* 0x00a000ffa9000388 */ /* 0x000fea0000000c00 */
[----:B------:R-:W-:Y:S01]  /*8140*/  @!PT LDS RZ, [RZ] ;  /* 0x00000000fffff984 */ /* 0x000fe20000000800 */
[----:B------:R-:W-:Y:S01]  /*8150*/  @!PT LDS RZ, [RZ] ;  /* 0x00000000fffff984 */ /* 0x000fe20000000800 */
[----:B------:R-:W-:Y:S01]  /*8160*/  @!PT LDS RZ, [RZ] ;  /* 0x00000000fffff984 */ /* 0x000fe20000000800 */
[----:B------:R-:W-:Y:S05]  /*8170*/  @!P1 LDGSTS.E.BYPASS.LTC128B.128 [R169+0x8800], desc[UR12][R176.64] ;  /* 0x08800000b0a99fae */ /* 0x000fea000b981a0c */
[----:B------:R-:W-:Y:S01]  /*8180*/  @P1 STS.128 [R169+0x8800], RZ ;  /* 0x008800ffa9001388 */ /* 0x000fe20000000c00 */
[----:B------:R-:W-:Y:S04]  /*8190*/  ISETP.GE.AND P1, PT, R160, UR6, PT ;  /* 0x00000006a0007c0c */ /* 0x000fe8000bf26270 */
[----:B------:R-:W-:Y:S01]  /*81a0*/  @!PT LDS RZ, [RZ] ;  /* 0x00000000fffff984 */ /* 0x000fe20000000800 */
[----:B------:R-:W-:Y:S01]  /*81b0*/  @!PT LDS RZ, [RZ] ;  /* 0x00000000fffff984 */ /* 0x000fe20000000800 */
[----:B------:R-:W-:Y:S01]  /*81c0*/  @!PT LDS RZ, [RZ] ;  /* 0x00000000fffff984 */ /* 0x000fe20000000800 */
[----:B------:R-:W-:Y:S05]  /*81d0*/  @!P0 LDGSTS.E.BYPASS.LTC128B.128 [R169+0xa800], desc[UR12][R176.64+0x80] ;  /* 0x0a800080b0a98fae */ /* 0x000fea000b981a0c */
[----:B------:R-:W-:Y:S05]  /*81e0*/  @P0 STS.128 [R169+0xa800], RZ ;  /* 0x00a800ffa9000388 */ /* 0x000fea0000000c00 */
        /* <DEDUP_REMOVED lines=18> */
[----:B------:R1:W-:Y:S05]  /*8310*/  @!P0 LDGSTS.E.BYPASS.LTC128B.128 [R169+0xb800], desc[UR12][R104.64+0x80] ;  /* 0x0b80008068a98fae */ /* 0x0003ea000b981a0c */
[----:B------:R-:W-:Y:S05]  /*8320*/  @P0 STS.128 [R169+0xb800], RZ ;  /* 0x00b800ffa9000388 */ /* 0x000fea0000000c00 */
[----:B------:R-:W-:Y:S05]  /*8330*/  LDSM.16.M88.4 R108, [R155] ;  /* 0x000000009b6c783b */ /* 0x000fea0000000200 */
[----:B------:R-:W2:Y:S05]  /*8340*/  LDSM.16.M88.4 R112, [R154+UR5+0x4000] ;  /* 0x004000059a70783b */ /* 0x000eaa0008000200 */
[----:B------:R-:W3:Y:S05]  /*8350*/  LDSM.16.M88.4 R116, [R154+UR5+0x4800] ;  /* 0x004800059a74783b */ /* 0x000eea0008000200 */
[----:B------:R-:W5:Y:S05]  /*8360*/  LDSM.16.M88.4 R120, [R154+UR5+0x5000] ;  /* 0x005000059a78783b */ /* 0x000f6a0008000200 */
[----:B------:R-:W0:Y:S05]  /*8370*/  LDGDEPBAR ;  /* 0x00000000000079af */ /* 0x000e2a0000000000 */
[----:B------:R-:W4:Y:S05]  /*8380*/  LDSM.16.M88.4 R124, [R154+UR5+0x5800] ;  /* 0x005800059a7c783b */ /* 0x000f2a0008000200 */
[----:B------:R-:W-:Y:S05]  /*8390*/  LDSM.16.M88.4 R128, [R153] ;  /* 0x000000009980783b */ /* 0x000fea0000000200 */
[----:B------:R-:W4:Y:S05]  /*83a0*/  LDSM.16.M88.4 R132, [R149+0x4000] ;  /* 0x004000009584783b */ /* 0x000f2a0000000200 */
[----:B------:R-:W4:Y:S05]  /*83b0*/  LDSM.16.M88.4 R136, [R149+0x4800] ;  /* 0x004800009588783b */ /* 0x000f2a0000000200 */
[----:B------:R-:W-:Y:S01]  /*83c0*/  LDSM.16.M88.4 R140, [R149+0x5800] ;  /* 0x00580000958c783b */ /* 0x000fe20000000200 */
[C---:B--2---:R-:W-:Y:S04]  /*83d0*/  HMMA.16816.F32 R4, R108.reuse, R112, RZ ;  /* 0x000000706c04723c */ /* 0x044fe800000018ff */
[----:B------:R-:W-:Y:S04]  /*83e0*/  LDSM.16.M88.4 R100, [R147+0x5800] ;  /* 0x005800009364783b */ /* 0x000fe80000000200 */
[C---:B------:R-:W-:Y:S01]  /*83f0*/  HMMA.16816.F32 R8, R108.reuse, R114, RZ ;  /* 0x000000726c08723c */ /* 0x040fe200000018ff */
[----:B------:R-:W2:Y:S05]  /*8400*/  LDSM.16.M88.4 R112, [R149+0x5000] ;  /* 0x005000009570783b */ /* 0x000eaa0000000200 */
[----:B-1----:R-:W-:Y:S02]  /*8410*/  LDSM.16.M88.4 R104, [R155+0x2000] ;  /* 0x002000009b68783b */ /* 0x002fe40000000200 */
[C---:B---3--:R-:W-:Y:S08]  /*8420*/  HMMA.16816.F32 R12, R108.reuse, R116, RZ ;  /* 0x000000746c0c723c */ /* 0x048ff000000018ff */
[C---:B------:R-:W-:Y:S01]  /*8430*/  HMMA.16816.F32 R16, R108.reuse, R118, RZ ;  /* 0x000000766c10723c */ /* 0x040fe200000018ff */
[----:B------:R-:W-:Y:S07]  /*8440*/  LDSM.16.M88.4 R116, [R148+0x4000] ;  /* 0x004000009474783b */ /* 0x000fee0000000200 */
[C---:B-----5:R-:W-:Y:S08]  /*8450*/  HMMA.16816.F32 R20, R108.reuse, R120, RZ ;  /* 0x000000786c14723c */ /* 0x060ff000000018ff */
[C---:B------:R-:W-:Y:S01]  /*8460*/  HMMA.16816.F32 R24, R108.reuse, R122, RZ ;  /* 0x0000007a6c18723c */ /* 0x040fe200000018ff */
[----:B------:R-:W-:Y:S07]  /*8470*/  LDSM.16.M88.4 R120, [R148+0x5000] ;  /* 0x005000009478783b */ /* 0x000fee0000000200 */
[C---:B----4-:R-:W-:Y:S08]  /*8480*/  HMMA.16816.F32 R28, R108.reuse, R124, RZ ;  /* 0x0000007c6c1c723c */ /* 0x050ff000000018ff */
[----:B------:R-:W-:Y:S01]  /*8490*/  HMMA.16816.F32 R32, R108, R126, RZ ;  /* 0x0000007e6c20723c */ /* 0x000fe200000018ff */
[----:B------:R-:W1:Y:S05]  /*84a0*/  LDSM.16.M88.4 R108, [R152] ;  /* 0x00000000986c783b */ /* 0x000e6a0000000200 */
[----:B------:R-:W-:Y:S02]  /*84b0*/  LDSM.16.M88.4 R124, [R148+0x5800] ;  /* 0x00580000947c783b */ /* 0x000fe40000000200 */
[C---:B------:R-:W-:Y:S08]  /*84c0*/  HMMA.16816.F32 R4, R128.reuse, R132, R4 ;  /* 0x000000848004723c */ /* 0x040ff00000001804 */
[C---:B------:R-:W-:Y:S01]  /*84d0*/  HMMA.16816.F32 R8, R128.reuse, R134, R8 ;  /* 0x000000868008723c */ /* 0x040fe20000001808 */
[----:B------:R-:W-:Y:S07]  /*84e0*/  LDSM.16.M88.4 R132, [R147+0x4000] ;  /* 0x004000009384783b */ /* 0x000fee0000000200 */
[C---:B------:R-:W-:Y:S08]  /*84f0*/  HMMA.16816.F32 R12, R128.reuse, R136, R12 ;  /* 0x00000088800c723c */ /* 0x040ff0000000180c */
[C---:B------:R-:W-:Y:S08]  /*8500*/  HMMA.16816.F32 R16, R128.reuse, R138, R16 ;  /* 0x0000008a8010723c */ /* 0x040ff00000001810 */
[C---:B--2---:R-:W-:Y:S08]  /*8510*/  HMMA.16816.F32 R20, R128.reuse, R112, R20 ;  /* 0x000000708014723c */ /* 0x044ff00000001814 */
[C---:B------:R-:W-:Y:S01]  /*8520*/  HMMA.16816.F32 R24, R128.reuse, R114, R24 ;  /* 0x000000728018723c */ /* 0x040fe20000001818 */
[----:B------:R-:W2:Y:S07]  /*8530*/  LDSM.16.M88.4 R112, [R148+0x4800] ;  /* 0x004800009470783b */ /* 0x000eae0000000200 */
[C---:B------:R-:W-:Y:S08]  /*8540*/  HMMA.16816.F32 R28, R128.reuse, R140, R28 ;  /* 0x0000008c801c723c */ /* 0x040ff0000000181c */
[----:B------:R-:W-:Y:S01]  /*8550*/  HMMA.16816.F32 R32, R128, R142, R32 ;  /* 0x0000008e8020723c */ /* 0x000fe20000001820 */
[----:B------:R-:W3:Y:S07]  /*8560*/  LDSM.16.M88.4 R128, [R151] ;  /* 0x000000009780783b */ /* 0x000eee0000000200 */
        /* <DEDUP_REMOVED lines=9> */
[C---:B------:R-:W-:Y:S08]  /*8600*/  HMMA.16816.F32 R28, R108.reuse, R124, R28 ;  /* 0x0000007c6c1c723c */ /* 0x040ff0000000181c */
[----:B------:R-:W-:Y:S01]  /*8610*/  HMMA.16816.F32 R32, R108, R126, R32 ;  /* 0x0000007e6c20723c */ /* 0x000fe20000001820 */
[----:B------:R-:W4:Y:S05]  /*8620*/  LDSM.16.M88.4 R108, [R154+UR5+0x6000] ;  /* 0x006000059a6c783b */ /* 0x000f2a0008000200 */
[----:B------:R-:W-:Y:S02]  /*8630*/  LDSM.16.M88.4 R124, [R149+0x6800] ;  /* 0x00680000957c783b */ /* 0x000fe40000000200 */
[C---:B---3--:R-:W-:Y:S08]  /*8640*/  HMMA.16816.F32 R4, R128.reuse, R132, R4 ;  /* 0x000000848004723c */ /* 0x048ff00000001804 */
[C---:B------:R-:W-:Y:S08]  /*8650*/  HMMA.16816.F32 R8, R128.reuse, R134, R8 ;  /* 0x000000868008723c */ /* 0x040ff00000001808 */
[C---:B-1----:R-:W-:Y:S08]  /*8660*/  HMMA.16816.F32 R12, R128.reuse, R116, R12 ;  /* 0x00000074800c723c */ /* 0x042ff0000000180c */
[C---:B------:R-:W-:Y:S01]  /*8670*/  HMMA.16816.F32 R16, R128.reuse, R118, R16 ;  /* 0x000000768010723c */ /* 0x040fe20000001810 */
[----:B------:R-:W1:Y:S07]  /*8680*/  LDSM.16.M88.4 R116, [R154+UR5+0x7000] ;  /* 0x007000059a74783b */ /* 0x000e6e0008000200 */
[C---:B--2---:R-:W-:Y:S08]  /*8690*/  HMMA.16816.F32 R20, R128.reuse, R112, R20 ;  /* 0x000000708014723c */ /* 0x044ff00000001814 */
[C---:B------:R-:W-:Y:S01]  /*86a0*/  HMMA.16816.F32 R24, R128.reuse, R114, R24 ;  /* 0x000000728018723c */ /* 0x040fe20000001818 */
[----:B------:R-:W2:Y:S07]  /*86b0*/  LDSM.16.M88.4 R112, [R154+UR5+0x7800] ;  /* 0x007800059a70783b */ /* 0x000eae0008000200 */
[C---:B------:R-:W-:Y:S08]  /*86c0*/  HMMA.16816.F32 R28, R128.reuse, R100, R28 ;  /* 0x00000064801c723c */ /* 0x040ff0000000181c */
[----:B------:R-:W-:Y:S01]  /*86d0*/  HMMA.16816.F32 R32, R128, R102, R32 ;  /* 0x000000668020723c */ /* 0x000fe20000001820 */
[----:B------:R-:W-:Y:S07]  /*86e0*/  LDSM.16.M88.4 R100, [R153+0x2000] ;  /* 0x002000009964783b */ /* 0x000fee0000000200 */
[C---:B----4-:R-:W-:Y:S08]  /*86f0*/  HMMA.16816.F32 R4, R104.reuse, R108, R4 ;  /* 0x0000006c6804723c */ /* 0x050ff00000001804 */
[C---:B------:R-:W-:Y:S01]  /*8700*/  HMMA.16816.F32 R8, R104.reuse, R110, R8 ;  /* 0x0000006e6808723c */ /* 0x040fe20000001808 */
[----:B------:R-:W3:Y:S07]  /*8710*/  LDSM.16.M88.4 R108, [R149+0x6000] ;  /* 0x00600000956c783b */ /* 0x000eee0000000200 */
[C---:B------:R-:W-:Y:S08]  /*8720*/  HMMA.16816.F32 R12, R104.reuse, R120, R12 ;  /* 0x00000078680c723c */ /* 0x040ff0000000180c */
[C---:B------:R-:W-:Y:S01]  /*8730*/  HMMA.16816.F32 R16, R104.reuse, R122, R16 ;  /* 0x0000007a6810723c */ /* 0x040fe20000001810 */
[----:B------:R-:W4:Y:S07]  /*8740*/  LDSM.16.M88.4 R120, [R149+0x7000] ;  /* 0x007000009578783b */ /* 0x000f2e0000000200 */
[C---:B-1----:R-:W-:Y:S08]  /*8750*/  HMMA.16816.F32 R20, R104.reuse, R116, R20 ;  /* 0x000000746814723c */ /* 0x042ff00000001814 */
[C---:B------:R-:W-:Y:S01]  /*8760*/  HMMA.16816.F32 R24, R104.reuse, R118, R24 ;  /* 0x000000766818723c */ /* 0x040fe20000001818 */
[----:B------:R-:W1:Y:S07]  /*8770*/  LDSM.16.M88.4 R116, [R149+0x7800] ;  /* 0x007800009574783b */ /* 0x000e6e0000000200 */
[C---:B--2---:R-:W-:Y:S08]  /*8780*/  HMMA.16816.F32 R28, R104.reuse, R112, R28 ;  /* 0x00000070681c723c */ /* 0x044ff0000000181c */
[----:B------:R-:W-:Y:S01]  /*8790*/  HMMA.16816.F32 R32, R104, R114, R32 ;  /* 0x000000726820723c */ /* 0x000fe20000001820 */
[----:B------:R-:W-:Y:S05]  /*87a0*/  LDSM.16.M88.4 R104, [R152+0x2000] ;  /* 0x002000009868783b */ /* 0x000fea0000000200 */
[----:B------:R-:W2:Y:S02]  /*87b0*/  LDSM.16.M88.4 R112, [R148+0x6000] ;  /* 0x006000009470783b */ /* 0x000ea40000000200 */
[C---:B---3--:R-:W-:Y:S08]  /*87c0*/  HMMA.16816.F32 R4, R100.reuse, R108, R4 ;  /* 0x0000006c6404723c */ /* 0x048ff00000001804 */
[C---:B------:R-:W-:Y:S01]  /*87d0*/  HMMA.16816.F32 R8, R100.reuse, R110, R8 ;  /* 0x0000006e6408723c */ /* 0x040fe20000001808 */
[----:B------:R-:W3:Y:S07]  /*87e0*/  LDSM.16.M88.4 R108, [R148+0x6800] ;  /* 0x00680000946c783b */ /* 0x000eee0000000200 */
[C---:B------:R-:W-:Y:S08]  /*87f0*/  HMMA.16816.F32 R12, R100.reuse, R124, R12 ;  /* 0x0000007c640c723c */ /* 0x040ff0000000180c */
[C---:B------:R-:W-:Y:S01]  /*8800*/  HMMA.16816.F32 R16, R100.reuse, R126, R16 ;  /* 0x0000007e6410723c */ /* 0x040fe20000001810 */
[----:B------:R-:W-:Y:S07]  /*8810*/  LDSM.16.M88.4 R124, [R147+0x6000] ;  /* 0x00600000937c783b */ /* 0x000fee0000000200 */
[C---:B----4-:R-:W-:Y:S08]  /*8820*/  HMMA.16816.F32 R20, R100.reuse, R120, R20 ;  /* 0x000000786414723c */ /* 0x050ff00000001814 */
[C---:B------:R-:W-:Y:S01]  /*8830*/  HMMA.16816.F32 R24, R100.reuse, R122, R24 ;  /* 0x0000007a6418723c */ /* 0x040fe20000001818 */
[----:B------:R-:W4:Y:S07]  /*8840*/  LDSM.16.M88.4 R120, [R148+0x7000] ;  /* 0x007000009478783b */ /* 0x000f2e0000000200 */
[C---:B-1----:R-:W-:Y:S08]  /*8850*/  HMMA.16816.F32 R28, R100.reuse, R116, R28 ;  /* 0x00000074641c723c */ /* 0x042ff0000000181c */
[----:B------:R-:W-:Y:S01]  /*8860*/  HMMA.16816.F32 R32, R100, R118, R32 ;  /* 0x000000766420723c */ /* 0x000fe20000001820 */
[----:B------:R-:W1:Y:S05]  /*8870*/  LDSM.16.M88.4 R100, [R148+0x7800] ;  /* 0x007800009464783b */ /* 0x000e6a0000000200 */
[----:B------:R-:W5:Y:S02]  /*8880*/  LDSM.16.M88.4 R116, [R151+0x2000] ;  /* 0x002000009774783b */ /* 0x000f640000000200 */
[C---:B--2---:R-:W-:Y:S08]  /*8890*/  HMMA.16816.F32 R4, R104.reuse, R112, R4 ;  /* 0x000000706804723c */ /* 0x044ff00000001804 */
[C---:B------:R-:W-:Y:S01]  /*88a0*/  HMMA.16816.F32 R8, R104.reuse, R114, R8 ;  /* 0x000000726808723c */ /* 0x040fe20000001808 */
[----:B------:R-:W2:Y:S07]  /*88b0*/  LDSM.16.M88.4 R112, [R147+0x6800] ;  /* 0x006800009370783b */ /* 0x000eae0000000200 */
[C---:B---3--:R-:W-:Y:S08]  /*88c0*/  HMMA.16816.F32 R12, R104.reuse, R108, R12 ;  /* 0x0000006c680c723c */ /* 0x048ff0000000180c */
[C---:B------:R-:W-:Y:S01]  /*88d0*/  HMMA.16816.F32 R16, R104.reuse, R110, R16 ;  /* 0x0000006e6810723c */ /* 0x040fe20000001810 */
[----:B------:R-:W3:Y:S07]  /*88e0*/  LDSM.16.M88.4 R108, [R147+0x7000] ;  /* 0x00700000936c783b */ /* 0x000eee0000000200 */
[C---:B----4-:R-:W-:Y:S08]  /*88f0*/  HMMA.16816.F32 R20, R104.reuse, R120, R20 ;  /* 0x000000786814723c */ /* 0x050ff00000001814 */
[C---:B------:R-:W-:Y:S08]  /*8900*/  HMMA.16816.F32 R24, R104.reuse, R122, R24 ;  /* 0x0000007a6818723c */ /* 0x040ff00000001818 */
[C---:B-1----:R-:W-:Y:S08]  /*8910*/  HMMA.16816.F32 R28, R104.reuse, R100, R28 ;  /* 0x00000064681c723c */ /* 0x042ff0000000181c */
[----:B------:R-:W-:Y:S01]  /*8920*/  HMMA.16816.F32 R32, R104, R102, R32 ;  /* 0x000000666820723c */ /* 0x000fe20000001820 */
[----:B------:R-:W1:Y:S01]  /*8930*/  LDSM.16.M88.4 R100, [R147+0x7800] ;  /* 0x007800009364783b */ /* 0x000e620000000200 */
[----:B------:R-:W-:Y:S04]  /*8940*/  DEPBAR.LE SB0, 0x0 ;  /* 0x000080000000791a */ /* 0x000fe80000000000 */
[----:B------:R-:W-:Y:S01]  /*8950*/  BAR.SYNC.DEFER_BLOCKING 0x0 ;  /* 0x0000000000007b1d */ /* 0x000fe20000010000 */
[----:B------:R-:W-:Y:S01]  /*8960*/  IMAD R104, R173, 0x40, R168 ;  /* 0x00000040ad687824 */ /* 0x000fe200078e02a8 */
[C---:B-----5:R-:W-:Y:S05]  /*8970*/  HMMA.16816.F32 R4, R116.reuse, R124, R4 ;  /* 0x0000007c7404723c */ /* 0x060fea0000001804 */
[----:B------:R-:W-:Y:S01]  /*8980*/  I2FP.F32.U32 R107, R104 ;  /* 0x00000068006b7245 */ /* 0x000fe20000201000 */
[C---:B------:R-:W-:Y:S02]  /*8990*/  VIADD R106, R104.reuse, 0x1 ;  /* 0x00000001686a7836 */ /* 0x040fe40000000000 */
[C---:B------:R-:W-:Y:S03]  /*89a0*/  HMMA.16816.F32 R8, R116.reuse, R126, R8 ;  /* 0x0000007e7408723c */ /* 0x040fe60000001808 */
[----:B------:R-:W-:Y:S01]  /*89b0*/  I2FP.F32.U32 R106, R106 ;  /* 0x0000006a006a7245 */ /* 0x000fe20000201000 */
[C---:B------:R-:W-:Y:S02]  /*89c0*/  VIADD R176, R104.reuse, 0x9 ;  /* 0x0000000968b07836 */ /* 0x040fe40000000000 */
[----:B------:R-:W-:Y:S02]  /*89d0*/  VIADD R105, R104, 0x8 ;  /* 0x0000000868697836 */ /* 0x000fe40000000000 */
[C---:B--2---:R-:W-:Y:S03]  /*89e0*/  HMMA.16816.F32 R12, R116.reuse, R112, R12 ;  /* 0x00000070740c723c */ /* 0x044fe6000000180c */
[CC--:B------:R-:W-:Y:S01]  /*89f0*/  FFMA.FTZ R7, R106.reuse, R0.reuse, R7 ;  /* 0x000000006a077223 */ /* 0x0c0fe20000010007 */
[----:B------:R-:W-:Y:S01]  /*8a00*/  FFMA.FTZ R5, R106, R0, R5 ;  /* 0x000000006a057223 */ /* 0x000fe20000010005 */
[----:B------:R-:W-:Y:S01]  /*8a10*/  I2FP.F32.U32 R106, R176 ;  /* 0x000000b0006a7245 */ /* 0x000fe20000201000 */
[----:B------:R-:W-:Y:S02]  /*8a20*/  VIADD R176, R104, 0x11 ;  /* 0x0000001168b07836 */ /* 0x000fe40000000000 */
[CC--:B------:R-:W-:Y:S01]  /*8a30*/  FFMA.FTZ R6, R107.reuse, R0.reuse, R6 ;  /* 0x000000006b067223 */ /* 0x0c0fe20000010006 */
[C---:B------:R-:W-:Y:S03]  /*8a40*/  HMMA.16816.F32 R16, R116.reuse, R114, R16 ;  /* 0x000000727410723c */ /* 0x040fe60000001810 */
[-C--:B------:R-:W-:Y:S01]  /*8a50*/  FFMA.FTZ R4, R107, R0.reuse, R4 ;  /* 0x000000006b047223 */ /* 0x080fe20000010004 */
[----:B------:R-:W-:Y:S01]  /*8a60*/  I2FP.F32.U32 R107, R105 ;  /* 0x00000069006b7245 */ /* 0x000fe20000201000 */
[-C--:B------:R-:W-:Y:S01]  /*8a70*/  FFMA.FTZ R11, R106, R0.reuse, R11 ;  /* 0x000000006a0b7223 */ /* 0x080fe2000001000b */
[----:B------:R-:W-:Y:S01]  /*8a80*/  IADD3 R105, PT, PT, R104, 0x10, RZ ;  /* 0x0000001068697810 */ /* 0x000fe20007ffe0ff */
[----:B------:R-:W-:Y:S01]  /*8a90*/  FFMA.FTZ R9, R106, R0, R9 ;  /* 0x000000006a097223 */ /* 0x000fe20000010009 */
[----:B------:R-:W-:Y:S01]  /*8aa0*/  I2FP.F32.U32 R106, R176 ;  /* 0x000000b0006a7245 */ /* 0x000fe20000201000 */
[C---:B---3--:R-:W-:Y:S03]  /*8ab0*/  HMMA.16816.F32 R20, R116.reuse, R108, R20 ;  /* 0x0000006c7414723c */ /* 0x048fe60000001814 */
[C---:B------:R-:W-:Y:S02]  /*8ac0*/  VIADD R176, R104.reuse, 0x19 ;  /* 0x0000001968b07836 */ /* 0x040fe40000000000 */
[CC--:B------:R-:W-:Y:S01]  /*8ad0*/  FFMA.FTZ R10, R107.reuse, R0.reuse, R10 ;  /* 0x000000006b0a7223 */ /* 0x0c0fe2000001000a */
[-C--:B------:R-:W-:Y:S01]  /*8ae0*/  FFMA.FTZ R8, R107, R0.reuse, R8 ;  /* 0x000000006b087223 */ /* 0x080fe20000010008 */
[----:B------:R-:W-:Y:S01]  /*8af0*/  I2FP.F32.U32 R107, R105 ;  /* 0x00000069006b7245 */ /* 0x000fe20000201000 */
[----:B------:R-:W-:Y:S01]  /*8b00*/  VIADD R105, R104, 0x18 ;  /* 0x0000001868697836 */ /* 0x000fe20000000000 */
[C---:B------:R-:W-:Y:S03]  /*8b10*/  HMMA.16816.F32 R24, R116.reuse, R110, R24 ;  /* 0x0000006e7418723c */ /* 0x040fe60000001818 */
[CC--:B------:R-:W-:Y:S01]  /*8b20*/  FFMA.FTZ R15, R106.reuse, R0.reuse, R15 ;  /* 0x000000006a0f7223 */ /* 0x0c0fe2000001000f */
[----:B------:R-:W-:Y:S01]  /*8b30*/  FFMA.FTZ R13, R106, R0, R13 ;  /* 0x000000006a0d7223 */ /* 0x000fe2000001000d */
[----:B------:R-:W-:Y:S01]  /*8b40*/  I2FP.F32.U32 R106, R176 ;  /* 0x000000b0006a7245 */ /* 0x000fe20000201000 */
[CC--:B------:R-:W-:Y:S01]  /*8b50*/  FFMA.FTZ R14, R107.reuse, R0.reuse, R14 ;  /* 0x000000006b0e7223 */ /* 0x0c0fe2000001000e */
[-C--:B------:R-:W-:Y:S01]  /*8b60*/  FFMA.FTZ R12, R107, R0.reuse, R12 ;  /* 0x000000006b0c7223 */ /* 0x080fe2000001000c */
[----:B------:R-:W-:Y:S01]  /*8b70*/  I2FP.F32.U32 R107, R105 ;  /* 0x00000069006b7245 */ /* 0x000fe20000201000 */
[C---:B-1----:R-:W-:Y:S03]  /*8b80*/  HMMA.16816.F32 R28, R116.reuse, R100, R28 ;  /* 0x00000064741c723c */ /* 0x042fe6000000181c */
[C---:B------:R-:W-:Y:S01]  /*8b90*/  IADD3 R101, PT, PT, R104.reuse, 0x21, RZ ;  /* 0x0000002168657810 */ /* 0x040fe20007ffe0ff */
[----:B------:R-:W-:Y:S02]  /*8ba0*/  VIADD R100, R104, 0x29 ;  /* 0x0000002968647836 */ /* 0x000fe40000000000 */
[-C--:B------:R-:W-:Y:S01]  /*8bb0*/  FFMA.FTZ R19, R106, R0.reuse, R19 ;  /* 0x000000006a137223 */ /* 0x080fe20000010013 */
[----:B------:R-:W-:Y:S02]  /*8bc0*/  VIADD R105, R104, 0x20 ;  /* 0x0000002068697836 */ /* 0x000fe40000000000 */
[----:B------:R-:W-:Y:S01]  /*8bd0*/  FFMA.FTZ R17, R106, R0, R17 ;  /* 0x000000006a117223 */ /* 0x000fe20000010011 */
[----:B------:R-:W-:Y:S01]  /*8be0*/  I2FP.F32.U32 R106, R101 ;  /* 0x00000065006a7245 */ /* 0x000fe20000201000 */
[----:B------:R-:W-:Y:S03]  /*8bf0*/  HMMA.16816.F32 R32, R116, R102, R32 ;  /* 0x000000667420723c */ /* 0x000fe60000001820 */
[----:B------:R-:W-:Y:S01]  /*8c00*/  I2FP.F32.U32 R100, R100 ;  /* 0x0000006400647245 */ /* 0x000fe20000201000 */
[----:B------:R-:W-:Y:S01]  /*8c10*/  VIADD R101, R104, 0x30 ;  /* 0x0000003068657836 */ /* 0x000fe20000000000 */
[----:B------:R-:W-:Y:S01]  /*8c20*/  FMNMX3.FTZ R103, R2, R4, R5, !PT ;  /* 0x0000000402677276 */ /* 0x000fe20007810005 */
[-C--:B------:R-:W-:Y:S01]  /*8c30*/  FFMA.FTZ R18, R107, R0.reuse, R18 ;  /* 0x000000006b127223 */ /* 0x080fe20000010012 */
[----:B------:R-:W-:Y:S01]  /*8c40*/  I2FP.F32.U32 R105, R105 ;  /* 0x0000006900697245 */ /* 0x000fe20000201000 */
[C---:B------:R-:W-:Y:S01]  /*8c50*/  FFMA.FTZ R27, R100.reuse, R0, R27 ;  /* 0x00000000641b7223 */ /* 0x040fe2000001001b */
[----:B------:R-:W-:Y:S01]  /*8c60*/  FMNMX3.FTZ R103, R103, R8, R9, !PT ;  /* 0x0000000867677276 */ /* 0x000fe20007810009 */
[----:B------:R-:W-:Y:S01]  /*8c70*/  FFMA.FTZ R25, R100, R0, R25 ;  /* 0x0000000064197223 */ /* 0x000fe20000010019 */
[----:B------:R-:W-:Y:S01]  /*8c80*/  FMNMX3.FTZ R100, R3, R6, R7, !PT ;  /* 0x0000000603647276 */ /* 0x000fe20007810007 */
[----:B------:R-:W-:Y:S01]  /*8c90*/  FFMA.FTZ R16, R107, R0, R16 ;  /* 0x000000006b107223 */ /* 0x000fe20000010010 */
[----:B------:R-:W-:Y:S01]  /*8ca0*/  I2FP.F32.U32 R101, R101 ;  /* 0x0000006500657245 */ /* 0x000fe20000201000 */
[----:B------:R-:W-:Y:S01]  /*8cb0*/  VIADD R107, R104, 0x28 ;  /* 0x00000028686b7836 */ /* 0x000fe20000000000 */
[----:B------:R-:W-:Y:S01]  /*8cc0*/  FMNMX3.FTZ R100, R100, R10, R11, !PT ;  /* 0x0000000a64647276 */ /* 0x000fe2000781000b */
[----:B------:R-:W-:Y:S01]  /*8cd0*/  FFMA.FTZ R22, R105, R0, R22 ;  /* 0x0000000069167223 */ /* 0x000fe20000010016 */
[----:B------:R-:W-:Y:S01]  /*8ce0*/  FMNMX3.FTZ R103, R103, R12, R13, !PT ;  /* 0x0000000c67677276 */ /* 0x000fe2000781000d */
[----:B------:R-:W-:Y:S01]  /*8cf0*/  FFMA.FTZ R20, R105, R0, R20 ;  /* 0x0000000069147223 */ /* 0x000fe20000010014 */
[----:B------:R-:W-:Y:S01]  /*8d00*/  FMNMX3.FTZ R100, R100, R14, R15, !PT ;  /* 0x0000000e64647276 */ /* 0x000fe2000781000f */
[CC--:B------:R-:W-:Y:S01]  /*8d10*/  FFMA.FTZ R23, R106.reuse, R0.reuse, R23 ;  /* 0x000000006a177223 */ /* 0x0c0fe20000010017 */
[----:B------:R-:W-:Y:S01]  /*8d20*/  I2FP.F32.U32 R105, R107 ;  /* 0x0000006b00697245 */ /* 0x000fe20000201000 */
[-C--:B------:R-:W-:Y:S01]  /*8d30*/  FFMA.FTZ R21, R106, R0.reuse, R21 ;  /* 0x000000006a157223 */ /* 0x080fe20000010015 */
[----:B------:R-:W-:Y:S01]  /*8d40*/  IADD3 R106, PT, PT, R104, 0x31, RZ ;  /* 0x00000031686a7810 */ /* 0x000fe20007ffe0ff */
[C---:B------:R-:W-:Y:S01]  /*8d50*/  FFMA.FTZ R30, R101.reuse, R0, R30 ;  /* 0x00000000651e7223 */ /* 0x040fe2000001001e */
[----:B------:R-:W-:Y:S01]  /*8d60*/  FMNMX3.FTZ R100, R100, R18, R19, !PT ;  /* 0x0000001264647276 */ /* 0x000fe20007810013 */
[----:B------:R-:W-:Y:S01]  /*8d70*/  FFMA.FTZ R28, R101, R0, R28 ;  /* 0x00000000651c7223 */ /* 0x000fe2000001001c */
[----:B------:R-:W-:Y:S01]  /*8d80*/  FMNMX3.FTZ R103, R103, R16, R17, !PT ;  /* 0x0000001067677276 */ /* 0x000fe20007810011 */
[C---:B------:R-:W-:Y:S01]  /*8d90*/  VIADD R101, R104.reuse, 0x38 ;  /* 0x0000003868657836 */ /* 0x040fe20000000000 */
[----:B------:R-:W-:Y:S01]  /*8da0*/  I2FP.F32.U32 R106, R106 ;  /* 0x0000006a006a7245 */ /* 0x000fe20000201000 */
[----:B------:R-:W-:Y:S01]  /*8db0*/  VIADD R102, R104, 0x39 ;  /* 0x0000003968667836 */ /* 0x000fe20000000000 */
[----:B------:R-:W-:Y:S01]  /*8dc0*/  FMNMX3.FTZ R100, R100, R22, R23, !PT ;  /* 0x0000001664647276 */ /* 0x000fe20007810017 */
[----:B------:R-:W-:Y:S01]  /*8dd0*/  FFMA.FTZ R26, R105, R0, R26 ;  /* 0x00000000691a7223 */ /* 0x000fe2000001001a */
[----:B------:R-:W-:Y:S01]  /*8de0*/  FMNMX3.FTZ R103, R103, R20, R21, !PT ;  /* 0x0000001467677276 */ /* 0x000fe20007810015 */
[-C--:B------:R-:W-:Y:S01]  /*8df0*/  FFMA.FTZ R24, R105, R0.reuse, R24 ;  /* 0x0000000069187223 */ /* 0x080fe20000010018 */
[----:B------:R-:W-:Y:S01]  /*8e00*/  I2FP.F32.U32 R101, R101 ;  /* 0x0000006500657245 */ /* 0x000fe20000201000 */
[C---:B------:R-:W-:Y:S01]  /*8e10*/  FFMA.FTZ R31, R106.reuse, R0, R31 ;  /* 0x000000006a1f7223 */ /* 0x040fe2000001001f */
[----:B------:R-:W-:Y:S01]  /*8e20*/  I2FP.F32.U32 R102, R102 ;  /* 0x0000006600667245 */ /* 0x000fe20000201000 */
[----:B------:R-:W-:Y:S01]  /*8e30*/  FFMA.FTZ R29, R106, R0, R29 ;  /* 0x000000006a1d7223 */ /* 0x000fe2000001001d */
[----:B------:R-:W-:Y:S01]  /*8e40*/  FMNMX3.FTZ R100, R100, R26, R27, !PT ;  /* 0x0000001a64647276 */ /* 0x000fe2000781001b */
[----:B------:R-:W-:Y:S01]  /*8e50*/  FFMA.FTZ R34, R101, R0, R34 ;  /* 0x0000000065227223 */ /* 0x000fe20000010022 */
[----:B------:R-:W-:Y:S01]  /*8e60*/  FMNMX3.FTZ R103, R103, R24, R25, !PT ;  /* 0x0000001867677276 */ /* 0x000fe20007810019 */
[----:B------:R-:W-:Y:S01]  /*8e70*/  FFMA.FTZ R32, R101, R0, R32 ;  /* 0x0000000065207223 */ /* 0x000fe20000010020 */
[----:B------:R-:W-:Y:S01]  /*8e80*/  FMNMX3.FTZ R100, R100, R30, R31, !PT ;  /* 0x0000001e64647276 */ /* 0x000fe2000781001f */
[C---:B------:R-:W-:Y:S01]  /*8e90*/  FFMA.FTZ R35, R102.reuse, R0, R35 ;  /* 0x0000000066237223 */ /* 0x040fe20000010023 */
[----:B------:R-:W-:Y:S01]  /*8ea0*/  FMNMX3.FTZ R103, R103, R28, R29, !PT ;  /* 0x0000001c67677276 */ /* 0x000fe2000781001d */
[----:B------:R-:W-:Y:S03]  /*8eb0*/  FFMA.FTZ R33, R102, R0, R33 ;  /* 0x0000000066217223 */ /* 0x000fe60000010021 */
[----:B------:R-:W-:Y:S02]  /*8ec0*/  FMNMX3.FTZ R104, R100, R34, R35, !PT ;  /* 0x0000002264687276 */ /* 0x000fe40007810023 */
[----:B------:R-:W-:Y:S01]  /*8ed0*/  FMNMX3.FTZ R106, R103, R32, R33, !PT ;  /* 0x00000020676a7276 */ /* 0x000fe20007810021 */
[----:B------:R-:W-:Y:S06]  /*8ee0*/  @P2 BRA `(.L_x_852) ;  /* 0xffffffec00242947 */ /* 0x000fec000383ffff */
.L_x_851:
[----:B------:R-:W2:Y:S08]  /*8ef0*/  SHFL.BFLY PT, R101, R104, 0x2, 0x1f ;  /* 0x0c401f0068657f89 */ /* 0x000eb000000e0000 */
[----:B------:R-:W3:Y:S08]  /*8f00*/  SHFL.BFLY PT, R103, R106, 0x2, 0x1f ;  /* 0x0c401f006a677f89 */ /* 0x000ef000000e0000 */
[----:B-1----:R-:W-:Y:S08]  /*8f10*/  LDSM.16.MT88.4 R108, [R150+0x8000] ;  /* 0x00800000966c783b */ /* 0x002ff00000004200 */
        /* <DEDUP_REMOVED lines=8> */
[C---:B------:R-:W-:Y:S01]  /*8fa0*/  FMUL.FTZ R124, R100.reuse, UR4 ;  /* 0x00000004647c7c20 */ /* 0x040fe20008410000 */
[C---:B------:R-:W-:Y:S01]  /*8fb0*/  FSETP.NEU.FTZ.AND P0, PT, R100.reuse, -INF , PT ;  /* 0xff8000006400780b */ /* 0x040fe20003f1d000 */
[----:B------:R-:W-:Y:S01]  /*8fc0*/  FADD.FTZ R102, -R100, R3 ;  /* 0x0000000364667221 */ /* 0x000fe20000010100 */
[C---:B------:R-:W-:Y:S02]  /*8fd0*/  FMUL.FTZ R123, R101.reuse, UR4 ;  /* 0x00000004657b7c20 */ /* 0x040fe40008410000 */
[----:B------:R-:W-:Y:S01]  /*8fe0*/  FSEL R124, R124, RZ, P0 ;  /* 0x000000ff7c7c7208 */ /* 0x000fe20000000000 */
[C---:B------:R-:W-:Y:S01]  /*8ff0*/  FADD.FTZ R103, -R101.reuse, R2 ;  /* 0x0000000265677221 */ /* 0x040fe20000010100 */
[----:B------:R-:W-:Y:S01]  /*9000*/  FSETP.NEU.FTZ.AND P0, PT, R101, -INF , PT ;  /* 0xff8000006500780b */ /* 0x000fe20003f1d000 */
[----:B------:R-:W-:Y:S02]  /*9010*/  FMUL.FTZ R2, R102, UR4 ;  /* 0x0000000466027c20 */ /* 0x000fe40008410000 */
[----:B------:R-:W-:Y:S01]  /*9020*/  FMUL.FTZ R3, R103, UR4 ;  /* 0x0000000467037c20 */ /* 0x000fe20008410000 */
[----:B------:R-:W-:Y:S01]  /*9030*/  FSEL R123, R123, RZ, P0 ;  /* 0x000000ff7b7b7208 */ /* 0x000fe20000000000 */
        /* <DEDUP_REMOVED lines=15> */
[----:B------:R-:W-:Y:S07]  /*9130*/  LDSM.16.MT88.4 R24, [R145+0x9000] ;  /* 0x009000009118783b */ /* 0x000fee0000004200 */
        /* <DEDUP_REMOVED lines=9> */
[C---:B------:R-:W-:Y:S01]  /*91d0*/  FMUL.FTZ R10, R2.reuse, R94 ;  /* 0x0000005e020a7220 */ /* 0x040fe20000410000 */
[C---:B--2---:R-:W-:Y:S01]  /*91e0*/  FMUL.FTZ R4, R3.reuse, R96 ;  /* 0x0000006003047220 */ /* 0x044fe20000410000 */
[C---:B------:R-:W-:Y:S07]  /*91f0*/  FMUL.FTZ R5, R3.reuse, R97 ;  /* 0x0000006103057220 */ /* 0x040fee0000410000 */
[----:B------:R-:W1:Y:S01]  /*9200*/  MUFU.EX2 R102, R102 ;  /* 0x0000006600667308 */ /* 0x000e620000000800 */
[----:B------:R-:W-:Y:S01]  /*9210*/  FMUL.FTZ R11, R2, R95 ;  /* 0x0000005f020b7220 */ /* 0x000fe20000410000 */
[C---:B------:R-:W-:Y:S01]  /*9220*/  FMUL.FTZ R8, R3.reuse, R92 ;  /* 0x0000005c03087220 */ /* 0x040fe20000410000 */
[C---:B------:R-:W-:Y:S07]  /*9230*/  FMUL.FTZ R9, R3.reuse, R93 ;  /* 0x0000005d03097220 */ /* 0x040fee0000410000 */
[----:B------:R-:W-:Y:S01]  /*9240*/  MUFU.EX2 R122, R122 ;  /* 0x0000007a007a7308 */ /* 0x000fe20000000800 */
[----:B------:R-:W2:Y:S01]  /*9250*/  LDSM.16.MT88.4 R92, [R144+0x8000] ;  /* 0x00800000905c783b */ /* 0x000ea20000004200 */
[----:B---3--:R-:W-:Y:S01]  /*9260*/  F2FP.F16.F32.PACK_AB R97, R120, R121 ;  /* 0x000000797861723e */ /* 0x008fe200000000ff */
[C---:B------:R-:W-:Y:S07]  /*9270*/  FMUL.FTZ R38, R2.reuse, R38 ;  /* 0x0000002602267220 */ /* 0x040fee0000410000 */
[----:B------:R-:W3:Y:S01]  /*9280*/  MUFU.EX2 R107, R107 ;  /* 0x0000006b006b7308 */ /* 0x000ee20000000800 */
[C---:B------:R-:W-:Y:S01]  /*9290*/  FMUL.FTZ R39, R2.reuse, R39 ;  /* 0x0000002702277220 */ /* 0x040fe20000410000 */
[C---:B------:R-:W-:Y:S01]  /*92a0*/  FMUL.FTZ R36, R3.reuse, R36 ;  /* 0x0000002403247220 */ /* 0x040fe20000410000 */
        /* <DEDUP_REMOVED lines=8> */
[C---:B------:R-:W-:Y:S01]  /*9330*/  FMUL.FTZ R12, R3.reuse, R88 ;  /* 0x00000058030c7220 */ /* 0x040fe20000410000 */
[----:B------:R-:W-:Y:S01]  /*9340*/  FMUL.FTZ R13, R3, R89 ;  /* 0x00000059030d7220 */ /* 0x000fe20000410000 */
[C---:B------:R-:W-:Y:S01]  /*9350*/  FMUL.FTZ R46, R2.reuse, R46 ;  /* 0x0000002e022e7220 */ /* 0x040fe20000410000 */
[----:B---3--:R-:W-:Y:S01]  /*9360*/  F2FP.F16.F32.PACK_AB R96, R107, R122 ;  /* 0x0000007a6b60723e */ /* 0x008fe200000000ff */
[C---:B------:R-:W-:Y:S01]  /*9370*/  FMUL.FTZ R47, R2.reuse, R47 ;  /* 0x0000002f022f7220 */ /* 0x040fe20000410000 */
[C---:B------:R-:W-:Y:S01]  /*9380*/  FMUL.FTZ R44, R3.reuse, R44 ;  /* 0x0000002c032c7220 */ /* 0x040fe20000410000 */
[C---:B------:R-:W-:Y:S01]  /*9390*/  FMUL.FTZ R45, R3.reuse, R45 ;  /* 0x0000002d032d7220 */ /* 0x040fe20000410000 */
[C---:B------:R-:W-:Y:S01]  /*93a0*/  FMUL.FTZ R50, R2.reuse, R50 ;  /* 0x0000003202327220 */ /* 0x040fe20000410000 */
[C---:B------:R-:W-:Y:S01]  /*93b0*/  FMUL.FTZ R51, R2.reuse, R51 ;  /* 0x0000003302337220 */ /* 0x040fe20000410000 */
[C---:B------:R-:W-:Y:S01]  /*93c0*/  FMUL.FTZ R48, R3.reuse, R48 ;  /* 0x0000003003307220 */ /* 0x040fe20000410000 */
[----:B------:R-:W-:Y:S01]  /*93d0*/  FMUL.FTZ R49, R3, R49 ;  /* 0x0000003103317220 */ /* 0x000fe20000410000 */
[----:B-1----:R-:W-:Y:S01]  /*93e0*/  F2FP.F16.F32.PACK_AB R98, R105, R106 ;  /* 0x0000006a6962723e */ /* 0x002fe200000000ff */
[C---:B------:R-:W-:Y:S01]  /*93f0*/  FMUL.FTZ R54, R2.reuse, R54 ;  /* 0x0000003602367220 */ /* 0x040fe20000410000 */
[C---:B------:R-:W-:Y:S01]  /*9400*/  FMUL.FTZ R55, R2.reuse, R55 ;  /* 0x0000003702377220 */ /* 0x040fe20000410000 */
[C---:B------:R-:W-:Y:S01]  /*9410*/  FMUL.FTZ R52, R3.reuse, R52 ;  /* 0x0000003403347220 */ /* 0x040fe20000410000 */
[C---:B------:R-:W-:Y:S01]  /*9420*/  FMUL.FTZ R53, R3.reuse, R53 ;  /* 0x0000003503357220 */ /* 0x040fe20000410000 */
[C---:B------:R-:W-:Y:S01]  /*9430*/  FMUL.FTZ R58, R2.reuse, R58 ;  /* 0x0000003a023a7220 */ /* 0x040fe20000410000 */
[C---:B------:R-:W-:Y:S01]  /*9440*/  FMUL.FTZ R59, R2.reuse, R59 ;  /* 0x0000003b023b7220 */ /* 0x040fe20000410000 */
[C---:B------:R-:W-:Y:S01]  /*9450*/  HMMA.16816.F32 R4, R96.reuse, R108, R4 ;  /* 0x0000006c6004723c */ /* 0x040fe20000001804 */
[----:B------:R-:W-:Y:S04]  /*9460*/  MUFU.EX2 R127, R127 ;  /* 0x0000007f007f7308 */ /* 0x000fe80000000800 */
[C---:B------:R-:W-:Y:S01]  /*9470*/  FMUL.FTZ R56, R3.reuse, R56 ;  /* 0x0000003803387220 */ /* 0x040fe20000410000 */
[C---:B------:R-:W-:Y:S01]  /*9480*/  FMUL.FTZ R57, R3.reuse, R57 ;  /* 0x0000003903397220 */ /* 0x040fe20000410000 */
[C---:B------:R-:W-:Y:S01]  /*9490*/  FMUL.FTZ R62, R2.reuse, R62 ;  /* 0x0000003e023e7220 */ /* 0x040fe20000410000 */
[C---:B------:R-:W-:Y:S01]  /*94a0*/  HMMA.16816.F32 R8, R96.reuse, R110, R8 ;  /* 0x0000006e6008723c */ /* 0x040fe20000001808 */
[----:B------:R-:W1:Y:S02]  /*94b0*/  LDSM.16.MT88.4 R108, [R150+0xa000] ;  /* 0x00a00000966c783b */ /* 0x000e640000004200 */
[----:B------:R-:W-:Y:S01]  /*94c0*/  MUFU.EX2 R126, R126 ;  /* 0x0000007e007e7308 */ /* 0x000fe20000000800 */
[C---:B------:R-:W-:Y:S01]  /*94d0*/  FMUL.FTZ R63, R2.reuse, R63 ;  /* 0x0000003f023f7220 */ /* 0x040fe20000410000 */
[C---:B------:R-:W-:Y:S01]  /*94e0*/  FMUL.FTZ R60, R3.reuse, R60 ;  /* 0x0000003c033c7220 */ /* 0x040fe20000410000 */
[C---:B------:R-:W-:Y:S01]  /*94f0*/  FMUL.FTZ R61, R3.reuse, R61 ;  /* 0x0000003d033d7220 */ /* 0x040fe20000410000 */
[C---:B------:R-:W-:Y:S01]  /*9500*/  FMUL.FTZ R66, R2.reuse, R66 ;  /* 0x0000004202427220 */ /* 0x040fe20000410000 */
[C---:B------:R-:W-:Y:S01]  /*9510*/  FMUL.FTZ R67, R2.reuse, R67 ;  /* 0x0000004302437220 */ /* 0x040fe20000410000 */
[C---:B------:R-:W-:Y:S04]  /*9520*/  HMMA.16816.F32 R36, R96.reuse, R112, R36 ;  /* 0x000000706024723c */ /* 0x040fe80000001824 */
[----:B------:R-:W-:Y:S01]  /*9530*/  MUFU.EX2 R131, R131 ;  /* 0x0000008300837308 */ /* 0x000fe20000000800 */
[C---:B------:R-:W-:Y:S01]  /*9540*/  FMUL.FTZ R64, R3.reuse, R64 ;  /* 0x0000004003407220 */ /* 0x040fe20000410000 */
[C---:B------:R-:W-:Y:S01]  /*9550*/  FMUL.FTZ R65, R3.reuse, R65 ;  /* 0x0000004103417220 */ /* 0x040fe20000410000 */
[C---:B------:R-:W-:Y:S01]  /*9560*/  FMUL.FTZ R70, R2.reuse, R70 ;  /* 0x0000004602467220 */ /* 0x040fe20000410000 */
[C---:B------:R-:W-:Y:S01]  /*9570*/  FMUL.FTZ R71, R2.reuse, R71 ;  /* 0x0000004702477220 */ /* 0x040fe20000410000 */
[C---:B------:R-:W-:Y:S01]  /*9580*/  FMUL.FTZ R68, R3.reuse, R68 ;  /* 0x0000004403447220 */ /* 0x040fe20000410000 */
[C---:B------:R-:W-:Y:S01]  /*9590*/  HMMA.16816.F32 R40, R96.reuse, R114, R40 ;  /* 0x000000726028723c */ /* 0x040fe20000001828 */
[----:B------:R-:W3:Y:S03]  /*95a0*/  LDSM.16.MT88.4 R112, [R146+0xa000] ;  /* 0x00a000009270783b */ /* 0x000ee60000004200 */
[----:B------:R-:W-:Y:S01]  /*95b0*/  MUFU.EX2 R129, R129 ;  /* 0x0000008100817308 */ /* 0x000fe20000000800 */
[C---:B------:R-:W-:Y:S01]  /*95c0*/  FMUL.FTZ R69, R3.reuse, R69 ;  /* 0x0000004503457220 */ /* 0x040fe20000410000 */
[C---:B------:R-:W-:Y:S01]  /*95d0*/  FMUL.FTZ R74, R2.reuse, R74 ;  /* 0x0000004a024a7220 */ /* 0x040fe20000410000 */
[C---:B------:R-:W-:Y:S01]  /*95e0*/  FMUL.FTZ R75, R2.reuse, R75 ;  /* 0x0000004b024b7220 */ /* 0x040fe20000410000 */
[C---:B------:R-:W-:Y:S01]  /*95f0*/  FMUL.FTZ R72, R3.reuse, R72 ;  /* 0x0000004803487220 */ /* 0x040fe20000410000 */
[C---:B------:R-:W-:Y:S01]  /*9600*/  FMUL.FTZ R73, R3.reuse, R73 ;  /* 0x0000004903497220 */ /* 0x040fe20000410000 */
[C---:B------:R-:W-:Y:S04]  /*9610*/  HMMA.16816.F32 R44, R96.reuse, R116, R44 ;  /* 0x00000074602c723c */ /* 0x040fe8000000182c */
[----:B------:R-:W4:Y:S01]  /*9620*/  MUFU.EX2 R130, R130 ;  /* 0x0000008200827308 */ /* 0x000f220000000800 */
[C---:B------:R-:W-:Y:S01]  /*9630*/  FMUL.FTZ R78, R2.reuse, R78 ;  /* 0x0000004e024e7220 */ /* 0x040fe20000410000 */
[C---:B------:R-:W-:Y:S01]  /*9640*/  FMUL.FTZ R79, R2.reuse, R79 ;  /* 0x0000004f024f7220 */ /* 0x040fe20000410000 */
[C---:B------:R-:W-:Y:S01]  /*9650*/  FMUL.FTZ R76, R3.reuse, R76 ;  /* 0x0000004c034c7220 */ /* 0x040fe20000410000 */
[C---:B------:R-:W-:Y:S01]  /*9660*/  FMUL.FTZ R77, R3.reuse, R77 ;  /* 0x0000004d034d7220 */ /* 0x040fe20000410000 */
[C---:B------:R-:W-:Y:S01]  /*9670*/  FMUL.FTZ R82, R2.reuse, R82 ;  /* 0x0000005202527220 */ /* 0x040fe20000410000 */
[C---:B------:R-:W-:Y:S04]  /*9680*/  HMMA.16816.F32 R48, R96.reuse, R118, R48 ;  /* 0x000000766030723c */ /* 0x040fe80000001830 */
[----:B------:R-:W-:Y:S01]  /*9690*/  MUFU.EX2 R134, R134 ;  /* 0x0000008600867308 */ /* 0x000fe20000000800 */
[----:B------:R-:W-:Y:S01]  /*96a0*/  FMUL.FTZ R83, R2, R83 ;  /* 0x0000005302537220 */ /* 0x000fe20000410000 */
[C---:B------:R-:W-:Y:S01]  /*96b0*/  FMUL.FTZ R80, R3.reuse, R80 ;  /* 0x0000005003507220 */ /* 0x040fe20000410000 */
[----:B------:R-:W-:Y:S01]  /*96c0*/  FMUL.FTZ R81, R3, R81 ;  /* 0x0000005103517220 */ /* 0x000fe20000410000 */
[--C-:B------:R-:W-:Y:S01]  /*96d0*/  FFMA.FTZ R117, R14, UR4, -R124.reuse ;  /* 0x000000040e757c23 */ /* 0x100fe2000801087c */
[C---:B------:R-:W-:Y:S01]  /*96e0*/  FMUL.FTZ R14, R2.reuse, R90 ;  /* 0x0000005a020e7220 */ /* 0x040fe20000410000 */
[C---:B--2---:R-:W-:Y:S04]  /*96f0*/  HMMA.16816.F32 R52, R96.reuse, R92, R52 ;  /* 0x0000005c6034723c */ /* 0x044fe80000001834 */
[----:B------:R-:W2:Y:S01]  /*9700*/  MUFU.EX2 R135, R135 ;  /* 0x0000008700877308 */ /* 0x000ea20000000800 */
[--C-:B------:R-:W-:Y:S01]  /*9710*/  FFMA.FTZ R116, R15, UR4, -R124.reuse ;  /* 0x000000040f747c23 */ /* 0x100fe2000801087c */
[----:B------:R-:W-:Y:S08]  /*9720*/  FMUL.FTZ R15, R2, R91 ;  /* 0x0000005b020f7220 */ /* 0x000ff00000410000 */
[----:B------:R-:W-:Y:S01]  /*9730*/  MUFU.EX2 R117, R117 ;  /* 0x0000007500757308 */ /* 0x000fe20000000800 */
[----:B------:R-:W-:Y:S01]  /*9740*/  LDSM.16.MT88.4 R88, [R146+0x8800] ;  /* 0x008800009258783b */ /* 0x000fe20000004200 */
[--C-:B------:R-:W-:Y:S01]  /*9750*/  FFMA.FTZ R132, R23, UR4, -R124.reuse ;  /* 0x0000000417847c23 */ /* 0x100fe2000801087c */
[C---:B------:R-:W-:Y:S07]  /*9760*/  HMMA.16816.F32 R56, R96.reuse, R94, R56 ;  /* 0x0000005e6038723c */ /* 0x040fee0000001838 */
[----:B------:R-:W-:Y:S01]  /*9770*/  MUFU.EX2 R116, R116 ;  /* 0x0000007400747308 */ /* 0x000fe20000000800 */
[----:B----4-:R-:W-:Y:S01]  /*9780*/  F2FP.F16.F32.PACK_AB R23, R130, R129 ;  /* 0x000000818217723e */ /* 0x010fe200000000ff */
[--C-:B------:R-:W-:Y:S01]  /*9790*/  FFMA.FTZ R136, R20, UR4, -R123.reuse ;  /* 0x0000000414887c23 */ /* 0x100fe2000801087b */
[--C-:B------:R-:W-:Y:S01]  /*97a0*/  FFMA.FTZ R133, R21, UR4, -R123.reuse ;  /* 0x0000000415857c23 */ /* 0x100fe2000801087b */
[----:B------:R-:W4:Y:S01]  /*97b0*/  LDSM.16.MT88.4 R92, [R145+0xa000] ;  /* 0x00a00000915c783b */ /* 0x000f220000004200 */
[----:B--2---:R-:W-:Y:S01]  /*97c0*/  F2FP.F16.F32.PACK_AB R22, R135, R134 ;  /* 0x000000868716723e */ /* 0x004fe200000000ff */
[C---:B-1----:R-:W-:Y:S04]  /*97d0*/  HMMA.16816.F32 R60, R96.reuse, R108, R60 ;  /* 0x0000006c603c723c */ /* 0x042fe8000000183c */
[----:B------:R-:W1:Y:S01]  /*97e0*/  MUFU.EX2 R132, R132 ;  /* 0x0000008400847308 */ /* 0x000e620000000800 */
[--C-:B------:R-:W-:Y:S01]  /*97f0*/  FFMA.FTZ R137, R30, UR4, -R124.reuse ;  /* 0x000000041e897c23 */ /* 0x100fe2000801087c */
[--C-:B------:R-:W-:Y:S08]  /*9800*/  FFMA.FTZ R30, R34, UR4, -R124.reuse ;  /* 0x00000004221e7c23 */ /* 0x100ff0000801087c */
[----:B------:R-:W-:Y:S01]  /*9810*/  MUFU.EX2 R136, R136 ;  /* 0x0000008800887308 */ /* 0x000fe20000000800 */
[--C-:B------:R-:W-:Y:S01]  /*9820*/  FFMA.FTZ R118, R18, UR4, -R124.reuse ;  /* 0x0000000412767c23 */ /* 0x100fe2000801087c */
[C---:B------:R-:W-:Y:S01]  /*9830*/  FMUL.FTZ R18, R2.reuse, R86 ;  /* 0x0000005602127220 */ /* 0x040fe20000410000 */
[C---:B------:R-:W-:Y:S01]  /*9840*/  HMMA.16816.F32 R64, R96.reuse, R110, R64 ;  /* 0x0000006e6040723c */ /* 0x040fe20000001840 */
[----:B------:R-:W2:Y:S06]  /*9850*/  LDSM.16.MT88.4 R108, [R144+0xa000] ;  /* 0x00a00000906c783b */ /* 0x000eac0000004200 */
[----:B------:R-:W-:Y:S01]  /*9860*/  MUFU.EX2 R34, R31 ;  /* 0x0000001f00227308 */ /* 0x000fe20000000800 */
[--C-:B------:R-:W-:Y:S01]  /*9870*/  FFMA.FTZ R119, R19, UR4, -R124.reuse ;  /* 0x0000000413777c23 */ /* 0x100fe2000801087c */
[----:B------:R-:W-:Y:S01]  /*9880*/  FMUL.FTZ R19, R2, R87 ;  /* 0x0000005702137220 */ /* 0x000fe20000410000 */
[----:B------:R-:W-:Y:S07]  /*9890*/  FFMA.FTZ R124, R35, UR4, -R124 ;  /* 0x00000004237c7c23 */ /* 0x000fee000801087c */
[----:B------:R-:W-:Y:S01]  /*98a0*/  MUFU.EX2 R118, R118 ;  /* 0x0000007600767308 */ /* 0x000fe20000000800 */
[----:B-1----:R-:W-:Y:S01]  /*98b0*/  F2FP.F16.F32.PACK_AB R21, R132, R131 ;  /* 0x000000838415723e */ /* 0x002fe200000000ff */
[C---:B---3--:R-:W-:Y:S08]  /*98c0*/  HMMA.16816.F32 R68, R96.reuse, R112, R68 ;  /* 0x000000706044723c */ /* 0x048ff00000001844 */
[----:B------:R-:W-:Y:S01]  /*98d0*/  MUFU.EX2 R35, R30 ;  /* 0x0000001e00237308 */ /* 0x000fe20000000800 */
[--C-:B------:R-:W-:Y:S01]  /*98e0*/  FFMA.FTZ R125, R16, UR4, -R123.reuse ;  /* 0x00000004107d7c23 */ /* 0x100fe2000801087b */
[----:B------:R-:W-:Y:S01]  /*98f0*/  FMUL.FTZ R16, R3, R84 ;  /* 0x0000005403107220 */ /* 0x000fe20000410000 */
[----:B------:R-:W-:Y:S07]  /*9900*/  F2FP.F16.F32.PACK_AB R84, R126, R127 ;  /* 0x0000007f7e54723e */ /* 0x000fee00000000ff */
[----:B------:R-:W1:Y:S01]  /*9910*/  MUFU.EX2 R119, R119 ;  /* 0x0000007700777308 */ /* 0x000e620000000800 */
[--C-:B------:R-:W-:Y:S01]  /*9920*/  FFMA.FTZ R128, R17, UR4, -R123.reuse ;  /* 0x0000000411807c23 */ /* 0x100fe2000801087b */
[C---:B------:R-:W-:Y:S01]  /*9930*/  HMMA.16816.F32 R72, R96.reuse, R114, R72 ;  /* 0x000000726048723c */ /* 0x040fe20000001848 */
[----:B------:R-:W3:Y:S07]  /*9940*/  LDSM.16.MT88.4 R112, [R150+0x8800] ;  /* 0x008800009670783b */ /* 0x000eee0000004200 */
[----:B------:R-:W-:Y:S01]  /*9950*/  MUFU.EX2 R125, R125 ;  /* 0x0000007d007d7308 */ /* 0x000fe20000000800 */
[----:B------:R-:W-:Y:S01]  /*9960*/  FMUL.FTZ R17, R3, R85 ;  /* 0x0000005503117220 */ /* 0x000fe20000410000 */
[----:B------:R-:W-:Y:S01]  /*9970*/  F2FP.F16.F32.PACK_AB R85, R116, R117 ;  /* 0x000000757455723e */ /* 0x000fe200000000ff */
[----:B------:R-:W-:Y:S07]  /*9980*/  FFMA.FTZ R138, R32, UR4, -R123 ;  /* 0x00000004208a7c23 */ /* 0x000fee000801087b */
[----:B------:R-:W5:Y:S01]  /*9990*/  MUFU.EX2 R128, R128 ;  /* 0x0000008000807308 */ /* 0x000f620000000800 */
[----:B------:R-:W-:Y:S01]  /*99a0*/  FFMA.FTZ R121, R2, R175, R121 ;  /* 0x000000af02797223 */ /* 0x000fe20000010079 */
[----:B------:R-:W-:Y:S01]  /*99b0*/  ISETP.NE.AND P0, PT, R173, RZ, PT ;  /* 0x000000ffad00720c */ /* 0x000fe20003f05270 */
[----:B------:R-:W-:Y:S07]  /*99c0*/  FFMA.FTZ R122, R3, R174, R122 ;  /* 0x000000ae037a7223 */ /* 0x000fee000001007a */
[----:B------:R-:W2:Y:S01]  /*99d0*/  MUFU.EX2 R133, R133 ;  /* 0x0000008500857308 */ /* 0x000ea20000000800 */
[----:B------:R-:W-:Y:S01]  /*99e0*/  FADD.FTZ R120, R120, R121 ;  /* 0x0000007978787221 */ /* 0x000fe20000010000 */
[----:B-1----:R-:W-:Y:S01]  /*99f0*/  F2FP.F16.F32.PACK_AB R87, R119, R118 ;  /* 0x000000767757723e */ /* 0x002fe200000000ff */
[----:B------:R-:W-:Y:S01]  /*9a00*/  FADD.FTZ R107, R107, R122 ;  /* 0x0000007a6b6b7221 */ /* 0x000fe20000010000 */
[C---:B----4-:R-:W-:Y:S06]  /*9a10*/  HMMA.16816.F32 R76, R96.reuse, R92, R76 ;  /* 0x0000005c604c723c */ /* 0x050fec000000184c */
[----:B------:R-:W1:Y:S01]  /*9a20*/  MUFU.EX2 R137, R137 ;  /* 0x0000008900897308 */ /* 0x000e620000000800 */
[----:B------:R-:W-:Y:S01]  /*9a30*/  IADD3 R173, PT, PT, R173, -0x1, RZ ;  /* 0xffffffffadad7810 */ /* 0x000fe20007ffe0ff */
[----:B------:R-:W-:Y:S08]  /*9a40*/  FADD.FTZ R103, R103, R120 ;  /* 0x0000007867677221 */ /* 0x000ff00000010000 */
[----:B------:R-:W4:Y:S01]  /*9a50*/  MUFU.EX2 R124, R124 ;  /* 0x0000007c007c7308 */ /* 0x000f220000000800 */
[----:B-----5:R-:W-:Y:S01]  /*9a60*/  F2FP.F16.F32.PACK_AB R86, R128, R125 ;  /* 0x0000007d8056723e */ /* 0x020fe200000000ff */
[----:B------:R-:W-:Y:S01]  /*9a70*/  FADD.FTZ R106, R106, R107 ;  /* 0x0000006b6a6a7221 */ /* 0x000fe20000010000 */
[C---:B------:R-:W-:Y:S01]  /*9a80*/  HMMA.16816.F32 R80, R96.reuse, R94, R80 ;  /* 0x0000005e6050723c */ /* 0x040fe20000001850 */
[----:B------:R-:W5:Y:S06]  /*9a90*/  LDSM.16.MT88.4 R92, [R145+0x8800] ;  /* 0x00880000915c783b */ /* 0x000f6c0000004200 */
[----:B------:R-:W-:Y:S01]  /*9aa0*/  MUFU.EX2 R139, R139 ;  /* 0x0000008b008b7308 */ /* 0x000fe20000000800 */
[----:B--2---:R-:W-:Y:S01]  /*9ab0*/  F2FP.F16.F32.PACK_AB R20, R133, R136 ;  /* 0x000000888514723e */ /* 0x004fe200000000ff */
[----:B------:R-:W-:Y:S01]  /*9ac0*/  FADD.FTZ R102, R102, R103 ;  /* 0x0000006766667221 */ /* 0x000fe20000010000 */
[----:B------:R-:W-:Y:S01]  /*9ad0*/  FADD.FTZ R106, R105, R106 ;  /* 0x0000006a696a7221 */ /* 0x000fe20000010000 */
[C---:B------:R-:W-:Y:S03]  /*9ae0*/  HMMA.16816.F32 R12, R96.reuse, R108, R12 ;  /* 0x0000006c600c723c */ /* 0x040fe6000000180c */
[----:B------:R-:W-:Y:S01]  /*9af0*/  FADD.FTZ R3, R117, R102 ;  /* 0x0000006675037221 */ /* 0x000fe20000010000 */
[----:B------:R-:W-:Y:S03]  /*9b00*/  FADD.FTZ R127, R127, R106 ;  /* 0x0000006a7f7f7221 */ /* 0x000fe60000010000 */
[----:B------:R-:W-:Y:S01]  /*9b10*/  FADD.FTZ R3, R116, R3 ;  /* 0x0000000374037221 */ /* 0x000fe20000010000 */
[----:B------:R-:W-:Y:S01]  /*9b20*/  HMMA.16816.F32 R16, R96, R110, R16 ;  /* 0x0000006e6010723c */ /* 0x000fe20000001810 */
[----:B------:R-:W2:Y:S02]  /*9b30*/  LDSM.16.MT88.4 R96, [R144+0x8800] ;  /* 0x008800009060783b */ /* 0x000ea40000004200 */
[----:B------:R-:W-:Y:S01]  /*9b40*/  FADD.FTZ R126, R126, R127 ;  /* 0x0000007f7e7e7221 */ /* 0x000fe20000010000 */
[----:B------:R-:W-:Y:S01]  /*9b50*/  FADD.FTZ R2, R118, R3 ;  /* 0x0000000376027221 */ /* 0x000fe20000010000 */
[----:B------:R-:W-:Y:S02]  /*9b60*/  MOV R3, R100 ;  /* 0x0000006400037202 */ /* 0x000fe40000000f00 */
[----:B------:R-:W-:Y:S01]  /*9b70*/  FADD.FTZ R125, R125, R126 ;  /* 0x0000007e7d7d7221 */ /* 0x000fe20000010000 */
[C---:B---3--:R-:W-:Y:S01]  /*9b80*/  HMMA.16816.F32 R4, R84.reuse, R112, R4 ;  /* 0x000000705404723c */ /* 0x048fe20000001804 */
[----:B------:R-:W3:Y:S04]  /*9b90*/  LDSM.16.MT88.4 R108, [R150+0xa800] ;  /* 0x00a80000966c783b */ /* 0x000ee80000004200 */
[----:B------:R-:W-:Y:S01]  /*9ba0*/  FADD.FTZ R2, R119, R2 ;  /* 0x0000000277027221 */ /* 0x000fe20000010000 */
[----:B------:R-:W-:Y:S02]  /*9bb0*/  FADD.FTZ R125, R128, R125 ;  /* 0x0000007d807d7221 */ /* 0x000fe40000010000 */
[C---:B------:R-:W-:Y:S01]  /*9bc0*/  HMMA.16816.F32 R8, R84.reuse, R114, R8 ;  /* 0x000000725408723c */ /* 0x040fe20000001808 */
[----:B------:R-:W1:Y:S02]  /*9bd0*/  LDSM.16.MT88.4 R112, [R146+0xa800] ;  /* 0x00a800009270783b */ /* 0x000e640000004200 */
[----:B------:R-:W-:Y:S01]  /*9be0*/  FADD.FTZ R131, R131, R2 ;  /* 0x0000000283837221 */ /* 0x000fe20000010000 */
[----:B------:R-:W-:Y:S01]  /*9bf0*/  FADD.FTZ R136, R136, R125 ;  /* 0x0000007d88887221 */ /* 0x000fe20000010000 */
[----:B------:R-:W-:Y:S02]  /*9c00*/  MOV R2, R101 ;  /* 0x0000006500027202 */ /* 0x000fe40000000f00 */
[----:B------:R-:W-:Y:S01]  /*9c10*/  FADD.FTZ R132, R132, R131 ;  /* 0x0000008384847221 */ /* 0x000fe20000010000 */
[C---:B------:R-:W-:Y:S03]  /*9c20*/  HMMA.16816.F32 R36, R84.reuse, R88, R36 ;  /* 0x000000585424723c */ /* 0x040fe60000001824 */
[----:B------:R-:W-:Y:S01]  /*9c30*/  FADD.FTZ R133, R133, R136 ;  /* 0x0000008885857221 */ /* 0x000fe20000010000 */
[----:B------:R-:W-:Y:S03]  /*9c40*/  FADD.FTZ R129, R129, R132 ;  /* 0x0000008481817221 */ /* 0x000fe60000010000 */
[----:B------:R-:W-:Y:S01]  /*9c50*/  FADD.FTZ R134, R134, R133 ;  /* 0x0000008586867221 */ /* 0x000fe20000010000 */
[C---:B------:R-:W-:Y:S01]  /*9c60*/  HMMA.16816.F32 R40, R84.reuse, R90, R40 ;  /* 0x0000005a5428723c */ /* 0x040fe20000001828 */
[----:B------:R-:W4:Y:S02]  /*9c70*/  LDSM.16.MT88.4 R88, [R145+0xa800] ;  /* 0x00a800009158783b */ /* 0x000f240000004200 */
[----:B------:R-:W-:Y:S01]  /*9c80*/  FADD.FTZ R130, R130, R129 ;  /* 0x0000008182827221 */ /* 0x000fe20000010000 */
[----:B------:R-:W-:Y:S04]  /*9c90*/  FADD.FTZ R134, R135, R134 ;  /* 0x0000008687867221 */ /* 0x000fe80000010000 */
[C---:B-----5:R-:W-:Y:S08]  /*9ca0*/  HMMA.16816.F32 R44, R84.reuse, R92, R44 ;  /* 0x0000005c542c723c */ /* 0x060ff0000000182c */
[C---:B------:R-:W-:Y:S01]  /*9cb0*/  HMMA.16816.F32 R48, R84.reuse, R94, R48 ;  /* 0x0000005e5430723c */ /* 0x040fe20000001830 */
[----:B------:R-:W5:Y:S07]  /*9cc0*/  LDSM.16.MT88.4 R92, [R144+0xa800] ;  /* 0x00a80000905c783b */ /* 0x000f6e0000004200 */
[C---:B--2---:R-:W-:Y:S08]  /*9cd0*/  HMMA.16816.F32 R52, R84.reuse, R96, R52 ;  /* 0x000000605434723c */ /* 0x044ff00000001834 */
[C---:B------:R-:W-:Y:S01]  /*9ce0*/  HMMA.16816.F32 R56, R84.reuse, R98, R56 ;  /* 0x000000625438723c */ /* 0x040fe20000001838 */
[----:B------:R-:W2:Y:S07]  /*9cf0*/  LDSM.16.MT88.4 R96, [R150+0x9000] ;  /* 0x009000009660783b */ /* 0x000eae0000004200 */
[C---:B---3--:R-:W-:Y:S08]  /*9d00*/  HMMA.16816.F32 R60, R84.reuse, R108, R60 ;  /* 0x0000006c543c723c */ /* 0x048ff0000000183c */
[C---:B------:R-:W-:Y:S01]  /*9d10*/  HMMA.16816.F32 R64, R84.reuse, R110, R64 ;  /* 0x0000006e5440723c */ /* 0x040fe20000001840 */
[----:B------:R-:W3:Y:S07]  /*9d20*/  LDSM.16.MT88.4 R108, [R146+0x9000] ;  /* 0x00900000926c783b */ /* 0x000eee0000004200 */
[C---:B-1----:R-:W-:Y:S08]  /*9d30*/  HMMA.16816.F32 R68, R84.reuse, R112, R68 ;  /* 0x000000705444723c */ /* 0x042ff00000001844 */
[C---:B------:R-:W-:Y:S01]  /*9d40*/  HMMA.16816.F32 R72, R84.reuse, R114, R72 ;  /* 0x000000725448723c */ /* 0x040fe20000001848 */
[----:B------:R-:W-:Y:S07]  /*9d50*/  LDSM.16.MT88.4 R112, [R144+0x9800] ;  /* 0x009800009070783b */ /* 0x000fee0000004200 */
[C---:B----4-:R-:W-:Y:S08]  /*9d60*/  HMMA.16816.F32 R76, R84.reuse, R88, R76 ;  /* 0x00000058544c723c */ /* 0x050ff0000000184c */
[C---:B------:R-:W-:Y:S01]  /*9d70*/  HMMA.16816.F32 R80, R84.reuse, R90, R80 ;  /* 0x0000005a5450723c */ /* 0x040fe20000001850 */
[----:B------:R-:W-:Y:S07]  /*9d80*/  LDSM.16.MT88.4 R88, [R150+0xb000] ;  /* 0x00b000009658783b */ /* 0x000fee0000004200 */
[C---:B-----5:R-:W-:Y:S08]  /*9d90*/  HMMA.16816.F32 R12, R84.reuse, R92, R12 ;  /* 0x0000005c540c723c */ /* 0x060ff0000000180c */
[----:B------:R-:W-:Y:S01]  /*9da0*/  HMMA.16816.F32 R16, R84, R94, R16 ;  /* 0x0000005e5410723c */ /* 0x000fe20000001810 */
[----:B------:R-:W1:Y:S07]  /*9db0*/  LDSM.16.MT88.4 R84, [R144+0x9000] ;  /* 0x009000009054783b */ /* 0x000e6e0000004200 */
[C---:B--2---:R-:W-:Y:S01]  /*9dc0*/  HMMA.16816.F32 R4, R20.reuse, R96, R4 ;  /* 0x000000601404723c */ /* 0x044fe20000001804 */
[----:B------:R-:W2:Y:S07]  /*9dd0*/  LDSM.16.MT88.4 R92, [R146+0xb000] ;  /* 0x00b00000925c783b */ /* 0x000eae0000004200 */
[C---:B------:R-:W-:Y:S01]  /*9de0*/  HMMA.16816.F32 R8, R20.reuse, R98, R8 ;  /* 0x000000621408723c */ /* 0x040fe20000001808 */
[----:B------:R-:W4:Y:S07]  /*9df0*/  LDSM.16.MT88.4 R96, [R145+0xb000] ;  /* 0x00b000009160783b */ /* 0x000f2e0000004200 */
[C---:B---3--:R-:W-:Y:S08]  /*9e00*/  HMMA.16816.F32 R36, R20.reuse, R108, R36 ;  /* 0x0000006c1424723c */ /* 0x048ff00000001824 */
[C---:B------:R-:W-:Y:S01]  /*9e10*/  HMMA.16816.F32 R40, R20.reuse, R110, R40 ;  /* 0x0000006e1428723c */ /* 0x040fe20000001828 */
[----:B------:R-:W-:Y:S07]  /*9e20*/  LDSM.16.MT88.4 R108, [R145+0x9800] ;  /* 0x00980000916c783b */ /* 0x000fee0000004200 */
[C---:B------:R-:W-:Y:S08]  /*9e30*/  HMMA.16816.F32 R44, R20.reuse, R24, R44 ;  /* 0x00000018142c723c */ /* 0x040ff0000000182c */
[C---:B------:R-:W-:Y:S01]  /*9e40*/  HMMA.16816.F32 R48, R20.reuse, R26, R48 ;  /* 0x0000001a1430723c */ /* 0x040fe20000001830 */
[----:B------:R-:W3:Y:S07]  /*9e50*/  LDSM.16.MT88.4 R24, [R144+0xb000] ;  /* 0x00b000009018783b */ /* 0x000eee0000004200 */
[C---:B-1----:R-:W-:Y:S03]  /*9e60*/  HMMA.16816.F32 R52, R20.reuse, R84, R52 ;  /* 0x000000541434723c */ /* 0x042fe60000001834 */
[----:B------:R-:W-:Y:S01]  /*9e70*/  F2FP.F16.F32.PACK_AB R85, R34, R137 ;  /* 0x000000892255723e */ /* 0x000fe200000000ff */
[----:B------:R-:W-:Y:S04]  /*9e80*/  FADD.FTZ R137, R137, R130 ;  /* 0x0000008289897221 */ /* 0x000fe80000010000 */
[C---:B------:R-:W-:Y:S03]  /*9e90*/  HMMA.16816.F32 R56, R20.reuse, R86, R56 ;  /* 0x000000561438723c */ /* 0x040fe60000001838 */
[--C-:B------:R-:W-:Y:S01]  /*9ea0*/  FFMA.FTZ R86, R29, UR4, -R123.reuse ;  /* 0x000000041d567c23 */ /* 0x100fe2000801087b */
[----:B------:R-:W-:Y:S01]  /*9eb0*/  F2FP.F16.F32.PACK_AB R87, R124, R35 ;  /* 0x000000237c57723e */ /* 0x000fe200000000ff */
[----:B------:R-:W-:Y:S01]  /*9ec0*/  LDSM.16.MT88.4 R28, [R150+0xb800] ;  /* 0x00b80000961c783b */ /* 0x000fe20000004200 */
[----:B------:R-:W-:Y:S01]  /*9ed0*/  FFMA.FTZ R123, R33, UR4, -R123 ;  /* 0x00000004217b7c23 */ /* 0x000fe2000801087b */
[----:B------:R-:W1:Y:S01]  /*9ee0*/  MUFU.EX2 R32, R86 ;  /* 0x0000005600207308 */ /* 0x000e620000000800 */
[C---:B------:R-:W-:Y:S03]  /*9ef0*/  HMMA.16816.F32 R60, R20.reuse, R88, R60 ;  /* 0x00000058143c723c */ /* 0x040fe6000000183c */
[----:B------:R-:W-:Y:S06]  /*9f00*/  FADD.FTZ R34, R34, R137 ;  /* 0x0000008922227221 */ /* 0x000fec0000010000 */
[----:B------:R-:W-:Y:S01]  /*9f10*/  MUFU.EX2 R123, R123 ;  /* 0x0000007b007b7308 */ /* 0x000fe20000000800 */
[----:B------:R-:W-:Y:S01]  /*9f20*/  FADD.FTZ R35, R35, R34 ;  /* 0x0000002223237221 */ /* 0x000fe20000010000 */
[C---:B------:R-:W-:Y:S01]  /*9f30*/  HMMA.16816.F32 R64, R20.reuse, R90, R64 ;  /* 0x0000005a1440723c */ /* 0x040fe20000001840 */
[----:B------:R-:W-:Y:S02]  /*9f40*/  LDSM.16.MT88.4 R88, [R146+0x9800] ;  /* 0x009800009258783b */ /* 0x000fe40000004200 */
[----:B------:R-:W-:Y:S01]  /*9f50*/  FADD.FTZ R175, R124, R35 ;  /* 0x000000237caf7221 */ /* 0x000fe20000010000 */
[C---:B-1----:R-:W-:Y:S01]  /*9f60*/  F2FP.F16.F32.PACK_AB R84, R32.reuse, R139 ;  /* 0x0000008b2054723e */ /* 0x042fe200000000ff */
[----:B------:R-:W-:Y:S03]  /*9f70*/  FADD.FTZ R139, R139, R134 ;  /* 0x000000868b8b7221 */ /* 0x000fe60000010000 */
[C---:B--2---:R-:W-:Y:S03]  /*9f80*/  HMMA.16816.F32 R68, R20.reuse, R92, R68 ;  /* 0x0000005c1444723c */ /* 0x044fe60000001844 */
[----:B------:R-:W-:Y:S05]  /*9f90*/  FADD.FTZ R139, R32, R139 ;  /* 0x0000008b208b7221 */ /* 0x000fea0000010000 */
[C---:B------:R-:W-:Y:S01]  /*9fa0*/  HMMA.16816.F32 R72, R20.reuse, R94, R72 ;  /* 0x0000005e1448723c */ /* 0x040fe20000001848 */
[----:B------:R-:W1:Y:S07]  /*9fb0*/  LDSM.16.MT88.4 R92, [R150+0x9800] ;  /* 0x00980000965c783b */ /* 0x000e6e0000004200 */
[C---:B----4-:R-:W-:Y:S08]  /*9fc0*/  HMMA.16816.F32 R76, R20.reuse, R96, R76 ;  /* 0x00000060144c723c */ /* 0x050ff0000000184c */
[C---:B------:R-:W-:Y:S08]  /*9fd0*/  HMMA.16816.F32 R80, R20.reuse, R98, R80 ;  /* 0x000000621450723c */ /* 0x040ff00000001850 */
[C---:B---3--:R-:W-:Y:S01]  /*9fe0*/  HMMA.16816.F32 R12, R20.reuse, R24, R12 ;  /* 0x00000018140c723c */ /* 0x048fe2000000180c */
[----:B------:R-:W2:Y:S07]  /*9ff0*/  MUFU.EX2 R24, R138 ;  /* 0x0000008a00187308 */ /* 0x000eae0000000800 */
[----:B------:R-:W-:Y:S01]  /*a000*/  HMMA.16816.F32 R16, R20, R26, R16 ;  /* 0x0000001a1410723c */ /* 0x000fe20000001810 */
[----:B------:R-:W3:Y:S02]  /*a010*/  LDSM.16.MT88.4 R20, [R146+0xb800] ;  /* 0x00b800009214783b */ /* 0x000ee40000004200 */
[C---:B--2---:R-:W-:Y:S01]  /*a020*/  F2FP.F16.F32.PACK_AB R86, R123.reuse, R24 ;  /* 0x000000187b56723e */ /* 0x044fe200000000ff */
[----:B------:R-:W-:Y:S04]  /*a030*/  FADD.FTZ R24, R24, R139 ;  /* 0x0000008b18187221 */ /* 0x000fe80000010000 */
[----:B------:R-:W-:Y:S02]  /*a040*/  FADD.FTZ R174, R123, R24 ;  /* 0x000000187bae7221 */ /* 0x000fe40000010000 */
[C---:B-1----:R-:W-:Y:S01]  /*a050*/  HMMA.16816.F32 R96, R84.reuse, R92, R4 ;  /* 0x0000005c5460723c */ /* 0x042fe20000001804 */
        /* <DEDUP_REMOVED lines=11> */
[C---:B---3--:R-:W-:Y:S08]  /*a110*/  HMMA.16816.F32 R68, R84.reuse, R20, R68 ;  /* 0x000000145444723c */ /* 0x048ff00000001844 */
[C---:B------:R-:W-:Y:S08]  /*a120*/  HMMA.16816.F32 R72, R84.reuse, R22, R72 ;  /* 0x000000165448723c */ /* 0x040ff00000001848 */
[C---:B-1----:R-:W-:Y:S08]  /*a130*/  HMMA.16816.F32 R76, R84.reuse, R4, R76 ;  /* 0x00000004544c723c */ /* 0x042ff0000000184c */
[C---:B------:R-:W-:Y:S08]  /*a140*/  HMMA.16816.F32 R80, R84.reuse, R6, R80 ;  /* 0x000000065450723c */ /* 0x040ff00000001850 */
[C---:B--2---:R-:W-:Y:S08]  /*a150*/  HMMA.16816.F32 R88, R84.reuse, R8, R12 ;  /* 0x000000085458723c */ /* 0x044ff0000000180c */
[----:B------:R-:W-:Y:S01]  /*a160*/  HMMA.16816.F32 R84, R84, R10, R16 ;  /* 0x0000000a5454723c */ /* 0x000fe20000001810 */
[----:B------:R-:W-:Y:S08]  /*a170*/  @!UPT UIADD3 URZ, UPT, UPT, URZ, URZ, URZ ;  /* 0x000000fffffff290 */ /* 0x000ff0000fffe0ff */
[----:B------:R-:W-:Y:S11]  /*a180*/  @P0 BRA `(.L_x_850) ;  /* 0xffffffdc00740947 */ /* 0x000ff6000383ffff */
.L_x_849:
[----:B------:R-:W1:Y:S01]  /*a190*/  SHFL.BFLY PT, R11, R174, 0x2, 0x1f ;  /* 0x0c401f00ae0b7f89 */ /* 0x000e6200000e0000 */
[----:B------:R-:W2:Y:S01]  /*a1a0*/  S2UR UR4, SR_CgaCtaId ;  /* 0x00000000000479c3 */ /* 0x000ea20000008800 */
[----:B------:R-:W-:Y:S02]  /*a1b0*/  UMOV UR5, 0x400 ;  /* 0x0000040000057882 */ /* 0x000fe40000000000 */
[----:B------:R-:W3:Y:S01]  /*a1c0*/  SHFL.BFLY PT, R10, R175, 0x2, 0x1f ;  /* 0x0c401f00af0a7f89 */ /* 0x000ee200000e0000 */
[----:B------:R-:W4:Y:S04]  /*a1d0*/  S2R R4, SR_TID.X ;  /* 0x0000000000047919 */ /* 0x000f280000002100 */
[----:B------:R-:W5:Y:S08]  /*a1e0*/  LDC R25, c[0x0][0x434] ;  /* 0x00010d00ff197b82 */ /* 0x000f700000000800 */
[----:B------:R-:W5:Y:S01]  /*a1f0*/  LDC.U8 R16, c[0x0][0x548] ;  /* 0x00015200ff107b82 */ /* 0x000f620000000000 */
        /* <DEDUP_REMOVED lines=29> */
[----:B------:R-:W-:Y:S01]  /*a3d0*/  IADD3 R15, PT, PT, R7, 0x40, RZ ;  /* 0x00000040070f7810 */ /* 0x000fe20007ffe0ff */
[C---:B------:R-:W-:Y:S01]  /*a3e0*/  FMUL.FTZ R96, R9.reuse, R96 ;  /* 0x0000006009607220 */ /* 0x040fe20000410000 */
[C---:B------:R-:W-:Y:S01]  /*a3f0*/  FMUL.FTZ R97, R9.reuse, R97 ;  /* 0x0000006109617220 */ /* 0x040fe20000410000 */
        /* <DEDUP_REMOVED lines=19> */
[----:B------:R-:W-:Y:S01]  /*a530*/  IADD3 R11, PT, PT, R2, R7, RZ ;  /* 0x00000007020b7210 */ /* 0x000fe20007ffe0ff */
[----:B------:R-:W-:Y:S01]  /*a540*/  FMUL.FTZ R48, R9, R48 ;  /* 0x0000003009307220 */ /* 0x000fe20000410000 */
[----:B------:R-:W-:Y:S01]  /*a550*/  @P1 IADD3 R15, PT, PT, R7, -0x40, RZ ;  /* 0xffffffc0070f1810 */ /* 0x000fe20007ffe0ff */
[----:B------:R-:W-:Y:S01]  /*a560*/  FMUL.FTZ R49, R9, R49 ;  /* 0x0000003109317220 */ /* 0x000fe20000410000 */
[C---:B------:R-:W-:Y:S01]  /*a570*/  FMUL.FTZ R50, R8.reuse, R50 ;  /* 0x0000003208327220 */ /* 0x040fe20000410000 */
        /* <DEDUP_REMOVED lines=8> */
[----:B------:R-:W-:Y:S01]  /*a600*/  FMUL.FTZ R56, R9, R56 ;  /* 0x0000003809387220 */ /* 0x000fe20000410000 */
[----:B------:R-:W-:Y:S01]  /*a610*/  F2FP.F16.F32.PACK_AB R94, R95, R94 ;  /* 0x0000005e5f5e723e */ /* 0x000fe200000000ff */
[----:B------:R-:W-:Y:S01]  /*a620*/  FMUL.FTZ R57, R9, R57 ;  /* 0x0000003909397220 */ /* 0x000fe20000410000 */
[----:B------:R-:W-:Y:S01]  /*a630*/  IADD3 R13, PT, PT, R0, R7, RZ ;  /* 0x00000007000d7210 */ /* 0x000fe20007ffe0ff */
        /* <DEDUP_REMOVED lines=15> */
[C---:B------:R-:W-:Y:S01]  /*a730*/  FMUL.FTZ R67, R8.reuse, R67 ;  /* 0x0000004308437220 */ /* 0x040fe20000410000 */
[----:B--2---:R-:W-:Y:S01]  /*a740*/  ISETP.NE.AND P1, PT, R3, RZ, PT ;  /* 0x000000ff0300720c */ /* 0x004fe20003f25270 */
[----:B------:R-:W-:Y:S01]  /*a750*/  FMUL.FTZ R68, R9, R68 ;  /* 0x0000004409447220 */ /* 0x000fe20000410000 */
        /* <DEDUP_REMOVED lines=8> */
[C---:B------:R-:W-:Y:S01]  /*a7e0*/  FMUL.FTZ R72, R9.reuse, R72 ;  /* 0x0000004809487220 */ /* 0x040fe20000410000 */
[----:B------:R-:W-:Y:S01]  /*a7f0*/  IADD3 R21, PT, PT, R0, R15, RZ ;  /* 0x0000000f00157210 */ /* 0x000fe20007ffe0ff */
[----:B------:R-:W-:Y:S01]  /*a800*/  STS [R7+0x400], R98 ;  /* 0x0004006207007388 */ /* 0x000fe20000000800 */
[----:B------:R-:W-:Y:S01]  /*a810*/  FMUL.FTZ R73, R9, R73 ;  /* 0x0000004909497220 */ /* 0x000fe20000410000 */
[C---:B------:R-:W-:Y:S01]  /*a820*/  FMUL.FTZ R74, R8.reuse, R74 ;  /* 0x0000004a084a7220 */ /* 0x040fe20000410000 */
[C---:B------:R-:W-:Y:S01]  /*a830*/  FMUL.FTZ R75, R8.reuse, R75 ;  /* 0x0000004b084b7220 */ /* 0x040fe20000410000 */
        /* <DEDUP_REMOVED lines=17> */
[C---:B------:R-:W-:Y:S01]  /*a950*/  FMUL.FTZ R83, R8.reuse, R83 ;  /* 0x0000005308537220 */ /* 0x040fe20000410000 */
[----:B------:R-:W-:Y:S01]  /*a960*/  F2FP.F16.F32.PACK_AB R60, R61, R60 ;  /* 0x0000003c3d3c723e */ /* 0x000fe200000000ff */
[----:B------:R-:W-:Y:S01]  /*a970*/  STS [R17], R40 ;  /* 0x0000002811007388 */ /* 0x000fe20000000800 */
[----:B------:R-:W-:Y:S01]  /*a980*/  F2FP.F16.F32.PACK_AB R62, R63, R62 ;  /* 0x0000003e3f3e723e */ /* 0x000fe200000000ff */
[C---:B------:R-:W-:Y:S01]  /*a990*/  FMUL.FTZ R88, R9.reuse, R88 ;  /* 0x0000005809587220 */ /* 0x040fe20000410000 */
[C---:B------:R-:W-:Y:S01]  /*a9a0*/  FMUL.FTZ R89, R9.reuse, R89 ;  /* 0x0000005909597220 */ /* 0x040fe20000410000 */
[----:B------:R-:W-:Y:S01]  /*a9b0*/  STS [R17+0x400], R42 ;  /* 0x0004002a11007388 */ /* 0x000fe20000000800 */
[----:B------:R-:W-:Y:S01]  /*a9c0*/  FMUL.FTZ R84, R9, R84 ;  /* 0x0000005409547220 */ /* 0x000fe20000410000 */
[C---:B------:R-:W-:Y:S01]  /*a9d0*/  FMUL.FTZ R90, R8.reuse, R90 ;  /* 0x0000005a085a7220 */ /* 0x040fe20000410000 */
[C---:B------:R-:W-:Y:S01]  /*a9e0*/  FMUL.FTZ R91, R8.reuse, R91 ;  /* 0x0000005b085b7220 */ /* 0x040fe20000410000 */
[----:B------:R-:W-:Y:S01]  /*a9f0*/  F2FP.F16.F32.PACK_AB R64, R65, R64 ;  /* 0x000000404140723e */ /* 0x000fe200000000ff */
[----:B------:R-:W-:Y:S01]  /*aa00*/  STS [R15], R44 ;  /* 0x0000002c0f007388 */ /* 0x000fe20000000800 */
[----:B------:R-:W-:Y:S01]  /*aa10*/  F2FP.F16.F32.PACK_AB R66, R67, R66 ;  /* 0x000000424342723e */ /* 0x000fe200000000ff */
[----:B------:R-:W-:Y:S01]  /*aa20*/  FMUL.FTZ R9, R9, R85 ;  /* 0x0000005509097220 */ /* 0x000fe20000410000 */
[C---:B------:R-:W-:Y:S01]  /*aa30*/  FMUL.FTZ R86, R8.reuse, R86 ;  /* 0x0000005608567220 */ /* 0x040fe20000410000 */
[----:B------:R-:W-:Y:S01]  /*aa40*/  STS [R15+0x400], R46 ;  /* 0x0004002e0f007388 */ /* 0x000fe20000000800 */
[----:B------:R-:W-:Y:S01]  /*aa50*/  FMUL.FTZ R87, R8, R87 ;  /* 0x0000005708577220 */ /* 0x000fe20000410000 */
[----:B------:R-:W-:Y:S01]  /*aa60*/  F2FP.F16.F32.PACK_AB R68, R69, R68 ;  /* 0x000000444544723e */ /* 0x000fe200000000ff */
[----:B------:R-:W5:Y:S01]  /*aa70*/  LDC R0, c[0x0][0x434] ;  /* 0x00010d00ff007b82 */ /* 0x000f620000000800 */
[----:B------:R-:W-:Y:S01]  /*aa80*/  F2FP.F16.F32.PACK_AB R70, R71, R70 ;  /* 0x000000464746723e */ /* 0x000fe200000000ff */
[----:B------:R-:W-:Y:S01]  /*aa90*/  STS [R21], R48 ;  /* 0x0000003015007388 */ /* 0x000fe20000000800 */
[----:B------:R-:W-:Y:S01]  /*aaa0*/  F2FP.F16.F32.PACK_AB R72, R73, R72 ;  /* 0x000000484948723e */ /* 0x000fe200000000ff */
[----:B------:R1:W2:Y:S01]  /*aab0*/  @P4 MUFU.LG2 R8, R6 ;  /* 0x0000000600084308 */ /* 0x0002a20000000c00 */
[----:B------:R-:W-:Y:S01]  /*aac0*/  F2FP.F16.F32.PACK_AB R74, R75, R74 ;  /* 0x0000004a4b4a723e */ /* 0x000fe200000000ff */
[----:B------:R-:W-:Y:S01]  /*aad0*/  STS [R21+0x400], R50 ;  /* 0x0004003215007388 */ /* 0x000fe20000000800 */
[----:B------:R-:W-:Y:S01]  /*aae0*/  F2FP.F16.F32.PACK_AB R76, R77, R76 ;  /* 0x0000004c4d4c723e */ /* 0x000fe200000000ff */
[----:B------:R-:W5:Y:S01]  /*aaf0*/  @P1 LDC R12, c[0x0][0x430] ;  /* 0x00010c00ff0c1b82 */ /* 0x000f620000000800 */
[----:B------:R-:W-:Y:S01]  /*ab00*/  F2FP.F16.F32.PACK_AB R78, R79, R78 ;  /* 0x0000004e4f4e723e */ /* 0x000fe200000000ff */
[----:B------:R-:W-:Y:S01]  /*ab10*/  STS [R19], R52 ;  /* 0x0000003413007388 */ /* 0x000fe20000000800 */
[----:B------:R-:W-:-:S02]  /*ab20*/  F2FP.F16.F32.PACK_AB R80, R81, R80 ;  /* 0x000000505150723e */ /* 0x000fc400000000ff */
[----:B------:R-:W-:Y:S01]  /*ab30*/  F2FP.F16.F32.PACK_AB R82, R83, R82 ;  /* 0x000000525352723e */ /* 0x000fe200000000ff */
[----:B------:R-:W-:Y:S01]  /*ab40*/  STS [R19+0x400], R54 ;  /* 0x0004003613007388 */ /* 0x000fe20000000800 */
[----:B------:R-:W-:Y:S01]  /*ab50*/  F2FP.F16.F32.PACK_AB R88, R89, R88 ;  /* 0x000000585958723e */ /* 0x000fe200000000ff */
[----:B------:R-:W3:Y:S01]  /*ab60*/  @P2 LDC.64 R2, c[0x0][0x408] ;  /* 0x00010200ff022b82 */ /* 0x000ee20000000a00 */
[----:B------:R-:W-:Y:S01]  /*ab70*/  F2FP.F16.F32.PACK_AB R90, R91, R90 ;  /* 0x0000005a5b5a723e */ /* 0x000fe200000000ff */
[----:B------:R-:W-:Y:S01]  /*ab80*/  STS [R23], R56 ;  /* 0x0000003817007388 */ /* 0x000fe20000000800 */
[----:B------:R-:W-:Y:S02]  /*ab90*/  F2FP.F16.F32.PACK_AB R9, R9, R84 ;  /* 0x000000540909723e */ /* 0x000fe400000000ff */
[----:B------:R-:W-:Y:S01]  /*aba0*/  F2FP.F16.F32.PACK_AB R86, R87, R86 ;  /* 0x000000565756723e */ /* 0x000fe200000000ff */
[----:B------:R-:W-:Y:S04]  /*abb0*/  STS [R23+0x400], R58 ;  /* 0x0004003a17007388 */ /* 0x000fe80000000800 */
[----:B------:R-:W-:Y:S04]  /*abc0*/  STS [R7+0x2000], R60 ;  /* 0x0020003c07007388 */ /* 0x000fe80000000800 */
[----:B------:R-:W-:Y:S01]  /*abd0*/  STS [R7+0x2400], R62 ;  /* 0x0024003e07007388 */ /* 0x000fe20000000800 */
[----:B-----5:R-:W-:-:S03]  /*abe0*/  @P1 IMAD R0, R12, R25, RZ ;  /* 0x000000190c001224 */ /* 0x020fc600078e02ff */
        /* <DEDUP_REMOVED lines=9> */
[----:B------:R1:W-:Y:S01]  /*ac80*/  STS [R21+0x2400], R82 ;  /* 0x0024005215007388 */ /* 0x0003e20000000800 */
[----:B----4-:R-:W4:Y:S03]  /*ac90*/  @!P2 LDC.64 R10, c[0x0][0x400] ;  /* 0x00010000ff0aab82 */ /* 0x010f260000000a00 */
[----:B------:R2:W-:Y:S04]  /*aca0*/  STS [R19+0x2000], R88 ;  /* 0x0020005813007388 */ /* 0x0005e80000000800 */
[----:B------:R2:W-:Y:S01]  /*acb0*/  STS [R19+0x2400], R90 ;  /* 0x0024005a13007388 */ /* 0x0005e20000000800 */
[----:B-----5:R-:W2:Y:S03]  /*acc0*/  @P1 LDC R17, c[0x0][0x430] ;  /* 0x00010c00ff111b82 */ /* 0x020ea60000000800 */
[----:B------:R2:W-:Y:S04]  /*acd0*/  STS [R23+0x2000], R9 ;  /* 0x0020000917007388 */ /* 0x0005e80000000800 */
[----:B------:R2:W-:Y:S01]  /*ace0*/  STS [R23+0x2400], R86 ;  /* 0x0024005617007388 */ /* 0x0005e20000000800 */
[----:B------:R-:W2:Y:S01]  /*acf0*/  S2R R7, SR_CTAID.Z ;  /* 0x0000000000077919 */ /* 0x000ea20000002700 */
[----:B-1----:R-:W-:Y:S01]  /*ad00*/  @P1 MOV R21, 0x1 ;  /* 0x0000000100151802 */ /* 0x002fe20000000f00 */
[----:B---3--:R-:W-:Y:S06]  /*ad10*/  @P1 BRA `(.L_x_853) ;  /* 0x0000000000201947 */ /* 0x008fec0003800000 */
[----:B------:R-:W-:Y:S01]  /*ad20*/  ISETP.NE.AND P0, PT, R16, RZ, PT ;  /* 0x000000ff1000720c */ /* 0x000fe20003f05270 */
[----:B------:R-:W1:-:S12]  /*ad30*/  LDC R6, c[0x0][0x3e0] ;  /* 0x0000f800ff067b82 */ /* 0x000e580000000800 */
[----:B------:R-:W1:Y:S01]  /*ad40*/  @P0 LDC R21, c[0x0][0x454] ;  /* 0x00011500ff150b82 */ /* 0x000e620000000800 */
[----:B--2---:R-:W-:Y:S02]  /*ad50*/  @P0 MOV R17, 0x1 ;  /* 0x0000000100110802 */ /* 0x004fe40000000f00 */
[----:B------:R-:W-:-:S05]  /*ad60*/  @!P0 MOV R17, 0x1 ;  /* 0x0000000100118802 */ /* 0x000fca0000000f00 */
[----:B------:R-:W3:Y:S01]  /*ad70*/  @P0 LDC R0, c[0x0][0x454] ;  /* 0x00011500ff000b82 */ /* 0x000ee20000000800 */
[-C--:B-1----:R-:W-:Y:S02]  /*ad80*/  @P0 IMAD R21, R21, R6.reuse, RZ ;  /* 0x0000000615150224 */ /* 0x082fe400078e02ff */
[----:B------:R-:W-:-:S07]  /*ad90*/  @!P0 IMAD R21, R25, R6, RZ ;  /* 0x0000000619158224 */ /* 0x000fce00078e02ff */
.L_x_853:
[----:B------:R-:W-:Y:S01]  /*ada0*/  BAR.SYNC.DEFER_BLOCKING 0x0 ;  /* 0x0000000000007b1d */ /* 0x000fe20000010000 */
[----:B------:R-:W-:Y:S01]  /*adb0*/  ISETP.NE.AND P0, PT, R16, RZ, !P1 ;  /* 0x000000ff1000720c */ /* 0x000fe20004f05270 */
[----:B--2-4-:R-:W-:Y:S01]  /*adc0*/  @!P2 IMAD.WIDE.U32 R22, R166, R10, RZ ;  /* 0x0000000aa616a225 */ /* 0x014fe200078e00ff */
[----:B------:R-:W-:Y:S02]  /*add0*/  ISETP.NE.AND P1, PT, R165, -0x1, PT ;  /* 0xffffffffa500780c */ /* 0x000fe40003f25270 */
[----:B------:R-:W-:-:S03]  /*ade0*/  SHF.R.U32.HI R16, RZ, 0x1, R4 ;  /* 0x00000001ff107819 */ /* 0x000fc60000011604 */
[----:B------:R-:W1:Y:S01]  /*adf0*/  @P4 LDC R10, c[0x0][0x458] ;  /* 0x00011600ff0a4b82 */ /* 0x000e620000000800 */
[----:B------:R-:W2:Y:S01]  /*ae00*/  @P3 MUFU.LG2 R5, R5 ;  /* 0x0000000500053308 */ /* 0x000ea20000000c00 */
[----:B------:R-:W4:Y:S01]  /*ae10*/  S2R R6, SR_TID.X ;  /* 0x0000000000067919 */ /* 0x000f220000002100 */
[C---:B------:R-:W-:Y:S01]  /*ae20*/  @P2 IMAD.WIDE.U32 R18, R165.reuse, R2, RZ ;  /* 0x00000002a5122225 */ /* 0x040fe200078e00ff */
[----:B------:R-:W-:Y:S01]  /*ae30*/  LOP3.LUT P5, RZ, R4, 0x3, RZ, 0xc0, !PT ;  /* 0x0000000304ff7812 */ /* 0x000fe200078ac0ff */
[----:B------:R-:W-:Y:S01]  /*ae40*/  BSSY.RECONVERGENT B0, `(.L_x_854) ;  /* 0x000002b000007945 */ /* 0x000fe20003800200 */
[----:B------:R-:W-:Y:S01]  /*ae50*/  SHF.R.U32.HI R4, RZ, 0x2, R4 ;  /* 0x00000002ff047819 */ /* 0x000fe20000011604 */
[----:B------:R-:W-:Y:S01]  /*ae60*/  @!P2 IMAD R11, R166, R11, R23 ;  /* 0x0000000ba60ba224 */ /* 0x000fe200078e0217 */
[----:B------:R-:W5:Y:S01]  /*ae70*/  @P3 LDC R9, c[0x0][0x458] ;  /* 0x00011600ff093b82 */ /* 0x000f620000000800 */
[----:B------:R-:W-:Y:S01]  /*ae80*/  @P2 IMAD R11, R165, R3, R19 ;  /* 0x00000003a50b2224 */ /* 0x000fe200078e0213 */
[----:B------:R-:W-:Y:S01]  /*ae90*/  LOP3.LUT R23, R16, 0x30, RZ, 0xc0, !PT ;  /* 0x0000003010177812 */ /* 0x000fe200078ec0ff */
[----:B---3--:R-:W-:-:S02]  /*aea0*/  IMAD R2, R7, R0, RZ ;  /* 0x0000000007027224 */ /* 0x008fc400078e02ff */
[C---:B------:R-:W-:Y:S01]  /*aeb0*/  @!P1 IMAD R165, R166.reuse, R25, RZ ;  /* 0x00000019a6a59224 */ /* 0x040fe200078e02ff */
[----:B------:R-:W-:Y:S01]  /*aec0*/  LOP3.LUT R0, R23, 0x7, R4, 0xf8, !PT ;  /* 0x0000000717007812 */ /* 0x000fe200078ef804 */
[----:B------:R-:W-:Y:S02]  /*aed0*/  @!P0 IMAD R2, R166, R21, R2 ;  /* 0x00000015a6028224 */ /* 0x000fe400078e0202 */
[----:B------:R-:W-:Y:S01]  /*aee0*/  @P4 FMUL.FTZ R4, R8, 0.69314718246459960938 ;  /* 0x3f31721808044820 */ /* 0x000fe20000410000 */
[----:B------:R-:W-:Y:S01]  /*aef0*/  IMAD R21, R170, R17, RZ ;  /* 0x00000011aa157224 */ /* 0x000fe200078e02ff */
[----:B------:R3:W3:Y:S01]  /*af00*/  LDS.128 R12, [R169+0x1800] ;  /* 0x00180000a90c7984 */ /* 0x0006e20000000c00 */
[----:B------:R-:W-:Y:S01]  /*af10*/  SHF.R.S32.HI R3, RZ, 0x1f, R165 ;  /* 0x0000001fff037819 */ /* 0x000fe200000114a5 */
[----:B--2---:R-:W-:Y:S01]  /*af20*/  @P3 FMUL.FTZ R5, R5, 0.69314718246459960938 ;  /* 0x3f31721805053820 */ /* 0x004fe20000410000 */
[----:B------:R-:W-:Y:S01]  /*af30*/  SEL R165, R165, RZ, P0 ;  /* 0x000000ffa5a57207 */ /* 0x000fe20000000000 */
[----:B------:R-:W-:Y:S01]  /*af40*/  IMAD.MOV.U32 R20, RZ, RZ, 0x7f800000 ;  /* 0x7f800000ff147424 */ /* 0x000fe200078e00ff */
[----:B------:R-:W-:Y:S01]  /*af50*/  SEL R3, R3, RZ, P0 ;  /* 0x000000ff03037207 */ /* 0x000fe20000000000 */
[----:B------:R-:W-:Y:S01]  /*af60*/  IMAD.MOV.U32 R16, RZ, RZ, 0x7f800000 ;  /* 0x7f800000ff107424 */ /* 0x000fe200078e00ff */
[----:B------:R-:W-:Y:S01]  /*af70*/  IADD3 R8, P1, P0, R21, R165, R2 ;  /* 0x000000a515087210 */ /* 0x000fe2000783e002 */
[----:B-1----:R-:W-:Y:S01]  /*af80*/  @P4 FFMA.FTZ R20, R101, R10, R4 ;  /* 0x0000000a65144223 */ /* 0x002fe20000010004 */
[----:B------:R-:W-:-:S02]  /*af90*/  SHF.R.S32.HI R24, RZ, 0x1f, R21 ;  /* 0x0000001fff187819 */ /* 0x000fc40000011415 */
[----:B------:R-:W-:Y:S01]  /*afa0*/  SHF.R.S32.HI R2, RZ, 0x1f, R2 ;  /* 0x0000001fff027819 */ /* 0x000fe20000011402 */
[----:B-----5:R-:W-:-:S03]  /*afb0*/  @P3 FFMA.FTZ R16, R100, R9, R5 ;  /* 0x0000000964103223 */ /* 0x020fc60000010005 */
[----:B------:R-:W-:Y:S01]  /*afc0*/  IADD3.X R24, PT, PT, R24, R3, R2, P1, P0 ;  /* 0x0000000318187210 */ /* 0x000fe20000fe0402 */
[----:B----4-:R-:W-:Y:S06]  /*afd0*/  @P5 BRA `(.L_x_855) ;  /* 0x0000000000445947 */ /* 0x010fec0003800000 */
[C---:B------:R-:W-:Y:S01]  /*afe0*/  VIADD R9, R0.reuse, 0x8 ;  /* 0x0000000800097836 */ /* 0x040fe20000000000 */
[----:B------:R-:W-:-:S04]  /*aff0*/  ISETP.GE.AND P4, PT, R0, R158, PT ;  /* 0x0000009e0000720c */ /* 0x000fc80003f86270 */
[----:B------:R-:W-:-:S09]  /*b000*/  ISETP.GE.AND P3, PT, R9, R158, PT ;  /* 0x0000009e0900720c */ /* 0x000fd20003f66270 */
[----:B------:R-:W1:Y:S01]  /*b010*/  @!P4 LDC.64 R4, c[0x0][0x420] ;  /* 0x00010800ff04cb82 */ /* 0x000e620000000a00 */
[----:B------:R-:W-:-:S03]  /*b020*/  @!P4 IMAD R21, R0, R17, RZ ;  /* 0x000000110015c224 */ /* 0x000fc600078e02ff */
[----:B------:R-:W-:Y:S02]  /*b030*/  @!P3 IMAD R9, R9, R17, RZ ;  /* 0x000000110909b224 */ /* 0x000fe400078e02ff */
[-C--:B------:R-:W-:Y:S02]  /*b040*/  @!P4 IADD3 R0, P1, PT, R21, R8.reuse, RZ ;  /* 0x000000081500c210 */ /* 0x080fe40007f3e0ff */
[----:B------:R-:W2:Y:S01]  /*b050*/  @!P3 LDC.64 R2, c[0x0][0x420] ;  /* 0x00010800ff02bb82 */ /* 0x000ea20000000a00 */
[----:B------:R-:W-:Y:S02]  /*b060*/  @!P3 IADD3 R8, P0, PT, R9, R8, RZ ;  /* 0x000000080908b210 */ /* 0x000fe40007f1e0ff */
        /* <DEDUP_REMOVED lines=8> */
.L_x_855:
[----:B------:R-:W-:Y:S05]  /*b0f0*/  BSYNC.RECONVERGENT B0 ;  /* 0x0000000000007941 */ /* 0x000fea0003800200 */
.L_x_854:
[----:B------:R-:W2:Y:S01]  /*b100*/  LDCU.64 UR4, c[0x0][0x410] ;  /* 0x00008200ff0477ac */ /* 0x000ea20008000a00 */
[----:B------:R-:W-:Y:S01]  /*b110*/  @P2 IMAD.MOV.U32 R22, RZ, RZ, R18 ;  /* 0x000000ffff162224 */ /* 0x000fe200078e0012 */
[----:B-1----:R-:W-:Y:S01]  /*b120*/  SHF.R.U32.HI R16, RZ, 0x3, R6 ;  /* 0x00000003ff107819 */ /* 0x002fe20000011606 */
[----:B------:R-:W-:Y:S01]  /*b130*/  IMAD.MOV.U32 R17, RZ, RZ, RZ ;  /* 0x000000ffff117224 */ /* 0x000fe200078e00ff */
[----:B------:R-:W-:Y:S02]  /*b140*/  BSSY.RECONVERGENT B0, `(.L_x_856) ;  /* 0x000001e000007945 */ /* 0x000fe40003800200 */
[----:B------:R-:W-:Y:S01]  /*b150*/  IADD3 R22, P0, PT, R160, R22, RZ ;  /* 0x00000016a0167210 */ /* 0x000fe20007f1e0ff */
[C---:B------:R-:W-:Y:S01]  /*b160*/  VIADD R3, R16.reuse, 0x30 ;  /* 0x0000003010037836 */ /* 0x040fe20000000000 */
[C---:B------:R-:W-:Y:S01]  /*b170*/  IADD3 R5, PT, PT, R16.reuse, 0x20, RZ ;  /* 0x0000002010057810 */ /* 0x040fe20007ffe0ff */
[----:B------:R-:W-:Y:S01]  /*b180*/  VIADD R9, R16, 0x10 ;  /* 0x0000001010097836 */ /* 0x000fe20000000000 */
[----:B------:R-:W-:-:S02]  /*b190*/  IADD3.X R23, PT, PT, RZ, R11, RZ, P0, !PT ;  /* 0x0000000bff177210 */ /* 0x000fc400007fe4ff */
[-C--:B------:R-:W-:Y:S02]  /*b1a0*/  ISETP.GE.AND P0, PT, R3, R158.reuse, PT ;  /* 0x0000009e0300720c */ /* 0x080fe40003f06270 */
[-C--:B------:R-:W-:Y:S02]  /*b1b0*/  ISETP.GE.AND P2, PT, R9, R158.reuse, PT ;  /* 0x0000009e0900720c */ /* 0x080fe40003f46270 */
[-C--:B------:R-:W-:Y:S01]  /*b1c0*/  ISETP.GE.AND P1, PT, R5, R158.reuse, PT ;  /* 0x0000009e0500720c */ /* 0x080fe20003f26270 */
[----:B------:R1:W4:Y:S01]  /*b1d0*/  LDS.128 R8, [R169] ;  /* 0x00000000a9087984 */ /* 0x0003220000000c00 */
[----:B--2---:R-:W-:Y:S01]  /*b1e0*/  IMAD.WIDE.U32 R2, R7, UR4, R22 ;  /* 0x0000000407027c25 */ /* 0x004fe2000f8e0016 */
[----:B------:R-:W-:-:S03]  /*b1f0*/  ISETP.GE.AND P3, PT, R16, R158, PT ;  /* 0x0000009e1000720c */ /* 0x000fc60003f66270 */
[----:B------:R-:W-:Y:S02]  /*b200*/  IMAD R21, R7, UR5, R3 ;  /* 0x0000000507157c24 */ /* 0x000fe4000f8e0203 */
[----:B------:R1:W2:Y:S01]  /*b210*/  LDS.128 R4, [R169+0x2000] ;  /* 0x00200000a9047984 */ /* 0x0002a20000000c00 */
[----:B------:R-:W-:-:S07]  /*b220*/  IMAD.WIDE.U32 R16, R167, 0x40, R16 ;  /* 0x00000040a7107825 */ /* 0x000fce00078e0010 */
[----:B------:R-:W-:Y:S05]  /*b230*/  @P3 BRA `(.L_x_857) ;  /* 0x0000000000383947 */ /* 0x000fea0003800000 */
[----:B------:R-:W5:Y:S01]  /*b240*/  LDCU.64 UR6, c[0x0][0x408] ;  /* 0x00008100ff0677ac */ /* 0x000f620008000a00 */
[----:B------:R-:W-:Y:S01]  /*b250*/  IMAD.MOV.U32 R20, RZ, RZ, R2 ;  /* 0x000000ffff147224 */ /* 0x000fe200078e0002 */
[----:B------:R-:W3:Y:S01]  /*b260*/  LDCU UR8, c[0x0][0x440] ;  /* 0x00008800ff0877ac */ /* 0x000ee20008000800 */
[----:B------:R-:W1:Y:S01]  /*b270*/  LDCU.64 UR4, c[0x0][0x3f0] ;  /* 0x00007e00ff0477ac */ /* 0x000e620008000a00 */
[----:B-----5:R-:W-:Y:S02]  /*b280*/  IMAD R19, R17, UR6, RZ ;  /* 0x0000000611137c24 */ /* 0x020fe4000f8e02ff */
[----:B------:R-:W-:Y:S01]  /*b290*/  IMAD.WIDE.U32 R22, R16, UR6, R20 ;  /* 0x0000000610167c25 */ /* 0x000fe2000f8e0014 */
[----:B---3--:R-:W-:-:S03]  /*b2a0*/  ISETP.GE.AND P4, PT, R160, UR8, PT ;  /* 0x00000008a0007c0c */ /* 0x008fc6000bf86270 */
[----:B------:R-:W-:Y:S01]  /*b2b0*/  IMAD R0, R16, UR7, R19 ;  /* 0x0000000710007c24 */ /* 0x000fe2000f8e0213 */
[----:B------:R-:W-:Y:S02]  /*b2c0*/  ISETP.GE.AND P3, PT, R159, UR8, PT ;  /* 0x000000089f007c0c */ /* 0x000fe4000bf66270 */
[----:B-1----:R-:W-:Y:S02]  /*b2d0*/  LEA R18, P5, R22, UR4, 0x1 ;  /* 0x0000000416127c11 */ /* 0x002fe4000f8a08ff */
[----:B------:R-:W-:-:S04]  /*b2e0*/  IADD3 R0, PT, PT, R0, R23, RZ ;  /* 0x0000001700007210 */ /* 0x000fc80007ffe0ff */
[----:B------:R-:W-:-:S05]  /*b2f0*/  LEA.HI.X R19, R22, UR5, R0, 0x1, P5 ;  /* 0x0000000516137c11 */ /* 0x000fca000a8f0c00 */
[----:B----4-:R1:W-:Y:S04]  /*b300*/  @!P4 STG.E.128 desc[UR12][R18.64], R8 ;  /* 0x000000081200c986 */ /* 0x0103e8000c101d0c */
[----:B--2---:R1:W-:Y:S02]  /*b310*/  @!P3 STG.E.128 desc[UR12][R18.64+0x80], R4 ;  /* 0x000080041200b986 */ /* 0x0043e4000c101d0c */
.L_x_857:
[----:B------:R-:W-:Y:S05]  /*b320*/  BSYNC.RECONVERGENT B0 ;  /* 0x0000000000007941 */ /* 0x000fea0003800200 */
.L_x_856:
        /* <DEDUP_REMOVED lines=21> */
.L_x_859:
[----:B------:R-:W-:Y:S05]  /*b480*/  BSYNC.RECONVERGENT B0 ;  /* 0x0000000000007941 */ /* 0x000fea0003800200 */
.L_x_858:
        /* <DEDUP_REMOVED lines=21> */
.L_x_861:
[----:B------:R-:W-:Y:S05]  /*b5e0*/  BSYNC.RECONVERGENT B0 ;  /* 0x0000000000007941 */ /* 0x000fea0003800200 */
.L_x_860:
[----:B------:R-:W-:Y:S05]  /*b5f0*/  @P0 EXIT ;  /* 0x000000000000094d */ /* 0x000fea0003800000 */
[----:B------:R-:W5:Y:S01]  /*b600*/  LDCU.64 UR6, c[0x0][0x408] ;  /* 0x00008100ff0677ac */ /* 0x000f620008000a00 */
[----:B-12---:R1:W2:Y:S01]  /*b610*/  LDS.128 R4, [R169+0x3800] ;  /* 0x00380000a9047984 */ /* 0x0062a20000000c00 */
[----:B------:R-:W-:Y:S01]  /*b620*/  IADD3 R0, P0, PT, R16, 0x30, RZ ;  /* 0x0000003010007810 */ /* 0x000fe20007f1e0ff */
[----:B----4-:R-:W-:Y:S01]  /*b630*/  IMAD.MOV.U32 R8, RZ, RZ, R2 ;  /* 0x000000ffff087224 */ /* 0x010fe200078e0002 */
[----:B------:R-:W4:Y:S01]  /*b640*/  LDCU UR8, c[0x0][0x440] ;  /* 0x00008800ff0877ac */ /* 0x000f220008000800 */
[----:B------:R-:W-:Y:S02]  /*b650*/  MOV R9, R21 ;  /* 0x0000001500097202 */ /* 0x000fe40000000f00 */
[----:B------:R-:W-:Y:S01]  /*b660*/  IMAD.X R3, RZ, RZ, R17, P0 ;  /* 0x000000ffff037224 */ /* 0x000fe200000e0611 */
[----:B------:R-:W3:Y:S03]  /*b670*/  LDCU.64 UR4, c[0x0][0x3f0] ;  /* 0x00007e00ff0477ac */ /* 0x000ee60008000a00 */
[----:B-----5:R-:W-:-:S02]  /*b680*/  IMAD R3, R3, UR6, RZ ;  /* 0x0000000603037c24 */ /* 0x020fc4000f8e02ff */
[----:B------:R-:W-:Y:S01]  /*b690*/  IMAD.WIDE.U32 R8, R0, UR6, R8 ;  /* 0x0000000600087c25 */ /* 0x000fe2000f8e0008 */
[----:B----4-:R-:W-:-:S03]  /*b6a0*/  ISETP.GE.AND P1, PT, R160, UR8, PT ;  /* 0x00000008a0007c0c */ /* 0x010fc6000bf26270 */
[----:B------:R-:W-:Y:S01]  /*b6b0*/  IMAD R3, R0, UR7, R3 ;  /* 0x0000000700037c24 */ /* 0x000fe2000f8e0203 */
[----:B------:R-:W-:Y:S02]  /*b6c0*/  ISETP.GE.AND P0, PT, R159, UR8, PT ;  /* 0x000000089f007c0c */ /* 0x000fe4000bf06270 */
[----:B---3--:R-:W-:Y:S01]  /*b6d0*/  LEA R2, P2, R8, UR4, 0x1 ;  /* 0x0000000408027c11 */ /* 0x008fe2000f8408ff */
[----:B------:R-:W-:-:S05]  /*b6e0*/  IMAD.IADD R3, R3, 0x1, R9 ;  /* 0x0000000103037824 */ /* 0x000fca00078e0209 */
[----:B------:R-:W-:-:S05]  /*b6f0*/  LEA.HI.X R3, R8, UR5, R3, 0x1, P2 ;  /* 0x0000000508037c11 */ /* 0x000fca00090f0c03 */
[----:B------:R1:W-:Y:S01]  /*b700*/  @!P1 STG.E.128 desc[UR12][R2.64], R12 ;  /* 0x0000000c02009986 */ /* 0x0003e2000c101d0c */
[----:B------:R-:W-:Y:S05]  /*b710*/  @P0 EXIT ;  /* 0x000000000000094d */ /* 0x000fea0003800000 */
[----:B--2---:R-:W-:Y:S01]  /*b720*/  STG.E.128 desc[UR12][R2.64+0x80], R4 ;  /* 0x0000800402007986 */ /* 0x004fe2000c101d0c */
[----:B------:R-:W-:Y:S05]  /*b730*/  EXIT ;  /* 0x000000000000794d */ /* 0x000fea0003800000 */
.L_x_862:
        /* <DEDUP_REMOVED lines=12> */
.L_x_1668:


//--------------------- .text._ZN5flash16flash_fwd_kernelI23Flash_fwd_kernel_traitsILi128ELi64ELi64ELi4ELb0ELb0EN7cutlass6half_tE19Flash_kernel_traitsILi128ELi64ELi64ELi4ES3_EELb0ELb1ELb0ELb1ELb0ELb0ELb1ELb0EEEvNS_16Flash_fwd_paramsE --------------------------
	.section	.text._ZN5flash16flash_fwd_kernelI23Flash_fwd_kernel_traitsILi128ELi64ELi64ELi4ELb0ELb0EN7cutlass6half_tE19Flash_kernel_traitsILi128ELi64ELi64ELi4ES3_EELb0ELb1ELb0ELb1ELb0ELb0ELb1ELb0EEEvNS_16Flash_fwd_paramsE,"ax",@progbits
	.align	128
        .global         _ZN5flash16flash_fwd_kernelI23Flash_fwd_kernel_traitsILi128ELi64ELi64ELi4ELb0ELb0EN7cutlass6half_tE19Flash_kernel_traitsILi128ELi64ELi64ELi4ES3_EELb0ELb1ELb0ELb1ELb0ELb0ELb1ELb0EEEvNS_16Flash_fwd_paramsE
        .type           _ZN5flash16flash_fwd_kernelI23Flash_fwd_kernel_traitsILi128ELi64ELi64ELi4ELb0ELb0EN7cutlass6half_tE19Flash_kernel_traitsILi128ELi64ELi64ELi4ES3_EELb0ELb1ELb0ELb1ELb0ELb0ELb1ELb0EEEvNS_16Flash_fwd_paramsE,@function
        .size           _ZN5flash16flash_fwd_kernelI23Flash_fwd_kernel_traitsILi128ELi64ELi64ELi4ELb0ELb0EN7cutlass6half_tE19Flash_kernel_traitsILi128ELi64ELi64ELi4ES3_EELb0ELb1ELb0ELb1ELb0ELb0ELb1ELb0EEEvNS_16Flash_fwd_paramsE,(.L_x_1669 - _ZN5flash16flash_fwd_kernelI23Flash_fwd_kernel_traitsILi128ELi64ELi64ELi4ELb0ELb0EN7cutlass6half_tE19Flash_kernel_traitsILi128ELi64ELi64ELi4ES3_EELb0ELb1ELb0ELb1ELb0ELb0ELb1ELb0EEEvNS_16Flash_fwd_paramsE)
        .other          _ZN5flash16flash_fwd_kernelI23Flash_fwd_kernel_traitsILi128ELi64ELi64ELi4ELb0ELb0EN7cutlass6half_tE19Flash_kernel_traitsILi128ELi64ELi64ELi4ES3_EELb0ELb1ELb0ELb1ELb0ELb0ELb1ELb0EEEvNS_16Flash_fwd_paramsE,@"STO_CUDA_ENTRY STV_DEFAULT"
_ZN5flash16flash_fwd_kernelI23Flash_fwd_kernel_traitsILi128ELi64ELi64ELi4ELb0ELb0EN7cutlass6half_tE19Flash_kernel_traitsILi128ELi64ELi64ELi4ES3_EELb0ELb1ELb0ELb1ELb0ELb0ELb1ELb0EEEvNS_16Flash_fwd_paramsE:
.text._ZN5flash16flash_fwd_kernelI23Flash_fwd_kernel_traitsILi128ELi64ELi64ELi4ELb0ELb0EN7cutlass6half_tE19Flash_kernel_traitsILi128ELi64ELi64ELi4ES3_EELb0ELb1ELb0ELb1ELb0ELb0ELb1ELb0EEEvNS_16Flash_fwd_paramsE:
        /* <DEDUP_REMOVED lines=51> */
.L_x_863:
        /* <DEDUP_REMOVED lines=48> */
.L_x_865:
        /* <DEDUP_REMOVED lines=38> */
.L_x_867:
[----:B------:R-:W-:Y:S05]  /*0890*/  BSYNC.RECONVERGENT B0 ;  /* 0x0000000000007941 */ /* 0x000fea0003800200 */
.L_x_866:
        /* <DEDUP_REMOVED lines=20> */
.L_x_869:
[----:B------:R-:W-:Y:S05]  /*09e0*/  BSYNC.RECONVERGENT B0 ;  /* 0x0000000000007941 */ /* 0x000fea0003800200 */
.L_x_868:
        /* <DEDUP_REMOVED lines=21> */
.L_x_871:
[----:B------:R-:W-:Y:S05]  /*0b40*/  BSYNC.RECONVERGENT B0 ;  /* 0x0000000000007941 */ /* 0x000fea0003800200 */
.L_x_870:
        /* <DEDUP_REMOVED lines=29> */
.L_x_873:
[----:B------:R-:W-:Y:S05]  /*0d20*/  BSYNC.RECONVERGENT B0 ;  /* 0x0000000000007941 */ /* 0x000fea0003800200 */
.L_x_872:
        /* <DEDUP_REMOVED lines=15> */
.L_x_875:
[----:B------:R-:W-:Y:S05]  /*0e20*/  BSYNC.RECONVERGENT B0 ;  /* 0x0000000000007941 */ /* 0x000fea0003800200 */
.L_x_874:
        /* <DEDUP_REMOVED lines=10> */
.L_x_877:
[----:B------:R-:W-:Y:S05]  /*0ed0*/  BSYNC.RECONVERGENT B0 ;  /* 0x0000000000007941 */ /* 0x000fea0003800200 */
.L_x_876:
        /* <DEDUP_REMOVED lines=10> */
.L_x_879:
[----:B------:R-:W-:Y:S05]  /*0f80*/  BSYNC.RECONVERGENT B0 ;  /* 0x0000000000007941 */ /* 0x000fea0003800200 */
.L_x_878:
        /* <DEDUP_REMOVED lines=10> */
.L_x_864:
        /* <DEDUP_REMOVED lines=22> */
.L_x_880:
[----:B-1----:R-:W1:Y:S01]  /*1190*/  LDC.64 R10, c[0x0][0x3b8] ;  /* 0x0000ee00ff0a7b82 */ /* 0x002e620000000a00 */
[----:B------:R-:W-:-:S05]  /*11a0*/  IADD3 R12, PT, PT, R0, R5, RZ ;  /* 0x00000005000c7210 */ /* 0x000fca0007ffe0ff */
[C---:B-1----:R-:W-:Y:S02]  /*11b0*/  IMAD R3, R12.reuse, R11, RZ ;  /* 0x0000000b0c037224 */ /* 0x042fe400078e02ff */
[----:B------:R-:W-:-:S05]  /*11c0*/  IMAD.WIDE.U32 R12, R12, R10, RZ ;  /* 0x0000000a0c0c7225 */ /* 0x000fca00078e00ff */
[----:B------:R-:W-:-:S07]  /*11d0*/  IADD3 R3, PT, PT, R13, R3, RZ ;  /* 0x000000030d037210 */ /* 0x000fce0007ffe0ff */
.L_x_881:
        /* <DEDUP_REMOVED lines=40> */
.L_x_882:
[----:B------:R-:W1:Y:S01]  /*1460*/  LDC.64 R8, c[0x0][0x3c0] ;  /* 0x0000f000ff087b82 */ /* 0x000e620000000a00 */
[----:B------:R-:W-:-:S05]  /*1470*/  IADD3 R0, PT, PT, R0, R5, RZ ;  /* 0x0000000500007210 */ /* 0x000fca0007ffe0ff */
[C---:B-1----:R-:W-:Y:S02]  /*1480*/  IMAD R5, R0.reuse, R9, RZ ;  /* 0x0000000900057224 */ /* 0x042fe400078e02ff */
[----:B------:R-:W-:-:S05]  /*1490*/  IMAD.WIDE.U32 R18, R0, R8, RZ ;  /* 0x0000000800127225 */ /* 0x000fca00078e00ff */
[----:B------:R-:W-:Y:S02]  /*14a0*/  IADD3 R5, PT, PT, R19, R5, RZ ;  /* 0x0000000513057210 */ /* 0x000fe40007ffe0ff */
[----:B------:R-:W-:-:S07]  /*14b0*/  MOV R14, R18 ;  /* 0x00000012000e7202 */ /* 0x000fce0000000f00 */
.L_x_883:
        /* <DEDUP_REMOVED lines=77> */
.L_x_885:
[----:B------:R-:W-:Y:S05]  /*1990*/  BSYNC.RECONVERGENT B0 ;  /* 0x0000000000007941 */ /* 0x000fea0003800200 */
.L_x_884:
        /* <DEDUP_REMOVED lines=28> */
.L_x_887:
[----:B------:R-:W-:Y:S05]  /*1b60*/  BSYNC.RECONVERGENT B0 ;  /* 0x0000000000007941 */ /* 0x000fea0003800200 */
.L_x_886:
        /* <DEDUP_REMOVED lines=29> */
.L_x_889:
[----:B------:R-:W-:Y:S05]  /*1d40*/  BSYNC.RECONVERGENT B0 ;  /* 0x0000000000007941 */ /* 0x000fea0003800200 */
.L_x_888:
        /* <DEDUP_REMOVED lines=30> */
.L_x_891:
[----:B------:R-:W-:Y:S05]  /*1f30*/  BSYNC.RECONVERGENT B0 ;  /* 0x0000000000007941 */ /* 0x000fea0003800200 */
.L_x_890:
        /* <DEDUP_REMOVED lines=20> */
.L_x_893:
[----:B------:R-:W-:Y:S05]  /*2080*/  BSYNC.RECONVERGENT B0 ;  /* 0x0000000000007941 */ /* 0x000fea0003800200 */
.L_x_892:
        /* <DEDUP_REMOVED lines=19> */
.L_x_895:
[----:B------:R-:W-:Y:S05]  /*21c0*/  BSYNC.RECONVERGENT B0 ;  /* 0x0000000000007941 */ /* 0x000fea0003800200 */
.L_x_894:
        /* <DEDUP_REMOVED lines=21> */
.L_x_897:
[----:B------:R-:W-:Y:S05]  /*2320*/  BSYNC.RECONVERGENT B0 ;  /* 0x0000000000007941 */ /* 0x000fea0003800200 */
.L_x_896:
        /* <DEDUP_REMOVED lines=21> */
.L_x_899:
[----:B------:R-:W-:Y:S05]  /*2480*/  BSYNC.RECONVERGENT B0 ;  /* 0x0000000000007941 */ /* 0x000fea0003800200 */
.L_x_898:
        /* <DEDUP_REMOVED lines=57> */
.L_x_901:
[----:B------:R2:W-:Y:S04]  /*2820*/  STS.128 [R169+0x8000], RZ ;  /* 0x008000ffa9007388 */ /* 0x0005e80000000c00 */
[----:B------:R2:W-:Y:S02]  /*2830*/  STS.128 [R169+0xa000], RZ ;  /* 0x00a000ffa9007388 */ /* 0x0005e40000000c00 */
.L_x_902:
[----:B------:R-:W-:Y:S05]  /*2840*/  BSYNC.RECONVERGENT B0 ;  /* 0x0000000000007941 */ /* 0x000fea0003800200 */
.L_x_900:
        /* <DEDUP_REMOVED lines=28> */
.L_x_904:
[----:B------:R-:W-:Y:S05]  /*2a10*/  BSYNC.RECONVERGENT B0 ;  /* 0x0000000000007941 */ /* 0x000fea0003800200 */
.L_x_903:
        /* <DEDUP_REMOVED lines=23> */
.L_x_906:
[----:B------:R-:W-:Y:S05]  /*2b90*/  BSYNC.RECONVERGENT B0 ;  /* 0x0000000000007941 */ /* 0x000fea0003800200 */
.L_x_905:
        /* <DEDUP_REMOVED lines=23> */
.L_x_908:
[----:B------:R-:W-:Y:S05]  /*2d10*/  BSYNC.RECONVERGENT B0 ;  /* 0x0000000000007941 */ /* 0x000fea0003800200 */
.L_x_907:
[----:B------:R-:W-:Y:S01]  /*2d20*/  LDSM.16.M88.4 R68, [R155] ;  /* 0x000000009b44783b */ /* 0x000fe20000000200 */
[----:B------:R-:W-:Y:S01]  /*2d30*/  R2P PR, R4, 0x6 ;  /* 0x0000000604007804 */ /* 0x000fe20000000000 */
[----:B------:R-:W-:Y:S01]  /*2d40*/  IMAD.MOV.U32 R3, RZ, RZ, 0x20 ;  /* 0x00000020ff037424 */ /* 0x000fe200078e00ff */
[----:B------:R-:W5:Y:S01]  /*2d50*/  LDCU UR7, c[0x0][0x50c] ;  /* 0x0000a180ff0777ac */ /* 0x000f620008000800 */
[----:B--2---:R-:W3:Y:S01]  /*2d60*/  LDSM.16.M88.4 R16, [R154+UR5+0x4000] ;  /* 0x004000059a10783b */ /* 0x004ee20008000200 */
[----:B------:R-:W-:Y:S01]  /*2d70*/  VIADD R4, R154, UR5 ;  /* 0x000000059a047c36 */ /* 0x000fe20008000000 */
[----:B------:R-:W-:Y:S01]  /*2d80*/  VIMNMX R134, PT, PT, R89, R92, PT ;  /* 0x0000005c59867248 */ /* 0x000fe20003fe0100 */
[----:B------:R-:W-:Y:S01]  /*2d90*/  IMAD.MOV.U32 R2, RZ, RZ, 0x40 ;  /* 0x00000040ff027424 */ /* 0x000fe200078e00ff */
[----:B------:R-:W2:Y:S01]  /*2da0*/  LDSM.16.M88.4 R44, [R154+UR5+0x4800] ;  /* 0x004800059a2c783b */ /* 0x000ea20008000200 */
[----:B------:R-:W-:Y:S01]  /*2db0*/  SEL R3, R3, 0xffffffe0, !P1 ;  /* 0xffffffe003037807 */ /* 0x000fe20004800000 */
[----:B------:R-:W-:Y:S01]  /*2dc0*/  IMAD R85, R85, 0x40, R168 ;  /* 0x0000004055557824 */ /* 0x000fe200078e02a8 */
[----:B------:R-:W-:Y:S01]  /*2dd0*/  VIADDMNMX R133, R89, 0x8, R92, PT ;  /* 0x0000000859857846 */ /* 0x000fe2000380015c */
[----:B------:R-:W5:Y:S01]  /*2de0*/  LDSM.16.M88.4 R36, [R154+UR5+0x5000] ;  /* 0x005000059a24783b */ /* 0x000f620008000200 */
[----:B------:R-:W-:Y:S01]  /*2df0*/  SEL R2, R2, 0xffffffc0, !P2 ;  /* 0xffffffc002027807 */ /* 0x000fe20005000000 */
[----:B------:R-:W-:-:S02]  /*2e00*/  IMAD.IADD R153, R155, 0x1, R3 ;  /* 0x000000019b997824 */ /* 0x000fc400078e0203 */
[----:B------:R-:W5:Y:S01]  /*2e10*/  LDSM.16.M88.4 R56, [R154+UR5+0x5800] ;  /* 0x005800059a38783b */ /* 0x000f620008000200 */
[C---:B------:R-:W-:Y:S01]  /*2e20*/  IMAD.IADD R149, R4.reuse, 0x1, R3 ;  /* 0x0000000104957824 */ /* 0x040fe200078e0203 */
[----:B------:R-:W-:Y:S01]  /*2e30*/  IADD3 R148, PT, PT, R4, R2, RZ ;  /* 0x0000000204947210 */ /* 0x000fe20007ffe0ff */
[----:B------:R-:W-:Y:S01]  /*2e40*/  IMAD.IADD R152, R155, 0x1, R2 ;  /* 0x000000019b987824 */ /* 0x000fe200078e0202 */
[----:B------:R-:W-:Y:S03]  /*2e50*/  LDSM.16.M88.4 R52, [R153] ;  /* 0x000000009934783b */ /* 0x000fe60000000200 */
[C---:B------:R-:W-:Y:S01]  /*2e60*/  IMAD.IADD R151, R3.reuse, 0x1, R152 ;  /* 0x0000000103977824 */ /* 0x040fe200078e0298 */
[----:B------:R-:W5:Y:S01]  /*2e70*/  LDSM.16.M88.4 R12, [R149+0x4000] ;  /* 0x00400000950c783b */ /* 0x000f620000000200 */
[----:B------:R-:W-:-:S03]  /*2e80*/  IMAD.IADD R147, R3, 0x1, R148 ;  /* 0x0000000103937824 */ /* 0x000fc600078e0294 */
[----:B------:R-:W5:Y:S04]  /*2e90*/  LDSM.16.M88.4 R28, [R149+0x4800] ;  /* 0x00480000951c783b */ /* 0x000f680000000200 */
[----:B-1----:R-:W1:Y:S04]  /*2ea0*/  LDSM.16.M88.4 R24, [R149+0x5000] ;  /* 0x005000009518783b */ /* 0x002e680000000200 */
[----:B------:R-:W-:Y:S04]  /*2eb0*/  LDSM.16.M88.4 R72, [R148+0x4000] ;  /* 0x004000009448783b */ /* 0x000fe80000000200 */
[----:B------:R-:W-:Y:S01]  /*2ec0*/  LDSM.16.M88.4 R64, [R148+0x4800] ;  /* 0x004800009440783b */ /* 0x000fe20000000200 */
[C---:B---34-:R-:W-:Y:S03]  /*2ed0*/  HMMA.16816.F32 R20, R68.reuse, R16, RZ ;  /* 0x000000104414723c */ /* 0x058fe600000018ff */
[----:B------:R-:W-:Y:S04]  /*2ee0*/  LDSM.16.M88.4 R60, [R148+0x5000] ;  /* 0x00500000943c783b */ /* 0x000fe80000000200 */
[----:B------:R-:W-:Y:S01]  /*2ef0*/  LDSM.16.M88.4 R4, [R147+0x4000] ;  /* 0x004000009304783b */ /* 0x000fe20000000200 */
[C---:B--2---:R-:W-:Y:S03]  /*2f00*/  HMMA.16816.F32 R48, R68.reuse, R44, RZ ;  /* 0x0000002c4430723c */ /* 0x044fe600000018ff */
[----:B------:R-:W-:Y:S04]  /*2f10*/  LDSM.16.M88.4 R80, [R154+UR5+0x7000] ;  /* 0x007000059a50783b */ /* 0x000fe80008000200 */
[----:B------:R-:W-:Y:S01]  /*2f20*/  LDSM.16.M88.4 R76, [R154+UR5+0x7800] ;  /* 0x007800059a4c783b */ /* 0x000fe20008000200 */
[C---:B-----5:R-:W-:Y:S03]  /*2f30*/  HMMA.16816.F32 R40, R68.reuse, R36, RZ ;  /* 0x000000244428723c */ /* 0x060fe600000018ff */
[----:B------:R-:W0:Y:S05]  /*2f40*/  LDGDEPBAR ;  /* 0x00000000000079af */ /* 0x000e2a0000000000 */
[C---:B------:R-:W-:Y:S08]  /*2f50*/  HMMA.16816.F32 R16, R68.reuse, R18, RZ ;  /* 0x000000124410723c */ /* 0x040ff000000018ff */
[C---:B------:R-:W-:Y:S08]  /*2f60*/  HMMA.16816.F32 R44, R68.reuse, R46, RZ ;  /* 0x0000002e442c723c */ /* 0x040ff000000018ff */
[C---:B------:R-:W-:Y:S08]  /*2f70*/  HMMA.16816.F32 R36, R68.reuse, R38, RZ ;  /* 0x000000264424723c */ /* 0x040ff000000018ff */
[C---:B------:R-:W-:Y:S08]  /*2f80*/  HMMA.16816.F32 R32, R68.reuse, R56, RZ ;  /* 0x000000384420723c */ /* 0x040ff000000018ff */
[----:B------:R-:W-:Y:S01]  /*2f90*/  HMMA.16816.F32 R68, R68, R58, RZ ;  /* 0x0000003a4444723c */ /* 0x000fe200000018ff */
[----:B------:R-:W2:Y:S07]  /*2fa0*/  LDSM.16.M88.4 R56, [R149+0x5800] ;  /* 0x005800009538783b */ /* 0x000eae0000000200 */
[C---:B------:R-:W-:Y:S08]  /*2fb0*/  HMMA.16816.F32 R20, R52.reuse, R12, R20 ;  /* 0x0000000c3414723c */ /* 0x040ff00000001814 */
[C---:B------:R-:W-:Y:S01]  /*2fc0*/  HMMA.16816.F32 R16, R52.reuse, R14, R16 ;  /* 0x0000000e3410723c */ /* 0x040fe20000001810 */
[----:B------:R-:W3:Y:S07]  /*2fd0*/  LDSM.16.M88.4 R12, [R152] ;  /* 0x00000000980c783b */ /* 0x000eee0000000200 */
[C---:B------:R-:W-:Y:S08]  /*2fe0*/  HMMA.16816.F32 R48, R52.reuse, R28, R48 ;  /* 0x0000001c3430723c */ /* 0x040ff00000001830 */
[C---:B------:R-:W-:Y:S01]  /*2ff0*/  HMMA.16816.F32 R44, R52.reuse, R30, R44 ;  /* 0x0000001e342c723c */ /* 0x040fe2000000182c */
[----:B------:R-:W4:Y:S07]  /*3000*/  LDSM.16.M88.4 R28, [R148+0x5800] ;  /* 0x00580000941c783b */ /* 0x000f2e0000000200 */
[C---:B-1----:R-:W-:Y:S08]  /*3010*/  HMMA.16816.F32 R40, R52.reuse, R24, R40 ;  /* 0x000000183428723c */ /* 0x042ff00000001828 */
[C---:B------:R-:W-:Y:S01]  /*3020*/  HMMA.16816.F32 R36, R52.reuse, R26, R36 ;  /* 0x0000001a3424723c */ /* 0x040fe20000001824 */
[----:B------:R-:W1:Y:S07]  /*3030*/  LDSM.16.M88.4 R24, [R151] ;  /* 0x000000009718783b */ /* 0x000e6e0000000200 */
[C---:B--2---:R-:W-:Y:S08]  /*3040*/  HMMA.16816.F32 R32, R52.reuse, R56, R32 ;  /* 0x000000383420723c */ /* 0x044ff00000001820 */
[----:B------:R-:W-:Y:S01]  /*3050*/  HMMA.16816.F32 R68, R52, R58, R68 ;  /* 0x0000003a3444723c */ /* 0x000fe20000001844 */
[----:B------:R-:W2:Y:S04]  /*3060*/  LDSM.16.M88.4 R52, [R147+0x5000] ;  /* 0x005000009334783b */ /* 0x000ea80000000200 */
[----:B------:R-:W5:Y:S03]  /*3070*/  LDSM.16.M88.4 R56, [R147+0x4800] ;  /* 0x004800009338783b */ /* 0x000f660000000200 */
[C---:B---3--:R-:W-:Y:S08]  /*3080*/  HMMA.16816.F32 R20, R12.reuse, R72, R20 ;  /* 0x000000480c14723c */ /* 0x048ff00000001814 */
[C---:B----4-:R-:W-:Y:S08]  /*3090*/  HMMA.16816.F32 R32, R12.reuse, R28, R32 ;  /* 0x0000001c0c20723c */ /* 0x050ff00000001820 */
[C---:B------:R-:W-:Y:S01]  /*30a0*/  HMMA.16816.F32 R68, R12.reuse, R30, R68 ;  /* 0x0000001e0c44723c */ /* 0x040fe20000001844 */
[----:B------:R-:W3:Y:S07]  /*30b0*/  LDSM.16.M88.4 R28, [R147+0x5800] ;  /* 0x00580000931c783b */ /* 0x000eee0000000200 */
[C---:B------:R-:W-:Y:S01]  /*30c0*/  HMMA.16816.F32 R16, R12.reuse, R74, R16 ;  /* 0x0000004a0c10723c */ /* 0x040fe20000001810 */
[----:B------:R-:W-:Y:S07]  /*30d0*/  LDSM.16.M88.4 R72, [R155+0x2000] ;  /* 0x002000009b48783b */ /* 0x000fee0000000200 */
[C---:B------:R-:W-:Y:S08]  /*30e0*/  HMMA.16816.F32 R48, R12.reuse, R64, R48 ;  /* 0x000000400c30723c */ /* 0x040ff00000001830 */
[C---:B------:R-:W-:Y:S01]  /*30f0*/  HMMA.16816.F32 R44, R12.reuse, R66, R44 ;  /* 0x000000420c2c723c */ /* 0x040fe2000000182c */
[----:B------:R-:W-:Y:S07]  /*3100*/  LDSM.16.M88.4 R64, [R153+0x2000] ;  /* 0x002000009940783b */ /* 0x000fee0000000200 */
[C---:B------:R-:W-:Y:S08]  /*3110*/  HMMA.16816.F32 R40, R12.reuse, R60, R40 ;  /* 0x0000003c0c28723c */ /* 0x040ff00000001828 */
[----:B------:R-:W-:Y:S01]  /*3120*/  HMMA.16816.F32 R36, R12, R62, R36 ;  /* 0x0000003e0c24723c */ /* 0x000fe20000001824 */
[----:B------:R-:W4:Y:S04]  /*3130*/  LDSM.16.M88.4 R12, [R154+UR5+0x6000] ;  /* 0x006000059a0c783b */ /* 0x000f280008000200 */
[----:B------:R-:W-:Y:S03]  /*3140*/  LDSM.16.M88.4 R60, [R149+0x6800] ;  /* 0x00680000953c783b */ /* 0x000fe60000000200 */
[C---:B-1----:R-:W-:Y:S08]  /*3150*/  HMMA.16816.F32 R20, R24.reuse, R4, R20 ;  /* 0x000000041814723c */ /* 0x042ff00000001814 */
[C---:B------:R-:W-:Y:S01]  /*3160*/  HMMA.16816.F32 R16, R24.reuse, R6, R16 ;  /* 0x000000061810723c */ /* 0x040fe20000001810 */
[----:B------:R-:W1:Y:S07]  /*3170*/  LDSM.16.M88.4 R4, [R154+UR5+0x6800] ;  /* 0x006800059a04783b */ /* 0x000e6e0008000200 */
[C---:B--2---:R-:W-:Y:S08]  /*3180*/  HMMA.16816.F32 R40, R24.reuse, R52, R40 ;  /* 0x000000341828723c */ /* 0x044ff00000001828 */
[C---:B------:R-:W-:Y:S01]  /*3190*/  HMMA.16816.F32 R36, R24.reuse, R54, R36 ;  /* 0x000000361824723c */ /* 0x040fe20000001824 */
[----:B------:R-:W2:Y:S07]  /*31a0*/  LDSM.16.M88.4 R52, [R149+0x6000] ;  /* 0x006000009534783b */ /* 0x000eae0000000200 */
[C---:B-----5:R-:W-:Y:S08]  /*31b0*/  HMMA.16816.F32 R48, R24.reuse, R56, R48 ;  /* 0x000000381830723c */ /* 0x060ff00000001830 */
[C---:B------:R-:W-:Y:S01]  /*31c0*/  HMMA.16816.F32 R44, R24.reuse, R58, R44 ;  /* 0x0000003a182c723c */ /* 0x040fe2000000182c */
[----:B------:R-:W-:Y:S07]  /*31d0*/  LDSM.16.M88.4 R56, [R149+0x7000] ;  /* 0x007000009538783b */ /* 0x000fee0000000200 */
[C---:B---3--:R-:W-:Y:S08]  /*31e0*/  HMMA.16816.F32 R32, R24.reuse, R28, R32 ;  /* 0x0000001c1820723c */ /* 0x048ff00000001820 */
[----:B------:R-:W-:Y:S01]  /*31f0*/  HMMA.16816.F32 R68, R24, R30, R68 ;  /* 0x0000001e1844723c */ /* 0x000fe20000001844 */
[----:B------:R-:W-:Y:S04]  /*3200*/  LDSM.16.M88.4 R28, [R152+0x2000] ;  /* 0x00200000981c783b */ /* 0x000fe80000000200 */
[----:B------:R-:W3:Y:S03]  /*3210*/  LDSM.16.M88.4 R24, [R148+0x6000] ;  /* 0x006000009418783b */ /* 0x000ee60000000200 */
[C---:B----4-:R-:W-:Y:S08]  /*3220*/  HMMA.16816.F32 R20, R72.reuse, R12, R20 ;  /* 0x0000000c4814723c */ /* 0x050ff00000001814 */
[C---:B------:R-:W-:Y:S01]  /*3230*/  HMMA.16816.F32 R16, R72.reuse, R14, R16 ;  /* 0x0000000e4810723c */ /* 0x040fe20000001810 */
[----:B------:R-:W-:Y:S07]  /*3240*/  LDSM.16.M88.4 R12, [R151+0x2000] ;  /* 0x00200000970c783b */ /* 0x000fee0000000200 */
[C---:B-1----:R-:W-:Y:S08]  /*3250*/  HMMA.16816.F32 R48, R72.reuse, R4, R48 ;  /* 0x000000044830723c */ /* 0x042ff00000001830 */
[----:B------:R-:W-:Y:S01]  /*3260*/  HMMA.16816.F32 R44, R72, R6, R44 ;  /* 0x00000006482c723c */ /* 0x000fe2000000182c */
[----:B------:R-:W1:Y:S07]  /*3270*/  LDSM.16.M88.4 R4, [R147+0x6000] ;  /* 0x006000009304783b */ /* 0x000e6e0000000200 */
[C---:B--2---:R-:W-:Y:S08]  /*3280*/  HMMA.16816.F32 R20, R64.reuse, R52, R20 ;  /* 0x000000344014723c */ /* 0x044ff00000001814 */
[----:B------:R-:W-:Y:S01]  /*3290*/  HMMA.16816.F32 R16, R64, R54, R16 ;  /* 0x000000364010723c */ /* 0x000fe20000001810 */
[----:B------:R-:W-:Y:S07]  /*32a0*/  LDSM.16.M88.4 R52, [R149+0x7800] ;  /* 0x007800009534783b */ /* 0x000fee0000000200 */
[----:B------:R-:W-:Y:S08]  /*32b0*/  HMMA.16816.F32 R40, R72, R80, R40 ;  /* 0x000000504828723c */ /* 0x000ff00000001828 */
[C---:B---3--:R-:W-:Y:S08]  /*32c0*/  HMMA.16816.F32 R20, R28.reuse, R24, R20 ;  /* 0x000000181c14723c */ /* 0x048ff00000001814 */
[----:B------:R-:W-:Y:S01]  /*32d0*/  HMMA.16816.F32 R16, R28, R26, R16 ;  /* 0x0000001a1c10723c */ /* 0x000fe20000001810 */
[----:B------:R-:W2:Y:S07]  /*32e0*/  LDSM.16.M88.4 R24, [R148+0x6800] ;  /* 0x006800009418783b */ /* 0x000eae0000000200 */
[----:B------:R-:W-:Y:S08]  /*32f0*/  HMMA.16816.F32 R36, R72, R82, R36 ;  /* 0x000000524824723c */ /* 0x000ff00000001824 */
[C---:B------:R-:W-:Y:S08]  /*3300*/  HMMA.16816.F32 R48, R64.reuse, R60, R48 ;  /* 0x0000003c4030723c */ /* 0x040ff00000001830 */
[----:B------:R-:W-:Y:S08]  /*3310*/  HMMA.16816.F32 R44, R64, R62, R44 ;  /* 0x0000003e402c723c */ /* 0x000ff0000000182c */
[C---:B-1----:R-:W-:Y:S08]  /*3320*/  HMMA.16816.F32 R20, R12.reuse, R4, R20 ;  /* 0x000000040c14723c */ /* 0x042ff00000001814 */
[----:B------:R-:W-:Y:S01]  /*3330*/  HMMA.16816.F32 R16, R12, R6, R16 ;  /* 0x000000060c10723c */ /* 0x000fe20000001810 */
[----:B------:R-:W-:Y:S07]  /*3340*/  LDSM.16.M88.4 R4, [R148+0x7800] ;  /* 0x007800009404783b */ /* 0x000fee0000000200 */
[C---:B------:R-:W-:Y:S08]  /*3350*/  HMMA.16816.F32 R68, R72.reuse, R78, R68 ;  /* 0x0000004e4844723c */ /* 0x040ff00000001844 */
[----:B------:R-:W-:Y:S03]  /*3360*/  HMMA.16816.F32 R32, R72, R76, R32 ;  /* 0x0000004c4820723c */ /* 0x000fe60000001820 */
[----:B------:R-:W-:Y:S01]  /*3370*/  FMUL.FTZ R16, R16, UR7 ;  /* 0x0000000710107c20 */ /* 0x000fe20008410000 */
[----:B------:R-:W-:Y:S01]  /*3380*/  FMUL.FTZ R17, R17, UR7 ;  /* 0x0000000711117c20 */ /* 0x000fe20008410000 */
[----:B------:R-:W-:-:S03]  /*3390*/  FMUL.FTZ R18, R18, UR7 ;  /* 0x0000000712127c20 */ /* 0x000fc60008410000 */
[C---:B------:R-:W-:Y:S02]  /*33a0*/  HMMA.16816.F32 R40, R64.reuse, R56, R40 ;  /* 0x000000384028723c */ /* 0x040fe40000001828 */
[----:B------:R-:W-:Y:S06]  /*33b0*/  MUFU.TANH R17, R17 ;  /* 0x0000001100117308 */ /* 0x000fec0000002400 */
[----:B------:R-:W-:Y:S01]  /*33c0*/  HMMA.16816.F32 R36, R64, R58, R36 ;  /* 0x0000003a4024723c */ /* 0x000fe20000001824 */
[----:B------:R-:W1:Y:S07]  /*33d0*/  LDSM.16.M88.4 R56, [R148+0x7000] ;  /* 0x007000009438783b */ /* 0x000e6e0000000200 */
[C---:B--2---:R-:W-:Y:S08]  /*33e0*/  HMMA.16816.F32 R48, R28.reuse, R24, R48 ;  /* 0x000000181c30723c */ /* 0x044ff00000001830 */
[----:B------:R-:W-:Y:S01]  /*33f0*/  HMMA.16816.F32 R44, R28, R26, R44 ;  /* 0x0000001a1c2c723c */ /* 0x000fe2000000182c */
[----:B------:R-:W2:Y:S07]  /*3400*/  LDSM.16.M88.4 R24, [R147+0x7800] ;  /* 0x007800009318783b */ /* 0x000eae0000000200 */
[----:B------:R-:W-:Y:S01]  /*3410*/  HMMA.16816.F32 R68, R64, R54, R68 ;  /* 0x000000364044723c */ /* 0x000fe20000001844 */
[----:B------:R-:W-:-:S06]  /*3420*/  FMUL.FTZ R55, R22, UR7 ;  /* 0x0000000716377c20 */ /* 0x000fcc0008410000 */
[----:B------:R-:W-:Y:S01]  /*3430*/  MUFU.TANH R55, R55 ;  /* 0x0000003700377308 */ /* 0x000fe20000002400 */
[----:B------:R-:W-:Y:S01]  /*3440*/  HMMA.16816.F32 R60, R64, R52, R32 ;  /* 0x00000034403c723c */ /* 0x000fe20000001820 */
[----:B------:R-:W3:Y:S01]  /*3450*/  LDSM.16.M88.4 R32, [R147+0x6800] ;  /* 0x006800009320783b */ /* 0x000ee20000000200 */
[----:B------:R-:W-:Y:S01]  /*3460*/  FMUL.FTZ R53, R20, UR7 ;  /* 0x0000000714357c20 */ /* 0x000fe20008410000 */
[----:B------:R-:W-:Y:S01]  /*3470*/  FMUL.FTZ R65, R21, UR7 ;  /* 0x0000000715417c20 */ /* 0x000fe20008410000 */
[----:B------:R-:W-:Y:S02]  /*3480*/  FMUL.FTZ R67, R23, UR7 ;  /* 0x0000000717437c20 */ /* 0x000fe40008410000 */
[----:B------:R-:W4:Y:S01]  /*3490*/  LDSM.16.M88.4 R20, [R147+0x7000] ;  /* 0x007000009314783b */ /* 0x000f220000000200 */
[----:B------:R-:W-:-:S04]  /*34a0*/  DEPBAR.LE SB0, 0x0 ;  /* 0x000080000000791a */ /* 0x000fc80000000000 */
[C---:B-1----:R-:W-:Y:S01]  /*34b0*/  HMMA.16816.F32 R36, R28.reuse, R58, R36 ;  /* 0x0000003a1c24723c */ /* 0x042fe20000001824 */
[----:B------:R-:W1:Y:S07]  /*34c0*/  MUFU.TANH R65, R65 ;  /* 0x0000004100417308 */ /* 0x000e6e0000002400 */
[C---:B------:R-:W-:Y:S01]  /*34d0*/  HMMA.16816.F32 R68, R28.reuse, R6, R68 ;  /* 0x000000061c44723c */ /* 0x040fe20000001844 */
[----:B------:R-:W5:Y:S07]  /*34e0*/  MUFU.TANH R67, R67 ;  /* 0x0000004300437308 */ /* 0x000f6e0000002400 */
[C---:B------:R-:W-:Y:S01]  /*34f0*/  HMMA.16816.F32 R40, R28.reuse, R56, R40 ;  /* 0x000000381c28723c */ /* 0x040fe20000001828 */
[----:B------:R1:W-:Y:S07]  /*3500*/  MUFU.TANH R57, R16 ;  /* 0x0000001000397308 */ /* 0x0003ee0000002400 */
[----:B------:R-:W-:Y:S01]  /*3510*/  HMMA.16816.F32 R60, R28, R4, R60 ;  /* 0x000000041c3c723c */ /* 0x000fe2000000183c */
[----:B------:R-:W-:Y:S01]  /*3520*/  FMUL.FTZ R5, R19, UR7 ;  /* 0x0000000713057c20 */ /* 0x000fe20008410000 */
[----:B------:R-:W-:Y:S06]  /*3530*/  MUFU.TANH R53, R53 ;  /* 0x0000003500357308 */ /* 0x000fec0000002400 */
[C---:B--2---:R-:W-:Y:S02]  /*3540*/  HMMA.16816.F32 R68, R12.reuse, R26, R68 ;  /* 0x0000001a0c44723c */ /* 0x044fe40000001844 */
[----:B------:R-:W-:Y:S06]  /*3550*/  MUFU.TANH R5, R5 ;  /* 0x0000000500057308 */ /* 0x000fec0000002400 */
[C---:B---3--:R-:W-:Y:S02]  /*3560*/  HMMA.16816.F32 R48, R12.reuse, R32, R48 ;  /* 0x000000200c30723c */ /* 0x048fe40000001830 */
[----:B------:R2:W-:Y:S06]  /*3570*/  MUFU.TANH R33, R18 ;  /* 0x0000001200217308 */ /* 0x0005ec0000002400 */
[----:B----4-:R-:W-:Y:S03]  /*3580*/  HMMA.16816.F32 R36, R12, R22, R36 ;  /* 0x000000160c24723c */ /* 0x010fe60000001824 */
[----:B-1----:R-:W-:Y:S01]  /*3590*/  FMUL.FTZ R16, R68, UR7 ;  /* 0x0000000744107c20 */ /* 0x002fe20008410000 */
[----:B------:R-:W-:Y:S01]  /*35a0*/  FMUL.FTZ R70, R70, UR7 ;  /* 0x0000000746467c20 */ /* 0x000fe20008410000 */
[----:B------:R-:W-:Y:S01]  /*35b0*/  FMUL.FTZ R69, R69, UR7 ;  /* 0x0000000745457c20 */ /* 0x000fe20008410000 */
[----:B------:R-:W-:-:S02]  /*35c0*/  FMUL.FTZ R71, R71, UR7 ;  /* 0x0000000747477c20 */ /* 0x000fc40008410000 */
[C---:B------:R-:W-:Y:S01]  /*35d0*/  HMMA.16816.F32 R44, R12.reuse, R34, R44 ;  /* 0x000000220c2c723c */ /* 0x040fe2000000182c */
[----:B------:R-:W1:Y:S02]  /*35e0*/  MUFU.TANH R16, R16 ;  /* 0x0000001000107308 */ /* 0x000e640000002400 */
[----:B------:R-:W-:Y:S01]  /*35f0*/  FMUL.FTZ R7, R48, UR7 ;  /* 0x0000000730077c20 */ /* 0x000fe20008410000 */
[----:B------:R-:W-:Y:S01]  /*3600*/  FMUL.FTZ R19, R49, UR7 ;  /* 0x0000000731137c20 */ /* 0x000fe20008410000 */
[----:B------:R-:W-:Y:S01]  /*3610*/  FMUL.FTZ R23, R51, UR7 ;  /* 0x0000000733177c20 */ /* 0x000fe20008410000 */
[----:B--2---:R-:W-:Y:S02]  /*3620*/  VIADD R18, R85, 0x8 ;  /* 0x0000000855127836 */ /* 0x004fe40000000000 */
[C---:B------:R-:W-:Y:S01]  /*3630*/  HMMA.16816.F32 R40, R12.reuse, R20, R40 ;  /* 0x000000140c28723c */ /* 0x040fe20000001828 */
[----:B------:R-:W-:Y:S01]  /*3640*/  FMUL.FTZ R21, R50, UR7 ;  /* 0x0000000732157c20 */ /* 0x000fe20008410000 */
[----:B------:R-:W2:Y:S01]  /*3650*/  MUFU.TANH R7, R7 ;  /* 0x0000000700077308 */ /* 0x000ea20000002400 */
[----:B------:R-:W-:Y:S01]  /*3660*/  FMUL.FTZ R4, R39, UR7 ;  /* 0x0000000727047c20 */ /* 0x000fe20008410000 */
[----:B------:R-:W-:Y:S01]  /*3670*/  IADD3 R39, PT, PT, R85, 0x38, RZ ;  /* 0x0000003855277810 */ /* 0x000fe20007ffe0ff */
[----:B------:R-:W-:Y:S01]  /*3680*/  FMUL.FTZ R6, R37, UR7 ;  /* 0x0000000725067c20 */ /* 0x000fe20008410000 */
[-C--:B------:R-:W-:Y:S01]  /*3690*/  ISETP.GE.AND P2, PT, R18, R134.reuse, PT ;  /* 0x000000861200720c */ /* 0x080fe20003f46270 */
[----:B------:R-:W-:Y:S01]  /*36a0*/  FMUL.FTZ R36, R36, UR7 ;  /* 0x0000000724247c20 */ /* 0x000fe20008410000 */
[----:B------:R-:W-:Y:S01]  /*36b0*/  HMMA.16816.F32 R60, R12, R24, R60 ;  /* 0x000000180c3c723c */ /* 0x000fe2000000183c */
[----:B------:R-:W-:Y:S01]  /*36c0*/  VIADD R14, R85, 0x1 ;  /* 0x00000001550e7836 */ /* 0x000fe20000000000 */
[----:B------:R-:W3:Y:S01]  /*36d0*/  MUFU.TANH R21, R21 ;  /* 0x0000001500157308 */ /* 0x000ee20000002400 */
[CC--:B------:R-:W-:Y:S01]  /*36e0*/  ISETP.GE.AND P1, PT, R39.reuse, R134.reuse, PT ;  /* 0x000000862700720c */ /* 0x0c0fe20003f26270 */
[----:B------:R-:W-:Y:S01]  /*36f0*/  FMUL.FTZ R29, R44, UR7 ;  /* 0x000000072c1d7c20 */ /* 0x000fe20008410000 */
[-C--:B------:R-:W-:Y:S01]  /*3700*/  ISETP.GE.AND P3, PT, R39, R133.reuse, PT ;  /* 0x000000852700720c */ /* 0x080fe20003f66270 */
[----:B------:R-:W-:Y:S01]  /*3710*/  VIADD R15, R85, 0x9 ;  /* 0x00000009550f7836 */ /* 0x000fe20000000000 */
[----:B------:R-:W-:Y:S01]  /*3720*/  ISETP.GE.AND P5, PT, R14, R134, PT ;  /* 0x000000860e00720c */ /* 0x000fe20003fa6270 */
[----:B------:R-:W-:Y:S01]  /*3730*/  FMUL.FTZ R46, R46, UR7 ;  /* 0x000000072e2e7c20 */ /* 0x000fe20008410000 */
[----:B------:R-:W-:Y:S01]  /*3740*/  ISETP.GE.AND P0, PT, R14, R133, PT ;  /* 0x000000850e00720c */ /* 0x000fe20003f06270 */
[----:B------:R-:W-:Y:S01]  /*3750*/  FMUL.FTZ R13, R45, UR7 ;  /* 0x000000072d0d7c20 */ /* 0x000fe20008410000 */
[----:B------:R-:W-:Y:S01]  /*3760*/  I2FP.F32.U32 R14, R14 ;  /* 0x0000000e000e7245 */ /* 0x000fe20000201000 */
[----:B------:R-:W4:Y:S01]  /*3770*/  MUFU.TANH R19, R19 ;  /* 0x0000001300137308 */ /* 0x000f220000002400 */
[----:B------:R-:W-:Y:S01]  /*3780*/  I2FP.F32.U32 R39, R39 ;  /* 0x0000002700277245 */ /* 0x000fe20000201000 */
[----:B------:R-:W-:Y:S01]  /*3790*/  FMUL.FTZ R12, R41, UR7 ;  /* 0x00000007290c7c20 */ /* 0x000fe20008410000 */
[----:B------:R-:W-:Y:S01]  /*37a0*/  ISETP.GE.AND P4, PT, R18, R133, PT ;  /* 0x000000851200720c */ /* 0x000fe20003f86270 */
[CC--:B------:R-:W-:Y:S01]  /*37b0*/  FFMA.FTZ R35, R14.reuse, R0.reuse, R65 ;  /* 0x000000000e237223 */ /* 0x0c0fe20000010041 */
[----:B-----5:R-:W-:Y:S01]  /*37c0*/  FFMA.FTZ R25, R14, R0, R67 ;  /* 0x000000000e197223 */ /* 0x020fe20000010043 */
[----:B------:R-:W-:-:S02]  /*37d0*/  VIADD R14, R85, 0x10 ;  /* 0x00000010550e7836 */ /* 0x000fc40000000000 */
[----:B-1----:R-:W-:Y:S01]  /*37e0*/  FFMA.FTZ R16, R39, R0, R16 ;  /* 0x0000000027107223 */ /* 0x002fe20000010010 */
[----:B------:R-:W1:Y:S01]  /*37f0*/  MUFU.TANH R23, R23 ;  /* 0x0000001700177308 */ /* 0x000e620000002400 */
[----:B------:R-:W-:Y:S01]  /*3800*/  FSEL R35, R35, -INF , !P5 ;  /* 0xff80000023237808 */ /* 0x000fe20006800000 */
[----:B------:R-:W-:Y:S01]  /*3810*/  FMUL.FTZ R47, R47, UR7 ;  /* 0x000000072f2f7c20 */ /* 0x000fe20008410000 */
[----:B------:R-:W-:Y:S01]  /*3820*/  FSEL R25, R25, -INF , !P0 ;  /* 0xff80000019197808 */ /* 0x000fe20004000000 */
[----:B------:R-:W-:Y:S01]  /*3830*/  FMUL.FTZ R42, R42, UR7 ;  /* 0x000000072a2a7c20 */ /* 0x000fe20008410000 */
[----:B------:R-:W-:Y:S01]  /*3840*/  FSEL R118, R16, -INF , !P1 ;  /* 0xff80000010767808 */ /* 0x000fe20004800000 */
[----:B------:R-:W-:Y:S01]  /*3850*/  FMUL.FTZ R40, R40, UR7 ;  /* 0x0000000728287c20 */ /* 0x000fe20008410000 */
[C---:B------:R-:W-:Y:S01]  /*3860*/  ISETP.GE.AND P5, PT, R14.reuse, R134, PT ;  /* 0x000000860e00720c */ /* 0x040fe20003fa6270 */
[----:B------:R-:W5:Y:S01]  /*3870*/  MUFU.TANH R29, R29 ;  /* 0x0000001d001d7308 */ /* 0x000f620000002400 */
[----:B------:R-:W-:Y:S01]  /*3880*/  ISETP.GE.AND P0, PT, R14, R133, PT ;  /* 0x000000850e00720c */ /* 0x000fe20003f06270 */
[----:B------:R-:W-:Y:S01]  /*3890*/  FMUL.FTZ R43, R43, UR7 ;  /* 0x000000072b2b7c20 */ /* 0x000fe20008410000 */
[----:B------:R-:W-:Y:S01]  /*38a0*/  I2FP.F32.U32 R18, R18 ;  /* 0x0000001200127245 */ /* 0x000fe20000201000 */
[----:B------:R-:W-:Y:S01]  /*38b0*/  FMUL.FTZ R38, R38, UR7 ;  /* 0x0000000726267c20 */ /* 0x000fe20008410000 */
[----:B------:R-:W-:Y:S01]  /*38c0*/  I2FP.F32.U32 R16, R15 ;  /* 0x0000000f00107245 */ /* 0x000fe20000201000 */
[----:B------:R-:W-:Y:S01]  /*38d0*/  VIADD R20, R85, 0x20 ;  /* 0x0000002055147836 */ /* 0x000fe20000000000 */
[----:B------:R-:W-:Y:S01]  /*38e0*/  I2FP.F32.U32 R14, R14 ;  /* 0x0000000e000e7245 */ /* 0x000fe20000201000 */
[----:B------:R-:W5:Y:S01]  /*38f0*/  MUFU.TANH R41, R46 ;  /* 0x0000002e00297308 */ /* 0x000f620000002400 */
[C---:B------:R-:W-:Y:S01]  /*3900*/  ISETP.GE.AND P6, PT, R15.reuse, R134, PT ;  /* 0x000000860f00720c */ /* 0x040fe20003fc6270 */
[CC--:B------:R-:W-:Y:S01]  /*3910*/  FFMA.FTZ R37, R18.reuse, R0.reuse, R57 ;  /* 0x0000000012257223 */ /* 0x0c0fe20000010039 */
[-C--:B------:R-:W-:Y:S01]  /*3920*/  ISETP.GE.AND P1, PT, R15, R133.reuse, PT ;  /* 0x000000850f00720c */ /* 0x080fe20003f26270 */
[-C--:B------:R-:W-:Y:S01]  /*3930*/  FFMA.FTZ R27, R18, R0.reuse, R33 ;  /* 0x00000000121b7223 */ /* 0x080fe20000010021 */
[-C--:B------:R-:W-:Y:S01]  /*3940*/  FFMA.FTZ R17, R16, R0.reuse, R17 ;  /* 0x0000000010117223 */ /* 0x080fe20000010011 */
[CC--:B--2---:R-:W-:Y:S01]  /*3950*/  FFMA.FTZ R7, R14.reuse, R0.reuse, R7 ;  /* 0x000000000e077223 */ /* 0x0c4fe20000010007 */
[-C--:B---3--:R-:W-:Y:S01]  /*3960*/  FFMA.FTZ R15, R14, R0.reuse, R21 ;  /* 0x000000000e0f7223 */ /* 0x088fe20000010015 */
[----:B------:R-:W2:Y:S01]  /*3970*/  MUFU.TANH R13, R13 ;  /* 0x0000000d000d7308 */ /* 0x000ea20000002400 */
[----:B------:R-:W-:Y:S01]  /*3980*/  FFMA.FTZ R5, R16, R0, R5 ;  /* 0x0000000010057223 */ /* 0x000fe20000010005 */
[C---:B------:R-:W-:Y:S01]  /*3990*/  VIADD R14, R85.reuse, 0x11 ;  /* 0x00000011550e7836 */ /* 0x040fe20000000000 */
[----:B------:R-:W-:Y:S01]  /*39a0*/  IADD3 R18, PT, PT, R85, 0x18, RZ ;  /* 0x0000001855127810 */ /* 0x000fe20007ffe0ff */
[----:B------:R-:W-:Y:S01]  /*39b0*/  FMUL.FTZ R60, R60, UR7 ;  /* 0x000000073c3c7c20 */ /* 0x000fe20008410000 */
[----:B------:R-:W-:Y:S01]  /*39c0*/  FSEL R37, R37, -INF , !P2 ;  /* 0xff80000025257808 */ /* 0x000fe20005000000 */
[----:B------:R-:W-:Y:S01]  /*39d0*/  FMUL.FTZ R61, R61, UR7 ;  /* 0x000000073d3d7c20 */ /* 0x000fe20008410000 */
[----:B------:R-:W-:Y:S01]  /*39e0*/  FSEL R27, R27, -INF , !P4 ;  /* 0xff8000001b1b7808 */ /* 0x000fe20006000000 */
[----:B------:R-:W3:Y:S01]  /*39f0*/  MUFU.TANH R49, R47 ;  /* 0x0000002f00317308 */ /* 0x000ee20000002400 */
[----:B------:R-:W-:Y:S01]  /*3a00*/  FSEL R33, R17, -INF , !P6 ;  /* 0xff80000011217808 */ /* 0x000fe20007000000 */
[----:B------:R-:W-:Y:S01]  /*3a10*/  FMUL.FTZ R63, R63, UR7 ;  /* 0x000000073f3f7c20 */ /* 0x000fe20008410000 */
[----:B------:R-:W-:Y:S01]  /*3a20*/  ISETP.GE.AND P2, PT, R14, R134, PT ;  /* 0x000000860e00720c */ /* 0x000fe20003f46270 */
[----:B------:R-:W-:Y:S01]  /*3a30*/  FMUL.FTZ R62, R62, UR7 ;  /* 0x000000073e3e7c20 */ /* 0x000fe20008410000 */
[----:B------:R-:W-:-:S02]  /*3a40*/  ISETP.GE.AND P4, PT, R14, R133, PT ;  /* 0x000000850e00720c */ /* 0x000fc40003f86270 */
[----:B------:R-:W-:Y:S01]  /*3a50*/  FSEL R17, R5, -INF , !P1 ;  /* 0xff80000005117808 */ /* 0x000fe20004800000 */
[----:B------:R2:W3:Y:S01]  /*3a60*/  MUFU.TANH R47, R12 ;  /* 0x0000000c002f7308 */ /* 0x0004e20000002400 */
[----:B------:R-:W-:Y:S02]  /*3a70*/  I2FP.F32.U32 R14, R14 ;  /* 0x0000000e000e7245 */ /* 0x000fe40000201000 */
[C---:B------:R-:W-:Y:S02]  /*3a80*/  ISETP.GE.AND P6, PT, R18.reuse, R134, PT ;  /* 0x000000861200720c */ /* 0x040fe40003fc6270 */
[----:B------:R-:W-:Y:S01]  /*3a90*/  ISETP.GE.AND P1, PT, R18, R133, PT ;  /* 0x000000851200720c */ /* 0x000fe20003f26270 */
[C---:B----4-:R-:W-:Y:S01]  /*3aa0*/  FFMA.FTZ R16, R14.reuse, R0, R19 ;  /* 0x000000000e107223 */ /* 0x050fe20000010013 */
[----:B------:R-:W-:Y:S01]  /*3ab0*/  I2FP.F32.U32 R18, R18 ;  /* 0x0000001200127245 */ /* 0x000fe20000201000 */
[----:B------:R-:W-:Y:S01]  /*3ac0*/  MUFU.TANH R51, R42 ;  /* 0x0000002a00337308 */ /* 0x000fe20000002400 */
[----:B------:R-:W-:Y:S01]  /*3ad0*/  FSEL R31, R7, -INF , !P5 ;  /* 0xff800000071f7808 */ /* 0x000fe20006800000 */
[-C--:B-1----:R-:W-:Y:S01]  /*3ae0*/  FFMA.FTZ R14, R14, R0.reuse, R23 ;  /* 0x000000000e0e7223 */ /* 0x082fe20000010017 */
[----:B------:R-:W-:Y:S01]  /*3af0*/  FSEL R15, R15, -INF , !P0 ;  /* 0xff8000000f0f7808 */ /* 0x000fe20004000000 */
[CC--:B-----5:R-:W-:Y:S01]  /*3b00*/  FFMA.FTZ R19, R18.reuse, R0.reuse, R29 ;  /* 0x0000000012137223 */ /* 0x0e0fe2000001001d */
[----:B------:R-:W-:Y:S01]  /*3b10*/  FFMA.FTZ R7, R18, R0, R41 ;  /* 0x0000000012077223 */ /* 0x000fe20000010029 */
[----:B------:R-:W-:Y:S01]  /*3b20*/  VIADD R18, R85, 0x21 ;  /* 0x0000002155127836 */ /* 0x000fe20000000000 */
[----:B------:R-:W-:Y:S01]  /*3b30*/  FSEL R23, R16, -INF , !P2 ;  /* 0xff80000010177808 */ /* 0x000fe20005000000 */
[----:B------:R-:W-:Y:S01]  /*3b40*/  MUFU.TANH R45, R40 ;  /* 0x00000028002d7308 */ /* 0x000fe20000002400 */
[----:B------:R-:W-:Y:S01]  /*3b50*/  FSEL R19, R19, -INF , !P6 ;  /* 0xff80000013137808 */ /* 0x000fe20007000000 */
[----:B--2---:R-:W-:Y:S01]  /*3b60*/  VIADD R12, R85, 0x19 ;  /* 0x00000019550c7836 */ /* 0x004fe20000000000 */
[----:B------:R-:W-:-:S02]  /*3b70*/  ISETP.GE.AND P6, PT, R18, R134, PT ;  /* 0x000000861200720c */ /* 0x000fc40003fc6270 */
[-C--:B------:R-:W-:Y:S02]  /*3b80*/  ISETP.GE.AND P2, PT, R20, R134.reuse, PT ;  /* 0x000000861400720c */ /* 0x080fe40003f46270 */
[C---:B------:R-:W-:Y:S01]  /*3b90*/  ISETP.GE.AND P5, PT, R12.reuse, R134, PT ;  /* 0x000000860c00720c */ /* 0x040fe20003fa6270 */
[----:B------:R-:W1:Y:S01]  /*3ba0*/  MUFU.TANH R59, R43 ;  /* 0x0000002b003b7308 */ /* 0x000e620000002400 */
[-C--:B------:R-:W-:Y:S02]  /*3bb0*/  ISETP.GE.AND P0, PT, R12, R133.reuse, PT ;  /* 0x000000850c00720c */ /* 0x080fe40003f06270 */
[----:B------:R-:W-:Y:S02]  /*3bc0*/  I2FP.F32.U32 R12, R12 ;  /* 0x0000000c000c7245 */ /* 0x000fe40000201000 */
[----:B------:R-:W-:Y:S02]  /*3bd0*/  FSEL R7, R7, -INF , !P1 ;  /* 0xff80000007077808 */ /* 0x000fe40004800000 */
[----:B------:R-:W-:Y:S01]  /*3be0*/  ISETP.GE.AND P1, PT, R18, R133, PT ;  /* 0x000000851200720c */ /* 0x000fe20003f26270 */
[----:B------:R-:W2:Y:S01]  /*3bf0*/  MUFU.TANH R57, R36 ;  /* 0x0000002400397308 */ /* 0x000ea20000002400 */
[-C--:B------:R-:W-:Y:S01]  /*3c00*/  FFMA.FTZ R21, R12, R0.reuse, R13 ;  /* 0x000000000c157223 */ /* 0x080fe2000001000d */
[----:B------:R-:W-:Y:S01]  /*3c10*/  FSEL R13, R14, -INF , !P4 ;  /* 0xff8000000e0d7808 */ /* 0x000fe20006000000 */
[----:B---3--:R-:W-:Y:S01]  /*3c20*/  FFMA.FTZ R5, R12, R0, R49 ;  /* 0x000000000c057223 */ /* 0x008fe20000010031 */
[----:B------:R-:W-:Y:S01]  /*3c30*/  I2FP.F32.U32 R14, R18 ;  /* 0x00000012000e7245 */ /* 0x000fe20000201000 */
[----:B------:R-:W-:Y:S01]  /*3c40*/  VIADD R12, R85, 0x28 ;  /* 0x00000028550c7836 */ /* 0x000fe20000000000 */
[----:B------:R-:W-:-:S02]  /*3c50*/  FSEL R21, R21, -INF , !P5 ;  /* 0xff80000015157808 */ /* 0x000fc40006800000 */
[----:B------:R3:W-:Y:S01]  /*3c60*/  MUFU.TANH R43, R6 ;  /* 0x00000006002b7308 */ /* 0x0007e20000002400 */
[----:B------:R-:W-:Y:S01]  /*3c70*/  FSEL R5, R5, -INF , !P0 ;  /* 0xff80000005057808 */ /* 0x000fe20004000000 */
[-C--:B------:R-:W-:Y:S01]  /*3c80*/  FFMA.FTZ R47, R14, R0.reuse, R47 ;  /* 0x000000000e2f7223 */ /* 0x080fe2000001002f */
[-C--:B------:R-:W-:Y:S01]  /*3c90*/  ISETP.GE.AND P4, PT, R20, R133.reuse, PT ;  /* 0x000000851400720c */ /* 0x080fe20003f86270 */
[----:B-1----:R-:W-:Y:S01]  /*3ca0*/  FFMA.FTZ R59, R14, R0, R59 ;  /* 0x000000000e3b7223 */ /* 0x002fe2000001003b */
[C---:B------:R-:W-:Y:S02]  /*3cb0*/  ISETP.GE.AND P5, PT, R12.reuse, R134, PT ;  /* 0x000000860c00720c */ /* 0x040fe40003fa6270 */
[----:B------:R-:W-:Y:S01]  /*3cc0*/  ISETP.GE.AND P0, PT, R12, R133, PT ;  /* 0x000000850c00720c */ /* 0x000fe20003f06270 */
[----:B------:R-:W1:Y:S01]  /*3cd0*/  MUFU.TANH R41, R38 ;  /* 0x0000002600297308 */ /* 0x000e620000002400 */
[----:B------:R-:W-:Y:S02]  /*3ce0*/  I2FP.F32.U32 R12, R12 ;  /* 0x0000000c000c7245 */ /* 0x000fe40000201000 */
[----:B------:R-:W-:-:S02]  /*3cf0*/  FSEL R143, R47, -INF , !P6 ;  /* 0xff8000002f8f7808 */ /* 0x000fc40007000000 */
[----:B------:R-:W-:Y:S01]  /*3d00*/  FSEL R135, R59, -INF , !P1 ;  /* 0xff8000003b877808 */ /* 0x000fe20004800000 */
[----:B--2---:R-:W-:Y:S01]  /*3d10*/  FFMA.FTZ R57, R12, R0, R57 ;  /* 0x000000000c397223 */ /* 0x004fe20000010039 */
[----:B------:R-:W-:Y:S01]  /*3d20*/  I2FP.F32.U32 R14, R85 ;  /* 0x00000055000e7245 */ /* 0x000fe20000201000 */
[----:B------:R2:W-:Y:S01]  /*3d30*/  MUFU.TANH R49, R4 ;  /* 0x0000000400317308 */ /* 0x0005e20000002400 */
[----:B---3--:R-:W-:Y:S02]  /*3d40*/  I2FP.F32.U32 R6, R20 ;  /* 0x0000001400067245 */ /* 0x008fe40000201000 */
[----:B------:R-:W-:-:S03]  /*3d50*/  FSEL R141, R57, -INF , !P5 ;  /* 0xff800000398d7808 */ /* 0x000fc60006800000 */
[CC--:B------:R-:W-:Y:S02]  /*3d60*/  FFMA.FTZ R51, R6.reuse, R0.reuse, R51 ;  /* 0x0000000006337223 */ /* 0x0c0fe40000010033 */
[----:B------:R-:W3:Y:S01]  /*3d70*/  MUFU.TANH R29, R60 ;  /* 0x0000003c001d7308 */ /* 0x000ee20000002400 */
[-C--:B------:R-:W-:Y:S01]  /*3d80*/  FFMA.FTZ R45, R6, R0.reuse, R45 ;  /* 0x00000000062d7223 */ /* 0x080fe2000001002d */
[----:B------:R-:W-:Y:S02]  /*3d90*/  VIADD R6, R85, 0x30 ;  /* 0x0000003055067836 */ /* 0x000fe40000000000 */
[----:B-1----:R-:W-:Y:S01]  /*3da0*/  FFMA.FTZ R41, R12, R0, R41 ;  /* 0x000000000c297223 */ /* 0x002fe20000010029 */
[----:B------:R-:W-:Y:S01]  /*3db0*/  FSEL R137, R51, -INF , !P4 ;  /* 0xff80000033897808 */ /* 0x000fe20006000000 */
[----:B------:R-:W-:Y:S01]  /*3dc0*/  VIADD R12, R85, 0x31 ;  /* 0x00000031550c7836 */ /* 0x000fe20000000000 */
[----:B------:R-:W-:Y:S02]  /*3dd0*/  FSEL R157, R45, -INF , !P2 ;  /* 0xff8000002d9d7808 */ /* 0x000fe40005000000 */
[----:B------:R-:W-:Y:S01]  /*3de0*/  ISETP.NE.AND P2, PT, R102, 0x1, PT ;  /* 0x000000016600780c */ /* 0x000fe20003f45270 */
[----:B------:R-:W1:Y:S01]  /*3df0*/  MUFU.TANH R61, R61 ;  /* 0x0000003d003d7308 */ /* 0x000e620000002400 */
[----:B--2---:R-:W-:-:S02]  /*3e00*/  IADD3 R4, PT, PT, R85, 0x29, RZ ;  /* 0x0000002955047810 */ /* 0x004fc40007ffe0ff */
[-C--:B------:R-:W-:Y:S01]  /*3e10*/  ISETP.GE.AND P1, PT, R6, R134.reuse, PT ;  /* 0x000000860600720c */ /* 0x080fe20003f26270 */
[----:B------:R-:W-:Y:S01]  /*3e20*/  BAR.SYNC.DEFER_BLOCKING 0x0 ;  /* 0x0000000000007b1d */ /* 0x000fe20000010000 */
[C---:B------:R-:W-:Y:S02]  /*3e30*/  ISETP.GE.AND P4, PT, R4.reuse, R134, PT ;  /* 0x000000860400720c */ /* 0x040fe40003f86270 */
[-C--:B------:R-:W-:Y:S02]  /*3e40*/  ISETP.GE.AND P6, PT, R4, R133.reuse, PT ;  /* 0x000000850400720c */ /* 0x080fe40003fc6270 */
[----:B------:R-:W-:Y:S01]  /*3e50*/  I2FP.F32.U32 R4, R4 ;  /* 0x0000000400047245 */ /* 0x000fe20000201000 */
[----:B------:R2:W4:Y:S01]  /*3e60*/  MUFU.TANH R45, R62 ;  /* 0x0000003e002d7308 */ /* 0x0005220000002400 */
[----:B------:R-:W-:Y:S02]  /*3e70*/  ISETP.GE.AND P5, PT, R6, R133, PT ;  /* 0x000000850600720c */ /* 0x000fe40003fa6270 */
[----:B------:R-:W-:Y:S01]  /*3e80*/  I2FP.F32.U32 R6, R6 ;  /* 0x0000000600067245 */ /* 0x000fe20000201000 */
[-C--:B------:R-:W-:Y:S01]  /*3e90*/  FFMA.FTZ R43, R4, R0.reuse, R43 ;  /* 0x00000000042b7223 */ /* 0x080fe2000001002b */
[----:B------:R-:W-:Y:S01]  /*3ea0*/  FSEL R129, R41, -INF , !P0 ;  /* 0xff80000029817808 */ /* 0x000fe20004000000 */
[----:B------:R-:W-:Y:S01]  /*3eb0*/  FFMA.FTZ R41, R14, R0, R53 ;  /* 0x000000000e297223 */ /* 0x000fe20000010035 */
[----:B------:R-:W-:Y:S01]  /*3ec0*/  ISETP.GE.AND P0, PT, R85, R134, PT ;  /* 0x000000865500720c */ /* 0x000fe20003f06270 */
[----:B------:R-:W1:Y:S01]  /*3ed0*/  MUFU.TANH R63, R63 ;  /* 0x0000003f003f7308 */ /* 0x000e620000002400 */
[----:B------:R-:W-:Y:S01]  /*3ee0*/  FSEL R139, R43, -INF , !P4 ;  /* 0xff8000002b8b7808 */ /* 0x000fe20006000000 */
[----:B---3--:R-:W-:Y:S01]  /*3ef0*/  FFMA.FTZ R29, R6, R0, R29 ;  /* 0x00000000061d7223 */ /* 0x008fe2000001001d */
[----:B------:R-:W-:-:S02]  /*3f00*/  ISETP.GE.AND P4, PT, R12, R134, PT ;  /* 0x000000860c00720c */ /* 0x000fc40003f86270 */
[----:B------:R-:W-:Y:S02]  /*3f10*/  FSEL R41, R41, -INF , !P0 ;  /* 0xff80000029297808 */ /* 0x000fe40004000000 */
[----:B------:R-:W-:Y:S01]  /*3f20*/  P2R R16, PR, RZ, 0x10 ;  /* 0x00000010ff107803 */ /* 0x000fe20000000000 */
[----:B------:R-:W3:Y:S01]  /*3f30*/  MUFU.TANH R70, R70 ;  /* 0x0000004600467308 */ /* 0x000ee20000002400 */
[----:B------:R-:W-:Y:S02]  /*3f40*/  ISETP.GE.AND P4, PT, R12, R133, PT ;  /* 0x000000850c00720c */ /* 0x000fe40003f86270 */
[----:B------:R-:W-:Y:S02]  /*3f50*/  FSEL R127, R29, -INF , !P1 ;  /* 0xff8000001d7f7808 */ /* 0x000fe40004800000 */
[----:B------:R-:W-:Y:S01]  /*3f60*/  I2FP.F32.U32 R12, R12 ;  /* 0x0000000c000c7245 */ /* 0x000fe20000201000 */
[----:B--2-4-:R-:W-:Y:S08]  /*3f70*/  @!P2 BRA `(.L_x_909) ;  /* 0x0000000000f8a947 */ /* 0x014ff00003800000 */
[----:B------:R-:W-:Y:S01]  /*3f80*/  VIADD R29, R102, 0xfffffffe ;  /* 0xfffffffe661d7836 */ /* 0x000fe20000000000 */
[----:B------:R-:W2:Y:S03]  /*3f90*/  LDCU UR4, c[0x0][0x440] ;  /* 0x00008800ff0477ac */ /* 0x000ea60008000800 */
[-C--:B------:R-:W-:Y:S02]  /*3fa0*/  IMAD R18, R88, R29.reuse, RZ ;  /* 0x0000001d58127224 */ /* 0x080fe400078e02ff */
[----:B------:R-:W-:-:S04]  /*3fb0*/  IMAD.WIDE.U32 R90, R90, R29, RZ ;  /* 0x0000001d5a5a7225 */ /* 0x000fc800078e00ff */
[----:B------:R-:W-:Y:S01]  /*3fc0*/  IMAD.IADD R18, R91, 0x1, R18 ;  /* 0x000000015b127824 */ /* 0x000fe200078e0212 */
[----:B------:R-:W-:-:S04]  /*3fd0*/  LEA R50, P0, R90, R164, 0x1 ;  /* 0x000000a45a327211 */ /* 0x000fc800078008ff */
[----:B------:R-:W-:Y:S02]  /*3fe0*/  LEA.HI.X R51, R90, R163, R18, 0x1, P0 ;  /* 0x000000a35a337211 */ /* 0x000fe400000f0c12 */
[----:B------:R-:W-:Y:S02]  /*3ff0*/  IADD3 R29, P0, PT, R132, R90, RZ ;  /* 0x0000005a841d7210 */ /* 0x000fe40007f1e0ff */
[----:B--2---:R-:W-:-:S03]  /*4000*/  ISETP.GE.AND P1, PT, R160, UR4, PT ;  /* 0x00000004a0007c0c */ /* 0x004fc6000bf26270 */
        /* <DEDUP_REMOVED lines=53> */
.L_x_909:
[-C--:B--2---:R-:W-:Y:S01]  /*4360*/  FFMA.FTZ R29, R14, R0.reuse, R55 ;  /* 0x000000000e1d7223 */ /* 0x084fe20000010037 */
[----:B------:R-:W-:Y:S01]  /*4370*/  ISETP.GE.AND P0, PT, R85, R133, PT ;  /* 0x000000855500720c */ /* 0x000fe20003f06270 */
[----:B------:R-:W2:Y:S01]  /*4380*/  MUFU.TANH R69, R69 ;  /* 0x0000004500457308 */ /* 0x000ea20000002400 */
[----:B------:R-:W-:Y:S01]  /*4390*/  ISETP.NE.AND P1, PT, R16, RZ, PT ;  /* 0x000000ff1000720c */ /* 0x000fe20003f25270 */
[-C--:B-1----:R-:W-:Y:S01]  /*43a0*/  FFMA.FTZ R61, R12, R0.reuse, R61 ;  /* 0x000000000c3d7223 */ /* 0x082fe2000001003d */
[----:B------:R-:W-:Y:S01]  /*43b0*/  FMNMX3.FTZ R16, R41, R35, R37, !PT ;  /* 0x0000002329107276 */ /* 0x000fe20007810025 */
[-C--:B------:R-:W-:Y:S01]  /*43c0*/  FFMA.FTZ R49, R4, R0.reuse, R49 ;  /* 0x0000000004317223 */ /* 0x080fe20000010031 */
[----:B------:R-:W-:Y:S01]  /*43d0*/  FSEL R29, R29, -INF , !P0 ;  /* 0xff8000001d1d7808 */ /* 0x000fe20004000000 */
[-C--:B------:R-:W-:Y:S01]  /*43e0*/  FFMA.FTZ R45, R6, R0.reuse, R45 ;  /* 0x00000000062d7223 */ /* 0x080fe2000001002d */
[----:B------:R-:W-:Y:S01]  /*43f0*/  FMNMX3.FTZ R16, R16, R33, R31, !PT ;  /* 0x0000002110107276 */ /* 0x000fe2000781001f */
[----:B------:R-:W1:Y:S01]  /*4400*/  MUFU.TANH R71, R71 ;  /* 0x0000004700477308 */ /* 0x000e620000002400 */
[----:B------:R-:W-:Y:S01]  /*4410*/  FMNMX3.FTZ R18, R29, R25, R27, !PT ;  /* 0x000000191d127276 */ /* 0x000fe2000781001b */
[-C--:B---3--:R-:W-:Y:S01]  /*4420*/  FFMA.FTZ R70, R39, R0.reuse, R70 ;  /* 0x0000000027467223 */ /* 0x088fe20000010046 */
[----:B------:R-:W-:Y:S01]  /*4430*/  FMNMX3.FTZ R16, R16, R23, R19, !PT ;  /* 0x0000001710107276 */ /* 0x000fe20007810013 */
[----:B------:R-:W-:Y:S01]  /*4440*/  FFMA.FTZ R63, R12, R0, R63 ;  /* 0x000000000c3f7223 */ /* 0x000fe2000001003f */
[----:B------:R-:W-:Y:S01]  /*4450*/  FMNMX3.FTZ R18, R18, R17, R15, !PT ;  /* 0x0000001112127276 */ /* 0x000fe2000781000f */
[----:B------:R-:W3:Y:S01]  /*4460*/  LDCU UR6, c[0x0][0x45c] ;  /* 0x00008b80ff0677ac */ /* 0x000ee20008000800 */
[----:B------:R-:W-:-:S02]  /*4470*/  IADD3 R85, PT, PT, R85, 0x39, RZ ;  /* 0x0000003955557810 */ /* 0x000fc40007ffe0ff */
[----:B------:R-:W-:Y:S02]  /*4480*/  FMNMX3.FTZ R16, R16, R21, R157, !PT ;  /* 0x0000001510107276 */ /* 0x000fe4000781009d */
[----:B------:R-:W-:Y:S02]  /*4490*/  FMNMX3.FTZ R18, R18, R13, R7, !PT ;  /* 0x0000000d12127276 */ /* 0x000fe40007810007 */
[----:B------:R-:W-:Y:S02]  /*44a0*/  I2FP.F32.U32 R14, R85 ;  /* 0x00000055000e7245 */ /* 0x000fe40000201000 */
[----:B------:R-:W-:Y:S02]  /*44b0*/  FMNMX3.FTZ R16, R16, R143, R141, !PT ;  /* 0x0000008f10107276 */ /* 0x000fe4000781008d */
[----:B------:R-:W-:Y:S01]  /*44c0*/  FMNMX3.FTZ R4, R18, R5, R137, !PT ;  /* 0x0000000512047276 */ /* 0x000fe20007810089 */
[CC--:B--2---:R-:W-:Y:S01]  /*44d0*/  FFMA.FTZ R69, R14.reuse, R0.reuse, R69 ;  /* 0x000000000e457223 */ /* 0x0c4fe20000010045 */
[----:B------:R-:W-:Y:S01]  /*44e0*/  FSEL R125, R61, -INF , !P1 ;  /* 0xff8000003d7d7808 */ /* 0x000fe20004800000 */
[----:B-1----:R-:W-:Y:S01]  /*44f0*/  FFMA.FTZ R71, R14, R0, R71 ;  /* 0x000000000e477223 */ /* 0x002fe20000010047 */
        /* <DEDUP_REMOVED lines=14> */
[----:B------:R-:W1:Y:S01]  /*45e0*/  SHFL.BFLY PT, R43, R6, 0x2, 0x1f ;  /* 0x0c401f00062b7f89 */ /* 0x000e6200000e0000 */
[----:B------:R-:W-:Y:S02]  /*45f0*/  SHF.L.U32 R87, R86, 0x9, RZ ;  /* 0x0000000956577819 */ /* 0x000fe400000006ff */
[----:B------:R-:W-:Y:S02]  /*4600*/  FMNMX.FTZ R12, R119, R4, !PT ;  /* 0x00000004770c7209 */ /* 0x000fe40007810000 */
[----:B------:R-:W-:Y:S02]  /*4610*/  LOP3.LUT R150, R84, 0x200, R87, 0xf8, !PT ;  /* 0x0000020054967812 */ /* 0x000fe400078ef857 */
[----:B------:R-:W-:Y:S01]  /*4620*/  MOV R173, 0xffffffff ;  /* 0xffffffff00ad7802 */ /* 0x000fe20000000f00 */
[----:B------:R-:W2:Y:S01]  /*4630*/  SHFL.BFLY PT, R39, R12, 0x2, 0x1f ;  /* 0x0c401f000c277f89 */ /* 0x000ea200000e0000 */
[----:B------:R-:W-:-:S04]  /*4640*/  LEA R150, R150, UR5, 0x1 ;  /* 0x0000000596967c11 */ /* 0x000fc8000f8e08ff */
[-C--:B------:R-:W-:Y:S01]  /*4650*/  IADD3 R146, PT, PT, R3, R150.reuse, RZ ;  /* 0x0000009603927210 */ /* 0x080fe20007ffe0ff */
[----:B------:R-:W-:Y:S01]  /*4660*/  LDSM.16.MT88.4 R92, [R150+0x8000] ;  /* 0x00800000965c783b */ /* 0x000fe20000004200 */
[----:B------:R-:W-:-:S03]  /*4670*/  IADD3 R145, PT, PT, R2, R150, RZ ;  /* 0x0000009602917210 */ /* 0x000fc60007ffe0ff */
[----:B------:R-:W-:Y:S01]  /*4680*/  LDSM.16.MT88.4 R84, [R146+0x8000] ;  /* 0x008000009254783b */ /* 0x000fe20000004200 */
[----:B------:R-:W-:-:S03]  /*4690*/  IADD3 R144, PT, PT, R3, R145, RZ ;  /* 0x0000009103907210 */ /* 0x000fc60007ffe0ff */
[----:B------:R-:W-:Y:S01]  /*46a0*/  LDSM.16.MT88.4 R56, [R145+0xa000] ;  /* 0x00a000009138783b */ /* 0x000fe20000004200 */
[----:B-1----:R-:W-:-:S03]  /*46b0*/  FMNMX.FTZ R4, R6, R43, !PT ;  /* 0x0000002b06047209 */ /* 0x002fc60007810000 */
[----:B------:R-:W-:Y:S04]  /*46c0*/  LDSM.16.MT88.4 R76, [R145+0x8000] ;  /* 0x00800000914c783b */ /* 0x000fe80000004200 */
[----:B------:R-:W1:Y:S01]  /*46d0*/  SHFL.BFLY PT, R101, R4, 0x1, 0x1f ;  /* 0x0c201f0004657f89 */ /* 0x000e6200000e0000 */
[----:B--2---:R-:W-:-:S03]  /*46e0*/  FMNMX.FTZ R39, R12, R39, !PT ;  /* 0x000000270c277209 */ /* 0x004fc60007810000 */
[----:B------:R-:W-:Y:S04]  /*46f0*/  LDSM.16.MT88.4 R68, [R144+0x8000] ;  /* 0x008000009044783b */ /* 0x000fe80000004200 */
[----:B------:R-:W2:Y:S04]  /*4700*/  SHFL.BFLY PT, R100, R39, 0x1, 0x1f ;  /* 0x0c201f0027647f89 */ /* 0x000ea800000e0000 */
[----:B------:R-:W-:Y:S01]  /*4710*/  LDSM.16.MT88.4 R48, [R146+0xa000] ;  /* 0x00a000009230783b */ /* 0x000fe20000004200 */
[----:B-1----:R-:W-:-:S04]  /*4720*/  FMNMX.FTZ R101, R4, R101, !PT ;  /* 0x0000006504657209 */ /* 0x002fc80007810000 */
        /* <DEDUP_REMOVED lines=11> */
[----:B------:R-:W-:Y:S01]  /*47e0*/  LDSM.16.MT88.4 R40, [R150+0xa000] ;  /* 0x00a000009628783b */ /* 0x000fe20000004200 */
        /* <DEDUP_REMOVED lines=12> */
[--C-:B------:R-:W-:Y:S01]  /*48b0*/  FFMA.FTZ R105, R19, UR6, -R124.reuse ;  /* 0x0000000613697c23 */ /* 0x100fe2000801087c */
[----:B------:R-:W-:Y:S01]  /*48c0*/  FFMA.FTZ R104, R21, UR6, -R124 ;  /* 0x0000000615687c23 */ /* 0x000fe2000801087c */
[----:B------:R-:W3:Y:S01]  /*48d0*/  MUFU.EX2 R112, R112 ;  /* 0x0000007000707308 */ /* 0x000ee20000000800 */
[--C-:B------:R-:W-:Y:S01]  /*48e0*/  FFMA.FTZ R7, R7, UR6, -R126.reuse ;  /* 0x0000000607077c23 */ /* 0x100fe2000801087e */
[----:B------:R-:W-:Y:S01]  /*48f0*/  FFMA.FTZ R20, R5, UR6, -R126 ;  /* 0x0000000605147c23 */ /* 0x000fe2000801087e */
[----:B------:R-:W4:Y:S01]  /*4900*/  LDSM.16.MT88.4 R16, [R150+0x8800] ;  /* 0x008800009610783b */ /* 0x000f220000004200 */
[----:B------:R-:W-:Y:S01]  /*4910*/  MUFU.EX2 R115, R115 ;  /* 0x0000007300737308 */ /* 0x000fe20000000800 */
[----:B------:R-:W-:Y:S01]  /*4920*/  FFMA.FTZ R128, R141, UR6, -R124 ;  /* 0x000000068d807c23 */ /* 0x000fe2000801087c */
[----:B-1----:R-:W-:Y:S01]  /*4930*/  F2FP.F16.F32.PACK_AB R64, R116, R117 ;  /* 0x000000757440723e */ /* 0x002fe200000000ff */
[----:B------:R-:W-:Y:S01]  /*4940*/  LDSM.16.MT88.4 R32, [R144+0xa000] ;  /* 0x00a000009020783b */ /* 0x000fe20000004200 */
[----:B------:R-:W1:Y:S01]  /*4950*/  MUFU.EX2 R114, R114 ;  /* 0x0000007200727308 */ /* 0x000e620000000800 */
[--C-:B------:R-:W-:Y:S01]  /*4960*/  FFMA.FTZ R130, R137, UR6, -R126.reuse ;  /* 0x0000000689827c23 */ /* 0x100fe2000801087e */
[--C-:B------:R-:W-:Y:S01]  /*4970*/  FFMA.FTZ R131, R131, UR6, -R126.reuse ;  /* 0x0000000683837c23 */ /* 0x100fe2000801087e */
[----:B------:R-:W-:Y:S01]  /*4980*/  LDSM.16.MT88.4 R24, [R144+0x8800] ;  /* 0x008800009018783b */ /* 0x000fe20000004200 */
[----:B------:R-:W-:Y:S01]  /*4990*/  MUFU.EX2 R111, R111 ;  /* 0x0000006f006f7308 */ /* 0x000fe20000000800 */
[--C-:B------:R-:W-:Y:S01]  /*49a0*/  FFMA.FTZ R135, R135, UR6, -R126.reuse ;  /* 0x0000000687877c23 */ /* 0x100fe2000801087e */
[----:B---3--:R-:W-:Y:S01]  /*49b0*/  F2FP.F16.F32.PACK_AB R66, R112, R113 ;  /* 0x000000717042723e */ /* 0x008fe200000000ff */
[----:B------:R-:W-:Y:S01]  /*49c0*/  LDSM.16.MT88.4 R28, [R145+0x8800] ;  /* 0x00880000911c783b */ /* 0x000fe20000004200 */
[----:B------:R-:W3:Y:S01]  /*49d0*/  MUFU.EX2 R110, R110 ;  /* 0x0000006e006e7308 */ /* 0x000ee20000000800 */
[--C-:B------:R-:W-:Y:S01]  /*49e0*/  FFMA.FTZ R175, R119, UR6, -R126.reuse ;  /* 0x0000000677af7c23 */ /* 0x100fe2000801087e */
[--C-:B------:R-:W-:Y:S01]  /*49f0*/  FFMA.FTZ R122, R122, UR6, -R126.reuse ;  /* 0x000000067a7a7c23 */ /* 0x100fe2000801087e */
[----:B------:R-:W-:Y:S01]  /*4a00*/  FFMA.FTZ R121, R121, UR6, -R126 ;  /* 0x0000000679797c23 */ /* 0x000fe2000801087e */
[----:B------:R-:W-:Y:S01]  /*4a10*/  MUFU.EX2 R109, R109 ;  /* 0x0000006d006d7308 */ /* 0x000fe20000000800 */
[----:B------:R-:W-:Y:S01]  /*4a20*/  FADD.FTZ R116, R117, R116 ;  /* 0x0000007475747221 */ /* 0x000fe20000010000 */
[----:B-1----:R-:W-:Y:S01]  /*4a30*/  F2FP.F16.F32.PACK_AB R65, R114, R115 ;  /* 0x000000737241723e */ /* 0x002fe200000000ff */
[----:B------:R-:W-:Y:S01]  /*4a40*/  FADD.FTZ R114, R115, R114 ;  /* 0x0000007273727221 */ /* 0x000fe20000010000 */
[----:B------:R-:W1:Y:S01]  /*4a50*/  MUFU.EX2 R108, R108 ;  /* 0x0000006c006c7308 */ /* 0x000e620000000800 */
[----:B------:R-:W-:-:S03]  /*4a60*/  FADD.FTZ R113, R113, R116 ;  /* 0x0000007471717221 */ /* 0x000fc60000010000 */
[----:B------:R-:W-:Y:S01]  /*4a70*/  MUFU.EX2 R105, R105 ;  /* 0x0000006900697308 */ /* 0x000fe20000000800 */
[----:B------:R-:W-:Y:S01]  /*4a80*/  FADD.FTZ R112, R112, R113 ;  /* 0x0000007170707221 */ /* 0x000fe20000010000 */
[C---:B---3--:R-:W-:Y:S01]  /*4a90*/  F2FP.F16.F32.PACK_AB R67, R110.reuse, R111 ;  /* 0x0000006f6e43723e */ /* 0x048fe200000000ff */
[----:B------:R-:W-:Y:S01]  /*4aa0*/  FADD.FTZ R111, R111, R114 ;  /* 0x000000726f6f7221 */ /* 0x000fe20000010000 */
[----:B------:R-:W3:Y:S03]  /*4ab0*/  MUFU.EX2 R104, R104 ;  /* 0x0000006800687308 */ /* 0x000ee60000000800 */
[----:B------:R-:W-:Y:S01]  /*4ac0*/  FADD.FTZ R110, R110, R111 ;  /* 0x0000006f6e6e7221 */ /* 0x000fe20000010000 */
        /* <DEDUP_REMOVED lines=20> */
[----:B------:R-:W-:Y:S04]  /*4c10*/  MUFU.EX2 R119, R121 ;  /* 0x0000007900777308 */ /* 0x000fe80000000800 */
[----:B------:R-:W-:Y:S01]  /*4c20*/  MUFU.EX2 R175, R175 ;  /* 0x000000af00af7308 */ /* 0x000fe20000000800 */
        /* <DEDUP_REMOVED lines=8> */
[C---:B------:R-:W-:Y:S01]  /*4cb0*/  HMMA.16816.F32 R92, R4.reuse, R18, R92 ;  /* 0x00000012045c723c */ /* 0x040fe2000000185c */
[----:B------:R-:W3:Y:S07]  /*4cc0*/  LDSM.16.MT88.4 R16, [R146+0xa800] ;  /* 0x00a800009210783b */ /* 0x000eee0000004200 */
        /* <DEDUP_REMOVED lines=16> */
[----:B------:R-:W-:Y:S01]  /*4dd0*/  HMMA.16816.F32 R64, R64, R34, RZ ;  /* 0x000000224040723c */ /* 0x000fe200000018ff */
[----:B------:R-:W-:Y:S01]  /*4de0*/  FFMA.FTZ R35, R139, UR6, -R124 ;  /* 0x000000068b237c23 */ /* 0x000fe2000801087c */
[----:B------:R-:W-:Y:S01]  /*4df0*/  FFMA.FTZ R34, R129, UR6, -R126 ;  /* 0x0000000681227c23 */ /* 0x000fe2000801087e */
[----:B------:R-:W4:Y:S04]  /*4e00*/  MUFU.EX2 R32, R32 ;  /* 0x0000002000207308 */ /* 0x000f280000000800 */
[----:B------:R-:W-:Y:S01]  /*4e10*/  MUFU.EX2 R35, R35 ;  /* 0x0000002300237308 */ /* 0x000fe20000000800 */
[C---:B------:R-:W-:Y:S03]  /*4e20*/  HMMA.16816.F32 R72, R4.reuse, R24, R72 ;  /* 0x000000180448723c */ /* 0x040fe60000001848 */
[----:B------:R-:W5:Y:S04]  /*4e30*/  MUFU.EX2 R129, R135 ;  /* 0x0000008700817308 */ /* 0x000f680000000800 */
[----:B------:R-:W2:Y:S01]  /*4e40*/  MUFU.EX2 R34, R34 ;  /* 0x0000002200227308 */ /* 0x000ea20000000800 */
[C---:B------:R-:W-:Y:S01]  /*4e50*/  HMMA.16816.F32 R68, R4.reuse, R26, R68 ;  /* 0x0000001a0444723c */ /* 0x040fe20000001844 */
[----:B------:R-:W-:Y:S07]  /*4e60*/  LDSM.16.MT88.4 R24, [R144+0x9000] ;  /* 0x009000009018783b */ /* 0x000fee0000004200 */
[C---:B---3--:R-:W-:Y:S08]  /*4e70*/  HMMA.16816.F32 R44, R4.reuse, R16, R44 ;  /* 0x00000010042c723c */ /* 0x048ff0000000182c */
[C---:B------:R-:W-:Y:S01]  /*4e80*/  HMMA.16816.F32 R48, R4.reuse, R18, R48 ;  /* 0x000000120430723c */ /* 0x040fe20000001830 */
[----:B------:R-:W3:Y:S07]  /*4e90*/  LDSM.16.MT88.4 R16, [R150+0x9000] ;  /* 0x009000009610783b */ /* 0x000eee0000004200 */
[C---:B------:R-:W-:Y:S08]  /*4ea0*/  HMMA.16816.F32 R80, R4.reuse, R28, R80 ;  /* 0x0000001c0450723c */ /* 0x040ff00000001850 */
[C---:B------:R-:W-:Y:S01]  /*4eb0*/  HMMA.16816.F32 R76, R4.reuse, R30, R76 ;  /* 0x0000001e044c723c */ /* 0x040fe2000000184c */
[----:B------:R-:W-:Y:S07]  /*4ec0*/  LDSM.16.MT88.4 R28, [R145+0x9000] ;  /* 0x00900000911c783b */ /* 0x000fee0000004200 */
[C---:B-1----:R-:W-:Y:S08]  /*4ed0*/  HMMA.16816.F32 R60, R4.reuse, R20, R60 ;  /* 0x00000014043c723c */ /* 0x042ff0000000183c */
[----:B------:R-:W-:Y:S01]  /*4ee0*/  HMMA.16816.F32 R64, R4, R22, R64 ;  /* 0x000000160440723c */ /* 0x000fe20000001840 */
[----:B----4-:R-:W-:Y:S01]  /*4ef0*/  F2FP.F16.F32.PACK_AB R4, R32, R33 ;  /* 0x000000212004723e */ /* 0x010fe200000000ff */
[----:B------:R-:W1:Y:S01]  /*4f00*/  LDSM.16.MT88.4 R20, [R150+0xb000] ;  /* 0x00b000009614783b */ /* 0x000e620000004200 */
[----:B-----5:R-:W-:Y:S01]  /*4f10*/  F2FP.F16.F32.PACK_AB R5, R129, R130 ;  /* 0x000000828105723e */ /* 0x020fe200000000ff */
[----:B------:R-:W-:Y:S01]  /*4f20*/  FADD.FTZ R33, R33, R104 ;  /* 0x0000006821217221 */ /* 0x000fe20000010000 */
[----:B------:R-:W-:-:S02]  /*4f30*/  F2FP.F16.F32.PACK_AB R6, R35, R128 ;  /* 0x000000802306723e */ /* 0x000fc400000000ff */
[----:B--2---:R-:W-:-:S07]  /*4f40*/  F2FP.F16.F32.PACK_AB R7, R131, R34 ;  /* 0x000000228307723e */ /* 0x004fce00000000ff */
[C---:B------:R-:W-:Y:S08]  /*4f50*/  HMMA.16816.F32 R88, R4.reuse, R12, R88 ;  /* 0x0000000c0458723c */ /* 0x040ff00000001858 */
[C---:B------:R-:W-:Y:S01]  /*4f60*/  HMMA.16816.F32 R84, R4.reuse, R14, R84 ;  /* 0x0000000e0454723c */ /* 0x040fe20000001854 */
[----:B------:R-:W2:Y:S07]  /*4f70*/  LDSM.16.MT88.4 R12, [R145+0xb000] ;  /* 0x00b00000910c783b */ /* 0x000eae0000004200 */
[C---:B---3--:R-:W-:Y:S08]  /*4f80*/  HMMA.16816.F32 R96, R4.reuse, R16, R96 ;  /* 0x000000100460723c */ /* 0x048ff00000001860 */
        /* <DEDUP_REMOVED lines=141> */
[----:B-1----:R-:W-:Y:S04]  /*5860*/  LDSM.16.M88.4 R16, [R155] ;  /* 0x000000009b10783b */ /* 0x002fe80000000200 */
[----:B------:R-:W1:Y:S04]  /*5870*/  LDSM.16.M88.4 R108, [R154+UR5+0x4000] ;  /* 0x004000059a6c783b */ /* 0x000e680008000200 */
[----:B------:R-:W4:Y:S04]  /*5880*/  LDSM.16.M88.4 R32, [R154+UR5+0x4800] ;  /* 0x004800059a20783b */ /* 0x000f280008000200 */
[----:B------:R-:W5:Y:S04]  /*5890*/  LDSM.16.M88.4 R24, [R154+UR5+0x5000] ;  /* 0x005000059a18783b */ /* 0x000f680008000200 */
[----:B------:R-:W3:Y:S04]  /*58a0*/  LDSM.16.M88.4 R128, [R154+UR5+0x5800] ;  /* 0x005800059a80783b */ /* 0x000ee80008000200 */
[----:B------:R-:W-:Y:S04]  /*58b0*/  LDSM.16.M88.4 R4, [R153] ;  /* 0x000000009904783b */ /* 0x000fe80000000200 */
[----:B------:R-:W3:Y:S04]  /*58c0*/  LDSM.16.M88.4 R124, [R149+0x4000] ;  /* 0x00400000957c783b */ /* 0x000ee80000000200 */
[----:B------:R-:W3:Y:S04]  /*58d0*/  LDSM.16.M88.4 R120, [R149+0x4800] ;  /* 0x004800009578783b */ /* 0x000ee80000000200 */
[----:B--2---:R-:W2:Y:S04]  /*58e0*/  LDSM.16.M88.4 R12, [R149+0x5000] ;  /* 0x00500000950c783b */ /* 0x004ea80000000200 */
[----:B------:R-:W2:Y:S04]  /*58f0*/  LDSM.16.M88.4 R116, [R149+0x5800] ;  /* 0x005800009574783b */ /* 0x000ea80000000200 */
[----:B------:R-:W0:Y:S01]  /*5900*/  LDGDEPBAR ;  /* 0x00000000000079af */ /* 0x000e220000000000 */
[C---:B-1----:R-:W-:Y:S08]  /*5910*/  HMMA.16816.F32 R112, R16.reuse, R108, RZ ;  /* 0x0000006c1070723c */ /* 0x042ff000000018ff */
[C---:B----4-:R-:W-:Y:S08]  /*5920*/  HMMA.16816.F32 R104, R16.reuse, R32, RZ ;  /* 0x000000201068723c */ /* 0x050ff000000018ff */
[C---:B-----5:R-:W-:Y:S08]  /*5930*/  HMMA.16816.F32 R28, R16.reuse, R24, RZ ;  /* 0x00000018101c723c */ /* 0x060ff000000018ff */
[C---:B------:R-:W-:Y:S08]  /*5940*/  HMMA.16816.F32 R108, R16.reuse, R110, RZ ;  /* 0x0000006e106c723c */ /* 0x040ff000000018ff */
[C---:B------:R-:W-:Y:S08]  /*5950*/  HMMA.16816.F32 R32, R16.reuse, R34, RZ ;  /* 0x000000221020723c */ /* 0x040ff000000018ff */
[C---:B------:R-:W-:Y:S08]  /*5960*/  HMMA.16816.F32 R24, R16.reuse, R26, RZ ;  /* 0x0000001a1018723c */ /* 0x040ff000000018ff */
[C---:B---3--:R-:W-:Y:S08]  /*5970*/  HMMA.16816.F32 R20, R16.reuse, R128, RZ ;  /* 0x000000801014723c */ /* 0x048ff000000018ff */
[----:B------:R-:W-:Y:S01]  /*5980*/  HMMA.16816.F32 R16, R16, R130, RZ ;  /* 0x000000821010723c */ /* 0x000fe200000018ff */
[----:B------:R-:W-:Y:S07]  /*5990*/  LDSM.16.M88.4 R128, [R154+UR5+0x7800] ;  /* 0x007800059a80783b */ /* 0x000fee0008000200 */
[C---:B------:R-:W-:Y:S08]  /*59a0*/  HMMA.16816.F32 R112, R4.reuse, R124, R112 ;  /* 0x0000007c0470723c */ /* 0x040ff00000001870 */
        /* <DEDUP_REMOVED lines=47> */
[C---:B------:R-:W-:Y:S08]  /*5ca0*/  HMMA.16816.F32 R20, R12.reuse, R128, R20 ;  /* 0x000000800c14723c */ /* 0x040ff00000001814 */
[----:B------:R-:W-:Y:S01]  /*5cb0*/  HMMA.16816.F32 R16, R12, R130, R16 ;  /* 0x000000820c10723c */ /* 0x000fe20000001810 */
[----:B------:R-:W3:Y:S04]  /*5cc0*/  LDSM.16.M88.4 R12, [R149+0x7800] ;  /* 0x00780000950c783b */ /* 0x000ee80000000200 */
[----:B------:R-:W-:Y:S03]  /*5cd0*/  LDSM.16.M88.4 R128, [R152+0x2000] ;  /* 0x002000009880783b */ /* 0x000fe60000000200 */
[C---:B-1----:R-:W-:Y:S08]  /*5ce0*/  HMMA.16816.F32 R112, R4.reuse, R124, R112 ;  /* 0x0000007c0470723c */ /* 0x042ff00000001870 */
[C---:B------:R-:W-:Y:S01]  /*5cf0*/  HMMA.16816.F32 R108, R4.reuse, R126, R108 ;  /* 0x0000007e046c723c */ /* 0x040fe2000000186c */
[----:B------:R-:W1:Y:S07]  /*5d00*/  LDSM.16.M88.4 R124, [R148+0x6000] ;  /* 0x00600000947c783b */ /* 0x000e6e0000000200 */
[C---:B------:R-:W-:Y:S08]  /*5d10*/  HMMA.16816.F32 R104, R4.reuse, R120, R104 ;  /* 0x000000780468723c */ /* 0x040ff00000001868 */
[C---:B------:R-:W-:Y:S01]  /*5d20*/  HMMA.16816.F32 R32, R4.reuse, R122, R32 ;  /* 0x0000007a0420723c */ /* 0x040fe20000001820 */
[----:B------:R-:W4:Y:S07]  /*5d30*/  LDSM.16.M88.4 R120, [R148+0x6800] ;  /* 0x006800009478783b */ /* 0x000f2e0000000200 */
[C---:B--2---:R-:W-:Y:S08]  /*5d40*/  HMMA.16816.F32 R28, R4.reuse, R116, R28 ;  /* 0x00000074041c723c */ /* 0x044ff0000000181c */
[C---:B------:R-:W-:Y:S01]  /*5d50*/  HMMA.16816.F32 R24, R4.reuse, R118, R24 ;  /* 0x000000760418723c */ /* 0x040fe20000001818 */
[----:B------:R-:W2:Y:S07]  /*5d60*/  LDSM.16.M88.4 R116, [R148+0x7000] ;  /* 0x007000009474783b */ /* 0x000eae0000000200 */
[C---:B---3--:R-:W-:Y:S08]  /*5d70*/  HMMA.16816.F32 R20, R4.reuse, R12, R20 ;  /* 0x0000000c0414723c */ /* 0x048ff00000001814 */
[----:B------:R-:W-:Y:S01]  /*5d80*/  HMMA.16816.F32 R16, R4, R14, R16 ;  /* 0x0000000e0410723c */ /* 0x000fe20000001810 */
[----:B------:R-:W-:Y:S04]  /*5d90*/  LDSM.16.M88.4 R12, [R151+0x2000] ;  /* 0x00200000970c783b */ /* 0x000fe80000000200 */
[----:B------:R-:W3:Y:S03]  /*5da0*/  LDSM.16.M88.4 R4, [R147+0x6000] ;  /* 0x006000009304783b */ /* 0x000ee60000000200 */
[C---:B-1----:R-:W-:Y:S08]  /*5db0*/  HMMA.16816.F32 R112, R128.reuse, R124, R112 ;  /* 0x0000007c8070723c */ /* 0x042ff00000001870 */
[C---:B----4-:R-:W-:Y:S08]  /*5dc0*/  HMMA.16816.F32 R104, R128.reuse, R120, R104 ;  /* 0x000000788068723c */ /* 0x050ff00000001868 */
[C---:B------:R-:W-:Y:S01]  /*5dd0*/  HMMA.16816.F32 R32, R128.reuse, R122, R32 ;  /* 0x0000007a8020723c */ /* 0x040fe20000001820 */
[----:B------:R-:W1:Y:S07]  /*5de0*/  LDSM.16.M88.4 R120, [R148+0x7800] ;  /* 0x007800009478783b */ /* 0x000e6e0000000200 */
[C---:B------:R-:W-:Y:S08]  /*5df0*/  HMMA.16816.F32 R108, R128.reuse, R126, R108 ;  /* 0x0000007e806c723c */ /* 0x040ff0000000186c */
[----:B--2---:R-:W-:Y:S08]  /*5e00*/  HMMA.16816.F32 R28, R128, R116, R28 ;  /* 0x00000074801c723c */ /* 0x004ff0000000181c */
[----:B---3--:R-:W-:Y:S08]  /*5e10*/  HMMA.16816.F32 R112, R12, R4, R112 ;  /* 0x000000040c70723c */ /* 0x008ff00000001870 */
[----:B------:R-:W-:Y:S01]  /*5e20*/  HMMA.16816.F32 R24, R128, R118, R24 ;  /* 0x000000768018723c */ /* 0x000fe20000001818 */
[----:B------:R-:W2:Y:S07]  /*5e30*/  LDSM.16.M88.4 R116, [R147+0x6800] ;  /* 0x006800009374783b */ /* 0x000eae0000000200 */
[----:B------:R-:W-:Y:S01]  /*5e40*/  HMMA.16816.F32 R108, R12, R6, R108 ;  /* 0x000000060c6c723c */ /* 0x000fe2000000186c */
[----:B------:R-:W3:Y:S02]  /*5e50*/  LDSM.16.M88.4 R4, [R147+0x7000] ;  /* 0x007000009304783b */ /* 0x000ee40000000200 */
[----:B------:R-:W-:Y:S01]  /*5e60*/  FMUL.FTZ R113, R113, UR7 ;  /* 0x0000000771717c20 */ /* 0x000fe20008410000 */
[----:B------:R-:W-:Y:S01]  /*5e70*/  FMUL.FTZ R3, R112, UR7 ;  /* 0x0000000770037c20 */ /* 0x000fe20008410000 */
[----:B------:R-:W-:-:S02]  /*5e80*/  FMUL.FTZ R2, R115, UR7 ;  /* 0x0000000773027c20 */ /* 0x000fc40008410000 */
[----:B------:R4:W-:Y:S01]  /*5e90*/  MUFU.TANH R125, R113 ;  /* 0x00000071007d7308 */ /* 0x0009e20000002400 */
[----:B-1----:R-:W-:Y:S01]  /*5ea0*/  HMMA.16816.F32 R20, R128, R120, R20 ;  /* 0x000000788014723c */ /* 0x002fe20000001814 */
[----:B------:R-:W-:-:S06]  /*5eb0*/  FMUL.FTZ R121, R114, UR7 ;  /* 0x0000000772797c20 */ /* 0x000fcc0008410000 */
[----:B------:R-:W1:Y:S01]  /*5ec0*/  MUFU.TANH R3, R3 ;  /* 0x0000000300037308 */ /* 0x000e620000002400 */
[----:B------:R-:W-:Y:S03]  /*5ed0*/  HMMA.16816.F32 R16, R128, R122, R16 ;  /* 0x0000007a8010723c */ /* 0x000fe60000001810 */
[----:B------:R-:W-:Y:S01]  /*5ee0*/  FMUL.FTZ R108, R108, UR7 ;  /* 0x000000076c6c7c20 */ /* 0x000fe20008410000 */
[----:B------:R-:W-:Y:S01]  /*5ef0*/  FMUL.FTZ R110, R110, UR7 ;  /* 0x000000076e6e7c20 */ /* 0x000fe20008410000 */
[----:B------:R-:W-:Y:S01]  /*5f00*/  FMUL.FTZ R109, R109, UR7 ;  /* 0x000000076d6d7c20 */ /* 0x000fe20008410000 */
[----:B------:R-:W-:Y:S01]  /*5f10*/  FMUL.FTZ R111, R111, UR7 ;  /* 0x000000076f6f7c20 */ /* 0x000fe20008410000 */
[----:B------:R5:W-:Y:S01]  /*5f20*/  MUFU.TANH R123, R2 ;  /* 0x00000002007b7308 */ /* 0x000be20000002400 */
[----:B----4-:R-:W4:Y:S01]  /*5f30*/  LDSM.16.M88.4 R112, [R147+0x7800] ;  /* 0x007800009370783b */ /* 0x010f220000000200 */
[----:B------:R-:W-:-:S06]  /*5f40*/  DEPBAR.LE SB0, 0x0 ;  /* 0x000080000000791a */ /* 0x000fcc0000000000 */
[----:B------:R-:W1:Y:S01]  /*5f50*/  MUFU.TANH R121, R121 ;  /* 0x0000007900797308 */ /* 0x000e620000002400 */
[C---:B--2---:R-:W-:Y:S07]  /*5f60*/  HMMA.16816.F32 R104, R12.reuse, R116, R104 ;  /* 0x000000740c68723c */ /* 0x044fee0000001868 */
[----:B------:R-:W-:Y:S01]  /*5f70*/  MUFU.TANH R117, R108 ;  /* 0x0000006c00757308 */ /* 0x000fe20000002400 */
[----:B---3--:R-:W-:Y:S01]  /*5f80*/  HMMA.16816.F32 R24, R12, R6, R24 ;  /* 0x000000060c18723c */ /* 0x008fe20000001818 */
[----:B------:R-:W-:-:S04]  /*5f90*/  VIADD R7, R102, 0xffffffff ;  /* 0xffffffff66077836 */ /* 0x000fc80000000000 */
[----:B-----5:R-:W-:Y:S02]  /*5fa0*/  IMAD R2, R7, 0x40, R168 ;  /* 0x0000004007027824 */ /* 0x020fe400078e02a8 */
[----:B------:R-:W-:Y:S01]  /*5fb0*/  MUFU.TANH R127, R110 ;  /* 0x0000006e007f7308 */ /* 0x000fe20000002400 */
[C---:B------:R-:W-:Y:S01]  /*5fc0*/  HMMA.16816.F32 R32, R12.reuse, R118, R32 ;  /* 0x000000760c20723c */ /* 0x040fe20000001820 */
[----:B------:R-:W-:Y:S02]  /*5fd0*/  VIADD R7, R2, 0xfffffff8 ;  /* 0xfffffff802077836 */ /* 0x000fe40000000000 */
[----:B------:R-:W-:Y:S01]  /*5fe0*/  FMUL.FTZ R104, R104, UR7 ;  /* 0x0000000768687c20 */ /* 0x000fe20008410000 */
[----:B------:R-:W-:Y:S01]  /*5ff0*/  FMUL.FTZ R106, R106, UR7 ;  /* 0x000000076a6a7c20 */ /* 0x000fe20008410000 */
[----:B------:R-:W-:Y:S02]  /*6000*/  FMUL.FTZ R105, R105, UR7 ;  /* 0x0000000769697c20 */ /* 0x000fe40008410000 */
[----:B------:R-:W-:Y:S01]  /*6010*/  MUFU.TANH R109, R109 ;  /* 0x0000006d006d7308 */ /* 0x000fe20000002400 */
[C---:B------:R-:W-:Y:S01]  /*6020*/  ISETP.GE.AND P5, PT, R7.reuse, R134, PT ;  /* 0x000000860700720c */ /* 0x040fe20003fa6270 */
[----:B------:R-:W-:Y:S01]  /*6030*/  HMMA.16816.F32 R28, R12, R4, R28 ;  /* 0x000000040c1c723c */ /* 0x000fe2000000181c */
[----:B------:R-:W-:Y:S01]  /*6040*/  ISETP.GE.AND P6, PT, R7, R133, PT ;  /* 0x000000850700720c */ /* 0x000fe20003fc6270 */
[----:B------:R-:W-:Y:S01]  /*6050*/  FMUL.FTZ R5, R107, UR7 ;  /* 0x000000076b057c20 */ /* 0x000fe20008410000 */
[----:B------:R-:W-:Y:S01]  /*6060*/  FMUL.FTZ R26, R26, UR7 ;  /* 0x000000071a1a7c20 */ /* 0x000fe20008410000 */
[----:B------:R-:W-:-:S02]  /*6070*/  FMUL.FTZ R27, R27, UR7 ;  /* 0x000000071b1b7c20 */ /* 0x000fc40008410000 */
[----:B------:R2:W-:Y:S02]  /*6080*/  MUFU.TANH R129, R104 ;  /* 0x0000006800817308 */ /* 0x0005e40000002400 */
[C---:B----4-:R-:W-:Y:S02]  /*6090*/  HMMA.16816.F32 R16, R12.reuse, R114, R16 ;  /* 0x000000720c10723c */ /* 0x050fe40000001810 */
[----:B------:R-:W-:Y:S01]  /*60a0*/  FMUL.FTZ R4, R35, UR7 ;  /* 0x0000000723047c20 */ /* 0x000fe20008410000 */
[----:B------:R-:W-:Y:S01]  /*60b0*/  FMUL.FTZ R32, R32, UR7 ;  /* 0x0000000720207c20 */ /* 0x000fe20008410000 */
[----:B------:R-:W-:Y:S02]  /*60c0*/  FMUL.FTZ R33, R33, UR7 ;  /* 0x0000000721217c20 */ /* 0x000fe40008410000 */
[----:B------:R-:W-:Y:S02]  /*60d0*/  MUFU.TANH R111, R111 ;  /* 0x0000006f006f7308 */ /* 0x000fe40000002400 */
[----:B------:R-:W-:Y:S01]  /*60e0*/  HMMA.16816.F32 R20, R12, R112, R20 ;  /* 0x000000700c14723c */ /* 0x000fe20000001814 */
[----:B------:R-:W-:-:S02]  /*60f0*/  VIADD R14, R2, 0xffffffc0 ;  /* 0xffffffc0020e7836 */ /* 0x000fc40000000000 */
[----:B------:R-:W-:Y:S01]  /*6100*/  FMUL.FTZ R15, R34, UR7 ;  /* 0x00000007220f7c20 */ /* 0x000fe20008410000 */
[----:B------:R-:W-:Y:S01]  /*6110*/  FMUL.FTZ R6, R29, UR7 ;  /* 0x000000071d067c20 */ /* 0x000fe20008410000 */
[----:B------:R-:W-:Y:S01]  /*6120*/  FMUL.FTZ R28, R28, UR7 ;  /* 0x000000071c1c7c20 */ /* 0x000fe20008410000 */
[----:B------:R-:W-:Y:S01]  /*6130*/  FMUL.FTZ R35, R30, UR7 ;  /* 0x000000071e237c20 */ /* 0x000fe20008410000 */
[C---:B------:R-:W-:Y:S01]  /*6140*/  ISETP.GE.AND P4, PT, R14.reuse, R134, PT ;  /* 0x000000860e00720c */ /* 0x040fe20003f86270 */
[----:B------:R3:W-:Y:S01]  /*6150*/  MUFU.TANH R29, R4 ;  /* 0x00000004001d7308 */ /* 0x0007e20000002400 */
[----:B------:R-:W-:Y:S01]  /*6160*/  ISETP.GE.AND P3, PT, R14, R133, PT ;  /* 0x000000850e00720c */ /* 0x000fe20003f66270 */
[----:B--2---:R-:W-:Y:S01]  /*6170*/  VIADD R104, R2, 0xffffffc1 ;  /* 0xffffffc102687836 */ /* 0x004fe20000000000 */
[----:B------:R-:W-:Y:S01]  /*6180*/  I2FP.F32.U32 R14, R14 ;  /* 0x0000000e000e7245 */ /* 0x000fe20000201000 */
[----:B------:R-:W-:Y:S01]  /*6190*/  FMUL.FTZ R12, R16, UR7 ;  /* 0x00000007100c7c20 */ /* 0x000fe20008410000 */
[----:B------:R-:W-:Y:S01]  /*61a0*/  FMUL.FTZ R30, R25, UR7 ;  /* 0x00000007191e7c20 */ /* 0x000fe20008410000 */
[----:B------:R-:W-:Y:S01]  /*61b0*/  FMUL.FTZ R34, R31, UR7 ;  /* 0x000000071f227c20 */ /* 0x000fe20008410000 */
[----:B------:R-:W-:Y:S01]  /*61c0*/  ISETP.GE.AND P2, PT, R104, R134, PT ;  /* 0x000000866800720c */ /* 0x000fe20003f46270 */
[----:B-1----:R-:W-:Y:S01]  /*61d0*/  FFMA.FTZ R13, R14, R0, R3 ;  /* 0x000000000e0d7223 */ /* 0x002fe20000010003 */
[----:B------:R-:W-:Y:S01]  /*61e0*/  I2FP.F32.U32 R3, R7 ;  /* 0x0000000700037245 */ /* 0x000fe20000201000 */
[----:B------:R-:W1:Y:S01]  /*61f0*/  MUFU.TANH R12, R12 ;  /* 0x0000000c000c7308 */ /* 0x000e620000002400 */
[----:B------:R-:W-:-:S02]  /*6200*/  VIADD R7, R2, 0xffffffc8 ;  /* 0xffffffc802077836 */ /* 0x000fc40000000000 */
[----:B------:R-:W-:Y:S01]  /*6210*/  FMUL.FTZ R16, R23, UR7 ;  /* 0x0000000717107c20 */ /* 0x000fe20008410000 */
[----:B------:R-:W-:Y:S01]  /*6220*/  FMUL.FTZ R22, R22, UR7 ;  /* 0x0000000716167c20 */ /* 0x000fe20008410000 */
[----:B------:R-:W-:Y:S01]  /*6230*/  FMUL.FTZ R17, R17, UR7 ;  /* 0x0000000711117c20 */ /* 0x000fe20008410000 */
[----:B------:R-:W-:Y:S01]  /*6240*/  FMUL.FTZ R19, R19, UR7 ;  /* 0x0000000713137c20 */ /* 0x000fe20008410000 */
[----:B---3--:R-:W-:Y:S01]  /*6250*/  FSEL R4, R13, -INF , !P4 ;  /* 0xff8000000d047808 */ /* 0x008fe20006000000 */
[----:B------:R-:W-:Y:S01]  /*6260*/  FFMA.FTZ R13, R14, R0, R121 ;  /* 0x000000000e0d7223 */ /* 0x000fe20000010079 */
[----:B------:R-:W-:Y:S01]  /*6270*/  ISETP.GE.AND P4, PT, R104, R133, PT ;  /* 0x000000856800720c */ /* 0x000fe20003f86270 */
[----:B------:R2:W-:Y:S01]  /*6280*/  MUFU.TANH R25, R28 ;  /* 0x0000001c00197308 */ /* 0x0005e20000002400 */
[----:B------:R-:W-:Y:S02]  /*6290*/  I2FP.F32.U32 R104, R104 ;  /* 0x0000006800687245 */ /* 0x000fe40000201000 */
[----:B------:R-:W-:-:S02]  /*62a0*/  FSEL R13, R13, -INF , !P3 ;  /* 0xff8000000d0d7808 */ /* 0x000fc40005800000 */
[----:B------:R-:W-:Y:S01]  /*62b0*/  ISETP.GE.AND P3, PT, R7, R134, PT ;  /* 0x000000860700720c */ /* 0x000fe20003f66270 */
[CC--:B------:R-:W-:Y:S01]  /*62c0*/  FFMA.FTZ R125, R104.reuse, R0.reuse, R125 ;  /* 0x00000000687d7223 */ /* 0x0c0fe2000001007d */
[-C--:B-1----:R-:W-:Y:S01]  /*62d0*/  FFMA.FTZ R12, R3, R0.reuse, R12 ;  /* 0x00000000030c7223 */ /* 0x082fe2000001000c */
[----:B------:R-:W-:Y:S01]  /*62e0*/  FFMA.FTZ R123, R104, R0, R123 ;  /* 0x00000000687b7223 */ /* 0x000fe2000001007b */
[----:B------:R1:W3:Y:S01]  /*62f0*/  MUFU.TANH R119, R106 ;  /* 0x0000006a00777308 */ /* 0x0002e20000002400 */
[----:B------:R-:W-:-:S07]  /*6300*/  VIADD R104, R2, 0xffffffc9 ;  /* 0xffffffc902687836 */ /* 0x000fce0000000000 */
[----:B------:R4:W-:Y:S01]  /*6310*/  MUFU.TANH R31, R6 ;  /* 0x00000006001f7308 */ /* 0x0009e20000002400 */
[----:B--2---:R-:W-:Y:S02]  /*6320*/  FSEL R28, R12, -INF , !P5 ;  /* 0xff8000000c1c7808 */ /* 0x004fe40006800000 */
[----:B------:R-:W-:Y:S02]  /*6330*/  I2FP.F32.U32 R12, R7 ;  /* 0x00000007000c7245 */ /* 0x000fe40000201000 */
[-C--:B------:R-:W-:Y:S02]  /*6340*/  ISETP.GE.AND P5, PT, R7, R133.reuse, PT ;  /* 0x000000850700720c */ /* 0x080fe40003fa6270 */
[----:B------:R-:W-:Y:S01]  /*6350*/  FSEL R7, R123, -INF , !P4 ;  /* 0xff8000007b077808 */ /* 0x000fe20006000000 */
[----:B------:R-:W2:Y:S01]  /*6360*/  MUFU.TANH R105, R105 ;  /* 0x0000006900697308 */ /* 0x000ea20000002400 */
[----:B------:R-:W-:Y:S01]  /*6370*/  ISETP.GE.AND P4, PT, R104, R133, PT ;  /* 0x000000856800720c */ /* 0x000fe20003f86270 */
[CC--:B------:R-:W-:Y:S01]  /*6380*/  FFMA.FTZ R14, R12.reuse, R0.reuse, R117 ;  /* 0x000000000c0e7223 */ /* 0x0c0fe20000010075 */
[----:B------:R-:W-:Y:S01]  /*6390*/  FFMA.FTZ R23, R12, R0, R127 ;  /* 0x000000000c177223 */ /* 0x000fe2000001007f */
[----:B-1----:R-:W-:-:S03]  /*63a0*/  VIADD R106, R2, 0xffffffd0 ;  /* 0xffffffd0026a7836 */ /* 0x002fc60000000000 */
[----:B------:R-:W-:Y:S01]  /*63b0*/  FSEL R14, R14, -INF , !P3 ;  /* 0xff8000000e0e7808 */ /* 0x000fe20005800000 */
[----:B------:R-:W1:Y:S01]  /*63c0*/  MUFU.TANH R5, R5 ;  /* 0x0000000500057308 */ /* 0x000e620000002400 */
[----:B------:R-:W-:Y:S02]  /*63d0*/  FSEL R23, R23, -INF , !P5 ;  /* 0xff80000017177808 */ /* 0x000fe40006800000 */
[----:B----4-:R-:W-:Y:S02]  /*63e0*/  FSEL R6, R125, -INF , !P2 ;  /* 0xff8000007d067808 */ /* 0x010fe40005000000 */
[----:B------:R-:W-:Y:S02]  /*63f0*/  ISETP.GE.AND P2, PT, R104, R134, PT ;  /* 0x000000866800720c */ /* 0x000fe40003f46270 */
[----:B------:R-:W-:Y:S01]  /*6400*/  I2FP.F32.U32 R104, R104 ;  /* 0x0000006800687245 */ /* 0x000fe20000201000 */
[----:B------:R4:W5:Y:S01]  /*6410*/  MUFU.TANH R107, R32 ;  /* 0x00000020006b7308 */ /* 0x0009620000002400 */
[----:B------:R-:W-:-:S02]  /*6420*/  ISETP.GE.AND P3, PT, R106, R134, PT ;  /* 0x000000866a00720c */ /* 0x000fc40003f66270 */
[----:B------:R-:W-:Y:S01]  /*6430*/  ISETP.GE.AND P5, PT, R106, R133, PT ;  /* 0x000000856a00720c */ /* 0x000fe20003fa6270 */
[----:B------:R-:W-:Y:S01]  /*6440*/  FFMA.FTZ R12, R104, R0, R109 ;  /* 0x00000000680c7223 */ /* 0x000fe2000001006d */
[----:B------:R-:W-:-:S03]  /*6450*/  I2FP.F32.U32 R106, R106 ;  /* 0x0000006a006a7245 */ /* 0x000fc60000201000 */
[----:B------:R-:W5:Y:S01]  /*6460*/  MUFU.TANH R15, R15 ;  /* 0x0000000f000f7308 */ /* 0x000f620000002400 */
[----:B------:R-:W-:Y:S01]  /*6470*/  FSEL R12, R12, -INF , !P2 ;  /* 0xff8000000c0c7808 */ /* 0x000fe20005000000 */
[CC--:B------:R-:W-:Y:S01]  /*6480*/  FFMA.FTZ R116, R106.reuse, R0.reuse, R129 ;  /* 0x000000006a747223 */ /* 0x0c0fe20000010081 */
[----:B---3--:R-:W-:-:S04]  /*6490*/  FFMA.FTZ R119, R106, R0, R119 ;  /* 0x000000006a777223 */ /* 0x008fc80000010077 */
[----:B------:R-:W-:Y:S01]  /*64a0*/  FSEL R116, R116, -INF , !P3 ;  /* 0xff80000074747808 */ /* 0x000fe20005800000 */
[----:B------:R-:W3:Y:S01]  /*64b0*/  MUFU.TANH R33, R33 ;  /* 0x0000002100217308 */ /* 0x000ee20000002400 */
[----:B------:R-:W-:Y:S01]  /*64c0*/  FSEL R131, R119, -INF , !P5 ;  /* 0xff80000077837808 */ /* 0x000fe20006800000 */
[----:B----4-:R-:W-:Y:S01]  /*64d0*/  FMUL.FTZ R32, R24, UR7 ;  /* 0x0000000718207c20 */ /* 0x010fe20008410000 */
[----:B------:R-:W-:Y:S01]  /*64e0*/  FMUL.FTZ R24, R20, UR7 ;  /* 0x0000000714187c20 */ /* 0x000fe20008410000 */
[----:B------:R-:W-:Y:S01]  /*64f0*/  FMUL.FTZ R20, R21, UR7 ;  /* 0x0000000715147c20 */ /* 0x000fe20008410000 */
[----:B------:R-:W-:Y:S01]  /*6500*/  FFMA.FTZ R21, R104, R0, R111 ;  /* 0x0000000068157223 */ /* 0x000fe2000001006f */
[----:B------:R-:W-:Y:S02]  /*6510*/  VIADD R104, R2, 0xffffffd1 ;  /* 0xffffffd102687836 */ /* 0x000fe40000000000 */
[----:B------:R4:W-:Y:S02]  /*6520*/  MUFU.TANH R113, R34 ;  /* 0x0000002200717308 */ /* 0x0009e40000002400 */
[----:B------:R-:W-:-:S02]  /*6530*/  FSEL R21, R21, -INF , !P4 ;  /* 0xff80000015157808 */ /* 0x000fc40006000000 */
[C---:B------:R-:W-:Y:S02]  /*6540*/  ISETP.GE.AND P2, PT, R104.reuse, R134, PT ;  /* 0x000000866800720c */ /* 0x040fe40003f46270 */
[----:B------:R-:W-:Y:S02]  /*6550*/  ISETP.GE.AND P4, PT, R104, R133, PT ;  /* 0x000000856800720c */ /* 0x000fe40003f86270 */
[----:B------:R-:W-:Y:S01]  /*6560*/  I2FP.F32.U32 R104, R104 ;  /* 0x0000006800687245 */ /* 0x000fe20000201000 */
[----:B------:R5:W-:Y:S04]  /*6570*/  MUFU.TANH R109, R32 ;  /* 0x00000020006d7308 */ /* 0x000be80000002400 */
[CC--:B--2---:R-:W-:Y:S01]  /*6580*/  FFMA.FTZ R105, R104.reuse, R0.reuse, R105 ;  /* 0x0000000068697223 */ /* 0x0c4fe20000010069 */
[----:B-1----:R-:W-:-:S03]  /*6590*/  FFMA.FTZ R117, R104, R0, R5 ;  /* 0x0000000068757223 */ /* 0x002fc60000010005 */
[----:B------:R-:W1:Y:S01]  /*65a0*/  MUFU.TANH R35, R35 ;  /* 0x0000002300237308 */ /* 0x000e620000002400 */
[----:B----4-:R-:W-:Y:S01]  /*65b0*/  VIADD R34, R2, 0xffffffd8 ;  /* 0xffffffd802227836 */ /* 0x010fe20000000000 */
[----:B------:R-:W-:Y:S02]  /*65c0*/  FSEL R114, R105, -INF , !P2 ;  /* 0xff80000069727808 */ /* 0x000fe40005000000 */
[----:B------:R-:W-:Y:S02]  /*65d0*/  FSEL R117, R117, -INF , !P4 ;  /* 0xff80000075757808 */ /* 0x000fe40006000000 */
[C---:B------:R-:W-:Y:S01]  /*65e0*/  ISETP.GE.AND P3, PT, R34.reuse, R134, PT ;  /* 0x000000862200720c */ /* 0x040fe20003f66270 */
[----:B------:R-:W-:Y:S01]  /*65f0*/  BAR.SYNC.DEFER_BLOCKING 0x0 ;  /* 0x0000000000007b1d */ /* 0x000fe20000010000 */
[----:B------:R-:W-:Y:S01]  /*6600*/  ISETP.GE.AND P5, PT, R34, R133, PT ;  /* 0x000000852200720c */ /* 0x000fe20003fa6270 */
[----:B-----5:R-:W-:Y:S01]  /*6610*/  VIADD R32, R2, 0xffffffd9 ;  /* 0xffffffd902207836 */ /* 0x020fe20000000000 */
[----:B------:R-:W-:-:S03]  /*6620*/  I2FP.F32.U32 R34, R34 ;  /* 0x0000002200227245 */ /* 0x000fc60000201000 */
[----:B------:R2:W-:Y:S01]  /*6630*/  MUFU.TANH R111, R30 ;  /* 0x0000001e006f7308 */ /* 0x0005e20000002400 */
[----:B------:R-:W-:Y:S01]  /*6640*/  ISETP.GE.AND P2, PT, R32, R134, PT ;  /* 0x000000862000720c */ /* 0x000fe20003f46270 */
[-C--:B------:R-:W-:Y:S01]  /*6650*/  FFMA.FTZ R107, R34, R0.reuse, R107 ;  /* 0x00000000226b7223 */ /* 0x080fe2000001006b */
[----:B------:R-:W-:Y:S01]  /*6660*/  ISETP.GE.AND P4, PT, R32, R133, PT ;  /* 0x000000852000720c */ /* 0x000fe20003f86270 */
[----:B------:R-:W-:Y:S01]  /*6670*/  FFMA.FTZ R15, R34, R0, R15 ;  /* 0x00000000220f7223 */ /* 0x000fe2000001000f */
[----:B------:R-:W-:-:S03]  /*6680*/  I2FP.F32.U32 R32, R32 ;  /* 0x0000002000207245 */ /* 0x000fc60000201000 */
[----:B------:R4:W5:Y:S01]  /*6690*/  MUFU.TANH R5, R26 ;  /* 0x0000001a00057308 */ /* 0x0009620000002400 */
[----:B------:R-:W-:Y:S01]  /*66a0*/  FSEL R110, R107, -INF , !P3 ;  /* 0xff8000006b6e7808 */ /* 0x000fe20005800000 */
[CC--:B---3--:R-:W-:Y:S01]  /*66b0*/  FFMA.FTZ R33, R32.reuse, R0.reuse, R33 ;  /* 0x0000000020217223 */ /* 0x0c8fe20000010021 */
[----:B------:R-:W-:Y:S01]  /*66c0*/  FFMA.FTZ R119, R32, R0, R29 ;  /* 0x0000000020777223 */ /* 0x000fe2000001001d */
[----:B------:R-:W-:-:S03]  /*66d0*/  FSEL R129, R15, -INF , !P5 ;  /* 0xff8000000f817808 */ /* 0x000fc60006800000 */
[----:B------:R-:W-:Y:S01]  /*66e0*/  FSEL R112, R33, -INF , !P2 ;  /* 0xff80000021707808 */ /* 0x000fe20005000000 */
[----:B------:R-:W3:Y:S01]  /*66f0*/  MUFU.TANH R27, R27 ;  /* 0x0000001b001b7308 */ /* 0x000ee20000002400 */
[----:B--2---:R-:W-:Y:S01]  /*6700*/  VIADD R30, R2, 0xffffffe0 ;  /* 0xffffffe0021e7836 */ /* 0x004fe20000000000 */
[----:B------:R-:W-:-:S04]  /*6710*/  FSEL R119, R119, -INF , !P4 ;  /* 0xff80000077777808 */ /* 0x000fc80006000000 */
[C---:B------:R-:W-:Y:S02]  /*6720*/  ISETP.GE.AND P3, PT, R30.reuse, R134, PT ;  /* 0x000000861e00720c */ /* 0x040fe40003f66270 */
[-C--:B------:R-:W-:Y:S01]  /*6730*/  ISETP.GE.AND P5, PT, R30, R133.reuse, PT ;  /* 0x000000851e00720c */ /* 0x080fe20003fa6270 */
[----:B----4-:R-:W-:Y:S01]  /*6740*/  VIADD R26, R2, 0xffffffe1 ;  /* 0xffffffe1021a7836 */ /* 0x010fe20000000000 */
[----:B------:R-:W-:Y:S01]  /*6750*/  I2FP.F32.U32 R30, R30 ;  /* 0x0000001e001e7245 */ /* 0x000fe20000201000 */
[----:B------:R2:W4:Y:S03]  /*6760*/  MUFU.TANH R29, R24 ;  /* 0x00000018001d7308 */ /* 0x0005260000002400 */
[----:B------:R-:W-:Y:S01]  /*6770*/  ISETP.GE.AND P2, PT, R26, R134, PT ;  /* 0x000000861a00720c */ /* 0x000fe20003f46270 */
[-C--:B------:R-:W-:Y:S01]  /*6780*/  FFMA.FTZ R124, R30, R0.reuse, R25 ;  /* 0x000000001e7c7223 */ /* 0x080fe20000010019 */
[----:B------:R-:W-:Y:S01]  /*6790*/  ISETP.GE.AND P4, PT, R26, R133, PT ;  /* 0x000000851a00720c */ /* 0x000fe20003f86270 */
[----:B-1----:R-:W-:Y:S01]  /*67a0*/  FFMA.FTZ R35, R30, R0, R35 ;  /* 0x000000001e237223 */ /* 0x002fe20000010023 */
[----:B------:R-:W-:Y:S01]  /*67b0*/  I2FP.F32.U32 R26, R26 ;  /* 0x0000001a001a7245 */ /* 0x000fe20000201000 */
[----:B------:R-:W-:Y:S01]  /*67c0*/  VIADD R25, R2, 0xffffffe8 ;  /* 0xffffffe802197836 */ /* 0x000fe20000000000 */
[----:B------:R-:W-:Y:S01]  /*67d0*/  FSEL R124, R124, -INF , !P3 ;  /* 0xff8000007c7c7808 */ /* 0x000fe20005800000 */
[----:B------:R1:W-:Y:S01]  /*67e0*/  MUFU.TANH R15, R20 ;  /* 0x00000014000f7308 */ /* 0x0003e20000002400 */
[----:B------:R-:W-:Y:S01]  /*67f0*/  FSEL R125, R35, -INF , !P5 ;  /* 0xff800000237d7808 */ /* 0x000fe20006800000 */
[CC--:B------:R-:W-:Y:S01]  /*6800*/  FFMA.FTZ R31, R26.reuse, R0.reuse, R31 ;  /* 0x000000001a1f7223 */ /* 0x0c0fe2000001001f */
[----:B------:R-:W-:Y:S01]  /*6810*/  FFMA.FTZ R113, R26, R0, R113 ;  /* 0x000000001a717223 */ /* 0x000fe20000010071 */
[----:B------:R-:W-:-:S02]  /*6820*/  ISETP.GE.AND P3, PT, R25, R134, PT ;  /* 0x000000861900720c */ /* 0x000fc40003f66270 */
[----:B------:R-:W-:Y:S02]  /*6830*/  ISETP.GE.AND P5, PT, R25, R133, PT ;  /* 0x000000851900720c */ /* 0x000fe40003fa6270 */
[----:B------:R-:W-:Y:S01]  /*6840*/  I2FP.F32.U32 R26, R25 ;  /* 0x00000019001a7245 */ /* 0x000fe20000201000 */
[----:B--2---:R-:W-:Y:S01]  /*6850*/  VIADD R24, R2, 0xffffffe9 ;  /* 0xffffffe902187836 */ /* 0x004fe20000000000 */
[----:B------:R2:W4:Y:S01]  /*6860*/  MUFU.TANH R25, R22 ;  /* 0x0000001600197308 */ /* 0x0005220000002400 */
[----:B------:R-:W-:Y:S02]  /*6870*/  FSEL R123, R113, -INF , !P4 ;  /* 0xff800000717b7808 */ /* 0x000fe40006000000 */
[CC--:B-----5:R-:W-:Y:S01]  /*6880*/  FFMA.FTZ R127, R26.reuse, R0.reuse, R5 ;  /* 0x000000001a7f7223 */ /* 0x0e0fe20000010005 */
[----:B------:R-:W-:Y:S01]  /*6890*/  FFMA.FTZ R109, R26, R0, R109 ;  /* 0x000000001a6d7223 */ /* 0x000fe2000001006d */
[----:B------:R-:W-:Y:S02]  /*68a0*/  FSEL R122, R31, -INF , !P2 ;  /* 0xff8000001f7a7808 */ /* 0x000fe40005000000 */
[----:B------:R-:W-:Y:S01]  /*68b0*/  ISETP.GE.AND P4, PT, R24, R133, PT ;  /* 0x000000851800720c */ /* 0x000fe20003f86270 */
[----:B------:R5:W-:Y:S01]  /*68c0*/  MUFU.TANH R5, R16 ;  /* 0x0000001000057308 */ /* 0x000be20000002400 */
[----:B-1----:R-:W-:-:S02]  /*68d0*/  I2FP.F32.U32 R20, R24 ;  /* 0x0000001800147245 */ /* 0x002fc40000201000 */
[----:B------:R-:W-:Y:S02]  /*68e0*/  FSEL R118, R109, -INF , !P3 ;  /* 0xff8000006d767808 */ /* 0x000fe40005800000 */
[----:B------:R-:W-:Y:S01]  /*68f0*/  ISETP.GE.AND P2, PT, R24, R134, PT ;  /* 0x000000861800720c */ /* 0x000fe20003f46270 */
[CC--:B------:R-:W-:Y:S01]  /*6900*/  FFMA.FTZ R111, R20.reuse, R0.reuse, R111 ;  /* 0x00000000146f7223 */ /* 0x0c0fe2000001006f */
[----:B---3--:R-:W-:Y:S01]  /*6910*/  FFMA.FTZ R27, R20, R0, R27 ;  /* 0x00000000141b7223 */ /* 0x008fe2000001001b */
[----:B------:R-:W-:Y:S01]  /*6920*/  FMUL.FTZ R20, R18, UR7 ;  /* 0x0000000712147c20 */ /* 0x000fe20008410000 */
[C---:B------:R-:W-:Y:S01]  /*6930*/  VIADD R18, R2.reuse, 0xfffffff1 ;  /* 0xfffffff102127836 */ /* 0x040fe20000000000 */
[----:B------:R-:W-:Y:S01]  /*6940*/  MUFU.TANH R17, R17 ;  /* 0x0000001100117308 */ /* 0x000fe20000002400 */
[C---:B--2---:R-:W-:Y:S01]  /*6950*/  VIADD R22, R2.reuse, 0xfffffff0 ;  /* 0xfffffff002167836 */ /* 0x044fe20000000000 */
[----:B------:R-:W-:Y:S01]  /*6960*/  FSEL R121, R27, -INF , !P4 ;  /* 0xff8000001b797808 */ /* 0x000fe20006000000 */
[----:B------:R-:W-:Y:S01]  /*6970*/  VIADD R2, R2, 0xfffffff9 ;  /* 0xfffffff902027836 */ /* 0x000fe20000000000 */
[----:B------:R-:W-:-:S02]  /*6980*/  FSEL R120, R111, -INF , !P2 ;  /* 0xff8000006f787808 */ /* 0x000fc40005000000 */
[----:B------:R-:W-:Y:S02]  /*6990*/  ISETP.GE.AND P3, PT, R22, R134, PT ;  /* 0x000000861600720c */ /* 0x000fe40003f66270 */
[----:B-----5:R-:W-:Y:S01]  /*69a0*/  I2FP.F32.U32 R16, R22 ;  /* 0x0000001600107245 */ /* 0x020fe20000201000 */
[----:B------:R-:W1:Y:S01]  /*69b0*/  MUFU.TANH R20, R20 ;  /* 0x0000001400147308 */ /* 0x000e620000002400 */
[----:B------:R-:W-:Y:S02]  /*69c0*/  FMNMX3.FTZ R27, R101, R4, R6, !PT ;  /* 0x00000004651b7276 */ /* 0x000fe40007810006 */
[----:B------:R-:W-:Y:S01]  /*69d0*/  ISETP.GE.AND P2, PT, R18, R134, PT ;  /* 0x000000861200720c */ /* 0x000fe20003f46270 */
[C---:B----4-:R-:W-:Y:S01]  /*69e0*/  FFMA.FTZ R29, R16.reuse, R0, R29 ;  /* 0x00000000101d7223 */ /* 0x050fe2000001001d */
[----:B------:R-:W-:Y:S01]  /*69f0*/  FMNMX3.FTZ R27, R27, R14, R12, !PT ;  /* 0x0000000e1b1b7276 */ /* 0x000fe2000781000c */
[----:B------:R-:W-:Y:S01]  /*6a00*/  FFMA.FTZ R25, R16, R0, R25 ;  /* 0x0000000010197223 */ /* 0x000fe20000010019 */
[----:B------:R-:W-:Y:S01]  /*6a10*/  FSEL R127, R127, -INF , !P5 ;  /* 0xff8000007f7f7808 */ /* 0x000fe20006800000 */
[----:B------:R-:W2:Y:S01]  /*6a20*/  MUFU.TANH R19, R19 ;  /* 0x0000001300137308 */ /* 0x000ea20000002400 */
[----:B------:R-:W-:-:S02]  /*6a30*/  FSEL R108, R29, -INF , !P3 ;  /* 0xff8000001d6c7808 */ /* 0x000fc40005800000 */
[-C--:B------:R-:W-:Y:S02]  /*6a40*/  ISETP.GE.AND P3, PT, R18, R133.reuse, PT ;  /* 0x000000851200720c */ /* 0x080fe40003f66270 */
[----:B------:R-:W-:Y:S02]  /*6a50*/  I2FP.F32.U32 R18, R18 ;  /* 0x0000001200127245 */ /* 0x000fe40000201000 */
[----:B------:R-:W-:Y:S02]  /*6a60*/  ISETP.GE.AND P5, PT, R22, R133, PT ;  /* 0x000000851600720c */ /* 0x000fe40003fa6270 */
[----:B------:R-:W-:Y:S01]  /*6a70*/  FMNMX3.FTZ R16, R100, R13, R7, !PT ;  /* 0x0000000d64107276 */ /* 0x000fe20007810007 */
[C---:B------:R-:W-:Y:S01]  /*6a80*/  FFMA.FTZ R15, R18.reuse, R0, R15 ;  /* 0x00000000120f7223 */ /* 0x040fe2000001000f */
[----:B------:R-:W-:Y:S01]  /*6a90*/  FMNMX3.FTZ R27, R27, R116, R114, !PT ;  /* 0x000000741b1b7276 */ /* 0x000fe20007810072 */
[-C--:B-1----:R-:W-:Y:S01]  /*6aa0*/  FFMA.FTZ R20, R3, R0.reuse, R20 ;  /* 0x0000000003147223 */ /* 0x082fe20000010014 */
[----:B------:R-:W-:Y:S01]  /*6ab0*/  FSEL R31, R25, -INF , !P5 ;  /* 0xff800000191f7808 */ /* 0x000fe20006800000 */
[----:B------:R-:W-:Y:S01]  /*6ac0*/  FFMA.FTZ R5, R18, R0, R5 ;  /* 0x0000000012057223 */ /* 0x000fe20000010005 */
[----:B------:R-:W-:-:S02]  /*6ad0*/  FMNMX3.FTZ R16, R16, R23, R21, !PT ;  /* 0x0000001710107276 */ /* 0x000fc40007810015 */
[----:B------:R-:W-:Y:S02]  /*6ae0*/  FMNMX3.FTZ R27, R27, R110, R112, !PT ;  /* 0x0000006e1b1b7276 */ /* 0x000fe40007810070 */
[----:B------:R-:W-:Y:S02]  /*6af0*/  FSEL R106, R15, -INF , !P2 ;  /* 0xff8000000f6a7808 */ /* 0x000fe40005000000 */
[C---:B------:R-:W-:Y:S02]  /*6b00*/  ISETP.GE.AND P4, PT, R2.reuse, R134, PT ;  /* 0x000000860200720c */ /* 0x040fe40003f86270 */
[----:B------:R-:W-:Y:S02]  /*6b10*/  ISETP.GE.AND P5, PT, R2, R133, PT ;  /* 0x000000850200720c */ /* 0x000fe40003fa6270 */
[----:B------:R-:W-:Y:S02]  /*6b20*/  ISETP.GE.U32.AND P2, PT, R102, 0x3, PT ;  /* 0x000000036600780c */ /* 0x000fe40003f46070 */
[----:B------:R-:W-:-:S02]  /*6b30*/  I2FP.F32.U32 R2, R2 ;  /* 0x0000000200027245 */ /* 0x000fc40000201000 */
[----:B------:R-:W-:Y:S02]  /*6b40*/  FMNMX3.FTZ R16, R16, R131, R117, !PT ;  /* 0x0000008310107276 */ /* 0x000fe40007810075 */
[----:B------:R-:W-:Y:S01]  /*6b50*/  FMNMX3.FTZ R27, R27, R124, R122, !PT ;  /* 0x0000007c1b1b7276 */ /* 0x000fe2000781007a */
[CC--:B------:R-:W-:Y:S01]  /*6b60*/  FFMA.FTZ R17, R2.reuse, R0.reuse, R17 ;  /* 0x0000000002117223 */ /* 0x0c0fe20000010011 */
[----:B--2---:R-:W-:Y:S01]  /*6b70*/  FFMA.FTZ R29, R2, R0, R19 ;  /* 0x00000000021d7223 */ /* 0x004fe20000010013 */
[----:B------:R-:W-:Y:S02]  /*6b80*/  FMNMX3.FTZ R2, R16, R129, R119, !PT ;  /* 0x0000008110027276 */ /* 0x000fe40007810077 */
[----:B------:R-:W-:Y:S02]  /*6b90*/  FMNMX3.FTZ R3, R27, R118, R120, !PT ;  /* 0x000000761b037276 */ /* 0x000fe40007810078 */
[----:B------:R-:W-:Y:S02]  /*6ba0*/  FSEL R109, R17, -INF , !P4 ;  /* 0xff800000116d7808 */ /* 0x000fe40006000000 */
[----:B------:R-:W-:-:S02]  /*6bb0*/  FMNMX3.FTZ R2, R2, R125, R123, !PT ;  /* 0x0000007d02027276 */ /* 0x000fc4000781007b */
[----:B------:R-:W-:Y:S02]  /*6bc0*/  FMNMX3.FTZ R3, R3, R108, R106, !PT ;  /* 0x0000006c03037276 */ /* 0x000fe4000781006a */
        /* <DEDUP_REMOVED lines=64> */
.L_x_911:
[----:B------:R-:W-:Y:S01]  /*6fd0*/  FSEL R105, R20, -INF , !P6 ;  /* 0xff80000014697808 */ /* 0x000fe20007000000 */
[----:B------:R-:W2:Y:S01]  /*6fe0*/  SHFL.BFLY PT, R10, R5, 0x2, 0x1f ;  /* 0x0c401f00050a7f89 */ /* 0x000ea200000e0000 */
[----:B------:R-:W-:Y:S02]  /*6ff0*/  FSEL R29, R29, -INF , !P5 ;  /* 0xff8000001d1d7808 */ /* 0x000fe40006800000 */
[----:B------:R-:W-:Y:S01]  /*7000*/  FMNMX3.FTZ R2, R2, R31, R107, !PT ;  /* 0x0000001f02027276 */ /* 0x000fe2000781006b */
[----:B-1----:R-:W-:Y:S01]  /*7010*/  LDSM.16.MT88.4 R24, [R144+0xa000] ;  /* 0x00a000009018783b */ /* 0x002fe20000004200 */
[----:B------:R-:W-:Y:S02]  /*7020*/  IADD3 R173, PT, PT, R102, -0x3, RZ ;  /* 0xfffffffd66ad7810 */ /* 0x000fe40007ffe0ff */
[----:B------:R-:W-:-:S05]  /*7030*/  FMNMX3.FTZ R16, R2, R105, R29, !PT ;  /* 0x0000006902107276 */ /* 0x000fca000781001d */
[----:B------:R-:W1:Y:S01]  /*7040*/  SHFL.BFLY PT, R11, R16, 0x2, 0x1f ;  /* 0x0c401f00100b7f89 */ /* 0x000e6200000e0000 */
[----:B--2---:R-:W-:-:S05]  /*7050*/  FMNMX.FTZ R10, R5, R10, !PT ;  /* 0x0000000a050a7209 */ /* 0x004fca0007810000 */
[----:B------:R-:W2:Y:S01]  /*7060*/  SHFL.BFLY PT, R3, R10, 0x1, 0x1f ;  /* 0x0c201f000a037f89 */ /* 0x000ea200000e0000 */
[----:B-1----:R-:W-:-:S03]  /*7070*/  FMNMX.FTZ R11, R16, R11, !PT ;  /* 0x0000000b100b7209 */ /* 0x002fc60007810000 */
[----:B------:R-:W-:Y:S04]  /*7080*/  LDSM.16.MT88.4 R16, [R145+0x8000] ;  /* 0x008000009110783b */ /* 0x000fe80000004200 */
[----:B------:R-:W1:Y:S01]  /*7090*/  SHFL.BFLY PT, R2, R11, 0x1, 0x1f ;  /* 0x0c201f000b027f89 */ /* 0x000e6200000e0000 */
[----:B--2---:R-:W-:-:S04]  /*70a0*/  FMNMX.FTZ R3, R10, R3, !PT ;  /* 0x000000030a037209 */ /* 0x004fc80007810000 */
[C---:B------:R-:W-:Y:S01]  /*70b0*/  FSETP.NEU.FTZ.AND P1, PT, R3.reuse, -INF , PT ;  /* 0xff8000000300780b */ /* 0x040fe20003f3d000 */
[----:B------:R-:W-:-:S05]  /*70c0*/  FMUL.FTZ R111, R3, UR6 ;  /* 0x00000006036f7c20 */ /* 0x000fca0008410000 */
[----:B------:R-:W-:Y:S02]  /*70d0*/  FSEL R111, R111, RZ, P1 ;  /* 0x000000ff6f6f7208 */ /* 0x000fe40000800000 */
[----:B-1----:R-:W-:-:S03]  /*70e0*/  FMNMX.FTZ R2, R11, R2, !PT ;  /* 0x000000020b027209 */ /* 0x002fc60007810000 */
[--C-:B------:R-:W-:Y:S01]  /*70f0*/  FFMA.FTZ R32, R14, UR6, -R111.reuse ;  /* 0x000000060e207c23 */ /* 0x100fe2000801086f */
[--C-:B------:R-:W-:Y:S01]  /*7100*/  FFMA.FTZ R11, R12, UR6, -R111.reuse ;  /* 0x000000060c0b7c23 */ /* 0x100fe2000801086f */
[C---:B------:R-:W-:Y:S01]  /*7110*/  FSETP.NEU.FTZ.AND P0, PT, R2.reuse, -INF , PT ;  /* 0xff8000000200780b */ /* 0x040fe20003f1d000 */
[----:B------:R-:W-:Y:S01]  /*7120*/  FMUL.FTZ R30, R2, UR6 ;  /* 0x00000006021e7c20 */ /* 0x000fe20008410000 */
[--C-:B------:R-:W-:Y:S01]  /*7130*/  FFMA.FTZ R103, R4, UR6, -R111.reuse ;  /* 0x0000000604677c23 */ /* 0x100fe2000801086f */
[----:B------:R-:W-:Y:S01]  /*7140*/  FSEL R4, R3, RZ, P1 ;  /* 0x000000ff03047208 */ /* 0x000fe20000800000 */
[--C-:B------:R-:W-:Y:S01]  /*7150*/  FFMA.FTZ R33, R6, UR6, -R111.reuse ;  /* 0x0000000606217c23 */ /* 0x100fe2000801086f */
[----:B------:R-:W-:Y:S01]  /*7160*/  FSEL R5, R2, RZ, P0 ;  /* 0x000000ff02057208 */ /* 0x000fe20000000000 */
[----:B------:R-:W-:Y:S01]  /*7170*/  MUFU.EX2 R32, R32 ;  /* 0x0000002000207308 */ /* 0x000fe20000000800 */
[----:B------:R-:W-:Y:S01]  /*7180*/  FSEL R30, R30, RZ, P0 ;  /* 0x000000ff1e1e7208 */ /* 0x000fe20000000000 */
[----:B------:R-:W-:Y:S01]  /*7190*/  FADD.FTZ R4, R101, -R4 ;  /* 0x8000000465047221 */ /* 0x000fe20000010000 */
[----:B------:R-:W-:Y:S01]  /*71a0*/  FFMA.FTZ R114, R114, UR6, -R111 ;  /* 0x0000000672727c23 */ /* 0x000fe2000801086f */
[----:B------:R-:W-:Y:S01]  /*71b0*/  FADD.FTZ R5, R100, -R5 ;  /* 0x8000000564057221 */ /* 0x000fe20000010000 */
[----:B------:R-:W-:Y:S01]  /*71c0*/  MUFU.EX2 R103, R103 ;  /* 0x0000006700677308 */ /* 0x000fe20000000800 */
[--C-:B------:R-:W-:Y:S01]  /*71d0*/  FFMA.FTZ R104, R13, UR6, -R30.reuse ;  /* 0x000000060d687c23 */ /* 0x100fe2000801081e */
[--C-:B------:R-:W-:Y:S01]  /*71e0*/  FFMA.FTZ R34, R23, UR6, -R30.reuse ;  /* 0x0000000617227c23 */ /* 0x100fe2000801081e */
[----:B------:R-:W1:Y:S01]  /*71f0*/  LDSM.16.MT88.4 R12, [R150+0x8000] ;  /* 0x00800000960c783b */ /* 0x000e620000004200 */
[--C-:B------:R-:W-:Y:S01]  /*7200*/  FFMA.FTZ R35, R21, UR6, -R30.reuse ;  /* 0x0000000615237c23 */ /* 0x100fe2000801081e */
[--C-:B------:R-:W-:Y:S01]  /*7210*/  FFMA.FTZ R10, R7, UR6, -R30.reuse ;  /* 0x00000006070a7c23 */ /* 0x100fe2000801081e */
[----:B------:R-:W-:Y:S01]  /*7220*/  FMUL.FTZ R101, R4, UR6 ;  /* 0x0000000604657c20 */ /* 0x000fe20008410000 */
[----:B------:R-:W2:Y:S01]  /*7230*/  LDSM.16.MT88.4 R20, [R146+0x8000] ;  /* 0x008000009214783b */ /* 0x000ea20000004200 */
[----:B------:R-:W-:Y:S01]  /*7240*/  FMUL.FTZ R100, R5, UR6 ;  /* 0x0000000605647c20 */ /* 0x000fe20008410000 */
[----:B------:R-:W3:Y:S01]  /*7250*/  MUFU.EX2 R33, R33 ;  /* 0x0000002100217308 */ /* 0x000ee20000000800 */
[--C-:B------:R-:W-:Y:S01]  /*7260*/  FFMA.FTZ R115, R110, UR6, -R111.reuse ;  /* 0x000000066e737c23 */ /* 0x100fe2000801086f */
[--C-:B------:R-:W-:Y:S01]  /*7270*/  FFMA.FTZ R113, R116, UR6, -R111.reuse ;  /* 0x0000000674717c23 */ /* 0x100fe2000801086f */
[--C-:B------:R-:W-:Y:S01]  /*7280*/  FFMA.FTZ R112, R112, UR6, -R111.reuse ;  /* 0x0000000670707c23 */ /* 0x100fe2000801086f */
[----:B------:R-:W4:Y:S01]  /*7290*/  MUFU.EX2 R11, R11 ;  /* 0x0000000b000b7308 */ /* 0x000f220000000800 */
[--C-:B------:R-:W-:Y:S01]  /*72a0*/  FFMA.FTZ R116, R117, UR6, -R30.reuse ;  /* 0x0000000675747c23 */ /* 0x100fe2000801081e */
[--C-:B------:R-:W-:Y:S01]  /*72b0*/  FFMA.FTZ R119, R119, UR6, -R30.reuse ;  /* 0x0000000677777c23 */ /* 0x100fe2000801081e */
[--C-:B------:R-:W-:Y:S01]  /*72c0*/  FFMA.FTZ R131, R131, UR6, -R30.reuse ;  /* 0x0000000683837c23 */ /* 0x100fe2000801081e */
[----:B------:R-:W-:Y:S01]  /*72d0*/  MUFU.EX2 R104, R104 ;  /* 0x0000006800687308 */ /* 0x000fe20000000800 */
[--C-:B------:R-:W-:Y:S01]  /*72e0*/  FFMA.FTZ R121, R121, UR6, -R30.reuse ;  /* 0x0000000679797c23 */ /* 0x100fe2000801081e */
[--C-:B------:R-:W-:Y:S01]  /*72f0*/  FFMA.FTZ R106, R106, UR6, -R111.reuse ;  /* 0x000000066a6a7c23 */ /* 0x100fe2000801086f */
[----:B------:R-:W-:Y:S01]  /*7300*/  FFMA.FTZ R109, R109, UR6, -R111 ;  /* 0x000000066d6d7c23 */ /* 0x000fe2000801086f */
[----:B------:R-:W5:Y:S01]  /*7310*/  MUFU.EX2 R10, R10 ;  /* 0x0000000a000a7308 */ /* 0x000f620000000800 */
[--C-:B------:R-:W-:Y:S01]  /*7320*/  FFMA.FTZ R126, R107, UR6, -R30.reuse ;  /* 0x000000066b7e7c23 */ /* 0x100fe2000801081e */
[----:B---3--:R-:W-:Y:S01]  /*7330*/  F2FP.F16.F32.PACK_AB R4, R33, R103 ;  /* 0x000000672104723e */ /* 0x008fe200000000ff */
[--C-:B------:R-:W-:Y:S01]  /*7340*/  FFMA.FTZ R105, R105, UR6, -R30.reuse ;  /* 0x0000000669697c23 */ /* 0x100fe2000801081e */
[----:B------:R-:W-:Y:S01]  /*7350*/  MUFU.EX2 R34, R34 ;  /* 0x0000002200227308 */ /* 0x000fe20000000800 */
[--C-:B------:R-:W-:Y:S01]  /*7360*/  FFMA.FTZ R128, R29, UR6, -R30.reuse ;  /* 0x000000061d807c23 */ /* 0x100fe2000801081e */
[----:B----4-:R-:W-:Y:S01]  /*7370*/  F2FP.F16.F32.PACK_AB R6, R11, R32 ;  /* 0x000000200b06723e */ /* 0x010fe200000000ff */
[----:B------:R-:W-:Y:S01]  /*7380*/  FFMA.FTZ R31, R31, UR6, -R30 ;  /* 0x000000061f1f7c23 */ /* 0x000fe2000801081e */
[----:B------:R-:W3:Y:S04]  /*7390*/  MUFU.EX2 R35, R35 ;  /* 0x0000002300237308 */ /* 0x000ee80000000800 */
[----:B------:R-:W4:Y:S01]  /*73a0*/  MUFU.EX2 R101, R101 ;  /* 0x0000006500657308 */ /* 0x000f220000000800 */
[----:B-----5:R-:W-:-:S03]  /*73b0*/  F2FP.F16.F32.PACK_AB R5, R10, R104 ;  /* 0x000000680a05723e */ /* 0x020fc600000000ff */
[----:B------:R-:W5:Y:S04]  /*73c0*/  MUFU.EX2 R100, R100 ;  /* 0x0000006400647308 */ /* 0x000f680000000800 */
[----:B------:R2:W-:Y:S01]  /*73d0*/  MUFU.EX2 R110, R114 ;  /* 0x00000072006e7308 */ /* 0x0005e20000000800 */
[----:B---3--:R-:W-:-:S03]  /*73e0*/  F2FP.F16.F32.PACK_AB R7, R35, R34 ;  /* 0x000000222307723e */ /* 0x008fc600000000ff */
[----:B------:R-:W3:Y:S01]  /*73f0*/  MUFU.EX2 R113, R113 ;  /* 0x0000007100717308 */ /* 0x000ee20000000800 */
[-C--:B----4-:R-:W-:Y:S01]  /*7400*/  FMUL.FTZ R96, R96, R101.reuse ;  /* 0x0000006560607220 */ /* 0x090fe20000410000 */
[-C--:B------:R-:W-:Y:S01]  /*7410*/  FMUL.FTZ R97, R97, R101.reuse ;  /* 0x0000006561617220 */ /* 0x080fe20000410000 */
[-C--:B------:R-:W-:Y:S01]  /*7420*/  FMUL.FTZ R92, R92, R101.reuse ;  /* 0x000000655c5c7220 */ /* 0x080fe20000410000 */
        /* <DEDUP_REMOVED lines=44> */
[--C-:B------:R-:W-:Y:S01]  /*76f0*/  FFMA.FTZ R114, R129, UR6, -R30.reuse ;  /* 0x0000000681727c23 */ /* 0x100fe2000801081e */
[----:B------:R-:W-:Y:S01]  /*7700*/  MUFU.EX2 R115, R115 ;  /* 0x0000007300737308 */ /* 0x000fe20000000800 */
[-C--:B------:R-:W-:Y:S01]  /*7710*/  FMUL.FTZ R44, R44, R101.reuse ;  /* 0x000000652c2c7220 */ /* 0x080fe20000410000 */
[-C--:B------:R-:W-:Y:S01]  /*7720*/  FMUL.FTZ R45, R45, R101.reuse ;  /* 0x000000652d2d7220 */ /* 0x080fe20000410000 */
[-C--:B------:R-:W-:Y:S01]  /*7730*/  FMUL.FTZ R46, R46, R100.reuse ;  /* 0x000000642e2e7220 */ /* 0x080fe20000410000 */
[C---:B------:R-:W-:Y:S01]  /*7740*/  HMMA.16816.F32 R76, R4.reuse, R18, R76 ;  /* 0x00000012044c723c */ /* 0x040fe2000000184c */
[----:B------:R-:W4:Y:S01]  /*7750*/  LDSM.16.MT88.4 R16, [R146+0xa000] ;  /* 0x00a000009210783b */ /* 0x000f220000004200 */
[----:B------:R-:W-:Y:S01]  /*7760*/  MUFU.EX2 R112, R112 ;  /* 0x0000007000707308 */ /* 0x000fe20000000800 */
[-C--:B------:R-:W-:Y:S01]  /*7770*/  FMUL.FTZ R47, R47, R100.reuse ;  /* 0x000000642f2f7220 */ /* 0x080fe20000410000 */
[-C--:B------:R-:W-:Y:S01]  /*7780*/  FMUL.FTZ R48, R48, R101.reuse ;  /* 0x0000006530307220 */ /* 0x080fe20000410000 */
[-C--:B------:R-:W-:Y:S01]  /*7790*/  FMUL.FTZ R49, R49, R101.reuse ;  /* 0x0000006531317220 */ /* 0x080fe20000410000 */
[----:B------:R-:W-:Y:S01]  /*77a0*/  MUFU.EX2 R117, R131 ;  /* 0x0000008300757308 */ /* 0x000fe20000000800 */
[-C--:B------:R-:W-:Y:S01]  /*77b0*/  FMUL.FTZ R50, R50, R100.reuse ;  /* 0x0000006432327220 */ /* 0x080fe20000410000 */
[-C--:B------:R-:W-:Y:S01]  /*77c0*/  FMUL.FTZ R51, R51, R100.reuse ;  /* 0x0000006433337220 */ /* 0x080fe20000410000 */
[C---:B-1----:R-:W-:Y:S01]  /*77d0*/  HMMA.16816.F32 R72, R4.reuse, R12, R72 ;  /* 0x0000000c0448723c */ /* 0x042fe20000001848 */
[----:B------:R-:W1:Y:S01]  /*77e0*/  MUFU.EX2 R116, R116 ;  /* 0x0000007400747308 */ /* 0x000e620000000800 */
[-C--:B------:R-:W-:Y:S01]  /*77f0*/  FMUL.FTZ R52, R52, R101.reuse ;  /* 0x0000006534347220 */ /* 0x080fe20000410000 */
[-C--:B------:R-:W-:Y:S01]  /*7800*/  FMUL.FTZ R53, R53, R101.reuse ;  /* 0x0000006535357220 */ /* 0x080fe20000410000 */
[-C--:B------:R-:W-:Y:S01]  /*7810*/  FMUL.FTZ R54, R54, R100.reuse ;  /* 0x0000006436367220 */ /* 0x080fe20000410000 */
[----:B------:R-:W-:Y:S01]  /*7820*/  MUFU.EX2 R114, R114 ;  /* 0x0000007200727308 */ /* 0x000fe20000000800 */
[-C--:B------:R-:W-:Y:S01]  /*7830*/  FMUL.FTZ R55, R55, R100.reuse ;  /* 0x0000006437377220 */ /* 0x080fe20000410000 */
[-C--:B------:R-:W-:Y:S01]  /*7840*/  FMUL.FTZ R56, R56, R101.reuse ;  /* 0x0000006538387220 */ /* 0x080fe20000410000 */
[C---:B------:R-:W-:Y:S01]  /*7850*/  HMMA.16816.F32 R68, R4.reuse, R14, R68 ;  /* 0x0000000e0444723c */ /* 0x040fe20000001844 */
[----:B------:R-:W5:Y:S01]  /*7860*/  LDSM.16.MT88.4 R12, [R145+0xa000] ;  /* 0x00a00000910c783b */ /* 0x000f620000004200 */
[----:B------:R-:W1:Y:S01]  /*7870*/  MUFU.EX2 R119, R119 ;  /* 0x0000007700777308 */ /* 0x000e620000000800 */
        /* <DEDUP_REMOVED lines=12> */
[--C-:B------:R-:W-:Y:S01]  /*7940*/  FFMA.FTZ R129, R124, UR6, -R111.reuse ;  /* 0x000000067c817c23 */ /* 0x100fe2000801086f */
[C---:B------:R-:W-:Y:S01]  /*7950*/  HMMA.16816.F32 R40, R4.reuse, R22, R40 ;  /* 0x000000160428723c */ /* 0x040fe20000001828 */
[----:B------:R-:W2:Y:S01]  /*7960*/  LDSM.16.MT88.4 R20, [R150+0x8800] ;  /* 0x008800009614783b */ /* 0x000ea20000004200 */
[----:B------:R-:W-:Y:S01]  /*7970*/  FFMA.FTZ R124, R127, UR6, -R30 ;  /* 0x000000067f7c7c23 */ /* 0x000fe2000801081e */
[----:B------:R-:W-:Y:S01]  /*7980*/  MUFU.EX2 R121, R121 ;  /* 0x0000007900797308 */ /* 0x000fe20000000800 */
[--C-:B------:R-:W-:Y:S01]  /*7990*/  FFMA.FTZ R127, R108, UR6, -R111.reuse ;  /* 0x000000066c7f7c23 */ /* 0x100fe2000801086f */
[----:B------:R-:W-:Y:S01]  /*79a0*/  FFMA.FTZ R108, R28, UR6, -R111 ;  /* 0x000000061c6c7c23 */ /* 0x000fe2000801086f */
[----:B------:R-:W-:Y:S01]  /*79b0*/  FFMA.FTZ R174, R174, R101, R103 ;  /* 0x00000065aeae7223 */ /* 0x000fe20000010067 */
[----:B------:R-:W-:Y:S01]  /*79c0*/  MUFU.EX2 R129, R129 ;  /* 0x0000008100817308 */ /* 0x000fe20000000800 */
[C---:B----4-:R-:W-:Y:S01]  /*79d0*/  HMMA.16816.F32 R44, R4.reuse, R16, R44 ;  /* 0x00000010042c723c */ /* 0x050fe2000000182c */
[----:B------:R-:W-:Y:S01]  /*79e0*/  FFMA.FTZ R175, R175, R100, R104 ;  /* 0x00000064afaf7223 */ /* 0x000fe20000010068 */
[----:B------:R-:W-:Y:S01]  /*79f0*/  FADD.FTZ R33, R33, R174 ;  /* 0x000000ae21217221 */ /* 0x000fe20000010000 */
[----:B------:R-:W-:Y:S01]  /*7a00*/  MUFU.EX2 R124, R124 ;  /* 0x0000007c007c7308 */ /* 0x000fe20000000800 */
[----:B------:R-:W-:Y:S01]  /*7a10*/  MOV R100, R2 ;  /* 0x0000000200647202 */ /* 0x000fe20000000f00 */
[----:B------:R-:W-:Y:S01]  /*7a20*/  FADD.FTZ R175, R10, R175 ;  /* 0x000000af0aaf7221 */ /* 0x000fe20000010000 */
[----:B------:R-:W-:Y:S01]  /*7a30*/  FADD.FTZ R32, R32, R33 ;  /* 0x0000002120207221 */ /* 0x000fe20000010000 */
[----:B------:R-:W-:Y:S01]  /*7a40*/  MUFU.EX2 R127, R127 ;  /* 0x0000007f007f7308 */ /* 0x000fe20000000800 */
[C---:B------:R-:W-:Y:S01]  /*7a50*/  HMMA.16816.F32 R48, R4.reuse, R18, R48 ;  /* 0x000000120430723c */ /* 0x040fe20000001830 */
[----:B------:R-:W4:Y:S01]  /*7a60*/  LDSM.16.MT88.4 R16, [R146+0x8800] ;  /* 0x008800009210783b */ /* 0x000f220000004200 */
[----:B------:R-:W-:Y:S01]  /*7a70*/  FADD.FTZ R34, R34, R175 ;  /* 0x000000af22227221 */ /* 0x000fe20000010000 */
[----:B------:R-:W-:Y:S01]  /*7a80*/  MUFU.EX2 R106, R106 ;  /* 0x0000006a006a7308 */ /* 0x000fe20000000800 */
[----:B------:R-:W-:Y:S01]  /*7a90*/  FADD.FTZ R32, R11, R32 ;  /* 0x000000200b207221 */ /* 0x000fe20000010000 */
[----:B------:R-:W-:Y:S01]  /*7aa0*/  MOV R101, R3 ;  /* 0x0000000300657202 */ /* 0x000fe20000000f00 */
[----:B------:R-:W-:Y:S01]  /*7ab0*/  FADD.FTZ R34, R35, R34 ;  /* 0x0000002223227221 */ /* 0x000fe20000010000 */
[----:B------:R-:W-:Y:S01]  /*7ac0*/  MUFU.EX2 R108, R108 ;  /* 0x0000006c006c7308 */ /* 0x000fe20000000800 */
[C---:B------:R-:W-:Y:S03]  /*7ad0*/  HMMA.16816.F32 R60, R4.reuse, R24, R60 ;  /* 0x00000018043c723c */ /* 0x040fe6000000183c */
[----:B------:R-:W-:Y:S04]  /*7ae0*/  MUFU.EX2 R109, R109 ;  /* 0x0000006d006d7308 */ /* 0x000fe80000000800 */
[----:B------:R4:W-:Y:S01]  /*7af0*/  MUFU.EX2 R107, R31 ;  /* 0x0000001f006b7308 */ /* 0x0009e20000000800 */
[C---:B-----5:R-:W-:Y:S03]  /*7b00*/  HMMA.16816.F32 R52, R4.reuse, R12, R52 ;  /* 0x0000000c0434723c */ /* 0x060fe60000001834 */
[----:B------:R-:W-:Y:S04]  /*7b10*/  MUFU.EX2 R126, R126 ;  /* 0x0000007e007e7308 */ /* 0x000fe80000000800 */
[----:B------:R-:W-:Y:S01]  /*7b20*/  MUFU.EX2 R105, R105 ;  /* 0x0000006900697308 */ /* 0x000fe20000000800 */
[C---:B------:R-:W-:Y:S01]  /*7b30*/  HMMA.16816.F32 R56, R4.reuse, R14, R56 ;  /* 0x0000000e0438723c */ /* 0x040fe20000001838 */
[----:B------:R-:W5:Y:S02]  /*7b40*/  LDSM.16.MT88.4 R12, [R145+0x8800] ;  /* 0x00880000910c783b */ /* 0x000f640000004200 */
[----:B------:R-:W-:Y:S05]  /*7b50*/  MUFU.EX2 R128, R128 ;  /* 0x0000008000807308 */ /* 0x000fea0000000800 */
[----:B------:R-:W-:Y:S01]  /*7b60*/  HMMA.16816.F32 R64, R4, R26, R64 ;  /* 0x0000001a0440723c */ /* 0x000fe20000001840 */
[----:B---3--:R-:W-:Y:S01]  /*7b70*/  F2FP.F16.F32.PACK_AB R4, R110, R113 ;  /* 0x000000716e04723e */ /* 0x008fe200000000ff */
[----:B------:R-:W3:Y:S01]  /*7b80*/  LDSM.16.MT88.4 R24, [R144+0x8800] ;  /* 0x008800009018783b */ /* 0x000ee20000004200 */
[----:B-1----:R-:W-:Y:S01]  /*7b90*/  F2FP.F16.F32.PACK_AB R5, R116, R117 ;  /* 0x000000757405723e */ /* 0x002fe200000000ff */
        /* <DEDUP_REMOVED lines=9> */
[----:B------:R-:W-:-:S03]  /*7c30*/  FADD.FTZ R112, R112, R115 ;  /* 0x0000007370707221 */ /* 0x000fc60000010000 */
[----:B------:R-:W-:-:S03]  /*7c40*/  FADD.FTZ R114, R119, R114 ;  /* 0x0000007277727221 */ /* 0x000fc60000010000 */
[C---:B------:R-:W-:Y:S01]  /*7c50*/  HMMA.16816.F32 R92, R4.reuse, R22, R92 ;  /* 0x00000016045c723c */ /* 0x040fe2000000185c */
[----:B------:R-:W1:Y:S07]  /*7c60*/  LDSM.16.MT88.4 R20, [R150+0xa800] ;  /* 0x00a800009614783b */ /* 0x000e6e0000004200 */
[C---:B----4-:R-:W-:Y:S08]  /*7c70*/  HMMA.16816.F32 R88, R4.reuse, R16, R88 ;  /* 0x000000100458723c */ /* 0x050ff00000001858 */
[C---:B------:R-:W-:Y:S01]  /*7c80*/  HMMA.16816.F32 R84, R4.reuse, R18, R84 ;  /* 0x000000120454723c */ /* 0x040fe20000001854 */
[----:B------:R-:W2:Y:S07]  /*7c90*/  LDSM.16.MT88.4 R16, [R146+0xa800] ;  /* 0x00a800009210783b */ /* 0x000eae0000004200 */
[C---:B-----5:R-:W-:Y:S08]  /*7ca0*/  HMMA.16816.F32 R80, R4.reuse, R12, R80 ;  /* 0x0000000c0450723c */ /* 0x060ff00000001850 */
[C---:B------:R-:W-:Y:S01]  /*7cb0*/  HMMA.16816.F32 R76, R4.reuse, R14, R76 ;  /* 0x0000000e044c723c */ /* 0x040fe2000000184c */
[----:B------:R-:W4:Y:S07]  /*7cc0*/  LDSM.16.MT88.4 R12, [R145+0xa800] ;  /* 0x00a80000910c783b */ /* 0x000f2e0000004200 */
[----:B---3--:R-:W-:Y:S01]  /*7cd0*/  HMMA.16816.F32 R68, R4, R26, R68 ;  /* 0x0000001a0444723c */ /* 0x008fe20000001844 */
[----:B------:R-:W-:Y:S01]  /*7ce0*/  FFMA.FTZ R26, R122, UR6, -R111 ;  /* 0x000000067a1a7c23 */ /* 0x000fe2000801086f */
[--C-:B------:R-:W-:Y:S01]  /*7cf0*/  FFMA.FTZ R122, R123, UR6, -R30.reuse ;  /* 0x000000067b7a7c23 */ /* 0x100fe2000801081e */
[----:B------:R-:W-:-:S02]  /*7d00*/  FFMA.FTZ R27, R125, UR6, -R30 ;  /* 0x000000067d1b7c23 */ /* 0x000fc4000801081e */
[----:B------:R-:W-:Y:S02]  /*7d10*/  LDSM.16.MT88.4 R28, [R145+0x9800] ;  /* 0x00980000911c783b */ /* 0x000fe40000004200 */
[----:B------:R-:W-:Y:S01]  /*7d20*/  MUFU.EX2 R123, R27 ;  /* 0x0000001b007b7308 */ /* 0x000fe20000000800 */
[C---:B-1----:R-:W-:Y:S03]  /*7d30*/  HMMA.16816.F32 R36, R4.reuse, R20, R36 ;  /* 0x000000140424723c */ /* 0x042fe60000001824 */
[----:B------:R-:W-:Y:S05]  /*7d40*/  MUFU.EX2 R122, R122 ;  /* 0x0000007a007a7308 */ /* 0x000fea0000000800 */
        /* <DEDUP_REMOVED lines=8> */
[C---:B------:R-:W-:Y:S01]  /*7dd0*/  HMMA.16816.F32 R72, R4.reuse, R24, R72 ;  /* 0x000000180448723c */ /* 0x040fe20000001848 */
[--C-:B------:R-:W-:Y:S01]  /*7de0*/  FFMA.FTZ R25, R118, UR6, -R111.reuse ;  /* 0x0000000676197c23 */ /* 0x100fe2000801086f */
[----:B------:R-:W-:Y:S01]  /*7df0*/  FFMA.FTZ R24, R120, UR6, -R111 ;  /* 0x0000000678187c23 */ /* 0x000fe2000801086f */
[----:B------:R-:W4:Y:S04]  /*7e00*/  MUFU.EX2 R118, R26 ;  /* 0x0000001a00767308 */ /* 0x000f280000000800 */
[----:B------:R-:W-:Y:S01]  /*7e10*/  MUFU.EX2 R120, R25 ;  /* 0x0000001900787308 */ /* 0x000fe20000000800 */
[C---:B-1----:R-:W-:Y:S03]  /*7e20*/  HMMA.16816.F32 R60, R4.reuse, R20, R60 ;  /* 0x00000014043c723c */ /* 0x042fe6000000183c */
[----:B------:R-:W1:Y:S05]  /*7e30*/  MUFU.EX2 R125, R24 ;  /* 0x00000018007d7308 */ /* 0x000e6a0000000800 */
[----:B------:R-:W-:Y:S01]  /*7e40*/  HMMA.16816.F32 R64, R4, R22, R64 ;  /* 0x000000160440723c */ /* 0x000fe20000001840 */
[----:B------:R-:W5:Y:S01]  /*7e50*/  LDSM.16.MT88.4 R20, [R145+0x9000] ;  /* 0x009000009114783b */ /* 0x000f620000004200 */
[----:B----4-:R-:W-:Y:S01]  /*7e60*/  F2FP.F16.F32.PACK_AB R4, R118, R129 ;  /* 0x000000817604723e */ /* 0x010fe200000000ff */
[----:B------:R-:W-:Y:S01]  /*7e70*/  FADD.FTZ R129, R129, R112 ;  /* 0x0000007081817221 */ /* 0x000fe20000010000 */
[----:B------:R-:W-:Y:S01]  /*7e80*/  F2FP.F16.F32.PACK_AB R5, R122, R123 ;  /* 0x0000007b7a05723e */ /* 0x000fe200000000ff */
[----:B------:R-:W-:Y:S01]  /*7e90*/  FADD.FTZ R123, R123, R114 ;  /* 0x000000727b7b7221 */ /* 0x000fe20000010000 */
[----:B------:R-:W-:Y:S01]  /*7ea0*/  F2FP.F16.F32.PACK_AB R7, R121, R124 ;  /* 0x0000007c7907723e */ /* 0x000fe200000000ff */
[----:B------:R-:W-:Y:S01]  /*7eb0*/  FADD.FTZ R129, R118, R129 ;  /* 0x0000008176817221 */ /* 0x000fe20000010000 */
[----:B-1----:R-:W-:Y:S01]  /*7ec0*/  F2FP.F16.F32.PACK_AB R6, R125, R120 ;  /* 0x000000787d06723e */ /* 0x002fe200000000ff */
[----:B------:R-:W1:Y:S01]  /*7ed0*/  LDSM.16.MT88.4 R24, [R144+0x9000] ;  /* 0x009000009018783b */ /* 0x000e620000004200 */
[----:B------:R-:W-:Y:S01]  /*7ee0*/  FADD.FTZ R123, R122, R123 ;  /* 0x0000007b7a7b7221 */ /* 0x000fe20000010000 */
[----:B------:R-:W-:-:S03]  /*7ef0*/  FADD.FTZ R120, R120, R129 ;  /* 0x0000008178787221 */ /* 0x000fc60000010000 */
[----:B------:R-:W-:Y:S01]  /*7f00*/  FADD.FTZ R124, R124, R123 ;  /* 0x0000007b7c7c7221 */ /* 0x000fe20000010000 */
[----:B--2---:R-:W-:Y:S01]  /*7f10*/  HMMA.16816.F32 R96, R4, R16, R96 ;  /* 0x000000100460723c */ /* 0x004fe20000001860 */
[----:B------:R-:W-:Y:S02]  /*7f20*/  FADD.FTZ R120, R125, R120 ;  /* 0x000000787d787221 */ /* 0x000fe40000010000 */
[----:B------:R-:W-:-:S05]  /*7f30*/  FADD.FTZ R124, R121, R124 ;  /* 0x0000007c797c7221 */ /* 0x000fca0000010000 */
        /* <DEDUP_REMOVED lines=17> */
[C---:B----4-:R-:W-:Y:S08]  /*8050*/  HMMA.16816.F32 R52, R4.reuse, R20, R52 ;  /* 0x000000140434723c */ /* 0x050ff00000001834 */
[C---:B------:R-:W-:Y:S01]  /*8060*/  HMMA.16816.F32 R56, R4.reuse, R22, R56 ;  /* 0x000000160438723c */ /* 0x040fe20000001838 */
[----:B------:R-:W4:Y:S07]  /*8070*/  LDSM.16.MT88.4 R20, [R150+0xb800] ;  /* 0x00b800009614783b */ /* 0x000f2e0000004200 */
[C---:B-1----:R-:W-:Y:S08]  /*8080*/  HMMA.16816.F32 R60, R4.reuse, R24, R60 ;  /* 0x00000018043c723c */ /* 0x042ff0000000183c */
[----:B------:R-:W-:Y:S01]  /*8090*/  HMMA.16816.F32 R64, R4, R26, R64 ;  /* 0x0000001a0440723c */ /* 0x000fe20000001840 */
[----:B------:R-:W-:Y:S01]  /*80a0*/  F2FP.F16.F32.PACK_AB R4, R106, R127 ;  /* 0x0000007f6a04723e */ /* 0x000fe200000000ff */
[----:B------:R-:W1:Y:S01]  /*80b0*/  LDSM.16.MT88.4 R24, [R144+0x9800] ;  /* 0x009800009018783b */ /* 0x000e620000004200 */
        /* <DEDUP_REMOVED lines=20> */
[C---:B------:R-:W-:Y:S08]  /*8200*/  HMMA.16816.F32 R80, R4.reuse, R28, R80 ;  /* 0x0000001c0450723c */ /* 0x040ff00000001850 */
[C---:B------:R-:W-:Y:S08]  /*8210*/  HMMA.16816.F32 R76, R4.reuse, R30, R76 ;  /* 0x0000001e044c723c */ /* 0x040ff0000000184c */
[C---:B-1----:R-:W-:Y:S08]  /*8220*/  HMMA.16816.F32 R72, R4.reuse, R24, R72 ;  /* 0x000000180448723c */ /* 0x042ff00000001848 */
[C---:B------:R-:W-:Y:S08]  /*8230*/  HMMA.16816.F32 R68, R4.reuse, R26, R68 ;  /* 0x0000001a0444723c */ /* 0x040ff00000001844 */
[C---:B--2---:R-:W-:Y:S08]  /*8240*/  HMMA.16816.F32 R44, R4.reuse, R16, R44 ;  /* 0x00000010042c723c */ /* 0x044ff0000000182c */
[C---:B------:R-:W-:Y:S08]  /*8250*/  HMMA.16816.F32 R48, R4.reuse, R18, R48 ;  /* 0x000000120430723c */ /* 0x040ff00000001830 */
[C---:B---3--:R-:W-:Y:S08]  /*8260*/  HMMA.16816.F32 R52, R4.reuse, R12, R52 ;  /* 0x0000000c0434723c */ /* 0x048ff00000001834 */
[C---:B------:R-:W-:Y:S08]  /*8270*/  HMMA.16816.F32 R56, R4.reuse, R14, R56 ;  /* 0x0000000e0438723c */ /* 0x040ff00000001838 */
[C---:B----4-:R-:W-:Y:S08]  /*8280*/  HMMA.16816.F32 R60, R4.reuse, R20, R60 ;  /* 0x00000014043c723c */ /* 0x050ff0000000183c */
[----:B------:R-:W-:-:S15]  /*8290*/  HMMA.16816.F32 R64, R4, R22, R64 ;  /* 0x000000160440723c */ /* 0x000fde0000001840 */
[----:B------:R-:W-:-:S05]  /*82a0*/  NOP ;  /* 0x0000000000007918 */ /* 0x000fca0000000000 */
.L_x_910:
        /* <DEDUP_REMOVED lines=13> */
.L_x_915:
        /* <DEDUP_REMOVED lines=16> */
[-C--:B------:R-:W-:Y:S02]  /*8480*/  LEA R12, P3, R6, R11.reuse, 0x5 ;  /* 0x0000000b060c7211 */ /* 0x080fe400078628ff */
[----:B------:R-:W-:Y:S01]  /*8490*/  IADD3 R4, P2, PT, R4, R11, RZ ;  /* 0x0000000b04047210 */ /* 0x000fe20007f5e0ff */
[----:B------:R-:W-:Y:S01]  /*84a0*/  @!PT LDS RZ, [RZ] ;  /* 0x00000000fffff984 */ /* 0x000fe20000000800 */
[----:B------:R-:W-:Y:S01]  /*84b0*/  @!PT LDS RZ, [RZ] ;  /* 0x00000000fffff984 */ /* 0x000fe20000000800 */
[----:B------:R-:W-:Y:S01]  /*84c0*/  @!PT LDS RZ, [RZ] ;  /* 0x00000000fffff984 */ /* 0x000fe20000000800 */
[----:B------:R1:W-:Y:S01]  /*84d0*/  @!P0 LDGSTS.E.BYPASS.LTC128B.128 [R169+0x6000], desc[UR12][R14.64+0x80] ;  /* 0x060000800ea98fae */ /* 0x0003e2000b981a0c */
[----:B------:R-:W-:Y:S02]  /*84e0*/  LEA.HI.X R11, R11, R163, R9, 0x1, P4 ;  /* 0x000000a30b0b7211 */ /* 0x000fe400020f0c09 */
        /* <DEDUP_REMOVED lines=39> */
.L_x_913:
        /* <DEDUP_REMOVED lines=9> */
[-C--:B------:R-:W-:Y:S02]  /*87f0*/  LEA.HI.X R102, R100, R172.reuse, R102, 0x6, P2 ;  /* 0x000000ac64667211 */ /* 0x080fe400010f3466 */
        /* <DEDUP_REMOVED lines=16> */
[----:B------:R1:W-:Y:S01]  /*8900*/  @!P0 LDGSTS.E.BYPASS.LTC128B.128 [R169+0xa000], desc[UR12][R178.64+0x80] ;  /* 0x0a000080b2a98fae */ /* 0x0003e2000b981a0c */
[----:B------:R-:W-:Y:S05]  /*8910*/  LEA.HI.X R105, R103, R161, R102, 0x1, P2 ;  /* 0x000000a167697211 */ /* 0x000fea00010f0c66 */
[----:B------:R-:W-:Y:S01]  /*8920*/  @P0 STS.128 [R169+0xa000], RZ ;  /* 0x00a000ffa9000388 */ /* 0x000fe20000000c00 */
[C---:B------:R-:W-:Y:S05]  /*8930*/  ISETP.NE.AND P2, PT, R173.reuse, RZ, PT ;  /* 0x000000ffad00720c */ /* 0x040fea0003f45270 */
        /* <DEDUP_REMOVED lines=14> */
[----:B------:R-:W-:Y:S01]  /*8a20*/  @!P1 LDGSTS.E.BYPASS.LTC128B.128 [R169+0x9000], desc[UR12][R106.64] ;  /* 0x090000006aa99fae */ /* 0x000fe2000b981a0c */
[----:B-1----:R-:W-:Y:S05]  /*8a30*/  LEA R178, R173, R168, 0x6 ;  /* 0x000000a8adb27211 */ /* 0x002fea00078e30ff */
[----:B------:R-:W-:Y:S01]  /*8a40*/  @P1 STS.128 [R169+0x9000], RZ ;  /* 0x009000ffa9001388 */ /* 0x000fe20000000c00 */
[C---:B------:R-:W-:Y:S02]  /*8a50*/  IADD3 R180, PT, PT, R178.reuse, 0x29, RZ ;  /* 0x00000029b2b47810 */ /* 0x040fe40007ffe0ff */
[C---:B------:R-:W-:Y:S03]  /*8a60*/  IADD3 R227, PT, PT, R178.reuse, 0x31, RZ ;  /* 0x00000031b2e37810 */ /* 0x040fe60007ffe0ff */
[----:B------:R-:W-:Y:S01]  /*8a70*/  @!PT LDS RZ, [RZ] ;  /* 0x00000000fffff984 */ /* 0x000fe20000000800 */
[----:B------:R-:W-:Y:S01]  /*8a80*/  @!PT LDS RZ, [RZ] ;  /* 0x00000000fffff984 */ /* 0x000fe20000000800 */
[----:B------:R-:W-:Y:S01]  /*8a90*/  @!PT LDS RZ, [RZ] ;  /* 0x00000000fffff984 */ /* 0x000fe20000000800 */
[----:B------:R-:W-:Y:S01]  /*8aa0*/  @!P0 LDGSTS.E.BYPASS.LTC128B.128 [R169+0xb000], desc[UR12][R106.64+0x80] ;  /* 0x0b0000806aa98fae */ /* 0x000fe2000b981a0c */
[----:B------:R-:W-:Y:S02]  /*8ab0*/  I2FP.F32.U32 R180, R180 ;  /* 0x000000b400b47245 */ /* 0x000fe40000201000 */
[C---:B------:R-:W-:Y:S03]  /*8ac0*/  IADD3 R182, PT, PT, R178.reuse, 0x38, RZ ;  /* 0x00000038b2b67810 */ /* 0x040fe60007ffe0ff */
[----:B------:R-:W-:Y:S01]  /*8ad0*/  @P0 STS.128 [R169+0xb000], RZ ;  /* 0x00b000ffa9000388 */ /* 0x000fe20000000c00 */
[----:B------:R-:W-:Y:S05]  /*8ae0*/  I2FP.F32.U32 R227, R227 ;  /* 0x000000e300e37245 */ /* 0x000fea0000201000 */
[----:B------:R-:W-:Y:S01]  /*8af0*/  @!PT LDS RZ, [RZ] ;  /* 0x00000000fffff984 */ /* 0x000fe20000000800 */
[----:B------:R-:W-:Y:S01]  /*8b00*/  @!PT LDS RZ, [RZ] ;  /* 0x00000000fffff984 */ /* 0x000fe20000000800 */
[----:B------:R-:W-:Y:S01]  /*8b10*/  @!PT LDS RZ, [RZ] ;  /* 0x00000000fffff984 */ /* 0x000fe20000000800 */
[----:B------:R-:W-:Y:S01]  /*8b20*/  @!P1 LDGSTS.E.BYPASS.LTC128B.128 [R169+0x9800], desc[UR12][R104.64] ;  /* 0x0980000068a99fae */ /* 0x000fe2000b981a0c */
[----:B--2---:R-:W-:Y:S05]  /*8b30*/  IADD3 R176, PT, PT, R178, 0x20, RZ ;  /* 0x00000020b2b07810 */ /* 0x004fea0007ffe0ff */
[----:B------:R-:W-:Y:S01]  /*8b40*/  @P1 STS.128 [R169+0x9800], RZ ;  /* 0x009800ffa9001388 */ /* 0x000fe20000000c00 */
[----:B------:R-:W-:Y:S05]  /*8b50*/  I2FP.F32.U32 R176, R176 ;  /* 0x000000b000b07245 */ /* 0x000fea0000201000 */
        /* <DEDUP_REMOVED lines=17> */
[----:B------:R-:W-:Y:S03]  /*8c70*/  LDSM.16.M88.4 R112, [R152] ;  /* 0x000000009870783b */ /* 0x000fe60000000200 */
[C---:B---3--:R-:W-:Y:S03]  /*8c80*/  HMMA.16816.F32 R12, R108.reuse, R116, RZ ;  /* 0x000000746c0c723c */ /* 0x048fe600000018ff */
[----:B------:R-:W-:Y:S05]  /*8c90*/  LDSM.16.M88.4 R100, [R147+0x4800] ;  /* 0x004800009364783b */ /* 0x000fea0000000200 */
[C---:B------:R-:W-:Y:S01]  /*8ca0*/  HMMA.16816.F32 R16, R108.reuse, R118, RZ ;  /* 0x000000766c10723c */ /* 0x040fe200000018ff */
[----:B------:R-:W-:Y:S06]  /*8cb0*/  LDSM.16.M88.4 R116, [R148+0x4000] ;  /* 0x004000009474783b */ /* 0x000fec0000000200 */
[----:B-1----:R-:W-:Y:S01]  /*8cc0*/  LDSM.16.M88.4 R104, [R147+0x5000] ;  /* 0x005000009368783b */ /* 0x002fe20000000200 */
[C---:B-----5:R-:W-:Y:S08]  /*8cd0*/  HMMA.16816.F32 R20, R108.reuse, R120, RZ ;  /* 0x000000786c14723c */ /* 0x060ff000000018ff */
[C---:B------:R-:W-:Y:S01]  /*8ce0*/  HMMA.16816.F32 R24, R108.reuse, R122, RZ ;  /* 0x0000007a6c18723c */ /* 0x040fe200000018ff */
[----:B------:R-:W-:Y:S07]  /*8cf0*/  LDSM.16.M88.4 R120, [R148+0x4800] ;  /* 0x004800009478783b */ /* 0x000fee0000000200 */
[C---:B----4-:R-:W-:Y:S08]  /*8d00*/  HMMA.16816.F32 R28, R108.reuse, R124, RZ ;  /* 0x0000007c6c1c723c */ /* 0x050ff000000018ff */
[----:B------:R-:W-:Y:S01]  /*8d10*/  HMMA.16816.F32 R32, R108, R126, RZ ;  /* 0x0000007e6c20723c */ /* 0x000fe200000018ff */
[----:B------:R-:W1:Y:S06]  /*8d20*/  LDSM.16.M88.4 R108, [R149+0x5800] ;  /* 0x00580000956c783b */ /* 0x000e6c0000000200 */
[----:B------:R-:W3:Y:S01]  /*8d30*/  LDSM.16.M88.4 R124, [R148+0x5000] ;  /* 0x00500000947c783b */ /* 0x000ee20000000200 */
[C---:B------:R-:W-:Y:S08]  /*8d40*/  HMMA.16816.F32 R4, R128.reuse, R132, R4 ;  /* 0x000000848004723c */ /* 0x040ff00000001804 */
[C---:B------:R-:W-:Y:S01]  /*8d50*/  HMMA.16816.F32 R8, R128.reuse, R134, R8 ;  /* 0x000000868008723c */ /* 0x040fe20000001808 */
[----:B------:R-:W4:Y:S07]  /*8d60*/  LDSM.16.M88.4 R132, [R148+0x5800] ;  /* 0x005800009484783b */ /* 0x000f2e0000000200 */
[C---:B--2---:R-:W-:Y:S08]  /*8d70*/  HMMA.16816.F32 R12, R128.reuse, R136, R12 ;  /* 0x00000088800c723c */ /* 0x044ff0000000180c */
[C---:B------:R-:W-:Y:S08]  /*8d80*/  HMMA.16816.F32 R16, R128.reuse, R138, R16 ;  /* 0x0000008a8010723c */ /* 0x040ff00000001810 */
[C---:B------:R-:W-:Y:S08]  /*8d90*/  HMMA.16816.F32 R20, R128.reuse, R140, R20 ;  /* 0x0000008c8014723c */ /* 0x040ff00000001814 */
[C---:B------:R-:W-:Y:S08]  /*8da0*/  HMMA.16816.F32 R24, R128.reuse, R142, R24 ;  /* 0x0000008e8018723c */ /* 0x040ff00000001818 */
[C---:B-1----:R-:W-:Y:S08]  /*8db0*/  HMMA.16816.F32 R28, R128.reuse, R108, R28 ;  /* 0x0000006c801c723c */ /* 0x042ff0000000181c */
[----:B------:R-:W-:Y:S01]  /*8dc0*/  HMMA.16816.F32 R32, R128, R110, R32 ;  /* 0x0000006e8020723c */ /* 0x000fe20000001820 */
[----:B------:R-:W-:Y:S06]  /*8dd0*/  LDSM.16.M88.4 R108, [R151] ;  /* 0x00000000976c783b */ /* 0x000fec0000000200 */
[----:B------:R-:W1:Y:S01]  /*8de0*/  LDSM.16.M88.4 R128, [R147+0x4000] ;  /* 0x004000009380783b */ /* 0x000e620000000200 */
[C---:B------:R-:W-:Y:S08]  /*8df0*/  HMMA.16816.F32 R4, R112.reuse, R116, R4 ;  /* 0x000000747004723c */ /* 0x040ff00000001804 */
[C---:B------:R-:W-:Y:S01]  /*8e00*/  HMMA.16816.F32 R8, R112.reuse, R118, R8 ;  /* 0x000000767008723c */ /* 0x040fe20000001808 */
[----:B------:R-:W-:Y:S07]  /*8e10*/  LDSM.16.M88.4 R116, [R155+0x2000] ;  /* 0x002000009b74783b */ /* 0x000fee0000000200 */
[C---:B------:R-:W-:Y:S08]  /*8e20*/  HMMA.16816.F32 R12, R112.reuse, R120, R12 ;  /* 0x00000078700c723c */ /* 0x040ff0000000180c */
[C---:B------:R-:W-:Y:S01]  /*8e30*/  HMMA.16816.F32 R16, R112.reuse, R122, R16 ;  /* 0x0000007a7010723c */ /* 0x040fe20000001810 */
[----:B------:R-:W-:Y:S07]  /*8e40*/  LDSM.16.M88.4 R120, [R154+UR5+0x6000] ;  /* 0x006000059a78783b */ /* 0x000fee0008000200 */
[C---:B---3--:R-:W-:Y:S08]  /*8e50*/  HMMA.16816.F32 R20, R112.reuse, R124, R20 ;  /* 0x0000007c7014723c */ /* 0x048ff00000001814 */
[C---:B------:R-:W-:Y:S01]  /*8e60*/  HMMA.16816.F32 R24, R112.reuse, R126, R24 ;  /* 0x0000007e7018723c */ /* 0x040fe20000001818 */
[----:B------:R-:W-:Y:S07]  /*8e70*/  LDSM.16.M88.4 R124, [R154+UR5+0x6800] ;  /* 0x006800059a7c783b */ /* 0x000fee0008000200 */
[C---:B----4-:R-:W-:Y:S08]  /*8e80*/  HMMA.16816.F32 R28, R112.reuse, R132, R28 ;  /* 0x00000084701c723c */ /* 0x050ff0000000181c */
[----:B------:R-:W-:Y:S01]  /*8e90*/  HMMA.16816.F32 R32, R112, R134, R32 ;  /* 0x000000867020723c */ /* 0x000fe20000001820 */
[----:B------:R-:W2:Y:S07]  /*8ea0*/  LDSM.16.M88.4 R112, [R147+0x5800] ;  /* 0x005800009370783b */ /* 0x000eae0000000200 */
[C---:B-1----:R-:W-:Y:S08]  /*8eb0*/  HMMA.16816.F32 R4, R108.reuse, R128, R4 ;  /* 0x000000806c04723c */ /* 0x042ff00000001804 */
[C---:B------:R-:W-:Y:S08]  /*8ec0*/  HMMA.16816.F32 R8, R108.reuse, R130, R8 ;  /* 0x000000826c08723c */ /* 0x040ff00000001808 */
[C---:B------:R-:W-:Y:S08]  /*8ed0*/  HMMA.16816.F32 R12, R108.reuse, R100, R12 ;  /* 0x000000646c0c723c */ /* 0x040ff0000000180c */
[C---:B------:R-:W-:Y:S01]  /*8ee0*/  HMMA.16816.F32 R16, R108.reuse, R102, R16 ;  /* 0x000000666c10723c */ /* 0x040fe20000001810 */
[----:B------:R-:W1:Y:S07]  /*8ef0*/  LDSM.16.M88.4 R100, [R154+UR5+0x7000] ;  /* 0x007000059a64783b */ /* 0x000e6e0008000200 */
[C---:B------:R-:W-:Y:S08]  /*8f00*/  HMMA.16816.F32 R20, R108.reuse, R104, R20 ;  /* 0x000000686c14723c */ /* 0x040ff00000001814 */
[C---:B------:R-:W-:Y:S01]  /*8f10*/  HMMA.16816.F32 R24, R108.reuse, R106, R24 ;  /* 0x0000006a6c18723c */ /* 0x040fe20000001818 */
[----:B------:R-:W3:Y:S07]  /*8f20*/  LDSM.16.M88.4 R104, [R154+UR5+0x7800] ;  /* 0x007800059a68783b */ /* 0x000eee0008000200 */
[C---:B--2---:R-:W-:Y:S08]  /*8f30*/  HMMA.16816.F32 R28, R108.reuse, R112, R28 ;  /* 0x000000706c1c723c */ /* 0x044ff0000000181c */
[----:B------:R-:W-:Y:S01]  /*8f40*/  HMMA.16816.F32 R32, R108, R114, R32 ;  /* 0x000000726c20723c */ /* 0x000fe20000001820 */
[----:B------:R-:W-:Y:S06]  /*8f50*/  LDSM.16.M88.4 R108, [R153+0x2000] ;  /* 0x00200000996c783b */ /* 0x000fec0000000200 */
[----:B------:R-:W2:Y:S01]  /*8f60*/  LDSM.16.M88.4 R112, [R149+0x6000] ;  /* 0x006000009570783b */ /* 0x000ea20000000200 */
[C---:B------:R-:W-:Y:S08]  /*8f70*/  HMMA.16816.F32 R4, R116.reuse, R120, R4 ;  /* 0x000000787404723c */ /* 0x040ff00000001804 */
[C---:B------:R-:W-:Y:S01]  /*8f80*/  HMMA.16816.F32 R8, R116.reuse, R122, R8 ;  /* 0x0000007a7408723c */ /* 0x040fe20000001808 */
[----:B------:R-:W4:Y:S07]  /*8f90*/  LDSM.16.M88.4 R120, [R149+0x6800] ;  /* 0x006800009578783b */ /* 0x000f2e0000000200 */
[C---:B------:R-:W-:Y:S08]  /*8fa0*/  HMMA.16816.F32 R12, R116.reuse, R124, R12 ;  /* 0x0000007c740c723c */ /* 0x040ff0000000180c */
[C---:B------:R-:W-:Y:S01]  /*8fb0*/  HMMA.16816.F32 R16, R116.reuse, R126, R16 ;  /* 0x0000007e7410723c */ /* 0x040fe20000001810 */
[----:B------:R-:W5:Y:S07]  /*8fc0*/  LDSM.16.M88.4 R124, [R149+0x7000] ;  /* 0x00700000957c783b */ /* 0x000f6e0000000200 */
[C---:B-1----:R-:W-:Y:S08]  /*8fd0*/  HMMA.16816.F32 R20, R116.reuse, R100, R20 ;  /* 0x000000647414723c */ /* 0x042ff00000001814 */
[C---:B------:R-:W-:Y:S01]  /*8fe0*/  HMMA.16816.F32 R24, R116.reuse, R102, R24 ;  /* 0x000000667418723c */ /* 0x040fe20000001818 */
[----:B------:R-:W1:Y:S07]  /*8ff0*/  LDSM.16.M88.4 R100, [R149+0x7800] ;  /* 0x007800009564783b */ /* 0x000e6e0000000200 */
[C---:B---3--:R-:W-:Y:S08]  /*9000*/  HMMA.16816.F32 R28, R116.reuse, R104, R28 ;  /* 0x00000068741c723c */ /* 0x048ff0000000181c */
[----:B------:R-:W-:Y:S01]  /*9010*/  HMMA.16816.F32 R32, R116, R106, R32 ;  /* 0x0000006a7420723c */ /* 0x000fe20000001820 */
[----:B------:R-:W-:Y:S06]  /*9020*/  LDSM.16.M88.4 R104, [R152+0x2000] ;  /* 0x002000009868783b */ /* 0x000fec0000000200 */
[----:B------:R-:W3:Y:S01]  /*9030*/  LDSM.16.M88.4 R116, [R148+0x6000] ;  /* 0x006000009474783b */ /* 0x000ee20000000200 */
[C---:B--2---:R-:W-:Y:S08]  /*9040*/  HMMA.16816.F32 R4, R108.reuse, R112, R4 ;  /* 0x000000706c04723c */ /* 0x044ff00000001804 */
[C---:B------:R-:W-:Y:S01]  /*9050*/  HMMA.16816.F32 R8, R108.reuse, R114, R8 ;  /* 0x000000726c08723c */ /* 0x040fe20000001808 */
[----:B------:R-:W2:Y:S07]  /*9060*/  LDSM.16.M88.4 R112, [R148+0x6800] ;  /* 0x006800009470783b */ /* 0x000eae0000000200 */
[C---:B----4-:R-:W-:Y:S08]  /*9070*/  HMMA.16816.F32 R12, R108.reuse, R120, R12 ;  /* 0x000000786c0c723c */ /* 0x050ff0000000180c */
[C---:B------:R-:W-:Y:S01]  /*9080*/  HMMA.16816.F32 R16, R108.reuse, R122, R16 ;  /* 0x0000007a6c10723c */ /* 0x040fe20000001810 */
[----:B------:R-:W4:Y:S07]  /*9090*/  LDSM.16.M88.4 R120, [R148+0x7000] ;  /* 0x007000009478783b */ /* 0x000f2e0000000200 */
[C---:B-----5:R-:W-:Y:S08]  /*90a0*/  HMMA.16816.F32 R20, R108.reuse, R124, R20 ;  /* 0x0000007c6c14723c */ /* 0x060ff00000001814 */
[C---:B------:R-:W-:Y:S01]  /*90b0*/  HMMA.16816.F32 R24, R108.reuse, R126, R24 ;  /* 0x0000007e6c18723c */ /* 0x040fe20000001818 */
[----:B------:R-:W-:Y:S07]  /*90c0*/  LDSM.16.M88.4 R124, [R147+0x6000] ;  /* 0x00600000937c783b */ /* 0x000fee0000000200 */
[C---:B-1----:R-:W-:Y:S08]  /*90d0*/  HMMA.16816.F32 R28, R108.reuse, R100, R28 ;  /* 0x000000646c1c723c */ /* 0x042ff0000000181c */
[----:B------:R-:W-:Y:S01]  /*90e0*/  HMMA.16816.F32 R32, R108, R102, R32 ;  /* 0x000000666c20723c */ /* 0x000fe20000001820 */
[----:B------:R-:W1:Y:S06]  /*90f0*/  LDSM.16.M88.4 R100, [R148+0x7800] ;  /* 0x007800009464783b */ /* 0x000e6c0000000200 */
[----:B------:R-:W5:Y:S01]  /*9100*/  LDSM.16.M88.4 R108, [R151+0x2000] ;  /* 0x00200000976c783b */ /* 0x000f620000000200 */
[C---:B---3--:R-:W-:Y:S08]  /*9110*/  HMMA.16816.F32 R4, R104.reuse, R116, R4 ;  /* 0x000000746804723c */ /* 0x048ff00000001804 */
[C---:B------:R-:W-:Y:S08]  /*9120*/  HMMA.16816.F32 R8, R104.reuse, R118, R8 ;  /* 0x000000766808723c */ /* 0x040ff00000001808 */
[C---:B--2---:R-:W-:Y:S08]  /*9130*/  HMMA.16816.F32 R12, R104.reuse, R112, R12 ;  /* 0x00000070680c723c */ /* 0x044ff0000000180c */
[C---:B------:R-:W-:Y:S08]  /*9140*/  HMMA.16816.F32 R16, R104.reuse, R114, R16 ;  /* 0x000000726810723c */ /* 0x040ff00000001810 */
[C---:B----4-:R-:W-:Y:S08]  /*9150*/  HMMA.16816.F32 R20, R104.reuse, R120, R20 ;  /* 0x000000786814723c */ /* 0x050ff00000001814 */
[C---:B------:R-:W-:Y:S08]  /*9160*/  HMMA.16816.F32 R24, R104.reuse, R122, R24 ;  /* 0x0000007a6818723c */ /* 0x040ff00000001818 */
[C---:B-1----:R-:W-:Y:S08]  /*9170*/  HMMA.16816.F32 R28, R104.reuse, R100, R28 ;  /* 0x00000064681c723c */ /* 0x042ff0000000181c */
[----:B------:R-:W-:Y:S01]  /*9180*/  HMMA.16816.F32 R32, R104, R102, R32 ;  /* 0x000000666820723c */ /* 0x000fe20000001820 */
[----:B------:R-:W1:Y:S06]  /*9190*/  LDSM.16.M88.4 R100, [R147+0x6800] ;  /* 0x006800009364783b */ /* 0x000e6c0000000200 */
[----:B------:R-:W2:Y:S01]  /*91a0*/  LDSM.16.M88.4 R104, [R147+0x7000] ;  /* 0x007000009368783b */ /* 0x000ea20000000200 */
[C---:B-----5:R-:W-:Y:S08]  /*91b0*/  HMMA.16816.F32 R4, R108.reuse, R124, R4 ;  /* 0x0000007c6c04723c */ /* 0x060ff00000001804 */
[C---:B------:R-:W-:Y:S11]  /*91c0*/  HMMA.16816.F32 R8, R108.reuse, R126, R8 ;  /* 0x0000007e6c08723c */ /* 0x040ff60000001808 */
[----:B------:R-:W-:Y:S01]  /*91d0*/  FMUL.FTZ R225, R6, UR6 ;  /* 0x0000000606e17c20 */ /* 0x000fe20008410000 */
[----:B------:R-:W-:Y:S01]  /*91e0*/  FMUL.FTZ R217, R4, UR6 ;  /* 0x0000000604d97c20 */ /* 0x000fe20008410000 */
[----:B------:R-:W-:Y:S01]  /*91f0*/  FMUL.FTZ R223, R7, UR6 ;  /* 0x0000000607df7c20 */ /* 0x000fe20008410000 */
[----:B------:R-:W-:Y:S01]  /*9200*/  FMUL.FTZ R215, R5, UR6 ;  /* 0x0000000605d77c20 */ /* 0x000fe20008410000 */
[----:B------:R-:W-:Y:S02]  /*9210*/  I2FP.F32.U32 R4, R182 ;  /* 0x000000b600047245 */ /* 0x000fe40000201000 */
[----:B------:R-:W-:Y:S02]  /*9220*/  MUFU.TANH R225, R225 ;  /* 0x000000e100e17308 */ /* 0x000fe40000002400 */
[----:B------:R-:W-:Y:S01]  /*9230*/  FMUL.FTZ R219, R11, UR6 ;  /* 0x000000060bdb7c20 */ /* 0x000fe20008410000 */
[----:B------:R-:W-:Y:S01]  /*9240*/  FMUL.FTZ R211, R9, UR6 ;  /* 0x0000000609d37c20 */ /* 0x000fe20008410000 */
[----:B------:R-:W-:Y:S01]  /*9250*/  FMUL.FTZ R221, R10, UR6 ;  /* 0x000000060add7c20 */ /* 0x000fe20008410000 */
[----:B------:R-:W-:Y:S05]  /*9260*/  FMUL.FTZ R213, R8, UR6 ;  /* 0x0000000608d57c20 */ /* 0x000fea0008410000 */
[----:B------:R-:W-:Y:S01]  /*9270*/  MUFU.TANH R217, R217 ;  /* 0x000000d900d97308 */ /* 0x000fe20000002400 */
[C---:B-1----:R-:W-:Y:S09]  /*9280*/  HMMA.16816.F32 R12, R108.reuse, R100, R12 ;  /* 0x000000646c0c723c */ /* 0x042ff2000000180c */
[----:B------:R-:W-:Y:S01]  /*9290*/  MUFU.TANH R219, R219 ;  /* 0x000000db00db7308 */ /* 0x000fe20000002400 */
[C---:B------:R-:W-:Y:S01]  /*92a0*/  HMMA.16816.F32 R16, R108.reuse, R102, R16 ;  /* 0x000000666c10723c */ /* 0x040fe20000001810 */
[----:B------:R-:W1:Y:S01]  /*92b0*/  LDSM.16.M88.4 R100, [R147+0x7800] ;  /* 0x007800009364783b */ /* 0x000e620000000200 */
[----:B------:R-:W-:Y:S07]  /*92c0*/  DEPBAR.LE SB0, 0x0 ;  /* 0x000080000000791a */ /* 0x000fee0000000000 */
[----:B------:R-:W-:Y:S01]  /*92d0*/  MUFU.TANH R211, R211 ;  /* 0x000000d300d37308 */ /* 0x000fe20000002400 */
[----:B------:R-:W-:Y:S01]  /*92e0*/  BAR.SYNC.DEFER_BLOCKING 0x0 ;  /* 0x0000000000007b1d */ /* 0x000fe20000010000 */
[C---:B--2---:R-:W-:Y:S05]  /*92f0*/  HMMA.16816.F32 R20, R108.reuse, R104, R20 ;  /* 0x000000686c14723c */ /* 0x044fea0000001814 */
[----:B------:R-:W-:Y:S03]  /*9300*/  FMUL.FTZ R209, R15, UR6 ;  /* 0x000000060fd17c20 */ /* 0x000fe60008410000 */
[----:B------:R-:W2:Y:S01]  /*9310*/  MUFU.TANH R221, R221 ;  /* 0x000000dd00dd7308 */ /* 0x000ea20000002400 */
[----:B------:R-:W-:Y:S01]  /*9320*/  FMUL.FTZ R201, R13, UR6 ;  /* 0x000000060dc97c20 */ /* 0x000fe20008410000 */
[C---:B------:R-:W-:Y:S03]  /*9330*/  HMMA.16816.F32 R24, R108.reuse, R106, R24 ;  /* 0x0000006a6c18723c */ /* 0x040fe60000001818 */
[----:B------:R-:W-:Y:S01]  /*9340*/  FMUL.FTZ R203, R19, UR6 ;  /* 0x0000000613cb7c20 */ /* 0x000fe20008410000 */
[----:B------:R-:W-:Y:S01]  /*9350*/  FMUL.FTZ R197, R17, UR6 ;  /* 0x0000000611c57c20 */ /* 0x000fe20008410000 */
[----:B------:R-:W-:Y:S03]  /*9360*/  FMUL.FTZ R205, R14, UR6 ;  /* 0x000000060ecd7c20 */ /* 0x000fe60008410000 */
[----:B------:R-:W-:Y:S01]  /*9370*/  MUFU.TANH R209, R209 ;  /* 0x000000d100d17308 */ /* 0x000fe20000002400 */
[----:B------:R-:W-:Y:S01]  /*9380*/  FMUL.FTZ R195, R12, UR6 ;  /* 0x000000060cc37c20 */ /* 0x000fe20008410000 */
[----:B------:R-:W-:Y:S01]  /*9390*/  IADD3 R104, PT, PT, R178, 0x8, RZ ;  /* 0x00000008b2687810 */ /* 0x000fe20007ffe0ff */
[----:B------:R-:W-:Y:S01]  /*93a0*/  FMUL.FTZ R207, R18, UR6 ;  /* 0x0000000612cf7c20 */ /* 0x000fe20008410000 */
[----:B------:R-:W-:Y:S01]  /*93b0*/  FMUL.FTZ R199, R16, UR6 ;  /* 0x0000000610c77c20 */ /* 0x000fe20008410000 */
[----:B------:R-:W-:Y:S01]  /*93c0*/  FMUL.FTZ R191, R23, UR6 ;  /* 0x0000000617bf7c20 */ /* 0x000fe20008410000 */
[----:B------:R-:W-:Y:S01]  /*93d0*/  FMUL.FTZ R179, R21, UR6 ;  /* 0x0000000615b37c20 */ /* 0x000fe20008410000 */
[----:B------:R-:W-:Y:S03]  /*93e0*/  FMUL.FTZ R193, R22, UR6 ;  /* 0x0000000616c17c20 */ /* 0x000fe60008410000 */
[----:B------:R-:W-:Y:S01]  /*93f0*/  MUFU.TANH R201, R201 ;  /* 0x000000c900c97308 */ /* 0x000fe20000002400 */
[----:B------:R-:W-:Y:S01]  /*9400*/  FMUL.FTZ R185, R20, UR6 ;  /* 0x0000000614b97c20 */ /* 0x000fe20008410000 */
[----:B------:R-:W-:Y:S02]  /*9410*/  I2FP.F32.U32 R104, R104 ;  /* 0x0000006800687245 */ /* 0x000fe40000201000 */
[----:B------:R-:W-:Y:S01]  /*9420*/  IADD3 R106, PT, PT, R178, 0x1, RZ ;  /* 0x00000001b26a7810 */ /* 0x000fe20007ffe0ff */
[----:B------:R-:W-:Y:S01]  /*9430*/  FMUL.FTZ R187, R26, UR6 ;  /* 0x000000061abb7c20 */ /* 0x000fe20008410000 */
[----:B------:R-:W-:Y:S01]  /*9440*/  FMUL.FTZ R181, R24, UR6 ;  /* 0x0000000618b57c20 */ /* 0x000fe20008410000 */
[----:B------:R-:W-:Y:S03]  /*9450*/  FMUL.FTZ R189, R27, UR6 ;  /* 0x000000061bbd7c20 */ /* 0x000fe60008410000 */
[----:B------:R-:W3:Y:S01]  /*9460*/  MUFU.TANH R213, R213 ;  /* 0x000000d500d57308 */ /* 0x000ee20000002400 */
[----:B------:R-:W-:Y:S01]  /*9470*/  FMUL.FTZ R183, R25, UR6 ;  /* 0x0000000619b77c20 */ /* 0x000fe20008410000 */
[C---:B-1----:R-:W-:Y:S03]  /*9480*/  HMMA.16816.F32 R28, R108.reuse, R100, R28 ;  /* 0x000000646c1c723c */ /* 0x042fe6000000181c */
[----:B------:R-:W-:Y:S01]  /*9490*/  I2FP.F32.U32 R100, R178 ;  /* 0x000000b200647245 */ /* 0x000fe20000201000 */
[----:B--2---:R-:W-:Y:S01]  /*94a0*/  FFMA.FTZ R221, R104, R0, R221 ;  /* 0x0000000068dd7223 */ /* 0x004fe200000100dd */
[----:B------:R-:W-:Y:S03]  /*94b0*/  IADD3 R101, PT, PT, R178, 0x10, RZ ;  /* 0x00000010b2657810 */ /* 0x000fe60007ffe0ff */
[----:B------:R-:W1:Y:S01]  /*94c0*/  MUFU.TANH R223, R223 ;  /* 0x000000df00df7308 */ /* 0x000e620000002400 */
[----:B------:R-:W-:Y:S01]  /*94d0*/  I2FP.F32.U32 R106, R106 ;  /* 0x0000006a006a7245 */ /* 0x000fe20000201000 */
[CC--:B------:R-:W-:Y:S01]  /*94e0*/  FFMA.FTZ R225, R100.reuse, R0.reuse, R225 ;  /* 0x0000000064e17223 */ /* 0x0c0fe200000100e1 */
[----:B------:R-:W-:Y:S01]  /*94f0*/  FFMA.FTZ R217, R100, R0, R217 ;  /* 0x0000000064d97223 */ /* 0x000fe200000100d9 */
[----:B------:R-:W-:Y:S01]  /*9500*/  IADD3 R100, PT, PT, R178, 0x9, RZ ;  /* 0x00000009b2647810 */ /* 0x000fe20007ffe0ff */
[----:B------:R-:W-:Y:S05]  /*9510*/  HMMA.16816.F32 R32, R108, R102, R32 ;  /* 0x000000666c20723c */ /* 0x000fea0000001820 */
[----:B------:R-:W2:Y:S01]  /*9520*/  MUFU.TANH R215, R215 ;  /* 0x000000d700d77308 */ /* 0x000ea20000002400 */
[----:B------:R-:W-:Y:S01]  /*9530*/  I2FP.F32.U32 R100, R100 ;  /* 0x0000006400647245 */ /* 0x000fe20000201000 */
[-C--:B---3--:R-:W-:Y:S01]  /*9540*/  FFMA.FTZ R213, R104, R0.reuse, R213 ;  /* 0x0000000068d57223 */ /* 0x088fe200000100d5 */
[----:B------:R-:W-:Y:S01]  /*9550*/  I2FP.F32.U32 R104, R101 ;  /* 0x0000006500687245 */ /* 0x000fe20000201000 */
[----:B------:R-:W-:Y:S02]  /*9560*/  FMUL.FTZ R105, R30, UR6 ;  /* 0x000000061e697c20 */ /* 0x000fe40008410000 */
[CC--:B------:R-:W-:Y:S01]  /*9570*/  FFMA.FTZ R219, R100.reuse, R0.reuse, R219 ;  /* 0x0000000064db7223 */ /* 0x0c0fe200000100db */
[-C--:B------:R-:W-:Y:S03]  /*9580*/  FFMA.FTZ R211, R100, R0.reuse, R211 ;  /* 0x0000000064d37223 */ /* 0x080fe600000100d3 */
[----:B------:R-:W3:Y:S01]  /*9590*/  MUFU.TANH R191, R191 ;  /* 0x000000bf00bf7308 */ /* 0x000ee20000002400 */
[----:B------:R-:W-:Y:S01]  /*95a0*/  IADD3 R100, PT, PT, R178, 0x11, RZ ;  /* 0x00000011b2647810 */ /* 0x000fe20007ffe0ff */
[----:B------:R-:W-:Y:S01]  /*95b0*/  FMUL.FTZ R107, R28, UR6 ;  /* 0x000000061c6b7c20 */ /* 0x000fe20008410000 */
[----:B------:R-:W-:Y:S01]  /*95c0*/  IADD3 R102, PT, PT, R178, 0x19, RZ ;  /* 0x00000019b2667810 */ /* 0x000fe20007ffe0ff */
[----:B-1----:R-:W-:Y:S01]  /*95d0*/  FFMA.FTZ R223, R106, R0, R223 ;  /* 0x000000006adf7223 */ /* 0x002fe200000100df */
[----:B------:R-:W-:Y:S02]  /*95e0*/  I2FP.F32.U32 R100, R100 ;  /* 0x0000006400647245 */ /* 0x000fe40000201000 */
[----:B------:R-:W-:Y:S03]  /*95f0*/  IADD3 R101, PT, PT, R178, 0x18, RZ ;  /* 0x00000018b2657810 */ /* 0x000fe60007ffe0ff */
[----:B------:R-:W1:Y:S01]  /*9600*/  MUFU.TANH R179, R179 ;  /* 0x000000b300b37308 */ /* 0x000e620000002400 */
[----:B------:R-:W-:Y:S01]  /*9610*/  I2FP.F32.U32 R102, R102 ;  /* 0x0000006600667245 */ /* 0x000fe20000201000 */
[CC--:B------:R-:W-:Y:S01]  /*9620*/  FFMA.FTZ R209, R100.reuse, R0.reuse, R209 ;  /* 0x0000000064d17223 */ /* 0x0c0fe200000100d1 */
[-C--:B------:R-:W-:Y:S01]  /*9630*/  FFMA.FTZ R201, R100, R0.reuse, R201 ;  /* 0x0000000064c97223 */ /* 0x080fe200000100c9 */
[----:B------:R-:W-:Y:S01]  /*9640*/  IADD3 R100, PT, PT, R178, 0x21, RZ ;  /* 0x00000021b2647810 */ /* 0x000fe20007ffe0ff */
[----:B--2---:R-:W-:Y:S01]  /*9650*/  FFMA.FTZ R215, R106, R0, R215 ;  /* 0x000000006ad77223 */ /* 0x004fe200000100d7 */
[----:B------:R-:W-:Y:S01]  /*9660*/  I2FP.F32.U32 R106, R101 ;  /* 0x00000065006a7245 */ /* 0x000fe20000201000 */
[----:B------:R-:W-:Y:S03]  /*9670*/  FMUL.FTZ R103, R34, UR6 ;  /* 0x0000000622677c20 */ /* 0x000fe60008410000 */
[----:B------:R-:W2:Y:S01]  /*9680*/  MUFU.TANH R203, R203 ;  /* 0x000000cb00cb7308 */ /* 0x000ea20000002400 */
[----:B------:R-:W-:Y:S01]  /*9690*/  I2FP.F32.U32 R100, R100 ;  /* 0x0000006400647245 */ /* 0x000fe20000201000 */
[----:B------:R-:W-:Y:S01]  /*96a0*/  FMUL.FTZ R177, R33, UR6 ;  /* 0x0000000621b17c20 */ /* 0x000fe20008410000 */
[----:B------:R-:W-:Y:S03]  /*96b0*/  IADD3 R101, PT, PT, R178, 0x28, RZ ;  /* 0x00000028b2657810 */ /* 0x000fe60007ffe0ff */
[CC--:B---3--:R-:W-:Y:S04]  /*96c0*/  FFMA.FTZ R191, R100.reuse, R0.reuse, R191 ;  /* 0x0000000064bf7223 */ /* 0x0c8fe800000100bf */
[----:B------:R-:W3:Y:S01]  /*96d0*/  MUFU.TANH R197, R197 ;  /* 0x000000c500c57308 */ /* 0x000ee20000002400 */
[----:B-1----:R-:W-:Y:S01]  /*96e0*/  FFMA.FTZ R179, R100, R0, R179 ;  /* 0x0000000064b37223 */ /* 0x002fe200000100b3 */
[----:B------:R-:W-:Y:S04]  /*96f0*/  IADD3 R100, PT, PT, R178, 0x30, RZ ;  /* 0x00000030b2647810 */ /* 0x000fe80007ffe0ff */
[----:B------:R-:W-:Y:S04]  /*9700*/  I2FP.F32.U32 R100, R100 ;  /* 0x0000006400647245 */ /* 0x000fe80000201000 */
[----:B------:R-:W1:Y:S01]  /*9710*/  MUFU.TANH R205, R205 ;  /* 0x000000cd00cd7308 */ /* 0x000e620000002400 */
[CC--:B--2---:R-:W-:Y:S09]  /*9720*/  FFMA.FTZ R203, R102.reuse, R0.reuse, R203 ;  /* 0x0000000066cb7223 */ /* 0x0c4ff200000100cb */
[----:B------:R-:W2:Y:S01]  /*9730*/  MUFU.TANH R195, R195 ;  /* 0x000000c300c37308 */ /* 0x000ea20000002400 */
[-C--:B---3--:R-:W-:Y:S01]  /*9740*/  FFMA.FTZ R197, R102, R0.reuse, R197 ;  /* 0x0000000066c57223 */ /* 0x088fe200000100c5 */
[----:B------:R-:W-:Y:S02]  /*9750*/  I2FP.F32.U32 R102, R101 ;  /* 0x0000006500667245 */ /* 0x000fe40000201000 */
[----:B------:R-:W-:Y:S06]  /*9760*/  IADD3 R101, PT, PT, R178, 0x39, RZ ;  /* 0x00000039b2657810 */ /* 0x000fec0007ffe0ff */
[----:B------:R-:W3:Y:S01]  /*9770*/  MUFU.TANH R193, R193 ;  /* 0x000000c100c17308 */ /* 0x000ee20000002400 */
[----:B------:R-:W-:Y:S01]  /*9780*/  I2FP.F32.U32 R5, R101 ;  /* 0x0000006500057245 */ /* 0x000fe20000201000 */
[CC--:B-1----:R-:W-:Y:S08]  /*9790*/  FFMA.FTZ R205, R104.reuse, R0.reuse, R205 ;  /* 0x0000000068cd7223 */ /* 0x0c2ff000000100cd */
[----:B------:R-:W1:Y:S01]  /*97a0*/  MUFU.TANH R185, R185 ;  /* 0x000000b900b97308 */ /* 0x000e620000002400 */
[-C--:B--2---:R-:W-:Y:S01]  /*97b0*/  FFMA.FTZ R195, R104, R0.reuse, R195 ;  /* 0x0000000068c37223 */ /* 0x084fe200000100c3 */
[----:B------:R-:W-:Y:S08]  /*97c0*/  FMUL.FTZ R104, R31, UR6 ;  /* 0x000000061f687c20 */ /* 0x000ff00008410000 */
[----:B------:R-:W2:Y:S01]  /*97d0*/  MUFU.TANH R207, R207 ;  /* 0x000000cf00cf7308 */ /* 0x000ea20000002400 */
[CC--:B---3--:R-:W-:Y:S09]  /*97e0*/  FFMA.FTZ R193, R176.reuse, R0.reuse, R193 ;  /* 0x00000000b0c17223 */ /* 0x0c8ff200000100c1 */
[----:B------:R-:W3:Y:S01]  /*97f0*/  MUFU.TANH R199, R199 ;  /* 0x000000c700c77308 */ /* 0x000ee20000002400 */
[-C--:B-1----:R-:W-:Y:S01]  /*9800*/  FFMA.FTZ R185, R176, R0.reuse, R185 ;  /* 0x00000000b0b97223 */ /* 0x082fe200000100b9 */
[----:B------:R-:W-:Y:S08]  /*9810*/  FMUL.FTZ R176, R32, UR6 ;  /* 0x0000000620b07c20 */ /* 0x000ff00008410000 */
[----:B------:R-:W1:Y:S01]  /*9820*/  MUFU.TANH R187, R187 ;  /* 0x000000bb00bb7308 */ /* 0x000e620000002400 */
[CC--:B--2---:R-:W-:Y:S09]  /*9830*/  FFMA.FTZ R207, R106.reuse, R0.reuse, R207 ;  /* 0x000000006acf7223 */ /* 0x0c4ff200000100cf */
[----:B------:R-:W2:Y:S01]  /*9840*/  MUFU.TANH R181, R181 ;  /* 0x000000b500b57308 */ /* 0x000ea20000002400 */
[-C--:B---3--:R-:W-:Y:S01]  /*9850*/  FFMA.FTZ R199, R106, R0.reuse, R199 ;  /* 0x000000006ac77223 */ /* 0x088fe200000100c7 */
[----:B------:R-:W-:Y:S08]  /*9860*/  FMUL.FTZ R106, R29, UR6 ;  /* 0x000000061d6a7c20 */ /* 0x000ff00008410000 */
[----:B------:R-:W3:Y:S01]  /*9870*/  MUFU.TANH R105, R105 ;  /* 0x0000006900697308 */ /* 0x000ee20000002400 */
[CC--:B-1----:R-:W-:Y:S09]  /*9880*/  FFMA.FTZ R187, R102.reuse, R0.reuse, R187 ;  /* 0x0000000066bb7223 */ /* 0x0c2ff200000100bb */
[----:B------:R-:W1:Y:S01]  /*9890*/  MUFU.TANH R107, R107 ;  /* 0x0000006b006b7308 */ /* 0x000e620000002400 */
[-C--:B--2---:R-:W-:Y:S01]  /*98a0*/  FFMA.FTZ R181, R102, R0.reuse, R181 ;  /* 0x0000000066b57223 */ /* 0x084fe200000100b5 */
[----:B------:R-:W-:Y:S08]  /*98b0*/  FMUL.FTZ R102, R35, UR6 ;  /* 0x0000000623667c20 */ /* 0x000ff00008410000 */
[----:B------:R-:W2:Y:S01]  /*98c0*/  MUFU.TANH R189, R189 ;  /* 0x000000bd00bd7308 */ /* 0x000ea20000002400 */
[CC--:B---3--:R-:W-:Y:S09]  /*98d0*/  FFMA.FTZ R105, R100.reuse, R0.reuse, R105 ;  /* 0x0000000064697223 */ /* 0x0c8ff20000010069 */
[----:B------:R-:W3:Y:S01]  /*98e0*/  MUFU.TANH R183, R183 ;  /* 0x000000b700b77308 */ /* 0x000ee20000002400 */
[-C--:B-1----:R-:W-:Y:S01]  /*98f0*/  FFMA.FTZ R107, R100, R0.reuse, R107 ;  /* 0x00000000646b7223 */ /* 0x082fe2000001006b */
[----:B------:R-:W-:Y:S04]  /*9900*/  FMNMX3.FTZ R100, R3, R225, R223, !PT ;  /* 0x000000e103647276 */ /* 0x000fe800078100df */
[----:B------:R-:W-:Y:S04]  /*9910*/  FMNMX3.FTZ R100, R100, R221, R219, !PT ;  /* 0x000000dd64647276 */ /* 0x000fe800078100db */
[----:B------:R-:W1:Y:S01]  /*9920*/  MUFU.TANH R104, R104 ;  /* 0x0000006800687308 */ /* 0x000e620000002400 */
[-C--:B--2---:R-:W-:Y:S01]  /*9930*/  FFMA.FTZ R189, R180, R0.reuse, R189 ;  /* 0x00000000b4bd7223 */ /* 0x084fe200000100bd */
[----:B------:R-:W-:Y:S04]  /*9940*/  FMNMX3.FTZ R100, R100, R205, R209, !PT ;  /* 0x000000cd64647276 */ /* 0x000fe800078100d1 */
[----:B------:R-:W-:Y:S04]  /*9950*/  FMNMX3.FTZ R100, R100, R207, R203, !PT ;  /* 0x000000cf64647276 */ /* 0x000fe800078100cb */
[----:B------:R-:W2:Y:S01]  /*9960*/  MUFU.TANH R103, R103 ;  /* 0x0000006700677308 */ /* 0x000ea20000002400 */
[-C--:B---3--:R-:W-:Y:S01]  /*9970*/  FFMA.FTZ R183, R180, R0.reuse, R183 ;  /* 0x00000000b4b77223 */ /* 0x088fe200000100b7 */
[----:B------:R-:W-:Y:S02]  /*9980*/  FMNMX3.FTZ R180, R2, R217, R215, !PT ;  /* 0x000000d902b47276 */ /* 0x000fe400078100d7 */
[----:B------:R-:W-:Y:S02]  /*9990*/  FMNMX3.FTZ R100, R100, R193, R191, !PT ;  /* 0x000000c164647276 */ /* 0x000fe400078100bf */
[----:B------:R-:W-:Y:S04]  /*99a0*/  FMNMX3.FTZ R180, R180, R213, R211, !PT ;  /* 0x000000d5b4b47276 */ /* 0x000fe800078100d3 */
[----:B------:R-:W3:Y:S01]  /*99b0*/  MUFU.TANH R176, R176 ;  /* 0x000000b000b07308 */ /* 0x000ee20000002400 */
[CC--:B-1----:R-:W-:Y:S01]  /*99c0*/  FFMA.FTZ R104, R227.reuse, R0.reuse, R104 ;  /* 0x00000000e3687223 */ /* 0x0c2fe20000010068 */
[----:B------:R-:W-:Y:S04]  /*99d0*/  FMNMX3.FTZ R178, R180, R195, R201, !PT ;  /* 0x000000c3b4b27276 */ /* 0x000fe800078100c9 */
[----:B------:R-:W-:Y:S04]  /*99e0*/  FMNMX3.FTZ R178, R178, R199, R197, !PT ;  /* 0x000000c7b2b27276 */ /* 0x000fe800078100c5 */
[----:B------:R-:W1:Y:S01]  /*99f0*/  MUFU.TANH R106, R106 ;  /* 0x0000006a006a7308 */ /* 0x000e620000002400 */
[-C--:B--2---:R-:W-:Y:S01]  /*9a00*/  FFMA.FTZ R103, R4, R0.reuse, R103 ;  /* 0x0000000004677223 */ /* 0x084fe20000010067 */
[----:B------:R-:W-:Y:S08]  /*9a10*/  FMNMX3.FTZ R178, R178, R185, R179, !PT ;  /* 0x000000b9b2b27276 */ /* 0x000ff000078100b3 */
[----:B------:R-:W2:Y:S01]  /*9a20*/  MUFU.TANH R102, R102 ;  /* 0x0000006600667308 */ /* 0x000ea20000002400 */
[-C--:B---3--:R-:W-:Y:S01]  /*9a30*/  FFMA.FTZ R176, R4, R0.reuse, R176 ;  /* 0x0000000004b07223 */ /* 0x088fe200000100b0 */
[----:B------:R-:W-:Y:S02]  /*9a40*/  FMNMX3.FTZ R4, R100, R187, R189, !PT ;  /* 0x000000bb64047276 */ /* 0x000fe400078100bd */
[----:B------:R-:W-:Y:S02]  /*9a50*/  FMNMX3.FTZ R100, R178, R181, R183, !PT ;  /* 0x000000b5b2647276 */ /* 0x000fe400078100b7 */
[----:B------:R-:W-:Y:S04]  /*9a60*/  FMNMX3.FTZ R4, R4, R105, R104, !PT ;  /* 0x0000006904047276 */ /* 0x000fe80007810068 */
[----:B------:R-:W3:Y:S01]  /*9a70*/  MUFU.TANH R177, R177 ;  /* 0x000000b100b17308 */ /* 0x000ee20000002400 */
[-C--:B-1----:R-:W-:Y:S05]  /*9a80*/  FFMA.FTZ R106, R227, R0.reuse, R106 ;  /* 0x00000000e36a7223 */ /* 0x082fea000001006a */
[----:B------:R-:W-:Y:S01]  /*9a90*/  FMNMX3.FTZ R100, R100, R107, R106, !PT ;  /* 0x0000006b64647276 */ /* 0x000fe2000781006a */
[CC--:B--2---:R-:W-:Y:S01]  /*9aa0*/  FFMA.FTZ R102, R5.reuse, R0.reuse, R102 ;  /* 0x0000000005667223 */ /* 0x0c4fe20000010066 */
[----:B---3--:R-:W-:Y:S04]  /*9ab0*/  FFMA.FTZ R177, R5, R0, R177 ;  /* 0x0000000005b17223 */ /* 0x008fe800000100b1 */
[----:B------:R-:W-:Y:S01]  /*9ac0*/  FMNMX3.FTZ R5, R4, R103, R102, !PT ;  /* 0x0000006704057276 */ /* 0x000fe20007810066 */
[----:B------:R-:W-:Y:S06]  /*9ad0*/  @P2 BRA `(.L_x_915) ;  /* 0xffffffe800282947 */ /* 0x000fec000383ffff */
.L_x_914:
[----:B------:R-:W-:Y:S01]  /*9ae0*/  FMNMX3.FTZ R9, R100, R176, R177, !PT ;  /* 0x000000b064097276 */ /* 0x000fe200078100b1 */
[----:B------:R-:W2:Y:S08]  /*9af0*/  SHFL.BFLY PT, R4, R5, 0x2, 0x1f ;  /* 0x0c401f0005047f89 */ /* 0x000eb000000e0000 */
[----:B------:R-:W3:Y:S08]  /*9b00*/  SHFL.BFLY PT, R8, R9, 0x2, 0x1f ;  /* 0x0c401f0009087f89 */ /* 0x000ef000000e0000 */
[----:B-1----:R-:W-:Y:S08]  /*9b10*/  LDSM.16.MT88.4 R12, [R150+0x8000] ;  /* 0x00800000960c783b */ /* 0x002ff00000004200 */
        /* <DEDUP_REMOVED lines=22> */
[----:B------:R-:W-:Y:S01]  /*9c80*/  FFMA.FTZ R120, R219, UR4, -R108 ;  /* 0x00000004db787c23 */ /* 0x000fe2000801086c */
[--C-:B------:R-:W-:Y:S01]  /*9c90*/  FFMA.FTZ R126, R217, UR4, -R112.reuse ;  /* 0x00000004d97e7c23 */ /* 0x100fe20008010870 */
[--C-:B------:R-:W-:Y:S01]  /*9ca0*/  FFMA.FTZ R124, R215, UR4, -R112.reuse ;  /* 0x00000004d77c7c23 */ /* 0x100fe20008010870 */
[--C-:B------:R-:W-:Y:S01]  /*9cb0*/  FFMA.FTZ R123, R213, UR4, -R112.reuse ;  /* 0x00000004d57b7c23 */ /* 0x100fe20008010870 */
[----:B------:R-:W-:Y:S01]  /*9cc0*/  FFMA.FTZ R122, R211, UR4, -R112 ;  /* 0x00000004d37a7c23 */ /* 0x000fe20008010870 */
[----:B------:R-:W1:Y:S01]  /*9cd0*/  MUFU.EX2 R2, R2 ;  /* 0x0000000200027308 */ /* 0x000e620000000800 */
[--C-:B------:R-:W-:Y:S01]  /*9ce0*/  FFMA.FTZ R129, R205, UR4, -R108.reuse ;  /* 0x00000004cd817c23 */ /* 0x100fe2000801086c */
[--C-:B------:R-:W-:Y:S01]  /*9cf0*/  FFMA.FTZ R128, R209, UR4, -R108.reuse ;  /* 0x00000004d1807c23 */ /* 0x100fe2000801086c */
[--C-:B------:R-:W-:Y:S07]  /*9d00*/  FFMA.FTZ R130, R207, UR4, -R108.reuse ;  /* 0x00000004cf827c23 */ /* 0x100fee000801086c */
[----:B------:R-:W2:Y:S01]  /*9d10*/  MUFU.EX2 R3, R3 ;  /* 0x0000000300037308 */ /* 0x000ea20000000800 */
[----:B------:R-:W-:Y:S01]  /*9d20*/  FFMA.FTZ R131, R203, UR4, -R108 ;  /* 0x00000004cb837c23 */ /* 0x000fe2000801086c */
[--C-:B------:R-:W-:Y:S01]  /*9d30*/  FFMA.FTZ R134, R195, UR4, -R112.reuse ;  /* 0x00000004c3867c23 */ /* 0x100fe20008010870 */
[--C-:B------:R-:W-:Y:S07]  /*9d40*/  FFMA.FTZ R133, R201, UR4, -R112.reuse ;  /* 0x00000004c9857c23 */ /* 0x100fee0008010870 */
[----:B------:R-:W-:Y:S01]  /*9d50*/  MUFU.EX2 R127, R127 ;  /* 0x0000007f007f7308 */ /* 0x000fe20000000800 */
[--C-:B------:R-:W-:Y:S01]  /*9d60*/  FFMA.FTZ R132, R199, UR4, -R112.reuse ;  /* 0x00000004c7847c23 */ /* 0x100fe20008010870 */
[----:B------:R-:W-:Y:S01]  /*9d70*/  FFMA.FTZ R135, R197, UR4, -R112 ;  /* 0x00000004c5877c23 */ /* 0x000fe20008010870 */
        /* <DEDUP_REMOVED lines=10> */
[C---:B------:R-:W-:Y:S01]  /*9e20*/  FMUL.FTZ R11, R2.reuse, R95 ;  /* 0x0000005f020b7220 */ /* 0x040fe20000410000 */
[C---:B------:R-:W-:Y:S01]  /*9e30*/  FMUL.FTZ R8, R3.reuse, R92 ;  /* 0x0000005c03087220 */ /* 0x040fe20000410000 */
[----:B------:R-:W-:Y:S07]  /*9e40*/  FMUL.FTZ R9, R3, R93 ;  /* 0x0000005d03097220 */ /* 0x000fee0000410000 */
[----:B------:R-:W-:Y:S01]  /*9e50*/  MUFU.EX2 R126, R126 ;  /* 0x0000007e007e7308 */ /* 0x000fe20000000800 */
[C---:B------:R-:W-:Y:S01]  /*9e60*/  FMUL.FTZ R18, R2.reuse, R86 ;  /* 0x0000005602127220 */ /* 0x040fe20000410000 */
[----:B---3--:R-:W-:Y:S01]  /*9e70*/  F2FP.F16.F32.PACK_AB R97, R125, R127 ;  /* 0x0000007f7d61723e */ /* 0x008fe200000000ff */
[C---:B------:R-:W-:Y:S07]  /*9e80*/  FMUL.FTZ R19, R2.reuse, R87 ;  /* 0x0000005702137220 */ /* 0x040fee0000410000 */
[----:B------:R-:W2:Y:S01]  /*9e90*/  MUFU.EX2 R124, R124 ;  /* 0x0000007c007c7308 */ /* 0x000ea20000000800 */
[C---:B------:R-:W-:Y:S01]  /*9ea0*/  FMUL.FTZ R16, R3.reuse, R84 ;  /* 0x0000005403107220 */ /* 0x040fe20000410000 */
[C---:B------:R-:W-:Y:S01]  /*9eb0*/  FMUL.FTZ R17, R3.reuse, R85 ;  /* 0x0000005503117220 */ /* 0x040fe20000410000 */
[----:B------:R-:W-:Y:S07]  /*9ec0*/  LDSM.16.MT88.4 R92, [R150+0x9800] ;  /* 0x00980000965c783b */ /* 0x000fee0000004200 */
[----:B------:R-:W-:Y:S01]  /*9ed0*/  MUFU.EX2 R123, R123 ;  /* 0x0000007b007b7308 */ /* 0x000fe20000000800 */
[----:B------:R-:W-:Y:S01]  /*9ee0*/  FMUL.FTZ R26, R2, R78 ;  /* 0x0000004e021a7220 */ /* 0x000fe20000410000 */
[----:B-1----:R-:W-:Y:S01]  /*9ef0*/  F2FP.F16.F32.PACK_AB R99, R120, R121 ;  /* 0x000000797863723e */ /* 0x002fe200000000ff */
[C---:B------:R-:W-:Y:S07]  /*9f00*/  FMUL.FTZ R27, R2.reuse, R79 ;  /* 0x0000004f021b7220 */ /* 0x040fee0000410000 */
[----:B------:R-:W1:Y:S01]  /*9f10*/  MUFU.EX2 R122, R122 ;  /* 0x0000007a007a7308 */ /* 0x000e620000000800 */
[C---:B------:R-:W-:Y:S01]  /*9f20*/  FMUL.FTZ R24, R3.reuse, R76 ;  /* 0x0000004c03187220 */ /* 0x040fe20000410000 */
[C---:B------:R-:W-:Y:S01]  /*9f30*/  FMUL.FTZ R25, R3.reuse, R77 ;  /* 0x0000004d03197220 */ /* 0x040fe20000410000 */
[----:B------:R-:W-:Y:S01]  /*9f40*/  LDSM.16.MT88.4 R84, [R144+0x8800] ;  /* 0x008800009054783b */ /* 0x000fe20000004200 */
[C---:B------:R-:W-:Y:S01]  /*9f50*/  FMUL.FTZ R34, R2.reuse, R70 ;  /* 0x0000004602227220 */ /* 0x040fe20000410000 */
[----:B------:R-:W-:Y:S01]  /*9f60*/  FMUL.FTZ R35, R2, R71 ;  /* 0x0000004702237220 */ /* 0x000fe20000410000 */
[----:B--2---:R-:W-:Y:S01]  /*9f70*/  F2FP.F16.F32.PACK_AB R96, R124, R126 ;  /* 0x0000007e7c60723e */ /* 0x004fe200000000ff */
[C---:B------:R-:W-:Y:S01]  /*9f80*/  FMUL.FTZ R32, R3.reuse, R68 ;  /* 0x0000004403207220 */ /* 0x040fe20000410000 */
[----:B------:R-:W-:Y:S01]  /*9f90*/  FMUL.FTZ R33, R3, R69 ;  /* 0x0000004503217220 */ /* 0x000fe20000410000 */
[--C-:B------:R-:W-:Y:S01]  /*9fa0*/  FFMA.FTZ R136, R187, UR4, -R108.reuse ;  /* 0x00000004bb887c23 */ /* 0x100fe2000801086c */
[----:B------:R-:W-:Y:S01]  /*9fb0*/  FFMA.FTZ R137, R189, UR4, -R108 ;  /* 0x00000004bd897c23 */ /* 0x000fe2000801086c */
[----:B------:R-:W-:Y:S01]  /*9fc0*/  LDSM.16.MT88.4 R68, [R145+0xa000] ;  /* 0x00a000009144783b */ /* 0x000fe20000004200 */
[--C-:B------:R-:W-:Y:S01]  /*9fd0*/  FFMA.FTZ R143, R185, UR4, -R112.reuse ;  /* 0x00000004b98f7c23 */ /* 0x100fe20008010870 */
[--C-:B------:R-:W-:Y:S01]  /*9fe0*/  FFMA.FTZ R140, R179, UR4, -R112.reuse ;  /* 0x00000004b38c7c23 */ /* 0x100fe20008010870 */
[----:B-1----:R-:W-:Y:S01]  /*9ff0*/  F2FP.F16.F32.PACK_AB R98, R122, R123 ;  /* 0x0000007b7a62723e */ /* 0x002fe200000000ff */
[--C-:B------:R-:W-:Y:S01]  /*a000*/  FFMA.FTZ R141, R181, UR4, -R112.reuse ;  /* 0x00000004b58d7c23 */ /* 0x100fe20008010870 */
[----:B------:R-:W-:Y:S01]  /*a010*/  FFMA.FTZ R142, R183, UR4, -R112 ;  /* 0x00000004b78e7c23 */ /* 0x000fe20008010870 */
[--C-:B------:R-:W-:Y:S01]  /*a020*/  FFMA.FTZ R178, R105, UR4, -R108.reuse ;  /* 0x0000000469b27c23 */ /* 0x100fe2000801086c */
[----:B------:R-:W-:Y:S01]  /*a030*/  FFMA.FTZ R179, R102, UR4, -R108 ;  /* 0x0000000466b37c23 */ /* 0x000fe2000801086c */
[----:B------:R-:W-:Y:S01]  /*a040*/  LDSM.16.MT88.4 R76, [R144+0xa000] ;  /* 0x00a00000904c783b */ /* 0x000fe20000004200 */
[--C-:B------:R-:W-:Y:S01]  /*a050*/  FFMA.FTZ R181, R107, UR4, -R112.reuse ;  /* 0x000000046bb57c23 */ /* 0x100fe20008010870 */
[C---:B------:R-:W-:Y:S01]  /*a060*/  HMMA.16816.F32 R4, R96.reuse, R12, R4 ;  /* 0x0000000c6004723c */ /* 0x040fe20000001804 */
[----:B------:R-:W-:Y:S04]  /*a070*/  MUFU.EX2 R129, R129 ;  /* 0x0000008100817308 */ /* 0x000fe80000000800 */
[C---:B------:R-:W-:Y:S01]  /*a080*/  FMUL.FTZ R12, R3.reuse, R88 ;  /* 0x00000058030c7220 */ /* 0x040fe20000410000 */
[----:B------:R-:W-:Y:S01]  /*a090*/  FMUL.FTZ R13, R3, R89 ;  /* 0x00000059030d7220 */ /* 0x000fe20000410000 */
[--C-:B------:R-:W-:Y:S01]  /*a0a0*/  FFMA.FTZ R180, R176, UR4, -R112.reuse ;  /* 0x00000004b0b47c23 */ /* 0x100fe20008010870 */
[C---:B------:R-:W-:Y:S03]  /*a0b0*/  HMMA.16816.F32 R8, R96.reuse, R14, R8 ;  /* 0x0000000e6008723c */ /* 0x040fe60000001808 */
[----:B------:R-:W1:Y:S01]  /*a0c0*/  MUFU.EX2 R128, R128 ;  /* 0x0000008000807308 */ /* 0x000e620000000800 */
[C---:B------:R-:W-:Y:S01]  /*a0d0*/  FMUL.FTZ R14, R2.reuse, R90 ;  /* 0x0000005a020e7220 */ /* 0x040fe20000410000 */
[----:B------:R-:W-:Y:S01]  /*a0e0*/  FMUL.FTZ R15, R2, R91 ;  /* 0x0000005b020f7220 */ /* 0x000fe20000410000 */
[----:B------:R-:W-:Y:S01]  /*a0f0*/  FFMA.FTZ R177, R177, UR4, -R112 ;  /* 0x00000004b1b17c23 */ /* 0x000fe20008010870 */
[----:B------:R-:W2:Y:S01]  /*a100*/  LDSM.16.MT88.4 R88, [R144+0x8000] ;  /* 0x008000009058783b */ /* 0x000ea20000004200 */
[----:B------:R-:W-:Y:S01]  /*a110*/  FFMA.FTZ R104, R104, UR4, -R108 ;  /* 0x0000000468687c23 */ /* 0x000fe2000801086c */
[----:B------:R-:W-:Y:S01]  /*a120*/  FFMA.FTZ R106, R106, UR4, -R112 ;  /* 0x000000046a6a7c23 */ /* 0x000fe20008010870 */
[C---:B------:R-:W-:Y:S01]  /*a130*/  FMUL.FTZ R38, R2.reuse, R38 ;  /* 0x0000002602267220 */ /* 0x040fe20000410000 */
[C---:B------:R-:W-:Y:S01]  /*a140*/  FMUL.FTZ R39, R2.reuse, R39 ;  /* 0x0000002702277220 */ /* 0x040fe20000410000 */
[C---:B------:R-:W-:Y:S01]  /*a150*/  HMMA.16816.F32 R12, R96.reuse, R20, R12 ;  /* 0x00000014600c723c */ /* 0x040fe2000000180c */
[----:B------:R-:W-:Y:S02]  /*a160*/  MUFU.EX2 R130, R130 ;  /* 0x0000008200827308 */ /* 0x000fe40000000800 */
[----:B------:R-:W-:Y:S01]  /*a170*/  LDSM.16.MT88.4 R112, [R150+0xb800] ;  /* 0x00b800009670783b */ /* 0x000fe20000004200 */
[C---:B------:R-:W-:Y:S01]  /*a180*/  FMUL.FTZ R20, R3.reuse, R80 ;  /* 0x0000005003147220 */ /* 0x040fe20000410000 */
[C---:B------:R-:W-:Y:S01]  /*a190*/  FMUL.FTZ R21, R3.reuse, R81 ;  /* 0x0000005103157220 */ /* 0x040fe20000410000 */
[C---:B------:R-:W-:Y:S01]  /*a1a0*/  FMUL.FTZ R36, R3.reuse, R36 ;  /* 0x0000002403247220 */ /* 0x040fe20000410000 */
[C---:B------:R-:W-:Y:S01]  /*a1b0*/  FMUL.FTZ R37, R3.reuse, R37 ;  /* 0x0000002503257220 */ /* 0x040fe20000410000 */
[C---:B------:R-:W-:Y:S03]  /*a1c0*/  HMMA.16816.F32 R16, R96.reuse, R22, R16 ;  /* 0x000000166010723c */ /* 0x040fe60000001810 */
[----:B------:R-:W-:Y:S01]  /*a1d0*/  MUFU.EX2 R131, R131 ;  /* 0x0000008300837308 */ /* 0x000fe20000000800 */
[C---:B------:R-:W-:Y:S01]  /*a1e0*/  FMUL.FTZ R22, R2.reuse, R82 ;  /* 0x0000005202167220 */ /* 0x040fe20000410000 */
[C---:B------:R-:W-:Y:S01]  /*a1f0*/  FMUL.FTZ R23, R2.reuse, R83 ;  /* 0x0000005302177220 */ /* 0x040fe20000410000 */
[C---:B------:R-:W-:Y:S01]  /*a200*/  FMUL.FTZ R42, R2.reuse, R42 ;  /* 0x0000002a022a7220 */ /* 0x040fe20000410000 */
[----:B------:R-:W3:Y:S01]  /*a210*/  LDSM.16.MT88.4 R80, [R150+0xa000] ;  /* 0x00a000009650783b */ /* 0x000ee20000004200 */
[C---:B------:R-:W-:Y:S01]  /*a220*/  FMUL.FTZ R43, R2.reuse, R43 ;  /* 0x0000002b022b7220 */ /* 0x040fe20000410000 */
[C---:B------:R-:W-:Y:S01]  /*a230*/  FMUL.FTZ R40, R3.reuse, R40 ;  /* 0x0000002803287220 */ /* 0x040fe20000410000 */
[C---:B------:R-:W-:Y:S01]  /*a240*/  FMUL.FTZ R41, R3.reuse, R41 ;  /* 0x0000002903297220 */ /* 0x040fe20000410000 */
[C---:B------:R-:W-:Y:S01]  /*a250*/  FMUL.FTZ R46, R2.reuse, R46 ;  /* 0x0000002e022e7220 */ /* 0x040fe20000410000 */
[C---:B------:R-:W-:Y:S01]  /*a260*/  HMMA.16816.F32 R20, R96.reuse, R28, R20 ;  /* 0x0000001c6014723c */ /* 0x040fe20000001814 */
[----:B------:R-:W-:Y:S02]  /*a270*/  MUFU.EX2 R134, R134 ;  /* 0x0000008600867308 */ /* 0x000fe40000000800 */
[C---:B------:R-:W-:Y:S01]  /*a280*/  FMUL.FTZ R28, R3.reuse, R72 ;  /* 0x00000048031c7220 */ /* 0x040fe20000410000 */
[C---:B------:R-:W-:Y:S01]  /*a290*/  FMUL.FTZ R29, R3.reuse, R73 ;  /* 0x00000049031d7220 */ /* 0x040fe20000410000 */
[C---:B------:R-:W-:Y:S01]  /*a2a0*/  FMUL.FTZ R47, R2.reuse, R47 ;  /* 0x0000002f022f7220 */ /* 0x040fe20000410000 */
[C---:B------:R-:W-:Y:S01]  /*a2b0*/  FMUL.FTZ R44, R3.reuse, R44 ;  /* 0x0000002c032c7220 */ /* 0x040fe20000410000 */
[C---:B------:R-:W-:Y:S01]  /*a2c0*/  FMUL.FTZ R45, R3.reuse, R45 ;  /* 0x0000002d032d7220 */ /* 0x040fe20000410000 */
[C---:B------:R-:W-:Y:S03]  /*a2d0*/  HMMA.16816.F32 R24, R96.reuse, R30, R24 ;  /* 0x0000001e6018723c */ /* 0x040fe60000001818 */
[----:B------:R-:W4:Y:S01]  /*a2e0*/  MUFU.EX2 R133, R133 ;  /* 0x0000008500857308 */ /* 0x000f220000000800 */
[C---:B------:R-:W-:Y:S01]  /*a2f0*/  FMUL.FTZ R30, R2.reuse, R74 ;  /* 0x0000004a021e7220 */ /* 0x040fe20000410000 */
[C---:B------:R-:W-:Y:S01]  /*a300*/  FMUL.FTZ R31, R2.reuse, R75 ;  /* 0x0000004b021f7220 */ /* 0x040fe20000410000 */
[C---:B------:R-:W-:Y:S01]  /*a310*/  FMUL.FTZ R50, R2.reuse, R50 ;  /* 0x0000003202327220 */ /* 0x040fe20000410000 */
[----:B------:R-:W5:Y:S01]  /*a320*/  LDSM.16.MT88.4 R72, [R146+0xa000] ;  /* 0x00a000009248783b */ /* 0x000f620000004200 */
[C---:B------:R-:W-:Y:S01]  /*a330*/  FMUL.FTZ R51, R2.reuse, R51 ;  /* 0x0000003302337220 */ /* 0x040fe20000410000 */
[C---:B------:R-:W-:Y:S01]  /*a340*/  FMUL.FTZ R48, R3.reuse, R48 ;  /* 0x0000003003307220 */ /* 0x040fe20000410000 */
[C---:B------:R-:W-:Y:S01]  /*a350*/  FMUL.FTZ R49, R3.reuse, R49 ;  /* 0x0000003103317220 */ /* 0x040fe20000410000 */
[C---:B------:R-:W-:Y:S01]  /*a360*/  FMUL.FTZ R62, R2.reuse, R62 ;  /* 0x0000003e023e7220 */ /* 0x040fe20000410000 */
[C---:B--2---:R-:W-:Y:S01]  /*a370*/  HMMA.16816.F32 R28, R96.reuse, R88, R28 ;  /* 0x00000058601c723c */ /* 0x044fe2000000181c */
[----:B------:R-:W-:Y:S02]  /*a380*/  MUFU.EX2 R132, R132 ;  /* 0x0000008400847308 */ /* 0x000fe40000000800 */
[C---:B------:R-:W-:Y:S01]  /*a390*/  FMUL.FTZ R63, R2.reuse, R63 ;  /* 0x0000003f023f7220 */ /* 0x040fe20000410000 */
[C---:B------:R-:W-:Y:S01]  /*a3a0*/  FMUL.FTZ R60, R3.reuse, R60 ;  /* 0x0000003c033c7220 */ /* 0x040fe20000410000 */
[C---:B------:R-:W-:Y:S01]  /*a3b0*/  FMUL.FTZ R61, R3.reuse, R61 ;  /* 0x0000003d033d7220 */ /* 0x040fe20000410000 */
[C---:B------:R-:W-:Y:S01]  /*a3c0*/  FMUL.FTZ R66, R2.reuse, R66 ;  /* 0x0000004202427220 */ /* 0x040fe20000410000 */
[C---:B------:R-:W-:Y:S01]  /*a3d0*/  FMUL.FTZ R67, R2.reuse, R67 ;  /* 0x0000004302437220 */ /* 0x040fe20000410000 */
[C---:B------:R-:W-:Y:S01]  /*a3e0*/  HMMA.16816.F32 R32, R96.reuse, R90, R32 ;  /* 0x0000005a6020723c */ /* 0x040fe20000001820 */
[----:B------:R-:W-:Y:S02]  /*a3f0*/  LDSM.16.MT88.4 R88, [R150+0xa800] ;  /* 0x00a800009658783b */ /* 0x000fe40000004200 */
[----:B------:R-:W2:Y:S01]  /*a400*/  MUFU.EX2 R135, R135 ;  /* 0x0000008700877308 */ /* 0x000ea20000000800 */
[C---:B------:R-:W-:Y:S01]  /*a410*/  FMUL.FTZ R64, R3.reuse, R64 ;  /* 0x0000004003407220 */ /* 0x040fe20000410000 */
[C---:B------:R-:W-:Y:S01]  /*a420*/  FMUL.FTZ R65, R3.reuse, R65 ;  /* 0x0000004103417220 */ /* 0x040fe20000410000 */
[C---:B------:R-:W-:Y:S01]  /*a430*/  FMUL.FTZ R54, R2.reuse, R54 ;  /* 0x0000003602367220 */ /* 0x040fe20000410000 */
[C---:B------:R-:W-:Y:S01]  /*a440*/  FMUL.FTZ R55, R2.reuse, R55 ;  /* 0x0000003702377220 */ /* 0x040fe20000410000 */
[C---:B------:R-:W-:Y:S01]  /*a450*/  FMUL.FTZ R52, R3.reuse, R52 ;  /* 0x0000003403347220 */ /* 0x040fe20000410000 */
[C---:B---3--:R-:W-:Y:S04]  /*a460*/  HMMA.16816.F32 R36, R96.reuse, R80, R36 ;  /* 0x000000506024723c */ /* 0x048fe80000001824 */
[----:B------:R-:W-:Y:S01]  /*a470*/  MUFU.EX2 R138, R138 ;  /* 0x0000008a008a7308 */ /* 0x000fe20000000800 */
[C---:B------:R-:W-:Y:S01]  /*a480*/  FMUL.FTZ R53, R3.reuse, R53 ;  /* 0x0000003503357220 */ /* 0x040fe20000410000 */
[C---:B------:R-:W-:Y:S01]  /*a490*/  FMUL.FTZ R58, R2.reuse, R58 ;  /* 0x0000003a023a7220 */ /* 0x040fe20000410000 */
[C---:B------:R-:W-:Y:S01]  /*a4a0*/  FMUL.FTZ R59, R2.reuse, R59 ;  /* 0x0000003b023b7220 */ /* 0x040fe20000410000 */
[C---:B------:R-:W-:Y:S01]  /*a4b0*/  FMUL.FTZ R56, R3.reuse, R56 ;  /* 0x0000003803387220 */ /* 0x040fe20000410000 */
[----:B------:R-:W-:Y:S01]  /*a4c0*/  FMUL.FTZ R57, R3, R57 ;  /* 0x0000003903397220 */ /* 0x000fe20000410000 */
[C---:B------:R-:W-:Y:S01]  /*a4d0*/  HMMA.16816.F32 R40, R96.reuse, R82, R40 ;  /* 0x000000526028723c */ /* 0x040fe20000001828 */
[----:B------:R-:W-:Y:S03]  /*a4e0*/  LDSM.16.MT88.4 R80, [R146+0x8800] ;  /* 0x008800009250783b */ /* 0x000fe60000004200 */
[----:B------:R-:W-:Y:S01]  /*a4f0*/  MUFU.EX2 R139, R139 ;  /* 0x0000008b008b7308 */ /* 0x000fe20000000800 */
[----:B------:R-:W-:Y:S01]  /*a500*/  FFMA.FTZ R127, R2, R175, R127 ;  /* 0x000000af027f7223 */ /* 0x000fe2000001007f */
[----:B------:R-:W-:Y:S01]  /*a510*/  ISETP.NE.AND P0, PT, R173, RZ, PT ;  /* 0x000000ffad00720c */ /* 0x000fe20003f05270 */
[----:B------:R-:W-:Y:S07]  /*a520*/  FFMA.FTZ R126, R3, R174, R126 ;  /* 0x000000ae037e7223 */ /* 0x000fee000001007e */
[----:B------:R-:W-:Y:S01]  /*a530*/  MUFU.EX2 R136, R136 ;  /* 0x0000008800887308 */ /* 0x000fe20000000800 */
[----:B------:R-:W-:Y:S01]  /*a540*/  FADD.FTZ R2, R125, R127 ;  /* 0x0000007f7d027221 */ /* 0x000fe20000010000 */
[----:B------:R-:W-:Y:S01]  /*a550*/  IADD3 R173, PT, PT, R173, -0x1, RZ ;  /* 0xffffffffadad7810 */ /* 0x000fe20007ffe0ff */
[----:B------:R-:W-:Y:S07]  /*a560*/  FADD.FTZ R126, R124, R126 ;  /* 0x0000007e7c7e7221 */ /* 0x000fee0000010000 */
[----:B------:R-:W-:Y:S01]  /*a570*/  MUFU.EX2 R137, R137 ;  /* 0x0000008900897308 */ /* 0x000fe20000000800 */
[C---:B-----5:R-:W-:Y:S09]  /*a580*/  HMMA.16816.F32 R44, R96.reuse, R72, R44 ;  /* 0x00000048602c723c */ /* 0x060ff2000000182c */
[----:B------:R-:W-:Y:S01]  /*a590*/  MUFU.EX2 R143, R143 ;  /* 0x0000008f008f7308 */ /* 0x000fe20000000800 */
[----:B------:R-:W-:Y:S01]  /*a5a0*/  FADD.FTZ R121, R121, R2 ;  /* 0x0000000279797221 */ /* 0x000fe20000010000 */
[----:B------:R-:W-:Y:S01]  /*a5b0*/  FADD.FTZ R123, R123, R126 ;  /* 0x0000007e7b7b7221 */ /* 0x000fe20000010000 */
[----:B------:R-:W-:Y:S07]  /*a5c0*/  MOV R2, R101 ;  /* 0x0000006500027202 */ /* 0x000fee0000000f00 */
[----:B------:R-:W-:Y:S01]  /*a5d0*/  MUFU.EX2 R140, R140 ;  /* 0x0000008c008c7308 */ /* 0x000fe20000000800 */
[C---:B------:R-:W-:Y:S01]  /*a5e0*/  HMMA.16816.F32 R48, R96.reuse, R74, R48 ;  /* 0x0000004a6030723c */ /* 0x040fe20000001830 */
[----:B------:R-:W3:Y:S08]  /*a5f0*/  LDSM.16.MT88.4 R72, [R150+0x8800] ;  /* 0x008800009648783b */ /* 0x000ef00000004200 */
[----:B------:R-:W-:Y:S01]  /*a600*/  MUFU.EX2 R141, R141 ;  /* 0x0000008d008d7308 */ /* 0x000fe20000000800 */
[----:B------:R-:W-:Y:S01]  /*a610*/  FADD.FTZ R120, R120, R121 ;  /* 0x0000007978787221 */ /* 0x000fe20000010000 */
[----:B------:R-:W-:Y:S08]  /*a620*/  FADD.FTZ R123, R122, R123 ;  /* 0x0000007b7a7b7221 */ /* 0x000ff00000010000 */
[----:B------:R-:W-:Y:S01]  /*a630*/  MUFU.EX2 R142, R142 ;  /* 0x0000008e008e7308 */ /* 0x000fe20000000800 */
[C---:B------:R-:W-:Y:S03]  /*a640*/  HMMA.16816.F32 R52, R96.reuse, R68, R52 ;  /* 0x000000446034723c */ /* 0x040fe60000001834 */
[----:B-1----:R-:W-:Y:S06]  /*a650*/  F2FP.F16.F32.PACK_AB R69, R128, R129 ;  /* 0x000000818045723e */ /* 0x002fec00000000ff */
[----:B------:R-:W-:Y:S01]  /*a660*/  MUFU.EX2 R178, R178 ;  /* 0x000000b200b27308 */ /* 0x000fe20000000800 */
[----:B----4-:R-:W-:Y:S01]  /*a670*/  F2FP.F16.F32.PACK_AB R68, R133, R134 ;  /* 0x000000868544723e */ /* 0x010fe200000000ff */
[----:B------:R-:W-:Y:S01]  /*a680*/  FADD.FTZ R3, R129, R120 ;  /* 0x0000007881037221 */ /* 0x000fe20000010000 */
[----:B------:R-:W-:Y:S01]  /*a690*/  FADD.FTZ R134, R134, R123 ;  /* 0x0000007b86867221 */ /* 0x000fe20000010000 */
[C---:B------:R-:W-:Y:S06]  /*a6a0*/  HMMA.16816.F32 R56, R96.reuse, R70, R56 ;  /* 0x000000466038723c */ /* 0x040fec0000001838 */
[----:B------:R-:W-:Y:S01]  /*a6b0*/  MUFU.EX2 R179, R179 ;  /* 0x000000b300b37308 */ /* 0x000fe20000000800 */
[----:B------:R-:W-:Y:S01]  /*a6c0*/  F2FP.F16.F32.PACK_AB R71, R131, R130 ;  /* 0x000000828347723e */ /* 0x000fe200000000ff */
[----:B------:R-:W-:Y:S01]  /*a6d0*/  FADD.FTZ R3, R128, R3 ;  /* 0x0000000380037221 */ /* 0x000fe20000010000 */
[----:B--2---:R-:W-:Y:S07]  /*a6e0*/  F2FP.F16.F32.PACK_AB R70, R135, R132 ;  /* 0x000000848746723e */ /* 0x004fee00000000ff */
[----:B------:R-:W-:Y:S01]  /*a6f0*/  MUFU.EX2 R181, R181 ;  /* 0x000000b500b57308 */ /* 0x000fe20000000800 */
[----:B------:R-:W-:Y:S01]  /*a700*/  FADD.FTZ R133, R133, R134 ;  /* 0x0000008685857221 */ /* 0x000fe20000010000 */
[C---:B------:R-:W-:Y:S08]  /*a710*/  HMMA.16816.F32 R60, R96.reuse, R76, R60 ;  /* 0x0000004c603c723c */ /* 0x040ff0000000183c */
[----:B------:R-:W-:Y:S01]  /*a720*/  MUFU.EX2 R176, R106 ;  /* 0x0000006a00b07308 */ /* 0x000fe20000000800 */
[----:B------:R-:W-:Y:S01]  /*a730*/  FADD.FTZ R130, R130, R3 ;  /* 0x0000000382827221 */ /* 0x000fe20000010000 */
[----:B------:R-:W-:Y:S01]  /*a740*/  MOV R3, R100 ;  /* 0x0000006400037202 */ /* 0x000fe20000000f00 */
[----:B------:R-:W-:Y:S07]  /*a750*/  FADD.FTZ R132, R132, R133 ;  /* 0x0000008584847221 */ /* 0x000fee0000010000 */
[----:B------:R-:W-:Y:S01]  /*a760*/  MUFU.EX2 R180, R180 ;  /* 0x000000b400b47308 */ /* 0x000fe20000000800 */
[----:B------:R-:W-:Y:S01]  /*a770*/  FADD.FTZ R131, R131, R130 ;  /* 0x0000008283837221 */ /* 0x000fe20000010000 */
[----:B------:R-:W-:Y:S01]  /*a780*/  HMMA.16816.F32 R64, R96, R78, R64 ;  /* 0x0000004e6040723c */ /* 0x000fe20000001840 */
[----:B------:R-:W1:Y:S07]  /*a790*/  LDSM.16.MT88.4 R76, [R145+0x8800] ;  /* 0x00880000914c783b */ /* 0x000e6e0000004200 */
[----:B------:R-:W2:Y:S01]  /*a7a0*/  MUFU.EX2 R177, R177 ;  /* 0x000000b100b17308 */ /* 0x000ea20000000800 */
[----:B------:R-:W-:Y:S01]  /*a7b0*/  FADD.FTZ R132, R135, R132 ;  /* 0x0000008487847221 */ /* 0x000fe20000010000 */
[C---:B---3--:R-:W-:Y:S05]  /*a7c0*/  HMMA.16816.F32 R4, R68.reuse, R72, R4 ;  /* 0x000000484404723c */ /* 0x048fea0000001804 */
[----:B--2---:R-:W-:Y:S03]  /*a7d0*/  F2FP.F16.F32.PACK_AB R106, R177, R180 ;  /* 0x000000b4b16a723e */ /* 0x004fe600000000ff */
        /* <DEDUP_REMOVED lines=14> */
[C---:B--2---:R-:W-:Y:S08]  /*a8c0*/  HMMA.16816.F32 R44, R68.reuse, R72, R44 ;  /* 0x00000048442c723c */ /* 0x044ff0000000182c */
[C---:B------:R-:W-:Y:S01]  /*a8d0*/  HMMA.16816.F32 R48, R68.reuse, R74, R48 ;  /* 0x0000004a4430723c */ /* 0x040fe20000001830 */
[----:B------:R-:W2:Y:S07]  /*a8e0*/  LDSM.16.MT88.4 R72, [R150+0x9000] ;  /* 0x009000009648783b */ /* 0x000eae0000004200 */
[C---:B---3--:R-:W-:Y:S08]  /*a8f0*/  HMMA.16816.F32 R52, R68.reuse, R80, R52 ;  /* 0x000000504434723c */ /* 0x048ff00000001834 */
[C---:B------:R-:W-:Y:S01]  /*a900*/  HMMA.16816.F32 R56, R68.reuse, R82, R56 ;  /* 0x000000524438723c */ /* 0x040fe20000001838 */
[----:B------:R-:W-:Y:S07]  /*a910*/  LDSM.16.MT88.4 R80, [R150+0xb000] ;  /* 0x00b000009650783b */ /* 0x000fee0000004200 */
[C---:B-1----:R-:W-:Y:S08]  /*a920*/  HMMA.16816.F32 R60, R68.reuse, R76, R60 ;  /* 0x0000004c443c723c */ /* 0x042ff0000000183c */
[----:B------:R-:W-:Y:S01]  /*a930*/  HMMA.16816.F32 R64, R68, R78, R64 ;  /* 0x0000004e4440723c */ /* 0x000fe20000001840 */
[----:B------:R-:W1:Y:S02]  /*a940*/  LDSM.16.MT88.4 R76, [R145+0x9000] ;  /* 0x00900000914c783b */ /* 0x000e640000004200 */
[----:B------:R-:W-:Y:S01]  /*a950*/  F2FP.F16.F32.PACK_AB R69, R139, R138 ;  /* 0x0000008a8b45723e */ /* 0x000fe200000000ff */
[----:B------:R-:W-:Y:S01]  /*a960*/  FADD.FTZ R138, R138, R131 ;  /* 0x000000838a8a7221 */ /* 0x000fe20000010000 */
[----:B------:R-:W-:Y:S02]  /*a970*/  F2FP.F16.F32.PACK_AB R71, R137, R136 ;  /* 0x000000888947723e */ /* 0x000fe400000000ff */
[----:B------:R-:W-:Y:S01]  /*a980*/  F2FP.F16.F32.PACK_AB R68, R140, R143 ;  /* 0x0000008f8c44723e */ /* 0x000fe200000000ff */
[----:B------:R-:W-:Y:S01]  /*a990*/  FADD.FTZ R143, R143, R132 ;  /* 0x000000848f8f7221 */ /* 0x000fe20000010000 */
[----:B------:R-:W-:Y:S01]  /*a9a0*/  F2FP.F16.F32.PACK_AB R70, R142, R141 ;  /* 0x0000008d8e46723e */ /* 0x000fe200000000ff */
[----:B------:R-:W-:Y:S02]  /*a9b0*/  FADD.FTZ R139, R139, R138 ;  /* 0x0000008a8b8b7221 */ /* 0x000fe40000010000 */
[----:B------:R-:W-:Y:S02]  /*a9c0*/  FADD.FTZ R140, R140, R143 ;  /* 0x0000008f8c8c7221 */ /* 0x000fe40000010000 */
[----:B------:R-:W-:Y:S02]  /*a9d0*/  FADD.FTZ R136, R136, R139 ;  /* 0x0000008b88887221 */ /* 0x000fe40000010000 */
[C---:B--2---:R-:W-:Y:S03]  /*a9e0*/  HMMA.16816.F32 R4, R68.reuse, R72, R4 ;  /* 0x000000484404723c */ /* 0x044fe60000001804 */
[----:B------:R-:W-:Y:S01]  /*a9f0*/  FADD.FTZ R141, R141, R140 ;  /* 0x0000008c8d8d7221 */ /* 0x000fe20000010000 */
[----:B------:R-:W-:Y:S03]  /*aa00*/  FADD.FTZ R137, R137, R136 ;  /* 0x0000008889897221 */ /* 0x000fe60000010000 */
[----:B------:R-:W-:Y:S01]  /*aa10*/  FADD.FTZ R142, R142, R141 ;  /* 0x0000008d8e8e7221 */ /* 0x000fe20000010000 */
        /* <DEDUP_REMOVED lines=8> */
[C---:B--2---:R-:W-:Y:S08]  /*aaa0*/  HMMA.16816.F32 R28, R68.reuse, R72, R28 ;  /* 0x00000048441c723c */ /* 0x044ff0000000181c */
[C---:B------:R-:W-:Y:S01]  /*aab0*/  HMMA.16816.F32 R32, R68.reuse, R74, R32 ;  /* 0x0000004a4420723c */ /* 0x040fe20000001820 */
[----:B------:R-:W-:Y:S07]  /*aac0*/  LDSM.16.MT88.4 R72, [R145+0x9800] ;  /* 0x009800009148783b */ /* 0x000fee0000004200 */
[C---:B------:R-:W-:Y:S03]  /*aad0*/  HMMA.16816.F32 R36, R68.reuse, R80, R36 ;  /* 0x000000504424723c */ /* 0x040fe60000001824 */
[----:B------:R-:W-:Y:S02]  /*aae0*/  FFMA.FTZ R80, R103, UR4, -R108 ;  /* 0x0000000467507c23 */ /* 0x000fe4000801086c */
[----:B------:R-:W-:Y:S01]  /*aaf0*/  LDSM.16.MT88.4 R108, [R144+0x9800] ;  /* 0x00980000906c783b */ /* 0x000fe20000004200 */
[----:B------:R-:W2:Y:S02]  /*ab00*/  MUFU.EX2 R103, R104 ;  /* 0x0000006800677308 */ /* 0x000ea40000000800 */
[C---:B------:R-:W-:Y:S08]  /*ab10*/  HMMA.16816.F32 R40, R68.reuse, R82, R40 ;  /* 0x000000524428723c */ /* 0x040ff00000001828 */
[----:B------:R-:W4:Y:S01]  /*ab20*/  MUFU.EX2 R102, R80 ;  /* 0x0000005000667308 */ /* 0x000f220000000800 */
[C---:B------:R-:W-:Y:S03]  /*ab30*/  HMMA.16816.F32 R44, R68.reuse, R88, R44 ;  /* 0x00000058442c723c */ /* 0x040fe6000000182c */
[----:B--2---:R-:W-:Y:S01]  /*ab40*/  F2FP.F16.F32.PACK_AB R105, R103, R178 ;  /* 0x000000b26769723e */ /* 0x004fe200000000ff */
[----:B------:R-:W-:Y:S01]  /*ab50*/  FADD.FTZ R178, R178, R137 ;  /* 0x00000089b2b27221 */ /* 0x000fe20000010000 */
[C---:B------:R-:W-:Y:S01]  /*ab60*/  F2FP.F16.F32.PACK_AB R104, R176.reuse, R181 ;  /* 0x000000b5b068723e */ /* 0x040fe200000000ff */
[----:B------:R-:W-:Y:S02]  /*ab70*/  FADD.FTZ R181, R181, R142 ;  /* 0x0000008eb5b57221 */ /* 0x000fe40000010000 */
[C---:B------:R-:W-:Y:S03]  /*ab80*/  HMMA.16816.F32 R48, R68.reuse, R90, R48 ;  /* 0x0000005a4430723c */ /* 0x040fe60000001830 */
[----:B----4-:R-:W-:Y:S01]  /*ab90*/  F2FP.F16.F32.PACK_AB R107, R179, R102 ;  /* 0x00000066b36b723e */ /* 0x010fe200000000ff */
[----:B------:R-:W-:Y:S01]  /*aba0*/  FADD.FTZ R103, R103, R178 ;  /* 0x000000b267677221 */ /* 0x000fe20000010000 */
[----:B------:R-:W-:Y:S03]  /*abb0*/  FADD.FTZ R181, R176, R181 ;  /* 0x000000b5b0b57221 */ /* 0x000fe60000010000 */
[C---:B---3--:R-:W-:Y:S03]  /*abc0*/  HMMA.16816.F32 R52, R68.reuse, R84, R52 ;  /* 0x000000544434723c */ /* 0x048fe60000001834 */
[----:B------:R-:W-:Y:S01]  /*abd0*/  FADD.FTZ R102, R102, R103 ;  /* 0x0000006766667221 */ /* 0x000fe20000010000 */
[----:B------:R-:W-:Y:S03]  /*abe0*/  FADD.FTZ R174, R180, R181 ;  /* 0x000000b5b4ae7221 */ /* 0x000fe60000010000 */
[----:B------:R-:W-:Y:S01]  /*abf0*/  FADD.FTZ R175, R179, R102 ;  /* 0x00000066b3af7221 */ /* 0x000fe20000010000 */
[C---:B------:R-:W-:Y:S01]  /*ac00*/  HMMA.16816.F32 R56, R68.reuse, R86, R56 ;  /* 0x000000564438723c */ /* 0x040fe20000001838 */
[----:B------:R-:W2:Y:S02]  /*ac10*/  LDSM.16.MT88.4 R84, [R146+0x9800] ;  /* 0x009800009254783b */ /* 0x000ea40000004200 */
[----:B------:R-:W-:Y:S05]  /*ac20*/  FADD.FTZ R174, R177, R174 ;  /* 0x000000aeb1ae7221 */ /* 0x000fea0000010000 */
[C---:B-1----:R-:W-:Y:S08]  /*ac30*/  HMMA.16816.F32 R60, R68.reuse, R76, R60 ;  /* 0x0000004c443c723c */ /* 0x042ff0000000183c */
[----:B------:R-:W-:Y:S08]  /*ac40*/  HMMA.16816.F32 R64, R68, R78, R64 ;  /* 0x0000004e4440723c */ /* 0x000ff00000001840 */
[C---:B------:R-:W-:Y:S01]  /*ac50*/  HMMA.16816.F32 R96, R104.reuse, R92, R4 ;  /* 0x0000005c6860723c */ /* 0x040fe20000001804 */
[----:B------:R-:W1:Y:S07]  /*ac60*/  LDSM.16.MT88.4 R4, [R145+0xb800] ;  /* 0x00b800009104783b */ /* 0x000e6e0000004200 */
[C---:B------:R-:W-:Y:S01]  /*ac70*/  HMMA.16816.F32 R92, R104.reuse, R94, R8 ;  /* 0x0000005e685c723c */ /* 0x040fe20000001808 */
[----:B------:R-:W3:Y:S07]  /*ac80*/  LDSM.16.MT88.4 R8, [R144+0xb800] ;  /* 0x00b800009008783b */ /* 0x000eee0000004200 */
        /* <DEDUP_REMOVED lines=12> */
[C---:B---3--:R-:W-:Y:S08]  /*ad50*/  HMMA.16816.F32 R60, R104.reuse, R8, R60 ;  /* 0x00000008683c723c */ /* 0x048ff0000000183c */
[----:B------:R-:W-:Y:S01]  /*ad60*/  HMMA.16816.F32 R64, R104, R10, R64 ;  /* 0x0000000a6840723c */ /* 0x000fe20000001840 */
[----:B------:R-:W-:Y:S08]  /*ad70*/  @!UPT UIADD3 URZ, UPT, UPT, URZ, URZ, URZ ;  /* 0x000000fffffff290 */ /* 0x000ff0000fffe0ff */
[----:B------:R-:W-:Y:S11]  /*ad80*/  @P0 BRA `(.L_x_913) ;  /* 0xffffffd800740947 */ /* 0x000ff6000383ffff */
.L_x_912:
        /* <DEDUP_REMOVED lines=193> */
.L_x_916:
        /* <DEDUP_REMOVED lines=53> */
.L_x_918:
[----:B------:R-:W-:Y:S05]  /*bcf0*/  BSYNC.RECONVERGENT B0 ;  /* 0x0000000000007941 */ /* 0x000fea0003800200 */
.L_x_917:
        /* <DEDUP_REMOVED lines=34> */
.L_x_920:
[----:B------:R-:W-:Y:S05]  /*bf20*/  BSYNC.RECONVERGENT B0 ;  /* 0x0000000000007941 */ /* 0x000fea0003800200 */
.L_x_919:
        /* <DEDUP_REMOVED lines=21> */
.L_x_922:
[----:B------:R-:W-:Y:S05]  /*c080*/  BSYNC.RECONVERGENT B0 ;  /* 0x0000000000007941 */ /* 0x000fea0003800200 */
.L_x_921:
        /* <DEDUP_REMOVED lines=21> */
.L_x_924:
[----:B------:R-:W-:Y:S05]  /*c1e0*/  BSYNC.RECONVERGENT B0 ;  /* 0x0000000000007941 */ /* 0x000fea0003800200 */
.L_x_923:
        /* <DEDUP_REMOVED lines=21> */
.L_x_925:
        /* <DEDUP_REMOVED lines=12> */
.L_x_1669:


//--------------------- .text._ZN5flash16flash_fwd_kernelI23Flash_fwd_kernel_traitsILi128ELi128ELi32ELi4ELb0ELb0EN7cutlass6half_tE19Flash_kernel_traitsILi128ELi128ELi32ELi4ES3_EELb1ELb1ELb0ELb0ELb0ELb0ELb0ELb0EEEvNS_16Flash_fwd_paramsE --------------------------
	.section	.text._ZN5flash16flash_fwd_kernelI23Flash_fwd_kernel_traitsILi128ELi128ELi32ELi4ELb0ELb0EN7cutlass6half_tE19Flash_kernel_traitsILi128ELi128ELi32ELi4ES3_EELb1ELb1ELb0ELb0ELb0ELb0ELb0ELb0EEEvNS_16Flash_fwd_paramsE,"ax",@progbits
	.align	128
        .global         _ZN5flash16flash_fwd_kernelI23Flash_fwd_kernel_traitsILi128ELi128ELi32ELi4ELb0ELb0EN7cutlass6half_tE19Flash_kernel_traitsILi128ELi128ELi32ELi4ES3_EELb1ELb1ELb0ELb0ELb0ELb0ELb0ELb0EEEvNS_16Flash_fwd_paramsE
        .type           _ZN5flash16flash_fwd_kernelI23Flash_fwd_kernel_traitsILi128ELi128ELi32ELi4ELb0ELb0EN7cutlass6half_tE19Flash_kernel_traitsILi128ELi128ELi32ELi4ES3_EELb1ELb1ELb0ELb0ELb0ELb0ELb0ELb0EEEvNS_16Flash_fwd_paramsE,@function
        .size           _ZN5flash16flash_fwd_kernelI23Flash_fwd_kernel_traitsILi128ELi128ELi32ELi4ELb0ELb0EN7cutlass6half_tE19Flash_kernel_traitsILi128ELi128ELi32ELi4ES3_EELb1ELb1ELb0ELb0ELb0ELb0ELb0ELb0EEEvNS_16Flash_fwd_paramsE,(.L_x_1670 - _ZN5flash16flash_fwd_kernelI23Flash_fwd_kernel_traitsILi128ELi128ELi32ELi4ELb0ELb0EN7cutlass6half_tE19Flash_kernel_traitsILi128ELi128ELi32ELi4ES3_EELb1ELb1ELb0ELb0ELb0ELb0ELb0ELb0EEEvNS_16Flash_fwd_paramsE)
        .other          _ZN5flash16flash_fwd_kernelI23Flash_fwd_kernel_traitsILi128ELi128ELi32ELi4ELb0ELb0EN7cutlass6half_tE19Flash_kernel_traitsILi128ELi128ELi32ELi4ES3_EELb1ELb1ELb0ELb0ELb0ELb0ELb0ELb0EEEvNS_16Flash_fwd_paramsE,@"STO_CUDA_ENTRY STV_DEFAULT"
_ZN5flash16flash_fwd_kernelI23Flash_fwd_kernel_traitsILi128ELi128ELi32ELi4ELb0ELb0EN7cutlass6half_tE19Flash_kernel_traitsILi128ELi128ELi32ELi4ES3_EELb1ELb1ELb0ELb0ELb0ELb0ELb0ELb0EEEvNS_16Flash_fwd_paramsE:
.text._ZN5flash16flash_fwd_kernelI23Flash_fwd_kernel_traitsILi128ELi128ELi32ELi4ELb0ELb0EN7cutlass6half_tE19Flash_kernel_traitsILi128ELi128ELi32ELi4ES3_EELb1ELb1ELb0ELb0ELb0ELb0ELb0ELb0EEEvNS_16Flash_fwd_paramsE:
[----:B------:R-:W1:Y:S01]  /*0000*/  LDC R1, c[0x0][0x37c] ;  /* 0x0000df00ff017b82 */ /* 0x000e620000000800 */
[----:B------:R-:W2:Y:S07]  /*0010*/  LDCU.U8 UR4, c[0x0][0x524] ;  /* 0x0000a480ff0477ac */ /* 0x000eae0008000000 */
[----:B------:R-:W3:Y:S01]  /*0020*/  LDC R84, c[0x0][0x51c] ;  /* 0x00014700ff547b82 */ /* 0x000ee20000000800 */
[----:B-1----:R-:W-:Y:S01]  /*0030*/  VIADD R1, R1, 0xffffffe8 ;  /* 0xffffffe801017836 */ /* 0x002fe20000000000 */
[----:B------:R-:W1:Y:S01]  /*0040*/  LDCU.64 UR30, c[0x0][0x510] ;  /* 0x0000a200ff1e77ac */ /* 0x000e620008000a00 */
[----:B------:R-:W4:Y:S05]  /*0050*/  LDCU.64 UR26, c[0x0][0x358] ;  /* 0x00006b00ff1a77ac */ /* 0x000f2a0008000a00 */
[----:B------:R-:W3:Y:S01]  /*0060*/  LDC R2, c[0x0][0x518] ;  /* 0x00014600ff027b82 */ /* 0x000ee20000000800 */
[----:B------:R-:W3:Y:S01]  /*0070*/  S2R R219, SR_TID.X ;  /* 0x0000000000db7919 */ /* 0x000ee20000002100 */
[----:B------:R-:W3:Y:S01]  /*0080*/  LDCU.64 UR10, c[0x0][0x460] ;  /* 0x00008c00ff0a77ac */ /* 0x000ee20008000a00 */
[----:B------:R-:W3:Y:S01]  /*0090*/  LDCU.64 UR8, c[0x0][0x470] ;  /* 0x00008e00ff0877ac */ /* 0x000ee20008000a00 */
[----:B--2---:R-:W-:-:S04]  /*00a0*/  ISETP.NE.AND P1, PT, RZ, UR4, PT ;  /* 0x00000004ff007c0c */ /* 0x004fc8000bf25270 */
[----:B------:R-:W-:Y:S01]  /*00b0*/  S2UR UR32, SR_CTAID.X ;  /* 0x00000000002079c3 */ /* 0x000fe20000002500 */
[----:B------:R-:W2:Y:S01]  /*00c0*/  LDCU.64 UR14, c[0x0][0x460] ;  /* 0x00008c00ff0e77ac */ /* 0x000ea20008000a00 */
[----:B-1----:R-:W-:Y:S02]  /*00d0*/  IMAD.U32 R8, RZ, RZ, UR30 ;  /* 0x0000001eff087e24 */ /* 0x002fe4000f8e00ff */
[----:B------:R-:W-:-:S04]  /*00e0*/  IMAD.U32 R9, RZ, RZ, UR31 ;  /* 0x0000001fff097e24 */ /* 0x000fc8000f8e00ff */
[----:B------:R-:W2:Y:S08]  /*00f0*/  S2UR UR23, SR_CTAID.Y ;  /* 0x00000000001779c3 */ /* 0x000eb00000002600 */
[----:B------:R-:W1:Y:S01]  /*0100*/  S2UR UR22, SR_CTAID.Z ;  /* 0x00000000001679c3 */ /* 0x000e620000002700 */
[----:B----4-:R-:W4:Y:S01]  /*0110*/  @P1 LDG.E.64 R8, desc[UR26][R8.64] ;  /* 0x0000001a08081981 */ /* 0x010f22000c1e1b00 */
[----:B---3--:R-:W-:Y:S01]  /*0120*/  @P1 IMAD.MOV.U32 R3, RZ, RZ, R84 ;  /* 0x000000ffff031224 */ /* 0x008fe200078e0054 */
[----:B------:R-:W3:Y:S04]  /*0130*/  LDCU.U8 UR12, c[0x0][0x532] ;  /* 0x0000a640ff0c77ac */ /* 0x000ee80008000000 */
[----:B------:R-:W4:Y:S01]  /*0140*/  @P1 LDG.E.64 R6, desc[UR26][R2.64] ;  /* 0x0000001a02061981 */ /* 0x000f22000c1e1b00 */
[----:B------:R-:W4:Y:S01]  /*0150*/  @P1 LDC R0, c[0x0][0x520] ;  /* 0x00014800ff001b82 */ /* 0x000f220000000800 */
[----:B------:R-:W3:Y:S01]  /*0160*/  LDCU.64 UR6, c[0x0][0x468] ;  /* 0x00008d00ff0677ac */ /* 0x000ee20008000a00 */
[----:B------:R-:W-:Y:S01]  /*0170*/  ISETP.NE.U32.AND P4, PT, RZ, UR10, PT ;  /* 0x0000000aff007c0c */ /* 0x000fe2000bf85070 */
[----:B------:R-:W-:-:S03]  /*0180*/  UISETP.NE.U32.AND UP4, UPT, UR10, URZ, UPT ;  /* 0x000000ff0a00728c */ /* 0x000fc6000bf85070 */
[----:B------:R-:W-:Y:S01]  /*0190*/  ISETP.NE.AND.EX P4, PT, RZ, UR11, PT, P4 ;  /* 0x0000000bff007c0c */ /* 0x000fe2000bf85340 */
[----:B------:R-:W-:Y:S02]  /*01a0*/  UISETP.NE.U32.AND UP3, UPT, UR8, URZ, UPT ;  /* 0x000000ff0800728c */ /* 0x000fe4000bf65070 */
[----:B------:R-:W-:Y:S02]  /*01b0*/  UISETP.NE.AND.EX UP4, UPT, UR11, URZ, UPT, UP4 ;  /* 0x000000ff0b00728c */ /* 0x000fe4000bf85340 */
[----:B------:R-:W-:Y:S02]  /*01c0*/  UISETP.NE.AND.EX UP3, UPT, UR9, URZ, UPT, UP3 ;  /* 0x000000ff0900728c */ /* 0x000fe4000bf65330 */
[----:B--2---:R-:W-:Y:S02]  /*01d0*/  UIMAD.WIDE.U32 UR14, UR23, 0x4, UR14 ;  /* 0x00000004170e78a5 */ /* 0x004fe4000f8e000e */
[----:B------:R-:W-:Y:S01]  /*01e0*/  PLOP3.LUT P2, PT, PT, PT, UP4, 0x80, 0x8 ;  /* 0x000000000008781c */ /* 0x000fe20003f4f048 */
[----:B-1----:R-:W-:-:S02]  /*01f0*/  ULOP3.LUT UR4, UR22, UR32, UR23, 0xfe, !UPT ;  /* 0x0000002016047292 */ /* 0x002fc4000f8efe17 */
[----:B------:R-:W-:Y:S02]  /*0200*/  USHF.L.U32 UR11, UR23, 0x2, URZ ;  /* 0x00000002170b7899 */ /* 0x000fe400080006ff */
[----:B---3--:R-:W-:Y:S02]  /*0210*/  UISETP.NE.AND UP5, UPT, UR12, URZ, UPT ;  /* 0x000000ff0c00728c */ /* 0x008fe4000bfa5270 */
[----:B------:R-:W-:Y:S01]  /*0220*/  LOP3.LUT P3, RZ, R219, UR4, RZ, 0xfc, !PT ;  /* 0x00000004dbff7c12 */ /* 0x000fe2000f86fcff */
[----:B------:R-:W-:Y:S02]  /*0230*/  UISETP.EQ.U32.AND UP2, UPT, UR6, URZ, UPT ;  /* 0x000000ff0600728c */ /* 0x000fe4000bf42070 */
[----:B------:R-:W-:Y:S02]  /*0240*/  USHF.R.U32.HI UR10, URZ, 0x1e, UR23 ;  /* 0x0000001eff0a7899 */ /* 0x000fe40008011617 */
[----:B------:R-:W1:Y:S08]  /*0250*/  LDCU.64 UR4, c[0x0][0x478] ;  /* 0x00008f00ff0477ac */ /* 0x000e700008000a00 */
[----:B------:R-:W2:Y:S01]  /*0260*/  @!P3 LDC.64 R4, c[0x0][0x528] ;  /* 0x00014a00ff04bb82 */ /* 0x000ea20000000a00 */
[----:B------:R-:W-:-:S02]  /*0270*/  @UP3 UIADD3 UR12, UP1, UPT, UR11, UR8, URZ ;  /* 0x000000080b0c3290 */ /* 0x000fc4000ff3e0ff */
[----:B------:R-:W-:Y:S02]  /*0280*/  UISETP.EQ.OR.EX UP2, UPT, UR7, URZ, !UP5, UP2 ;  /* 0x000000ff0700728c */ /* 0x000fe4000ef42720 */
[----:B------:R-:W-:Y:S02]  /*0290*/  @UP3 UIADD3.X UR13, UPT, UPT, UR10, UR9, URZ, UP1, !UPT ;  /* 0x000000090a0d3290 */ /* 0x000fe40008ffe4ff */
[----:B------:R-:W-:Y:S02]  /*02a0*/  UIADD3 UR9, UP1, UPT, UR11, UR6, URZ ;  /* 0x000000060b097290 */ /* 0x000fe4000ff3e0ff */
[----:B-1----:R-:W-:Y:S02]  /*02b0*/  UISETP.NE.U32.AND UP0, UPT, UR4, URZ, UPT ;  /* 0x000000ff0400728c */ /* 0x002fe4000bf05070 */
[----:B------:R-:W-:Y:S02]  /*02c0*/  UIADD3.X UR8, UPT, UPT, UR10, UR7, URZ, UP1, !UPT ;  /* 0x000000070a087290 */ /* 0x000fe40008ffe4ff */
[----:B------:R-:W-:-:S11]  /*02d0*/  UISETP.NE.AND.EX UP0, UPT, UR5, URZ, UPT, UP0 ;  /* 0x000000ff0500728c */ /* 0x000fd6000bf05300 */
[----:B------:R-:W-:-:S04]  /*02e0*/  @UP0 UIADD3 UR4, UP1, UPT, UR11, UR4, URZ ;  /* 0x000000040b040290 */ /* 0x000fc8000ff3e0ff */
[----:B------:R-:W-:Y:S02]  /*02f0*/  @UP0 UIADD3.X UR5, UPT, UPT, UR10, UR5, URZ, UP1, !UPT ;  /* 0x000000050a050290 */ /* 0x000fe40008ffe4ff */
[----:B------:R-:W-:-:S04]  /*0300*/  IMAD.U32 R10, RZ, RZ, UR4 ;  /* 0x00000004ff0a7e24 */ /* 0x000fc8000f8e00ff */
[----:B------:R-:W-:Y:S01]  /*0310*/  IMAD.U32 R11, RZ, RZ, UR5 ;  /* 0x00000005ff0b7e24 */ /* 0x000fe2000f8e00ff */
[----:B----4-:R-:W-:Y:S02]  /*0320*/  @P1 R2UR UR30, R8 ;  /* 0x00000000081e12ca */ /* 0x010fe400000e0000 */
[----:B------:R-:W-:Y:S02]  /*0330*/  @P1 R2UR UR31, R9 ;  /* 0x00000000091f12ca */ /* 0x000fe400000e0000 */
[----:B------:R-:W-:Y:S01]  /*0340*/  @P1 IADD3 R2, P0, PT, R6, R0, RZ ;  /* 0x0000000006021210 */ /* 0x000fe20007f1e0ff */
[----:B------:R-:W1:Y:S04]  /*0350*/  @!UP4 LDCU UR29, c[0x0][0x434] ;  /* 0x00008680ff1dc7ac */ /* 0x000e680008000800 */
[----:B------:R-:W-:Y:S01]  /*0360*/  @P1 IMAD.X R84, RZ, RZ, R7, P0 ;  /* 0x000000ffff541224 */ /* 0x000fe200000e0607 */
[----:B------:R-:W-:-:S03]  /*0370*/  UMOV UR19, 0xffffffff ;  /* 0xffffffff00137882 */ /* 0x000fc60000000000 */
[----:B------:R-:W-:Y:S01]  /*0380*/  IMAD.U32 R8, RZ, RZ, UR30 ;  /* 0x0000001eff087e24 */ /* 0x000fe2000f8e00ff */
[----:B------:R-:W3:Y:S01]  /*0390*/  @!UP0 LDCU.64 UR4, c[0x0][0x488] ;  /* 0x00009100ff0487ac */ /* 0x000ee20008000a00 */
[----:B------:R-:W-:Y:S02]  /*03a0*/  IMAD.U32 R9, RZ, RZ, UR31 ;  /* 0x0000001fff097e24 */ /* 0x000fe4000f8e00ff */
[----:B------:R-:W-:-:S03]  /*03b0*/  @!P3 IMAD.MOV.U32 R3, RZ, RZ, R84 ;  /* 0x000000ffff03b224 */ /* 0x000fc600078e0054 */
[----:B--2---:R2:W-:Y:S01]  /*03c0*/  @!P3 STG.E.64 desc[UR26][R4.64], R8 ;  /* 0x000000080400b986 */ /* 0x0045e2000c101b1a */
[----:B------:R-:W-:-:S03]  /*03d0*/  PLOP3.LUT P1, PT, PT, PT, UP3, 0x80, 0x8 ;  /* 0x000000000008781c */ /* 0x000fc60003f2f038 */
[----:B------:R4:W-:Y:S01]  /*03e0*/  @!P3 STG.E.64 desc[UR26][R4.64+0x8], R2 ;  /* 0x000008020400b986 */ /* 0x0009e2000c101b1a */
[----:B------:R-:W-:Y:S02]  /*03f0*/  PLOP3.LUT P3, PT, PT, PT, UP2, 0x80, 0x8 ;  /* 0x000000000008781c */ /* 0x000fe40003f6f028 */
[----:B------:R-:W-:-:S13]  /*0400*/  PLOP3.LUT P0, PT, PT, PT, UP0, 0x80, 0x8 ;  /* 0x000000000008781c */ /* 0x000fda0003f0f008 */
[----:B------:R-:W5:Y:S01]  /*0410*/  @P0 LDG.E R0, desc[UR26][R10.64] ;  /* 0x0000001a0a000981 */ /* 0x000f62000c1e1900 */
[----:B--2---:R-:W-:Y:S02]  /*0420*/  IMAD.U32 R8, RZ, RZ, UR14 ;  /* 0x0000000eff087e24 */ /* 0x004fe4000f8e00ff */
[----:B------:R-:W-:-:S05]  /*0430*/  IMAD.U32 R9, RZ, RZ, UR15 ;  /* 0x0000000fff097e24 */ /* 0x000fca000f8e00ff */
[----:B------:R-:W2:Y:S04]  /*0440*/  @P4 LDG.E R6, desc[UR26][R8.64] ;  /* 0x0000001a08064981 */ /* 0x000ea8000c1e1900 */
[----:B----4-:R4:W3:Y:S01]  /*0450*/  @P2 LDG.E R3, desc[UR26][R8.64+0x4] ;  /* 0x0000041a08032981 */ /* 0x0108e2000c1e1900 */
[----:B------:R-:W-:Y:S02]  /*0460*/  IMAD.U32 R4, RZ, RZ, UR12 ;  /* 0x0000000cff047e24 */ /* 0x000fe4000f8e00ff */
[----:B------:R-:W-:-:S05]  /*0470*/  IMAD.U32 R5, RZ, RZ, UR13 ;  /* 0x0000000dff057e24 */ /* 0x000fca000f8e00ff */
[----:B------:R-:W3:Y:S01]  /*0480*/  @P1 LDG.E R4, desc[UR26][R4.64] ;  /* 0x0000001a04041981 */ /* 0x000ee2000c1e1900 */
[----:B----4-:R-:W-:Y:S02]  /*0490*/  IMAD.U32 R8, RZ, RZ, UR9 ;  /* 0x00000009ff087e24 */ /* 0x010fe4000f8e00ff */
        /* <DEDUP_REMOVED lines=10> */
[----:B-1----:R-:W-:-:S04]  /*0540*/  @UP4 UIADD3 UR29, UPT, UPT, UR8, -UR19, URZ ;  /* 0x80000013081d4290 */ /* 0x002fc8000fffe0ff */
[----:B------:R-:W-:Y:S01]  /*0550*/  UISETP.GT.AND UP2, UPT, UR29, UR25, UPT ;  /* 0x000000191d00728c */ /* 0x000fe2000bf44270 */
[----:B------:R-:W-:-:S05]  /*0560*/  @P1 R2UR UR12, R4 ;  /* 0x00000000040c12ca */ /* 0x000fca00000e0000 */
[----:B------:R-:W-:Y:S02]  /*0570*/  PLOP3.LUT P1, PT, PT, PT, UP2, 0x80, 0x8 ;  /* 0x000000000008781c */ /* 0x000fe40003f2f028 */
[----:B----4-:R-:W-:Y:S01]  /*0580*/  @!P3 R2UR UR13, R5 ;  /* 0x00000000050db2ca */ /* 0x010fe200000e0000 */
[----:B------:R-:W-:Y:S01]  /*0590*/  @!UP0 UISETP.NE.U32.AND UP2, UPT, UR4, URZ, UPT ;  /* 0x000000ff0400828c */ /* 0x000fe2000bf45070 */
[----:B------:R-:W1:Y:S01]  /*05a0*/  @!UP1 LDCU UR4, c[0x0][0x438] ;  /* 0x00008700ff0497ac */ /* 0x000e620008000800 */
[----:B------:R-:W-:-:S12]  /*05b0*/  BRA.U !UP1, `(.L_x_926) ;  /* 0x0000000109187547 */ /* 0x000fd8000b800000 */
[----:B------:R-:W-:-:S13]  /*05c0*/  PLOP3.LUT P2, PT, PT, PT, UP5, 0x80, 0x8 ;  /* 0x000000000008781c */ /* 0x000fda0003f4f058 */
[----:B------:R-:W1:Y:S04]  /*05d0*/  @P2 LDG.E R3, desc[UR26][R8.64+0x4] ;  /* 0x0000041a08032981 */ /* 0x000e68000c1e1900 */
[----:B------:R-:W2:Y:S01]  /*05e0*/  @!P2 LDG.E R8, desc[UR26][R8.64] ;  /* 0x0000001a0808a981 */ /* 0x000ea2000c1e1900 */
[----:B-1----:R-:W-:-:S13]  /*05f0*/  @P2 R2UR UR4, R3 ;  /* 0x00000000030422ca */ /* 0x002fda00000e0000 */
[----:B------:R-:W-:-:S07]  /*0600*/  @UP5 UIADD3 UR4, UPT, UPT, UR4, -UR13, URZ ;  /* 0x8000000d04045290 */ /* 0x000fce000fffe0ff */
[----:B--2---:R-:W-:Y:S02]  /*0610*/  @!P2 R2UR UR4, R8 ;  /* 0x000000000804a2ca */ /* 0x004fe400000e0000 */
.L_x_926:
[----:B-----5:R-:W-:Y:S01]  /*0620*/  @P0 R2UR UR28, R0 ;  /* 0x00000000001c02ca */ /* 0x020fe200000e0000 */
[----:B------:R-:W-:Y:S01]  /*0630*/  @!UP0 UISETP.NE.AND.EX UP2, UPT, UR5, URZ, UPT, UP2 ;  /* 0x000000ff0500828c */ /* 0x000fe2000bf45320 */
[----:B-1----:R-:W-:-:S13]  /*0640*/  @!P1 EXIT ;  /* 0x000000000000994d */ /* 0x002fda0003800000 */
[----:B------:R-:W1:Y:S01]  /*0650*/  LDCU UR21, c[0x0][0x508] ;  /* 0x0000a100ff1577ac */ /* 0x000e620008000800 */
[----:B------:R-:W-:Y:S02]  /*0660*/  @!UP0 USEL UR6, UR6, URZ, UP2 ;  /* 0x000000ff06068287 */ /* 0x000fe40009000000 */
[----:B------:R-:W-:Y:S02]  /*0670*/  @UP0 UIADD3 UR28, UPT, UPT, UR28, -UR12, URZ ;  /* 0x8000000c1c1c0290 */ /* 0x000fe4000fffe0ff */
[----:B------:R-:W-:Y:S02]  /*0680*/  @!UP0 UIADD3 UR28, UPT, UPT, UR6, UR4, -UR12 ;  /* 0x00000004061c8290 */ /* 0x000fe4000fffe80c */
[----:B------:R-:W-:Y:S02]  /*0690*/  UIADD3 UR5, UPT, UPT, UR32, 0x1, URZ ;  /* 0x0000000120057890 */ /* 0x000fe4000fffe0ff */
[----:B------:R-:W-:Y:S02]  /*06a0*/  UIADD3 UR7, UPT, UPT, UR28, 0x1f, URZ ;  /* 0x0000001f1c077890 */ /* 0x000fe4000fffe0ff */
[----:B------:R-:W-:-:S02]  /*06b0*/  ULEA UR5, UR5, -UR29, 0x7 ;  /* 0x8000001d05057291 */ /* 0x000fc4000f8e38ff */
[----:B------:R-:W-:Y:S02]  /*06c0*/  USHF.R.S32.HI UR6, URZ, 0x1f, UR7 ;  /* 0x0000001fff067899 */ /* 0x000fe40008011407 */
[----:B-1----:R-:W-:Y:S02]  /*06d0*/  UIADD3 UR5, UPT, UPT, UR7, UR21, UR5 ;  /* 0x0000001507057290 */ /* 0x002fe4000fffe005 */
[----:B------:R-:W-:Y:S02]  /*06e0*/  ULEA.HI UR6, UR6, UR7, URZ, 0x5 ;  /* 0x0000000706067291 */ /* 0x000fe4000f8f28ff */
[----:B------:R-:W-:Y:S02]  /*06f0*/  USHF.R.S32.HI UR4, URZ, 0x1f, UR5 ;  /* 0x0000001fff047899 */ /* 0x000fe40008011405 */
[----:B------:R-:W-:Y:S02]  /*0700*/  USHF.R.S32.HI UR6, URZ, 0x5, UR6 ;  /* 0x00000005ff067899 */ /* 0x000fe40008011406 */
[----:B------:R-:W-:-:S04]  /*0710*/  ULEA.HI UR4, UR4, UR5, URZ, 0x5 ;  /* 0x0000000504047291 */ /* 0x000fc8000f8f28ff */
[----:B------:R-:W-:-:S04]  /*0720*/  USHF.R.S32.HI UR4, URZ, 0x5, UR4 ;  /* 0x00000005ff047899 */ /* 0x000fc80008011404 */
[----:B------:R-:W-:-:S04]  /*0730*/  UISETP.LT.AND UP0, UPT, UR6, UR4, UPT ;  /* 0x000000040600728c */ /* 0x000fc8000bf01270 */
[----:B------:R-:W-:-:S04]  /*0740*/  USEL UR20, UR6, UR4, UP0 ;  /* 0x0000000406147287 */ /* 0x000fc80008000000 */
[----:B------:R-:W-:-:S09]  /*0750*/  UISETP.GT.AND UP0, UPT, UR20, URZ, UPT ;  /* 0x000000ff1400728c */ /* 0x000fd2000bf04270 */
[----:B------:R-:W-:Y:S05]  /*0760*/  BRA.U UP0, `(.L_x_927) ;  /* 0x0000001500107547 */ /* 0x000fea000b800000 */
[----:B------:R-:W1:Y:S01]  /*0770*/  LDCU.U8 UR4, c[0x0][0x549] ;  /* 0x0000a920ff0477ac */ /* 0x000e620008000000 */
[----:B------:R-:W-:-:S11]  /*0780*/  UISETP.NE.AND UP0, UPT, UR19, -0x1, UPT ;  /* 0xffffffff1300788c */ /* 0x000fd6000bf05270 */
[----:B------:R-:W2:Y:S01]  /*0790*/  @!UP0 LDCU.64 UR8, c[0x0][0x400] ;  /* 0x00008000ff0887ac */ /* 0x000ea20008000a00 */
[----:B-1----:R-:W-:Y:S01]  /*07a0*/  UISETP.NE.AND UP1, UPT, UR4, URZ, UPT ;  /* 0x000000ff0400728c */ /* 0x002fe2000bf25270 */
[----:B------:R-:W1:Y:S10]  /*07b0*/  @UP0 LDCU.64 UR6, c[0x0][0x408] ;  /* 0x00008100ff0607ac */ /* 0x000e740008000a00 */
[----:B------:R-:W3:Y:S01]  /*07c0*/  @UP1 LDCU.64 UR4, c[0x0][0x430] ;  /* 0x00008600ff0417ac */ /* 0x000ee20008000a00 */
[----:B--2---:R-:W-:-:S04]  /*07d0*/  @!UP0 UIMAD.WIDE.U32 UR10, UR23, UR8, URZ ;  /* 0x00000008170a82a5 */ /* 0x004fc8000f8e00ff */
[----:B------:R-:W-:Y:S02]  /*07e0*/  @!UP0 UIMAD UR9, UR23, UR9, UR11 ;  /* 0x00000009170982a4 */ /* 0x000fe4000f8e020b */
[----:B-1----:R-:W-:Y:S01]  /*07f0*/  @UP0 UIMAD.WIDE.U32 UR12, UR19, UR6, URZ ;  /* 0x00000006130c02a5 */ /* 0x002fe2000f8e00ff */
[----:B------:R-:W1:Y:S03]  /*0800*/  @UP1 LDCU UR6, c[0x0][0x430] ;  /* 0x00008600ff0617ac */ /* 0x000e660008000800 */
[----:B------:R-:W-:Y:S02]  /*0810*/  @UP0 UIMAD UR9, UR19, UR7, UR13 ;  /* 0x00000007130902a4 */ /* 0x000fe4000f8e020d */
[----:B---3--:R-:W-:Y:S01]  /*0820*/  @UP1 UIMAD UR8, UR4, UR5, URZ ;  /* 0x00000005040812a4 */ /* 0x008fe2000f8e02ff */
[----:B------:R-:W-:Y:S01]  /*0830*/  @!UP0 UMOV UR7, UR10 ;  /* 0x0000000a00078c82 */ /* 0x000fe20008000000 */
[----:B------:R-:W2:Y:S01]  /*0840*/  LDCU.U8 UR11, c[0x0][0x548] ;  /* 0x0000a900ff0b77ac */ /* 0x000ea20008000000 */
[----:B------:R-:W-:Y:S01]  /*0850*/  @UP1 UMOV UR10, 0x1 ;  /* 0x00000001000a1882 */ /* 0x000fe20000000000 */
[----:B------:R-:W-:Y:S01]  /*0860*/  @UP0 UMOV UR7, UR12 ;  /* 0x0000000c00070c82 */ /* 0x000fe20008000000 */
[----:B------:R-:W-:Y:S07]  /*0870*/  BRA.U UP1, `(.L_x_928) ;  /* 0x0000000101287547 */ /* 0x000fee000b800000 */
[----:B--2---:R-:W-:Y:S01]  /*0880*/  UISETP.NE.AND UP0, UPT, UR11, URZ, UPT ;  /* 0x000000ff0b00728c */ /* 0x004fe2000bf05270 */
        /* <DEDUP_REMOVED lines=9> */
.L_x_928:
[----:B------:R-:W-:Y:S01]  /*0920*/  IMAD.SHL.U32 R0, R219, 0x8, RZ ;  /* 0x00000008db007824 */ /* 0x000fe200078e00ff */
[----:B------:R-:W3:Y:S01]  /*0930*/  LDCU.64 UR4, c[0x0][0x410] ;  /* 0x00008200ff0477ac */ /* 0x000ee20008000a00 */
[----:B------:R-:W-:Y:S01]  /*0940*/  SHF.R.U32.HI R219, RZ, 0x3, R219 ;  /* 0x00000003ffdb7819 */ /* 0x000fe200000116db */
[----:B------:R-:W-:Y:S02]  /*0950*/  BSSY.RECONVERGENT B0, `(.L_x_929) ;  /* 0x0000035000007945 */ /* 0x000fe40003800200 */
[----:B------:R-:W-:Y:S01]  /*0960*/  LOP3.LUT R0, R0, 0x38, RZ, 0xc0, !PT ;  /* 0x0000003800007812 */ /* 0x000fe200078ec0ff */
[----:B--2---:R-:W-:Y:S01]  /*0970*/  UISETP.NE.AND UP1, UPT, UR11, URZ, !UP1 ;  /* 0x000000ff0b00728c */ /* 0x004fe2000cf25270 */
[C---:B------:R-:W-:Y:S01]  /*0980*/  VIADD R12, R219.reuse, 0x20 ;  /* 0x00000020db0c7836 */ /* 0x040fe20000000000 */
[----:B------:R-:W-:Y:S01]  /*0990*/  UIADD3 UR29, UPT, UPT, -UR25, UR29, URZ ;  /* 0x0000001d191d7290 */ /* 0x000fe2000fffe1ff */
[----:B------:R-:W-:Y:S01]  /*09a0*/  IADD3 R4, P0, PT, R0, UR7, RZ ;  /* 0x0000000700047c10 */ /* 0x000fe2000ff1e0ff */
[----:B------:R-:W2:Y:S01]  /*09b0*/  LDCU UR7, c[0x0][0x434] ;  /* 0x00008680ff0777ac */ /* 0x000ea20008000800 */
[C---:B------:R-:W-:Y:S01]  /*09c0*/  VIADD R11, R219.reuse, 0x30 ;  /* 0x00000030db0b7836 */ /* 0x040fe20000000000 */
[C---:B------:R-:W-:Y:S01]  /*09d0*/  IADD3 R13, PT, PT, R219.reuse, 0x10, RZ ;  /* 0x00000010db0d7810 */ /* 0x040fe20007ffe0ff */
[C---:B------:R-:W-:Y:S01]  /*09e0*/  VIADD R9, R219.reuse, 0x50 ;  /* 0x00000050db097836 */ /* 0x040fe20000000000 */
[----:B------:R-:W-:Y:S01]  /*09f0*/  UISETP.NE.AND UP0, UPT, UR19, -0x1, UPT ;  /* 0xffffffff1300788c */ /* 0x000fe2000bf05270 */
[----:B------:R-:W-:Y:S01]  /*0a00*/  IMAD.X R5, RZ, RZ, UR9, P0 ;  /* 0x00000009ff057e24 */ /* 0x000fe200080e06ff */
[----:B----4-:R-:W-:Y:S01]  /*0a10*/  UIMAD UR8, UR22, UR8, URZ ;  /* 0x00000008160872a4 */ /* 0x010fe2000f8e02ff */
[C---:B------:R-:W-:Y:S01]  /*0a20*/  ISETP.GE.AND P0, PT, R219.reuse, UR29, PT ;  /* 0x0000001ddb007c0c */ /* 0x040fe2000bf06270 */
[----:B-1----:R-:W-:Y:S01]  /*0a30*/  UIMAD UR25, UR25, UR6, URZ ;  /* 0x00000006191972a4 */ /* 0x002fe2000f8e02ff */
[----:B---3--:R-:W-:Y:S01]  /*0a40*/  IMAD.U32 R2, RZ, RZ, UR4 ;  /* 0x00000004ff027e24 */ /* 0x008fe2000f8e00ff */
[----:B------:R-:W-:Y:S01]  /*0a50*/  @!UP1 UIMAD UR8, UR23, UR10, UR8 ;  /* 0x0000000a170892a4 */ /* 0x000fe2000f8e0208 */
[----:B------:R-:W-:Y:S01]  /*0a60*/  IMAD.U32 R18, RZ, RZ, UR5 ;  /* 0x00000005ff127e24 */ /* 0x000fe2000f8e00ff */
[----:B------:R-:W-:Y:S01]  /*0a70*/  USHF.R.S32.HI UR10, URZ, 0x1f, UR25 ;  /* 0x0000001fff0a7899 */ /* 0x000fe20008011419 */
[----:B------:R-:W-:Y:S01]  /*0a80*/  IMAD.WIDE.U32 R2, R2, UR22, R4 ;  /* 0x0000001602027c25 */ /* 0x000fe2000f8e0004 */
[----:B------:R-:W-:Y:S01]  /*0a90*/  USHF.R.S32.HI UR5, URZ, 0x1f, UR8 ;  /* 0x0000001fff057899 */ /* 0x000fe20008011408 */
[----:B------:R-:W-:Y:S01]  /*0aa0*/  IADD3 R10, PT, PT, R219, 0x40, RZ ;  /* 0x00000040db0a7810 */ /* 0x000fe20007ffe0ff */
[----:B------:R-:W-:Y:S01]  /*0ab0*/  UIMAD.WIDE.U32 UR32, UR32, 0x80, URZ ;  /* 0x00000080202078a5 */ /* 0x000fe2000f8e00ff */
[----:B------:R-:W-:Y:S01]  /*0ac0*/  ISETP.GE.AND P3, PT, R13, UR29, PT ;  /* 0x0000001d0d007c0c */ /* 0x000fe2000bf66270 */
[----:B--2---:R-:W-:Y:S01]  /*0ad0*/  UIMAD UR7, UR23, UR7, URZ ;  /* 0x00000007170772a4 */ /* 0x004fe2000f8e02ff */
[----:B------:R-:W-:Y:S01]  /*0ae0*/  ISETP.GE.AND P2, PT, R12, UR29, PT ;  /* 0x0000001d0c007c0c */ /* 0x000fe2000bf46270 */
[----:B------:R-:W-:Y:S01]  /*0af0*/  IMAD R19, R18, UR22, R3 ;  /* 0x0000001612137c24 */ /* 0x000fe2000f8e0203 */
[----:B------:R-:W-:Y:S01]  /*0b00*/  ISETP.GE.AND P1, PT, R11, UR29, PT ;  /* 0x0000001d0b007c0c */ /* 0x000fe2000bf26270 */
[----:B------:R-:W-:Y:S01]  /*0b10*/  USEL UR7, UR7, UR19, !UP0 ;  /* 0x0000001307077287 */ /* 0x000fe2000c000000 */
[----:B------:R-:W-:-:S02]  /*0b20*/  ISETP.GE.AND P4, PT, R10, UR29, PT ;  /* 0x0000001d0a007c0c */ /* 0x000fc4000bf86270 */
[----:B------:R-:W-:Y:S01]  /*0b30*/  LOP3.LUT R5, R219, UR32, RZ, 0xfc, !PT ;  /* 0x00000020db057c12 */ /* 0x000fe2000f8efcff */
[----:B------:R-:W-:Y:S01]  /*0b40*/  USHF.R.S32.HI UR4, URZ, 0x1f, UR7 ;  /* 0x0000001fff047899 */ /* 0x000fe20008011407 */
[----:B------:R-:W-:Y:S01]  /*0b50*/  LOP3.LUT R14, R0, 0x40, RZ, 0xfc, !PT ;  /* 0x00000040000e7812 */ /* 0x000fe200078efcff */
[----:B------:R-:W-:Y:S02]  /*0b60*/  USEL UR7, UR7, URZ, UP1 ;  /* 0x000000ff07077287 */ /* 0x000fe40008800000 */
[----:B------:R-:W-:Y:S02]  /*0b70*/  USEL UR4, UR4, URZ, UP1 ;  /* 0x000000ff04047287 */ /* 0x000fe40008800000 */
[----:B------:R-:W-:-:S04]  /*0b80*/  UIADD3 UR7, UP1, UP0, UR25, UR7, UR8 ;  /* 0x0000000719077290 */ /* 0x000fc8000f83e008 */
[----:B------:R-:W-:Y:S01]  /*0b90*/  UIADD3.X UR10, UPT, UPT, UR10, UR4, UR5, UP1, UP0 ;  /* 0x000000040a0a7290 */ /* 0x000fe20008fe0405 */
[----:B------:R-:W-:Y:S11]  /*0ba0*/  @P0 BRA `(.L_x_930) ;  /* 0x00000000003c0947 */ /* 0x000ff60003800000 */
        /* <DEDUP_REMOVED lines=15> */
.L_x_930:
[----:B------:R-:W-:Y:S05]  /*0ca0*/  BSYNC.RECONVERGENT B0 ;  /* 0x0000000000007941 */ /* 0x000fea0003800200 */
.L_x_929:
        /* <DEDUP_REMOVED lines=21> */
.L_x_932:
[----:B------:R-:W-:Y:S05]  /*0e00*/  BSYNC.RECONVERGENT B0 ;  /* 0x0000000000007941 */ /* 0x000fea0003800200 */
.L_x_931:
[----:B------:R-:W-:Y:S01]  /*0e10*/  BSSY.RECONVERGENT B0, `(.L_x_933) ;  /* 0x0000015000007945 */ /* 0x000fe20003800200 */
[----:B------:R-:W-:Y:S02]  /*0e20*/  ISETP.GE.AND P3, PT, R8, UR29, PT ;  /* 0x0000001d08007c0c */ /* 0x000fe4000bf66270 */
[----:B--2---:R-:W-:Y:S01]  /*0e30*/  IADD3 R7, PT, PT, R219, 0x70, RZ ;  /* 0x00000070db077810 */ /* 0x004fe20007ffe0ff */
        /* <DEDUP_REMOVED lines=18> */
.L_x_934:
[----:B------:R-:W-:Y:S05]  /*0f60*/  BSYNC.RECONVERGENT B0 ;  /* 0x0000000000007941 */ /* 0x000fea0003800200 */
.L_x_933:
[----:B------:R-:W-:Y:S01]  /*0f70*/  BSSY.RECONVERGENT B0, `(.L_x_935) ;  /* 0x0000014000007945 */ /* 0x000fe20003800200 */
[----:B------:R-:W-:-:S03]  /*0f80*/  ISETP.GE.AND P2, PT, R7, UR29, PT ;  /* 0x0000001d07007c0c */ /* 0x000fc6000bf46270 */
[----:B------:R-:W-:Y:S10]  /*0f90*/  @P1 BRA `(.L_x_936) ;  /* 0x0000000000441947 */ /* 0x000ff40003800000 */
[----:B------:R-:W3:Y:S01]  /*0fa0*/  LDCU.64 UR8, c[0x0][0x408] ;  /* 0x00008100ff0877ac */ /* 0x000ee20008000a00 */
[----:B------:R-:W-:Y:S01]  /*0fb0*/  IADD3 R6, P1, PT, R5, 0x30, RZ ;  /* 0x0000003005067810 */ /* 0x000fe20007f3e0ff */
[----:B-1----:R-:W-:Y:S01]  /*0fc0*/  IMAD.MOV.U32 R16, RZ, RZ, R2 ;  /* 0x000000ffff107224 */ /* 0x002fe200078e0002 */
        /* <DEDUP_REMOVED lines=14> */
.L_x_936:
[----:B------:R-:W-:Y:S05]  /*10b0*/  BSYNC.RECONVERGENT B0 ;  /* 0x0000000000007941 */ /* 0x000fea0003800200 */
.L_x_935:
[----:B------:R-:W-:Y:S01]  /*10c0*/  BSSY.RECONVERGENT B0, `(.L_x_937) ;  /* 0x0000014000007945 */ /* 0x000fe20003800200 */
[----:B------:R-:W-:-:S03]  /*10d0*/  ISETP.NE.AND P1, PT, R0, RZ, PT ;  /* 0x000000ff0000720c */ /* 0x000fc60003f25270 */
[----:B------:R-:W-:Y:S10]  /*10e0*/  @P4 BRA `(.L_x_938) ;  /* 0x0000000000444947 */ /* 0x000ff40003800000 */
[----:B------:R-:W4:Y:S01]  /*10f0*/  LDCU.64 UR8, c[0x0][0x408] ;  /* 0x00008100ff0877ac */ /* 0x000f220008000a00 */
[----:B------:R-:W-:Y:S01]  /*1100*/  IADD3 R6, P4, PT, R5, 0x40, RZ ;  /* 0x0000004005067810 */ /* 0x000fe20007f9e0ff */
[----:B-1----:R-:W-:Y:S01]  /*1110*/  IMAD.MOV.U32 R16, RZ, RZ, R2 ;  /* 0x000000ffff107224 */ /* 0x002fe200078e0002 */
        /* <DEDUP_REMOVED lines=9> */
[----:B--23--:R-:W-:Y:S01]  /*11b0*/  LEA R20, P6, R16, UR4, 0x1 ;  /* 0x0000000410147c11 */ /* 0x00cfe2000f8c08ff */
[----:B------:R-:W-:-:S05]  /*11c0*/  IMAD.IADD R4, R17, 0x1, R4 ;  /* 0x0000000111047824 */ /* 0x000fca00078e0204 */
[----:B------:R-:W-:-:S05]  /*11d0*/  LEA.HI.X R21, R16, UR5, R4, 0x1, P6 ;  /* 0x0000000510157c11 */ /* 0x000fca000b0f0c04 */
[----:B------:R4:W-:Y:S04]  /*11e0*/  @!P5 STG.E.128 desc[UR26][R20.64], RZ ;  /* 0x000000ff1400d986 */ /* 0x0009e8000c101d1a */
[----:B------:R4:W-:Y:S02]  /*11f0*/  @!P4 STG.E.128 desc[UR26][R20.64+0x80], RZ ;  /* 0x000080ff1400c986 */ /* 0x0009e4000c101d1a */
.L_x_938:
[----:B------:R-:W-:Y:S05]  /*1200*/  BSYNC.RECONVERGENT B0 ;  /* 0x0000000000007941 */ /* 0x000fea0003800200 */
.L_x_937:
[----:B------:R-:W-:Y:S01]  /*1210*/  BSSY.RECONVERGENT B0, `(.L_x_939) ;  /* 0x0000014000007945 */ /* 0x000fe20003800200 */
[----:B------:R-:W-:-:S03]  /*1220*/  ISETP.GE.OR P5, PT, R219, UR29, P1 ;  /* 0x0000001ddb007c0c */ /* 0x000fc60008fa6670 */
[----:B------:R-:W-:Y:S10]  /*1230*/  @P0 BRA `(.L_x_940) ;  /* 0x0000000000440947 */ /* 0x000ff40003800000 */
[----:B------:R-:W5:Y:S01]  /*1240*/  LDCU.64 UR8, c[0x0][0x408] ;  /* 0x00008100ff0877ac */ /* 0x000f620008000a00 */
[----:B------:R-:W-:Y:S01]  /*1250*/  IADD3 R6, P0, PT, R5, 0x50, RZ ;  /* 0x0000005005067810 */ /* 0x000fe20007f1e0ff */
[----:B-1----:R-:W-:Y:S01]  /*1260*/  IMAD.MOV.U32 R16, RZ, RZ, R2 ;  /* 0x000000ffff107224 */ /* 0x002fe200078e0002 */
        /* <DEDUP_REMOVED lines=9> */
[----:B--234-:R-:W-:Y:S01]  /*1300*/  LEA R20, P6, R16, UR4, 0x1 ;  /* 0x0000000410147c11 */ /* 0x01cfe2000f8c08ff */
[----:B------:R-:W-:-:S05]  /*1310*/  IMAD.IADD R4, R17, 0x1, R4 ;  /* 0x0000000111047824 */ /* 0x000fca00078e0204 */
[----:B------:R-:W-:-:S05]  /*1320*/  LEA.HI.X R21, R16, UR5, R4, 0x1, P6 ;  /* 0x0000000510157c11 */ /* 0x000fca000b0f0c04 */
[----:B------:R1:W-:Y:S04]  /*1330*/  @!P4 STG.E.128 desc[UR26][R20.64], RZ ;  /* 0x000000ff1400c986 */ /* 0x0003e8000c101d1a */
[----:B------:R1:W-:Y:S02]  /*1340*/  @!P0 STG.E.128 desc[UR26][R20.64+0x80], RZ ;  /* 0x000080ff14008986 */ /* 0x0003e4000c101d1a */
.L_x_940:
[----:B------:R-:W-:Y:S05]  /*1350*/  BSYNC.RECONVERGENT B0 ;  /* 0x0000000000007941 */ /* 0x000fea0003800200 */
.L_x_939:
        /* <DEDUP_REMOVED lines=20> */
.L_x_942:
[----:B------:R-:W-:Y:S05]  /*14a0*/  BSYNC.RECONVERGENT B0 ;  /* 0x0000000000007941 */ /* 0x000fea0003800200 */
.L_x_941:
[----:B------:R-:W-:Y:S01]  /*14b0*/  BSSY.RECONVERGENT B0, `(.L_x_943) ;  /* 0x0000013000007945 */ /* 0x000fe20003800200 */
[----:B------:R-:W-:-:S03]  /*14c0*/  ISETP.GE.OR P6, PT, R12, UR29, P1 ;  /* 0x0000001d0c007c0c */ /* 0x000fc60008fc6670 */
[----:B------:R-:W-:Y:S10]  /*14d0*/  @P2 BRA `(.L_x_944) ;  /* 0x0000000000402947 */ /* 0x000ff40003800000 */
[----:B------:R-:W5:Y:S01]  /*14e0*/  LDCU.64 UR8, c[0x0][0x408] ;  /* 0x00008100ff0877ac */ /* 0x000f620008000a00 */
[----:B------:R-:W-:Y:S02]  /*14f0*/  IADD3 R5, P2, PT, R5, 0x70, RZ ;  /* 0x0000007005057810 */ /* 0x000fe40007f5e0ff */
        /* <DEDUP_REMOVED lines=12> */
[----:B------:R2:W-:Y:S04]  /*15c0*/  @!P3 STG.E.128 desc[UR26][R2.64], RZ ;  /* 0x000000ff0200b986 */ /* 0x0005e8000c101d1a */
[----:B------:R2:W-:Y:S02]  /*15d0*/  @!P2 STG.E.128 desc[UR26][R2.64+0x80], RZ ;  /* 0x000080ff0200a986 */ /* 0x0005e4000c101d1a */
.L_x_944:
[----:B------:R-:W-:Y:S05]  /*15e0*/  BSYNC.RECONVERGENT B0 ;  /* 0x0000000000007941 */ /* 0x000fea0003800200 */
.L_x_943:
[----:B------:R-:W-:Y:S04]  /*15f0*/  BSSY.RECONVERGENT B0, `(.L_x_945) ;  /* 0x000000a000007945 */ /* 0x000fe80003800200 */
[----:B------:R-:W-:Y:S05]  /*1600*/  @P5 BRA `(.L_x_946) ;  /* 0x0000000000205947 */ /* 0x000fea0003800000 */
[----:B------:R-:W5:Y:S01]  /*1610*/  LDCU.64 UR4, c[0x0][0x420] ;  /* 0x00008400ff0477ac */ /* 0x000f620008000a00 */
[----:B------:R-:W-:-:S05]  /*1620*/  IMAD R0, R219, UR6, RZ ;  /* 0x00000006db007c24 */ /* 0x000fca000f8e02ff */
[----:B--2---:R-:W-:-:S04]  /*1630*/  IADD3 R2, P2, PT, R0, UR7, RZ ;  /* 0x0000000700027c10 */ /* 0x004fc8000ff5e0ff */
[----:B------:R-:W-:Y:S02]  /*1640*/  LEA.HI.X.SX32 R0, R0, UR10, 0x1, P2 ;  /* 0x0000000a00007c11 */ /* 0x000fe400090f0eff */
[----:B-----5:R-:W-:-:S04]  /*1650*/  LEA R4, P2, R2, UR4, 0x2 ;  /* 0x0000000402047c11 */ /* 0x020fc8000f8410ff */
[----:B------:R-:W-:Y:S01]  /*1660*/  LEA.HI.X R5, R2, UR5, R0, 0x2, P2 ;  /* 0x0000000502057c11 */ /* 0x000fe200090f1400 */
[----:B------:R-:W-:-:S05]  /*1670*/  IMAD.MOV.U32 R0, RZ, RZ, 0x7f800000 ;  /* 0x7f800000ff007424 */ /* 0x000fca00078e00ff */
[----:B------:R2:W-:Y:S03]  /*1680*/  STG.E desc[UR26][R4.64], R0 ;  /* 0x0000000004007986 */ /* 0x0005e6000c10191a */
.L_x_946:
[----:B------:R-:W-:Y:S05]  /*1690*/  BSYNC.RECONVERGENT B0 ;  /* 0x0000000000007941 */ /* 0x000fea0003800200 */
.L_x_945:
        /* <DEDUP_REMOVED lines=15> */
.L_x_948:
[----:B------:R-:W-:Y:S05]  /*1790*/  BSYNC.RECONVERGENT B0 ;  /* 0x0000000000007941 */ /* 0x000fea0003800200 */
.L_x_947:
        /* <DEDUP_REMOVED lines=10> */
.L_x_950:
[----:B------:R-:W-:Y:S05]  /*1840*/  BSYNC.RECONVERGENT B0 ;  /* 0x0000000000007941 */ /* 0x000fea0003800200 */
.L_x_949:
        /* <DEDUP_REMOVED lines=10> */
.L_x_952:
[----:B------:R-:W-:Y:S05]  /*18f0*/  BSYNC.RECONVERGENT B0 ;  /* 0x0000000000007941 */ /* 0x000fea0003800200 */
.L_x_951:
        /* <DEDUP_REMOVED lines=10> */
.L_x_954:
[----:B------:R-:W-:Y:S05]  /*19a0*/  BSYNC.RECONVERGENT B0 ;  /* 0x0000000000007941 */ /* 0x000fea0003800200 */
.L_x_953:
        /* <DEDUP_REMOVED lines=10> */
.L_x_956:
[----:B------:R-:W-:Y:S05]  /*1a50*/  BSYNC.RECONVERGENT B0 ;  /* 0x0000000000007941 */ /* 0x000fea0003800200 */
.L_x_955:
        /* <DEDUP_REMOVED lines=10> */
.L_x_958:
[----:B------:R-:W-:Y:S05]  /*1b00*/  BSYNC.RECONVERGENT B0 ;  /* 0x0000000000007941 */ /* 0x000fea0003800200 */
.L_x_957:
        /* <DEDUP_REMOVED lines=10> */
.L_x_927:
        /* <DEDUP_REMOVED lines=21> */
.L_x_959:
[----:B------:R-:W1:Y:S01]  /*1d00*/  LDCU.64 UR10, c[0x0][0x3b8] ;  /* 0x00007700ff0a77ac */ /* 0x000e620008000a00 */
[----:B------:R-:W-:-:S04]  /*1d10*/  UIADD3 UR15, UPT, UPT, UR12, UR13, URZ ;  /* 0x0000000d0c0f7290 */ /* 0x000fc8000fffe0ff */
[----:B-1----:R-:W-:Y:S02]  /*1d20*/  UIMAD.WIDE.U32 UR6, UR15, UR10, URZ ;  /* 0x0000000a0f0672a5 */ /* 0x002fe4000f8e00ff */
[----:B------:R-:W-:-:S04]  /*1d30*/  UIMAD UR15, UR15, UR11, URZ ;  /* 0x0000000b0f0f72a4 */ /* 0x000fc8000f8e02ff */
[----:B------:R-:W-:Y:S02]  /*1d40*/  UIADD3 UR15, UPT, UPT, UR7, UR15, URZ ;  /* 0x0000000f070f7290 */ /* 0x000fe4000fffe0ff */
.L_x_960:
        /* <DEDUP_REMOVED lines=37> */
.L_x_961:
[----:B------:R-:W1:Y:S01]  /*1fa0*/  LDCU.64 UR8, c[0x0][0x3c0] ;  /* 0x00007800ff0877ac */ /* 0x000e620008000a00 */
[----:B------:R-:W-:-:S04]  /*1fb0*/  UIADD3 UR12, UPT, UPT, UR12, UR13, URZ ;  /* 0x0000000d0c0c7290 */ /* 0x000fc8000fffe0ff */
[----:B-1----:R-:W-:Y:S02]  /*1fc0*/  UIMAD.WIDE.U32 UR34, UR12, UR8, URZ ;  /* 0x000000080c2272a5 */ /* 0x002fe4000f8e00ff */
[----:B------:R-:W-:-:S04]  /*1fd0*/  UIMAD UR12, UR12, UR9, URZ ;  /* 0x000000090c0c72a4 */ /* 0x000fc8000f8e02ff */
[----:B------:R-:W-:-:S12]  /*1fe0*/  UIADD3 UR17, UPT, UPT, UR35, UR12, URZ ;  /* 0x0000000c23117290 */ /* 0x000fd8000fffe0ff */
.L_x_962:
[----:B------:R-:W-:Y:S01]  /*1ff0*/  IMAD.SHL.U32 R234, R219, 0x8, RZ ;  /* 0x00000008dbea7824 */ /* 0x000fe200078e00ff */
[--C-:B------:R-:W-:Y:S01]  /*2000*/  SHF.R.U32.HI R5, RZ, 0x3, R219.reuse ;  /* 0x00000003ff057819 */ /* 0x100fe200000116db */
[----:B------:R-:W1:Y:S01]  /*2010*/  S2UR UR24, SR_CgaCtaId ;  /* 0x00000000001879c3 */ /* 0x000e620000008800 */
[----:B------:R-:W-:Y:S01]  /*2020*/  SHF.R.S32.HI R223, RZ, 0x1f, R10 ;  /* 0x0000001fffdf7819 */ /* 0x000fe2000001140a */
[----:B------:R-:W2:Y:S01]  /*2030*/  LDCU.64 UR12, c[0x0][0x3c8] ;  /* 0x00007900ff0c77ac */ /* 0x000ea20008000a00 */
[C---:B------:R-:W-:Y:S01]  /*2040*/  LOP3.LUT R218, R234.reuse, 0x38, RZ, 0xc0, !PT ;  /* 0x00000038eada7812 */ /* 0x040fe200078ec0ff */
[C---:B------:R-:W-:Y:S01]  /*2050*/  VIADD R0, R5.reuse, 0x30 ;  /* 0x0000003005007836 */ /* 0x040fe20000000000 */
[----:B------:R-:W-:Y:S01]  /*2060*/  LOP3.LUT R3, R234, 0x1f8, RZ, 0xc0, !PT ;  /* 0x000001f8ea037812 */ /* 0x000fe200078ec0ff */
[----:B------:R-:W-:Y:S01]  /*2070*/  UIADD3 UR18, UPT, UPT, -UR25, UR29, URZ ;  /* 0x0000001d19127290 */ /* 0x000fe2000fffe1ff */
[C---:B------:R-:W-:Y:S01]  /*2080*/  IADD3 R6, P5, PT, R218.reuse, UR6, RZ ;  /* 0x00000006da067c10 */ /* 0x040fe2000ffbe0ff */
[----:B------:R-:W3:Y:S01]  /*2090*/  LDCU.128 UR4, c[0x0][0x3d0] ;  /* 0x00007a00ff0477ac */ /* 0x000ee20008000c00 */
[C---:B------:R-:W-:Y:S01]  /*20a0*/  IADD3 R12, P4, PT, R218.reuse, UR34, RZ ;  /* 0x00000022da0c7c10 */ /* 0x040fe2000ff9e0ff */
[----:B------:R-:W-:Y:S01]  /*20b0*/  VIADD R4, R5, 0x20 ;  /* 0x0000002005047836 */ /* 0x000fe20000000000 */
[----:B------:R-:W-:Y:S01]  /*20c0*/  IADD3 R14, P0, PT, R218, UR14, RZ ;  /* 0x0000000eda0e7c10 */ /* 0x000fe2000ff1e0ff */
[----:B------:R-:W-:Y:S01]  /*20d0*/  UIMAD.WIDE.U32 UR32, UR32, 0x80, URZ ;  /* 0x00000080202078a5 */ /* 0x000fe2000f8e00ff */
[----:B------:R-:W-:Y:S01]  /*20e0*/  IADD3.X R7, PT, PT, RZ, UR15, RZ, P5, !PT ;  /* 0x0000000fff077c10 */ /* 0x000fe2000affe4ff */
[----:B------:R-:W-:Y:S01]  /*20f0*/  IMAD.X R13, RZ, RZ, UR17, P4 ;  /* 0x00000011ff0d7e24 */ /* 0x000fe2000a0e06ff */
[----:B------:R-:W4:Y:S01]  /*2100*/  LDCU.64 UR14, c[0x0][0x388] ;  /* 0x00007100ff0e77ac */ /* 0x000f220008000a00 */
[----:B------:R-:W-:Y:S01]  /*2110*/  IMAD.X R15, RZ, RZ, UR16, P0 ;  /* 0x00000010ff0f7e24 */ /* 0x000fe200080e06ff */
[----:B------:R-:W-:Y:S01]  /*2120*/  LOP3.LUT R3, R3, 0x38, R219, 0x78, !PT ;  /* 0x0000003803037812 */ /* 0x000fe200078e78db */
[C---:B------:R-:W-:Y:S01]  /*2130*/  IMAD.WIDE.U32 R6, R5.reuse, UR10, R6 ;  /* 0x0000000a05067c25 */ /* 0x040fe2000f8e0006 */
[----:B------:R-:W5:Y:S01]  /*2140*/  LDCU.64 UR16, c[0x0][0x390] ;  /* 0x00007200ff1077ac */ /* 0x000f620008000a00 */
[----:B------:R-:W-:Y:S01]  /*2150*/  ISETP.GE.AND P1, PT, R0, UR18, PT ;  /* 0x0000001200007c0c */ /* 0x000fe2000bf26270 */
[----:B------:R-:W-:Y:S01]  /*2160*/  BSSY.RECONVERGENT B0, `(.L_x_963) ;  /* 0x000003d000007945 */ /* 0x000fe20003800200 */
[----:B------:R-:W-:Y:S01]  /*2170*/  IMAD.WIDE.U32 R12, R5, UR8, R12 ;  /* 0x00000008050c7c25 */ /* 0x000fe2000f8e000c */
[----:B------:R-:W-:-:S02]  /*2180*/  LOP3.LUT R234, R3, 0x1e00, R234, 0xf8, !PT ;  /* 0x00001e0003ea7812 */ /* 0x000fc400078ef8ea */
[----:B------:R-:W-:Y:S01]  /*2190*/  ISETP.GE.AND P3, PT, R4, UR18, PT ;  /* 0x0000001204007c0c */ /* 0x000fe2000bf66270 */
[----:B---3--:R-:W-:Y:S01]  /*21a0*/  IMAD R227, R223, UR4, RZ ;  /* 0x00000004dfe37c24 */ /* 0x008fe2000f8e02ff */
[C---:B------:R-:W-:Y:S01]  /*21b0*/  LOP3.LUT R4, R5.reuse, UR32, RZ, 0xfc, !PT ;  /* 0x0000002005047c12 */ /* 0x040fe2000f8efcff */
[----:B------:R-:W-:Y:S01]  /*21c0*/  IMAD R7, R5, UR11, R7 ;  /* 0x0000000b05077c24 */ /* 0x000fe2000f8e0207 */
[----:B------:R-:W-:Y:S01]  /*21d0*/  LOP3.LUT R235, R218, 0x40, RZ, 0xfc, !PT ;  /* 0x00000040daeb7812 */ /* 0x000fe200078efcff */
[----:B------:R-:W-:Y:S02]  /*21e0*/  IMAD R223, R223, UR6, RZ ;  /* 0x00000006dfdf7c24 */ /* 0x000fe4000f8e02ff */
[----:B------:R-:W-:Y:S02]  /*21f0*/  IMAD R13, R5, UR9, R13 ;  /* 0x00000009050d7c24 */ /* 0x000fe4000f8e020d */
[C---:B------:R-:W-:Y:S02]  /*2200*/  IMAD R227, R10.reuse, UR5, R227 ;  /* 0x000000050ae37c24 */ /* 0x040fe4000f8e02e3 */
[----:B------:R-:W-:Y:S01]  /*2210*/  IMAD.WIDE.U32 R6, R10, UR4, R6 ;  /* 0x000000040a067c25 */ /* 0x000fe2000f8e0006 */
[----:B------:R-:W-:-:S03]  /*2220*/  USHF.L.U64.HI UR4, UR10, 0x5, UR11 ;  /* 0x000000050a047899 */ /* 0x000fc6000801020b */
[C---:B------:R-:W-:Y:S01]  /*2230*/  IMAD R223, R10.reuse, UR7, R223 ;  /* 0x000000070adf7c24 */ /* 0x040fe2000f8e02df */
[----:B------:R-:W-:Y:S01]  /*2240*/  IADD3 R227, PT, PT, R7, R227, RZ ;  /* 0x000000e307e37210 */ /* 0x000fe20007ffe0ff */
[----:B------:R-:W-:Y:S01]  /*2250*/  IMAD.WIDE.U32 R10, R10, UR6, R12 ;  /* 0x000000060a0a7c25 */ /* 0x000fe2000f8e000c */
[----:B----4-:R-:W-:Y:S01]  /*2260*/  LEA R228, P4, R6, UR14, 0x1 ;  /* 0x0000000e06e47c11 */ /* 0x010fe2000f8808ff */
[----:B------:R-:W-:Y:S01]  /*2270*/  USHF.L.U32 UR14, UR10, 0x5, URZ ;  /* 0x000000050a0e7899 */ /* 0x000fe200080006ff */
[----:B--2---:R-:W-:Y:S01]  /*2280*/  MOV R12, UR13 ;  /* 0x0000000d000c7c02 */ /* 0x004fe20008000f00 */
[----:B------:R-:W-:Y:S01]  /*2290*/  IMAD.IADD R223, R11, 0x1, R223 ;  /* 0x000000010bdf7824 */ /* 0x000fe200078e02df */
[----:B-----5:R-:W-:Y:S01]  /*22a0*/  LEA R226, P0, R10, UR16, 0x1 ;  /* 0x000000100ae27c11 */ /* 0x020fe2000f8008ff */
[----:B------:R-:W-:Y:S01]  /*22b0*/  IMAD.U32 R8, RZ, RZ, UR12 ;  /* 0x0000000cff087e24 */ /* 0x000fe2000f8e00ff */
[----:B------:R-:W-:Y:S01]  /*22c0*/  UMOV UR12, 0x400 ;  /* 0x00000400000c7882 */ /* 0x000fe20000000000 */
[----:B------:R-:W-:Y:S01]  /*22d0*/  LEA.HI.X R227, R6, UR15, R227, 0x1, P4 ;  /* 0x0000000f06e37c11 */ /* 0x000fe2000a0f0ce3 */
[----:B-1----:R-:W-:Y:S01]  /*22e0*/  ULEA UR5, UR24, UR12, 0x18 ;  /* 0x0000000c18057291 */ /* 0x002fe2000f8ec0ff */
[----:B------:R-:W-:Y:S01]  /*22f0*/  LEA.HI.X R223, R10, UR17, R223, 0x1, P0 ;  /* 0x000000110adf7c11 */ /* 0x000fe200080f0cdf */
[C---:B------:R-:W-:Y:S01]  /*2300*/  VIADD R0, R5.reuse, 0x40 ;  /* 0x0000004005007836 */ /* 0x040fe20000000000 */
[C---:B------:R-:W-:Y:S01]  /*2310*/  ISETP.GE.AND P0, PT, R5.reuse, UR18, PT ;  /* 0x0000001205007c0c */ /* 0x040fe2000bf06270 */
[----:B------:R-:W-:Y:S01]  /*2320*/  VIADD R6, R5, 0x10 ;  /* 0x0000001005067836 */ /* 0x000fe20000000000 */
[----:B------:R-:W-:Y:S01]  /*2330*/  UIADD3 UR15, UPT, UPT, UR20, -0x1, URZ ;  /* 0xffffffff140f7890 */ /* 0x000fe2000fffe0ff */
[----:B------:R-:W-:Y:S01]  /*2340*/  IMAD.WIDE.U32 R8, R8, UR22, R14 ;  /* 0x0000001608087c25 */ /* 0x000fe2000f8e000e */
[----:B------:R-:W-:Y:S01]  /*2350*/  USHF.L.U64.HI UR16, UR10, 0x4, UR11 ;  /* 0x000000040a107899 */ /* 0x000fe2000801020b */
[----:B------:R-:W-:-:S02]  /*2360*/  ISETP.GE.AND P2, PT, R0, UR18, PT ;  /* 0x0000001200007c0c */ /* 0x000fc4000bf46270 */
[----:B------:R-:W-:Y:S01]  /*2370*/  ISETP.GE.AND P4, PT, R6, UR18, PT ;  /* 0x0000001206007c0c */ /* 0x000fe2000bf86270 */
[----:B------:R-:W-:Y:S01]  /*2380*/  VIADD R3, R5, 0x50 ;  /* 0x0000005005037836 */ /* 0x000fe20000000000 */
[----:B------:R-:W-:Y:S01]  /*2390*/  LEA R234, R234, UR5, 0x1 ;  /* 0x00000005eaea7c11 */ /* 0x000fe2000f8e08ff */
[----:B------:R-:W-:-:S03]  /*23a0*/  IMAD R13, R12, UR22, R9 ;  /* 0x000000160c0d7c24 */ /* 0x000fc6000f8e0209 */
        /* <DEDUP_REMOVED lines=24> */
.L_x_964:
[----:B------:R-:W-:Y:S05]  /*2530*/  BSYNC.RECONVERGENT B0 ;  /* 0x0000000000007941 */ /* 0x000fea0003800200 */
.L_x_963:
[----:B------:R-:W-:Y:S01]  /*2540*/  USHF.L.U32 UR17, UR10, 0x4, URZ ;  /* 0x000000040a117899 */ /* 0x000fe200080006ff */
[----:B------:R-:W-:Y:S01]  /*2550*/  BSSY.RECONVERGENT B0, `(.L_x_965) ;  /* 0x000001d000007945 */ /* 0x000fe20003800200 */
[----:B------:R-:W-:Y:S02]  /*2560*/  ISETP.GE.AND P0, PT, R3, UR18, PT ;  /* 0x0000001203007c0c */ /* 0x000fe4000bf06270 */
[----:B------:R-:W-:Y:S01]  /*2570*/  IADD3 R0, PT, PT, R5, 0x60, RZ ;  /* 0x0000006005007810 */ /* 0x000fe20007ffe0ff */
[----:B------:R-:W-:Y:S10]  /*2580*/  @P4 BRA `(.L_x_966) ;  /* 0x0000000000644947 */ /* 0x000ff40003800000 */
[----:B------:R-:W2:Y:S01]  /*2590*/  LDCU.64 UR12, c[0x0][0x3b0] ;  /* 0x00007600ff0c77ac */ /* 0x000ea20008000a00 */
[----:B------:R-:W-:Y:S01]  /*25a0*/  IADD3 R3, P4, PT, R4, 0x10, RZ ;  /* 0x0000001004037810 */ /* 0x000fe20007f9e0ff */
[----:B------:R-:W-:Y:S01]  /*25b0*/  IMAD.MOV.U32 R10, RZ, RZ, R8 ;  /* 0x000000ffff0a7224 */ /* 0x000fe200078e0008 */
[----:B------:R-:W-:Y:S01]  /*25c0*/  MOV R11, R13 ;  /* 0x0000000d000b7202 */ /* 0x000fe20000000f00 */
[----:B------:R-:W3:Y:S02]  /*25d0*/  LDCU UR34, c[0x0][0x440] ;  /* 0x00008800ff2277ac */ /* 0x000ee40008000800 */
[----:B------:R-:W-:Y:S01]  /*25e0*/  IMAD.X R7, RZ, RZ, UR33, P4 ;  /* 0x00000021ff077e24 */ /* 0x000fe2000a0e06ff */
        /* <DEDUP_REMOVED lines=19> */
.L_x_966:
[----:B------:R-:W-:Y:S05]  /*2720*/  BSYNC.RECONVERGENT B0 ;  /* 0x0000000000007941 */ /* 0x000fea0003800200 */
.L_x_965:
[----:B------:R-:W-:Y:S01]  /*2730*/  USHF.L.U64.HI UR34, UR8, 0x5, UR9 ;  /* 0x0000000508227899 */ /* 0x000fe20008010209 */
[----:B------:R-:W-:Y:S01]  /*2740*/  BSSY.RECONVERGENT B0, `(.L_x_967) ;  /* 0x000001d000007945 */ /* 0x000fe20003800200 */
[----:B------:R-:W-:Y:S02]  /*2750*/  ISETP.GE.AND P6, PT, R0, UR18, PT ;  /* 0x0000001200007c0c */ /* 0x000fe4000bfc6270 */
[----:B------:R-:W-:Y:S01]  /*2760*/  IADD3 R0, PT, PT, R5, 0x70, RZ ;  /* 0x0000007005007810 */ /* 0x000fe20007ffe0ff */
[----:B------:R-:W-:Y:S05]  /*2770*/  @P3 BRA `(.L_x_968) ;  /* 0x0000000000643947 */ /* 0x000fea0003800000 */
[----:B------:R-:W3:Y:S01]  /*2780*/  LDCU.64 UR12, c[0x0][0x3b0] ;  /* 0x00007600ff0c77ac */ /* 0x000ee20008000a00 */
[----:B------:R-:W-:Y:S01]  /*2790*/  IADD3 R3, P3, PT, R4, 0x20, RZ ;  /* 0x0000002004037810 */ /* 0x000fe20007f7e0ff */
[----:B------:R-:W-:Y:S01]  /*27a0*/  IMAD.MOV.U32 R10, RZ, RZ, R8 ;  /* 0x000000ffff0a7224 */ /* 0x000fe200078e0008 */
[----:B------:R-:W-:Y:S01]  /*27b0*/  MOV R11, R13 ;  /* 0x0000000d000b7202 */ /* 0x000fe20000000f00 */
[----:B------:R-:W4:Y:S02]  /*27c0*/  LDCU UR35, c[0x0][0x440] ;  /* 0x00008800ff2377ac */ /* 0x000f240008000800 */
[----:B------:R-:W-:Y:S01]  /*27d0*/  IMAD.X R7, RZ, RZ, UR33, P3 ;  /* 0x00000021ff077e24 */ /* 0x000fe200098e06ff */
        /* <DEDUP_REMOVED lines=19> */
.L_x_968:
[----:B------:R-:W-:Y:S05]  /*2910*/  BSYNC.RECONVERGENT B0 ;  /* 0x0000000000007941 */ /* 0x000fea0003800200 */
.L_x_967:
[----:B------:R-:W-:Y:S01]  /*2920*/  UIMAD UR35, UR15, -0x20, UR28 ;  /* 0xffffffe00f2378a4 */ /* 0x000fe2000f8e021c */
[----:B------:R-:W-:Y:S01]  /*2930*/  BSSY.RECONVERGENT B0, `(.L_x_969) ;  /* 0x000001c000007945 */ /* 0x000fe20003800200 */
[----:B------:R-:W-:-:S03]  /*2940*/  ISETP.GE.AND P5, PT, R0, UR18, PT ;  /* 0x0000001200007c0c */ /* 0x000fc6000bfa6270 */
[----:B------:R-:W-:Y:S10]  /*2950*/  @P1 BRA `(.L_x_970) ;  /* 0x0000000000641947 */ /* 0x000ff40003800000 */
[----:B------:R-:W4:Y:S01]  /*2960*/  LDCU.64 UR12, c[0x0][0x3b0] ;  /* 0x00007600ff0c77ac */ /* 0x000f220008000a00 */
[----:B------:R-:W-:Y:S01]  /*2970*/  IADD3 R0, P1, PT, R4, 0x30, RZ ;  /* 0x0000003004007810 */ /* 0x000fe20007f3e0ff */
[----:B------:R-:W-:Y:S01]  /*2980*/  IMAD.MOV.U32 R10, RZ, RZ, R8 ;  /* 0x000000ffff0a7224 */ /* 0x000fe200078e0008 */
[----:B------:R-:W-:Y:S01]  /*2990*/  MOV R11, R13 ;  /* 0x0000000d000b7202 */ /* 0x000fe20000000f00 */
[----:B------:R-:W5:Y:S02]  /*29a0*/  LDCU UR36, c[0x0][0x440] ;  /* 0x00008800ff2477ac */ /* 0x000f640008000800 */
[----:B------:R-:W-:Y:S01]  /*29b0*/  IMAD.X R3, RZ, RZ, UR33, P1 ;  /* 0x00000021ff037e24 */ /* 0x000fe200088e06ff */
[----:B------:R-:W1:Y:S03]  /*29c0*/  LDCU.64 UR6, c[0x0][0x380] ;  /* 0x00007000ff0677ac */ /* 0x000e660008000a00 */
[----:B----4-:R-:W-:-:S02]  /*29d0*/  IMAD R3, R3, UR12, RZ ;  /* 0x0000000c03037c24 */ /* 0x010fc4000f8e02ff */
[----:B------:R-:W-:Y:S01]  /*29e0*/  IMAD.WIDE.U32 R10, R0, UR12, R10 ;  /* 0x0000000c000a7c25 */ /* 0x000fe2000f8e000a */
[----:B-----5:R-:W-:-:S03]  /*29f0*/  ISETP.GE.AND P3, PT, R218, UR36, PT ;  /* 0x00000024da007c0c */ /* 0x020fc6000bf66270 */
[----:B------:R-:W-:Y:S01]  /*2a00*/  IMAD R3, R0, UR13, R3 ;  /* 0x0000000d00037c24 */ /* 0x000fe2000f8e0203 */
[----:B------:R-:W-:Y:S02]  /*2a10*/  ISETP.GE.AND P1, PT, R235, UR36, PT ;  /* 0x00000024eb007c0c */ /* 0x000fe4000bf26270 */
[----:B-123--:R-:W-:Y:S01]  /*2a20*/  LEA R14, P4, R10, UR6, 0x1 ;  /* 0x000000060a0e7c11 */ /* 0x00efe2000f8808ff */
        /* <DEDUP_REMOVED lines=12> */
.L_x_970:
[----:B------:R-:W-:Y:S05]  /*2af0*/  BSYNC.RECONVERGENT B0 ;  /* 0x0000000000007941 */ /* 0x000fea0003800200 */
.L_x_969:
[----:B------:R-:W-:Y:S01]  /*2b00*/  USHF.L.U32 UR36, UR8, 0x5, URZ ;  /* 0x0000000508247899 */ /* 0x000fe200080006ff */
[----:B------:R-:W-:Y:S01]  /*2b10*/  BSSY.RECONVERGENT B0, `(.L_x_971) ;  /* 0x000001c000007945 */ /* 0x000fe20003800200 */
[----:B------:R-:W-:-:S03]  /*2b20*/  ISETP.GE.AND P1, PT, R5, UR35, PT ;  /* 0x0000002305007c0c */ /* 0x000fc6000bf26270 */
[----:B------:R-:W-:Y:S10]  /*2b30*/  @P2 BRA `(.L_x_972) ;  /* 0x0000000000642947 */ /* 0x000ff40003800000 */
[----:B------:R-:W5:Y:S01]  /*2b40*/  LDCU.64 UR12, c[0x0][0x3b0] ;  /* 0x00007600ff0c77ac */ /* 0x000f620008000a00 */
[----:B------:R-:W-:Y:S01]  /*2b50*/  IADD3 R0, P2, PT, R4, 0x40, RZ ;  /* 0x0000004004007810 */ /* 0x000fe20007f5e0ff */
[----:B------:R-:W-:Y:S01]  /*2b60*/  IMAD.MOV.U32 R10, RZ, RZ, R8 ;  /* 0x000000ffff0a7224 */ /* 0x000fe200078e0008 */
        /* <DEDUP_REMOVED lines=22> */
.L_x_972:
[----:B------:R-:W-:Y:S05]  /*2cd0*/  BSYNC.RECONVERGENT B0 ;  /* 0x0000000000007941 */ /* 0x000fea0003800200 */
.L_x_971:
[----:B------:R-:W-:Y:S01]  /*2ce0*/  UIMAD.WIDE.U32 UR38, UR14, UR15, URZ ;  /* 0x0000000f0e2672a5 */ /* 0x000fe2000f8e00ff */
[----:B------:R-:W-:Y:S01]  /*2cf0*/  BSSY.RECONVERGENT B0, `(.L_x_973) ;  /* 0x000001c000007945 */ /* 0x000fe20003800200 */
[----:B------:R-:W-:-:S03]  /*2d00*/  ISETP.GE.AND P4, PT, R6, UR35, PT ;  /* 0x0000002306007c0c */ /* 0x000fc6000bf86270 */
[----:B------:R-:W-:Y:S10]  /*2d10*/  @P0 BRA `(.L_x_974) ;  /* 0x0000000000640947 */ /* 0x000ff40003800000 */
[----:B------:R-:W5:Y:S01]  /*2d20*/  LDCU.64 UR12, c[0x0][0x3b0] ;  /* 0x00007600ff0c77ac */ /* 0x000f620008000a00 */
[----:B------:R-:W-:Y:S01]  /*2d30*/  IADD3 R0, P0, PT, R4, 0x50, RZ ;  /* 0x0000005004007810 */ /* 0x000fe20007f1e0ff */
[----:B------:R-:W-:Y:S01]  /*2d40*/  IMAD.MOV.U32 R10, RZ, RZ, R8 ;  /* 0x000000ffff0a7224 */ /* 0x000fe200078e0008 */
[----:B------:R-:W-:Y:S01]  /*2d50*/  MOV R11, R13 ;  /* 0x0000000d000b7202 */ /* 0x000fe20000000f00 */
[----:B------:R-:W2:Y:S02]  /*2d60*/  LDCU UR37, c[0x0][0x440] ;  /* 0x00008800ff2577ac */ /* 0x000ea40008000800 */
[----:B------:R-:W-:Y:S01]  /*2d70*/  IMAD.X R3, RZ, RZ, UR33, P0 ;  /* 0x00000021ff037e24 */ /* 0x000fe200080e06ff */
[----:B------:R-:W1:Y:S03]  /*2d80*/  LDCU.64 UR6, c[0x0][0x380] ;  /* 0x00007000ff0677ac */ /* 0x000e660008000a00 */
[----:B-----5:R-:W-:-:S02]  /*2d90*/  IMAD R3, R3, UR12, RZ ;  /* 0x0000000c03037c24 */ /* 0x020fc4000f8e02ff */
[----:B------:R-:W-:Y:S01]  /*2da0*/  IMAD.WIDE.U32 R10, R0, UR12, R10 ;  /* 0x0000000c000a7c25 */ /* 0x000fe2000f8e000a */
[----:B--2---:R-:W-:-:S03]  /*2db0*/  ISETP.GE.AND P2, PT, R218, UR37, PT ;  /* 0x00000025da007c0c */ /* 0x004fc6000bf46270 */
[----:B------:R-:W-:Y:S01]  /*2dc0*/  IMAD R3, R0, UR13, R3 ;  /* 0x0000000d00037c24 */ /* 0x000fe2000f8e0203 */
[----:B------:R-:W-:Y:S02]  /*2dd0*/  ISETP.GE.AND P0, PT, R235, UR37, PT ;  /* 0x00000025eb007c0c */ /* 0x000fe4000bf06270 */
[----:B-1-34-:R-:W-:Y:S01]  /*2de0*/  LEA R14, P3, R10, UR6, 0x1 ;  /* 0x000000060a0e7c11 */ /* 0x01afe2000f8608ff */
        /* <DEDUP_REMOVED lines=12> */
.L_x_974:
[----:B------:R-:W-:Y:S05]  /*2eb0*/  BSYNC.RECONVERGENT B0 ;  /* 0x0000000000007941 */ /* 0x000fea0003800200 */
.L_x_973:
[----:B------:R-:W-:Y:S04]  /*2ec0*/  BSSY.RECONVERGENT B0, `(.L_x_975) ;  /* 0x000001b000007945 */ /* 0x000fe80003800200 */
[----:B------:R-:W-:Y:S05]  /*2ed0*/  @P6 BRA `(.L_x_976) ;  /* 0x0000000000646947 */ /* 0x000fea0003800000 */
        /* <DEDUP_REMOVED lines=25> */
.L_x_976:
[----:B------:R-:W-:Y:S05]  /*3070*/  BSYNC.RECONVERGENT B0 ;  /* 0x0000000000007941 */ /* 0x000fea0003800200 */
.L_x_975:
[----:B------:R-:W-:Y:S04]  /*3080*/  BSSY.RECONVERGENT B0, `(.L_x_977) ;  /* 0x000001a000007945 */ /* 0x000fe80003800200 */
[----:B------:R-:W-:Y:S05]  /*3090*/  @P5 BRA `(.L_x_978) ;  /* 0x0000000000605947 */ /* 0x000fea0003800000 */
        /* <DEDUP_REMOVED lines=24> */
.L_x_978:
[----:B------:R-:W-:Y:S05]  /*3220*/  BSYNC.RECONVERGENT B0 ;  /* 0x0000000000007941 */ /* 0x000fea0003800200 */
.L_x_977:
[----:B------:R-:W-:Y:S01]  /*3230*/  UIMAD UR7, UR4, UR15, URZ ;  /* 0x0000000f040772a4 */ /* 0x000fe2000f8e02ff */
[----:B------:R-:W-:Y:S03]  /*3240*/  BSSY.RECONVERGENT B0, `(.L_x_979) ;  /* 0x0000015000007945 */ /* 0x000fe60003800200 */
[----:B------:R-:W-:Y:S01]  /*3250*/  UIADD3 UR7, UPT, UPT, UR39, UR7, URZ ;  /* 0x0000000727077290 */ /* 0x000fe2000fffe0ff */
[----:B------:R-:W-:Y:S11]  /*3260*/  @P1 BRA `(.L_x_980) ;  /* 0x0000000000481947 */ /* 0x000ff60003800000 */
[----:B------:R-:W5:Y:S01]  /*3270*/  LDCU UR6, c[0x0][0x440] ;  /* 0x00008800ff0677ac */ /* 0x000f620008000800 */
[----:B--2---:R-:W-:Y:S02]  /*3280*/  IMAD.U32 R4, RZ, RZ, UR38 ;  /* 0x00000026ff047e24 */ /* 0x004fe4000f8e00ff */
[----:B------:R-:W-:Y:S02]  /*3290*/  IMAD.U32 R0, RZ, RZ, UR7 ;  /* 0x00000007ff007e24 */ /* 0x000fe4000f8e00ff */
[----:B------:R-:W-:Y:S01]  /*32a0*/  IMAD.U32 R5, RZ, RZ, UR39 ;  /* 0x00000027ff057e24 */ /* 0x000fe2000f8e00ff */
        /* <DEDUP_REMOVED lines=14> */
.L_x_980:
[----:B------:R-:W-:Y:S05]  /*3390*/  BSYNC.RECONVERGENT B0 ;  /* 0x0000000000007941 */ /* 0x000fea0003800200 */
.L_x_979:
[----:B------:R-:W-:Y:S04]  /*33a0*/  BSSY.RECONVERGENT B0, `(.L_x_981) ;  /* 0x0000015000007945 */ /* 0x000fe80003800200 */
[----:B------:R-:W-:Y:S05]  /*33b0*/  @P4 BRA `(.L_x_982) ;  /* 0x00000000004c4947 */ /* 0x000fea0003800000 */
[----:B------:R-:W5:Y:S01]  /*33c0*/  LDCU UR6, c[0x0][0x440] ;  /* 0x00008800ff0677ac */ /* 0x000f620008000800 */
[----:B------:R-:W-:-:S04]  /*33d0*/  UIADD3 UR11, UP0, UPT, UR17, UR38, URZ ;  /* 0x00000026110b7290 */ /* 0x000fc8000ff1e0ff */
[----:B------:R-:W-:Y:S02]  /*33e0*/  UIADD3.X UR10, UPT, UPT, UR16, UR7, URZ, UP0, !UPT ;  /* 0x00000007100a7290 */ /* 0x000fe400087fe4ff */
[----:B------:R-:W-:-:S04]  /*33f0*/  IMAD.U32 R3, RZ, RZ, UR11 ;  /* 0x0000000bff037e24 */ /* 0x000fc8000f8e00ff */
[----:B------:R-:W-:Y:S01]  /*3400*/  IMAD.U32 R0, RZ, RZ, UR10 ;  /* 0x0000000aff007e24 */ /* 0x000fe2000f8e00ff */
[----:B--2---:R-:W-:Y:S02]  /*3410*/  LEA R4, P3, R3, R228, 0x1 ;  /* 0x000000e403047211 */ /* 0x004fe400078608ff */
        /* <DEDUP_REMOVED lines=13> */
.L_x_982:
[----:B------:R-:W-:Y:S05]  /*34f0*/  BSYNC.RECONVERGENT B0 ;  /* 0x0000000000007941 */ /* 0x000fea0003800200 */
.L_x_981:
[----:B------:R-:W5:Y:S01]  /*3500*/  LDCU UR6, c[0x0][0x3e0] ;  /* 0x00007c00ff0677ac */ /* 0x000f620008000800 */
[--C-:B------:R-:W-:Y:S01]  /*3510*/  SHF.R.U32.HI R222, RZ, 0x1, R219.reuse ;  /* 0x00000001ffde7819 */ /* 0x100fe200000116db */
[----:B------:R-:W0:Y:S01]  /*3520*/  LDGDEPBAR ;  /* 0x00000000000079af */ /* 0x000e220000000000 */
[----:B------:R-:W-:Y:S01]  /*3530*/  IMAD.U32 R0, RZ, RZ, UR25 ;  /* 0x00000019ff007e24 */ /* 0x000fe2000f8e00ff */
[----:B------:R-:W-:Y:S01]  /*3540*/  SHF.R.U32.HI R3, RZ, 0x2, R219 ;  /* 0x00000002ff037819 */ /* 0x000fe200000116db */
[----:B------:R-:W-:Y:S01]  /*3550*/  IMAD.U32 R85, RZ, RZ, UR28 ;  /* 0x0000001cff557e24 */ /* 0x000fe2000f8e00ff */
[----:B--2---:R-:W-:Y:S01]  /*3560*/  LOP3.LUT R4, R222, 0x1f0, RZ, 0xc0, !PT ;  /* 0x000001f0de047812 */ /* 0x004fe200078ec0ff */
[----:B------:R-:W-:Y:S01]  /*3570*/  UIMAD.WIDE.U32 UR36, UR36, UR15, URZ ;  /* 0x0000000f242472a5 */ /* 0x000fe2000f8e00ff */
[----:B------:R-:W-:Y:S01]  /*3580*/  LOP3.LUT R3, R3, 0x7, RZ, 0xc0, !PT ;  /* 0x0000000703037812 */ /* 0x000fe200078ec0ff */
[----:B------:R-:W-:Y:S01]  /*3590*/  UIMAD UR34, UR34, UR15, URZ ;  /* 0x0000000f222272a4 */ /* 0x000fe2000f8e02ff */
[----:B------:R-:W-:Y:S01]  /*35a0*/  IADD3 R0, PT, PT, R4, 0x1, R0 ;  /* 0x0000000104007810 */ /* 0x000fe20007ffe000 */
[C---:B------:R-:W-:Y:S01]  /*35b0*/  IMAD.SHL.U32 R221, R219.reuse, 0x20, RZ ;  /* 0x00000020dbdd7824 */ /* 0x040fe200078e00ff */
[C---:B------:R-:W-:Y:S01]  /*35c0*/  LOP3.LUT P6, RZ, R219.reuse, 0x2, RZ, 0xc0, !PT ;  /* 0x00000002dbff7812 */ /* 0x040fe200078cc0ff */
[----:B------:R-:W-:Y:S01]  /*35d0*/  IMAD.MOV.U32 R82, RZ, RZ, 0x20 ;  /* 0x00000020ff527424 */ /* 0x000fe200078e00ff */
[----:B------:R-:W-:Y:S01]  /*35e0*/  IADD3 R0, PT, PT, R0, -UR29, R3 ;  /* 0x8000001d00007c10 */ /* 0x000fe2000fffe003 */
[----:B------:R-:W-:Y:S01]  /*35f0*/  IMAD.MOV.U32 R3, RZ, RZ, 0x10 ;  /* 0x00000010ff037424 */ /* 0x000fe200078e00ff */
[C---:B------:R-:W-:Y:S01]  /*3600*/  LOP3.LUT P0, RZ, R219.reuse, 0x4, RZ, 0xc0, !PT ;  /* 0x00000004dbff7812 */ /* 0x040fe2000780c0ff */
[C---:B------:R-:W-:Y:S01]  /*3610*/  IMAD.SHL.U32 R214, R219.reuse, 0x40, RZ ;  /* 0x00000040dbd67824 */ /* 0x040fe200078e00ff */
[----:B-----5:R-:W-:Y:S01]  /*3620*/  UIMAD UR6, UR23, UR6, UR22 ;  /* 0x00000006170672a4 */ /* 0x020fe2000f8e0216 */
[----:B------:R-:W-:Y:S01]  /*3630*/  IADD3 R85, PT, PT, R0, UR21, R85 ;  /* 0x0000001500557c10 */ /* 0x000fe2000fffe055 */
[----:B------:R-:W-:Y:S01]  /*3640*/  BSSY.RECONVERGENT B0, `(.L_x_983) ;  /* 0x0000025000007945 */ /* 0x000fe20003800200 */
[----:B------:R-:W-:Y:S01]  /*3650*/  LOP3.LUT R0, R219, 0x1f, RZ, 0xc0, !PT ;  /* 0x0000001fdb007812 */ /* 0x000fe200078ec0ff */
[----:B------:R-:W-:Y:S01]  /*3660*/  USHF.L.U32 UR6, UR6, 0x5, URZ ;  /* 0x0000000506067899 */ /* 0x000fe200080006ff */
[----:B------:R-:W-:-:S02]  /*3670*/  LOP3.LUT R221, R221, 0x7c00, RZ, 0xc0, !PT ;  /* 0x00007c00dddd7812 */ /* 0x000fc400078ec0ff */
[----:B------:R-:W-:Y:S01]  /*3680*/  SEL R3, R3, 0xfffffff0, !P6 ;  /* 0xfffffff003037807 */ /* 0x000fe20007000000 */
[----:B------:R-:W-:Y:S01]  /*3690*/  USHF.R.S32.HI UR7, URZ, 0x1f, UR6 ;  /* 0x0000001fff077899 */ /* 0x000fe20008011406 */
[----:B------:R-:W-:-:S04]  /*36a0*/  DEPBAR.LE SB0, 0x0 ;  /* 0x000080000000791a */ /* 0x000fc80000000000 */
[----:B------:R-:W-:Y:S01]  /*36b0*/  BAR.SYNC.DEFER_BLOCKING 0x0 ;  /* 0x0000000000007b1d */ /* 0x000fe20000010000 */
[----:B------:R-:W-:Y:S01]  /*36c0*/  IADD3 R2, P3, P2, R2, UR6, R0 ;  /* 0x0000000602027c10 */ /* 0x000fe2000fa7e000 */
[----:B------:R-:W-:Y:S01]  /*36d0*/  UIADD3 UR6, UPT, UPT, UR37, UR34, URZ ;  /* 0x0000002225067290 */ /* 0x000fe2000fffe0ff */
[----:B------:R-:W-:Y:S02]  /*36e0*/  LOP3.LUT R0, R219, 0x8, RZ, 0xc0, !PT ;  /* 0x00000008db007812 */ /* 0x000fe400078ec0ff */
[----:B------:R-:W-:Y:S02]  /*36f0*/  IADD3.X R84, PT, PT, R84, UR7, RZ, P3, P2 ;  /* 0x0000000754547c10 */ /* 0x000fe40009fe44ff */
[----:B------:R-:W-:Y:S02]  /*3700*/  SEL R82, R82, 0xffffffe0, !P0 ;  /* 0xffffffe052527807 */ /* 0x000fe40004000000 */
[----:B------:R-:W-:Y:S02]  /*3710*/  LOP3.LUT R4, R214, 0x200, RZ, 0xc0, !PT ;  /* 0x00000200d6047812 */ /* 0x000fe400078ec0ff */
[----:B------:R-:W-:Y:S01]  /*3720*/  LOP3.LUT R213, R218, 0x1c0, R214, 0xf8, !PT ;  /* 0x000001c0dad57812 */ /* 0x000fe200078ef8d6 */
[----:B------:R-:W-:Y:S06]  /*3730*/  @P1 BRA `(.L_x_984) ;  /* 0x00000000004c1947 */ /* 0x000fec0003800000 */
        /* <DEDUP_REMOVED lines=19> */
.L_x_984:
[----:B------:R2:W-:Y:S04]  /*3870*/  STS.128 [R234+0xa000], RZ ;  /* 0x00a000ffea007388 */ /* 0x0005e80000000c00 */
[----:B------:R2:W-:Y:S02]  /*3880*/  STS.128 [R234+0xb000], RZ ;  /* 0x00b000ffea007388 */ /* 0x0005e40000000c00 */
.L_x_985:
[----:B------:R-:W-:Y:S05]  /*3890*/  BSYNC.RECONVERGENT B0 ;  /* 0x0000000000007941 */ /* 0x000fea0003800200 */
.L_x_983:
[----:B------:R-:W-:Y:S01]  /*38a0*/  ISETP.GE.AND P1, PT, R6, UR35, PT ;  /* 0x0000002306007c0c */ /* 0x000fe2000bf26270 */
[----:B------:R-:W-:Y:S01]  /*38b0*/  BSSY.RECONVERGENT B0, `(.L_x_986) ;  /* 0x000001d000007945 */ /* 0x000fe20003800200 */
[C---:B------:R-:W-:Y:S02]  /*38c0*/  LOP3.LUT R80, R213.reuse, 0x8, R222, 0x78, !PT ;  /* 0x00000008d5507812 */ /* 0x040fe400078e78de */
[----:B------:R-:W-:Y:S02]  /*38d0*/  LOP3.LUT R0, R213, R0, RZ, 0x3c, !PT ;  /* 0x00000000d5007212 */ /* 0x000fe400078e3cff */
[----:B------:R-:W-:Y:S02]  /*38e0*/  LOP3.LUT R212, R214, 0x400, RZ, 0xc0, !PT ;  /* 0x00000400d6d47812 */ /* 0x000fe400078ec0ff */
[----:B------:R-:W-:-:S03]  /*38f0*/  IADD3 R4, PT, PT, R80, R4, R221 ;  /* 0x0000000450047210 */ /* 0x000fc60007ffe0dd */
[----:B------:R-:W-:Y:S01]  /*3900*/  IMAD R212, R0, 0x2, R212 ;  /* 0x0000000200d47824 */ /* 0x000fe200078e02d4 */
[----:B------:R-:W-:Y:S01]  /*3910*/  LEA R87, R4, UR5, 0x1 ;  /* 0x0000000504577c11 */ /* 0x000fe2000f8e08ff */
[----:B------:R1:W-:Y:S04]  /*3920*/  @P1 STS.128 [R234+0xa800], RZ ;  /* 0x00a800ffea001388 */ /* 0x0003e80000000c00 */
[----:B------:R1:W-:Y:S01]  /*3930*/  @P1 STS.128 [R234+0xb800], RZ ;  /* 0x00b800ffea001388 */ /* 0x0003e20000000c00 */
[----:B------:R-:W-:Y:S05]  /*3940*/  @P1 BRA `(.L_x_987) ;  /* 0x00000000004c1947 */ /* 0x000fea0003800000 */
[----:B------:R-:W5:Y:S01]  /*3950*/  LDCU UR7, c[0x0][0x440] ;  /* 0x00008800ff0777ac */ /* 0x000f620008000800 */
[----:B------:R-:W-:-:S04]  /*3960*/  ULEA UR11, UP0, UR8, UR36, 0x4 ;  /* 0x00000024080b7291 */ /* 0x000fc8000f8020ff */
[----:B------:R-:W-:Y:S02]  /*3970*/  ULEA.HI.X UR10, UR8, UR6, UR9, 0x4, UP0 ;  /* 0x00000006080a7291 */ /* 0x000fe400080f2409 */
[----:B------:R-:W-:-:S04]  /*3980*/  IMAD.U32 R4, RZ, RZ, UR11 ;  /* 0x0000000bff047e24 */ /* 0x000fc8000f8e00ff */
[----:B------:R-:W-:Y:S01]  /*3990*/  IMAD.U32 R0, RZ, RZ, UR10 ;  /* 0x0000000aff007e24 */ /* 0x000fe2000f8e00ff */
        /* <DEDUP_REMOVED lines=14> */
.L_x_987:
[----:B------:R-:W-:Y:S05]  /*3a80*/  BSYNC.RECONVERGENT B0 ;  /* 0x0000000000007941 */ /* 0x000fea0003800200 */
.L_x_986:
[----:B------:R-:W-:Y:S01]  /*3a90*/  LDSM.16.M88.4 R60, [R87] ;  /* 0x00000000573c783b */ /* 0x000fe20000000200 */
[----:B------:R-:W-:Y:S01]  /*3aa0*/  VIADD R244, R212, UR5 ;  /* 0x00000005d4f47c36 */ /* 0x000fe20008000000 */
[----:B------:R-:W-:Y:S01]  /*3ab0*/  UISETP.NE.AND UP1, UPT, UR20, 0x1, UPT ;  /* 0x000000011400788c */ /* 0x000fe2000bf25270 */
[C-C-:B------:R-:W-:Y:S01]  /*3ac0*/  IMAD R83, R3.reuse, 0x2, R87.reuse ;  /* 0x0000000203537824 */ /* 0x140fe200078e0257 */
[----:B------:R-:W5:Y:S01]  /*3ad0*/  LDSM.16.M88.4 R28, [R212+UR5+0x8000] ;  /* 0x00800005d41c783b */ /* 0x000f620008000200 */
[--C-:B------:R-:W-:Y:S01]  /*3ae0*/  IMAD R86, R3, 0x2, R244.reuse ;  /* 0x0000000203567824 */ /* 0x100fe200078e02f4 */
[----:B------:R-:W-:Y:S01]  /*3af0*/  VIMNMX R210, PT, PT, R85, UR28, PT ;  /* 0x0000001c55d27c48 */ /* 0x000fe2000bfe0100 */
[C---:B------:R-:W-:Y:S01]  /*3b00*/  IMAD R81, R82.reuse, 0x2, R87 ;  /* 0x0000000252517824 */ /* 0x040fe200078e0257 */
[----:B------:R-:W5:Y:S01]  /*3b10*/  LDSM.16.M88.4 R16, [R87+0x2000] ;  /* 0x002000005710783b */ /* 0x000f620000000200 */
[----:B------:R-:W-:Y:S02]  /*3b20*/  IMAD R82, R82, 0x2, R244 ;  /* 0x0000000252527824 */ /* 0x000fe400078e02f4 */
[C---:B------:R-:W-:Y:S01]  /*3b30*/  IMAD R0, R3.reuse, 0x2, R81 ;  /* 0x0000000203007824 */ /* 0x040fe200078e0251 */
[----:B--2---:R-:W2:Y:S01]  /*3b40*/  LDSM.16.M88.4 R8, [R212+UR5+0x8800] ;  /* 0x00880005d408783b */ /* 0x004ea20008000200 */
[----:B------:R-:W-:-:S02]  /*3b50*/  IMAD R3, R3, 0x2, R82 ;  /* 0x0000000203037824 */ /* 0x000fc400078e0252 */
[----:B------:R-:W-:Y:S01]  /*3b60*/  IMAD.SHL.U32 R216, R219, 0x2, RZ ;  /* 0x00000002dbd87824 */ /* 0x000fe200078e00ff */
[----:B------:R-:W-:Y:S01]  /*3b70*/  LDSM.16.M88.4 R48, [R86+0x8000] ;  /* 0x008000005630783b */ /* 0x000fe20000000200 */
[----:B------:R-:W-:Y:S02]  /*3b80*/  IMAD.U32 R209, RZ, RZ, UR28 ;  /* 0x0000001cffd17e24 */ /* 0x000fe4000f8e00ff */
[----:B------:R-:W-:Y:S01]  /*3b90*/  IMAD.WIDE.U32 R182, R2, -0x2daee0ad, RZ ;  /* 0xd2511f5302b67825 */ /* 0x000fe200078e00ff */
[----:B-1----:R-:W1:Y:S01]  /*3ba0*/  LDSM.16.M88.4 R4, [R83+0x2000] ;  /* 0x002000005304783b */ /* 0x002e620000000200 */
[----:B------:R-:W-:Y:S02]  /*3bb0*/  LOP3.LUT R216, R216, 0x6, RZ, 0xc0, !PT ;  /* 0x00000006d8d87812 */ /* 0x000fe400078ec0ff */
[----:B------:R-:W-:Y:S01]  /*3bc0*/  VIADDMNMX R208, R85, 0x40, R209, PT ;  /* 0x0000004055d07846 */ /* 0x000fe200038001d1 */
[----:B------:R-:W1:Y:S01]  /*3bd0*/  LDSM.16.M88.4 R44, [R86+0x8800] ;  /* 0x00880000562c783b */ /* 0x000e620000000200 */
[----:B------:R-:W-:-:S02]  /*3be0*/  IMAD.U32 R102, RZ, RZ, UR15 ;  /* 0x0000000fff667e24 */ /* 0x000fc4000f8e00ff */
[----:B------:R-:W-:Y:S01]  /*3bf0*/  IMAD.U32 R116, RZ, RZ, UR31 ;  /* 0x0000001fff747e24 */ /* 0x000fe2000f8e00ff */
[----:B------:R-:W1:Y:S04]  /*3c00*/  LDSM.16.M88.4 R20, [R83] ;  /* 0x000000005314783b */ /* 0x000e680000000200 */
[----:B---34-:R-:W-:Y:S04]  /*3c10*/  LDSM.16.M88.4 R12, [R81+0x2000] ;  /* 0x00200000510c783b */ /* 0x018fe80000000200 */
[----:B------:R-:W3:Y:S04]  /*3c20*/  LDSM.16.M88.4 R72, [R82+0x8000] ;  /* 0x008000005248783b */ /* 0x000ee80000000200 */
[----:B------:R-:W4:Y:S01]  /*3c30*/  LDSM.16.M88.4 R68, [R82+0x8800] ;  /* 0x008800005244783b */ /* 0x000f220000000200 */
[-C--:B-----5:R-:W-:Y:S03]  /*3c40*/  HMMA.16816.F32 R40, R60, R28.reuse, RZ ;  /* 0x0000001c3c28723c */ /* 0x0a0fe600000018ff */
[----:B------:R-:W-:Y:S04]  /*3c50*/  LDSM.16.M88.4 R76, [R3+0x8000] ;  /* 0x00800000034c783b */ /* 0x000fe80000000200 */
[----:B------:R-:W-:Y:S01]  /*3c60*/  LDSM.16.M88.4 R56, [R3+0x8800] ;  /* 0x008800000338783b */ /* 0x000fe20000000200 */
[C---:B------:R-:W-:Y:S03]  /*3c70*/  HMMA.16816.F32 R36, R16.reuse, R28, RZ ;  /* 0x0000001c1024723c */ /* 0x040fe600000018ff */
[----:B------:R-:W-:Y:S01]  /*3c80*/  LDSM.16.M88.4 R52, [R0] ;  /* 0x000000000034783b */ /* 0x000fe20000000200 */
[----:B------:R-:W5:Y:S04]  /*3c90*/  S2R R180, SR_CTAID.X ;  /* 0x0000000000b47919 */ /* 0x000f680000002500 */
[C---:B------:R-:W-:Y:S01]  /*3ca0*/  HMMA.16816.F32 R32, R16.reuse, R30, RZ ;  /* 0x0000001e1020723c */ /* 0x040fe200000018ff */
[----:B------:R-:W0:Y:S07]  /*3cb0*/  LDGDEPBAR ;  /* 0x00000000000079af */ /* 0x000e2e0000000000 */
[----:B--2---:R-:W-:Y:S08]  /*3cc0*/  HMMA.16816.F32 R24, R16, R8, RZ ;  /* 0x000000081018723c */ /* 0x004ff000000018ff */
[----:B------:R-:W-:Y:S08]  /*3cd0*/  HMMA.16816.F32 R28, R60, R30, RZ ;  /* 0x0000001e3c1c723c */ /* 0x000ff000000018ff */
[----:B------:R-:W-:Y:S08]  /*3ce0*/  HMMA.16816.F32 R16, R16, R10, RZ ;  /* 0x0000000a1010723c */ /* 0x000ff000000018ff */
[C---:B------:R-:W-:Y:S08]  /*3cf0*/  HMMA.16816.F32 R64, R60.reuse, R8, RZ ;  /* 0x000000083c40723c */ /* 0x040ff000000018ff */
[----:B------:R-:W-:Y:S01]  /*3d00*/  HMMA.16816.F32 R60, R60, R10, RZ ;  /* 0x0000000a3c3c723c */ /* 0x000fe200000018ff */
[----:B------:R-:W2:Y:S07]  /*3d10*/  LDSM.16.M88.4 R8, [R81] ;  /* 0x000000005108783b */ /* 0x000eae0000000200 */
[C---:B-1----:R-:W-:Y:S08]  /*3d20*/  HMMA.16816.F32 R36, R4.reuse, R48, R36 ;  /* 0x000000300424723c */ /* 0x042ff00000001824 */
        /* <DEDUP_REMOVED lines=8> */
[----:B------:R-:W-:Y:S01]  /*3db0*/  HMMA.16816.F32 R60, R20, R46, R60 ;  /* 0x0000002e143c723c */ /* 0x000fe2000000183c */
[----:B------:R-:W5:Y:S04]  /*3dc0*/  LDSM.16.M88.4 R44, [R212+UR5+0x9000] ;  /* 0x00900005d42c783b */ /* 0x000f680008000200 */
[----:B------:R-:W5:Y:S03]  /*3dd0*/  LDSM.16.M88.4 R20, [R212+UR5+0x9800] ;  /* 0x00980005d414783b */ /* 0x000f660008000200 */
[C---:B---3--:R-:W-:Y:S08]  /*3de0*/  HMMA.16816.F32 R36, R12.reuse, R72, R36 ;  /* 0x000000480c24723c */ /* 0x048ff00000001824 */
[C---:B----4-:R-:W-:Y:S08]  /*3df0*/  HMMA.16816.F32 R24, R12.reuse, R68, R24 ;  /* 0x000000440c18723c */ /* 0x050ff00000001818 */
[C---:B------:R-:W-:Y:S08]  /*3e00*/  HMMA.16816.F32 R32, R12.reuse, R74, R32 ;  /* 0x0000004a0c20723c */ /* 0x040ff00000001820 */
[----:B------:R-:W-:Y:S01]  /*3e10*/  HMMA.16816.F32 R16, R12, R70, R16 ;  /* 0x000000460c10723c */ /* 0x000fe20000001810 */
[----:B------:R-:W3:Y:S07]  /*3e20*/  LDSM.16.M88.4 R12, [R87+0x4000] ;  /* 0x00400000570c783b */ /* 0x000eee0000000200 */
[C---:B--2---:R-:W-:Y:S08]  /*3e30*/  HMMA.16816.F32 R40, R8.reuse, R72, R40 ;  /* 0x000000480828723c */ /* 0x044ff00000001828 */
[C---:B------:R-:W-:Y:S01]  /*3e40*/  HMMA.16816.F32 R28, R8.reuse, R74, R28 ;  /* 0x0000004a081c723c */ /* 0x040fe2000000181c */
[----:B------:R-:W-:Y:S07]  /*3e50*/  LDSM.16.M88.4 R72, [R83+0x4000] ;  /* 0x004000005348783b */ /* 0x000fee0000000200 */
[C---:B------:R-:W-:Y:S08]  /*3e60*/  HMMA.16816.F32 R64, R8.reuse, R68, R64 ;  /* 0x000000440840723c */ /* 0x040ff00000001840 */
[----:B------:R-:W-:Y:S01]  /*3e70*/  HMMA.16816.F32 R60, R8, R70, R60 ;  /* 0x00000046083c723c */ /* 0x000fe2000000183c */
[----:B------:R-:W-:Y:S04]  /*3e80*/  LDSM.16.M88.4 R8, [R83+0x6000] ;  /* 0x006000005308783b */ /* 0x000fe80000000200 */
[----:B------:R-:W-:Y:S03]  /*3e90*/  LDSM.16.M88.4 R68, [R86+0x9800] ;  /* 0x009800005644783b */ /* 0x000fe60000000200 */
[C---:B-1----:R-:W-:Y:S08]  /*3ea0*/  HMMA.16816.F32 R36, R4.reuse, R76, R36 ;  /* 0x0000004c0424723c */ /* 0x042ff00000001824 */
[C---:B------:R-:W-:Y:S08]  /*3eb0*/  HMMA.16816.F32 R32, R4.reuse, R78, R32 ;  /* 0x0000004e0420723c */ /* 0x040ff00000001820 */
[C---:B------:R-:W-:Y:S08]  /*3ec0*/  HMMA.16816.F32 R24, R4.reuse, R56, R24 ;  /* 0x000000380418723c */ /* 0x040ff00000001818 */
[----:B------:R-:W-:Y:S01]  /*3ed0*/  HMMA.16816.F32 R16, R4, R58, R16 ;  /* 0x0000003a0410723c */ /* 0x000fe20000001810 */
[----:B------:R-:W1:Y:S07]  /*3ee0*/  LDSM.16.M88.4 R4, [R86+0x9000] ;  /* 0x009000005604783b */ /* 0x000e6e0000000200 */
[C---:B------:R-:W-:Y:S08]  /*3ef0*/  HMMA.16816.F32 R40, R52.reuse, R76, R40 ;  /* 0x0000004c3428723c */ /* 0x040ff00000001828 */
[C---:B------:R-:W-:Y:S08]  /*3f00*/  HMMA.16816.F32 R28, R52.reuse, R78, R28 ;  /* 0x0000004e341c723c */ /* 0x040ff0000000181c */
[C---:B------:R-:W-:Y:S08]  /*3f10*/  HMMA.16816.F32 R64, R52.reuse, R56, R64 ;  /* 0x000000383440723c */ /* 0x040ff00000001840 */
[----:B------:R-:W-:Y:S01]  /*3f20*/  HMMA.16816.F32 R60, R52, R58, R60 ;  /* 0x0000003a343c723c */ /* 0x000fe2000000183c */
[----:B------:R-:W-:Y:S04]  /*3f30*/  LDSM.16.M88.4 R52, [R81+0x6000] ;  /* 0x006000005134783b */ /* 0x000fe80000000200 */
[----:B------:R-:W-:Y:S03]  /*3f40*/  LDSM.16.M88.4 R56, [R81+0x4000] ;  /* 0x004000005138783b */ /* 0x000fe60000000200 */
[C---:B-----5:R-:W-:Y:S08]  /*3f50*/  HMMA.16816.F32 R36, R48.reuse, R44, R36 ;  /* 0x0000002c3024723c */ /* 0x060ff00000001824 */
[C---:B------:R-:W-:Y:S08]  /*3f60*/  HMMA.16816.F32 R32, R48.reuse, R46, R32 ;  /* 0x0000002e3020723c */ /* 0x040ff00000001820 */
[C---:B------:R-:W-:Y:S08]  /*3f70*/  HMMA.16816.F32 R24, R48.reuse, R20, R24 ;  /* 0x000000143018723c */ /* 0x040ff00000001818 */
[----:B------:R-:W-:Y:S01]  /*3f80*/  HMMA.16816.F32 R16, R48, R22, R16 ;  /* 0x000000163010723c */ /* 0x000fe20000001810 */
[----:B------:R-:W2:Y:S07]  /*3f90*/  LDSM.16.M88.4 R48, [R82+0x9000] ;  /* 0x009000005230783b */ /* 0x000eae0000000200 */
[C---:B---3--:R-:W-:Y:S08]  /*3fa0*/  HMMA.16816.F32 R40, R12.reuse, R44, R40 ;  /* 0x0000002c0c28723c */ /* 0x048ff00000001828 */
[C---:B------:R-:W-:Y:S01]  /*3fb0*/  HMMA.16816.F32 R28, R12.reuse, R46, R28 ;  /* 0x0000002e0c1c723c */ /* 0x040fe2000000181c */
[----:B------:R-:W3:Y:S07]  /*3fc0*/  LDSM.16.M88.4 R44, [R82+0x9800] ;  /* 0x00980000522c783b */ /* 0x000eee0000000200 */
[C---:B------:R-:W-:Y:S08]  /*3fd0*/  HMMA.16816.F32 R64, R12.reuse, R20, R64 ;  /* 0x000000140c40723c */ /* 0x040ff00000001840 */
[----:B------:R-:W-:Y:S01]  /*3fe0*/  HMMA.16816.F32 R60, R12, R22, R60 ;  /* 0x000000160c3c723c */ /* 0x000fe2000000183c */
[----:B------:R-:W-:Y:S04]  /*3ff0*/  LDSM.16.M88.4 R12, [R3+0x9000] ;  /* 0x00900000030c783b */ /* 0x000fe80000000200 */
[----:B------:R-:W-:Y:S03]  /*4000*/  LDSM.16.M88.4 R20, [R3+0x9800] ;  /* 0x009800000314783b */ /* 0x000fe60000000200 */
[C---:B-1----:R-:W-:Y:S08]  /*4010*/  HMMA.16816.F32 R36, R8.reuse, R4, R36 ;  /* 0x000000040824723c */ /* 0x042ff00000001824 */
[----:B------:R-:W-:Y:S08]  /*4020*/  HMMA.16816.F32 R32, R8, R6, R32 ;  /* 0x000000060820723c */ /* 0x000ff00000001820 */
[C---:B------:R-:W-:Y:S08]  /*4030*/  HMMA.16816.F32 R40, R72.reuse, R4, R40 ;  /* 0x000000044828723c */ /* 0x040ff00000001828 */
[----:B------:R-:W-:Y:S01]  /*4040*/  HMMA.16816.F32 R28, R72, R6, R28 ;  /* 0x00000006481c723c */ /* 0x000fe2000000181c */
[----:B------:R-:W1:Y:S07]  /*4050*/  LDSM.16.M88.4 R4, [R0+0x6000] ;  /* 0x006000000004783b */ /* 0x000e6e0000000200 */
[C---:B------:R-:W-:Y:S08]  /*4060*/  HMMA.16816.F32 R24, R8.reuse, R68, R24 ;  /* 0x000000440818723c */ /* 0x040ff00000001818 */
[----:B------:R-:W-:Y:S01]  /*4070*/  HMMA.16816.F32 R16, R8, R70, R16 ;  /* 0x000000460810723c */ /* 0x000fe20000001810 */
[----:B------:R4:W5:Y:S01]  /*4080*/  LDSM.16.M88.4 R8, [R0+0x4000] ;  /* 0x004000000008783b */ /* 0x0009620000000200 */
[----:B------:R-:W-:-:S06]  /*4090*/  DEPBAR.LE SB0, 0x0 ;  /* 0x000080000000791a */ /* 0x000fcc0000000000 */
[----:B------:R-:W-:Y:S08]  /*40a0*/  HMMA.16816.F32 R64, R72, R68, R64 ;  /* 0x000000444840723c */ /* 0x000ff00000001840 */
[C---:B--2---:R-:W-:Y:S08]  /*40b0*/  HMMA.16816.F32 R36, R52.reuse, R48, R36 ;  /* 0x000000303424723c */ /* 0x044ff00000001824 */
[----:B------:R-:W-:Y:S01]  /*40c0*/  HMMA.16816.F32 R32, R52, R50, R32 ;  /* 0x000000323420723c */ /* 0x000fe20000001820 */
[----:B----4-:R-:W-:-:S05]  /*40d0*/  SHF.R.U32.HI R0, RZ, 0x5, R219 ;  /* 0x00000005ff007819 */ /* 0x010fca00000116db */
[----:B------:R-:W-:Y:S01]  /*40e0*/  IMAD R180, R180, 0x8, R0 ;  /* 0x00000008b4b47824 */ /* 0x000fe200078e0200 */
[----:B------:R-:W-:Y:S01]  /*40f0*/  VIADDMNMX R0, R85, 0x48, R209, PT ;  /* 0x0000004855007846 */ /* 0x000fe200038001d1 */
[----:B---3--:R-:W-:Y:S02]  /*4100*/  HMMA.16816.F32 R24, R52, R44, R24 ;  /* 0x0000002c3418723c */ /* 0x008fe40000001818 */
[----:B------:R-:W-:-:S04]  /*4110*/  VIADD R3, R180, 0x4 ;  /* 0x00000004b4037836 */ /* 0x000fc80000000000 */
[----:B------:R-:W-:Y:S02]  /*4120*/  IMAD.WIDE.U32 R2, R3, -0x326172a9, RZ ;  /* 0xcd9e8d5703027825 */ /* 0x000fe400078e00ff */
[----:B------:R-:W-:Y:S03]  /*4130*/  HMMA.16816.F32 R60, R72, R70, R60 ;  /* 0x00000046483c723c */ /* 0x000fe6000000183c */
[----:B------:R-:W-:-:S05]  /*4140*/  LOP3.LUT R238, R84, UR30, R3, 0x96, !PT ;  /* 0x0000001e54ee7c12 */ /* 0x000fca000f8e9603 */
[----:B------:R-:W-:Y:S01]  /*4150*/  HMMA.16816.F32 R16, R52, R46, R16 ;  /* 0x0000002e3410723c */ /* 0x000fe20000001810 */
[----:B------:R-:W-:-:S04]  /*4160*/  IMAD.U32 R53, RZ, RZ, UR15 ;  /* 0x0000000fff357e24 */ /* 0x000fc8000f8e00ff */
[----:B------:R-:W-:-:S03]  /*4170*/  IMAD R53, R53, 0x20, R216 ;  /* 0x0000002035357824 */ /* 0x000fc600078e02d8 */
[----:B------:R-:W-:Y:S01]  /*4180*/  HMMA.16816.F32 R64, R56, R44, R64 ;  /* 0x0000002c3840723c */ /* 0x000fe20000001840 */
[C---:B------:R-:W-:Y:S01]  /*4190*/  VIADD R52, R53.reuse, 0x1 ;  /* 0x0000000135347836 */ /* 0x040fe20000000000 */
[C---:B------:R-:W-:Y:S02]  /*41a0*/  ISETP.GE.AND P4, PT, R53.reuse, R208, PT ;  /* 0x000000d03500720c */ /* 0x040fe40003f86270 */
[----:B------:R-:W-:Y:S02]  /*41b0*/  ISETP.GE.AND P2, PT, R53, R0, PT ;  /* 0x000000003500720c */ /* 0x000fe40003f46270 */
[C---:B------:R-:W-:Y:S02]  /*41c0*/  ISETP.GE.AND P3, PT, R52.reuse, R208, PT ;  /* 0x000000d03400720c */ /* 0x040fe40003f66270 */
[----:B-1----:R-:W-:Y:S01]  /*41d0*/  HMMA.16816.F32 R36, R4, R12, R36 ;  /* 0x0000000c0424723c */ /* 0x002fe20000001824 */
[----:B------:R-:W-:Y:S01]  /*41e0*/  BAR.SYNC.DEFER_BLOCKING 0x0 ;  /* 0x0000000000007b1d */ /* 0x000fe20000010000 */
[----:B------:R-:W-:-:S06]  /*41f0*/  ISETP.GE.AND P1, PT, R52, R0, PT ;  /* 0x000000003400720c */ /* 0x000fcc0003f26270 */
[C---:B------:R-:W-:Y:S08]  /*4200*/  HMMA.16816.F32 R40, R56.reuse, R48, R40 ;  /* 0x000000303828723c */ /* 0x040ff00000001828 */
[----:B------:R-:W-:Y:S03]  /*4210*/  HMMA.16816.F32 R28, R56, R50, R28 ;  /* 0x00000032381c723c */ /* 0x000fe6000000181c */
[----:B------:R-:W-:Y:S01]  /*4220*/  FSEL R48, R36, -INF , !P4 ;  /* 0xff80000024307808 */ /* 0x000fe20006000000 */
[----:B------:R-:W-:-:S04]  /*4230*/  VIADD R36, R53, 0x9 ;  /* 0x0000000935247836 */ /* 0x000fc80000000000 */
[C---:B------:R-:W-:Y:S08]  /*4240*/  HMMA.16816.F32 R32, R4.reuse, R14, R32 ;  /* 0x0000000e0420723c */ /* 0x040ff00000001820 */
[----:B------:R-:W-:Y:S08]  /*4250*/  HMMA.16816.F32 R24, R4, R20, R24 ;  /* 0x000000140418723c */ /* 0x000ff00000001818 */
[----:B------:R-:W-:Y:S08]  /*4260*/  HMMA.16816.F32 R60, R56, R46, R60 ;  /* 0x0000002e383c723c */ /* 0x000ff0000000183c */
[----:B------:R-:W-:Y:S08]  /*4270*/  HMMA.16816.F32 R44, R4, R22, R16 ;  /* 0x00000016042c723c */ /* 0x000ff00000001810 */
[----:B-----5:R-:W-:Y:S01]  /*4280*/  HMMA.16816.F32 R4, R8, R20, R64 ;  /* 0x000000140804723c */ /* 0x020fe20000001840 */
[----:B------:R-:W-:Y:S01]  /*4290*/  FSEL R21, R37, -INF , !P3 ;  /* 0xff80000025157808 */ /* 0x000fe20005800000 */
[----:B------:R-:W-:Y:S01]  /*42a0*/  VIADD R37, R53, 0x8 ;  /* 0x0000000835257836 */ /* 0x000fe20000000000 */
[----:B------:R-:W-:-:S04]  /*42b0*/  ISETP.GE.AND P3, PT, R36, R208, PT ;  /* 0x000000d02400720c */ /* 0x000fc80003f66270 */
[----:B------:R-:W-:Y:S01]  /*42c0*/  ISETP.GE.AND P4, PT, R37, R208, PT ;  /* 0x000000d02500720c */ /* 0x000fe20003f86270 */
[C---:B------:R-:W-:Y:S01]  /*42d0*/  HMMA.16816.F32 R16, R8.reuse, R12, R40 ;  /* 0x0000000c0810723c */ /* 0x040fe20000001828 */
[----:B------:R-:W-:Y:S02]  /*42e0*/  FSEL R43, R38, -INF , !P2 ;  /* 0xff800000262b7808 */ /* 0x000fe40005000000 */
[----:B------:R-:W-:Y:S02]  /*42f0*/  FSEL R50, R32, -INF , !P4 ;  /* 0xff80000020327808 */ /* 0x000fe40006000000 */
[----:B------:R-:W-:Y:S02]  /*4300*/  FSEL R40, R39, -INF , !P1 ;  /* 0xff80000027287808 */ /* 0x000fe40004800000 */
[-C--:B------:R-:W-:Y:S01]  /*4310*/  ISETP.GE.AND P2, PT, R37, R0.reuse, PT ;  /* 0x000000002500720c */ /* 0x080fe20003f46270 */
[C---:B------:R-:W-:Y:S01]  /*4320*/  HMMA.16816.F32 R12, R8.reuse, R14, R28 ;  /* 0x0000000e080c723c */ /* 0x040fe2000000181c */
[C---:B------:R-:W-:Y:S01]  /*4330*/  VIADD R31, R53.reuse, 0x10 ;  /* 0x00000010351f7836 */ /* 0x040fe20000000000 */
[----:B------:R-:W-:Y:S01]  /*4340*/  ISETP.GE.AND P1, PT, R36, R0, PT ;  /* 0x000000002400720c */ /* 0x000fe20003f26270 */
[----:B------:R-:W-:Y:S01]  /*4350*/  VIADD R29, R53, 0x11 ;  /* 0x00000011351d7836 */ /* 0x000fe20000000000 */
[----:B------:R-:W-:Y:S01]  /*4360*/  FSEL R49, R33, -INF , !P3 ;  /* 0xff80000021317808 */ /* 0x000fe20005800000 */
[----:B------:R-:W-:Y:S01]  /*4370*/  VIADD R30, R53, 0x18 ;  /* 0x00000018351e7836 */ /* 0x000fe20000000000 */
[-C--:B------:R-:W-:Y:S01]  /*4380*/  ISETP.GE.AND P4, PT, R31, R208.reuse, PT ;  /* 0x000000d01f00720c */ /* 0x080fe20003f86270 */
[----:B------:R-:W-:Y:S01]  /*4390*/  VIADD R28, R53, 0x19 ;  /* 0x00000019351c7836 */ /* 0x000fe20000000000 */
[----:B------:R-:W-:Y:S01]  /*43a0*/  ISETP.GE.AND P3, PT, R29, R208, PT ;  /* 0x000000d01d00720c */ /* 0x000fe20003f66270 */
[----:B------:R-:W-:Y:S01]  /*43b0*/  HMMA.16816.F32 R8, R8, R22, R60 ;  /* 0x000000160808723c */ /* 0x000fe2000000183c */
[----:B------:R-:W-:-:S02]  /*43c0*/  FSEL R24, R24, -INF , !P4 ;  /* 0xff80000018187808 */ /* 0x000fc40006000000 */
[----:B------:R-:W-:Y:S02]  /*43d0*/  ISETP.GE.AND P4, PT, R30, R208, PT ;  /* 0x000000d01e00720c */ /* 0x000fe40003f86270 */
[----:B------:R-:W-:Y:S02]  /*43e0*/  FMNMX3.FTZ R32, R48, R21, R50, !PT ;  /* 0x0000001530207276 */ /* 0x000fe40007810032 */
[----:B------:R-:W-:Y:S02]  /*43f0*/  FSEL R42, R34, -INF , !P2 ;  /* 0xff800000222a7808 */ /* 0x000fe40005000000 */
[----:B------:R-:W-:Y:S02]  /*4400*/  FSEL R41, R35, -INF , !P1 ;  /* 0xff80000023297808 */ /* 0x000fe40004800000 */
[-C--:B------:R-:W-:Y:S02]  /*4410*/  ISETP.GE.AND P2, PT, R31, R0.reuse, PT ;  /* 0x000000001f00720c */ /* 0x080fe40003f46270 */
[----:B------:R-:W-:-:S02]  /*4420*/  ISETP.GE.AND P1, PT, R29, R0, PT ;  /* 0x000000001d00720c */ /* 0x000fc40003f26270 */
[----:B------:R-:W-:Y:S02]  /*4430*/  FSEL R25, R25, -INF , !P3 ;  /* 0xff80000019197808 */ /* 0x000fe40005800000 */
[----:B------:R-:W-:Y:S02]  /*4440*/  ISETP.GE.AND P3, PT, R28, R208, PT ;  /* 0x000000d01c00720c */ /* 0x000fe40003f66270 */
[----:B------:R-:W-:Y:S02]  /*4450*/  FSEL R23, R44, -INF , !P4 ;  /* 0xff8000002c177808 */ /* 0x000fe40006000000 */
[----:B------:R-:W-:Y:S02]  /*4460*/  FMNMX3.FTZ R32, R32, R49, R24, !PT ;  /* 0x0000003120207276 */ /* 0x000fe40007810018 */
[----:B------:R-:W-:Y:S02]  /*4470*/  FSEL R26, R26, -INF , !P2 ;  /* 0xff8000001a1a7808 */ /* 0x000fe40005000000 */
[----:B------:R-:W-:-:S02]  /*4480*/  FSEL R27, R27, -INF , !P1 ;  /* 0xff8000001b1b7808 */ /* 0x000fc40004800000 */
[-C--:B------:R-:W-:Y:S02]  /*4490*/  ISETP.GE.AND P2, PT, R30, R0.reuse, PT ;  /* 0x000000001e00720c */ /* 0x080fe40003f46270 */
[----:B------:R-:W-:Y:S02]  /*44a0*/  ISETP.GE.AND P1, PT, R28, R0, PT ;  /* 0x000000001c00720c */ /* 0x000fe40003f26270 */
[----:B------:R-:W-:Y:S02]  /*44b0*/  FSEL R20, R45, -INF , !P3 ;  /* 0xff8000002d147808 */ /* 0x000fe40005800000 */
[----:B------:R-:W-:Y:S02]  /*44c0*/  FMNMX3.FTZ R32, R32, R25, R23, !PT ;  /* 0x0000001920207276 */ /* 0x000fe40007810017 */
[----:B------:R-:W-:Y:S02]  /*44d0*/  FSEL R192, R46, -INF , !P2 ;  /* 0xff8000002ec07808 */ /* 0x000fe40005000000 */
[----:B------:R-:W-:-:S02]  /*44e0*/  FSEL R229, R47, -INF , !P1 ;  /* 0xff8000002fe57808 */ /* 0x000fc40004800000 */
[----:B------:R-:W-:Y:S02]  /*44f0*/  FMNMX3.FTZ R45, R43, R40, R42, !PT ;  /* 0x000000282b2d7276 */ /* 0x000fe4000781002a */
[----:B------:R-:W-:Y:S01]  /*4500*/  FMNMX.FTZ R32, R20, R32, !PT ;  /* 0x0000002014207209 */ /* 0x000fe20007810000 */
[----:B------:R-:W-:Y:S06]  /*4510*/  BRA.U !UP1, `(.L_x_988) ;  /* 0x00000001099c7547 */ /* 0x000fec000b800000 */
[----:B------:R-:W1:Y:S01]  /*4520*/  LDCU UR6, c[0x0][0x440] ;  /* 0x00008800ff0677ac */ /* 0x000e620008000800 */
[----:B------:R-:W-:-:S04]  /*4530*/  UIADD3 UR7, UPT, UPT, UR20, -0x2, URZ ;  /* 0xfffffffe14077890 */ /* 0x000fc8000fffe0ff */
[----:B------:R-:W-:Y:S02]  /*4540*/  UIMAD.WIDE.U32 UR12, UR14, UR7, URZ ;  /* 0x000000070e0c72a5 */ /* 0x000fe4000f8e00ff */
[----:B------:R-:W-:Y:S02]  /*4550*/  UIMAD UR7, UR4, UR7, URZ ;  /* 0x00000007040772a4 */ /* 0x000fe4000f8e02ff */
[----:B------:R-:W-:Y:S02]  /*4560*/  UIADD3 UR11, UP0, UPT, UR17, UR12, URZ ;  /* 0x0000000c110b7290 */ /* 0x000fe4000ff1e0ff */
[----:B------:R-:W-:Y:S01]  /*4570*/  UIADD3 UR7, UPT, UPT, UR13, UR7, URZ ;  /* 0x000000070d077290 */ /* 0x000fe2000fffe0ff */
[----:B------:R-:W-:Y:S02]  /*4580*/  IMAD.U32 R38, RZ, RZ, UR12 ;  /* 0x0000000cff267e24 */ /* 0x000fe4000f8e00ff */
[----:B------:R-:W-:Y:S01]  /*4590*/  IMAD.U32 R39, RZ, RZ, UR13 ;  /* 0x0000000dff277e24 */ /* 0x000fe2000f8e00ff */
[----:B-1----:R-:W-:Y:S01]  /*45a0*/  ISETP.GE.AND P2, PT, R218, UR6, PT ;  /* 0x00000006da007c0c */ /* 0x002fe2000bf46270 */
[----:B------:R-:W-:Y:S01]  /*45b0*/  UIADD3.X UR10, UPT, UPT, UR16, UR7, URZ, UP0, !UPT ;  /* 0x00000007100a7290 */ /* 0x000fe200087fe4ff */
[----:B------:R-:W-:Y:S01]  /*45c0*/  ISETP.GE.AND P1, PT, R235, UR6, PT ;  /* 0x00000006eb007c0c */ /* 0x000fe2000bf26270 */
[----:B------:R-:W-:Y:S01]  /*45d0*/  IMAD.U32 R33, RZ, RZ, UR11 ;  /* 0x0000000bff217e24 */ /* 0x000fe2000f8e00ff */
[----:B------:R-:W-:Y:S01]  /*45e0*/  LEA R54, P4, R38, R228, 0x1 ;  /* 0x000000e426367211 */ /* 0x000fe200078808ff */
[----:B------:R-:W-:-:S02]  /*45f0*/  IMAD.U32 R34, RZ, RZ, UR7 ;  /* 0x00000007ff227e24 */ /* 0x000fc4000f8e00ff */
[----:B------:R-:W-:Y:S01]  /*4600*/  IMAD.U32 R22, RZ, RZ, UR10 ;  /* 0x0000000aff167e24 */ /* 0x000fe2000f8e00ff */
[C---:B------:R-:W-:Y:S02]  /*4610*/  LEA R46, P3, R33.reuse, R228, 0x1 ;  /* 0x000000e4212e7211 */ /* 0x040fe400078608ff */
[-C--:B------:R-:W-:Y:S02]  /*4620*/  LEA.HI.X R55, R38, R227.reuse, R34, 0x1, P4 ;  /* 0x000000e326377211 */ /* 0x080fe400020f0c22 */
        /* <DEDUP_REMOVED lines=22> */
.L_x_988:
[----:B------:R-:W2:Y:S01]  /*4790*/  SHFL.BFLY PT, R22, R32, 0x2, 0x1f ;  /* 0x0c401f0020167f89 */ /* 0x000ea200000e0000 */
[----:B------:R-:W-:Y:S01]  /*47a0*/  FMNMX3.FTZ R45, R45, R41, R26, !PT ;  /* 0x000000292d2d7276 */ /* 0x000fe2000781001a */
[----:B------:R-:W-:Y:S01]  /*47b0*/  IMAD.WIDE.U32 R238, R238, -0x2daee0ad, RZ ;  /* 0xd2511f53eeee7825 */ /* 0x000fe200078e00ff */
[----:B------:R-:W-:Y:S01]  /*47c0*/  LOP3.LUT R102, R102, UR31, R183, 0x96, !PT ;  /* 0x0000001f66667c12 */ /* 0x000fe2000f8e96b7 */
[----:B------:R-:W3:Y:S01]  /*47d0*/  LDCU UR7, c[0x0][0x45c] ;  /* 0x00008b80ff0777ac */ /* 0x000ee20008000800 */
[----:B------:R-:W-:Y:S01]  /*47e0*/  FMNMX3.FTZ R45, R45, R27, R192, !PT ;  /* 0x0000001b2d2d7276 */ /* 0x000fe200078100c0 */
[----:B------:R-:W-:Y:S01]  /*47f0*/  VIADD R116, R116, 0xbb67ae85 ;  /* 0xbb67ae8574747836 */ /* 0x000fe20000000000 */
[----:B------:R-:W4:Y:S01]  /*4800*/  LDC R86, c[0x0][0x4f8] ;  /* 0x00013e00ff567b82 */ /* 0x000f220000000800 */
[----:B------:R-:W-:Y:S01]  /*4810*/  IMAD.U32 R225, RZ, RZ, UR30 ;  /* 0x0000001effe17e24 */ /* 0x000fe2000f8e00ff */
[----:B------:R-:W-:Y:S01]  /*4820*/  FMNMX.FTZ R45, R229, R45, !PT ;  /* 0x0000002de52d7209 */ /* 0x000fe20007810000 */
[----:B------:R-:W-:Y:S01]  /*4830*/  IMAD.U32 R224, RZ, RZ, UR30 ;  /* 0x0000001effe07e24 */ /* 0x000fe2000f8e00ff */
[----:B------:R-:W-:Y:S01]  /*4840*/  LOP3.LUT R236, R116, R182, R239, 0x96, !PT ;  /* 0x000000b674ec7212 */ /* 0x000fe200078e96ef */
[----:B------:R-:W-:Y:S01]  /*4850*/  VIADD R225, R225, 0x9e3779b9 ;  /* 0x9e3779b9e1e17836 */ /* 0x000fe20000000000 */
[----:B------:R-:W-:Y:S01]  /*4860*/  ISETP.GE.AND P2, PT, R53, R210, PT ;  /* 0x000000d23500720c */ /* 0x000fe20003f46270 */
[----:B------:R-:W-:Y:S01]  /*4870*/  IMAD.WIDE.U32 R102, R102, -0x326172a9, RZ ;  /* 0xcd9e8d5766667825 */ /* 0x000fe200078e00ff */
[----:B------:R-:W-:Y:S01]  /*4880*/  SHFL.BFLY PT, R44, R45, 0x2, 0x1f ;  /* 0x0c401f002d2c7f89 */ /* 0x000fe200000e0000 */
[----:B------:R-:W-:Y:S01]  /*4890*/  VIADDMNMX R209, R85, 0x8, R209, PT ;  /* 0x0000000855d17846 */ /* 0x000fe200038001d1 */
[----:B------:R-:W-:Y:S01]  /*48a0*/  UIADD3 UR6, UPT, UPT, UR31, 0x646e171e, URZ ;  /* 0x646e171e1f067890 */ /* 0x000fe2000fffe0ff */
[----:B------:R-:W-:Y:S01]  /*48b0*/  IMAD.WIDE.U32 R236, R236, -0x326172a9, RZ ;  /* 0xcd9e8d57ecec7825 */ /* 0x000fe200078e00ff */
[----:B------:R-:W-:-:S02]  /*48c0*/  LOP3.LUT R33, R225, R2, R103, 0x96, !PT ;  /* 0x00000002e1217212 */ /* 0x000fc400078e9667 */
[----:B-1----:R-:W-:Y:S01]  /*48d0*/  FSEL R55, R16, -INF , !P2 ;  /* 0xff80000010377808 */ /* 0x002fe20005000000 */
[----:B------:R-:W-:Y:S01]  /*48e0*/  VIADD R224, R224, 0x3c6ef372 ;  /* 0x3c6ef372e0e07836 */ /* 0x000fe20000000000 */
[----:B------:R-:W-:Y:S01]  /*48f0*/  ISETP.GE.AND P3, PT, R53, R209, PT ;  /* 0x000000d13500720c */ /* 0x000fe20003f66270 */
[----:B------:R-:W-:Y:S01]  /*4900*/  IMAD.U32 R207, RZ, RZ, UR31 ;  /* 0x0000001fffcf7e24 */ /* 0x000fe2000f8e00ff */
[----:B--2---:R-:W-:Y:S01]  /*4910*/  FMNMX.FTZ R22, R32, R22, !PT ;  /* 0x0000001620167209 */ /* 0x004fe20007810000 */
[----:B------:R-:W-:Y:S01]  /*4920*/  IMAD.U32 R205, RZ, RZ, UR31 ;  /* 0x0000001fffcd7e24 */ /* 0x000fe2000f8e00ff */
[----:B------:R-:W-:Y:S01]  /*4930*/  LOP3.LUT R34, R224, R102, R237, 0x96, !PT ;  /* 0x00000066e0227212 */ /* 0x000fe200078e96ed */
[----:B------:R-:W-:Y:S01]  /*4940*/  VIADD R207, R207, 0x76cf5d0a ;  /* 0x76cf5d0acfcf7836 */ /* 0x000fe20000000000 */
[----:B------:R-:W-:Y:S01]  /*4950*/  ISETP.GE.AND P4, PT, R37, R210, PT ;  /* 0x000000d22500720c */ /* 0x000fe20003f86270 */
[----:B------:R-:W-:Y:S01]  /*4960*/  IMAD.WIDE.U32 R38, R33, -0x2daee0ad, RZ ;  /* 0xd2511f5321267825 */ /* 0x000fe200078e00ff */
[----:B------:R-:W1:Y:S01]  /*4970*/  SHFL.BFLY PT, R166, R22, 0x1, 0x1f ;  /* 0x0c201f0016a67f89 */ /* 0x000e6200000e0000 */
[----:B----4-:R-:W-:-:S02]  /*4980*/  LOP3.LUT R86, R86, 0xff, RZ, 0xc0, !PT ;  /* 0x000000ff56567812 */ /* 0x010fc400078ec0ff */
[----:B------:R-:W-:Y:S01]  /*4990*/  IMAD.WIDE.U32 R34, R34, -0x2daee0ad, RZ ;  /* 0xd2511f5322227825 */ /* 0x000fe200078e00ff */
[----:B------:R-:W-:Y:S02]  /*49a0*/  LOP3.LUT R32, R207, R238, R39, 0x96, !PT ;  /* 0x000000eecf207212 */ /* 0x000fe400078e9627 */
[-C--:B------:R-:W-:Y:S01]  /*49b0*/  ISETP.GE.AND P5, PT, R52, R209.reuse, PT ;  /* 0x000000d13400720c */ /* 0x080fe20003fa6270 */
[----:B------:R-:W-:Y:S01]  /*49c0*/  VIADD R205, R205, 0x32370b8f ;  /* 0x32370b8fcdcd7836 */ /* 0x000fe20000000000 */
[----:B------:R-:W-:Y:S01]  /*49d0*/  FSEL R53, R12, -INF , !P4 ;  /* 0xff8000000c357808 */ /* 0x000fe20006000000 */
[----:B------:R-:W-:Y:S01]  /*49e0*/  IMAD.U32 R206, RZ, RZ, UR30 ;  /* 0x0000001effce7e24 */ /* 0x000fe2000f8e00ff */
[----:B------:R-:W-:Y:S01]  /*49f0*/  ISETP.GE.AND P4, PT, R31, R210, PT ;  /* 0x000000d21f00720c */ /* 0x000fe20003f86270 */
[----:B------:R-:W-:Y:S01]  /*4a00*/  IMAD.U32 R204, RZ, RZ, UR30 ;  /* 0x0000001effcc7e24 */ /* 0x000fe2000f8e00ff */
[----:B------:R-:W-:Y:S01]  /*4a10*/  LOP3.LUT R38, R205, R38, R35, 0x96, !PT ;  /* 0x00000026cd267212 */ /* 0x000fe200078e9623 */
[----:B------:R-:W-:Y:S01]  /*4a20*/  VIADD R206, R206, 0xdaa66d2b ;  /* 0xdaa66d2bcece7836 */ /* 0x000fe20000000000 */
[----:B------:R-:W-:Y:S01]  /*4a30*/  FSEL R71, R4, -INF , !P4 ;  /* 0xff80000004477808 */ /* 0x000fe20006000000 */
[----:B------:R-:W-:Y:S01]  /*4a40*/  IMAD.WIDE.U32 R32, R32, -0x326172a9, RZ ;  /* 0xcd9e8d5720207825 */ /* 0x000fe200078e00ff */
[----:B------:R-:W-:-:S02]  /*4a50*/  ISETP.GE.AND P4, PT, R36, R209, PT ;  /* 0x000000d12400720c */ /* 0x000fc40003f86270 */
[----:B------:R-:W-:Y:S01]  /*4a60*/  ISETP.GE.AND P2, PT, R37, R209, PT ;  /* 0x000000d12500720c */ /* 0x000fe20003f46270 */
[----:B------:R-:W-:Y:S01]  /*4a70*/  IMAD.WIDE.U32 R38, R38, -0x326172a9, RZ ;  /* 0xcd9e8d5726267825 */ /* 0x000fe200078e00ff */
[----:B------:R-:W-:Y:S02]  /*4a80*/  LOP3.LUT R33, R206, R236, R33, 0x96, !PT ;  /* 0x000000ecce217212 */ /* 0x000fe400078e9621 */
[----:B------:R-:W-:Y:S01]  /*4a90*/  FSEL R37, R15, -INF , !P4 ;  /* 0xff8000000f257808 */ /* 0x000fe20006000000 */
[----:B------:R-:W-:Y:S01]  /*4aa0*/  VIADD R204, R204, 0x78dde6e4 ;  /* 0x78dde6e4cccc7836 */ /* 0x000fe20000000000 */
[----:B-1----:R-:W-:Y:S01]  /*4ab0*/  FMNMX.FTZ R166, R22, R166, !PT ;  /* 0x000000a616a67209 */ /* 0x002fe20007810000 */
[----:B------:R-:W-:Y:S01]  /*4ac0*/  IMAD.U32 R169, RZ, RZ, UR31 ;  /* 0x0000001fffa97e24 */ /* 0x000fe2000f8e00ff */
[----:B------:R-:W-:Y:S01]  /*4ad0*/  ISETP.GE.AND P4, PT, R28, R210, PT ;  /* 0x000000d21c00720c */ /* 0x000fe20003f86270 */
[----:B------:R-:W-:Y:S01]  /*4ae0*/  IMAD.U32 R171, RZ, RZ, UR31 ;  /* 0x0000001fffab7e24 */ /* 0x000fe2000f8e00ff */
[----:B------:R-:W-:Y:S01]  /*4af0*/  LOP3.LUT R32, R204, R32, R39, 0x96, !PT ;  /* 0x00000020cc207212 */ /* 0x000fe200078e9627 */
[----:B------:R-:W-:Y:S01]  /*4b00*/  VIADD R169, R169, 0xa9066899 ;  /* 0xa9066899a9a97836 */ /* 0x000fe20000000000 */
[----:B------:R-:W-:Y:S01]  /*4b10*/  FMNMX.FTZ R39, R45, R44, !PT ;  /* 0x0000002c2d277209 */ /* 0x000fe20007810000 */
[----:B------:R-:W-:Y:S01]  /*4b20*/  IMAD.WIDE.U32 R44, R33, -0x2daee0ad, RZ ;  /* 0xd2511f53212c7825 */ /* 0x000fe200078e00ff */
[----:B------:R-:W-:-:S02]  /*4b30*/  FSETP.NEU.FTZ.AND P1, PT, R166, -INF , PT ;  /* 0xff800000a600780b */ /* 0x000fc40003f3d000 */
[----:B------:R-:W-:Y:S01]  /*4b40*/  FSEL R85, R9, -INF , !P4 ;  /* 0xff80000009557808 */ /* 0x000fe20006000000 */
[----:B------:R-:W-:Y:S01]  /*4b50*/  IMAD.WIDE.U32 R32, R32, -0x2daee0ad, RZ ;  /* 0xd2511f5320207825 */ /* 0x000fe200078e00ff */
[----:B------:R-:W1:Y:S01]  /*4b60*/  SHFL.BFLY PT, R165, R39, 0x1, 0x1f ;  /* 0x0c201f0027a57f89 */ /* 0x000e6200000e0000 */
[----:B------:R-:W-:Y:S02]  /*4b70*/  LOP3.LUT R215, R80, 0x200, R214, 0xf8, !PT ;  /* 0x0000020050d77812 */ /* 0x000fe400078ef8d6 */
[----:B------:R-:W-:Y:S01]  /*4b80*/  VIADD R171, R171, 0xed9eba14 ;  /* 0xed9eba14abab7836 */ /* 0x000fe20000000000 */
[----:B------:R-:W-:Y:S01]  /*4b90*/  LOP3.LUT R44, R169, R44, R33, 0x96, !PT ;  /* 0x0000002ca92c7212 */ /* 0x000fe200078e9621 */
[----:B------:R-:W-:Y:S01]  /*4ba0*/  IMAD.U32 R170, RZ, RZ, UR30 ;  /* 0x0000001effaa7e24 */ /* 0x000fe2000f8e00ff */
[----:B------:R-:W-:Y:S01]  /*4bb0*/  LEA R220, R215, UR5, 0x1 ;  /* 0x00000005d7dc7c11 */ /* 0x000fe2000f8e08ff */
[----:B------:R-:W-:Y:S01]  /*4bc0*/  IMAD R86, R86, 0x10000, R86 ;  /* 0x0001000056567824 */ /* 0x000fe200078e0256 */
[----:B------:R-:W-:Y:S01]  /*4bd0*/  LOP3.LUT R34, R171, R34, R45, 0x96, !PT ;  /* 0x00000022ab227212 */ /* 0x000fe200078e962d */
[----:B------:R-:W-:-:S02]  /*4be0*/  IMAD.WIDE.U32 R44, R44, -0x326172a9, RZ ;  /* 0xcd9e8d572c2c7825 */ /* 0x000fc400078e00ff */
[----:B------:R-:W-:Y:S02]  /*4bf0*/  LDSM.16.MT88.4 R148, [R220+0xa000] ;  /* 0x00a00000dc94783b */ /* 0x000fe40000004200 */
[----:B------:R-:W-:Y:S01]  /*4c00*/  IMAD.WIDE.U32 R34, R34, -0x326172a9, RZ ;  /* 0xcd9e8d5722227825 */ /* 0x000fe200078e00ff */
[C---:B------:R-:W-:Y:S01]  /*4c10*/  PRMT R22, R44.reuse, 0x7773, RZ ;  /* 0x000077732c167816 */ /* 0x040fe200000000ff */
[----:B------:R-:W-:Y:S01]  /*4c20*/  LDSM.16.MT88.4 R96, [R220+0xb000] ;  /* 0x00b00000dc60783b */ /* 0x000fe20000004200 */
[----:B------:R-:W-:Y:S01]  /*4c30*/  PRMT R139, R44, 0x7772, RZ ;  /* 0x000077722c8b7816 */ /* 0x000fe200000000ff */
[----:B------:R-:W-:Y:S01]  /*4c40*/  VIADD R170, R170, 0x1715609d ;  /* 0x1715609daaaa7836 */ /* 0x000fe20000000000 */
[----:B------:R-:W-:Y:S01]  /*4c50*/  PRMT R138, R44, 0x7771, RZ ;  /* 0x000077712c8a7816 */ /* 0x000fe200000000ff */
[----:B------:R-:W-:Y:S01]  /*4c60*/  IMAD.U32 R164, RZ, RZ, UR30 ;  /* 0x0000001effa47e24 */ /* 0x000fe2000f8e00ff */
[----:B------:R-:W-:Y:S01]  /*4c70*/  PRMT R139, R139, 0x5410, R22 ;  /* 0x000054108b8b7816 */ /* 0x000fe20000000016 */
[----:B---3--:R-:W-:Y:S01]  /*4c80*/  FMUL.FTZ R22, R166, UR7 ;  /* 0x00000007a6167c20 */ /* 0x008fe20008410000 */
[----:B------:R-:W-:Y:S01]  /*4c90*/  LOP3.LUT R16, R170, R38, R35, 0x96, !PT ;  /* 0x00000026aa107212 */ /* 0x000fe200078e9623 */
[----:B------:R-:W-:Y:S01]  /*4ca0*/  IMAD.WIDE.U32 R180, R180, -0x326172a9, RZ ;  /* 0xcd9e8d57b4b47825 */ /* 0x000fe200078e00ff */
[----:B-1----:R-:W-:Y:S01]  /*4cb0*/  FMNMX.FTZ R165, R39, R165, !PT ;  /* 0x000000a527a57209 */ /* 0x002fe20007810000 */
[----:B------:R-:W-:Y:S01]  /*4cc0*/  LDSM.16.MT88.4 R172, [R220+0xa800] ;  /* 0x00a80000dcac783b */ /* 0x000fe20000004200 */
[----:B------:R-:W-:Y:S01]  /*4cd0*/  FSEL R22, R22, RZ, P1 ;  /* 0x000000ff16167208 */ /* 0x000fe20000800000 */
[----:B------:R-:W-:Y:S01]  /*4ce0*/  IMAD.MOV.U32 R33, RZ, RZ, R44 ;  /* 0x000000ffff217224 */ /* 0x000fe200078e002c */
[----:B------:R-:W-:Y:S01]  /*4cf0*/  FSETP.NEU.FTZ.AND P1, PT, R165, -INF , PT ;  /* 0xff800000a500780b */ /* 0x000fe20003f3d000 */
[----:B------:R-:W-:Y:S01]  /*4d00*/  VIADD R164, R164, 0xb54cda56 ;  /* 0xb54cda56a4a47836 */ /* 0x000fe20000000000 */
[----:B------:R-:W-:Y:S01]  /*4d10*/  LOP3.LUT R139, R139, 0xff00ff, RZ, 0xc0, !PT ;  /* 0x00ff00ff8b8b7812 */ /* 0x000fe200078ec0ff */
[--C-:B------:R-:W-:Y:S01]  /*4d20*/  FFMA.FTZ R190, R21, UR7, -R22.reuse ;  /* 0x0000000715be7c23 */ /* 0x100fe20008010816 */
[----:B------:R-:W-:Y:S01]  /*4d30*/  FMUL.FTZ R21, R165, UR7 ;  /* 0x00000007a5157c20 */ /* 0x000fe20008410000 */
[----:B------:R-:W-:Y:S01]  /*4d40*/  FSEL R38, R14, -INF , !P2 ;  /* 0xff8000000e267808 */ /* 0x000fe20005000000 */
[--C-:B------:R-:W-:Y:S01]  /*4d50*/  FFMA.FTZ R191, R48, UR7, -R22.reuse ;  /* 0x0000000730bf7c23 */ /* 0x100fe20008010816 */
[----:B------:R-:W-:Y:S01]  /*4d60*/  HSET2.LE.AND R139, R139, R86, PT ;  /* 0x000000568b8b7233 */ /* 0x000fe20003803000 */
[--C-:B------:R-:W-:Y:S01]  /*4d70*/  FFMA.FTZ R197, R24, UR7, -R22.reuse ;  /* 0x0000000718c57c23 */ /* 0x100fe20008010816 */
[----:B------:R-:W-:Y:S01]  /*4d80*/  FSEL R21, R21, RZ, P1 ;  /* 0x000000ff15157208 */ /* 0x000fe20000800000 */
[--C-:B------:R-:W-:Y:S01]  /*4d90*/  FFMA.FTZ R196, R25, UR7, -R22.reuse ;  /* 0x0000000719c47c23 */ /* 0x100fe20008010816 */
[-C--:B------:R-:W-:Y:S01]  /*4da0*/  ISETP.GE.AND P1, PT, R52, R210.reuse, PT ;  /* 0x000000d23400720c */ /* 0x080fe20003f26270 */
[----:B------:R-:W-:Y:S01]  /*4db0*/  FFMA.FTZ R195, R23, UR7, -R22 ;  /* 0x0000000717c37c23 */ /* 0x000fe20008010816 */
[----:B------:R-:W-:Y:S01]  /*4dc0*/  FSEL R52, R18, -INF , !P3 ;  /* 0xff80000012347808 */ /* 0x000fe20005800000 */
[--C-:B------:R-:W-:Y:S01]  /*4dd0*/  FFMA.FTZ R186, R42, UR7, -R21.reuse ;  /* 0x000000072aba7c23 */ /* 0x100fe20008010815 */
[--C-:B------:R-:W-:Y:S01]  /*4de0*/  FFMA.FTZ R184, R41, UR7, -R21.reuse ;  /* 0x0000000729b87c23 */ /* 0x100fe20008010815 */
[----:B------:R-:W-:Y:S01]  /*4df0*/  FSEL R54, R17, -INF , !P1 ;  /* 0xff80000011367808 */ /* 0x000fe20004800000 */
[--C-:B------:R-:W-:Y:S01]  /*4e00*/  FFMA.FTZ R192, R192, UR7, -R21.reuse ;  /* 0x00000007c0c07c23 */ /* 0x100fe20008010815 */
[----:B------:R-:W-:Y:S01]  /*4e10*/  FFMA.FTZ R229, R229, UR7, -R21 ;  /* 0x00000007e5e57c23 */ /* 0x000fe20008010815 */
[----:B------:R-:W-:Y:S01]  /*4e20*/  ISETP.GE.AND P1, PT, R36, R210, PT ;  /* 0x000000d22400720c */ /* 0x000fe20003f26270 */
[----:B------:R-:W-:Y:S01]  /*4e30*/  MUFU.EX2 R186, R186 ;  /* 0x000000ba00ba7308 */ /* 0x000fe20000000800 */
[----:B------:R-:W-:Y:S01]  /*4e40*/  IMAD.WIDE.U32 R16, R16, -0x2daee0ad, RZ ;  /* 0xd2511f5310107825 */ /* 0x000fe200078e00ff */
[----:B------:R-:W-:-:S03]  /*4e50*/  ISETP.GE.AND P3, PT, R29, R209, PT ;  /* 0x000000d11d00720c */ /* 0x000fc60003f66270 */
[--C-:B------:R-:W-:Y:S01]  /*4e60*/  FFMA.FTZ R194, R26, UR7, -R21.reuse ;  /* 0x000000071ac27c23 */ /* 0x100fe20008010815 */
[----:B------:R-:W1:Y:S01]  /*4e70*/  MUFU.EX2 R184, R184 ;  /* 0x000000b800b87308 */ /* 0x000e620000000800 */
[----:B------:R-:W-:Y:S01]  /*4e80*/  FSEL R36, R19, -INF , !P5 ;  /* 0xff80000013247808 */ /* 0x000fe20006800000 */
[----:B------:R-:W-:Y:S01]  /*4e90*/  IMAD.MOV.U32 R4, RZ, RZ, R16 ;  /* 0x000000ffff047224 */ /* 0x000fe200078e0010 */
[----:B------:R-:W-:Y:S01]  /*4ea0*/  PRMT R12, R16, 0x7772, RZ ;  /* 0x00007772100c7816 */ /* 0x000fe200000000ff */
[----:B------:R-:W-:Y:S01]  /*4eb0*/  MUFU.EX2 R192, R192 ;  /* 0x000000c000c07308 */ /* 0x000fe20000000800 */
[----:B------:R-:W-:Y:S01]  /*4ec0*/  FSEL R68, R7, -INF , !P3 ;  /* 0xff80000007447808 */ /* 0x000fe20005800000 */
[----:B------:R-:W-:Y:S01]  /*4ed0*/  FFMA.FTZ R193, R27, UR7, -R21 ;  /* 0x000000071bc17c23 */ /* 0x000fe20008010815 */
[----:B------:R-:W-:Y:S01]  /*4ee0*/  ISETP.GE.AND P5, PT, R30, R210, PT ;  /* 0x000000d21e00720c */ /* 0x000fe20003fa6270 */
[----:B------:R-:W2:Y:S01]  /*4ef0*/  MUFU.EX2 R229, R229 ;  /* 0x000000e500e57308 */ /* 0x000ea20000000800 */
[----:B------:R-:W-:Y:S01]  /*4f00*/  FMNMX3.FTZ R117, R55, R54, R53, !PT ;  /* 0x0000003637757276 */ /* 0x000fe20007810035 */
[--C-:B------:R-:W-:Y:S01]  /*4f10*/  FFMA.FTZ R188, R43, UR7, -R21.reuse ;  /* 0x000000072bbc7c23 */ /* 0x100fe20008010815 */
[----:B------:R-:W-:Y:S01]  /*4f20*/  FSEL R87, R8, -INF , !P5 ;  /* 0xff80000008577808 */ /* 0x000fe20006800000 */
[----:B------:R-:W-:Y:S01]  /*4f30*/  FFMA.FTZ R187, R40, UR7, -R21 ;  /* 0x0000000728bb7c23 */ /* 0x000fe20008010815 */
[----:B------:R-:W-:Y:S01]  /*4f40*/  ISETP.GE.AND P2, PT, R30, R209, PT ;  /* 0x000000d11e00720c */ /* 0x000fe20003f46270 */
[--C-:B------:R-:W-:Y:S01]  /*4f50*/  FFMA.FTZ R230, R20, UR7, -R22.reuse ;  /* 0x0000000714e67c23 */ /* 0x100fe20008010816 */
[----:B-1----:R-:W-:Y:S01]  /*4f60*/  F2FP.F16.F32.PACK_AB R39, R184, R186 ;  /* 0x000000bab827723e */ /* 0x002fe200000000ff */
[----:B------:R-:W-:Y:S01]  /*4f70*/  MUFU.EX2 R194, R194 ;  /* 0x000000c200c27308 */ /* 0x000fe20000000800 */
[----:B------:R-:W-:Y:S01]  /*4f80*/  FSEL R100, R10, -INF , !P2 ;  /* 0xff8000000a647808 */ /* 0x000fe20005000000 */
[----:B------:R-:W-:Y:S01]  /*4f90*/  IMAD.MOV.U32 R217, RZ, RZ, 0x20 ;  /* 0x00000020ffd97424 */ /* 0x000fe200078e00ff */
[----:B------:R-:W-:Y:S01]  /*4fa0*/  LOP3.LUT R139, R39, R139, RZ, 0xc0, !PT ;  /* 0x0000008b278b7212 */ /* 0x000fe200078ec0ff */
[----:B------:R-:W1:Y:S01]  /*4fb0*/  MUFU.EX2 R193, R193 ;  /* 0x000000c100c17308 */ /* 0x000e620000000800 */
[----:B------:R-:W-:Y:S01]  /*4fc0*/  FSEL R39, R13, -INF , !P1 ;  /* 0xff8000000d277808 */ /* 0x000fe20004800000 */
[----:B------:R-:W-:Y:S01]  /*4fd0*/  VIADD R233, R220, 0xa000 ;  /* 0x0000a000dce97836 */ /* 0x000fe20000000000 */
[----:B------:R-:W-:Y:S01]  /*4fe0*/  PRMT R13, R16, 0x7773, RZ ;  /* 0x00007773100d7816 */ /* 0x000fe200000000ff */
[----:B------:R-:W-:Y:S01]  /*4ff0*/  MUFU.EX2 R191, R191 ;  /* 0x000000bf00bf7308 */ /* 0x000fe20000000800 */
[----:B------:R-:W-:Y:S01]  /*5000*/  ISETP.GE.AND P1, PT, R29, R210, PT ;  /* 0x000000d21d00720c */ /* 0x000fe20003f26270 */
[----:B------:R-:W-:Y:S01]  /*5010*/  VIADD R118, R220, 0xa040 ;  /* 0x0000a040dc767836 */ /* 0x000fe20000000000 */
[----:B------:R-:W-:Y:S01]  /*5020*/  PRMT R7, R12, 0x5410, R13 ;  /* 0x000054100c077816 */ /* 0x000fe2000000000d */
[----:B------:R-:W3:Y:S01]  /*5030*/  MUFU.EX2 R190, R190 ;  /* 0x000000be00be7308 */ /* 0x000ee20000000800 */
[----:B------:R-:W-:Y:S01]  /*5040*/  FSEL R70, R5, -INF , !P1 ;  /* 0xff80000005467808 */ /* 0x000fe20004800000 */
[----:B------:R-:W-:Y:S01]  /*5050*/  @P0 VIADD R118, R233, 0xffffffc0 ;  /* 0xffffffc0e9760836 */ /* 0x000fe20000000000 */
[----:B------:R-:W-:Y:S01]  /*5060*/  LOP3.LUT R7, R7, 0xff00ff, RZ, 0xc0, !PT ;  /* 0x00ff00ff07077812 */ /* 0x000fe200078ec0ff */
[----:B------:R-:W-:Y:S01]  /*5070*/  MUFU.EX2 R188, R188 ;  /* 0x000000bc00bc7308 */ /* 0x000fe20000000800 */
[----:B------:R-:W-:Y:S01]  /*5080*/  FMNMX3.FTZ R117, R117, R39, R71, !PT ;  /* 0x0000002775757276 */ /* 0x000fe20007810047 */
[--C-:B------:R-:W-:Y:S01]  /*5090*/  FFMA.FTZ R189, R50, UR7, -R22.reuse ;  /* 0x0000000732bd7c23 */ /* 0x100fe20008010816 */
[----:B--2---:R-:W-:Y:S01]  /*50a0*/  F2FP.F16.F32.PACK_AB R8, R229, R192 ;  /* 0x000000c0e508723e */ /* 0x004fe200000000ff */
[----:B------:R-:W2:Y:S01]  /*50b0*/  MUFU.EX2 R187, R187 ;  /* 0x000000bb00bb7308 */ /* 0x000ea20000000800 */
[----:B------:R-:W-:Y:S01]  /*50c0*/  HSET2.LE.AND R7, R7, R86, PT ;  /* 0x0000005607077233 */ /* 0x000fe20003803000 */
[----:B------:R-:W-:Y:S01]  /*50d0*/  FFMA.FTZ R185, R49, UR7, -R22 ;  /* 0x0000000731b97c23 */ /* 0x000fe20008010816 */
[----:B------:R-:W-:Y:S01]  /*50e0*/  ISETP.GE.AND P1, PT, R31, R209, PT ;  /* 0x000000d11f00720c */ /* 0x000fe20003f26270 */
[----:B------:R-:W-:Y:S01]  /*50f0*/  MUFU.EX2 R197, R197 ;  /* 0x000000c500c57308 */ /* 0x000fe20000000800 */
[----:B------:R-:W-:Y:S01]  /*5100*/  FMNMX3.FTZ R117, R117, R70, R87, !PT ;  /* 0x0000004675757276 */ /* 0x000fe20007810057 */
[----:B------:R-:W-:Y:S01]  /*5110*/  LDSM.16.MT88.4 R64, [R118] ;  /* 0x000000007640783b */ /* 0x000fe20000004200 */
[----:B------:R-:W-:Y:S01]  /*5120*/  LOP3.LUT R7, R8, R7, RZ, 0xc0, !PT ;  /* 0x0000000708077212 */ /* 0x000fe200078ec0ff */
[----:B------:R-:W4:Y:S01]  /*5130*/  MUFU.EX2 R196, R196 ;  /* 0x000000c400c47308 */ /* 0x000f220000000800 */
[----:B------:R-:W-:Y:S01]  /*5140*/  FSEL R69, R6, -INF , !P1 ;  /* 0xff80000006457808 */ /* 0x000fe20004800000 */
[----:B------:R-:W-:Y:S01]  /*5150*/  LDSM.16.MT88.4 R144, [R118+0x1000] ;  /* 0x001000007690783b */ /* 0x000fe20000004200 */
[----:B------:R-:W-:Y:S01]  /*5160*/  FMNMX.FTZ R117, R85, R117, !PT ;  /* 0x0000007555757209 */ /* 0x000fe20007810000 */
[----:B------:R-:W-:Y:S01]  /*5170*/  MUFU.EX2 R195, R195 ;  /* 0x000000c300c37308 */ /* 0x000fe20000000800 */
[----:B------:R-:W-:Y:S01]  /*5180*/  FMNMX3.FTZ R8, R52, R36, R38, !PT ;  /* 0x0000002434087276 */ /* 0x000fe20007810026 */
[----:B------:R-:W-:Y:S01]  /*5190*/  LDSM.16.MT88.4 R20, [R220+0xb800] ;  /* 0x00b80000dc14783b */ /* 0x000fe20000004200 */
[----:B------:R-:W-:Y:S01]  /*51a0*/  LOP3.LUT R5, R32, UR6, R17, 0x96, !PT ;  /* 0x0000000620057c12 */ /* 0x000fe2000f8e9611 */
[----:B------:R-:W-:Y:S01]  /*51b0*/  MUFU.EX2 R230, R230 ;  /* 0x000000e600e67308 */ /* 0x000fe20000000800 */
[----:B------:R-:W-:Y:S01]  /*51c0*/  ISETP.GE.AND P1, PT, R28, R209, PT ;  /* 0x000000d11c00720c */ /* 0x000fe20003f26270 */
[----:B------:R-:W5:Y:S01]  /*51d0*/  SHFL.BFLY PT, R168, R117, 0x2, 0x1f ;  /* 0x0c401f0075a87f89 */ /* 0x000f6200000e0000 */
[----:B------:R-:W-:Y:S01]  /*51e0*/  FMNMX3.FTZ R8, R8, R37, R69, !PT ;  /* 0x0000002508087276 */ /* 0x000fe20007810045 */
[----:B------:R-:W4:Y:S01]  /*51f0*/  MUFU.EX2 R189, R189 ;  /* 0x000000bd00bd7308 */ /* 0x000f220000000800 */
[----:B------:R-:W-:Y:S01]  /*5200*/  PRMT R6, R16, 0x7771, RZ ;  /* 0x0000777110067816 */ /* 0x000fe200000000ff */
[----:B------:R-:W-:Y:S01]  /*5210*/  LDSM.16.MT88.4 R28, [R118+0x800] ;  /* 0x00080000761c783b */ /* 0x000fe20000004200 */
[----:B------:R-:W-:Y:S01]  /*5220*/  LOP3.LUT R4, R4, 0xff, RZ, 0xc0, !PT ;  /* 0x000000ff04047812 */ /* 0x000fe200078ec0ff */
[----:B------:R-:W5:Y:S01]  /*5230*/  MUFU.EX2 R185, R185 ;  /* 0x000000b900b97308 */ /* 0x000f620000000800 */
[----:B------:R-:W-:-:S02]  /*5240*/  LOP3.LUT R242, R84, UR30, R181, 0x96, !PT ;  /* 0x0000001e54f27c12 */ /* 0x000fc4000f8e96b5 */
[----:B------:R-:W-:Y:S02]  /*5250*/  PRMT R12, R5, 0x7632, R12 ;  /* 0x00007632050c7816 */ /* 0x000fe4000000000c */
[----:B------:R-:W-:Y:S01]  /*5260*/  LOP3.LUT R33, R33, 0xff, RZ, 0xc0, !PT ;  /* 0x000000ff21217812 */ /* 0x000fe200078ec0ff */
[----:B------:R-:W-:Y:S01]  /*5270*/  IMAD.WIDE.U32 R242, R242, -0x2daee0ad, RZ ;  /* 0xd2511f53f2f27825 */ /* 0x000fe200078e00ff */
[----:B------:R-:W-:Y:S02]  /*5280*/  FSEL R84, R11, -INF , !P1 ;  /* 0xff8000000b547808 */ /* 0x000fe40004800000 */
[----:B------:R-:W-:Y:S02]  /*5290*/  FMNMX3.FTZ R8, R8, R68, R100, !PT ;  /* 0x0000004408087276 */ /* 0x000fe40007810064 */
[----:B------:R-:W-:Y:S02]  /*52a0*/  LOP3.LUT R137, R164, R34, R45, 0x96, !PT ;  /* 0x00000022a4897212 */ /* 0x000fe400078e962d */
[----:B------:R-:W-:-:S02]  /*52b0*/  PRMT R6, R4, 0x5410, R6 ;  /* 0x0000541004067816 */ /* 0x000fc40000000006 */
[C---:B------:R-:W-:Y:S02]  /*52c0*/  LOP3.LUT R13, R5.reuse, 0xffff, RZ, 0xc0, !PT ;  /* 0x0000ffff050d7812 */ /* 0x040fe400078ec0ff */
[----:B------:R-:W-:Y:S02]  /*52d0*/  LOP3.LUT R4, R5, 0xff, RZ, 0xc0, !PT ;  /* 0x000000ff05047812 */ /* 0x000fe400078ec0ff */
[----:B------:R-:W-:Y:S02]  /*52e0*/  SHF.R.U32.HI R5, RZ, 0x18, R5 ;  /* 0x00000018ff057819 */ /* 0x000fe40000011605 */
[----:B------:R-:W-:Y:S02]  /*52f0*/  LOP3.LUT R12, R12, 0xff, RZ, 0xc0, !PT ;  /* 0x000000ff0c0c7812 */ /* 0x000fe400078ec0ff */
[----:B------:R-:W-:Y:S02]  /*5300*/  PRMT R138, R33, 0x5410, R138 ;  /* 0x00005410218a7816 */ /* 0x000fe4000000008a */
[----:B------:R-:W-:-:S02]  /*5310*/  FMNMX.FTZ R167, R84, R8, !PT ;  /* 0x0000000854a77209 */ /* 0x000fc40007810000 */
[C---:B------:R-:W-:Y:S02]  /*5320*/  LOP3.LUT R34, R137.reuse, 0xffff, RZ, 0xc0, !PT ;  /* 0x0000ffff89227812 */ /* 0x040fe400078ec0ff */
[----:B------:R-:W-:Y:S02]  /*5330*/  PRMT R33, R137, 0x7632, R33 ;  /* 0x0000763289217816 */ /* 0x000fe40000000021 */
[----:B------:R-:W-:Y:S02]  /*5340*/  PRMT R5, R12, 0x5410, R5 ;  /* 0x000054100c057816 */ /* 0x000fe40000000005 */
[----:B------:R-:W-:Y:S02]  /*5350*/  SEL R101, R217, 0xffffffe0, !P6 ;  /* 0xffffffe0d9657807 */ /* 0x000fe40007000000 */
[----:B------:R-:W-:Y:S02]  /*5360*/  LOP3.LUT R136, R137, 0xff, RZ, 0xc0, !PT ;  /* 0x000000ff89887812 */ /* 0x000fe400078ec0ff */
[----:B------:R-:W-:Y:S01]  /*5370*/  LOP3.LUT R240, R116, R182, R243, 0x96, !PT ;  /* 0x000000b674f07212 */ /* 0x000fe200078e96f3 */
[----:B------:R-:W-:Y:S01]  /*5380*/  IMAD.IADD R119, R220, 0x1, R101 ;  /* 0x00000001dc777824 */ /* 0x000fe200078e0265 */
[----:B------:R-:W-:Y:S01]  /*5390*/  SHF.R.U32.HI R137, RZ, 0x18, R137 ;  /* 0x00000018ff897819 */ /* 0x000fe20000011689 */
[----:B------:R-:W5:Y:S01]  /*53a0*/  SHFL.BFLY PT, R116, R167, 0x2, 0x1f ;  /* 0x0c401f00a7747f89 */ /* 0x000f6200000e0000 */
[----:B------:R-:W-:Y:S01]  /*53b0*/  SHF.R.U32.HI R34, RZ, 0x8, R34 ;  /* 0x00000008ff227819 */ /* 0x000fe20000011622 */
[----:B------:R-:W-:Y:S01]  /*53c0*/  IMAD.IADD R101, R101, 0x1, R118 ;  /* 0x0000000165657824 */ /* 0x000fe200078e0276 */
[----:B------:R-:W-:Y:S01]  /*53d0*/  LOP3.LUT R33, R33, 0xff, RZ, 0xc0, !PT ;  /* 0x000000ff21217812 */ /* 0x000fe200078ec0ff */
[----:B------:R-:W-:Y:S01]  /*53e0*/  IMAD.WIDE.U32 R240, R240, -0x326172a9, RZ ;  /* 0xcd9e8d57f0f07825 */ /* 0x000fe200078e00ff */
[----:B------:R-:W-:Y:S01]  /*53f0*/  SHF.R.U32.HI R13, RZ, 0x8, R13 ;  /* 0x00000008ff0d7819 */ /* 0x000fe2000001160d */
[----:B------:R-:W5:Y:S01]  /*5400*/  LDSM.16.MT88.4 R48, [R119+0xa000] ;  /* 0x00a000007730783b */ /* 0x000f620000004200 */
[----:B------:R-:W-:-:S02]  /*5410*/  HSET2.LE.AND R5, R5, R86, PT ;  /* 0x0000005605057233 */ /* 0x000fc40003803000 */
[----:B------:R-:W-:Y:S01]  /*5420*/  PRMT R136, R136, 0x5410, R34 ;  /* 0x0000541088887816 */ /* 0x000fe20000000022 */
[----:B------:R-:W-:Y:S01]  /*5430*/  LDSM.16.MT88.4 R80, [R101] ;  /* 0x000000006550783b */ /* 0x000fe20000004200 */
[----:B------:R-:W-:Y:S02]  /*5440*/  PRMT R137, R33, 0x5410, R137 ;  /* 0x0000541021897816 */ /* 0x000fe40000000089 */
[----:B------:R-:W-:Y:S01]  /*5450*/  PRMT R4, R4, 0x5410, R13 ;  /* 0x0000541004047816 */ /* 0x000fe2000000000d */
[----:B------:R-:W-:Y:S01]  /*5460*/  LDSM.16.MT88.4 R176, [R101+0x1000] ;  /* 0x0010000065b0783b */ /* 0x000fe20000004200 */
[----:B-1----:R-:W-:Y:S02]  /*5470*/  F2FP.F16.F32.PACK_AB R12, R193, R194 ;  /* 0x000000c2c10c723e */ /* 0x002fe400000000ff */
[----:B------:R-:W-:Y:S01]  /*5480*/  HSET2.LE.AND R136, R136, R86, PT ;  /* 0x0000005688887233 */ /* 0x000fe20003803000 */
[----:B------:R-:W-:Y:S01]  /*5490*/  LDSM.16.MT88.4 R24, [R101+0x800] ;  /* 0x000800006518783b */ /* 0x000fe20000004200 */
[----:B------:R-:W-:-:S02]  /*54a0*/  LOP3.LUT R5, R12, R5, RZ, 0xc0, !PT ;  /* 0x000000050c057212 */ /* 0x000fc400078ec0ff */
[--C-:B------:R-:W-:Y:S01]  /*54b0*/  HSET2.LE.AND R137, R137, R86.reuse, PT ;  /* 0x0000005689897233 */ /* 0x100fe20003803000 */
[----:B------:R1:W-:Y:S01]  /*54c0*/  LDSM.16.MT88.4 R8, [R101+0x1800] ;  /* 0x001800006508783b */ /* 0x0003e20000004200 */
[----:B---3--:R-:W-:Y:S01]  /*54d0*/  F2FP.F16.F32.PACK_AB R34, R190, R191 ;  /* 0x000000bfbe22723e */ /* 0x008fe200000000ff */
[----:B------:R-:W-:Y:S01]  /*54e0*/  FADD.FTZ R190, R191, R190 ;  /* 0x000000bebfbe7221 */ /* 0x000fe20000010000 */
[----:B--2---:R-:W-:Y:S01]  /*54f0*/  F2FP.F16.F32.PACK_AB R33, R187, R188 ;  /* 0x000000bcbb21723e */ /* 0x004fe200000000ff */
[----:B------:R-:W-:Y:S01]  /*5500*/  LDSM.16.MT88.4 R112, [R119+0xb000] ;  /* 0x00b000007770783b */ /* 0x000fe20000004200 */
[--C-:B------:R-:W-:Y:S01]  /*5510*/  HSET2.LE.AND R4, R4, R86.reuse, PT ;  /* 0x0000005604047233 */ /* 0x100fe20003803000 */
[----:B------:R-:W-:Y:S01]  /*5520*/  FADD.FTZ R187, R188, R187 ;  /* 0x000000bbbcbb7221 */ /* 0x000fe20000010000 */
[----:B----4-:R-:W-:Y:S01]  /*5530*/  F2FP.F16.F32.PACK_AB R13, R196, R197 ;  /* 0x000000c5c40d723e */ /* 0x010fe200000000ff */
[----:B------:R-:W-:Y:S01]  /*5540*/  LDSM.16.MT88.4 R16, [R119+0xb800] ;  /* 0x00b800007710783b */ /* 0x000fe20000004200 */
[----:B------:R-:W-:Y:S01]  /*5550*/  HSET2.LE.AND R6, R6, R86, PT ;  /* 0x0000005606067233 */ /* 0x000fe20003803000 */
[----:B------:R-:W-:Y:S01]  /*5560*/  FADD.FTZ R190, R189, R190 ;  /* 0x000000bebdbe7221 */ /* 0x000fe20000010000 */
[----:B------:R-:W-:Y:S01]  /*5570*/  F2FP.F16.F32.PACK_AB R12, R230, R195 ;  /* 0x000000c3e60c723e */ /* 0x000fe200000000ff */
[----:B------:R-:W-:Y:S01]  /*5580*/  FADD.FTZ R187, R186, R187 ;  /* 0x000000bbbabb7221 */ /* 0x000fe20000010000 */
[----:B------:R-:W-:Y:S01]  /*5590*/  LOP3.LUT R102, R224, R102, R241, 0x96, !PT ;  /* 0x00000066e0667212 */ /* 0x000fe200078e96f1 */
[----:B-----5:R-:W-:Y:S01]  /*55a0*/  FADD.FTZ R190, R185, R190 ;  /* 0x000000beb9be7221 */ /* 0x020fe20000010000 */
[----:B------:R-:W-:Y:S01]  /*55b0*/  FMNMX.FTZ R168, R117, R168, !PT ;  /* 0x000000a875a87209 */ /* 0x000fe20007810000 */
[----:B------:R-:W-:Y:S01]  /*55c0*/  FADD.FTZ R187, R184, R187 ;  /* 0x000000bbb8bb7221 */ /* 0x000fe20000010000 */
[----:B------:R-:W-:Y:S01]  /*55d0*/  LOP3.LUT R136, R34, R136, RZ, 0xc0, !PT ;  /* 0x0000008822887212 */ /* 0x000fe200078ec0ff */
[----:B------:R-:W-:Y:S01]  /*55e0*/  FADD.FTZ R190, R197, R190 ;  /* 0x000000bec5be7221 */ /* 0x000fe20000010000 */
[----:B------:R-:W-:Y:S01]  /*55f0*/  LOP3.LUT R137, R33, R137, RZ, 0xc0, !PT ;  /* 0x0000008921897212 */ /* 0x000fe200078ec0ff */
[----:B------:R-:W-:Y:S01]  /*5600*/  FADD.FTZ R187, R194, R187 ;  /* 0x000000bbc2bb7221 */ /* 0x000fe20000010000 */
[----:B------:R-:W-:Y:S01]  /*5610*/  LOP3.LUT R4, R13, R4, RZ, 0xc0, !PT ;  /* 0x000000040d047212 */ /* 0x000fe200078ec0ff */
[----:B------:R-:W-:Y:S01]  /*5620*/  LDSM.16.MT88.4 R32, [R119+0xa800] ;  /* 0x00a800007720783b */ /* 0x000fe20000004200 */
[----:B-1----:R-:W-:Y:S01]  /*5630*/  LOP3.LUT R101, R225, R180, R103, 0x96, !PT ;  /* 0x000000b4e1657212 */ /* 0x002fe200078e9667 */
[----:B------:R-:W-:Y:S01]  /*5640*/  IMAD.WIDE.U32 R102, R102, -0x2daee0ad, RZ ;  /* 0xd2511f5366667825 */ /* 0x000fe200078e00ff */
[----:B------:R-:W-:-:S03]  /*5650*/  LOP3.LUT R6, R12, R6, RZ, 0xc0, !PT ;  /* 0x000000060c067212 */ /* 0x000fc600078ec0ff */
[----:B------:R-:W-:Y:S01]  /*5660*/  FADD.FTZ R190, R196, R190 ;  /* 0x000000bec4be7221 */ /* 0x000fe20000010000 */
[----:B------:R1:W-:Y:S01]  /*5670*/  LDSM.16.MT88.4 R12, [R118+0x1800] ;  /* 0x00180000760c783b */ /* 0x0003e20000004200 */
[----:B------:R-:W-:Y:S01]  /*5680*/  FMNMX.FTZ R167, R167, R116, !PT ;  /* 0x00000074a7a77209 */ /* 0x000fe20007810000 */
[----:B------:R-:W-:Y:S01]  /*5690*/  FADD.FTZ R187, R193, R187 ;  /* 0x000000bbc1bb7221 */ /* 0x000fe20000010000 */
[----:B------:R-:W-:Y:S01]  /*56a0*/  HSET2.LE.AND R138, R138, R86, PT ;  /* 0x000000568a8a7233 */ /* 0x000fe20003803000 */
[----:B------:R-:W-:Y:S01]  /*56b0*/  FADD.FTZ R190, R195, R190 ;  /* 0x000000bec3be7221 */ /* 0x000fe20000010000 */
[----:B------:R-:W-:Y:S01]  /*56c0*/  F2FP.F16.F32.PACK_AB R40, R185, R189 ;  /* 0x000000bdb928723e */ /* 0x000fe200000000ff */
[----:B------:R-:W2:Y:S01]  /*56d0*/  SHFL.BFLY PT, R134, R167, 0x1, 0x1f ;  /* 0x0c201f00a7867f89 */ /* 0x000ea200000e0000 */
[----:B------:R-:W-:Y:S01]  /*56e0*/  FADD.FTZ R187, R192, R187 ;  /* 0x000000bbc0bb7221 */ /* 0x000fe20000010000 */
[----:B------:R-:W-:Y:S01]  /*56f0*/  FADD.FTZ R230, R230, R190 ;  /* 0x000000bee6e67221 */ /* 0x000fe20000010000 */
[----:B------:R-:W-:-:S02]  /*5700*/  LOP3.LUT R138, R40, R138, RZ, 0xc0, !PT ;  /* 0x0000008a288a7212 */ /* 0x000fc400078ec0ff */
[----:B------:R-:W-:-:S05]  /*5710*/  FADD.FTZ R229, R229, R187 ;  /* 0x000000bbe5e57221 */ /* 0x000fca0000010000 */
[----:B------:R-:W-:Y:S01]  /*5720*/  HMMA.16816.F32 R156, R136, R148, RZ ;  /* 0x00000094889c723c */ /* 0x000fe200000018ff */
[----:B-1----:R-:W-:-:S07]  /*5730*/  IMAD.WIDE.U32 R118, R101, -0x2daee0ad, RZ ;  /* 0xd2511f5365767825 */ /* 0x002fce00078e00ff */
[C---:B------:R-:W-:Y:S01]  /*5740*/  HMMA.16816.F32 R40, R136.reuse, R48, RZ ;  /* 0x000000308828723c */ /* 0x040fe200000018ff */
[----:B------:R-:W1:Y:S01]  /*5750*/  SHFL.BFLY PT, R101, R168, 0x1, 0x1f ;  /* 0x0c201f00a8657f89 */ /* 0x000e6200000e0000 */
[----:B------:R-:W-:Y:S02]  /*5760*/  LOP3.LUT R117, R207, R242, R119, 0x96, !PT ;  /* 0x000000f2cf757212 */ /* 0x000fe400078e9677 */
[----:B------:R-:W-:Y:S02]  /*5770*/  LOP3.LUT R118, R205, R118, R103, 0x96, !PT ;  /* 0x00000076cd767212 */ /* 0x000fe400078e9667 */
[----:B--2---:R-:W-:Y:S01]  /*5780*/  FMNMX.FTZ R167, R167, R134, !PT ;  /* 0x00000086a7a77209 */ /* 0x004fe20007810000 */
[----:B------:R-:W-:Y:S01]  /*5790*/  IMAD.WIDE.U32 R132, R117, -0x326172a9, RZ ;  /* 0xcd9e8d5775847825 */ /* 0x000fe200078e00ff */
[----:B------:R-:W-:Y:S03]  /*57a0*/  HMMA.16816.F32 R56, R136, R64, RZ ;  /* 0x000000408838723c */ /* 0x000fe600000018ff */
[----:B------:R-:W-:Y:S01]  /*57b0*/  IMAD.WIDE.U32 R118, R118, -0x326172a9, RZ ;  /* 0xcd9e8d5776767825 */ /* 0x000fe200078e00ff */
[----:B------:R-:W-:-:S04]  /*57c0*/  LOP3.LUT R103, R206, R240, R133, 0x96, !PT ;  /* 0x000000f0ce677212 */ /* 0x000fc800078e9685 */
[----:B------:R-:W-:Y:S01]  /*57d0*/  LOP3.LUT R116, R204, R132, R119, 0x96, !PT ;  /* 0x00000084cc747212 */ /* 0x000fe200078e9677 */
[----:B------:R-:W-:Y:S01]  /*57e0*/  IMAD.WIDE.U32 R132, R103, -0x2daee0ad, RZ ;  /* 0xd2511f5367847825 */ /* 0x000fe200078e00ff */
[----:B------:R-:W-:Y:S03]  /*57f0*/  HMMA.16816.F32 R72, R136, R80, RZ ;  /* 0x000000508848723c */ /* 0x000fe600000018ff */
[----:B------:R-:W-:Y:S01]  /*5800*/  IMAD.WIDE.U32 R116, R116, -0x2daee0ad, RZ ;  /* 0xd2511f5374747825 */ /* 0x000fe200078e00ff */
[----:B------:R-:W-:Y:S02]  /*5810*/  LOP3.LUT R102, R171, R102, R133, 0x96, !PT ;  /* 0x00000066ab667212 */ /* 0x000fe400078e9685 */
[----:B-1----:R-:W-:Y:S02]  /*5820*/  FMNMX.FTZ R168, R168, R101, !PT ;  /* 0x00000065a8a87209 */ /* 0x002fe40007810000 */
[----:B------:R-:W-:Y:S01]  /*5830*/  LOP3.LUT R117, R169, R132, R117, 0x96, !PT ;  /* 0x00000084a9757212 */ /* 0x000fe200078e9675 */
[----:B------:R-:W-:Y:S01]  /*5840*/  IMAD.WIDE.U32 R102, R102, -0x326172a9, RZ ;  /* 0xcd9e8d5766667825 */ /* 0x000fe200078e00ff */
[----:B------:R-:W-:-:S03]  /*5850*/  FSETP.NEU.FTZ.AND P1, PT, R168, -INF , PT ;  /* 0xff800000a800780b */ /* 0x000fc60003f3d000 */
[----:B------:R-:W-:Y:S01]  /*5860*/  FMUL.FTZ R101, R168, UR7 ;  /* 0x00000007a8657c20 */ /* 0x000fe20008410000 */
[C---:B------:R-:W-:Y:S01]  /*5870*/  HMMA.16816.F32 R88, R136.reuse, R96, RZ ;  /* 0x000000608858723c */ /* 0x040fe200000018ff */
[----:B------:R-:W-:Y:S01]  /*5880*/  IMAD.WIDE.U32 R140, R117, -0x326172a9, RZ ;  /* 0xcd9e8d57758c7825 */ /* 0x000fe200078e00ff */
[----:B------:R-:W-:Y:S02]  /*5890*/  LOP3.LUT R103, R170, R118, R103, 0x96, !PT ;  /* 0x00000076aa677212 */ /* 0x000fe400078e9667 */
[----:B------:R-:W-:Y:S02]  /*58a0*/  FSEL R101, R101, RZ, P1 ;  /* 0x000000ff65657208 */ /* 0x000fe40000800000 */
[----:B------:R-:W-:Y:S01]  /*58b0*/  LOP3.LUT R117, R164, R102, R141, 0x96, !PT ;  /* 0x00000066a4757212 */ /* 0x000fe200078e968d */
[----:B------:R-:W-:Y:S01]  /*58c0*/  IMAD.MOV.U32 R102, RZ, RZ, R140 ;  /* 0x000000ffff667224 */ /* 0x000fe200078e008c */
[----:B------:R-:W-:Y:S01]  /*58d0*/  FSETP.NEU.FTZ.AND P1, PT, R167, -INF , PT ;  /* 0xff800000a700780b */ /* 0x000fe20003f3d000 */
[--C-:B------:R-:W-:Y:S01]  /*58e0*/  FFMA.FTZ R201, R55, UR7, -R101.reuse ;  /* 0x0000000737c97c23 */ /* 0x100fe20008010865 */
[C---:B------:R-:W-:Y:S01]  /*58f0*/  HMMA.16816.F32 R104, R136.reuse, R112, RZ ;  /* 0x000000708868723c */ /* 0x040fe200000018ff */
[----:B------:R-:W-:Y:S01]  /*5900*/  FFMA.FTZ R199, R53, UR7, -R101 ;  /* 0x0000000735c77c23 */ /* 0x000fe20008010865 */
[----:B------:R-:W-:Y:S01]  /*5910*/  LOP3.LUT R55, R102, 0xff, RZ, 0xc0, !PT ;  /* 0x000000ff66377812 */ /* 0x000fe200078ec0ff */
[----:B------:R-:W-:Y:S01]  /*5920*/  FMUL.FTZ R102, R167, UR7 ;  /* 0x00000007a7667c20 */ /* 0x000fe20008410000 */
[----:B------:R-:W-:Y:S01]  /*5930*/  PRMT R53, R117, 0x7632, R53 ;  /* 0x0000763275357816 */ /* 0x000fe20000000035 */
[--C-:B------:R-:W-:Y:S01]  /*5940*/  FFMA.FTZ R200, R54, UR7, -R101.reuse ;  /* 0x0000000736c87c23 */ /* 0x100fe20008010865 */
[--C-:B------:R-:W-:Y:S01]  /*5950*/  FFMA.FTZ R198, R39, UR7, -R101.reuse ;  /* 0x0000000727c67c23 */ /* 0x100fe20008010865 */
[----:B------:R-:W-:Y:S01]  /*5960*/  PRMT R133, R140, 0x7771, RZ ;  /* 0x000077718c857816 */ /* 0x000fe200000000ff */
[C---:B------:R-:W-:Y:S01]  /*5970*/  HMMA.16816.F32 R120, R136.reuse, R144, RZ ;  /* 0x000000908878723c */ /* 0x040fe200000018ff */
[----:B------:R-:W-:Y:S01]  /*5980*/  FSEL R102, R102, RZ, P1 ;  /* 0x000000ff66667208 */ /* 0x000fe20000800000 */
[----:B------:R-:W-:Y:S01]  /*5990*/  MUFU.EX2 R201, R201 ;  /* 0x000000c900c97308 */ /* 0x000fe20000000800 */
[----:B------:R-:W-:Y:S01]  /*59a0*/  LOP3.LUT R53, R53, 0xff, RZ, 0xc0, !PT ;  /* 0x000000ff35357812 */ /* 0x000fe200078ec0ff */
[----:B------:R-:W-:Y:S01]  /*59b0*/  FFMA.FTZ R245, R87, UR7, -R101 ;  /* 0x0000000757f57c23 */ /* 0x000fe20008010865 */
[----:B------:R-:W-:Y:S01]  /*59c0*/  PRMT R132, R140, 0x7773, RZ ;  /* 0x000077738c847816 */ /* 0x000fe200000000ff */
[--C-:B------:R-:W-:Y:S01]  /*59d0*/  FFMA.FTZ R211, R52, UR7, -R102.reuse ;  /* 0x0000000734d37c23 */ /* 0x100fe20008010866 */
[--C-:B------:R-:W-:Y:S01]  /*59e0*/  FFMA.FTZ R203, R38, UR7, -R102.reuse ;  /* 0x0000000726cb7c23 */ /* 0x100fe20008010866 */
[C---:B------:R-:W-:Y:S01]  /*59f0*/  HMMA.16816.F32 R128, R136.reuse, R176, RZ ;  /* 0x000000b08880723c */ /* 0x040fe200000018ff */
[----:B------:R-:W-:Y:S01]  /*5a00*/  LOP3.LUT R52, R117, 0xffff, RZ, 0xc0, !PT ;  /* 0x0000ffff75347812 */ /* 0x000fe200078ec0ff */
[--C-:B------:R-:W-:Y:S01]  /*5a10*/  FFMA.FTZ R202, R37, UR7, -R102.reuse ;  /* 0x0000000725ca7c23 */ /* 0x100fe20008010866 */
[----:B------:R-:W-:Y:S01]  /*5a20*/  LOP3.LUT R38, R117, 0xff, RZ, 0xc0, !PT ;  /* 0x000000ff75267812 */ /* 0x000fe200078ec0ff */
[----:B------:R-:W-:Y:S01]  /*5a30*/  FFMA.FTZ R231, R36, UR7, -R102 ;  /* 0x0000000724e77c23 */ /* 0x000fe20008010866 */
[----:B------:R-:W-:Y:S01]  /*5a40*/  SHF.R.U32.HI R117, RZ, 0x18, R117 ;  /* 0x00000018ff757819 */ /* 0x000fe20000011675 */
[----:B------:R-:W-:Y:S01]  /*5a50*/  MUFU.EX2 R200, R200 ;  /* 0x000000c800c87308 */ /* 0x000fe20000000800 */
[----:B------:R-:W-:Y:S01]  /*5a60*/  PRMT R119, R140, 0x7772, RZ ;  /* 0x000077728c777816 */ /* 0x000fe200000000ff */
[C---:B------:R-:W-:Y:S01]  /*5a70*/  HMMA.16816.F32 R152, R136.reuse, R150, RZ ;  /* 0x000000968898723c */ /* 0x040fe200000018ff */
[----:B------:R-:W-:Y:S01]  /*5a80*/  PRMT R53, R53, 0x5410, R117 ;  /* 0x0000541035357816 */ /* 0x000fe20000000075 */
[----:B------:R-:W-:Y:S01]  /*5a90*/  MUFU.EX2 R199, R199 ;  /* 0x000000c700c77308 */ /* 0x000fe20000000800 */
[----:B------:R-:W-:Y:S01]  /*5aa0*/  PRMT R39, R55, 0x5410, R133 ;  /* 0x0000541037277816 */ /* 0x000fe20000000085 */
[----:B------:R-:W-:Y:S01]  /*5ab0*/  FFMA.FTZ R232, R85, UR7, -R101 ;  /* 0x0000000755e87c23 */ /* 0x000fe20008010865 */
[----:B------:R-:W-:Y:S01]  /*5ac0*/  IMAD.WIDE.U32 R54, R103, -0x2daee0ad, RZ ;  /* 0xd2511f5367367825 */ /* 0x000fe200078e00ff */
[----:B------:R-:W1:Y:S01]  /*5ad0*/  MUFU.EX2 R198, R198 ;  /* 0x000000c600c67308 */ /* 0x000e620000000800 */
[----:B------:R-:W-:Y:S01]  /*5ae0*/  PRMT R119, R119, 0x5410, R132 ;  /* 0x0000541077777816 */ /* 0x000fe20000000084 */
[----:B------:R-:W-:Y:S01]  /*5af0*/  HMMA.16816.F32 R44, R136, R50, RZ ;  /* 0x00000032882c723c */ /* 0x000fe200000018ff */
[----:B------:R-:W-:Y:S01]  /*5b00*/  SHF.R.U32.HI R52, RZ, 0x8, R52 ;  /* 0x00000008ff347819 */ /* 0x000fe20000011634 */
[----:B------:R-:W-:Y:S01]  /*5b10*/  MUFU.EX2 R211, R211 ;  /* 0x000000d300d37308 */ /* 0x000fe20000000800 */
[----:B------:R-:W-:Y:S01]  /*5b20*/  HSET2.LE.AND R133, R53, R86, PT ;  /* 0x0000005635857233 */ /* 0x000fe20003803000 */
[----:B------:R-:W-:-:S02]  /*5b30*/  IMAD.MOV.U32 R53, RZ, RZ, R54 ;  /* 0x000000ffff357224 */ /* 0x000fc400078e0036 */
[--C-:B------:R-:W-:Y:S01]  /*5b40*/  FFMA.FTZ R247, R100, UR7, -R102.reuse ;  /* 0x0000000764f77c23 */ /* 0x100fe20008010866 */
[----:B------:R-:W-:Y:S01]  /*5b50*/  MUFU.EX2 R203, R203 ;  /* 0x000000cb00cb7308 */ /* 0x000fe20000000800 */
[----:B------:R-:W-:Y:S01]  /*5b60*/  FFMA.FTZ R246, R84, UR7, -R102 ;  /* 0x0000000754f67c23 */ /* 0x000fe20008010866 */
[C---:B------:R-:W-:Y:S01]  /*5b70*/  HMMA.16816.F32 R60, R136.reuse, R66, RZ ;  /* 0x00000042883c723c */ /* 0x040fe200000018ff */
[----:B------:R-:W-:Y:S01]  /*5b80*/  LOP3.LUT R119, R119, 0xff00ff, RZ, 0xc0, !PT ;  /* 0x00ff00ff77777812 */ /* 0x000fe200078ec0ff */
[----:B------:R-:W2:Y:S01]  /*5b90*/  MUFU.EX2 R202, R202 ;  /* 0x000000ca00ca7308 */ /* 0x000ea20000000800 */
[----:B------:R-:W-:Y:S01]  /*5ba0*/  PRMT R38, R38, 0x5410, R52 ;  /* 0x0000541026267816 */ /* 0x000fe20000000034 */
[--C-:B------:R-:W-:Y:S01]  /*5bb0*/  FFMA.FTZ R248, R71, UR7, -R101.reuse ;  /* 0x0000000747f87c23 */ /* 0x100fe20008010865 */
[----:B------:R-:W-:Y:S01]  /*5bc0*/  LOP3.LUT R53, R53, 0xff, RZ, 0xc0, !PT ;  /* 0x000000ff35357812 */ /* 0x000fe200078ec0ff */
[----:B------:R-:W3:Y:S01]  /*5bd0*/  MUFU.EX2 R231, R231 ;  /* 0x000000e700e77308 */ /* 0x000ee20000000800 */
[----:B------:R-:W-:Y:S01]  /*5be0*/  FFMA.FTZ R249, R70, UR7, -R101 ;  /* 0x0000000746f97c23 */ /* 0x000fe20008010865 */
[C---:B------:R-:W-:Y:S01]  /*5bf0*/  HMMA.16816.F32 R76, R136.reuse, R82, RZ ;  /* 0x00000052884c723c */ /* 0x040fe200000018ff */
[--C-:B------:R-:W-:Y:S01]  /*5c00*/  HSET2.LE.AND R39, R39, R86.reuse, PT ;  /* 0x0000005627277233 */ /* 0x100fe20003803000 */
[----:B------:R-:W-:Y:S01]  /*5c10*/  MUFU.EX2 R245, R245 ;  /* 0x000000f500f57308 */ /* 0x000fe20000000800 */
[--C-:B------:R-:W-:Y:S01]  /*5c20*/  HSET2.LE.AND R119, R119, R86.reuse, PT ;  /* 0x0000005677777233 */ /* 0x100fe20003803000 */
[--C-:B------:R-:W-:Y:S01]  /*5c30*/  FFMA.FTZ R251, R69, UR7, -R102.reuse ;  /* 0x0000000745fb7c23 */ /* 0x100fe20008010866 */
[----:B------:R-:W-:Y:S01]  /*5c40*/  HSET2.LE.AND R38, R38, R86, PT ;  /* 0x0000005626267233 */ /* 0x000fe20003803000 */
[----:B------:R-:W4:Y:S01]  /*5c50*/  MUFU.EX2 R232, R232 ;  /* 0x000000e800e87308 */ /* 0x000f220000000800 */
[----:B-1----:R-:W-:Y:S01]  /*5c60*/  F2FP.F16.F32.PACK_AB R134, R198, R199 ;  /* 0x000000c7c686723e */ /* 0x002fe200000000ff */
[C---:B------:R-:W-:Y:S01]  /*5c70*/  HMMA.16816.F32 R92, R136.reuse, R98, RZ ;  /* 0x00000062885c723c */ /* 0x040fe200000018ff */
[----:B--2---:R-:W-:Y:S01]  /*5c80*/  F2FP.F16.F32.PACK_AB R135, R202, R203 ;  /* 0x000000cbca87723e */ /* 0x004fe200000000ff */
[----:B------:R-:W-:Y:S01]  /*5c90*/  MUFU.EX2 R247, R247 ;  /* 0x000000f700f77308 */ /* 0x000fe20000000800 */
[----:B------:R-:W-:Y:S01]  /*5ca0*/  F2FP.F16.F32.PACK_AB R132, R200, R201 ;  /* 0x000000c9c884723e */ /* 0x000fe200000000ff */
[----:B------:R-:W-:Y:S01]  /*5cb0*/  FFMA.FTZ R250, R68, UR7, -R102 ;  /* 0x0000000744fa7c23 */ /* 0x000fe20008010866 */
[----:B---3--:R-:W-:Y:S01]  /*5cc0*/  F2FP.F16.F32.PACK_AB R36, R231, R211 ;  /* 0x000000d3e724723e */ /* 0x008fe200000000ff */
[----:B------:R-:W-:Y:S01]  /*5cd0*/  MUFU.EX2 R246, R246 ;  /* 0x000000f600f67308 */ /* 0x000fe20000000800 */
[----:B------:R-:W-:Y:S01]  /*5ce0*/  LOP3.LUT R134, R134, R39, RZ, 0xc0, !PT ;  /* 0x0000002786867212 */ /* 0x000fe200078ec0ff */
[C---:B------:R-:W-:Y:S01]  /*5cf0*/  HMMA.16816.F32 R108, R136.reuse, R114, RZ ;  /* 0x00000072886c723c */ /* 0x040fe200000018ff */
[----:B------:R-:W-:Y:S01]  /*5d00*/  LOP3.LUT R135, R135, R119, RZ, 0xc0, !PT ;  /* 0x0000007787877212 */ /* 0x000fe200078ec0ff */
[----:B------:R-:W1:Y:S01]  /*5d10*/  MUFU.EX2 R248, R248 ;  /* 0x000000f800f87308 */ /* 0x000e620000000800 */
[----:B------:R-:W-:Y:S01]  /*5d20*/  LOP3.LUT R132, R132, R38, RZ, 0xc0, !PT ;  /* 0x0000002684847212 */ /* 0x000fe200078ec0ff */
[----:B------:R-:W-:Y:S01]  /*5d30*/  FADD.FTZ R200, R201, R200 ;  /* 0x000000c8c9c87221 */ /* 0x000fe20000010000 */
[----:B------:R-:W-:Y:S01]  /*5d40*/  LOP3.LUT R133, R36, R133, RZ, 0xc0, !PT ;  /* 0x0000008524857212 */ /* 0x000fe200078ec0ff */
[----:B------:R-:W2:Y:S01]  /*5d50*/  MUFU.EX2 R249, R249 ;  /* 0x000000f900f97308 */ /* 0x000ea20000000800 */
[----:B----4-:R-:W-:Y:S01]  /*5d60*/  F2FP.F16.F32.PACK_AB R100, R232, R245 ;  /* 0x000000f5e864723e */ /* 0x010fe200000000ff */
[C---:B------:R-:W-:Y:S01]  /*5d70*/  HMMA.16816.F32 R124, R136.reuse, R146, RZ ;  /* 0x00000092887c723c */ /* 0x040fe200000018ff */
[----:B------:R-:W-:Y:S01]  /*5d80*/  FADD.FTZ R211, R211, R231 ;  /* 0x000000e7d3d37221 */ /* 0x000fe20000010000 */
[----:B------:R-:W3:Y:S01]  /*5d90*/  MUFU.EX2 R251, R251 ;  /* 0x000000fb00fb7308 */ /* 0x000ee20000000800 */
[----:B------:R-:W-:Y:S01]  /*5da0*/  FADD.FTZ R200, R199, R200 ;  /* 0x000000c8c7c87221 */ /* 0x000fe20000010000 */
[----:B------:R-:W-:Y:S01]  /*5db0*/  UMOV UR7, 0xffffffff ;  /* 0xffffffff00077882 */ /* 0x000fe20000000000 */
[----:B------:R-:W-:Y:S01]  /*5dc0*/  FADD.FTZ R211, R203, R211 ;  /* 0x000000d3cbd37221 */ /* 0x000fe20000010000 */
[----:B------:R-:W4:Y:S01]  /*5dd0*/  MUFU.EX2 R250, R250 ;  /* 0x000000fa00fa7308 */ /* 0x000f220000000800 */
[----:B------:R-:W-:Y:S01]  /*5de0*/  FADD.FTZ R200, R198, R200 ;  /* 0x000000c8c6c87221 */ /* 0x000fe20000010000 */
[----:B------:R-:W-:Y:S01]  /*5df0*/  HMMA.16816.F32 R136, R136, R178, RZ ;  /* 0x000000b28888723c */ /* 0x000fe200000018ff */
[----:B------:R-:W-:-:S02]  /*5e00*/  FADD.FTZ R211, R202, R211 ;  /* 0x000000d3cad37221 */ /* 0x000fc40000010000 */
[----:B-1----:R-:W-:-:S04]  /*5e10*/  FADD.FTZ R200, R248, R200 ;  /* 0x000000c8f8c87221 */ /* 0x002fc80000010000 */
[----:B--2---:R-:W-:Y:S01]  /*5e20*/  FADD.FTZ R200, R249, R200 ;  /* 0x000000c8f9c87221 */ /* 0x004fe20000010000 */
[C---:B------:R-:W-:Y:S01]  /*5e30*/  HMMA.16816.F32 R156, R4.reuse, R172, R156 ;  /* 0x000000ac049c723c */ /* 0x040fe2000000189c */
[----:B---3--:R-:W-:Y:S02]  /*5e40*/  FADD.FTZ R211, R251, R211 ;  /* 0x000000d3fbd37221 */ /* 0x008fe40000010000 */
[----:B------:R-:W-:Y:S02]  /*5e50*/  FADD.FTZ R200, R245, R200 ;  /* 0x000000c8f5c87221 */ /* 0x000fe40000010000 */
[----:B----4-:R-:W-:Y:S02]  /*5e60*/  FADD.FTZ R211, R250, R211 ;  /* 0x000000d3fad37221 */ /* 0x010fe40000010000 */
[----:B------:R-:W-:Y:S01]  /*5e70*/  FADD.FTZ R232, R232, R200 ;  /* 0x000000c8e8e87221 */ /* 0x000fe20000010000 */
[----:B------:R-:W-:Y:S01]  /*5e80*/  HMMA.16816.F32 R40, R4, R32, R40 ;  /* 0x000000200428723c */ /* 0x000fe20000001828 */
[----:B------:R-:W-:-:S04]  /*5e90*/  FADD.FTZ R211, R247, R211 ;  /* 0x000000d3f7d37221 */ /* 0x000fc80000010000 */
[----:B------:R-:W-:-:S03]  /*5ea0*/  FADD.FTZ R231, R246, R211 ;  /* 0x000000d3f6e77221 */ /* 0x000fc60000010000 */
        /* <DEDUP_REMOVED lines=14> */
[----:B------:R-:W-:-:S02]  /*5f90*/  PRMT R4, R54, 0x7773, RZ ;  /* 0x0000777336047816 */ /* 0x000fc400000000ff */
[C---:B------:R-:W-:Y:S02]  /*5fa0*/  PRMT R6, R54.reuse, 0x7772, RZ ;  /* 0x0000777236067816 */ /* 0x040fe400000000ff */
[----:B------:R-:W-:Y:S02]  /*5fb0*/  PRMT R7, R54, 0x7771, RZ ;  /* 0x0000777136077816 */ /* 0x000fe400000000ff */
[----:B------:R-:W-:Y:S01]  /*5fc0*/  LOP3.LUT R5, R116, UR6, R55, 0x96, !PT ;  /* 0x0000000674057c12 */ /* 0x000fe2000f8e9637 */
[----:B------:R-:W-:Y:S01]  /*5fd0*/  HMMA.16816.F32 R160, R132, R148, RZ ;  /* 0x0000009484a0723c */ /* 0x000fe200000018ff */
[----:B------:R-:W-:Y:S02]  /*5fe0*/  PRMT R6, R6, 0x5410, R4 ;  /* 0x0000541006067816 */ /* 0x000fe40000000004 */
[----:B------:R-:W-:Y:S02]  /*5ff0*/  PRMT R7, R53, 0x5410, R7 ;  /* 0x0000541035077816 */ /* 0x000fe40000000007 */
[----:B------:R-:W-:-:S02]  /*6000*/  PRMT R103, R5, 0x7632, R103 ;  /* 0x0000763205677816 */ /* 0x000fc40000000067 */
[C---:B------:R-:W-:Y:S01]  /*6010*/  LOP3.LUT R52, R5.reuse, 0xffff, RZ, 0xc0, !PT ;  /* 0x0000ffff05347812 */ /* 0x040fe200078ec0ff */
[C---:B------:R-:W-:Y:S01]  /*6020*/  HMMA.16816.F32 R36, R132.reuse, R48, RZ ;  /* 0x000000308424723c */ /* 0x040fe200000018ff */
[----:B------:R-:W-:Y:S02]  /*6030*/  LOP3.LUT R84, R6, 0xff00ff, RZ, 0xc0, !PT ;  /* 0x00ff00ff06547812 */ /* 0x000fe400078ec0ff */
[----:B------:R-:W-:Y:S02]  /*6040*/  LOP3.LUT R4, R5, 0xff, RZ, 0xc0, !PT ;  /* 0x000000ff05047812 */ /* 0x000fe400078ec0ff */
[----:B------:R-:W-:Y:S02]  /*6050*/  HSET2.LE.AND R6, R7, R86, PT ;  /* 0x0000005607067233 */ /* 0x000fe40003803000 */
[----:B------:R-:W-:Y:S01]  /*6060*/  SHF.R.U32.HI R5, RZ, 0x18, R5 ;  /* 0x00000018ff057819 */ /* 0x000fe20000011605 */
[----:B------:R-:W-:Y:S01]  /*6070*/  HMMA.16816.F32 R68, R132, R80, RZ ;  /* 0x000000508444723c */ /* 0x000fe200000018ff */
[----:B------:R-:W-:-:S02]  /*6080*/  LOP3.LUT R103, R103, 0xff, RZ, 0xc0, !PT ;  /* 0x000000ff67677812 */ /* 0x000fc400078ec0ff */
[----:B------:R-:W-:Y:S02]  /*6090*/  SHF.R.U32.HI R52, RZ, 0x8, R52 ;  /* 0x00000008ff347819 */ /* 0x000fe40000011634 */
[----:B------:R-:W-:Y:S02]  /*60a0*/  PRMT R5, R103, 0x5410, R5 ;  /* 0x0000541067057816 */ /* 0x000fe40000000005 */
[----:B------:R-:W-:Y:S01]  /*60b0*/  LOP3.LUT R6, R100, R6, RZ, 0xc0, !PT ;  /* 0x0000000664067212 */ /* 0x000fe200078ec0ff */
[----:B------:R-:W-:Y:S01]  /*60c0*/  HMMA.16816.F32 R116, R132, R144, RZ ;  /* 0x000000908474723c */ /* 0x000fe200000018ff */
[----:B------:R-:W-:Y:S02]  /*60d0*/  PRMT R4, R4, 0x5410, R52 ;  /* 0x0000541004047816 */ /* 0x000fe40000000034 */
[--C-:B------:R-:W-:Y:S02]  /*60e0*/  HSET2.LE.AND R7, R84, R86.reuse, PT ;  /* 0x0000005654077233 */ /* 0x100fe40003803000 */
[----:B------:R-:W-:-:S02]  /*60f0*/  HSET2.LE.AND R5, R5, R86, PT ;  /* 0x0000005605057233 */ /* 0x000fc40003803000 */
[----:B------:R-:W-:Y:S01]  /*6100*/  HSET2.LE.AND R4, R4, R86, PT ;  /* 0x0000005604047233 */ /* 0x000fe20003803000 */
[----:B------:R-:W-:Y:S01]  /*6110*/  HMMA.16816.F32 R100, R132, R112, RZ ;  /* 0x000000708464723c */ /* 0x000fe200000018ff */
[----:B------:R-:W-:-:S04]  /*6120*/  F2FP.F16.F32.PACK_AB R112, R246, R247 ;  /* 0x000000f7f670723e */ /* 0x000fc800000000ff */
[----:B------:R-:W-:Y:S02]  /*6130*/  LOP3.LUT R7, R112, R7, RZ, 0xc0, !PT ;  /* 0x0000000770077212 */ /* 0x000fe400078ec0ff */
[----:B------:R-:W-:Y:S01]  /*6140*/  F2FP.F16.F32.PACK_AB R112, R249, R248 ;  /* 0x000000f8f970723e */ /* 0x000fe200000000ff */
[----:B------:R-:W-:Y:S03]  /*6150*/  HMMA.16816.F32 R52, R132, R64, RZ ;  /* 0x000000408434723c */ /* 0x000fe600000018ff */
[----:B------:R-:W-:Y:S02]  /*6160*/  LOP3.LUT R4, R112, R4, RZ, 0xc0, !PT ;  /* 0x0000000470047212 */ /* 0x000fe400078ec0ff */
[----:B------:R-:W-:-:S03]  /*6170*/  F2FP.F16.F32.PACK_AB R112, R250, R251 ;  /* 0x000000fbfa70723e */ /* 0x000fc600000000ff */
[----:B------:R-:W-:Y:S01]  /*6180*/  HMMA.16816.F32 R84, R132, R96, RZ ;  /* 0x000000608454723c */ /* 0x000fe200000018ff */
[----:B------:R-:W-:-:S07]  /*6190*/  LOP3.LUT R5, R112, R5, RZ, 0xc0, !PT ;  /* 0x0000000570057212 */ /* 0x000fce00078ec0ff */
        /* <DEDUP_REMOVED lines=26> */
[----:B------:R-:W-:-:S15]  /*6340*/  BRA.U !UP1, `(.L_x_989) ;  /* 0x000000d109807547 */ /* 0x000fde000b800000 */
[----:B------:R-:W1:Y:S01]  /*6350*/  LDCU UR11, c[0x0][0x440] ;  /* 0x00008800ff0b77ac */ /* 0x000e620008000800 */
[----:B------:R-:W-:-:S04]  /*6360*/  DEPBAR.LE SB0, 0x0 ;  /* 0x000080000000791a */ /* 0x000fc80000000000 */
[----:B------:R-:W-:Y:S01]  /*6370*/  UIADD3 UR10, UPT, UPT, UR20, -0x2, URZ ;  /* 0xfffffffe140a7890 */ /* 0x000fe2000fffe0ff */
[----:B------:R-:W-:Y:S01]  /*6380*/  IMAD.SHL.U32 R221, R219, 0x20, RZ ;  /* 0x00000020dbdd7824 */ /* 0x000fe200078e00ff */
[----:B------:R-:W-:Y:S01]  /*6390*/  SHF.R.U32.HI R222, RZ, 0x1, R219 ;  /* 0x00000001ffde7819 */ /* 0x000fe200000116db */
[----:B------:R-:W-:Y:S01]  /*63a0*/  IMAD.MOV.U32 R211, RZ, RZ, 0x40 ;  /* 0x00000040ffd37424 */ /* 0x000fe200078e00ff */
[----:B------:R-:W-:Y:S01]  /*63b0*/  UIMAD.WIDE.U32 UR12, UR10, UR8, URZ ;  /* 0x000000080a0c72a5 */ /* 0x000fe2000f8e00ff */
[----:B------:R-:W-:Y:S02]  /*63c0*/  SEL R245, R217, 0xffffffe0, !P6 ;  /* 0xffffffe0d9f57807 */ /* 0x000fe40007000000 */
[----:B------:R-:W-:Y:S02]  /*63d0*/  LOP3.LUT R221, R221, 0x7c00, RZ, 0xc0, !PT ;  /* 0x00007c00dddd7812 */ /* 0x000fe400078ec0ff */
[----:B------:R-:W-:Y:S01]  /*63e0*/  LOP3.LUT R10, R222, 0x8, RZ, 0xc0, !PT ;  /* 0x00000008de0a7812 */ /* 0x000fe200078ec0ff */
[----:B------:R-:W-:Y:S01]  /*63f0*/  IMAD.IADD R196, R244, 0x1, R245 ;  /* 0x00000001f4c47824 */ /* 0x000fe200078e02f5 */
[----:B------:R-:W-:Y:S01]  /*6400*/  LOP3.LUT R11, R221, 0x200, R214, 0xf8, !PT ;  /* 0x00000200dd0b7812 */ /* 0x000fe200078ef8d6 */
[----:B------:R-:W-:Y:S01]  /*6410*/  BAR.SYNC.DEFER_BLOCKING 0x0 ;  /* 0x0000000000007b1d */ /* 0x000fe20000010000 */
[----:B-1----:R-:W-:-:S02]  /*6420*/  ISETP.GE.AND P4, PT, R218, UR11, PT ;  /* 0x0000000bda007c0c */ /* 0x002fc4000bf86270 */
[----:B------:R-:W-:Y:S01]  /*6430*/  ISETP.GE.AND P3, PT, R235, UR11, PT ;  /* 0x0000000beb007c0c */ /* 0x000fe2000bf66270 */
[----:B------:R-:W-:Y:S01]  /*6440*/  UIMAD UR11, UR10, UR9, UR13 ;  /* 0x000000090a0b72a4 */ /* 0x000fe2000f8e020d */
[----:B------:R-:W-:Y:S01]  /*6450*/  LOP3.LUT R10, R11, R213, R10, 0xf6, !PT ;  /* 0x000000d50b0a7212 */ /* 0x000fe200078ef60a */
[----:B------:R-:W-:Y:S01]  /*6460*/  USHF.L.U32 UR10, UR12, 0x5, URZ ;  /* 0x000000050c0a7899 */ /* 0x000fe200080006ff */
[----:B------:R-:W-:Y:S01]  /*6470*/  SEL R211, R211, 0xffffffc0, !P0 ;  /* 0xffffffc0d3d37807 */ /* 0x000fe20004000000 */
[----:B------:R-:W-:Y:S01]  /*6480*/  USHF.L.U64.HI UR11, UR12, 0x5, UR11 ;  /* 0x000000050c0b7899 */ /* 0x000fe2000801020b */
[----:B------:R-:W-:Y:S01]  /*6490*/  LEA R248, R10, UR5, 0x1 ;  /* 0x000000050af87c11 */ /* 0x000fe2000f8e08ff */
[----:B------:R-:W-:Y:S02]  /*64a0*/  ULEA UR12, UP0, UR8, UR10, 0x4 ;  /* 0x0000000a080c7291 */ /* 0x000fe4000f8020ff */
[----:B------:R-:W-:Y:S01]  /*64b0*/  IMAD.U32 R4, RZ, RZ, UR10 ;  /* 0x0000000aff047e24 */ /* 0x000fe2000f8e00ff */
[----:B------:R-:W-:Y:S01]  /*64c0*/  UIADD3 UR5, UPT, UPT, UR20, -0x2, URZ ;  /* 0xfffffffe14057890 */ /* 0x000fe2000fffe0ff */
[----:B------:R-:W-:-:S02]  /*64d0*/  IMAD.U32 R5, RZ, RZ, UR10 ;  /* 0x0000000aff057e24 */ /* 0x000fc4000f8e00ff */
[----:B------:R-:W-:Y:S01]  /*64e0*/  IMAD.U32 R9, RZ, RZ, UR10 ;  /* 0x0000000aff097e24 */ /* 0x000fe2000f8e00ff */
[-C--:B------:R-:W-:Y:S01]  /*64f0*/  @!P3 LEA R12, P1, R4, R226.reuse, 0x1 ;  /* 0x000000e2040cb211 */ /* 0x080fe200078208ff */
[----:B------:R-:W-:Y:S01]  /*6500*/  IMAD.U32 R7, RZ, RZ, UR10 ;  /* 0x0000000aff077e24 */ /* 0x000fe2000f8e00ff */
[----:B------:R-:W-:Y:S01]  /*6510*/  ULEA.HI.X UR10, UR8, UR11, UR9, 0x4, UP0 ;  /* 0x0000000b080a7291 */ /* 0x000fe200080f2409 */
[----:B------:R-:W-:Y:S01]  /*6520*/  IMAD.U32 R4, RZ, RZ, UR12 ;  /* 0x0000000cff047e24 */ /* 0x000fe2000f8e00ff */
[-C--:B------:R-:W-:Y:S01]  /*6530*/  @!P4 LEA R14, P5, R5, R226.reuse, 0x1 ;  /* 0x000000e2050ec211 */ /* 0x080fe200078a08ff */
[----:B------:R-:W-:Y:S01]  /*6540*/  IMAD.U32 R8, RZ, RZ, UR11 ;  /* 0x0000000bff087e24 */ /* 0x000fe2000f8e00ff */
[----:B------:R-:W-:Y:S01]  /*6550*/  UISETP.GE.U32.AND UP0, UPT, UR20, 0x3, UPT ;  /* 0x000000031400788c */ /* 0x000fe2000bf06070 */
[----:B------:R-:W-:Y:S01]  /*6560*/  IMAD.U32 R6, RZ, RZ, UR11 ;  /* 0x0000000bff067e24 */ /* 0x000fe2000f8e00ff */
[----:B------:R-:W-:Y:S01]  /*6570*/  LEA R16, P2, R4, R226, 0x1 ;  /* 0x000000e204107211 */ /* 0x000fe200078408ff */
[----:B------:R-:W-:Y:S01]  /*6580*/  IMAD.U32 R5, RZ, RZ, UR12 ;  /* 0x0000000cff057e24 */ /* 0x000fe2000f8e00ff */
[-C--:B------:R-:W-:Y:S01]  /*6590*/  @!P4 LEA.HI.X R15, R9, R223.reuse, R8, 0x1, P5 ;  /* 0x000000df090fc211 */ /* 0x080fe200028f0c08 */
[----:B------:R-:W-:Y:S01]  /*65a0*/  IMAD.U32 R4, RZ, RZ, UR10 ;  /* 0x0000000aff047e24 */ /* 0x000fe2000f8e00ff */
[----:B------:R-:W-:Y:S01]  /*65b0*/  @!P3 LEA.HI.X R13, R7, R223, R6, 0x1, P1 ;  /* 0x000000df070db211 */ /* 0x000fe200008f0c06 */
[----:B------:R-:W-:-:S02]  /*65c0*/  IMAD.IADD R246, R245, 0x1, R248 ;  /* 0x00000001f5f67824 */ /* 0x000fc400078e02f8 */
[----:B------:R-:W-:Y:S01]  /*65d0*/  @!PT LDS RZ, [RZ] ;  /* 0x00000000fffff984 */ /* 0x000fe20000000800 */
[----:B------:R-:W-:Y:S01]  /*65e0*/  @!PT LDS RZ, [RZ] ;  /* 0x00000000fffff984 */ /* 0x000fe20000000800 */
[----:B------:R-:W-:Y:S01]  /*65f0*/  @!PT LDS RZ, [RZ] ;  /* 0x00000000fffff984 */ /* 0x000fe20000000800 */
[----:B------:R-:W-:Y:S01]  /*6600*/  @!P4 LDGSTS.E.BYPASS.LTC128B.128 [R234+0xa000], desc[UR26][R14.64] ;  /* 0x0a0000000eeacfae */ /* 0x000fe2000b981a1a */
[----:B------:R-:W-:Y:S01]  /*6610*/  LEA.HI.X R17, R5, R223, R4, 0x1, P2 ;  /* 0x000000df05117211 */ /* 0x000fe200010f0c04 */
[----:B------:R-:W-:Y:S02]  /*6620*/  IMAD.IADD R233, R211, 0x1, R248 ;  /* 0x00000001d3e97824 */ /* 0x000fe400078e02f8 */
[----:B------:R-:W-:Y:S01]  /*6630*/  @P4 STS.128 [R234+0xa000], RZ ;  /* 0x00a000ffea004388 */ /* 0x000fe20000000c00 */
[----:B------:R-:W-:Y:S02]  /*6640*/  IMAD.IADD R220, R244, 0x1, R211 ;  /* 0x00000001f4dc7824 */ /* 0x000fe400078e02d3 */
[C---:B------:R-:W-:Y:S01]  /*6650*/  IMAD.IADD R247, R245.reuse, 0x1, R233 ;  /* 0x00000001f5f77824 */ /* 0x040fe200078e02e9 */
[----:B------:R-:W-:Y:S01]  /*6660*/  @!PT LDS RZ, [RZ] ;  /* 0x00000000fffff984 */ /* 0x000fe20000000800 */
[----:B------:R-:W-:Y:S01]  /*6670*/  @!PT LDS RZ, [RZ] ;  /* 0x00000000fffff984 */ /* 0x000fe20000000800 */
[----:B------:R-:W-:Y:S01]  /*6680*/  @!PT LDS RZ, [RZ] ;  /* 0x00000000fffff984 */ /* 0x000fe20000000800 */
[----:B------:R1:W-:Y:S01]  /*6690*/  @!P3 LDGSTS.E.BYPASS.LTC128B.128 [R234+0xb000], desc[UR26][R12.64+0x80] ;  /* 0x0b0000800ceabfae */ /* 0x0003e2000b981a1a */
[----:B------:R-:W-:-:S03]  /*66a0*/  IMAD.IADD R245, R245, 0x1, R220 ;  /* 0x00000001f5f57824 */ /* 0x000fc600078e02dc */
        /* <DEDUP_REMOVED lines=11> */
[----:B------:R-:W-:Y:S04]  /*6760*/  LDSM.16.M88.4 R184, [R244+0x8000] ;  /* 0x00800000f4b8783b */ /* 0x000fe80000000200 */
[----:B-1----:R-:W1:Y:S04]  /*6770*/  LDSM.16.M88.4 R12, [R248+0x2000] ;  /* 0x00200000f80c783b */ /* 0x002e680000000200 */
[----:B------:R-:W3:Y:S04]  /*6780*/  LDSM.16.M88.4 R4, [R244+0x8800] ;  /* 0x00880000f404783b */ /* 0x000ee80000000200 */
[----:B------:R-:W4:Y:S04]  /*6790*/  LDSM.16.M88.4 R32, [R248] ;  /* 0x00000000f820783b */ /* 0x000f280000000200 */
[----:B------:R-:W-:Y:S04]  /*67a0*/  LDSM.16.M88.4 R200, [R196+0x8000] ;  /* 0x00800000c4c8783b */ /* 0x000fe80000000200 */
[----:B------:R-:W5:Y:S04]  /*67b0*/  LDSM.16.M88.4 R8, [R246+0x2000] ;  /* 0x00200000f608783b */ /* 0x000f680000000200 */
[----:B------:R-:W5:Y:S04]  /*67c0*/  LDSM.16.M88.4 R196, [R196+0x8800] ;  /* 0x00880000c4c4783b */ /* 0x000f680000000200 */
[----:B------:R-:W5:Y:S04]  /*67d0*/  LDSM.16.M88.4 R24, [R246] ;  /* 0x00000000f618783b */ /* 0x000f680000000200 */
[----:B------:R-:W-:Y:S04]  /*67e0*/  LDSM.16.M88.4 R20, [R233+0x2000] ;  /* 0x00200000e914783b */ /* 0x000fe80000000200 */
[----:B--2---:R-:W2:Y:S04]  /*67f0*/  LDSM.16.M88.4 R16, [R220+0x8000] ;  /* 0x00800000dc10783b */ /* 0x004ea80000000200 */
[----:B------:R-:W0:Y:S01]  /*6800*/  LDGDEPBAR ;  /* 0x00000000000079af */ /* 0x000e220000000000 */
[C---:B-1----:R-:W-:Y:S08]  /*6810*/  HMMA.16816.F32 R28, R12.reuse, R184, RZ ;  /* 0x000000b80c1c723c */ /* 0x042ff000000018ff */
[C---:B---3--:R-:W-:Y:S08]  /*6820*/  HMMA.16816.F32 R172, R12.reuse, R4, RZ ;  /* 0x000000040cac723c */ /* 0x048ff000000018ff */
[C---:B------:R-:W-:Y:S08]  /*6830*/  HMMA.16816.F32 R188, R12.reuse, R186, RZ ;  /* 0x000000ba0cbc723c */ /* 0x040ff000000018ff */
[----:B------:R-:W-:Y:S08]  /*6840*/  HMMA.16816.F32 R12, R12, R6, RZ ;  /* 0x000000060c0c723c */ /* 0x000ff000000018ff */
[C---:B----4-:R-:W-:Y:S08]  /*6850*/  HMMA.16816.F32 R192, R32.reuse, R184, RZ ;  /* 0x000000b820c0723c */ /* 0x050ff000000018ff */
[C---:B------:R-:W-:Y:S08]  /*6860*/  HMMA.16816.F32 R184, R32.reuse, R186, RZ ;  /* 0x000000ba20b8723c */ /* 0x040ff000000018ff */
[----:B------:R-:W-:Y:S08]  /*6870*/  HMMA.16816.F32 R176, R32, R4, RZ ;  /* 0x0000000420b0723c */ /* 0x000ff000000018ff */
[C---:B-----5:R-:W-:Y:S08]  /*6880*/  HMMA.16816.F32 R28, R8.reuse, R200, R28 ;  /* 0x000000c8081c723c */ /* 0x060ff0000000181c */
[C---:B------:R-:W-:Y:S08]  /*6890*/  HMMA.16816.F32 R172, R8.reuse, R196, R172 ;  /* 0x000000c408ac723c */ /* 0x040ff000000018ac */
[C---:B------:R-:W-:Y:S08]  /*68a0*/  HMMA.16816.F32 R188, R8.reuse, R202, R188 ;  /* 0x000000ca08bc723c */ /* 0x040ff000000018bc */
[----:B------:R-:W-:Y:S01]  /*68b0*/  HMMA.16816.F32 R12, R8, R198, R12 ;  /* 0x000000c6080c723c */ /* 0x000fe2000000180c */
[----:B------:R-:W1:Y:S07]  /*68c0*/  LDSM.16.M88.4 R8, [R220+0x8800] ;  /* 0x00880000dc08783b */ /* 0x000e6e0000000200 */
[----:B------:R-:W-:Y:S01]  /*68d0*/  HMMA.16816.F32 R32, R32, R6, RZ ;  /* 0x000000062020723c */ /* 0x000fe200000018ff */
[----:B------:R-:W3:Y:S07]  /*68e0*/  LDSM.16.M88.4 R4, [R233] ;  /* 0x00000000e904783b */ /* 0x000eee0000000200 */
[C---:B------:R-:W-:Y:S08]  /*68f0*/  HMMA.16816.F32 R192, R24.reuse, R200, R192 ;  /* 0x000000c818c0723c */ /* 0x040ff000000018c0 */
[C---:B------:R-:W-:Y:S01]  /*6900*/  HMMA.16816.F32 R184, R24.reuse, R202, R184 ;  /* 0x000000ca18b8723c */ /* 0x040fe200000018b8 */
[----:B------:R-:W-:Y:S07]  /*6910*/  LDSM.16.M88.4 R200, [R244+0x9000] ;  /* 0x00900000f4c8783b */ /* 0x000fee0000000200 */
[C---:B------:R-:W-:Y:S08]  /*6920*/  HMMA.16816.F32 R176, R24.reuse, R196, R176 ;  /* 0x000000c418b0723c */ /* 0x040ff000000018b0 */
[----:B------:R-:W-:Y:S01]  /*6930*/  HMMA.16816.F32 R32, R24, R198, R32 ;  /* 0x000000c61820723c */ /* 0x000fe20000001820 */
[----:B------:R-:W-:Y:S04]  /*6940*/  LDSM.16.M88.4 R24, [R247+0x2000] ;  /* 0x00200000f718783b */ /* 0x000fe80000000200 */
[----:B------:R-:W-:Y:S03]  /*6950*/  LDSM.16.M88.4 R196, [R244+0x9800] ;  /* 0x00980000f4c4783b */ /* 0x000fe60000000200 */
[C---:B--2---:R-:W-:Y:S08]  /*6960*/  HMMA.16816.F32 R28, R20.reuse, R16, R28 ;  /* 0x00000010141c723c */ /* 0x044ff0000000181c */
[C---:B-1----:R-:W-:Y:S08]  /*6970*/  HMMA.16816.F32 R172, R20.reuse, R8, R172 ;  /* 0x0000000814ac723c */ /* 0x042ff000000018ac */
[C---:B------:R-:W-:Y:S08]  /*6980*/  HMMA.16816.F32 R188, R20.reuse, R18, R188 ;  /* 0x0000001214bc723c */ /* 0x040ff000000018bc */
[----:B------:R-:W-:Y:S01]  /*6990*/  HMMA.16816.F32 R12, R20, R10, R12 ;  /* 0x0000000a140c723c */ /* 0x000fe2000000180c */
[----:B------:R-:W1:Y:S07]  /*69a0*/  LDSM.16.M88.4 R20, [R245+0x8000] ;  /* 0x00800000f514783b */ /* 0x000e6e0000000200 */
[C---:B---3--:R-:W-:Y:S08]  /*69b0*/  HMMA.16816.F32 R192, R4.reuse, R16, R192 ;  /* 0x0000001004c0723c */ /* 0x048ff000000018c0 */
[C---:B------:R-:W-:Y:S01]  /*69c0*/  HMMA.16816.F32 R184, R4.reuse, R18, R184 ;  /* 0x0000001204b8723c */ /* 0x040fe200000018b8 */
[----:B------:R-:W2:Y:S07]  /*69d0*/  LDSM.16.M88.4 R16, [R245+0x8800] ;  /* 0x00880000f510783b */ /* 0x000eae0000000200 */
[C---:B------:R-:W-:Y:S08]  /*69e0*/  HMMA.16816.F32 R176, R4.reuse, R8, R176 ;  /* 0x0000000804b0723c */ /* 0x040ff000000018b0 */
[----:B------:R-:W-:Y:S01]  /*69f0*/  HMMA.16816.F32 R32, R4, R10, R32 ;  /* 0x0000000a0420723c */ /* 0x000fe20000001820 */
[----:B------:R-:W3:Y:S04]  /*6a00*/  LDSM.16.M88.4 R8, [R247] ;  /* 0x00000000f708783b */ /* 0x000ee80000000200 */
[----:B------:R-:W4:Y:S03]  /*6a10*/  LDSM.16.M88.4 R4, [R248+0x6000] ;  /* 0x00600000f804783b */ /* 0x000f260000000200 */
[C---:B-1----:R-:W-:Y:S08]  /*6a20*/  HMMA.16816.F32 R28, R24.reuse, R20, R28 ;  /* 0x00000014181c723c */ /* 0x042ff0000000181c */
[C---:B------:R-:W-:Y:S08]  /*6a30*/  HMMA.16816.F32 R188, R24.reuse, R22, R188 ;  /* 0x0000001618bc723c */ /* 0x040ff000000018bc */
[C---:B--2---:R-:W-:Y:S08]  /*6a40*/  HMMA.16816.F32 R172, R24.reuse, R16, R172 ;  /* 0x0000001018ac723c */ /* 0x044ff000000018ac */
[----:B------:R-:W-:Y:S01]  /*6a50*/  HMMA.16816.F32 R12, R24, R18, R12 ;  /* 0x00000012180c723c */ /* 0x000fe2000000180c */
[----:B------:R-:W1:Y:S07]  /*6a60*/  LDSM.16.M88.4 R24, [R248+0x4000] ;  /* 0x00400000f818783b */ /* 0x000e6e0000000200 */
[C---:B---3--:R-:W-:Y:S08]  /*6a70*/  HMMA.16816.F32 R192, R8.reuse, R20, R192 ;  /* 0x0000001408c0723c */ /* 0x048ff000000018c0 */
[C---:B------:R-:W-:Y:S01]  /*6a80*/  HMMA.16816.F32 R184, R8.reuse, R22, R184 ;  /* 0x0000001608b8723c */ /* 0x040fe200000018b8 */
[----:B------:R-:W-:Y:S07]  /*6a90*/  LDSM.16.M88.4 R20, [R246+0x6000] ;  /* 0x00600000f614783b */ /* 0x000fee0000000200 */
[C---:B------:R-:W-:Y:S08]  /*6aa0*/  HMMA.16816.F32 R176, R8.reuse, R16, R176 ;  /* 0x0000001008b0723c */ /* 0x040ff000000018b0 */
[----:B------:R-:W-:Y:S01]  /*6ab0*/  HMMA.16816.F32 R32, R8, R18, R32 ;  /* 0x000000120820723c */ /* 0x000fe20000001820 */
[----:B------:R-:W-:-:S05]  /*6ac0*/  SEL R8, R217, 0xffffffe0, !P6 ;  /* 0xffffffe0d9087807 */ /* 0x000fca0007000000 */
[----:B------:R-:W-:Y:S02]  /*6ad0*/  IMAD.IADD R8, R244, 0x1, R8 ;  /* 0x00000001f4087824 */ /* 0x000fe400078e0208 */
[C---:B----4-:R-:W-:Y:S03]  /*6ae0*/  HMMA.16816.F32 R28, R4.reuse, R200, R28 ;  /* 0x000000c8041c723c */ /* 0x050fe6000000181c */
[----:B------:R-:W2:Y:S04]  /*6af0*/  LDSM.16.M88.4 R16, [R8+0x9000] ;  /* 0x009000000810783b */ /* 0x000ea80000000200 */
[----:B------:R-:W-:Y:S01]  /*6b00*/  LDSM.16.M88.4 R8, [R8+0x9800] ;  /* 0x009800000808783b */ /* 0x000fe20000000200 */
[C---:B------:R-:W-:Y:S08]  /*6b10*/  HMMA.16816.F32 R188, R4.reuse, R202, R188 ;  /* 0x000000ca04bc723c */ /* 0x040ff000000018bc */
[C---:B------:R-:W-:Y:S08]  /*6b20*/  HMMA.16816.F32 R172, R4.reuse, R196, R172 ;  /* 0x000000c404ac723c */ /* 0x040ff000000018ac */
[----:B------:R-:W-:Y:S01]  /*6b30*/  HMMA.16816.F32 R12, R4, R198, R12 ;  /* 0x000000c6040c723c */ /* 0x000fe2000000180c */
[----:B------:R-:W3:Y:S07]  /*6b40*/  LDSM.16.M88.4 R4, [R246+0x4000] ;  /* 0x00400000f604783b */ /* 0x000eee0000000200 */
[C---:B-1----:R-:W-:Y:S08]  /*6b50*/  HMMA.16816.F32 R192, R24.reuse, R200, R192 ;  /* 0x000000c818c0723c */ /* 0x042ff000000018c0 */
[C---:B------:R-:W-:Y:S01]  /*6b60*/  HMMA.16816.F32 R184, R24.reuse, R202, R184 ;  /* 0x000000ca18b8723c */ /* 0x040fe200000018b8 */
[----:B------:R-:W-:Y:S07]  /*6b70*/  LDSM.16.M88.4 R200, [R233+0x4000] ;  /* 0x00400000e9c8783b */ /* 0x000fee0000000200 */
[C---:B------:R-:W-:Y:S08]  /*6b80*/  HMMA.16816.F32 R176, R24.reuse, R196, R176 ;  /* 0x000000c418b0723c */ /* 0x040ff000000018b0 */
[----:B------:R-:W-:Y:S01]  /*6b90*/  HMMA.16816.F32 R32, R24, R198, R32 ;  /* 0x000000c61820723c */ /* 0x000fe20000001820 */
[----:B------:R-:W1:Y:S04]  /*6ba0*/  LDSM.16.M88.4 R196, [R220+0x9000] ;  /* 0x00900000dcc4783b */ /* 0x000e680000000200 */
[----:B------:R-:W-:Y:S03]  /*6bb0*/  LDSM.16.M88.4 R24, [R220+0x9800] ;  /* 0x00980000dc18783b */ /* 0x000fe60000000200 */
[C---:B--2---:R-:W-:Y:S08]  /*6bc0*/  HMMA.16816.F32 R28, R20.reuse, R16, R28 ;  /* 0x00000010141c723c */ /* 0x044ff0000000181c */
[----:B------:R-:W-:Y:S08]  /*6bd0*/  HMMA.16816.F32 R188, R20, R18, R188 ;  /* 0x0000001214bc723c */ /* 0x000ff000000018bc */
[C---:B---3--:R-:W-:Y:S08]  /*6be0*/  HMMA.16816.F32 R192, R4.reuse, R16, R192 ;  /* 0x0000001004c0723c */ /* 0x048ff000000018c0 */
[----:B------:R-:W-:Y:S01]  /*6bf0*/  HMMA.16816.F32 R184, R4, R18, R184 ;  /* 0x0000001204b8723c */ /* 0x000fe200000018b8 */
[----:B------:R-:W2:Y:S07]  /*6c00*/  LDSM.16.M88.4 R16, [R233+0x6000] ;  /* 0x00600000e910783b */ /* 0x000eae0000000200 */
[C---:B------:R-:W-:Y:S08]  /*6c10*/  HMMA.16816.F32 R172, R20.reuse, R8, R172 ;  /* 0x0000000814ac723c */ /* 0x040ff000000018ac */
[----:B------:R-:W-:Y:S01]  /*6c20*/  HMMA.16816.F32 R12, R20, R10, R12 ;  /* 0x0000000a140c723c */ /* 0x000fe2000000180c */
[----:B------:R-:W-:Y:S07]  /*6c30*/  LDSM.16.M88.4 R20, [R245+0x9000] ;  /* 0x00900000f514783b */ /* 0x000fee0000000200 */
[C---:B------:R-:W-:Y:S08]  /*6c40*/  HMMA.16816.F32 R176, R4.reuse, R8, R176 ;  /* 0x0000000804b0723c */ /* 0x040ff000000018b0 */
[----:B------:R-:W-:Y:S01]  /*6c50*/  HMMA.16816.F32 R32, R4, R10, R32 ;  /* 0x0000000a0420723c */ /* 0x000fe20000001820 */
[----:B------:R-:W3:Y:S04]  /*6c60*/  LDSM.16.M88.4 R4, [R247+0x6000] ;  /* 0x00600000f704783b */ /* 0x000ee80000000200 */
[----:B------:R-:W4:Y:S03]  /*6c70*/  LDSM.16.M88.4 R8, [R247+0x4000] ;  /* 0x00400000f708783b */ /* 0x000f260000000200 */
[-C--:B-1----:R-:W-:Y:S08]  /*6c80*/  HMMA.16816.F32 R192, R200, R196.reuse, R192 ;  /* 0x000000c4c8c0723c */ /* 0x082ff000000018c0 */
[----:B--2---:R-:W-:Y:S08]  /*6c90*/  HMMA.16816.F32 R28, R16, R196, R28 ;  /* 0x000000c4101c723c */ /* 0x004ff0000000181c */
[-C--:B------:R-:W-:Y:S08]  /*6ca0*/  HMMA.16816.F32 R176, R200, R24.reuse, R176 ;  /* 0x00000018c8b0723c */ /* 0x080ff000000018b0 */
[----:B------:R-:W-:Y:S01]  /*6cb0*/  HMMA.16816.F32 R172, R16, R24, R172 ;  /* 0x0000001810ac723c */ /* 0x000fe200000018ac */
[----:B------:R-:W-:-:S05]  /*6cc0*/  IMAD.U32 R24, RZ, RZ, UR31 ;  /* 0x0000001fff187e24 */ /* 0x000fca000f8e00ff */
[----:B------:R-:W-:Y:S02]  /*6cd0*/  LOP3.LUT R24, R24, UR5, R183, 0x96, !PT ;  /* 0x0000000518187c12 */ /* 0x000fe4000f8e96b7 */
[----:B------:R-:W-:Y:S08]  /*6ce0*/  HMMA.16816.F32 R184, R200, R198, R184 ;  /* 0x000000c6c8b8723c */ /* 0x000ff000000018b8 */
[-C--:B---3--:R-:W-:Y:S08]  /*6cf0*/  HMMA.16816.F32 R28, R4, R20.reuse, R28 ;  /* 0x00000014041c723c */ /* 0x088ff0000000181c */
[----:B----4-:R-:W-:Y:S01]  /*6d00*/  HMMA.16816.F32 R192, R8, R20, R192 ;  /* 0x0000001408c0723c */ /* 0x010fe200000018c0 */
[----:B------:R-:W-:-:S03]  /*6d10*/  IMAD.WIDE.U32 R20, R24, -0x326172a9, RZ ;  /* 0xcd9e8d5718147825 */ /* 0x000fc600078e00ff */
[----:B------:R-:W-:-:S04]  /*6d20*/  LOP3.LUT R25, R224, R20, R237, 0x96, !PT ;  /* 0x00000014e0197212 */ /* 0x000fc800078e96ed */
[----:B------:R-:W-:Y:S01]  /*6d30*/  HMMA.16816.F32 R188, R16, R198, R188 ;  /* 0x000000c610bc723c */ /* 0x000fe200000018bc */
[----:B------:R-:W1:Y:S01]  /*6d40*/  LDSM.16.M88.4 R196, [R245+0x9800] ;  /* 0x00980000f5c4783b */ /* 0x000e620000000200 */
[----:B------:R-:W-:Y:S01]  /*6d50*/  LOP3.LUT R24, R225, R180, R21, 0x96, !PT ;  /* 0x000000b4e1187212 */ /* 0x000fe200078e9615 */
[----:B------:R-:W-:-:S04]  /*6d60*/  DEPBAR.LE SB0, 0x0 ;  /* 0x000080000000791a */ /* 0x000fc80000000000 */
[----:B------:R-:W-:Y:S01]  /*6d70*/  LOP3.LUT R21, R225, R2, R21, 0x96, !PT ;  /* 0x00000002e1157212 */ /* 0x000fe200078e9615 */
[----:B------:R-:W-:Y:S01]  /*6d80*/  HMMA.16816.F32 R32, R200, R26, R32 ;  /* 0x0000001ac820723c */ /* 0x000fe20000001820 */
[----:B------:R-:W-:Y:S01]  /*6d90*/  LOP3.LUT R200, R224, R20, R241, 0x96, !PT ;  /* 0x00000014e0c87212 */ /* 0x000fe200078e96f1 */
[----:B------:R-:W-:-:S04]  /*6da0*/  IMAD.U32 R20, RZ, RZ, UR20 ;  /* 0x00000014ff147e24 */ /* 0x000fc8000f8e00ff */
[----:B------:R-:W-:Y:S02]  /*6db0*/  IMAD R216, R20, 0x20, R216 ;  /* 0x0000002014d87824 */ /* 0x000fe400078e02d8 */
[----:B------:R-:W-:Y:S01]  /*6dc0*/  HMMA.16816.F32 R184, R8, R22, R184 ;  /* 0x0000001608b8723c */ /* 0x000fe200000018b8 */
[----:B------:R-:W-:-:S04]  /*6dd0*/  IMAD.WIDE.U32 R200, R200, -0x2daee0ad, RZ ;  /* 0xd2511f53c8c87825 */ /* 0x000fc800078e00ff */
[----:B------:R-:W-:-:S03]  /*6de0*/  VIADD R20, R216, 0xffffffc0 ;  /* 0xffffffc0d8147836 */ /* 0x000fc60000000000 */
[----:B------:R-:W-:Y:S01]  /*6df0*/  HMMA.16816.F32 R188, R4, R22, R188 ;  /* 0x0000001604bc723c */ /* 0x000fe200000018bc */
[----:B------:R-:W-:Y:S01]  /*6e00*/  VIADD R22, R216, 0xffffffc9 ;  /* 0xffffffc9d8167836 */ /* 0x000fe20000000000 */
[----:B------:R-:W-:Y:S01]  /*6e10*/  BAR.SYNC.DEFER_BLOCKING 0x0 ;  /* 0x0000000000007b1d */ /* 0x000fe20000010000 */
[C---:B------:R-:W-:Y:S02]  /*6e20*/  ISETP.GE.AND P1, PT, R20.reuse, R210, PT ;  /* 0x000000d21400720c */ /* 0x040fe40003f26270 */
[----:B------:R-:W-:Y:S02]  /*6e30*/  ISETP.GE.AND P2, PT, R20, R209, PT ;  /* 0x000000d11400720c */ /* 0x000fe40003f46270 */
[----:B------:R-:W-:Y:S01]  /*6e40*/  FSEL R192, R192, -INF , !P1 ;  /* 0xff800000c0c07808 */ /* 0x000fe20004800000 */
[----:B------:R-:W-:Y:S01]  /*6e50*/  HMMA.16816.F32 R12, R16, R26, R12 ;  /* 0x0000001a100c723c */ /* 0x000fe2000000180c */
[----:B------:R-:W-:Y:S01]  /*6e60*/  ISETP.GE.AND P5, PT, R20, R208, PT ;  /* 0x000000d01400720c */ /* 0x000fe20003fa6270 */
[----:B------:R-:W-:Y:S01]  /*6e70*/  VIADD R17, R216, 0xffffffd0 ;  /* 0xffffffd0d8117836 */ /* 0x000fe20000000000 */
[----:B------:R-:W-:Y:S01]  /*6e80*/  ISETP.GE.AND P1, PT, R20, R0, PT ;  /* 0x000000001400720c */ /* 0x000fe20003f26270 */
[----:B------:R-:W-:Y:S01]  /*6e90*/  VIADD R20, R216, 0xffffffc1 ;  /* 0xffffffc1d8147836 */ /* 0x000fe20000000000 */
[----:B------:R-:W-:Y:S01]  /*6ea0*/  FSEL R194, R194, -INF , !P2 ;  /* 0xff800000c2c27808 */ /* 0x000fe20005000000 */
[----:B------:R-:W-:Y:S01]  /*6eb0*/  VIADD R16, R216, 0xffffffd1 ;  /* 0xffffffd1d8107836 */ /* 0x000fe20000000000 */
[----:B------:R-:W-:-:S02]  /*6ec0*/  FSEL R28, R28, -INF , !P5 ;  /* 0xff8000001c1c7808 */ /* 0x000fc40006800000 */
[----:B------:R-:W-:Y:S01]  /*6ed0*/  ISETP.GE.AND P2, PT, R20, R208, PT ;  /* 0x000000d01400720c */ /* 0x000fe20003f46270 */
[-C--:B-1----:R-:W-:Y:S01]  /*6ee0*/  HMMA.16816.F32 R176, R8, R196.reuse, R176 ;  /* 0x000000c408b0723c */ /* 0x082fe200000018b0 */
[----:B------:R-:W-:Y:S02]  /*6ef0*/  FSEL R30, R30, -INF , !P1 ;  /* 0xff8000001e1e7808 */ /* 0x000fe40004800000 */
[----:B------:R-:W-:Y:S02]  /*6f00*/  FSEL R29, R29, -INF , !P2 ;  /* 0xff8000001d1d7808 */ /* 0x000fe40005000000 */
[C---:B------:R-:W-:Y:S02]  /*6f10*/  ISETP.GE.AND P5, PT, R20.reuse, R210, PT ;  /* 0x000000d21400720c */ /* 0x040fe40003fa6270 */
[C---:B------:R-:W-:Y:S01]  /*6f20*/  ISETP.GE.AND P1, PT, R20.reuse, R0, PT ;  /* 0x000000001400720c */ /* 0x040fe20003f26270 */
[----:B------:R-:W-:Y:S01]  /*6f30*/  HMMA.16816.F32 R172, R4, R196, R172 ;  /* 0x000000c404ac723c */ /* 0x000fe200000018ac */
[----:B------:R-:W-:Y:S01]  /*6f40*/  ISETP.GE.AND P2, PT, R20, R209, PT ;  /* 0x000000d11400720c */ /* 0x000fe20003f46270 */
[----:B------:R-:W-:Y:S01]  /*6f50*/  VIADD R20, R216, 0xffffffc8 ;  /* 0xffffffc8d8147836 */ /* 0x000fe20000000000 */
[----:B------:R-:W-:-:S02]  /*6f60*/  FSEL R31, R31, -INF , !P1 ;  /* 0xff8000001f1f7808 */ /* 0x000fc40004800000 */
[----:B------:R-:W-:Y:S02]  /*6f70*/  FSEL R195, R195, -INF , !P2 ;  /* 0xff800000c3c37808 */ /* 0x000fe40005000000 */
[C---:B------:R-:W-:Y:S01]  /*6f80*/  ISETP.GE.AND P1, PT, R20.reuse, R210, PT ;  /* 0x000000d21400720c */ /* 0x040fe20003f26270 */
[-C--:B------:R-:W-:Y:S01]  /*6f90*/  HMMA.16816.F32 R32, R8, R198.reuse, R32 ;  /* 0x000000c60820723c */ /* 0x080fe20000001820 */
[----:B------:R-:W-:Y:S01]  /*6fa0*/  ISETP.GE.AND P2, PT, R20, R209, PT ;  /* 0x000000d11400720c */ /* 0x000fe20003f46270 */
[----:B------:R-:W-:Y:S01]  /*6fb0*/  IMAD.WIDE.U32 R10, R21, -0x2daee0ad, RZ ;  /* 0xd2511f53150a7825 */ /* 0x000fe200078e00ff */
[----:B------:R-:W-:Y:S02]  /*6fc0*/  FSEL R184, R184, -INF , !P1 ;  /* 0xff800000b8b87808 */ /* 0x000fe40004800000 */
[----:B------:R-:W-:Y:S01]  /*6fd0*/  ISETP.GE.AND P1, PT, R20, R0, PT ;  /* 0x000000001400720c */ /* 0x000fe20003f26270 */
[----:B------:R-:W-:Y:S01]  /*6fe0*/  IMAD.WIDE.U32 R8, R25, -0x2daee0ad, RZ ;  /* 0xd2511f5319087825 */ /* 0x000fe200078e00ff */
[----:B------:R-:W-:Y:S01]  /*6ff0*/  FSEL R193, R193, -INF , !P5 ;  /* 0xff800000c1c17808 */ /* 0x000fe20006800000 */
[----:B------:R-:W-:Y:S01]  /*7000*/  HMMA.16816.F32 R12, R4, R198, R12 ;  /* 0x000000c6040c723c */ /* 0x000fe2000000180c */
[----:B------:R-:W-:Y:S01]  /*7010*/  FSEL R186, R186, -INF , !P2 ;  /* 0xff800000baba7808 */ /* 0x000fe20005000000 */
[----:B------:R-:W-:Y:S01]  /*7020*/  VIADD R4, R216, 0xffffffd8 ;  /* 0xffffffd8d8047836 */ /* 0x000fe20000000000 */
[----:B------:R-:W-:-:S02]  /*7030*/  ISETP.GE.AND P5, PT, R20, R208, PT ;  /* 0x000000d01400720c */ /* 0x000fc40003fa6270 */
[----:B------:R-:W-:Y:S02]  /*7040*/  ISETP.GE.AND P2, PT, R22, R208, PT ;  /* 0x000000d01600720c */ /* 0x000fe40003f46270 */
[----:B------:R-:W-:Y:S02]  /*7050*/  FSEL R20, R190, -INF , !P1 ;  /* 0xff800000be147808 */ /* 0x000fe40004800000 */
[----:B------:R-:W-:Y:S02]  /*7060*/  ISETP.GE.AND P1, PT, R22, R0, PT ;  /* 0x000000001600720c */ /* 0x000fe40003f26270 */
[----:B------:R-:W-:Y:S02]  /*7070*/  FSEL R188, R188, -INF , !P5 ;  /* 0xff800000bcbc7808 */ /* 0x000fe40006800000 */
[----:B------:R-:W-:Y:S02]  /*7080*/  FSEL R23, R189, -INF , !P2 ;  /* 0xff800000bd177808 */ /* 0x000fe40005000000 */
[----:B------:R-:W-:-:S02]  /*7090*/  ISETP.GE.AND P5, PT, R22, R210, PT ;  /* 0x000000d21600720c */ /* 0x000fc40003fa6270 */
[-C--:B------:R-:W-:Y:S02]  /*70a0*/  ISETP.GE.AND P2, PT, R22, R209.reuse, PT ;  /* 0x000000d11600720c */ /* 0x080fe40003f46270 */
[----:B------:R-:W-:Y:S02]  /*70b0*/  FSEL R22, R191, -INF , !P1 ;  /* 0xff800000bf167808 */ /* 0x000fe40004800000 */
[----:B------:R-:W-:Y:S02]  /*70c0*/  ISETP.GE.AND P1, PT, R17, R209, PT ;  /* 0x000000d11100720c */ /* 0x000fe40003f26270 */
[----:B------:R-:W-:Y:S02]  /*70d0*/  FSEL R187, R187, -INF , !P2 ;  /* 0xff800000bbbb7808 */ /* 0x000fe40005000000 */
[----:B------:R-:W-:Y:S02]  /*70e0*/  ISETP.GE.AND P2, PT, R17, R210, PT ;  /* 0x000000d21100720c */ /* 0x000fe40003f46270 */
[----:B------:R-:W-:-:S02]  /*70f0*/  FSEL R224, R178, -INF , !P1 ;  /* 0xff800000b2e07808 */ /* 0x000fc40004800000 */
[----:B------:R-:W-:Y:S02]  /*7100*/  ISETP.GE.AND P1, PT, R16, R210, PT ;  /* 0x000000d21000720c */ /* 0x000fe40003f26270 */
        /* <DEDUP_REMOVED lines=8> */
[C---:B------:R-:W-:Y:S02]  /*7190*/  ISETP.GE.AND P5, PT, R16.reuse, R209, PT ;  /* 0x000000d11000720c */ /* 0x040fe40003fa6270 */
[----:B------:R-:W-:Y:S01]  /*71a0*/  ISETP.GE.AND P2, PT, R16, R208, PT ;  /* 0x000000d01000720c */ /* 0x000fe20003f46270 */
[----:B------:R-:W-:Y:S01]  /*71b0*/  IMAD.WIDE.U32 R16, R24, -0x2daee0ad, RZ ;  /* 0xd2511f5318107825 */ /* 0x000fe200078e00ff */
[----:B------:R-:W-:-:S02]  /*71c0*/  FSEL R198, R175, -INF , !P1 ;  /* 0xff800000afc67808 */ /* 0x000fc40004800000 */
[----:B------:R-:W-:Y:S02]  /*71d0*/  ISETP.GE.AND P1, PT, R4, R210, PT ;  /* 0x000000d20400720c */ /* 0x000fe40003f26270 */
[----:B------:R-:W-:Y:S02]  /*71e0*/  FSEL R199, R179, -INF , !P5 ;  /* 0xff800000b3c77808 */ /* 0x000fe40006800000 */
[----:B------:R-:W-:Y:S02]  /*71f0*/  FSEL R246, R173, -INF , !P2 ;  /* 0xff800000adf67808 */ /* 0x000fe40005000000 */
[----:B------:R-:W-:Y:S02]  /*7200*/  FSEL R247, R32, -INF , !P1 ;  /* 0xff80000020f77808 */ /* 0x000fe40004800000 */
[C---:B------:R-:W-:Y:S02]  /*7210*/  LOP3.LUT R5, R207.reuse, R242, R17, 0x96, !PT ;  /* 0x000000f2cf057212 */ /* 0x040fe400078e9611 */
[----:B------:R-:W-:-:S02]  /*7220*/  LOP3.LUT R6, R207, R238, R11, 0x96, !PT ;  /* 0x000000eecf067212 */ /* 0x000fc400078e960b */
[C---:B------:R-:W-:Y:S01]  /*7230*/  ISETP.GE.AND P5, PT, R4.reuse, R209, PT ;  /* 0x000000d10400720c */ /* 0x040fe20003fa6270 */
[----:B------:R-:W-:Y:S01]  /*7240*/  IMAD.WIDE.U32 R26, R5, -0x326172a9, RZ ;  /* 0xcd9e8d57051a7825 */ /* 0x000fe200078e00ff */
[C---:B------:R-:W-:Y:S02]  /*7250*/  ISETP.GE.AND P2, PT, R4.reuse, R208, PT ;  /* 0x000000d00400720c */ /* 0x040fe40003f46270 */
[----:B------:R-:W-:Y:S01]  /*7260*/  ISETP.GE.AND P1, PT, R4, R0, PT ;  /* 0x000000000400720c */ /* 0x000fe20003f26270 */
[----:B------:R-:W-:Y:S01]  /*7270*/  VIADD R4, R216, 0xffffffd9 ;  /* 0xffffffd9d8047836 */ /* 0x000fe20000000000 */
[C---:B------:R-:W-:Y:S01]  /*7280*/  LOP3.LUT R16, R205.reuse, R16, R201, 0x96, !PT ;  /* 0x00000010cd107212 */ /* 0x040fe200078e96c9 */
[----:B------:R-:W-:Y:S01]  /*7290*/  IMAD.WIDE.U32 R6, R6, -0x326172a9, RZ ;  /* 0xcd9e8d5706067825 */ /* 0x000fe200078e00ff */
[----:B------:R-:W-:Y:S02]  /*72a0*/  LOP3.LUT R10, R205, R10, R9, 0x96, !PT ;  /* 0x0000000acd0a7212 */ /* 0x000fe400078e9609 */
[----:B------:R-:W-:Y:S01]  /*72b0*/  FSEL R205, R14, -INF , !P1 ;  /* 0xff8000000ecd7808 */ /* 0x000fe20004800000 */
[----:B------:R-:W-:Y:S01]  /*72c0*/  IMAD.WIDE.U32 R16, R16, -0x326172a9, RZ ;  /* 0xcd9e8d5710107825 */ /* 0x000fe200078e00ff */
[----:B------:R-:W-:-:S02]  /*72d0*/  ISETP.GE.AND P1, PT, R4, R208, PT ;  /* 0x000000d00400720c */ /* 0x000fc40003f26270 */
[----:B------:R-:W-:Y:S01]  /*72e0*/  LOP3.LUT R24, R206, R240, R27, 0x96, !PT ;  /* 0x000000f0ce187212 */ /* 0x000fe200078e961b */
[----:B------:R-:W-:Y:S01]  /*72f0*/  IMAD.WIDE.U32 R10, R10, -0x326172a9, RZ ;  /* 0xcd9e8d570a0a7825 */ /* 0x000fe200078e00ff */
[----:B------:R-:W-:Y:S02]  /*7300*/  LOP3.LUT R18, R206, R236, R7, 0x96, !PT ;  /* 0x000000ecce127212 */ /* 0x000fe400078e9607 */
[----:B------:R-:W-:Y:S01]  /*7310*/  FSEL R207, R34, -INF , !P5 ;  /* 0xff80000022cf7808 */ /* 0x000fe20006800000 */
[----:B------:R-:W-:Y:S01]  /*7320*/  IMAD.WIDE.U32 R24, R24, -0x2daee0ad, RZ ;  /* 0xd2511f5318187825 */ /* 0x000fe200078e00ff */
[----:B------:R-:W-:Y:S02]  /*7330*/  FSEL R248, R12, -INF , !P2 ;  /* 0xff8000000cf87808 */ /* 0x000fe40005000000 */
[----:B------:R-:W-:Y:S01]  /*7340*/  FSEL R206, R13, -INF , !P1 ;  /* 0xff8000000dce7808 */ /* 0x000fe20004800000 */
[----:B------:R-:W-:Y:S01]  /*7350*/  IMAD.WIDE.U32 R18, R18, -0x2daee0ad, RZ ;  /* 0xd2511f5312127825 */ /* 0x000fe200078e00ff */
[----:B------:R-:W-:-:S02]  /*7360*/  ISETP.GE.AND P5, PT, R4, R210, PT ;  /* 0x000000d20400720c */ /* 0x000fc40003fa6270 */
[C---:B------:R-:W-:Y:S02]  /*7370*/  ISETP.GE.AND P2, PT, R4.reuse, R209, PT ;  /* 0x000000d10400720c */ /* 0x040fe40003f46270 */
[----:B------:R-:W-:Y:S02]  /*7380*/  ISETP.GE.AND P1, PT, R4, R0, PT ;  /* 0x000000000400720c */ /* 0x000fe40003f26270 */
[C---:B------:R-:W-:Y:S02]  /*7390*/  LOP3.LUT R4, R204.reuse, R26, R17, 0x96, !PT ;  /* 0x0000001acc047212 */ /* 0x040fe400078e9611 */
[----:B------:R-:W-:Y:S02]  /*73a0*/  LOP3.LUT R204, R204, R6, R11, 0x96, !PT ;  /* 0x00000006cccc7212 */ /* 0x000fe400078e960b */
[----:B------:R-:W-:Y:S02]  /*73b0*/  FMNMX3.FTZ R6, R168, R192, R193, !PT ;  /* 0x000000c0a8067276 */ /* 0x000fe400078100c1 */
[----:B------:R-:W-:-:S02]  /*73c0*/  FSEL R249, R33, -INF , !P5 ;  /* 0xff80000021f97808 */ /* 0x000fc40006800000 */
[----:B------:R-:W-:Y:S02]  /*73d0*/  FMNMX3.FTZ R6, R6, R184, R185, !PT ;  /* 0x000000b806067276 */ /* 0x000fe400078100b9 */
[C---:B------:R-:W-:Y:S02]  /*73e0*/  LOP3.LUT R5, R171.reuse, R200, R25, 0x96, !PT ;  /* 0x000000c8ab057212 */ /* 0x040fe400078e9619 */
[----:B------:R-:W-:Y:S02]  /*73f0*/  FMNMX3.FTZ R7, R6, R197, R245, !PT ;  /* 0x000000c506077276 */ /* 0x000fe400078100f5 */
[----:B------:R-:W-:Y:S02]  /*7400*/  LOP3.LUT R8, R171, R8, R19, 0x96, !PT ;  /* 0x00000008ab087212 */ /* 0x000fe400078e9613 */
[----:B------:R-:W-:Y:S02]  /*7410*/  FSEL R171, R15, -INF , !P1 ;  /* 0xff8000000fab7808 */ /* 0x000fe40004800000 */
[----:B------:R-:W-:-:S02]  /*7420*/  FSEL R250, R35, -INF , !P2 ;  /* 0xff80000023fa7808 */ /* 0x000fc40005000000 */
[----:B------:R-:W-:Y:S02]  /*7430*/  FMNMX3.FTZ R21, R167, R194, R195, !PT ;  /* 0x000000c2a7157276 */ /* 0x000fe400078100c3 */
[----:B------:R-:W-:Y:S02]  /*7440*/  FMNMX3.FTZ R14, R166, R28, R29, !PT ;  /* 0x0000001ca60e7276 */ /* 0x000fe4000781001d */
[----:B------:R-:W-:Y:S02]  /*7450*/  FMNMX3.FTZ R12, R165, R30, R31, !PT ;  /* 0x0000001ea50c7276 */ /* 0x000fe4000781001f */
[----:B------:R-:W-:Y:S01]  /*7460*/  FMNMX3.FTZ R7, R7, R247, R249, !PT ;  /* 0x000000f707077276 */ /* 0x000fe200078100f9 */
[----:B------:R-:W-:Y:S06]  /*7470*/  BRA.U !UP0, `(.L_x_990) ;  /* 0x0000000108d47547 */ /* 0x000fec000b800000 */
[----:B------:R-:W-:Y:S01]  /*7480*/  IMAD.U32 R9, RZ, RZ, UR20 ;  /* 0x00000014ff097e24 */ /* 0x000fe2000f8e00ff */
[----:B------:R-:W-:Y:S01]  /*7490*/  MOV R35, UR16 ;  /* 0x0000001000237c02 */ /* 0x000fe20008000f00 */
[----:B------:R-:W-:Y:S02]  /*74a0*/  IMAD.U32 R15, RZ, RZ, UR20 ;  /* 0x00000014ff0f7e24 */ /* 0x000fe4000f8e00ff */
[----:B------:R-:W-:Y:S02]  /*74b0*/  @!P4 VIADD R9, R9, 0xfffffffd ;  /* 0xfffffffd0909c836 */ /* 0x000fe40000000000 */
[----:B------:R-:W-:Y:S02]  /*74c0*/  @!P3 VIADD R15, R15, 0xfffffffd ;  /* 0xfffffffd0f0fb836 */ /* 0x000fe40000000000 */
[C---:B------:R-:W-:Y:S02]  /*74d0*/  @!P4 IMAD R6, R9.reuse, UR4, RZ ;  /* 0x000000040906cc24 */ /* 0x040fe4000f8e02ff */
[----:B------:R-:W-:Y:S01]  /*74e0*/  @!P4 IMAD.WIDE.U32 R32, R9, UR14, RZ ;  /* 0x0000000e0920cc25 */ /* 0x000fe2000f8e00ff */
[----:B------:R-:W-:-:S03]  /*74f0*/  MOV R9, UR20 ;  /* 0x0000001400097c02 */ /* 0x000fc60008000f00 */
[----:B------:R-:W-:Y:S01]  /*7500*/  IMAD.U32 R34, RZ, RZ, UR17 ;  /* 0x00000011ff227e24 */ /* 0x000fe2000f8e00ff */
[----:B------:R-:W-:Y:S01]  /*7510*/  @!P4 IADD3 R6, PT, PT, R33, R6, RZ ;  /* 0x000000062106c210 */ /* 0x000fe20007ffe0ff */
[----:B------:R-:W-:Y:S01]  /*7520*/  @!P4 VIADD R9, R9, 0xfffffffd ;  /* 0xfffffffd0909c836 */ /* 0x000fe20000000000 */
[CC--:B------:R-:W-:Y:S01]  /*7530*/  @!P4 LEA R26, P1, R32.reuse, R228.reuse, 0x1 ;  /* 0x000000e4201ac211 */ /* 0x0c0fe200078208ff */
[C---:B------:R-:W-:Y:S01]  /*7540*/  @!P3 IMAD R13, R15.reuse, UR4, RZ ;  /* 0x000000040f0dbc24 */ /* 0x040fe2000f8e02ff */
[----:B------:R-:W-:Y:S01]  /*7550*/  MOV R33, UR16 ;  /* 0x0000001000217c02 */ /* 0x000fe20008000f00 */
[----:B------:R-:W-:Y:S01]  /*7560*/  @!P3 IMAD.WIDE.U32 R172, R15, UR14, RZ ;  /* 0x0000000e0facbc25 */ /* 0x000fe2000f8e00ff */
[----:B------:R-:W-:Y:S02]  /*7570*/  @!P4 LEA.HI.X R27, R32, R227, R6, 0x1, P1 ;  /* 0x000000e3201bc211 */ /* 0x000fe400008f0c06 */
[----:B------:R-:W-:Y:S01]  /*7580*/  MOV R32, UR17 ;  /* 0x0000001100207c02 */ /* 0x000fe20008000f00 */
[----:B------:R-:W-:Y:S01]  /*7590*/  IMAD.U32 R6, RZ, RZ, UR20 ;  /* 0x00000014ff067e24 */ /* 0x000fe2000f8e00ff */
[-C--:B------:R-:W-:Y:S01]  /*75a0*/  @!P3 LEA R174, P1, R172, R228.reuse, 0x1 ;  /* 0x000000e4acaeb211 */ /* 0x080fe200078208ff */
[C---:B------:R-:W-:Y:S01]  /*75b0*/  @!P4 IMAD.WIDE.U32 R34, R9.reuse, UR14, R34 ;  /* 0x0000000e0922cc25 */ /* 0x040fe2000f8e0022 */
[----:B------:R-:W-:Y:S01]  /*75c0*/  @!PT LDS RZ, [RZ] ;  /* 0x00000000fffff984 */ /* 0x000fe20000000800 */
[----:B------:R-:W-:Y:S01]  /*75d0*/  @!PT LDS RZ, [RZ] ;  /* 0x00000000fffff984 */ /* 0x000fe20000000800 */
[----:B------:R-:W-:Y:S01]  /*75e0*/  @!PT LDS RZ, [RZ] ;  /* 0x00000000fffff984 */ /* 0x000fe20000000800 */
[----:B------:R1:W-:Y:S02]  /*75f0*/  @!P4 LDGSTS.E.BYPASS.LTC128B.128 [R234+0x8000], desc[UR26][R26.64] ;  /* 0x080000001aeacfae */ /* 0x0003e4000b981a1a */
[----:B------:R-:W-:Y:S01]  /*7600*/  @!P3 IADD3 R6, PT, PT, R6, -0x3, RZ ;  /* 0xfffffffd0606b810 */ /* 0x000fe20007ffe0ff */
[----:B------:R-:W-:Y:S01]  /*7610*/  @!P4 IMAD R9, R9, UR4, RZ ;  /* 0x000000040909cc24 */ /* 0x000fe2000f8e02ff */
[----:B------:R-:W-:Y:S01]  /*7620*/  @!P4 LEA R176, P2, R34, R228, 0x1 ;  /* 0x000000e422b0c211 */ /* 0x000fe200078408ff */
[----:B------:R-:W-:Y:S01]  /*7630*/  @!P3 IMAD.IADD R13, R173, 0x1, R13 ;  /* 0x00000001ad0db824 */ /* 0x000fe200078e020d */
[----:B------:R1:W-:Y:S01]  /*7640*/  @P4 STS.128 [R234+0x8000], RZ ;  /* 0x008000ffea004388 */ /* 0x0003e20000000c00 */
[----:B------:R-:W-:Y:S01]  /*7650*/  @!P3 IMAD.WIDE.U32 R32, R6, UR14, R32 ;  /* 0x0000000e0620bc25 */ /* 0x000fe2000f8e0020 */
[----:B------:R-:W-:-:S02]  /*7660*/  @!P4 IADD3 R9, PT, PT, R9, R35, RZ ;  /* 0x000000230909c210 */ /* 0x000fc40007ffe0ff */
[-C--:B------:R-:W-:Y:S01]  /*7670*/  @!P3 LEA.HI.X R175, R172, R227.reuse, R13, 0x1, P1 ;  /* 0x000000e3acafb211 */ /* 0x080fe200008f0c0d */
[----:B------:R-:W-:Y:S01]  /*7680*/  @!P3 IMAD R6, R6, UR4, RZ ;  /* 0x000000040606bc24 */ /* 0x000fe2000f8e02ff */
[----:B------:R-:W-:Y:S02]  /*7690*/  @!P3 LEA R172, P1, R32, R228, 0x1 ;  /* 0x000000e420acb211 */ /* 0x000fe400078208ff */
[----:B------:R-:W-:Y:S01]  /*76a0*/  @!P4 LEA.HI.X R177, R34, R227, R9, 0x1, P2 ;  /* 0x000000e322b1c211 */ /* 0x000fe200010f0c09 */
[----:B------:R-:W-:Y:S01]  /*76b0*/  @!PT LDS RZ, [RZ] ;  /* 0x00000000fffff984 */ /* 0x000fe20000000800 */
[----:B------:R-:W-:Y:S01]  /*76c0*/  @!PT LDS RZ, [RZ] ;  /* 0x00000000fffff984 */ /* 0x000fe20000000800 */
[----:B------:R-:W-:Y:S01]  /*76d0*/  @!PT LDS RZ, [RZ] ;  /* 0x00000000fffff984 */ /* 0x000fe20000000800 */
[----:B------:R1:W-:Y:S01]  /*76e0*/  @!P3 LDGSTS.E.BYPASS.LTC128B.128 [R234+0x9000], desc[UR26][R174.64+0x80] ;  /* 0x09000080aeeabfae */ /* 0x0003e2000b981a1a */
[----:B------:R-:W-:-:S03]  /*76f0*/  @!P3 IADD3 R6, PT, PT, R6, R33, RZ ;  /* 0x000000210606b210 */ /* 0x000fc60007ffe0ff */
[----:B------:R1:W-:Y:S01]  /*7700*/  @P3 STS.128 [R234+0x9000], RZ ;  /* 0x009000ffea003388 */ /* 0x0003e20000000c00 */
[----:B------:R-:W-:-:S03]  /*7710*/  @!P3 LEA.HI.X R173, R32, R227, R6, 0x1, P1 ;  /* 0x000000e320adb211 */ /* 0x000fc600008f0c06 */
        /* <DEDUP_REMOVED lines=11> */
.L_x_990:
[----:B------:R-:W-:Y:S01]  /*77d0*/  FMNMX3.FTZ R15, R21, R186, R187, !PT ;  /* 0x000000ba150f7276 */ /* 0x000fe200078100bb */
[----:B------:R-:W2:Y:S01]  /*77e0*/  SHFL.BFLY PT, R6, R7, 0x2, 0x1f ;  /* 0x0c401f0007067f89 */ /* 0x000ea200000e0000 */
[----:B------:R-:W-:Y:S01]  /*77f0*/  FMNMX3.FTZ R14, R14, R188, R23, !PT ;  /* 0x000000bc0e0e7276 */ /* 0x000fe20007810017 */
[----:B-1----:R-:W-:Y:S01]  /*7800*/  IMAD.WIDE.U32 R172, R4, -0x2daee0ad, RZ ;  /* 0xd2511f5304ac7825 */ /* 0x002fe200078e00ff */
[----:B------:R-:W-:Y:S01]  /*7810*/  FMNMX3.FTZ R15, R15, R224, R199, !PT ;  /* 0x000000e00f0f7276 */ /* 0x000fe200078100c7 */
[----:B------:R1:W-:Y:S01]  /*7820*/  STL.64 [R1+0x10], R2 ;  /* 0x0000100201007387 */ /* 0x0003e20000100a00 */
[----:B------:R-:W-:Y:S01]  /*7830*/  FMNMX3.FTZ R14, R14, R225, R246, !PT ;  /* 0x000000e10e0e7276 */ /* 0x000fe200078100f6 */
[----:B------:R-:W-:Y:S01]  /*7840*/  IMAD.WIDE.U32 R34, R5, -0x326172a9, RZ ;  /* 0xcd9e8d5705227825 */ /* 0x000fe200078e00ff */
[----:B------:R-:W-:Y:S01]  /*7850*/  FMNMX3.FTZ R15, R15, R207, R250, !PT ;  /* 0x000000cf0f0f7276 */ /* 0x000fe200078100fa */
[----:B------:R-:W3:Y:S01]  /*7860*/  LDCU UR10, c[0x0][0x45c] ;  /* 0x00008b80ff0a77ac */ /* 0x000ee20008000800 */
[----:B------:R-:W-:Y:S01]  /*7870*/  FMNMX3.FTZ R12, R12, R20, R22, !PT ;  /* 0x000000140c0c7276 */ /* 0x000fe20007810016 */
[----:B------:R-:W-:Y:S01]  /*7880*/  IMAD.WIDE.U32 R32, R8, -0x326172a9, RZ ;  /* 0xcd9e8d5708207825 */ /* 0x000fe200078e00ff */
[----:B------:R-:W-:Y:S01]  /*7890*/  FMNMX3.FTZ R14, R14, R248, R206, !PT ;  /* 0x000000f80e0e7276 */ /* 0x000fe200078100ce */
[----:B------:R-:W4:Y:S01]  /*78a0*/  SHFL.BFLY PT, R13, R15, 0x2, 0x1f ;  /* 0x0c401f000f0d7f89 */ /* 0x000f2200000e0000 */
[----:B------:R-:W-:Y:S01]  /*78b0*/  FMNMX3.FTZ R12, R12, R244, R198, !PT ;  /* 0x000000f40c0c7276 */ /* 0x000fe200078100c6 */
[----:B------:R-:W-:Y:S01]  /*78c0*/  UMOV UR5, 0x400 ;  /* 0x0000040000057882 */ /* 0x000fe20000000000 */
[----:B------:R-:W-:Y:S01]  /*78d0*/  LOP3.LUT R9, R169, R24, R173, 0x96, !PT ;  /* 0x00000018a9097212 */ /* 0x000fe200078e96ad */
[----:B------:R-:W3:Y:S01]  /*78e0*/  SHFL.BFLY PT, R11, R14, 0x2, 0x1f ;  /* 0x0c401f000e0b7f89 */ /* 0x000ee200000e0000 */
[----:B------:R-:W-:Y:S01]  /*78f0*/  FMNMX3.FTZ R12, R12, R205, R171, !PT ;  /* 0x000000cd0c0c7276 */ /* 0x000fe200078100ab */
[----:B------:R-:W-:Y:S01]  /*7900*/  ULEA UR5, UR24, UR5, 0x18 ;  /* 0x0000000518057291 */ /* 0x000fe2000f8ec0ff */
[----:B------:R-:W-:Y:S01]  /*7910*/  SEL R252, R217, 0xffffffe0, !P6 ;  /* 0xffffffe0d9fc7807 */ /* 0x000fe20007000000 */
[----:B------:R-:W-:-:S02]  /*7920*/  IMAD.WIDE.U32 R26, R9, -0x326172a9, RZ ;  /* 0xcd9e8d57091a7825 */ /* 0x000fc400078e00ff */
[----:B------:R-:W3:Y:S01]  /*7930*/  SHFL.BFLY PT, R4, R12, 0x2, 0x1f ;  /* 0x0c401f000c047f89 */ /* 0x000ee200000e0000 */
[----:B--2---:R-:W-:Y:S02]  /*7940*/  FMNMX.FTZ R5, R7, R6, !PT ;  /* 0x0000000607057209 */ /* 0x004fe40007810000 */
[----:B------:R-:W-:Y:S02]  /*7950*/  LOP3.LUT R8, R164, R34, R27, 0x96, !PT ;  /* 0x00000022a4087212 */ /* 0x000fe400078e961b */
[----:B------:R-:W-:Y:S01]  /*7960*/  MOV R17, R26 ;  /* 0x0000001a00117202 */ /* 0x000fe20000000f00 */
[----:B------:R-:W2:Y:S01]  /*7970*/  SHFL.BFLY PT, R203, R5, 0x1, 0x1f ;  /* 0x0c201f0005cb7f89 */ /* 0x000ea200000e0000 */
[----:B------:R-:W-:Y:S01]  /*7980*/  PRMT R6, R26, 0x7771, RZ ;  /* 0x000077711a067816 */ /* 0x000fe200000000ff */
[----:B-1----:R-:W-:Y:S01]  /*7990*/  IMAD.WIDE.U32 R2, R204, -0x2daee0ad, RZ ;  /* 0xd2511f53cc027825 */ /* 0x002fe200078e00ff */
[----:B------:R-:W-:Y:S02]  /*79a0*/  LOP3.LUT R17, R17, 0xff, RZ, 0xc0, !PT ;  /* 0x000000ff11117812 */ /* 0x000fe400078ec0ff */
[----:B------:R-:W-:-:S02]  /*79b0*/  LEA R220, R215, UR5, 0x1 ;  /* 0x00000005d7dc7c11 */ /* 0x000fc4000f8e08ff */
[----:B----4-:R-:W-:Y:S02]  /*79c0*/  FMNMX.FTZ R15, R15, R13, !PT ;  /* 0x0000000d0f0f7209 */ /* 0x010fe40007810000 */
[----:B------:R-:W-:Y:S02]  /*79d0*/  LOP3.LUT R18, R169, R18, R3, 0x96, !PT ;  /* 0x00000012a9127212 */ /* 0x000fe400078e9603 */
[----:B---3--:R-:W-:Y:S01]  /*79e0*/  FMNMX.FTZ R14, R14, R11, !PT ;  /* 0x0000000b0e0e7209 */ /* 0x008fe20007810000 */
[----:B------:R-:W1:Y:S01]  /*79f0*/  SHFL.BFLY PT, R202, R15, 0x1, 0x1f ;  /* 0x0c201f000fca7f89 */ /* 0x000e6200000e0000 */
[----:B------:R-:W-:Y:S01]  /*7a00*/  LOP3.LUT R13, R8, 0xff, RZ, 0xc0, !PT ;  /* 0x000000ff080d7812 */ /* 0x000fe200078ec0ff */
[----:B------:R-:W-:Y:S01]  /*7a10*/  IMAD.WIDE.U32 R24, R18, -0x326172a9, RZ ;  /* 0xcd9e8d5712187825 */ /* 0x000fe200078e00ff */
[----:B------:R-:W-:Y:S01]  /*7a20*/  LOP3.LUT R169, R170, R16, R35, 0x96, !PT ;  /* 0x00000010aaa97212 */ /* 0x000fe200078e9623 */
[----:B------:R-:W3:Y:S01]  /*7a30*/  SHFL.BFLY PT, R201, R14, 0x1, 0x1f ;  /* 0x0c201f000ec97f89 */ /* 0x000ee200000e0000 */
[----:B------:R-:W-:-:S02]  /*7a40*/  FMNMX.FTZ R12, R12, R4, !PT ;  /* 0x000000040c0c7209 */ /* 0x000fc40007810000 */
[----:B------:R-:W-:Y:S02]  /*7a50*/  LOP3.LUT R4, R8, 0xffff, RZ, 0xc0, !PT ;  /* 0x0000ffff08047812 */ /* 0x000fe400078ec0ff */
[----:B------:R-:W-:Y:S01]  /*7a60*/  MOV R16, R24 ;  /* 0x0000001800107202 */ /* 0x000fe20000000f00 */
[----:B------:R-:W4:Y:S01]  /*7a70*/  SHFL.BFLY PT, R200, R12, 0x1, 0x1f ;  /* 0x0c201f000cc87f89 */ /* 0x000f2200000e0000 */
[----:B------:R-:W-:Y:S02]  /*7a80*/  SHF.R.U32.HI R4, RZ, 0x8, R4 ;  /* 0x00000008ff047819 */ /* 0x000fe40000011604 */
[----:B--2---:R-:W-:Y:S02]  /*7a90*/  FMNMX.FTZ R203, R5, R203, !PT ;  /* 0x000000cb05cb7209 */ /* 0x004fe40007810000 */
[----:B------:R-:W-:Y:S02]  /*7aa0*/  PRMT R4, R13, 0x5410, R4 ;  /* 0x000054100d047816 */ /* 0x000fe40000000004 */
[----:B------:R-:W2:Y:S01]  /*7ab0*/  LDC R13, c[0x0][0x4f8] ;  /* 0x00013e00ff0d7b82 */ /* 0x000ea20000000800 */
[----:B------:R-:W-:Y:S01]  /*7ac0*/  LOP3.LUT R170, R170, R10, R33, 0x96, !PT ;  /* 0x0000000aaaaa7212 */ /* 0x000fe200078e9621 */
[----:B------:R-:W-:Y:S01]  /*7ad0*/  FMUL.FTZ R251, R203, UR10 ;  /* 0x0000000acbfb7c20 */ /* 0x000fe20008410000 */
[----:B------:R-:W-:-:S02]  /*7ae0*/  PRMT R10, R24, 0x7771, RZ ;  /* 0x00007771180a7816 */ /* 0x000fc400000000ff */
[----:B------:R-:W-:Y:S02]  /*7af0*/  PRMT R11, R8, 0x7632, R11 ;  /* 0x00007632080b7816 */ /* 0x000fe4000000000b */
[----:B------:R-:W-:Y:S02]  /*7b00*/  LOP3.LUT R16, R16, 0xff, RZ, 0xc0, !PT ;  /* 0x000000ff10107812 */ /* 0x000fe400078ec0ff */
[----:B------:R-:W-:Y:S02]  /*7b10*/  LOP3.LUT R164, R164, R32, R25, 0x96, !PT ;  /* 0x00000020a4a47212 */ /* 0x000fe400078e9619 */
[----:B------:R-:W-:Y:S02]  /*7b20*/  SHF.R.U32.HI R8, RZ, 0x18, R8 ;  /* 0x00000018ff087819 */ /* 0x000fe40000011608 */
[----:B------:R-:W-:Y:S02]  /*7b30*/  LOP3.LUT R11, R11, 0xff, RZ, 0xc0, !PT ;  /* 0x000000ff0b0b7812 */ /* 0x000fe400078ec0ff */
[----:B------:R-:W-:-:S02]  /*7b40*/  PRMT R10, R16, 0x5410, R10 ;  /* 0x00005410100a7816 */ /* 0x000fc4000000000a */
[----:B------:R-:W-:Y:S02]  /*7b50*/  FSETP.NEU.FTZ.AND P1, PT, R203, -INF , PT ;  /* 0xff800000cb00780b */ /* 0x000fe40003f3d000 */
[----:B------:R-:W-:Y:S02]  /*7b60*/  PRMT R16, R164, 0x7632, R16 ;  /* 0x00007632a4107816 */ /* 0x000fe40000000010 */
[----:B-1----:R-:W-:Y:S02]  /*7b70*/  FMNMX.FTZ R202, R15, R202, !PT ;  /* 0x000000ca0fca7209 */ /* 0x002fe40007810000 */
[----:B------:R-:W-:Y:S02]  /*7b80*/  PRMT R8, R11, 0x5410, R8 ;  /* 0x000054100b087816 */ /* 0x000fe40000000008 */
[----:B------:R-:W-:Y:S02]  /*7b90*/  FSEL R15, R203, RZ, P1 ;  /* 0x000000ffcb0f7208 */ /* 0x000fe40000800000 */
[----:B------:R-:W-:-:S02]  /*7ba0*/  FSEL R251, R251, RZ, P1 ;  /* 0x000000fffbfb7208 */ /* 0x000fc40000800000 */
[----:B------:R-:W-:Y:S02]  /*7bb0*/  SHF.R.U32.HI R11, RZ, 0x18, R164 ;  /* 0x00000018ff0b7819 */ /* 0x000fe400000116a4 */
[----:B------:R-:W-:Y:S01]  /*7bc0*/  LOP3.LUT R16, R16, 0xff, RZ, 0xc0, !PT ;  /* 0x000000ff10107812 */ /* 0x000fe200078ec0ff */
[--C-:B------:R-:W-:Y:S01]  /*7bd0*/  FFMA.FTZ R174, R184, UR10, -R251.reuse ;  /* 0x0000000ab8ae7c23 */ /* 0x100fe200080108fb */
[----:B------:R-:W-:Y:S01]  /*7be0*/  FSETP.NEU.FTZ.AND P1, PT, R202, -INF , PT ;  /* 0xff800000ca00780b */ /* 0x000fe20003f3d000 */
[----:B------:R-:W-:Y:S01]  /*7bf0*/  FFMA.FTZ R178, R193, UR10, -R251 ;  /* 0x0000000ac1b27c23 */ /* 0x000fe200080108fb */
[----:B---3--:R-:W-:Y:S02]  /*7c00*/  FMNMX.FTZ R201, R14, R201, !PT ;  /* 0x000000c90ec97209 */ /* 0x008fe40007810000 */
[----:B------:R-:W-:Y:S01]  /*7c10*/  PRMT R11, R16, 0x5410, R11 ;  /* 0x00005410100b7816 */ /* 0x000fe2000000000b */
[C---:B------:R-:W-:Y:S01]  /*7c20*/  FMUL.FTZ R16, R202.reuse, UR10 ;  /* 0x0000000aca107c20 */ /* 0x040fe20008410000 */
[----:B------:R-:W-:Y:S01]  /*7c30*/  FSEL R14, R202, RZ, P1 ;  /* 0x000000ffca0e7208 */ /* 0x000fe20000800000 */
[----:B------:R-:W-:Y:S01]  /*7c40*/  MUFU.EX2 R174, R174 ;  /* 0x000000ae00ae7308 */ /* 0x000fe20000000800 */
[----:B------:R-:W-:-:S02]  /*7c50*/  FSETP.NEU.FTZ.AND P2, PT, R201, -INF , PT ;  /* 0xff800000c900780b */ /* 0x000fc40003f5d000 */
[----:B----4-:R-:W-:Y:S01]  /*7c60*/  FMNMX.FTZ R200, R12, R200, !PT ;  /* 0x000000c80cc87209 */ /* 0x010fe20007810000 */
[----:B------:R-:W-:Y:S01]  /*7c70*/  FADD.FTZ R12, R168, -R15 ;  /* 0x8000000fa80c7221 */ /* 0x000fe20000010000 */
[----:B------:R-:W-:Y:S01]  /*7c80*/  FADD.FTZ R14, R167, -R14 ;  /* 0x8000000ea70e7221 */ /* 0x000fe20000010000 */
[----:B------:R-:W-:Y:S01]  /*7c90*/  FSEL R15, R201, RZ, P2 ;  /* 0x000000ffc90f7208 */ /* 0x000fe20001000000 */
[----:B------:R-:W-:Y:S01]  /*7ca0*/  MUFU.EX2 R178, R178 ;  /* 0x000000b200b27308 */ /* 0x000fe20000000800 */
[----:B------:R-:W-:Y:S01]  /*7cb0*/  FSEL R167, R16, RZ, P1 ;  /* 0x000000ff10a77208 */ /* 0x000fe20000800000 */
[----:B------:R-:W-:Y:S01]  /*7cc0*/  FMUL.FTZ R14, R14, UR10 ;  /* 0x0000000a0e0e7c20 */ /* 0x000fe20008410000 */
[----:B------:R-:W-:Y:S02]  /*7cd0*/  PRMT R6, R17, 0x5410, R6 ;  /* 0x0000541011067816 */ /* 0x000fe40000000006 */
[----:B------:R-:W-:Y:S01]  /*7ce0*/  FSETP.NEU.FTZ.AND P1, PT, R200, -INF , PT ;  /* 0xff800000c800780b */ /* 0x000fe20003f3d000 */
[--C-:B------:R-:W-:Y:S01]  /*7cf0*/  FFMA.FTZ R175, R186, UR10, -R167.reuse ;  /* 0x0000000abaaf7c23 */ /* 0x100fe200080108a7 */
[C---:B------:R-:W-:Y:S01]  /*7d00*/  LOP3.LUT R17, R164.reuse, 0xffff, RZ, 0xc0, !PT ;  /* 0x0000ffffa4117812 */ /* 0x040fe200078ec0ff */
[--C-:B------:R-:W-:Y:S01]  /*7d10*/  FFMA.FTZ R191, R187, UR10, -R167.reuse ;  /* 0x0000000abbbf7c23 */ /* 0x100fe200080108a7 */
[----:B------:R-:W-:Y:S01]  /*7d20*/  LOP3.LUT R5, R164, 0xff, RZ, 0xc0, !PT ;  /* 0x000000ffa4057812 */ /* 0x000fe200078ec0ff */
[----:B------:R-:W-:Y:S01]  /*7d30*/  FFMA.FTZ R176, R195, UR10, -R167 ;  /* 0x0000000ac3b07c23 */ /* 0x000fe200080108a7 */
[----:B--2---:R-:W-:Y:S01]  /*7d40*/  LOP3.LUT R164, R13, 0xff, RZ, 0xc0, !PT ;  /* 0x000000ff0da47812 */ /* 0x004fe200078ec0ff */
[----:B------:R-:W-:Y:S01]  /*7d50*/  FADD.FTZ R13, R166, -R15 ;  /* 0x8000000fa60d7221 */ /* 0x000fe20000010000 */
[----:B------:R-:W-:Y:S01]  /*7d60*/  FMUL.FTZ R166, R201, UR10 ;  /* 0x0000000ac9a67c20 */ /* 0x000fe20008410000 */
[----:B------:R-:W-:Y:S01]  /*7d70*/  FSEL R15, R200, RZ, P1 ;  /* 0x000000ffc80f7208 */ /* 0x000fe20000800000 */
[----:B------:R-:W-:Y:S01]  /*7d80*/  FMUL.FTZ R195, R12, UR10 ;  /* 0x0000000a0cc37c20 */ /* 0x000fe20008410000 */
[----:B------:R-:W-:Y:S01]  /*7d90*/  MOV R35, R173 ;  /* 0x000000ad00237202 */ /* 0x000fe20000000f00 */
[----:B------:R-:W-:Y:S01]  /*7da0*/  FFMA.FTZ R173, R185, UR10, -R251 ;  /* 0x0000000ab9ad7c23 */ /* 0x000fe200080108fb */
[----:B------:R-:W-:Y:S01]  /*7db0*/  FSEL R166, R166, RZ, P2 ;  /* 0x000000ffa6a67208 */ /* 0x000fe20001000000 */
[----:B------:R-:W-:Y:S01]  /*7dc0*/  FADD.FTZ R15, R165, -R15 ;  /* 0x8000000fa50f7221 */ /* 0x000fe20000010000 */
[----:B------:R-:W-:Y:S01]  /*7dd0*/  FMUL.FTZ R165, R200, UR10 ;  /* 0x0000000ac8a57c20 */ /* 0x000fe20008410000 */
[----:B------:R-:W-:Y:S01]  /*7de0*/  SHF.R.U32.HI R17, RZ, 0x8, R17 ;  /* 0x00000008ff117819 */ /* 0x000fe20000011611 */
[----:B------:R-:W-:Y:S01]  /*7df0*/  FFMA.FTZ R177, R194, UR10, -R167 ;  /* 0x0000000ac2b17c23 */ /* 0x000fe200080108a7 */
[--C-:B------:R-:W-:Y:S01]  /*7e00*/  FFMA.FTZ R190, R28, UR10, -R166.reuse ;  /* 0x0000000a1cbe7c23 */ /* 0x100fe200080108a6 */
[--C-:B------:R-:W-:Y:S01]  /*7e10*/  FFMA.FTZ R189, R29, UR10, -R166.reuse ;  /* 0x0000000a1dbd7c23 */ /* 0x100fe200080108a6 */
[----:B------:R-:W-:Y:S01]  /*7e20*/  FSEL R165, R165, RZ, P1 ;  /* 0x000000ffa5a57208 */ /* 0x000fe20000800000 */
[--C-:B------:R-:W-:Y:S01]  /*7e30*/  FFMA.FTZ R188, R188, UR10, -R166.reuse ;  /* 0x0000000abcbc7c23 */ /* 0x100fe200080108a6 */
[----:B------:R-:W-:Y:S01]  /*7e40*/  FFMA.FTZ R187, R23, UR10, -R166 ;  /* 0x0000000a17bb7c23 */ /* 0x000fe200080108a6 */
[----:B------:R-:W-:Y:S01]  /*7e50*/  LEA R164, R164, R164, 0x10 ;  /* 0x000000a4a4a47211 */ /* 0x000fe200078e80ff */
[----:B------:R-:W-:Y:S01]  /*7e60*/  MUFU.EX2 R190, R190 ;  /* 0x000000be00be7308 */ /* 0x000fe20000000800 */
[--C-:B------:R-:W-:Y:S01]  /*7e70*/  FFMA.FTZ R186, R30, UR10, -R165.reuse ;  /* 0x0000000a1eba7c23 */ /* 0x100fe200080108a5 */
[--C-:B------:R-:W-:Y:S01]  /*7e80*/  FFMA.FTZ R185, R31, UR10, -R165.reuse ;  /* 0x0000000a1fb97c23 */ /* 0x100fe200080108a5 */
[--C-:B------:R-:W-:Y:S01]  /*7e90*/  FFMA.FTZ R184, R20, UR10, -R165.reuse ;  /* 0x0000000a14b87c23 */ /* 0x100fe200080108a5 */
[----:B------:R-:W1:Y:S01]  /*7ea0*/  MUFU.EX2 R189, R189 ;  /* 0x000000bd00bd7308 */ /* 0x000e620000000800 */
[----:B------:R-:W-:Y:S01]  /*7eb0*/  FFMA.FTZ R179, R22, UR10, -R165 ;  /* 0x0000000a16b37c23 */ /* 0x000fe200080108a5 */
[----:B------:R-:W-:Y:S01]  /*7ec0*/  PRMT R5, R5, 0x5410, R17 ;  /* 0x0000541005057816 */ /* 0x000fe20000000011 */
[----:B------:R-:W-:Y:S01]  /*7ed0*/  FMUL.FTZ R13, R13, UR10 ;  /* 0x0000000a0d0d7c20 */ /* 0x000fe20008410000 */
[----:B------:R-:W-:Y:S01]  /*7ee0*/  MUFU.EX2 R186, R186 ;  /* 0x000000ba00ba7308 */ /* 0x000fe20000000800 */
[C---:B------:R-:W-:Y:S01]  /*7ef0*/  PRMT R18, R24.reuse, 0x7773, RZ ;  /* 0x0000777318127816 */ /* 0x040fe200000000ff */
[----:B------:R-:W-:Y:S01]  /*7f00*/  FMUL.FTZ R15, R15, UR10 ;  /* 0x0000000a0f0f7c20 */ /* 0x000fe20008410000 */
[----:B------:R-:W-:Y:S01]  /*7f10*/  PRMT R9, R24, 0x7772, RZ ;  /* 0x0000777218097816 */ /* 0x000fe200000000ff */
[----:B------:R-:W-:Y:S01]  /*7f20*/  MUFU.EX2 R185, R185 ;  /* 0x000000b900b97308 */ /* 0x000fe20000000800 */
[----:B------:R-:W-:-:S02]  /*7f30*/  HSET2.LE.AND R20, R8, R164, PT ;  /* 0x000000a408147233 */ /* 0x000fc40003803000 */
[--C-:B------:R-:W-:Y:S01]  /*7f40*/  HSET2.LE.AND R8, R5, R164.reuse, PT ;  /* 0x000000a405087233 */ /* 0x100fe20003803000 */
[----:B------:R-:W2:Y:S01]  /*7f50*/  MUFU.EX2 R173, R173 ;  /* 0x000000ad00ad7308 */ /* 0x000ea20000000800 */
[----:B------:R-:W-:Y:S02]  /*7f60*/  PRMT R9, R9, 0x5410, R18 ;  /* 0x0000541009097816 */ /* 0x000fe40000000012 */
[----:B-1----:R-:W-:Y:S01]  /*7f70*/  F2FP.F16.F32.PACK_AB R12, R189, R190 ;  /* 0x000000bebd0c723e */ /* 0x002fe200000000ff */
[----:B------:R-:W-:Y:S01]  /*7f80*/  MUFU.EX2 R188, R188 ;  /* 0x000000bc00bc7308 */ /* 0x000fe20000000800 */
[----:B------:R-:W-:Y:S02]  /*7f90*/  IADD3 R233, PT, PT, R220, 0xa000, RZ ;  /* 0x0000a000dce97810 */ /* 0x000fe40007ffe0ff */
[----:B------:R-:W-:Y:S01]  /*7fa0*/  LOP3.LUT R8, R12, R8, RZ, 0xc0, !PT ;  /* 0x000000080c087212 */ /* 0x000fe200078ec0ff */
[----:B------:R-:W-:Y:S01]  /*7fb0*/  MUFU.EX2 R187, R187 ;  /* 0x000000bb00bb7308 */ /* 0x000fe20000000800 */
[----:B------:R-:W-:-:S02]  /*7fc0*/  HSET2.LE.AND R12, R11, R164, PT ;  /* 0x000000a40b0c7233 */ /* 0x000fc40003803000 */
[----:B------:R-:W-:Y:S01]  /*7fd0*/  LOP3.LUT R11, R9, 0xff00ff, RZ, 0xc0, !PT ;  /* 0x00ff00ff090b7812 */ /* 0x000fe200078ec0ff */
[----:B------:R-:W-:Y:S01]  /*7fe0*/  MUFU.EX2 R184, R184 ;  /* 0x000000b800b87308 */ /* 0x000fe20000000800 */
[----:B------:R-:W-:Y:S01]  /*7ff0*/  MOV R34, R172 ;  /* 0x000000ac00227202 */ /* 0x000fe20000000f00 */
[----:B------:R-:W-:Y:S01]  /*8000*/  FFMA.FTZ R172, R192, UR10, -R251 ;  /* 0x0000000ac0ac7c23 */ /* 0x000fe200080108fb */
[----:B------:R-:W-:Y:S01]  /*8010*/  IADD3 R204, PT, PT, R220, 0xa040, RZ ;  /* 0x0000a040dccc7810 */ /* 0x000fe20007ffe0ff */
[----:B------:R-:W-:Y:S01]  /*8020*/  MUFU.EX2 R179, R179 ;  /* 0x000000b300b37308 */ /* 0x000fe20000000800 */
[----:B------:R-:W-:Y:S02]  /*8030*/  PRMT R19, R26, 0x7773, RZ ;  /* 0x000077731a137816 */ /* 0x000fe400000000ff */
[----:B------:R-:W-:Y:S01]  /*8040*/  HSET2.LE.AND R6, R6, R164, PT ;  /* 0x000000a406067233 */ /* 0x000fe20003803000 */
[----:B------:R-:W1:Y:S01]  /*8050*/  MUFU.EX2 R194, R14 ;  /* 0x0000000e00c27308 */ /* 0x000e620000000800 */
[----:B--2---:R-:W-:-:S02]  /*8060*/  F2FP.F16.F32.PACK_AB R16, R173, R174 ;  /* 0x000000aead10723e */ /* 0x004fc400000000ff */
[--C-:B------:R-:W-:Y:S01]  /*8070*/  HSET2.LE.AND R10, R10, R164.reuse, PT ;  /* 0x000000a40a0a7233 */ /* 0x100fe20003803000 */
[----:B------:R2:W3:Y:S01]  /*8080*/  MUFU.EX2 R193, R13 ;  /* 0x0000000d00c17308 */ /* 0x0004e20000000800 */
[--C-:B------:R-:W-:Y:S02]  /*8090*/  HSET2.LE.AND R11, R11, R164.reuse, PT ;  /* 0x000000a40b0b7233 */ /* 0x100fe40003803000 */
[----:B------:R-:W-:Y:S01]  /*80a0*/  @P0 IADD3 R204, PT, PT, R233, -0x40, RZ ;  /* 0xffffffc0e9cc0810 */ /* 0x000fe20007ffe0ff */
[----:B------:R4:W-:Y:S01]  /*80b0*/  MUFU.EX2 R192, R15 ;  /* 0x0000000f00c07308 */ /* 0x0009e20000000800 */
[----:B------:R-:W-:Y:S02]  /*80c0*/  PRMT R7, R26, 0x7772, RZ ;  /* 0x000077721a077816 */ /* 0x000fe400000000ff */
[----:B------:R-:W-:Y:S01]  /*80d0*/  IADD3 R196, PT, PT, R220, R252, RZ ;  /* 0x000000fcdcc47210 */ /* 0x000fe20007ffe0ff */
[----:B------:R-:W4:Y:S01]  /*80e0*/  MUFU.EX2 R172, R172 ;  /* 0x000000ac00ac7308 */ /* 0x000f220000000800 */
[----:B------:R-:W-:Y:S01]  /*80f0*/  MOV R28, R34 ;  /* 0x00000022001c7202 */ /* 0x000fe20000000f00 */
[----:B-1----:R-:W-:Y:S01]  /*8100*/  FMUL.FTZ R54, R54, R194 ;  /* 0x000000c236367220 */ /* 0x002fe20000410000 */
[----:B------:R-:W-:Y:S01]  /*8110*/  F2FP.F16.F32.PACK_AB R14, R185, R186 ;  /* 0x000000bab90e723e */ /* 0x000fe200000000ff */
[----:B------:R-:W-:Y:S01]  /*8120*/  MUFU.EX2 R177, R177 ;  /* 0x000000b100b17308 */ /* 0x000fe20000000800 */
[----:B------:R-:W-:Y:S01]  /*8130*/  MOV R29, R35 ;  /* 0x00000023001d7202 */ /* 0x000fe20000000f00 */
[----:B------:R-:W-:Y:S01]  /*8140*/  FMUL.FTZ R55, R55, R194 ;  /* 0x000000c237377220 */ /* 0x000fe20000410000 */
[----:B------:R-:W-:Y:S01]  /*8150*/  LOP3.LUT R9, R14, R12, RZ, 0xc0, !PT ;  /* 0x0000000c0e097212 */ /* 0x000fe200078ec0ff */
[----:B------:R-:W1:Y:S01]  /*8160*/  LDSM.16.MT88.4 R32, [R204] ;  /* 0x00000000cc20783b */ /* 0x000e620000004200 */
[----:B--2---:R-:W-:Y:S01]  /*8170*/  F2FP.F16.F32.PACK_AB R13, R187, R188 ;  /* 0x000000bcbb0d723e */ /* 0x004fe200000000ff */
[----:B------:R-:W2:Y:S01]  /*8180*/  MUFU.EX2 R176, R176 ;  /* 0x000000b000b07308 */ /* 0x000ea20000000800 */
[----:B------:R-:W-:Y:S01]  /*8190*/  F2FP.F16.F32.PACK_AB R12, R179, R184 ;  /* 0x000000b8b30c723e */ /* 0x000fe200000000ff */
[-C--:B---3--:R-:W-:Y:S01]  /*81a0*/  FMUL.FTZ R56, R56, R193.reuse ;  /* 0x000000c138387220 */ /* 0x088fe20000410000 */
[----:B------:R-:W-:Y:S01]  /*81b0*/  PRMT R7, R7, 0x5410, R19 ;  /* 0x0000541007077816 */ /* 0x000fe20000000013 */
[----:B------:R-:W-:Y:S01]  /*81c0*/  MUFU.EX2 R175, R175 ;  /* 0x000000af00af7308 */ /* 0x000fe20000000800 */
[----:B------:R-:W-:Y:S01]  /*81d0*/  LOP3.LUT R6, R16, R6, RZ, 0xc0, !PT ;  /* 0x0000000610067212 */ /* 0x000fe200078ec0ff */
[----:B------:R-:W-:Y:S01]  /*81e0*/  FMUL.FTZ R57, R57, R193 ;  /* 0x000000c139397220 */ /* 0x000fe20000410000 */
[----:B------:R-:W-:Y:S01]  /*81f0*/  LOP3.LUT R10, R13, R10, RZ, 0xc0, !PT ;  /* 0x0000000a0d0a7212 */ /* 0x000fe200078ec0ff */
[----:B------:R-:W3:Y:S01]  /*8200*/  LDSM.16.MT88.4 R16, [R220+0xa000] ;  /* 0x00a00000dc10783b */ /* 0x000ee20000004200 */
[----:B------:R-:W-:Y:S01]  /*8210*/  LOP3.LUT R11, R12, R11, RZ, 0xc0, !PT ;  /* 0x0000000b0c0b7212 */ /* 0x000fe200078ec0ff */
[----:B------:R-:W2:Y:S01]  /*8220*/  MUFU.EX2 R191, R191 ;  /* 0x000000bf00bf7308 */ /* 0x000ea20000000800 */
[----:B------:R-:W-:Y:S01]  /*8230*/  LOP3.LUT R7, R7, 0xff00ff, RZ, 0xc0, !PT ;  /* 0x00ff00ff07077812 */ /* 0x000fe200078ec0ff */
[----:B----4-:R-:W4:Y:S01]  /*8240*/  LDSM.16.MT88.4 R12, [R196+0xa000] ;  /* 0x00a00000c40c783b */ /* 0x010f220000004200 */
[--C-:B------:R-:W-:Y:S01]  /*8250*/  HSET2.LE.AND R4, R4, R164.reuse, PT ;  /* 0x000000a404047233 */ /* 0x100fe20003803000 */
[----:B------:R-:W2:Y:S01]  /*8260*/  MUFU.EX2 R195, R195 ;  /* 0x000000c300c37308 */ /* 0x000ea20000000800 */
[----:B------:R-:W-:Y:S01]  /*8270*/  F2FP.F16.F32.PACK_AB R21, R178, R172 ;  /* 0x000000acb215723e */ /* 0x000fe200000000ff */
[-C--:B------:R-:W-:Y:S01]  /*8280*/  FMUL.FTZ R58, R58, R192.reuse ;  /* 0x000000c03a3a7220 */ /* 0x080fe20000410000 */
[----:B------:R-:W-:Y:S01]  /*8290*/  HSET2.LE.AND R7, R7, R164, PT ;  /* 0x000000a407077233 */ /* 0x000fe20003803000 */
[----:B------:R-:W-:Y:S01]  /*82a0*/  FMUL.FTZ R59, R59, R192 ;  /* 0x000000c03b3b7220 */ /* 0x000fe20000410000 */
[----:B--2---:R-:W-:Y:S01]  /*82b0*/  F2FP.F16.F32.PACK_AB R5, R176, R177 ;  /* 0x000000b1b005723e */ /* 0x004fe200000000ff */
[----:B------:R-:W-:Y:S01]  /*82c0*/  FMUL.FTZ R162, R162, R194 ;  /* 0x000000c2a2a27220 */ /* 0x000fe20000410000 */
[----:B------:R-:W-:Y:S01]  /*82d0*/  LOP3.LUT R4, R21, R4, RZ, 0xc0, !PT ;  /* 0x0000000415047212 */ /* 0x000fe200078ec0ff */
[----:B------:R-:W-:Y:S01]  /*82e0*/  FMUL.FTZ R163, R163, R194 ;  /* 0x000000c2a3a37220 */ /* 0x000fe20000410000 */
[----:B------:R-:W-:Y:S01]  /*82f0*/  LOP3.LUT R5, R5, R20, RZ, 0xc0, !PT ;  /* 0x0000001405057212 */ /* 0x000fe200078ec0ff */
[----:B------:R-:W-:Y:S01]  /*8300*/  FMUL.FTZ R156, R156, R193 ;  /* 0x000000c19c9c7220 */ /* 0x000fe20000410000 */
[----:B------:R-:W-:Y:S01]  /*8310*/  F2FP.F16.F32.PACK_AB R23, R191, R175 ;  /* 0x000000afbf17723e */ /* 0x000fe200000000ff */
[----:B------:R-:W-:Y:S01]  /*8320*/  FMUL.FTZ R157, R157, R193 ;  /* 0x000000c19d9d7220 */ /* 0x000fe20000410000 */
[-C--:B------:R-:W-:Y:S01]  /*8330*/  FMUL.FTZ R158, R158, R192.reuse ;  /* 0x000000c09e9e7220 */ /* 0x080fe20000410000 */
[----:B------:R-:W-:Y:S01]  /*8340*/  FMUL.FTZ R52, R52, R195 ;  /* 0x000000c334347220 */ /* 0x000fe20000410000 */
[----:B------:R-:W-:Y:S01]  /*8350*/  LOP3.LUT R7, R23, R7, RZ, 0xc0, !PT ;  /* 0x0000000717077212 */ /* 0x000fe200078ec0ff */
[-C--:B------:R-:W-:Y:S01]  /*8360*/  FMUL.FTZ R53, R53, R195.reuse ;  /* 0x000000c335357220 */ /* 0x080fe20000410000 */
[-C--:B------:R-:W-:Y:S01]  /*8370*/  FMUL.FTZ R160, R160, R195.reuse ;  /* 0x000000c3a0a07220 */ /* 0x080fe20000410000 */
[----:B------:R-:W-:Y:S01]  /*8380*/  FMUL.FTZ R161, R161, R195 ;  /* 0x000000c3a1a17220 */ /* 0x000fe20000410000 */
        /* <DEDUP_REMOVED lines=25> */
[----:B------:R-:W-:Y:S01]  /*8520*/  IADD3 R252, PT, PT, R252, R204, RZ ;  /* 0x000000ccfcfc7210 */ /* 0x000fe20007ffe0ff */
[-C--:B-1----:R-:W-:Y:S01]  /*8530*/  HMMA.16816.F32 R52, R4, R32.reuse, R52 ;  /* 0x000000200434723c */ /* 0x082fe20000001834 */
[----:B------:R-:W-:Y:S01]  /*8540*/  LDSM.16.MT88.4 R20, [R220+0xb000] ;  /* 0x00b00000dc14783b */ /* 0x000fe20000004200 */
[-C--:B------:R-:W-:Y:S01]  /*8550*/  FMUL.FTZ R60, R60, R193.reuse ;  /* 0x000000c13c3c7220 */ /* 0x080fe20000410000 */
[-C--:B------:R-:W-:Y:S01]  /*8560*/  FMUL.FTZ R61, R61, R193.reuse ;  /* 0x000000c13d3d7220 */ /* 0x080fe20000410000 */
[-C--:B------:R-:W-:Y:S01]  /*8570*/  FMUL.FTZ R62, R62, R192.reuse ;  /* 0x000000c03e3e7220 */ /* 0x080fe20000410000 */
[----:B------:R-:W1:Y:S01]  /*8580*/  LDSM.16.MT88.4 R24, [R252] ;  /* 0x00000000fc18783b */ /* 0x000e620000004200 */
[----:B------:R-:W-:Y:S01]  /*8590*/  FMUL.FTZ R63, R63, R192 ;  /* 0x000000c03f3f7220 */ /* 0x000fe20000410000 */
[-C--:B------:R-:W-:Y:S01]  /*85a0*/  FMUL.FTZ R72, R72, R193.reuse ;  /* 0x000000c148487220 */ /* 0x080fe20000410000 */
[----:B------:R-:W-:Y:S01]  /*85b0*/  HMMA.16816.F32 R56, R8, R32, R56 ;  /* 0x000000200838723c */ /* 0x000fe20000001838 */
[----:B------:R-:W-:Y:S01]  /*85c0*/  MOV R32, R28 ;  /* 0x0000001c00207202 */ /* 0x000fe20000000f00 */
[----:B------:R-:W-:Y:S01]  /*85d0*/  FMUL.FTZ R73, R73, R193 ;  /* 0x000000c149497220 */ /* 0x000fe20000410000 */
[----:B------:R-:W-:Y:S01]  /*85e0*/  MOV R33, R29 ;  /* 0x0000001d00217202 */ /* 0x000fe20000000f00 */
[-C--:B------:R-:W-:Y:S01]  /*85f0*/  FMUL.FTZ R74, R74, R192.reuse ;  /* 0x000000c04a4a7220 */ /* 0x080fe20000410000 */
[----:B------:R-:W-:Y:S01]  /*8600*/  LDSM.16.MT88.4 R28, [R252+0x1000] ;  /* 0x00100000fc1c783b */ /* 0x000fe20000004200 */
[-C--:B------:R-:W-:Y:S01]  /*8610*/  FMUL.FTZ R75, R75, R192.reuse ;  /* 0x000000c04b4b7220 */ /* 0x080fe20000410000 */
[-C--:B------:R-:W-:Y:S01]  /*8620*/  FMUL.FTZ R76, R76, R193.reuse ;  /* 0x000000c14c4c7220 */ /* 0x080fe20000410000 */
[-C--:B---3--:R-:W-:Y:S01]  /*8630*/  HMMA.16816.F32 R160, R4, R16.reuse, R160 ;  /* 0x0000001004a0723c */ /* 0x088fe200000018a0 */
        /* <DEDUP_REMOVED lines=31> */
[-C--:B----4-:R-:W-:Y:S01]  /*8830*/  HMMA.16816.F32 R36, R4, R12.reuse, R36 ;  /* 0x0000000c0424723c */ /* 0x090fe20000001824 */
        /* <DEDUP_REMOVED lines=8> */
[----:B------:R-:W-:Y:S01]  /*88c0*/  FMUL.FTZ R139, R139, R192 ;  /* 0x000000c08b8b7220 */ /* 0x000fe20000410000 */
        /* <DEDUP_REMOVED lines=14> */
[----:B------:R-:W-:Y:S01]  /*89b0*/  HMMA.16816.F32 R48, R4, R14, R48 ;  /* 0x0000000e0430723c */ /* 0x000fe20000001830 */
[----:B------:R-:W3:Y:S01]  /*89c0*/  LDSM.16.MT88.4 R12, [R204+0x1000] ;  /* 0x00100000cc0c783b */ /* 0x000ee20000004200 */
[-C--:B------:R-:W-:Y:S01]  /*89d0*/  FMUL.FTZ R113, R113, R195.reuse ;  /* 0x000000c371717220 */ /* 0x080fe20000410000 */
[-C--:B------:R-:W-:Y:S01]  /*89e0*/  FMUL.FTZ R114, R114, R194.reuse ;  /* 0x000000c272727220 */ /* 0x080fe20000410000 */
[-C--:B------:R-:W-:Y:S01]  /*89f0*/  FMUL.FTZ R115, R115, R194.reuse ;  /* 0x000000c273737220 */ /* 0x080fe20000410000 */
[--C-:B------:R-:W-:Y:S01]  /*8a00*/  FFMA.FTZ R249, R249, UR10, -R251.reuse ;  /* 0x0000000af9f97c23 */ /* 0x100fe200080108fb */
[--C-:B------:R-:W-:Y:S01]  /*8a10*/  FFMA.FTZ R197, R197, UR10, -R251.reuse ;  /* 0x0000000ac5c57c23 */ /* 0x100fe200080108fb */
[--C-:B------:R-:W-:Y:S01]  /*8a20*/  FFMA.FTZ R245, R245, UR10, -R251.reuse ;  /* 0x0000000af5f57c23 */ /* 0x100fe200080108fb */
[C---:B------:R-:W-:Y:S01]  /*8a30*/  HMMA.16816.F32 R60, R8.reuse, R34, R60 ;  /* 0x00000022083c723c */ /* 0x040fe2000000183c */
[----:B------:R-:W-:Y:S01]  /*8a40*/  FFMA.FTZ R247, R247, UR10, -R251 ;  /* 0x0000000af7f77c23 */ /* 0x000fe200080108fb */
        /* <DEDUP_REMOVED lines=22> */
[C---:B------:R-:W-:Y:S08]  /*8bb0*/  HMMA.16816.F32 R88, R8.reuse, R20, R88 ;  /* 0x000000140858723c */ /* 0x040ff00000001858 */
[C---:B------:R-:W-:Y:S08]  /*8bc0*/  HMMA.16816.F32 R92, R8.reuse, R22, R92 ;  /* 0x00000016085c723c */ /* 0x040ff0000000185c */
[C---:B--2---:R-:W-:Y:S08]  /*8bd0*/  HMMA.16816.F32 R104, R8.reuse, R16, R104 ;  /* 0x000000100868723c */ /* 0x044ff00000001868 */
[C---:B------:R-:W-:Y:S08]  /*8be0*/  HMMA.16816.F32 R108, R8.reuse, R18, R108 ;  /* 0x00000012086c723c */ /* 0x040ff0000000186c */
[C---:B---3--:R-:W-:Y:S08]  /*8bf0*/  HMMA.16816.F32 R120, R8.reuse, R12, R120 ;  /* 0x0000000c0878723c */ /* 0x048ff00000001878 */
[C---:B------:R-:W-:Y:S08]  /*8c00*/  HMMA.16816.F32 R124, R8.reuse, R14, R124 ;  /* 0x0000000e087c723c */ /* 0x040ff0000000187c */
[C---:B------:R-:W-:Y:S08]  /*8c10*/  HMMA.16816.F32 R128, R8.reuse, R28, R128 ;  /* 0x0000001c0880723c */ /* 0x040ff00000001880 */
[----:B------:R-:W-:Y:S01]  /*8c20*/  HMMA.16816.F32 R136, R8, R30, R136 ;  /* 0x0000001e0888723c */ /* 0x000fe20000001888 */
[----:B------:R-:W-:-:S05]  /*8c30*/  IMAD.WIDE.U32 R8, R169, -0x2daee0ad, RZ ;  /* 0xd2511f53a9087825 */ /* 0x000fca00078e00ff */
[----:B------:R-:W-:Y:S02]  /*8c40*/  LOP3.LUT R10, R32, UR6, R9, 0x96, !PT ;  /* 0x00000006200a7c12 */ /* 0x000fe4000f8e9609 */
[----:B------:R-:W-:Y:S01]  /*8c50*/  HMMA.16816.F32 R84, R4, R20, R84 ;  /* 0x000000140454723c */ /* 0x000fe20000001854 */
[----:B------:R-:W-:Y:S01]  /*8c60*/  IMAD.WIDE.U32 R20, R170, -0x2daee0ad, RZ ;  /* 0xd2511f53aa147825 */ /* 0x000fe200078e00ff */
[----:B------:R-:W-:Y:S02]  /*8c70*/  MOV R9, R8 ;  /* 0x0000000800097202 */ /* 0x000fe40000000f00 */
[----:B------:R-:W-:-:S04]  /*8c80*/  PRMT R11, R8, 0x7773, RZ ;  /* 0x00007773080b7816 */ /* 0x000fc800000000ff */
[----:B------:R-:W-:Y:S01]  /*8c90*/  HMMA.16816.F32 R100, R4, R16, R100 ;  /* 0x000000100464723c */ /* 0x000fe20000001864 */
[----:B------:R-:W-:-:S07]  /*8ca0*/  PRMT R16, R8, 0x7772, RZ ;  /* 0x0000777208107816 */ /* 0x000fce00000000ff */
[C---:B------:R-:W-:Y:S01]  /*8cb0*/  HMMA.16816.F32 R116, R4.reuse, R12, R116 ;  /* 0x0000000c0474723c */ /* 0x040fe20000001874 */
[----:B------:R-:W-:Y:S02]  /*8cc0*/  PRMT R12, R8, 0x7771, RZ ;  /* 0x00007771080c7816 */ /* 0x000fe400000000ff */
[----:B------:R-:W-:Y:S02]  /*8cd0*/  LOP3.LUT R8, R2, UR6, R21, 0x96, !PT ;  /* 0x0000000602087c12 */ /* 0x000fe4000f8e9615 */
[----:B------:R1:W5:Y:S01]  /*8ce0*/  LDL.LU.64 R2, [R1+0x10] ;  /* 0x0000100001027983 */ /* 0x0003620000300a00 */
[----:B------:R-:W-:Y:S02]  /*8cf0*/  PRMT R16, R16, 0x5410, R11 ;  /* 0x0000541010107816 */ /* 0x000fe4000000000b */
[----:B------:R-:W-:Y:S01]  /*8d00*/  LOP3.LUT R9, R9, 0xff, RZ, 0xc0, !PT ;  /* 0x000000ff09097812 */ /* 0x000fe200078ec0ff */
[----:B------:R-:W-:Y:S01]  /*8d10*/  HMMA.16816.F32 R112, R4, R18, R112 ;  /* 0x000000120470723c */ /* 0x000fe20000001870 */
[----:B------:R-:W-:-:S02]  /*8d20*/  LOP3.LUT R11, R10, 0xffff, RZ, 0xc0, !PT ;  /* 0x0000ffff0a0b7812 */ /* 0x000fc400078ec0ff */
[----:B------:R-:W-:Y:S02]  /*8d30*/  PRMT R12, R9, 0x5410, R12 ;  /* 0x00005410090c7816 */ /* 0x000fe4000000000c */
[----:B------:R-:W-:Y:S02]  /*8d40*/  MOV R18, R20 ;  /* 0x0000001400127202 */ /* 0x000fe40000000f00 */
[----:B------:R-:W-:Y:S01]  /*8d50*/  SHF.R.U32.HI R11, RZ, 0x8, R11 ;  /* 0x00000008ff0b7819 */ /* 0x000fe2000001160b */
[----:B------:R-:W-:Y:S01]  /*8d60*/  FFMA.FTZ R251, R171, UR10, -R165 ;  /* 0x0000000aabfb7c23 */ /* 0x000fe200080108a5 */
[----:B------:R-:W-:Y:S01]  /*8d70*/  LOP3.LUT R9, R10, 0xff, RZ, 0xc0, !PT ;  /* 0x000000ff0a097812 */ /* 0x000fe200078ec0ff */
[----:B------:R-:W-:Y:S01]  /*8d80*/  MUFU.EX2 R197, R197 ;  /* 0x000000c500c57308 */ /* 0x000fe20000000800 */
[----:B------:R-:W-:-:S03]  /*8d90*/  PRMT R17, R20, 0x7773, RZ ;  /* 0x0000777314117816 */ /* 0x000fc600000000ff */
[----:B------:R-:W-:Y:S01]  /*8da0*/  MUFU.EX2 R245, R245 ;  /* 0x000000f500f57308 */ /* 0x000fe20000000800 */
[----:B------:R-:W-:-:S03]  /*8db0*/  PRMT R13, R20, 0x7772, RZ ;  /* 0x00007772140d7816 */ /* 0x000fc600000000ff */
[----:B------:R-:W-:Y:S01]  /*8dc0*/  MUFU.EX2 R247, R247 ;  /* 0x000000f700f77308 */ /* 0x000fe20000000800 */
[----:B------:R-:W-:Y:S01]  /*8dd0*/  PRMT R170, R20, 0x7771, RZ ;  /* 0x0000777114aa7816 */ /* 0x000fe200000000ff */
[C---:B------:R-:W-:Y:S01]  /*8de0*/  HMMA.16816.F32 R144, R4.reuse, R14, R144 ;  /* 0x0000000e0490723c */ /* 0x040fe20000001890 */
[----:B------:R-:W-:Y:S02]  /*8df0*/  LOP3.LUT R18, R18, 0xff, RZ, 0xc0, !PT ;  /* 0x000000ff12127812 */ /* 0x000fe400078ec0ff */
[----:B------:R-:W-:Y:S02]  /*8e00*/  PRMT R11, R9, 0x5410, R11 ;  /* 0x00005410090b7816 */ /* 0x000fe4000000000b */
[--C-:B------:R-:W-:Y:S02]  /*8e10*/  PRMT R13, R13, 0x5410, R17.reuse ;  /* 0x000054100d0d7816 */ /* 0x100fe40000000011 */
[----:B------:R-:W-:Y:S01]  /*8e20*/  LOP3.LUT R9, R8, 0xffff, RZ, 0xc0, !PT ;  /* 0x0000ffff08097812 */ /* 0x000fe200078ec0ff */
[-C--:B------:R-:W-:Y:S01]  /*8e30*/  FMUL.FTZ R140, R140, R195.reuse ;  /* 0x000000c38c8c7220 */ /* 0x080fe20000410000 */
[----:B------:R-:W-:Y:S01]  /*8e40*/  PRMT R17, R8, 0x7632, R17 ;  /* 0x0000763208117816 */ /* 0x000fe20000000011 */
[-C--:B------:R-:W-:Y:S01]  /*8e50*/  FMUL.FTZ R141, R141, R195.reuse ;  /* 0x000000c38d8d7220 */ /* 0x080fe20000410000 */
[----:B------:R-:W-:Y:S01]  /*8e60*/  PRMT R170, R18, 0x5410, R170 ;  /* 0x0000541012aa7816 */ /* 0x000fe200000000aa */
[-C--:B------:R-:W-:Y:S01]  /*8e70*/  FMUL.FTZ R142, R142, R194.reuse ;  /* 0x000000c28e8e7220 */ /* 0x080fe20000410000 */
[----:B------:R-:W-:Y:S01]  /*8e80*/  LOP3.LUT R18, R8, 0xff, RZ, 0xc0, !PT ;  /* 0x000000ff08127812 */ /* 0x000fe200078ec0ff */
[-C--:B------:R-:W-:Y:S01]  /*8e90*/  FMUL.FTZ R143, R143, R194.reuse ;  /* 0x000000c28f8f7220 */ /* 0x080fe20000410000 */
[----:B------:R-:W-:Y:S01]  /*8ea0*/  SHF.R.U32.HI R9, RZ, 0x8, R9 ;  /* 0x00000008ff097819 */ /* 0x000fe20000011609 */
[-C--:B------:R-:W-:Y:S01]  /*8eb0*/  FMUL.FTZ R132, R132, R195.reuse ;  /* 0x000000c384847220 */ /* 0x080fe20000410000 */
[----:B------:R-:W-:Y:S01]  /*8ec0*/  SHF.R.U32.HI R8, RZ, 0x18, R8 ;  /* 0x00000018ff087819 */ /* 0x000fe20000011608 */
[----:B------:R-:W-:Y:S01]  /*8ed0*/  FMUL.FTZ R133, R133, R195 ;  /* 0x000000c385857220 */ /* 0x000fe20000410000 */
[----:B------:R-:W-:Y:S01]  /*8ee0*/  LOP3.LUT R17, R17, 0xff, RZ, 0xc0, !PT ;  /* 0x000000ff11117812 */ /* 0x000fe200078ec0ff */
[-C--:B------:R-:W-:Y:S01]  /*8ef0*/  FMUL.FTZ R134, R134, R194.reuse ;  /* 0x000000c286867220 */ /* 0x080fe20000410000 */
[----:B------:R-:W-:Y:S01]  /*8f00*/  PRMT R19, R10, 0x7632, R19 ;  /* 0x000076320a137816 */ /* 0x000fe20000000013 */
[----:B------:R-:W-:Y:S01]  /*8f10*/  FMUL.FTZ R135, R135, R194 ;  /* 0x000000c287877220 */ /* 0x000fe20000410000 */
[----:B------:R-:W-:Y:S01]  /*8f20*/  PRMT R9, R18, 0x5410, R9 ;  /* 0x0000541012097816 */ /* 0x000fe20000000009 */
[--C-:B------:R-:W-:Y:S01]  /*8f30*/  FFMA.FTZ R18, R224, UR10, -R167.reuse ;  /* 0x0000000ae0127c23 */ /* 0x100fe200080108a7 */
[----:B------:R-:W-:Y:S01]  /*8f40*/  PRMT R8, R17, 0x5410, R8 ;  /* 0x0000541011087816 */ /* 0x000fe20000000008 */
[----:B------:R2:W-:Y:S01]  /*8f50*/  MUFU.EX2 R224, R249 ;  /* 0x000000f900e07308 */ /* 0x0005e20000000800 */
[----:B------:R-:W-:Y:S01]  /*8f60*/  FFMA.FTZ R17, R199, UR10, -R167 ;  /* 0x0000000ac7117c23 */ /* 0x000fe200080108a7 */
[----:B------:R-:W-:Y:S01]  /*8f70*/  SHF.R.U32.HI R10, RZ, 0x18, R10 ;  /* 0x00000018ff0a7819 */ /* 0x000fe2000001160a */
[----:B------:R-:W-:Y:S01]  /*8f80*/  HMMA.16816.F32 R64, R4, R34, R64 ;  /* 0x000000220440723c */ /* 0x000fe20000001840 */
[----:B------:R-:W-:Y:S01]  /*8f90*/  LOP3.LUT R19, R19, 0xff, RZ, 0xc0, !PT ;  /* 0x000000ff13137812 */ /* 0x000fe200078ec0ff */
[----:B------:R3:W-:Y:S01]  /*8fa0*/  MUFU.EX2 R199, R18 ;  /* 0x0000001200c77308 */ /* 0x0007e20000000800 */
[----:B------:R-:W-:Y:S01]  /*8fb0*/  LOP3.LUT R13, R13, 0xff00ff, RZ, 0xc0, !PT ;  /* 0x00ff00ff0d0d7812 */ /* 0x000fe200078ec0ff */
[----:B------:R-:W-:Y:S01]  /*8fc0*/  LDSM.16.MT88.4 R32, [R196+0xb800] ;  /* 0x00b80000c420783b */ /* 0x000fe20000004200 */
[----:B------:R-:W-:Y:S01]  /*8fd0*/  PRMT R10, R19, 0x5410, R10 ;  /* 0x00005410130a7816 */ /* 0x000fe2000000000a */
[----:B------:R-:W-:-:S02]  /*8fe0*/  FFMA.FTZ R19, R225, UR10, -R166 ;  /* 0x0000000ae1137c23 */ /* 0x000fc400080108a6 */
[C---:B------:R-:W-:Y:S01]  /*8ff0*/  HMMA.16816.F32 R68, R4.reuse, R24, R68 ;  /* 0x000000180444723c */ /* 0x040fe20000001844 */
[--C-:B--2---:R-:W-:Y:S01]  /*9000*/  FFMA.FTZ R249, R207, UR10, -R167.reuse ;  /* 0x0000000acff97c23 */ /* 0x104fe200080108a7 */
[----:B------:R-:W-:Y:S01]  /*9010*/  FFMA.FTZ R167, R250, UR10, -R167 ;  /* 0x0000000afaa77c23 */ /* 0x000fe200080108a7 */
[----:B------:R2:W4:Y:S01]  /*9020*/  MUFU.EX2 R207, R17 ;  /* 0x0000001100cf7308 */ /* 0x0005220000000800 */
[--C-:B------:R-:W-:Y:S01]  /*9030*/  FFMA.FTZ R250, R205, UR10, -R165.reuse ;  /* 0x0000000acdfa7c23 */ /* 0x100fe200080108a5 */
[--C-:B---3--:R-:W-:Y:S02]  /*9040*/  FFMA.FTZ R18, R246, UR10, -R166.reuse ;  /* 0x0000000af6127c23 */ /* 0x108fe400080108a6 */
[----:B------:R-:W-:Y:S01]  /*9050*/  MUFU.EX2 R249, R249 ;  /* 0x000000f900f97308 */ /* 0x000fe20000000800 */
[--C-:B------:R-:W-:Y:S01]  /*9060*/  FFMA.FTZ R246, R244, UR10, -R165.reuse ;  /* 0x0000000af4f67c23 */ /* 0x100fe200080108a5 */
[C---:B------:R-:W-:Y:S02]  /*9070*/  HMMA.16816.F32 R80, R4.reuse, R26, R80 ;  /* 0x0000001a0450723c */ /* 0x040fe40000001850 */
[----:B------:R-:W3:Y:S01]  /*9080*/  MUFU.EX2 R225, R167 ;  /* 0x000000a700e17308 */ /* 0x000ee20000000800 */
[--C-:B--2---:R-:W-:Y:S01]  /*9090*/  FFMA.FTZ R17, R248, UR10, -R166.reuse ;  /* 0x0000000af8117c23 */ /* 0x104fe200080108a6 */
[----:B------:R-:W-:Y:S01]  /*90a0*/  FFMA.FTZ R248, R206, UR10, -R166 ;  /* 0x0000000acef87c23 */ /* 0x000fe200080108a6 */
[----:B------:R-:W-:Y:S01]  /*90b0*/  FFMA.FTZ R244, R198, UR10, -R165 ;  /* 0x0000000ac6f47c23 */ /* 0x000fe200080108a5 */
[----:B------:R-:W-:Y:S01]  /*90c0*/  MUFU.EX2 R206, R19 ;  /* 0x0000001300ce7308 */ /* 0x000fe20000000800 */
[----:B------:R-:W-:Y:S01]  /*90d0*/  LOP3.LUT R16, R16, 0xff00ff, RZ, 0xc0, !PT ;  /* 0x00ff00ff10107812 */ /* 0x000fe200078ec0ff */
[----:B------:R-:W-:Y:S02]  /*90e0*/  HMMA.16816.F32 R96, R4, R22, R96 ;  /* 0x000000160460723c */ /* 0x000fe40000001860 */
[----:B------:R-:W-:Y:S01]  /*90f0*/  MUFU.EX2 R251, R251 ;  /* 0x000000fb00fb7308 */ /* 0x000fe20000000800 */
[--C-:B------:R-:W-:Y:S01]  /*9100*/  HSET2.LE.AND R15, R12, R164.reuse, PT ;  /* 0x000000a40c0f7233 */ /* 0x100fe20003803000 */
[----:B------:R-:W-:Y:S02]  /*9110*/  LDSM.16.MT88.4 R20, [R220+0xa800] ;  /* 0x00a80000dc14783b */ /* 0x000fe40000004200 */
[----:B------:R-:W2:Y:S01]  /*9120*/  MUFU.EX2 R198, R18 ;  /* 0x0000001200c67308 */ /* 0x000ea20000000800 */
[----:B------:R-:W-:-:S02]  /*9130*/  HSET2.LE.AND R171, R13, R164, PT ;  /* 0x000000a40dab7233 */ /* 0x000fc40003803000 */
[--C-:B------:R-:W-:Y:S01]  /*9140*/  HSET2.LE.AND R170, R170, R164.reuse, PT ;  /* 0x000000a4aaaa7233 */ /* 0x100fe20003803000 */
[----:B------:R1:W-:Y:S01]  /*9150*/  MUFU.EX2 R205, R17 ;  /* 0x0000001100cd7308 */ /* 0x0003e20000000800 */
[--C-:B------:R-:W-:Y:S01]  /*9160*/  HSET2.LE.AND R168, R9, R164.reuse, PT ;  /* 0x000000a409a87233 */ /* 0x100fe20003803000 */
[----:B------:R-:W-:Y:S01]  /*9170*/  HMMA.16816.F32 R140, R4, R28, R140 ;  /* 0x0000001c048c723c */ /* 0x000fe2000000188c */
[----:B------:R-:W-:Y:S01]  /*9180*/  LDSM.16.MT88.4 R24, [R204+0x1800] ;  /* 0x00180000cc18783b */ /* 0x000fe20000004200 */
[----:B------:R-:W1:Y:S04]  /*9190*/  MUFU.EX2 R248, R248 ;  /* 0x000000f800f87308 */ /* 0x000e680000000800 */
[----:B------:R-:W1:Y:S01]  /*91a0*/  MUFU.EX2 R250, R250 ;  /* 0x000000fa00fa7308 */ /* 0x000e620000000800 */
[----:B------:R-:W-:-:S02]  /*91b0*/  HSET2.LE.AND R14, R16, R164, PT ;  /* 0x000000a4100e7233 */ /* 0x000fc40003803000 */
[--C-:B------:R-:W-:Y:S02]  /*91c0*/  HSET2.LE.AND R13, R11, R164.reuse, PT ;  /* 0x000000a40b0d7233 */ /* 0x100fe40003803000 */
[--C-:B------:R-:W-:Y:S02]  /*91d0*/  HSET2.LE.AND R12, R10, R164.reuse, PT ;  /* 0x000000a40a0c7233 */ /* 0x100fe40003803000 */
[----:B----4-:R-:W-:Y:S01]  /*91e0*/  F2FP.F16.F32.PACK_AB R9, R207, R199 ;  /* 0x000000c7cf09723e */ /* 0x010fe200000000ff */
[----:B------:R-:W-:Y:S01]  /*91f0*/  MUFU.EX2 R246, R246 ;  /* 0x000000f600f67308 */ /* 0x000fe20000000800 */
[----:B------:R-:W-:Y:S01]  /*9200*/  HSET2.LE.AND R164, R8, R164, PT ;  /* 0x000000a408a47233 */ /* 0x000fe20003803000 */
[----:B------:R-:W-:Y:S01]  /*9210*/  HMMA.16816.F32 R4, R4, R30, R132 ;  /* 0x0000001e0404723c */ /* 0x000fe20000001884 */
[----:B---3--:R-:W-:Y:S01]  /*9220*/  F2FP.F16.F32.PACK_AB R11, R225, R249 ;  /* 0x000000f9e10b723e */ /* 0x008fe200000000ff */
[----:B------:R-:W3:Y:S01]  /*9230*/  MUFU.EX2 R244, R244 ;  /* 0x000000f400f47308 */ /* 0x000ee20000000800 */
[----:B------:R-:W-:Y:S01]  /*9240*/  F2FP.F16.F32.PACK_AB R8, R245, R197 ;  /* 0x000000c5f508723e */ /* 0x000fe200000000ff */
[----:B------:R-:W4:Y:S01]  /*9250*/  LDSM.16.MT88.4 R132, [R252+0x1800] ;  /* 0x00180000fc84783b */ /* 0x000f220000004200 */
[----:B------:R-:W-:-:S02]  /*9260*/  LOP3.LUT R11, R11, R14, RZ, 0xc0, !PT ;  /* 0x0000000e0b0b7212 */ /* 0x000fc400078ec0ff */
[----:B------:R-:W-:Y:S01]  /*9270*/  LOP3.LUT R8, R8, R13, RZ, 0xc0, !PT ;  /* 0x0000000d08087212 */ /* 0x000fe200078ec0ff */
[----:B------:R-:W4:Y:S01]  /*9280*/  LDSM.16.MT88.4 R28, [R204+0x800] ;  /* 0x00080000cc1c783b */ /* 0x000f220000004200 */
[----:B------:R-:W-:Y:S02]  /*9290*/  LOP3.LUT R9, R9, R12, RZ, 0xc0, !PT ;  /* 0x0000000c09097212 */ /* 0x000fe400078ec0ff */
[----:B--2---:R-:W-:Y:S01]  /*92a0*/  F2FP.F16.F32.PACK_AB R14, R198, R206 ;  /* 0x000000cec60e723e */ /* 0x004fe200000000ff */
[----:B-1----:R-:W1:Y:S01]  /*92b0*/  LDSM.16.MT88.4 R16, [R252+0x800] ;  /* 0x00080000fc10783b */ /* 0x002e620000004200 */
[----:B------:R-:W-:Y:S02]  /*92c0*/  F2FP.F16.F32.PACK_AB R13, R248, R205 ;  /* 0x000000cdf80d723e */ /* 0x000fe400000000ff */
[----:B------:R-:W-:Y:S02]  /*92d0*/  F2FP.F16.F32.PACK_AB R12, R251, R250 ;  /* 0x000000fafb0c723e */ /* 0x000fe400000000ff */
[----:B------:R-:W-:-:S02]  /*92e0*/  F2FP.F16.F32.PACK_AB R10, R224, R247 ;  /* 0x000000f7e00a723e */ /* 0x000fc400000000ff */
[----:B------:R-:W-:Y:S02]  /*92f0*/  LOP3.LUT R168, R14, R168, RZ, 0xc0, !PT ;  /* 0x000000a80ea87212 */ /* 0x000fe400078ec0ff */
[----:B------:R-:W-:Y:S02]  /*9300*/  LOP3.LUT R10, R10, R15, RZ, 0xc0, !PT ;  /* 0x0000000f0a0a7212 */ /* 0x000fe400078ec0ff */
[----:B------:R-:W-:Y:S02]  /*9310*/  LOP3.LUT R170, R13, R170, RZ, 0xc0, !PT ;  /* 0x000000aa0daa7212 */ /* 0x000fe400078ec0ff */
[----:B------:R-:W-:Y:S02]  /*9320*/  LOP3.LUT R171, R12, R171, RZ, 0xc0, !PT ;  /* 0x000000ab0cab7212 */ /* 0x000fe400078ec0ff */
[----:B------:R-:W2:Y:S01]  /*9330*/  LDSM.16.MT88.4 R12, [R220+0xb800] ;  /* 0x00b80000dc0c783b */ /* 0x000ea20000004200 */
[----:B---3--:R-:W-:-:S04]  /*9340*/  F2FP.F16.F32.PACK_AB R169, R244, R246 ;  /* 0x000000f6f4a9723e */ /* 0x008fc800000000ff */
[----:B------:R-:W-:Y:S02]  /*9350*/  LOP3.LUT R169, R169, R164, RZ, 0xc0, !PT ;  /* 0x000000a4a9a97212 */ /* 0x000fe400078ec0ff */
[----:B------:R-:W3:Y:S01]  /*9360*/  LDSM.16.MT88.4 R164, [R196+0xa800] ;  /* 0x00a80000c4a4783b */ /* 0x000ee20000004200 */
[----:B------:R-:W-:Y:S01]  /*9370*/  FFMA.FTZ R172, R232, R195, R172 ;  /* 0x000000c3e8ac7223 */ /* 0x000fe200000100ac */
[----:B------:R-:W-:Y:S01]  /*9380*/  FFMA.FTZ R177, R231, R194, R177 ;  /* 0x000000c2e7b17223 */ /* 0x000fe200000100b1 */
[----:B------:R-:W-:Y:S01]  /*9390*/  FFMA.FTZ R190, R230, R193, R190 ;  /* 0x000000c1e6be7223 */ /* 0x000fe200000100be */
[----:B------:R-:W-:Y:S01]  /*93a0*/  FFMA.FTZ R186, R229, R192, R186 ;  /* 0x000000c0e5ba7223 */ /* 0x000fe200000100ba */
        /* <DEDUP_REMOVED lines=8> */
[----:B----4-:R-:W-:Y:S01]  /*9430*/  HMMA.16816.F32 R128, R168, R132, R128 ;  /* 0x00000084a880723c */ /* 0x010fe20000001880 */
[----:B------:R-:W-:Y:S01]  /*9440*/  FADD.FTZ R172, R173, R172 ;  /* 0x000000acadac7221 */ /* 0x000fe20000010000 */
[----:B------:R-:W-:Y:S01]  /*9450*/  FADD.FTZ R177, R191, R177 ;  /* 0x000000b1bfb17221 */ /* 0x000fe20000010000 */
[----:B------:R-:W-:Y:S01]  /*9460*/  FADD.FTZ R190, R187, R190 ;  /* 0x000000bebbbe7221 */ /* 0x000fe20000010000 */
[----:B------:R-:W-:-:S04]  /*9470*/  FADD.FTZ R186, R179, R186 ;  /* 0x000000bab3ba7221 */ /* 0x000fc80000010000 */
[----:B------:R-:W-:Y:S01]  /*9480*/  HMMA.16816.F32 R136, R168, R134, R136 ;  /* 0x00000086a888723c */ /* 0x000fe20000001888 */
[----:B------:R-:W-:-:S07]  /*9490*/  FADD.FTZ R172, R197, R172 ;  /* 0x000000acc5ac7221 */ /* 0x000fce0000010000 */
[----:B------:R-:W-:Y:S01]  /*94a0*/  HMMA.16816.F32 R140, R8, R132, R140 ;  /* 0x00000084088c723c */ /* 0x000fe2000000188c */
[----:B------:R-:W-:Y:S01]  /*94b0*/  FADD.FTZ R177, R199, R177 ;  /* 0x000000b1c7b17221 */ /* 0x000fe20000010000 */
[----:B------:R-:W-:-:S06]  /*94c0*/  FADD.FTZ R190, R206, R190 ;  /* 0x000000becebe7221 */ /* 0x000fcc0000010000 */
        /* <DEDUP_REMOVED lines=11> */
[C---:B--2---:R-:W-:Y:S08]  /*9580*/  HMMA.16816.F32 R84, R8.reuse, R12, R84 ;  /* 0x0000000c0854723c */ /* 0x044ff00000001854 */
        /* <DEDUP_REMOVED lines=28> */
[----:B------:R-:W-:-:S07]  /*9750*/  MOV R168, R203 ;  /* 0x000000cb00a87202 */ /* 0x000fce0000000f00 */
[----:B------:R-:W-:Y:S01]  /*9760*/  HMMA.16816.F32 R36, R8, R164, R36 ;  /* 0x000000a40824723c */ /* 0x000fe20000001824 */
[----:B------:R-:W-:-:S07]  /*9770*/  MOV R165, R200 ;  /* 0x000000c800a57202 */ /* 0x000fce0000000f00 */
[----:B------:R-:W-:Y:S01]  /*9780*/  HMMA.16816.F32 R48, R8, R166, R48 ;  /* 0x000000a60830723c */ /* 0x000fe20000001830 */
[----:B------:R-:W-:Y:S02]  /*9790*/  MOV R166, R201 ;  /* 0x000000c900a67202 */ /* 0x000fe40000000f00 */
[----:B------:R-:W-:Y:S01]  /*97a0*/  MOV R167, R202 ;  /* 0x000000ca00a77202 */ /* 0x000fe20000000f00 */
[----:B------:R-:W-:-:S01]  /*97b0*/  NOP ;  /* 0x0000000000007918 */ /* 0x000fc20000000000 */
[----:B------:R-:W-:-:S15]  /*97c0*/  BRA.U !UP0, `(.L_x_989) ;  /* 0x0000009d08607547 */ /* 0x000fde000b800000 */
[----:B------:R-:W-:Y:S01]  /*97d0*/  UIADD3 UR11, UPT, UPT, UR20, -0x3, URZ ;  /* 0xfffffffd140b7890 */ /* 0x000fe2000fffe0ff */
[----:B------:R-:W-:-:S04]  /*97e0*/  DEPBAR.LE SB0, 0x0 ;  /* 0x000080000000791a */ /* 0x000fc80000000000 */
[----:B------:R-:W-:Y:S01]  /*97f0*/  UIMAD.WIDE.U32 UR22, UR11, UR8, URZ ;  /* 0x000000080b1672a5 */ /* 0x000fe2000f8e00ff */
[----:B------:R-:W-:Y:S01]  /*9800*/  IMAD.SHL.U32 R221, R219, 0x20, RZ ;  /* 0x00000020dbdd7824 */ /* 0x000fe200078e00ff */
[----:B------:R-:W-:Y:S01]  /*9810*/  SHF.R.U32.HI R222, RZ, 0x1, R219 ;  /* 0x00000001ffde7819 */ /* 0x000fe200000116db */
[----:B------:R-:W-:Y:S01]  /*9820*/  IMAD.MOV.U32 R206, RZ, RZ, 0x20 ;  /* 0x00000020ffce7424 */ /* 0x000fe200078e00ff */
[----:B------:R-:W-:Y:S01]  /*9830*/  USHF.L.U32 UR10, UR22, 0x5, URZ ;  /* 0x00000005160a7899 */ /* 0x000fe200080006ff */
[----:B------:R-:W-:Y:S01]  /*9840*/  VIADD R197, R212, UR5 ;  /* 0x00000005d4c57c36 */ /* 0x000fe20008000000 */
[----:B------:R-:W-:Y:S01]  /*9850*/  UIMAD UR11, UR11, UR9, UR23 ;  /* 0x000000090b0b72a4 */ /* 0x000fe2000f8e0217 */
[----:B------:R-:W-:Y:S01]  /*9860*/  LOP3.LUT R221, R221, 0x7c00, RZ, 0xc0, !PT ;  /* 0x00007c00dddd7812 */ /* 0x000fe200078ec0ff */
[----:B------:R-:W-:Y:S01]  /*9870*/  ULEA UR12, UP0, UR8, UR10, 0x4 ;  /* 0x0000000a080c7291 */ /* 0x000fe2000f8020ff */
[----:B------:R-:W-:Y:S01]  /*9880*/  LOP3.LUT R8, R222, 0x8, RZ, 0xc0, !PT ;  /* 0x00000008de087812 */ /* 0x000fe200078ec0ff */
[----:B------:R-:W-:Y:S01]  /*9890*/  USHF.L.U64.HI UR11, UR22, 0x5, UR11 ;  /* 0x00000005160b7899 */ /* 0x000fe2000801020b */
[----:B------:R-:W-:Y:S01]  /*98a0*/  IMAD.U32 R7, RZ, RZ, UR10 ;  /* 0x0000000aff077e24 */ /* 0x000fe2000f8e00ff */
[----:B------:R-:W-:Y:S01]  /*98b0*/  LOP3.LUT R9, R221, 0x200, R214, 0xf8, !PT ;  /* 0x00000200dd097812 */ /* 0x000fe200078ef8d6 */
[----:B------:R-:W-:Y:S01]  /*98c0*/  IMAD.IADD R204, R197, 0x1, R211 ;  /* 0x00000001c5cc7824 */ /* 0x000fe200078e02d3 */
[----:B------:R-:W-:Y:S01]  /*98d0*/  ULEA.HI.X UR10, UR8, UR11, UR9, 0x4, UP0 ;  /* 0x0000000b080a7291 */ /* 0x000fe200080f2409 */
[----:B------:R-:W-:Y:S01]  /*98e0*/  IMAD.U32 R5, RZ, RZ, UR12 ;  /* 0x0000000cff057e24 */ /* 0x000fe2000f8e00ff */
[CC--:B------:R-:W-:Y:S01]  /*98f0*/  @!P4 LEA R14, P5, R7.reuse, R226.reuse, 0x1 ;  /* 0x000000e2070ec211 */ /* 0x0c0fe200078a08ff */
[----:B------:R-:W-:Y:S01]  /*9900*/  IMAD.U32 R6, RZ, RZ, UR11 ;  /* 0x0000000bff067e24 */ /* 0x000fe2000f8e00ff */
[----:B------:R-:W-:Y:S01]  /*9910*/  BAR.SYNC.DEFER_BLOCKING 0x0 ;  /* 0x0000000000007b1d */ /* 0x000fe20000010000 */
[-C--:B------:R-:W-:Y:S01]  /*9920*/  @!P3 LEA R10, P1, R7, R226.reuse, 0x1 ;  /* 0x000000e2070ab211 */ /* 0x080fe200078208ff */
[----:B------:R-:W-:Y:S01]  /*9930*/  IMAD.U32 R4, RZ, RZ, UR10 ;  /* 0x0000000aff047e24 */ /* 0x000fe2000f8e00ff */
[----:B------:R-:W-:Y:S01]  /*9940*/  LEA R12, P2, R5, R226, 0x1 ;  /* 0x000000e2050c7211 */ /* 0x000fe200078408ff */
[----:B------:R-:W-:Y:S01]  /*9950*/  UISETP.NE.AND UP0, UPT, UR20, 0x3, UPT ;  /* 0x000000031400788c */ /* 0x000fe2000bf05270 */
[----:B------:R-:W-:-:S02]  /*9960*/  @!P4 LEA.HI.X R15, R7, R223, R6, 0x1, P5 ;  /* 0x000000df070fc211 */ /* 0x000fc400028f0c06 */
[----:B------:R-:W-:Y:S02]  /*9970*/  @!P3 LEA.HI.X R11, R7, R223, R6, 0x1, P1 ;  /* 0x000000df070bb211 */ /* 0x000fe400008f0c06 */
[----:B------:R-:W-:Y:S02]  /*9980*/  LOP3.LUT R8, R9, R213, R8, 0xf6, !PT ;  /* 0x000000d509087212 */ /* 0x000fe400078ef608 */
[----:B------:R-:W-:Y:S02]  /*9990*/  LEA.HI.X R13, R5, R223, R4, 0x1, P2 ;  /* 0x000000df050d7211 */ /* 0x000fe400010f0c04 */
[----:B------:R-:W-:Y:S02]  /*99a0*/  LEA R196, R8, UR5, 0x1 ;  /* 0x0000000508c47c11 */ /* 0x000fe4000f8e08ff */
[----:B------:R-:W-:-:S03]  /*99b0*/  SEL R206, R206, 0xffffffe0, !P6 ;  /* 0xffffffe0cece7807 */ /* 0x000fc60007000000 */
[----:B------:R-:W-:Y:S02]  /*99c0*/  IMAD.IADD R205, R211, 0x1, R196 ;  /* 0x00000001d3cd7824 */ /* 0x000fe400078e02c4 */
[C---:B------:R-:W-:Y:S02]  /*99d0*/  IMAD.IADD R224, R197.reuse, 0x1, R206 ;  /* 0x00000001c5e07824 */ /* 0x040fe400078e02ce */
[C---:B------:R-:W-:Y:S01]  /*99e0*/  IMAD.IADD R220, R206.reuse, 0x1, R196 ;  /* 0x00000001cedc7824 */ /* 0x040fe200078e02c4 */
[----:B------:R-:W-:Y:S01]  /*99f0*/  @!PT LDS RZ, [RZ] ;  /* 0x00000000fffff984 */ /* 0x000fe20000000800 */
[----:B------:R-:W-:Y:S01]  /*9a00*/  @!PT LDS RZ, [RZ] ;  /* 0x00000000fffff984 */ /* 0x000fe20000000800 */
[----:B------:R-:W-:Y:S01]  /*9a10*/  @!PT LDS RZ, [RZ] ;  /* 0x00000000fffff984 */ /* 0x000fe20000000800 */
[----:B------:R-:W-:Y:S01]  /*9a20*/  @!P4 LDGSTS.E.BYPASS.LTC128B.128 [R234+0xa000], desc[UR26][R14.64] ;  /* 0x0a0000000eeacfae */ /* 0x000fe2000b981a1a */
[----:B------:R-:W-:Y:S02]  /*9a30*/  IMAD.IADD R197, R197, 0x1, R211 ;  /* 0x00000001c5c57824 */ /* 0x000fe400078e02d3 */
[C---:B------:R-:W-:Y:S01]  /*9a40*/  IMAD.IADD R207, R206.reuse, 0x1, R205 ;  /* 0x00000001cecf7824 */ /* 0x040fe200078e02cd */
[----:B------:R-:W-:Y:S01]  /*9a50*/  @P4 STS.128 [R234+0xa000], RZ ;  /* 0x00a000ffea004388 */ /* 0x000fe20000000c00 */
[----:B------:R-:W-:-:S03]  /*9a60*/  IMAD.IADD R206, R206, 0x1, R197 ;  /* 0x00000001cece7824 */ /* 0x000fc600078e02c5 */
        /* <DEDUP_REMOVED lines=16> */
[----:B------:R-:W1:Y:S04]  /*9b70*/  LDSM.16.M88.4 R164, [R196+0x2000] ;  /* 0x00200000c4a4783b */ /* 0x000e680000000200 */
[----:B------:R-:W2:Y:S04]  /*9b80*/  LDSM.16.M88.4 R184, [R212+UR5+0x8800] ;  /* 0x00880005d4b8783b */ /* 0x000ea80008000200 */
[----:B------:R-:W-:Y:S04]  /*9b90*/  LDSM.16.M88.4 R28, [R224+0x8000] ;  /* 0x00800000e01c783b */ /* 0x000fe80000000200 */
[----:B------:R-:W3:Y:S04]  /*9ba0*/  LDSM.16.M88.4 R168, [R220+0x2000] ;  /* 0x00200000dca8783b */ /* 0x000ee80000000200 */
[----:B------:R-:W4:Y:S04]  /*9bb0*/  LDSM.16.M88.4 R24, [R224+0x8800] ;  /* 0x00880000e018783b */ /* 0x000f280000000200 */
[----:B------:R-:W4:Y:S04]  /*9bc0*/  LDSM.16.M88.4 R32, [R196] ;  /* 0x00000000c420783b */ /* 0x000f280000000200 */
[----:B------:R-:W4:Y:S04]  /*9bd0*/  LDSM.16.M88.4 R20, [R220] ;  /* 0x00000000dc14783b */ /* 0x000f280000000200 */
[----:B------:R-:W-:Y:S04]  /*9be0*/  LDSM.16.M88.4 R16, [R205+0x2000] ;  /* 0x00200000cd10783b */ /* 0x000fe80000000200 */
[----:B------:R-:W4:Y:S04]  /*9bf0*/  LDSM.16.M88.4 R192, [R204+0x8000] ;  /* 0x00800000ccc0783b */ /* 0x000f280000000200 */
[----:B------:R-:W4:Y:S01]  /*9c00*/  LDSM.16.M88.4 R188, [R204+0x8800] ;  /* 0x00880000ccbc783b */ /* 0x000f220000000200 */
[C---:B-1----:R-:W-:Y:S03]  /*9c10*/  HMMA.16816.F32 R12, R164.reuse, R172, RZ ;  /* 0x000000aca40c723c */ /* 0x042fe600000018ff */
[----:B------:R-:W0:Y:S05]  /*9c20*/  LDGDEPBAR ;  /* 0x00000000000079af */ /* 0x000e2a0000000000 */
[C---:B--2---:R-:W-:Y:S08]  /*9c30*/  HMMA.16816.F32 R4, R164.reuse, R184, RZ ;  /* 0x000000b8a404723c */ /* 0x044ff000000018ff */
[C---:B------:R-:W-:Y:S08]  /*9c40*/  HMMA.16816.F32 R8, R164.reuse, R174, RZ ;  /* 0x000000aea408723c */ /* 0x040ff000000018ff */
[----:B------:R-:W-:Y:S08]  /*9c50*/  HMMA.16816.F32 R164, R164, R186, RZ ;  /* 0x000000baa4a4723c */ /* 0x000ff000000018ff */
[C---:B---3--:R-:W-:Y:S08]  /*9c60*/  HMMA.16816.F32 R12, R168.reuse, R28, R12 ;  /* 0x0000001ca80c723c */ /* 0x048ff0000000180c */
[C---:B----4-:R-:W-:Y:S08]  /*9c70*/  HMMA.16816.F32 R4, R168.reuse, R24, R4 ;  /* 0x00000018a804723c */ /* 0x050ff00000001804 */
[C---:B------:R-:W-:Y:S08]  /*9c80*/  HMMA.16816.F32 R8, R168.reuse, R30, R8 ;  /* 0x0000001ea808723c */ /* 0x040ff00000001808 */
[----:B------:R-:W-:Y:S08]  /*9c90*/  HMMA.16816.F32 R164, R168, R26, R164 ;  /* 0x0000001aa8a4723c */ /* 0x000ff000000018a4 */
[C---:B------:R-:W-:Y:S08]  /*9ca0*/  HMMA.16816.F32 R176, R32.reuse, R172, RZ ;  /* 0x000000ac20b0723c */ /* 0x040ff000000018ff */
[C---:B------:R-:W-:Y:S08]  /*9cb0*/  HMMA.16816.F32 R172, R32.reuse, R174, RZ ;  /* 0x000000ae20ac723c */ /* 0x040ff000000018ff */
[C---:B------:R-:W-:Y:S08]  /*9cc0*/  HMMA.16816.F32 R168, R32.reuse, R184, RZ ;  /* 0x000000b820a8723c */ /* 0x040ff000000018ff */
[----:B------:R-:W-:Y:S01]  /*9cd0*/  HMMA.16816.F32 R32, R32, R186, RZ ;  /* 0x000000ba2020723c */ /* 0x000fe200000018ff */
[----:B------:R-:W1:Y:S07]  /*9ce0*/  LDSM.16.M88.4 R184, [R205] ;  /* 0x00000000cdb8783b */ /* 0x000e6e0000000200 */
[C---:B------:R-:W-:Y:S08]  /*9cf0*/  HMMA.16816.F32 R176, R20.reuse, R28, R176 ;  /* 0x0000001c14b0723c */ /* 0x040ff000000018b0 */
[C---:B------:R-:W-:Y:S08]  /*9d00*/  HMMA.16816.F32 R168, R20.reuse, R24, R168 ;  /* 0x0000001814a8723c */ /* 0x040ff000000018a8 */
[C---:B------:R-:W-:Y:S01]  /*9d10*/  HMMA.16816.F32 R172, R20.reuse, R30, R172 ;  /* 0x0000001e14ac723c */ /* 0x040fe200000018ac */
[----:B------:R-:W-:Y:S07]  /*9d20*/  LDSM.16.M88.4 R28, [R207+0x2000] ;  /* 0x00200000cf1c783b */ /* 0x000fee0000000200 */
[----:B------:R-:W-:Y:S01]  /*9d30*/  HMMA.16816.F32 R32, R20, R26, R32 ;  /* 0x0000001a1420723c */ /* 0x000fe20000001820 */
[----:B------:R-:W2:Y:S04]  /*9d40*/  LDSM.16.M88.4 R24, [R206+0x8000] ;  /* 0x00800000ce18783b */ /* 0x000ea80000000200 */
[----:B------:R-:W3:Y:S03]  /*9d50*/  LDSM.16.M88.4 R20, [R206+0x8800] ;  /* 0x00880000ce14783b */ /* 0x000ee60000000200 */
[C---:B------:R-:W-:Y:S08]  /*9d60*/  HMMA.16816.F32 R12, R16.reuse, R192, R12 ;  /* 0x000000c0100c723c */ /* 0x040ff0000000180c */
[C---:B------:R-:W-:Y:S08]  /*9d70*/  HMMA.16816.F32 R4, R16.reuse, R188, R4 ;  /* 0x000000bc1004723c */ /* 0x040ff00000001804 */
[C---:B------:R-:W-:Y:S08]  /*9d80*/  HMMA.16816.F32 R8, R16.reuse, R194, R8 ;  /* 0x000000c21008723c */ /* 0x040ff00000001808 */
[----:B------:R-:W-:Y:S01]  /*9d90*/  HMMA.16816.F32 R164, R16, R190, R164 ;  /* 0x000000be10a4723c */ /* 0x000fe200000018a4 */
[----:B------:R-:W4:Y:S07]  /*9da0*/  LDSM.16.M88.4 R16, [R207] ;  /* 0x00000000cf10783b */ /* 0x000f2e0000000200 */
[C---:B-1----:R-:W-:Y:S08]  /*9db0*/  HMMA.16816.F32 R176, R184.reuse, R192, R176 ;  /* 0x000000c0b8b0723c */ /* 0x042ff000000018b0 */
[C---:B------:R-:W-:Y:S01]  /*9dc0*/  HMMA.16816.F32 R172, R184.reuse, R194, R172 ;  /* 0x000000c2b8ac723c */ /* 0x040fe200000018ac */
[----:B------:R-:W-:Y:S04]  /*9dd0*/  LDSM.16.M88.4 R192, [R196+0x6000] ;  /* 0x00600000c4c0783b */ /* 0x000fe80000000200 */
[----:B------:R-:W-:Y:S03]  /*9de0*/  LDSM.16.M88.4 R196, [R196+0x4000] ;  /* 0x00400000c4c4783b */ /* 0x000fe60000000200 */
[C---:B------:R-:W-:Y:S08]  /*9df0*/  HMMA.16816.F32 R168, R184.reuse, R188, R168 ;  /* 0x000000bcb8a8723c */ /* 0x040ff000000018a8 */
[----:B------:R-:W-:Y:S01]  /*9e00*/  HMMA.16816.F32 R32, R184, R190, R32 ;  /* 0x000000beb820723c */ /* 0x000fe20000001820 */
[----:B------:R-:W1:Y:S04]  /*9e10*/  LDSM.16.M88.4 R188, [R212+UR5+0x9000] ;  /* 0x00900005d4bc783b */ /* 0x000e680008000200 */
[----:B------:R-:W1:Y:S01]  /*9e20*/  LDSM.16.M88.4 R184, [R212+UR5+0x9800] ;  /* 0x00980005d4b8783b */ /* 0x000e620008000200 */
[----:B------:R-:W-:-:S02]  /*9e30*/  UIADD3 UR5, UPT, UPT, UR20, -0x3, URZ ;  /* 0xfffffffd14057890 */ /* 0x000fc4000fffe0ff */
[C---:B--2---:R-:W-:Y:S08]  /*9e40*/  HMMA.16816.F32 R12, R28.reuse, R24, R12 ;  /* 0x000000181c0c723c */ /* 0x044ff0000000180c */
[C---:B------:R-:W-:Y:S08]  /*9e50*/  HMMA.16816.F32 R8, R28.reuse, R26, R8 ;  /* 0x0000001a1c08723c */ /* 0x040ff00000001808 */
[C---:B---3--:R-:W-:Y:S08]  /*9e60*/  HMMA.16816.F32 R4, R28.reuse, R20, R4 ;  /* 0x000000141c04723c */ /* 0x048ff00000001804 */
[----:B------:R-:W-:Y:S01]  /*9e70*/  HMMA.16816.F32 R164, R28, R22, R164 ;  /* 0x000000161ca4723c */ /* 0x000fe200000018a4 */
[----:B------:R-:W-:Y:S07]  /*9e80*/  LDSM.16.M88.4 R28, [R220+0x4000] ;  /* 0x00400000dc1c783b */ /* 0x000fee0000000200 */
[C---:B----4-:R-:W-:Y:S08]  /*9e90*/  HMMA.16816.F32 R176, R16.reuse, R24, R176 ;  /* 0x0000001810b0723c */ /* 0x050ff000000018b0 */
[C---:B------:R-:W-:Y:S01]  /*9ea0*/  HMMA.16816.F32 R172, R16.reuse, R26, R172 ;  /* 0x0000001a10ac723c */ /* 0x040fe200000018ac */
[----:B------:R-:W-:Y:S07]  /*9eb0*/  LDSM.16.M88.4 R24, [R220+0x6000] ;  /* 0x00600000dc18783b */ /* 0x000fee0000000200 */
[C---:B------:R-:W-:Y:S08]  /*9ec0*/  HMMA.16816.F32 R168, R16.reuse, R20, R168 ;  /* 0x0000001410a8723c */ /* 0x040ff000000018a8 */
[----:B------:R-:W-:Y:S01]  /*9ed0*/  HMMA.16816.F32 R32, R16, R22, R32 ;  /* 0x000000161020723c */ /* 0x000fe20000001820 */
[----:B------:R-:W2:Y:S04]  /*9ee0*/  LDSM.16.M88.4 R20, [R224+0x9000] ;  /* 0x00900000e014783b */ /* 0x000ea80000000200 */
[----:B------:R-:W3:Y:S03]  /*9ef0*/  LDSM.16.M88.4 R16, [R224+0x9800] ;  /* 0x00980000e010783b */ /* 0x000ee60000000200 */
[C---:B-1----:R-:W-:Y:S08]  /*9f00*/  HMMA.16816.F32 R12, R192.reuse, R188, R12 ;  /* 0x000000bcc00c723c */ /* 0x042ff0000000180c */
[C---:B------:R-:W-:Y:S08]  /*9f10*/  HMMA.16816.F32 R8, R192.reuse, R190, R8 ;  /* 0x000000bec008723c */ /* 0x040ff00000001808 */
[C---:B------:R-:W-:Y:S08]  /*9f20*/  HMMA.16816.F32 R4, R192.reuse, R184, R4 ;  /* 0x000000b8c004723c */ /* 0x040ff00000001804 */
[----:B------:R-:W-:Y:S01]  /*9f30*/  HMMA.16816.F32 R164, R192, R186, R164 ;  /* 0x000000bac0a4723c */ /* 0x000fe200000018a4 */
[----:B------:R-:W-:Y:S07]  /*9f40*/  LDSM.16.M88.4 R192, [R207+0x4000] ;  /* 0x00400000cfc0783b */ /* 0x000fee0000000200 */
[C---:B------:R-:W-:Y:S08]  /*9f50*/  HMMA.16816.F32 R168, R196.reuse, R184, R168 ;  /* 0x000000b8c4a8723c */ /* 0x040ff000000018a8 */
[----:B------:R-:W-:Y:S01]  /*9f60*/  HMMA.16816.F32 R32, R196, R186, R32 ;  /* 0x000000bac420723c */ /* 0x000fe20000001820 */
[----:B------:R-:W-:Y:S07]  /*9f70*/  LDSM.16.M88.4 R184, [R205+0x4000] ;  /* 0x00400000cdb8783b */ /* 0x000fee0000000200 */
[C---:B--2---:R-:W-:Y:S08]  /*9f80*/  HMMA.16816.F32 R12, R24.reuse, R20, R12 ;  /* 0x00000014180c723c */ /* 0x044ff0000000180c */
[C---:B------:R-:W-:Y:S08]  /*9f90*/  HMMA.16816.F32 R8, R24.reuse, R22, R8 ;  /* 0x000000161808723c */ /* 0x040ff00000001808 */
[C---:B---3--:R-:W-:Y:S08]  /*9fa0*/  HMMA.16816.F32 R4, R24.reuse, R16, R4 ;  /* 0x000000101804723c */ /* 0x048ff00000001804 */
[----:B------:R-:W-:Y:S01]  /*9fb0*/  HMMA.16816.F32 R164, R24, R18, R164 ;  /* 0x0000001218a4723c */ /* 0x000fe200000018a4 */
[----:B------:R-:W1:Y:S07]  /*9fc0*/  LDSM.16.M88.4 R24, [R204+0x9000] ;  /* 0x00900000cc18783b */ /* 0x000e6e0000000200 */
[C---:B------:R-:W-:Y:S08]  /*9fd0*/  HMMA.16816.F32 R176, R196.reuse, R188, R176 ;  /* 0x000000bcc4b0723c */ /* 0x040ff000000018b0 */
[----:B------:R-:W-:Y:S01]  /*9fe0*/  HMMA.16816.F32 R172, R196, R190, R172 ;  /* 0x000000bec4ac723c */ /* 0x000fe200000018ac */
[----:B------:R-:W2:Y:S07]  /*9ff0*/  LDSM.16.M88.4 R188, [R205+0x6000] ;  /* 0x00600000cdbc783b */ /* 0x000eae0000000200 */
[C---:B------:R-:W-:Y:S01]  /*a000*/  HMMA.16816.F32 R196, R28.reuse, R16, R168 ;  /* 0x000000101cc4723c */ /* 0x040fe200000018a8 */
[----:B------:R-:W3:Y:S07]  /*a010*/  LDSM.16.M88.4 R168, [R206+0x9000] ;  /* 0x00900000cea8783b */ /* 0x000eee0000000200 */
[C---:B------:R-:W-:Y:S08]  /*a020*/  HMMA.16816.F32 R176, R28.reuse, R20, R176 ;  /* 0x000000141cb0723c */ /* 0x040ff000000018b0 */
[C---:B------:R-:W-:Y:S01]  /*a030*/  HMMA.16816.F32 R32, R28.reuse, R18, R32 ;  /* 0x000000121c20723c */ /* 0x040fe20000001820 */
[----:B------:R-:W4:Y:S07]  /*a040*/  LDSM.16.M88.4 R16, [R207+0x6000] ;  /* 0x00600000cf10783b */ /* 0x000f2e0000000200 */
[----:B------:R-:W-:Y:S01]  /*a050*/  HMMA.16816.F32 R172, R28, R22, R172 ;  /* 0x000000161cac723c */ /* 0x000fe200000018ac */
[----:B------:R-:W4:Y:S01]  /*a060*/  LDSM.16.M88.4 R20, [R204+0x9800] ;  /* 0x00980000cc14783b */ /* 0x000f220000000200 */
[----:B------:R-:W-:-:S02]  /*a070*/  VIADD R28, R216, 0xffffffa1 ;  /* 0xffffffa1d81c7836 */ /* 0x000fc40000000000 */
[----:B------:R-:W-:Y:S02]  /*a080*/  VIADD R30, R216, 0xffffffa9 ;  /* 0xffffffa9d81e7836 */ /* 0x000fe40000000000 */
[----:B------:R-:W-:Y:S02]  /*a090*/  IMAD.U32 R31, RZ, RZ, UR30 ;  /* 0x0000001eff1f7e24 */ /* 0x000fe4000f8e00ff */
[----:B-1----:R-:W-:Y:S02]  /*a0a0*/  HMMA.16816.F32 R176, R184, R24, R176 ;  /* 0x00000018b8b0723c */ /* 0x002fe400000018b0 */
[----:B------:R-:W-:-:S06]  /*a0b0*/  VIADD R31, R31, 0x9e3779b9 ;  /* 0x9e3779b91f1f7836 */ /* 0x000fcc0000000000 */
[----:B--2---:R-:W-:Y:S08]  /*a0c0*/  HMMA.16816.F32 R12, R188, R24, R12 ;  /* 0x00000018bc0c723c */ /* 0x004ff0000000180c */
[-C--:B------:R-:W-:Y:S08]  /*a0d0*/  HMMA.16816.F32 R172, R184, R26.reuse, R172 ;  /* 0x0000001ab8ac723c */ /* 0x080ff000000018ac */
[----:B------:R-:W-:Y:S01]  /*a0e0*/  HMMA.16816.F32 R8, R188, R26, R8 ;  /* 0x0000001abc08723c */ /* 0x000fe20000001808 */
[----:B------:R-:W1:Y:S01]  /*a0f0*/  LDSM.16.M88.4 R24, [R206+0x9800] ;  /* 0x00980000ce18783b */ /* 0x000e620000000200 */
[----:B------:R-:W-:-:S06]  /*a100*/  DEPBAR.LE SB0, 0x0 ;  /* 0x000080000000791a */ /* 0x000fcc0000000000 */
[-C--:B---3--:R-:W-:Y:S08]  /*a110*/  HMMA.16816.F32 R176, R192, R168.reuse, R176 ;  /* 0x000000a8c0b0723c */ /* 0x088ff000000018b0 */
[----:B----4-:R-:W-:Y:S01]  /*a120*/  HMMA.16816.F32 R12, R16, R168, R12 ;  /* 0x000000a8100c723c */ /* 0x010fe2000000180c */
[----:B------:R-:W-:-:S07]  /*a130*/  VIADD R168, R216, 0xffffffb0 ;  /* 0xffffffb0d8a87836 */ /* 0x000fce0000000000 */
[-C--:B------:R-:W-:Y:S08]  /*a140*/  HMMA.16816.F32 R4, R188, R20.reuse, R4 ;  /* 0x00000014bc04723c */ /* 0x080ff00000001804 */
[----:B------:R-:W-:Y:S01]  /*a150*/  HMMA.16816.F32 R196, R184, R20, R196 ;  /* 0x00000014b8c4723c */ /* 0x000fe200000018c4 */
[----:B------:R-:W-:-:S05]  /*a160*/  VIADD R21, R216, 0xffffffa0 ;  /* 0xffffffa0d8157836 */ /* 0x000fca0000000000 */
[C---:B------:R-:W-:Y:S02]  /*a170*/  ISETP.GE.AND P1, PT, R21.reuse, R210, PT ;  /* 0x000000d21500720c */ /* 0x040fe40003f26270 */
[C---:B------:R-:W-:Y:S01]  /*a180*/  ISETP.GE.AND P2, PT, R21.reuse, R209, PT ;  /* 0x000000d11500720c */ /* 0x040fe20003f46270 */
[-C--:B------:R-:W-:Y:S01]  /*a190*/  HMMA.16816.F32 R172, R192, R170.reuse, R172 ;  /* 0x000000aac0ac723c */ /* 0x080fe200000018ac */
[----:B------:R-:W-:Y:S01]  /*a1a0*/  FSEL R20, R176, -INF , !P1 ;  /* 0xff800000b0147808 */ /* 0x000fe20004800000 */
[----:B------:R-:W-:Y:S01]  /*a1b0*/  IMAD.U32 R176, RZ, RZ, UR31 ;  /* 0x0000001fffb07e24 */ /* 0x000fe2000f8e00ff */
[----:B------:R-:W-:Y:S01]  /*a1c0*/  BAR.SYNC.DEFER_BLOCKING 0x0 ;  /* 0x0000000000007b1d */ /* 0x000fe20000010000 */
[C---:B------:R-:W-:Y:S02]  /*a1d0*/  ISETP.GE.AND P5, PT, R21.reuse, R208, PT ;  /* 0x000000d01500720c */ /* 0x040fe40003fa6270 */
[----:B------:R-:W-:Y:S02]  /*a1e0*/  ISETP.GE.AND P1, PT, R21, R0, PT ;  /* 0x000000001500720c */ /* 0x000fe40003f26270 */
[----:B------:R-:W-:Y:S01]  /*a1f0*/  FSEL R21, R178, -INF , !P2 ;  /* 0xff800000b2157808 */ /* 0x000fe20005000000 */
[----:B------:R-:W-:Y:S01]  /*a200*/  HMMA.16816.F32 R8, R16, R170, R8 ;  /* 0x000000aa1008723c */ /* 0x000fe20000001808 */
[----:B------:R-:W-:Y:S01]  /*a210*/  ISETP.GE.AND P2, PT, R28, R208, PT ;  /* 0x000000d01c00720c */ /* 0x000fe20003f46270 */
[----:B------:R-:W-:Y:S01]  /*a220*/  IMAD.U32 R171, RZ, RZ, UR31 ;  /* 0x0000001fffab7e24 */ /* 0x000fe2000f8e00ff */
[----:B------:R-:W-:-:S02]  /*a230*/  FSEL R12, R12, -INF , !P5 ;  /* 0xff8000000c0c7808 */ /* 0x000fc40006800000 */
[----:B------:R-:W-:Y:S02]  /*a240*/  FSEL R14, R14, -INF , !P1 ;  /* 0xff8000000e0e7808 */ /* 0x000fe40004800000 */
[----:B------:R-:W-:Y:S01]  /*a250*/  FSEL R13, R13, -INF , !P2 ;  /* 0xff8000000d0d7808 */ /* 0x000fe20005000000 */
[-C--:B------:R-:W-:Y:S01]  /*a260*/  HMMA.16816.F32 R164, R188, R22.reuse, R164 ;  /* 0x00000016bca4723c */ /* 0x080fe200000018a4 */
[C---:B------:R-:W-:Y:S02]  /*a270*/  ISETP.GE.AND P5, PT, R28.reuse, R210, PT ;  /* 0x000000d21c00720c */ /* 0x040fe40003fa6270 */
[C---:B------:R-:W-:Y:S02]  /*a280*/  ISETP.GE.AND P1, PT, R28.reuse, R0, PT ;  /* 0x000000001c00720c */ /* 0x040fe40003f26270 */
[----:B------:R-:W-:Y:S01]  /*a290*/  ISETP.GE.AND P2, PT, R28, R209, PT ;  /* 0x000000d11c00720c */ /* 0x000fe20003f46270 */
[----:B------:R-:W-:Y:S01]  /*a2a0*/  VIADD R28, R216, 0xffffffa8 ;  /* 0xffffffa8d81c7836 */ /* 0x000fe20000000000 */
[----:B------:R-:W-:Y:S01]  /*a2b0*/  FSEL R15, R15, -INF , !P1 ;  /* 0xff8000000f0f7808 */ /* 0x000fe20004800000 */
[----:B------:R-:W-:Y:S01]  /*a2c0*/  HMMA.16816.F32 R32, R184, R22, R32 ;  /* 0x00000016b820723c */ /* 0x000fe20000001820 */
[----:B------:R-:W-:-:S02]  /*a2d0*/  FSEL R22, R179, -INF , !P2 ;  /* 0xff800000b3167808 */ /* 0x000fc40005000000 */
[C---:B------:R-:W-:Y:S02]  /*a2e0*/  ISETP.GE.AND P1, PT, R28.reuse, R210, PT ;  /* 0x000000d21c00720c */ /* 0x040fe40003f26270 */
[----:B------:R-:W-:Y:S02]  /*a2f0*/  ISETP.GE.AND P2, PT, R28, R209, PT ;  /* 0x000000d11c00720c */ /* 0x000fe40003f46270 */
[----:B------:R-:W-:Y:S01]  /*a300*/  FSEL R23, R177, -INF , !P5 ;  /* 0xff800000b1177808 */ /* 0x000fe20006800000 */
[----:B-1----:R-:W-:Y:S01]  /*a310*/  HMMA.16816.F32 R196, R192, R24, R196 ;  /* 0x00000018c0c4723c */ /* 0x002fe200000018c4 */
[----:B------:R-:W-:Y:S02]  /*a320*/  FSEL R29, R172, -INF , !P1 ;  /* 0xff800000ac1d7808 */ /* 0x000fe40004800000 */
[C---:B------:R-:W-:Y:S02]  /*a330*/  ISETP.GE.AND P5, PT, R28.reuse, R208, PT ;  /* 0x000000d01c00720c */ /* 0x040fe40003fa6270 */
[----:B------:R-:W-:-:S02]  /*a340*/  ISETP.GE.AND P1, PT, R28, R0, PT ;  /* 0x000000001c00720c */ /* 0x000fc40003f26270 */
[----:B------:R-:W-:Y:S01]  /*a350*/  FSEL R28, R174, -INF , !P2 ;  /* 0xff800000ae1c7808 */ /* 0x000fe20005000000 */
[----:B------:R-:W-:Y:S01]  /*a360*/  HMMA.16816.F32 R4, R16, R24, R4 ;  /* 0x000000181004723c */ /* 0x000fe20000001804 */
[----:B------:R-:W-:Y:S02]  /*a370*/  ISETP.GE.AND P2, PT, R30, R208, PT ;  /* 0x000000d01e00720c */ /* 0x000fe40003f46270 */
[----:B------:R-:W-:Y:S02]  /*a380*/  FSEL R8, R8, -INF , !P5 ;  /* 0xff80000008087808 */ /* 0x000fe40006800000 */
[----:B------:R-:W-:Y:S02]  /*a390*/  FSEL R10, R10, -INF , !P1 ;  /* 0xff8000000a0a7808 */ /* 0x000fe40004800000 */
[----:B------:R-:W-:Y:S01]  /*a3a0*/  FSEL R9, R9, -INF , !P2 ;  /* 0xff80000009097808 */ /* 0x000fe20005000000 */
[----:B------:R-:W-:Y:S01]  /*a3b0*/  HMMA.16816.F32 R32, R192, R26, R32 ;  /* 0x0000001ac020723c */ /* 0x000fe20000001820 */
[----:B------:R-:W-:-:S02]  /*a3c0*/  ISETP.GE.AND P5, PT, R30, R210, PT ;  /* 0x000000d21e00720c */ /* 0x000fc40003fa6270 */
[C---:B------:R-:W-:Y:S02]  /*a3d0*/  ISETP.GE.AND P1, PT, R30.reuse, R0, PT ;  /* 0x000000001e00720c */ /* 0x040fe40003f26270 */
[-C--:B------:R-:W-:Y:S01]  /*a3e0*/  ISETP.GE.AND P2, PT, R30, R209.reuse, PT ;  /* 0x000000d11e00720c */ /* 0x080fe20003f46270 */
[----:B------:R-:W-:Y:S01]  /*a3f0*/  IMAD.U32 R30, RZ, RZ, UR31 ;  /* 0x0000001fff1e7e24 */ /* 0x000fe2000f8e00ff */
[----:B------:R-:W-:Y:S01]  /*a400*/  FSEL R11, R11, -INF , !P1 ;  /* 0xff8000000b0b7808 */ /* 0x000fe20004800000 */
[----:B------:R-:W-:Y:S01]  /*a410*/  HMMA.16816.F32 R164, R16, R26, R164 ;  /* 0x0000001a10a4723c */ /* 0x000fe200000018a4 */
[----:B------:R-:W-:Y:S01]  /*a420*/  FSEL R24, R175, -INF , !P2 ;  /* 0xff800000af187808 */ /* 0x000fe20005000000 */
[----:B------:R-:W-:Y:S01]  /*a430*/  VIADD R16, R216, 0xffffffb8 ;  /* 0xffffffb8d8107836 */ /* 0x000fe20000000000 */
[----:B------:R-:W-:Y:S01]  /*a440*/  LOP3.LUT R169, R30, UR5, R183, 0x96, !PT ;  /* 0x000000051ea97c12 */ /* 0x000fe2000f8e96b7 */
[----:B------:R-:W-:Y:S01]  /*a450*/  IMAD.U32 R30, RZ, RZ, UR30 ;  /* 0x0000001eff1e7e24 */ /* 0x000fe2000f8e00ff */
[C---:B------:R-:W-:Y:S01]  /*a460*/  ISETP.GE.AND P2, PT, R168.reuse, R210, PT ;  /* 0x000000d2a800720c */ /* 0x040fe20003f46270 */
[----:B------:R-:W-:Y:S01]  /*a470*/  IMAD.U32 R17, RZ, RZ, UR31 ;  /* 0x0000001fff117e24 */ /* 0x000fe2000f8e00ff */
[----:B------:R-:W-:Y:S01]  /*a480*/  FSEL R25, R173, -INF , !P5 ;  /* 0xff800000ad197808 */ /* 0x000fe20006800000 */
[----:B------:R-:W-:Y:S01]  /*a490*/  IMAD.WIDE.U32 R174, R169, -0x326172a9, RZ ;  /* 0xcd9e8d57a9ae7825 */ /* 0x000fe200078e00ff */
[----:B------:R-:W-:-:S02]  /*a4a0*/  ISETP.GE.AND P1, PT, R168, R209, PT ;  /* 0x000000d1a800720c */ /* 0x000fc40003f26270 */
[----:B------:R-:W-:Y:S01]  /*a4b0*/  FSEL R172, R196, -INF , !P2 ;  /* 0xff800000c4ac7808 */ /* 0x000fe20005000000 */
[----:B------:R-:W-:Y:S01]  /*a4c0*/  VIADD R30, R30, 0x3c6ef372 ;  /* 0x3c6ef3721e1e7836 */ /* 0x000fe20000000000 */
[----:B------:R-:W-:Y:S01]  /*a4d0*/  ISETP.GE.AND P5, PT, R168, R208, PT ;  /* 0x000000d0a800720c */ /* 0x000fe20003fa6270 */
[----:B------:R-:W-:Y:S01]  /*a4e0*/  VIADD R169, R216, 0xffffffb1 ;  /* 0xffffffb1d8a97836 */ /* 0x000fe20000000000 */
[----:B------:R-:W-:Y:S01]  /*a4f0*/  ISETP.GE.AND P2, PT, R168, R0, PT ;  /* 0x00000000a800720c */ /* 0x000fe20003f46270 */
[----:B------:R-:W-:Y:S01]  /*a500*/  VIADD R17, R17, 0xed9eba14 ;  /* 0xed9eba1411117836 */ /* 0x000fe20000000000 */
[C-C-:B------:R-:W-:Y:S02]  /*a510*/  LOP3.LUT R168, R31.reuse, R180, R175.reuse, 0x96, !PT ;  /* 0x000000b41fa87212 */ /* 0x140fe400078e96af */
[----:B-----5:R-:W-:Y:S02]  /*a520*/  LOP3.LUT R31, R31, R2, R175, 0x96, !PT ;  /* 0x000000021f1f7212 */ /* 0x020fe400078e96af */
[-C--:B------:R-:W-:Y:S01]  /*a530*/  LOP3.LUT R170, R30, R174.reuse, R241, 0x96, !PT ;  /* 0x000000ae1eaa7212 */ /* 0x080fe200078e96f1 */
[----:B------:R-:W-:Y:S01]  /*a540*/  IMAD.WIDE.U32 R184, R168, -0x2daee0ad, RZ ;  /* 0xd2511f53a8b87825 */ /* 0x000fe200078e00ff */
[----:B------:R-:W-:-:S02]  /*a550*/  LOP3.LUT R30, R30, R174, R237, 0x96, !PT ;  /* 0x000000ae1e1e7212 */ /* 0x000fc400078e96ed */
[----:B------:R-:W-:Y:S01]  /*a560*/  FSEL R173, R198, -INF , !P1 ;  /* 0xff800000c6ad7808 */ /* 0x000fe20004800000 */
[----:B------:R-:W-:Y:S01]  /*a570*/  IMAD.WIDE.U32 R178, R31, -0x2daee0ad, RZ ;  /* 0xd2511f531fb27825 */ /* 0x000fe200078e00ff */
[----:B------:R-:W-:Y:S02]  /*a580*/  ISETP.GE.AND P1, PT, R169, R210, PT ;  /* 0x000000d2a900720c */ /* 0x000fe40003f26270 */
[----:B------:R-:W-:Y:S01]  /*a590*/  FSEL R174, R4, -INF , !P5 ;  /* 0xff80000004ae7808 */ /* 0x000fe20006800000 */
[----:B------:R-:W-:Y:S01]  /*a5a0*/  VIADD R4, R171, 0x32370b8f ;  /* 0x32370b8fab047836 */ /* 0x000fe20000000000 */
[----:B------:R-:W-:Y:S01]  /*a5b0*/  FSEL R175, R6, -INF , !P2 ;  /* 0xff80000006af7808 */ /* 0x000fe20005000000 */
[----:B------:R-:W-:Y:S01]  /*a5c0*/  VIADD R6, R176, 0x76cf5d0a ;  /* 0x76cf5d0ab0067836 */ /* 0x000fe20000000000 */
[----:B------:R-:W-:Y:S01]  /*a5d0*/  FSEL R176, R197, -INF , !P1 ;  /* 0xff800000c5b07808 */ /* 0x000fe20004800000 */
[----:B------:R-:W-:Y:S01]  /*a5e0*/  IMAD.WIDE.U32 R170, R170, -0x2daee0ad, RZ ;  /* 0xd2511f53aaaa7825 */ /* 0x000fe200078e00ff */
[----:B------:R-:W-:-:S02]  /*a5f0*/  ISETP.GE.AND P1, PT, R169, R0, PT ;  /* 0x00000000a900720c */ /* 0x000fc40003f26270 */
[----:B------:R-:W-:Y:S01]  /*a600*/  ISETP.GE.AND P2, PT, R169, R208, PT ;  /* 0x000000d0a900720c */ /* 0x000fe20003f46270 */
[----:B------:R-:W-:Y:S01]  /*a610*/  IMAD.WIDE.U32 R30, R30, -0x2daee0ad, RZ ;  /* 0xd2511f531e1e7825 */ /* 0x000fe200078e00ff */
[C---:B------:R-:W-:Y:S02]  /*a620*/  LOP3.LUT R168, R4.reuse, R184, R171, 0x96, !PT ;  /* 0x000000b804a87212 */ /* 0x040fe400078e96ab */
[----:B------:R-:W-:Y:S01]  /*a630*/  FSEL R177, R7, -INF , !P1 ;  /* 0xff80000007b17808 */ /* 0x000fe20004800000 */
[----:B------:R-:W-:Y:S01]  /*a640*/  IMAD.U32 R7, RZ, RZ, UR30 ;  /* 0x0000001eff077e24 */ /* 0x000fe2000f8e00ff */
[----:B------:R-:W-:Y:S02]  /*a650*/  LOP3.LUT R4, R4, R178, R31, 0x96, !PT ;  /* 0x000000b204047212 */ /* 0x000fe400078e961f */
[----:B------:R-:W-:Y:S01]  /*a660*/  ISETP.GE.AND P5, PT, R169, R209, PT ;  /* 0x000000d1a900720c */ /* 0x000fe20003fa6270 */
[----:B------:R-:W-:Y:S01]  /*a670*/  VIADD R7, R7, 0xdaa66d2b ;  /* 0xdaa66d2b07077836 */ /* 0x000fe20000000000 */
[----:B------:R-:W-:Y:S01]  /*a680*/  ISETP.GE.AND P1, PT, R16, R210, PT ;  /* 0x000000d21000720c */ /* 0x000fe20003f26270 */
[----:B------:R-:W-:Y:S01]  /*a690*/  IMAD.WIDE.U32 R26, R4, -0x326172a9, RZ ;  /* 0xcd9e8d57041a7825 */ /* 0x000fe200078e00ff */
[----:B------:R-:W-:-:S02]  /*a6a0*/  LOP3.LUT R169, R6, R242, R185, 0x96, !PT ;  /* 0x000000f206a97212 */ /* 0x000fc400078e96b9 */
[----:B------:R-:W-:Y:S01]  /*a6b0*/  FSEL R204, R5, -INF , !P2 ;  /* 0xff80000005cc7808 */ /* 0x000fe20005000000 */
[----:B------:R-:W-:Y:S01]  /*a6c0*/  IMAD.U32 R5, RZ, RZ, UR30 ;  /* 0x0000001eff057e24 */ /* 0x000fe2000f8e00ff */
[----:B------:R-:W-:Y:S01]  /*a6d0*/  LOP3.LUT R6, R6, R238, R179, 0x96, !PT ;  /* 0x000000ee06067212 */ /* 0x000fe200078e96b3 */
[----:B------:R-:W-:Y:S01]  /*a6e0*/  VIADD R4, R216, 0xffffffb9 ;  /* 0xffffffb9d8047836 */ /* 0x000fe20000000000 */
[----:B------:R-:W-:Y:S01]  /*a6f0*/  FSEL R206, R32, -INF , !P1 ;  /* 0xff80000020ce7808 */ /* 0x000fe20004800000 */
[----:B------:R-:W-:Y:S01]  /*a700*/  IMAD.WIDE.U32 R186, R169, -0x326172a9, RZ ;  /* 0xcd9e8d57a9ba7825 */ /* 0x000fe200078e00ff */
[----:B------:R-:W-:Y:S02]  /*a710*/  ISETP.GE.AND P1, PT, R16, R0, PT ;  /* 0x000000001000720c */ /* 0x000fe40003f26270 */
[----:B------:R-:W-:Y:S01]  /*a720*/  FSEL R178, R199, -INF , !P5 ;  /* 0xff800000c7b27808 */ /* 0x000fe20006800000 */
[----:B------:R-:W-:Y:S01]  /*a730*/  VIADD R5, R5, 0x78dde6e4 ;  /* 0x78dde6e405057836 */ /* 0x000fe20000000000 */
[----:B------:R-:W-:Y:S01]  /*a740*/  FSEL R205, R166, -INF , !P1 ;  /* 0xff800000a6cd7808 */ /* 0x000fe20004800000 */
[----:B------:R-:W-:Y:S01]  /*a750*/  IMAD.WIDE.U32 R168, R168, -0x326172a9, RZ ;  /* 0xcd9e8d57a8a87825 */ /* 0x000fe200078e00ff */
[----:B------:R-:W-:-:S02]  /*a760*/  ISETP.GE.AND P5, PT, R16, R209, PT ;  /* 0x000000d11000720c */ /* 0x000fc40003fa6270 */
[-C--:B------:R-:W-:Y:S01]  /*a770*/  ISETP.GE.AND P2, PT, R16, R208.reuse, PT ;  /* 0x000000d01000720c */ /* 0x080fe20003f46270 */
[----:B------:R-:W-:Y:S01]  /*a780*/  IMAD.WIDE.U32 R184, R6, -0x326172a9, RZ ;  /* 0xcd9e8d5706b87825 */ /* 0x000fe200078e00ff */
[----:B------:R-:W-:Y:S02]  /*a790*/  ISETP.GE.AND P1, PT, R4, R208, PT ;  /* 0x000000d00400720c */ /* 0x000fe40003f26270 */
[C---:B------:R-:W-:Y:S01]  /*a7a0*/  LOP3.LUT R16, R5.reuse, R186, R169, 0x96, !PT ;  /* 0x000000ba05107212 */ /* 0x040fe200078e96a9 */
[----:B------:R-:W-:Y:S01]  /*a7b0*/  IMAD.U32 R6, RZ, RZ, UR31 ;  /* 0x0000001fff067e24 */ /* 0x000fe2000f8e00ff */
[----:B------:R-:W-:Y:S02]  /*a7c0*/  LOP3.LUT R5, R5, R184, R27, 0x96, !PT ;  /* 0x000000b805057212 */ /* 0x000fe400078e961b */
[----:B------:R-:W-:Y:S01]  /*a7d0*/  FSEL R224, R34, -INF , !P5 ;  /* 0xff80000022e07808 */ /* 0x000fe20006800000 */
[----:B------:R-:W-:Y:S01]  /*a7e0*/  IMAD.WIDE.U32 R248, R16, -0x2daee0ad, RZ ;  /* 0xd2511f5310f87825 */ /* 0x000fe200078e00ff */
[----:B------:R-:W-:-:S02]  /*a7f0*/  FSEL R225, R164, -INF , !P2 ;  /* 0xff800000a4e17808 */ /* 0x000fc40005000000 */
[----:B------:R-:W-:Y:S01]  /*a800*/  FSEL R244, R165, -INF , !P1 ;  /* 0xff800000a5f47808 */ /* 0x000fe20004800000 */
[----:B------:R-:W-:Y:S01]  /*a810*/  IMAD.WIDE.U32 R246, R5, -0x2daee0ad, RZ ;  /* 0xd2511f5305f67825 */ /* 0x000fe200078e00ff */
[C---:B------:R-:W-:Y:S01]  /*a820*/  ISETP.GE.AND P5, PT, R4.reuse, R210, PT ;  /* 0x000000d20400720c */ /* 0x040fe20003fa6270 */
[----:B------:R1:W-:Y:S01]  /*a830*/  STL.64 [R1+0x8], R248 ;  /* 0x000008f801007387 */ /* 0x0003e20000100a00 */
[----:B------:R-:W-:Y:S01]  /*a840*/  ISETP.GE.AND P2, PT, R4, R209, PT ;  /* 0x000000d10400720c */ /* 0x000fe20003f46270 */
[----:B------:R-:W-:Y:S01]  /*a850*/  VIADD R6, R6, 0xa9066899 ;  /* 0xa906689906067836 */ /* 0x000fe20000000000 */
[----:B------:R-:W-:Y:S01]  /*a860*/  ISETP.GE.AND P1, PT, R4, R0, PT ;  /* 0x000000000400720c */ /* 0x000fe20003f26270 */
[----:B------:R2:W-:Y:S01]  /*a870*/  STL.64 [R1], R246 ;  /* 0x000000f601007387 */ /* 0x0005e20000100a00 */
[----:B------:R-:W-:Y:S02]  /*a880*/  LOP3.LUT R18, R7, R240, R187, 0x96, !PT ;  /* 0x000000f007127212 */ /* 0x000fe400078e96bb */
[----:B------:R-:W-:-:S02]  /*a890*/  FMNMX3.FTZ R4, R203, R20, R23, !PT ;  /* 0x00000014cb047276 */ /* 0x000fc40007810017 */
[----:B------:R-:W-:Y:S01]  /*a8a0*/  LOP3.LUT R7, R7, R236, R185, 0x96, !PT ;  /* 0x000000ec07077212 */ /* 0x000fe200078e96b9 */
[----:B------:R-:W-:Y:S01]  /*a8b0*/  IMAD.WIDE.U32 R184, R18, -0x2daee0ad, RZ ;  /* 0xd2511f5312b87825 */ /* 0x000fe200078e00ff */
[----:B------:R-:W-:Y:S02]  /*a8c0*/  FMNMX3.FTZ R4, R4, R29, R25, !PT ;  /* 0x0000001d04047276 */ /* 0x000fe40007810019 */
[----:B------:R-:W-:Y:S01]  /*a8d0*/  FSEL R245, R33, -INF , !P5 ;  /* 0xff80000021f57808 */ /* 0x000fe20006800000 */
[----:B------:R-:W-:Y:S01]  /*a8e0*/  IMAD.WIDE.U32 R186, R7, -0x2daee0ad, RZ ;  /* 0xd2511f5307ba7825 */ /* 0x000fe200078e00ff */
[----:B------:R-:W-:Y:S02]  /*a8f0*/  FMNMX3.FTZ R5, R4, R172, R176, !PT ;  /* 0x000000ac04057276 */ /* 0x000fe400078100b0 */
[C---:B------:R-:W-:Y:S02]  /*a900*/  LOP3.LUT R18, R17.reuse, R170, R185, 0x96, !PT ;  /* 0x000000aa11127212 */ /* 0x040fe400078e96b9 */
[----:B------:R-:W-:Y:S01]  /*a910*/  LOP3.LUT R17, R17, R30, R187, 0x96, !PT ;  /* 0x0000001e11117212 */ /* 0x000fe200078e96bb */
[----:B------:R-:W-:Y:S01]  /*a920*/  IMAD.U32 R30, RZ, RZ, UR30 ;  /* 0x0000001eff1e7e24 */ /* 0x000fe2000f8e00ff */
[----:B------:R-:W-:-:S02]  /*a930*/  LOP3.LUT R7, R6, R184, R249, 0x96, !PT ;  /* 0x000000b806077212 */ /* 0x000fc400078e96f9 */
[----:B------:R-:W-:Y:S02]  /*a940*/  LOP3.LUT R6, R6, R186, R247, 0x96, !PT ;  /* 0x000000ba06067212 */ /* 0x000fe400078e96f7 */
[----:B------:R-:W-:Y:S02]  /*a950*/  FSEL R207, R167, -INF , !P1 ;  /* 0xff800000a7cf7808 */ /* 0x000fe40004800000 */
[----:B-1----:R-:W-:Y:S02]  /*a960*/  FSEL R249, R35, -INF , !P2 ;  /* 0xff80000023f97808 */ /* 0x002fe40005000000 */
[----:B------:R-:W-:Y:S01]  /*a970*/  FMNMX3.FTZ R34, R202, R21, R22, !PT ;  /* 0x00000015ca227276 */ /* 0x000fe20007810016 */
[----:B--2---:R-:W-:Y:S01]  /*a980*/  IMAD.U32 R246, RZ, RZ, UR30 ;  /* 0x0000001efff67e24 */ /* 0x004fe2000f8e00ff */
[----:B------:R-:W-:Y:S02]  /*a990*/  FMNMX3.FTZ R33, R201, R12, R13, !PT ;  /* 0x0000000cc9217276 */ /* 0x000fe4000781000d */
[----:B------:R-:W-:Y:S01]  /*a9a0*/  FMNMX3.FTZ R32, R200, R14, R15, !PT ;  /* 0x0000000ec8207276 */ /* 0x000fe2000781000f */
[----:B------:R-:W-:Y:S01]  /*a9b0*/  VIADD R246, R246, 0x1715609d ;  /* 0x1715609df6f67836 */ /* 0x000fe20000000000 */
        /* <DEDUP_REMOVED lines=21> */
[----:B------:R-:W-:Y:S01]  /*ab10*/  @!P4 IMAD.WIDE.U32 R170, R16, UR14, R170 ;  /* 0x0000000e10aacc25 */ /* 0x000fe2000f8e00aa */
        /* <DEDUP_REMOVED lines=33> */
.L_x_991:
[----:B------:R-:W-:Y:S01]  /*ad30*/  FMNMX3.FTZ R34, R34, R28, R24, !PT ;  /* 0x0000001c22227276 */ /* 0x000fe20007810018 */
[----:B-1----:R-:W-:Y:S01]  /*ad40*/  IMAD.WIDE.U32 R164, R18, -0x326172a9, RZ ;  /* 0xcd9e8d5712a47825 */ /* 0x002fe200078e00ff */
[----:B------:R-:W-:Y:S01]  /*ad50*/  FMNMX3.FTZ R4, R32, R10, R11, !PT ;  /* 0x0000000a20047276 */ /* 0x000fe2000781000b */
[----:B------:R-:W1:Y:S01]  /*ad60*/  LDCU UR10, c[0x0][0x45c] ;  /* 0x00008b80ff0a77ac */ /* 0x000e620008000800 */
[----:B------:R-:W-:Y:S01]  /*ad70*/  FMNMX3.FTZ R32, R34, R173, R178, !PT ;  /* 0x000000ad22207276 */ /* 0x000fe200078100b2 */
[----:B------:R-:W-:Y:S01]  /*ad80*/  IMAD.WIDE.U32 R34, R17, -0x326172a9, RZ ;  /* 0xcd9e8d5711227825 */ /* 0x000fe200078e00ff */
[----:B------:R-:W-:Y:S01]  /*ad90*/  FMNMX3.FTZ R16, R33, R8, R9, !PT ;  /* 0x0000000821107276 */ /* 0x000fe20007810009 */
[----:B------:R-:W2:Y:S01]  /*ada0*/  S2UR UR11, SR_CgaCtaId ;  /* 0x00000000000b79c3 */ /* 0x000ea20000008800 */
[----:B------:R-:W3:Y:S01]  /*adb0*/  SHFL.BFLY PT, R33, R5, 0x2, 0x1f ;  /* 0x0c401f0005217f89 */ /* 0x000ee200000e0000 */
[----:B------:R-:W-:Y:S01]  /*adc0*/  FMNMX3.FTZ R32, R32, R224, R249, !PT ;  /* 0x000000e020207276 */ /* 0x000fe200078100f9 */
[----:B------:R-:W-:Y:S01]  /*add0*/  IMAD.WIDE.U32 R170, R7, -0x326172a9, RZ ;  /* 0xcd9e8d5707aa7825 */ /* 0x000fe200078e00ff */
[----:B------:R-:W-:Y:S01]  /*ade0*/  FMNMX3.FTZ R16, R16, R174, R204, !PT ;  /* 0x000000ae10107276 */ /* 0x000fe200078100cc */
[----:B------:R-:W-:Y:S01]  /*adf0*/  UMOV UR5, 0x400 ;  /* 0x0000040000057882 */ /* 0x000fe20000000000 */
[----:B------:R-:W-:Y:S01]  /*ae00*/  FMNMX3.FTZ R4, R4, R175, R177, !PT ;  /* 0x000000af04047276 */ /* 0x000fe200078100b1 */
[----:B------:R-:W4:Y:S01]  /*ae10*/  SHFL.BFLY PT, R19, R32, 0x2, 0x1f ;  /* 0x0c401f0020137f89 */ /* 0x000f2200000e0000 */
[----:B------:R-:W-:Y:S01]  /*ae20*/  FMNMX3.FTZ R16, R16, R225, R244, !PT ;  /* 0x000000e110107276 */ /* 0x000fe200078100f4 */
[----:B------:R-:W-:Y:S01]  /*ae30*/  IMAD.WIDE.U32 R166, R6, -0x326172a9, RZ ;  /* 0xcd9e8d5706a67825 */ /* 0x000fe200078e00ff */
[----:B------:R-:W-:-:S02]  /*ae40*/  FMNMX3.FTZ R4, R4, R205, R207, !PT ;  /* 0x000000cd04047276 */ /* 0x000fc400078100cf */
[----:B------:R-:W-:Y:S01]  /*ae50*/  LOP3.LUT R247, R246, R168, R165, 0x96, !PT ;  /* 0x000000a8f6f77212 */ /* 0x000fe200078e96a5 */
[----:B------:R-:W5:Y:S01]  /*ae60*/  SHFL.BFLY PT, R18, R16, 0x2, 0x1f ;  /* 0x0c401f0010127f89 */ /* 0x000f6200000e0000 */
[----:B------:R-:W-:Y:S02]  /*ae70*/  IADD3 R30, PT, PT, R30, -0x4ab325aa, RZ ;  /* 0xb54cda561e1e7810 */ /* 0x000fe40007ffe0ff */
[----:B------:R-:W-:Y:S01]  /*ae80*/  LOP3.LUT R246, R246, R26, R35, 0x96, !PT ;  /* 0x0000001af6f67212 */ /* 0x000fe200078e9623 */
[----:B------:R-:W1:Y:S01]  /*ae90*/  SHFL.BFLY PT, R17, R4, 0x2, 0x1f ;  /* 0x0c401f0004117f89 */ /* 0x000e6200000e0000 */
[C---:B------:R-:W-:Y:S02]  /*aea0*/  LOP3.LUT R31, R30.reuse, R164, R171, 0x96, !PT ;  /* 0x000000a41e1f7212 */ /* 0x040fe400078e96ab */
[----:B------:R-:W-:Y:S02]  /*aeb0*/  LOP3.LUT R30, R30, R34, R167, 0x96, !PT ;  /* 0x000000221e1e7212 */ /* 0x000fe400078e96a7 */
[----:B------:R-:W-:-:S02]  /*aec0*/  PRMT R35, R166, 0x7773, RZ ;  /* 0x00007773a6237816 */ /* 0x000fc400000000ff */
[C---:B------:R-:W-:Y:S01]  /*aed0*/  PRMT R26, R166.reuse, 0x7772, RZ ;  /* 0x00007772a61a7816 */ /* 0x040fe200000000ff */
[----:B--2---:R-:W-:Y:S01]  /*aee0*/  ULEA UR5, UR11, UR5, 0x18 ;  /* 0x000000050b057291 */ /* 0x004fe2000f8ec0ff */
[----:B---3--:R-:W-:Y:S02]  /*aef0*/  FMNMX.FTZ R33, R5, R33, !PT ;  /* 0x0000002105217209 */ /* 0x008fe40007810000 */
[----:B------:R-:W-:Y:S02]  /*af00*/  MOV R5, R166 ;  /* 0x000000a600057202 */ /* 0x000fe40000000f00 */
[----:B------:R-:W-:Y:S01]  /*af10*/  PRMT R27, R166, 0x7771, RZ ;  /* 0x00007771a61b7816 */ /* 0x000fe200000000ff */
[----:B------:R-:W2:Y:S01]  /*af20*/  SHFL.BFLY PT, R168, R33, 0x1, 0x1f ;  /* 0x0c201f0021a87f89 */ /* 0x000ea200000e0000 */
[----:B----4-:R-:W-:Y:S02]  /*af30*/  FMNMX.FTZ R19, R32, R19, !PT ;  /* 0x0000001320137209 */ /* 0x010fe40007810000 */
[----:B------:R-:W-:-:S02]  /*af40*/  LOP3.LUT R5, R5, 0xff, RZ, 0xc0, !PT ;  /* 0x000000ff05057812 */ /* 0x000fc400078ec0ff */
[----:B------:R-:W-:Y:S01]  /*af50*/  PRMT R32, R30, 0x7632, R32 ;  /* 0x000076321e207816 */ /* 0x000fe20000000020 */
[----:B------:R-:W3:Y:S01]  /*af60*/  SHFL.BFLY PT, R167, R19, 0x1, 0x1f ;  /* 0x0c201f0013a77f89 */ /* 0x000ee200000e0000 */
[----:B-----5:R-:W-:Y:S02]  /*af70*/  FMNMX.FTZ R18, R16, R18, !PT ;  /* 0x0000001210127209 */ /* 0x020fe40007810000 */
[C---:B------:R-:W-:Y:S02]  /*af80*/  LOP3.LUT R16, R31.reuse, 0xff, RZ, 0xc0, !PT ;  /* 0x000000ff1f107812 */ /* 0x040fe400078ec0ff */
[----:B-1----:R-:W-:Y:S01]  /*af90*/  FMNMX.FTZ R17, R4, R17, !PT ;  /* 0x0000001104117209 */ /* 0x002fe20007810000 */
[----:B------:R-:W1:Y:S01]  /*afa0*/  SHFL.BFLY PT, R166, R18, 0x1, 0x1f ;  /* 0x0c201f0012a67f89 */ /* 0x000e6200000e0000 */
[----:B------:R-:W-:Y:S02]  /*afb0*/  LOP3.LUT R4, R31, 0xffff, RZ, 0xc0, !PT ;  /* 0x0000ffff1f047812 */ /* 0x000fe400078ec0ff */
[----:B------:R-:W-:Y:S01]  /*afc0*/  PRMT R27, R5, 0x5410, R27 ;  /* 0x00005410051b7816 */ /* 0x000fe2000000001b */
[----:B------:R-:W4:Y:S01]  /*afd0*/  SHFL.BFLY PT, R165, R17, 0x1, 0x1f ;  /* 0x0c201f0011a57f89 */ /* 0x000f2200000e0000 */
[----:B------:R-:W-:-:S02]  /*afe0*/  SHF.R.U32.HI R4, RZ, 0x8, R4 ;  /* 0x00000008ff047819 */ /* 0x000fc40000011604 */
[----:B------:R-:W-:Y:S02]  /*aff0*/  LOP3.LUT R5, R30, 0xffff, RZ, 0xc0, !PT ;  /* 0x0000ffff1e057812 */ /* 0x000fe400078ec0ff */
[----:B------:R-:W-:Y:S02]  /*b000*/  PRMT R4, R16, 0x5410, R4 ;  /* 0x0000541010047816 */ /* 0x000fe40000000004 */
[----:B------:R-:W-:Y:S02]  /*b010*/  LOP3.LUT R16, R30, 0xff, RZ, 0xc0, !PT ;  /* 0x000000ff1e107812 */ /* 0x000fe400078ec0ff */
[----:B--2---:R-:W-:Y:S02]  /*b020*/  FMNMX.FTZ R168, R33, R168, !PT ;  /* 0x000000a821a87209 */ /* 0x004fe40007810000 */
[----:B------:R-:W-:Y:S02]  /*b030*/  SHF.R.U32.HI R5, RZ, 0x8, R5 ;  /* 0x00000008ff057819 */ /* 0x000fe40000011605 */
[----:B------:R-:W-:Y:S01]  /*b040*/  SHF.R.U32.HI R30, RZ, 0x18, R30 ;  /* 0x00000018ff1e7819 */ /* 0x000fe2000001161e */
[----:B------:R-:W-:Y:S01]  /*b050*/  FMUL.FTZ R248, R168, UR10 ;  /* 0x0000000aa8f87c20 */ /* 0x000fe20008410000 */
[----:B------:R-:W-:-:S02]  /*b060*/  LOP3.LUT R32, R32, 0xff, RZ, 0xc0, !PT ;  /* 0x000000ff20207812 */ /* 0x000fc400078ec0ff */
[----:B------:R-:W-:Y:S02]  /*b070*/  PRMT R5, R16, 0x5410, R5 ;  /* 0x0000541010057816 */ /* 0x000fe40000000005 */
[----:B------:R-:W2:Y:S01]  /*b080*/  LDC R16, c[0x0][0x4f8] ;  /* 0x00013e00ff107b82 */ /* 0x000ea20000000800 */
[----:B------:R-:W-:Y:S02]  /*b090*/  FSETP.NEU.FTZ.AND P1, PT, R168, -INF , PT ;  /* 0xff800000a800780b */ /* 0x000fe40003f3d000 */
[----:B---3--:R-:W-:Y:S02]  /*b0a0*/  FMNMX.FTZ R167, R19, R167, !PT ;  /* 0x000000a713a77209 */ /* 0x008fe40007810000 */
[----:B------:R-:W-:Y:S02]  /*b0b0*/  PRMT R30, R32, 0x5410, R30 ;  /* 0x00005410201e7816 */ /* 0x000fe4000000001e */
[----:B------:R-:W-:Y:S01]  /*b0c0*/  FSEL R32, R168, RZ, P1 ;  /* 0x000000ffa8207208 */ /* 0x000fe20000800000 */
[----:B------:R-:W-:Y:S01]  /*b0d0*/  FMUL.FTZ R250, R167, UR10 ;  /* 0x0000000aa7fa7c20 */ /* 0x000fe20008410000 */
[----:B------:R-:W-:-:S02]  /*b0e0*/  FSEL R248, R248, RZ, P1 ;  /* 0x000000fff8f87208 */ /* 0x000fc40000800000 */
[----:B-1----:R-:W-:Y:S01]  /*b0f0*/  FMNMX.FTZ R166, R18, R166, !PT ;  /* 0x000000a612a67209 */ /* 0x002fe20007810000 */
[----:B------:R-:W-:Y:S01]  /*b100*/  FADD.FTZ R32, R203, -R32 ;  /* 0x80000020cb207221 */ /* 0x000fe20000010000 */
[----:B------:R-:W-:Y:S01]  /*b110*/  FSETP.NEU.FTZ.AND P1, PT, R167, -INF , PT ;  /* 0xff800000a700780b */ /* 0x000fe20003f3d000 */
[--C-:B------:R-:W-:Y:S01]  /*b120*/  FFMA.FTZ R169, R29, UR10, -R248.reuse ;  /* 0x0000000a1da97c23 */ /* 0x100fe200080108f8 */
[----:B----4-:R-:W-:Y:S01]  /*b130*/  FMNMX.FTZ R165, R17, R165, !PT ;  /* 0x000000a511a57209 */ /* 0x010fe20007810000 */
[----:B------:R-:W-:Y:S01]  /*b140*/  FMUL.FTZ R203, R166, UR10 ;  /* 0x0000000aa6cb7c20 */ /* 0x000fe20008410000 */
[C---:B------:R-:W-:Y:S01]  /*b150*/  PRMT R164, R170.reuse, 0x7773, RZ ;  /* 0x00007773aaa47816 */ /* 0x040fe200000000ff */
[--C-:B------:R-:W-:Y:S01]  /*b160*/  FFMA.FTZ R186, R23, UR10, -R248.reuse ;  /* 0x0000000a17ba7c23 */ /* 0x100fe200080108f8 */
[----:B------:R-:W-:Y:S01]  /*b170*/  PRMT R7, R170, 0x7772, RZ ;  /* 0x00007772aa077816 */ /* 0x000fe200000000ff */
[----:B------:R-:W-:Y:S01]  /*b180*/  FFMA.FTZ R185, R25, UR10, -R248 ;  /* 0x0000000a19b97c23 */ /* 0x000fe200080108f8 */
[----:B------:R-:W-:Y:S01]  /*b190*/  FSEL R17, R167, RZ, P1 ;  /* 0x000000ffa7117208 */ /* 0x000fe20000800000 */
[----:B------:R-:W-:Y:S01]  /*b1a0*/  MUFU.EX2 R169, R169 ;  /* 0x000000a900a97308 */ /* 0x000fe20000000800 */
[----:B------:R-:W-:Y:S01]  /*b1b0*/  FSEL R250, R250, RZ, P1 ;  /* 0x000000fffafa7208 */ /* 0x000fe20000800000 */
[----:B------:R-:W-:Y:S01]  /*b1c0*/  FMUL.FTZ R32, R32, UR10 ;  /* 0x0000000a20207c20 */ /* 0x000fe20008410000 */
[----:B------:R-:W-:Y:S01]  /*b1d0*/  FSETP.NEU.FTZ.AND P2, PT, R166, -INF , PT ;  /* 0xff800000a600780b */ /* 0x000fe20003f5d000 */
[----:B------:R-:W-:Y:S01]  /*b1e0*/  FADD.FTZ R29, R202, -R17 ;  /* 0x80000011ca1d7221 */ /* 0x000fe20000010000 */
[----:B------:R-:W-:Y:S01]  /*b1f0*/  PRMT R7, R7, 0x5410, R164 ;  /* 0x0000541007077816 */ /* 0x000fe200000000a4 */
[----:B------:R-:W-:Y:S01]  /*b200*/  FFMA.FTZ R164, R20, UR10, -R248 ;  /* 0x0000000a14a47c23 */ /* 0x000fe200080108f8 */
[----:B------:R-:W-:Y:S01]  /*b210*/  MOV R34, R170 ;  /* 0x000000aa00227202 */ /* 0x000fe20000000f00 */
[--C-:B------:R-:W-:Y:S01]  /*b220*/  FFMA.FTZ R195, R24, UR10, -R250.reuse ;  /* 0x0000000a18c37c23 */ /* 0x100fe200080108fa */
[----:B------:R-:W-:Y:S01]  /*b230*/  PRMT R6, R170, 0x7771, RZ ;  /* 0x00007771aa067816 */ /* 0x000fe200000000ff */
[--C-:B------:R-:W-:Y:S01]  /*b240*/  FFMA.FTZ R170, R28, UR10, -R250.reuse ;  /* 0x0000000a1caa7c23 */ /* 0x100fe200080108fa */
[----:B------:R-:W-:Y:S01]  /*b250*/  FSEL R203, R203, RZ, P2 ;  /* 0x000000ffcbcb7208 */ /* 0x000fe20001000000 */
[C---:B------:R-:W-:Y:S01]  /*b260*/  FMUL.FTZ R202, R165.reuse, UR10 ;  /* 0x0000000aa5ca7c20 */ /* 0x040fe20008410000 */
[----:B------:R-:W-:Y:S01]  /*b270*/  FSETP.NEU.FTZ.AND P1, PT, R165, -INF , PT ;  /* 0xff800000a500780b */ /* 0x000fe20003f3d000 */
[----:B------:R-:W-:Y:S01]  /*b280*/  MUFU.EX2 R164, R164 ;  /* 0x000000a400a47308 */ /* 0x000fe20000000800 */
[----:B--2---:R-:W-:Y:S01]  /*b290*/  LOP3.LUT R16, R16, 0xff, RZ, 0xc0, !PT ;  /* 0x000000ff10107812 */ /* 0x004fe200078ec0ff */
[--C-:B------:R-:W-:Y:S01]  /*b2a0*/  FFMA.FTZ R194, R12, UR10, -R203.reuse ;  /* 0x0000000a0cc27c23 */ /* 0x100fe200080108cb */
[--C-:B------:R-:W-:Y:S01]  /*b2b0*/  FFMA.FTZ R193, R13, UR10, -R203.reuse ;  /* 0x0000000a0dc17c23 */ /* 0x100fe200080108cb */
[----:B------:R-:W1:Y:S01]  /*b2c0*/  MUFU.EX2 R186, R186 ;  /* 0x000000ba00ba7308 */ /* 0x000e620000000800 */
[--C-:B------:R-:W-:Y:S01]  /*b2d0*/  FFMA.FTZ R192, R8, UR10, -R203.reuse ;  /* 0x0000000a08c07c23 */ /* 0x100fe200080108cb */
[----:B------:R-:W-:Y:S01]  /*b2e0*/  FSEL R202, R202, RZ, P1 ;  /* 0x000000ffcaca7208 */ /* 0x000fe20000800000 */
[----:B------:R-:W-:Y:S01]  /*b2f0*/  FFMA.FTZ R191, R9, UR10, -R203 ;  /* 0x0000000a09bf7c23 */ /* 0x000fe200080108cb */
[----:B------:R-:W-:Y:S01]  /*b300*/  MUFU.EX2 R170, R170 ;  /* 0x000000aa00aa7308 */ /* 0x000fe20000000800 */
[----:B------:R-:W-:Y:S01]  /*b310*/  LEA R179, R16, R16, 0x10 ;  /* 0x0000001010b37211 */ /* 0x000fe200078e80ff */
[----:B------:R-:W-:Y:S01]  /*b320*/  FFMA.FTZ R184, R21, UR10, -R250 ;  /* 0x0000000a15b87c23 */ /* 0x000fe200080108fa */
[--C-:B------:R-:W-:Y:S01]  /*b330*/  FFMA.FTZ R190, R14, UR10, -R202.reuse ;  /* 0x0000000a0ebe7c23 */ /* 0x100fe200080108ca */
[----:B------:R-:W2:Y:S01]  /*b340*/  MUFU.EX2 R195, R195 ;  /* 0x000000c300c37308 */ /* 0x000ea20000000800 */
[--C-:B------:R-:W-:Y:S01]  /*b350*/  FFMA.FTZ R189, R15, UR10, -R202.reuse ;  /* 0x0000000a0fbd7c23 */ /* 0x100fe200080108ca */
[--C-:B------:R-:W-:Y:S01]  /*b360*/  FFMA.FTZ R188, R10, UR10, -R202.reuse ;  /* 0x0000000a0abc7c23 */ /* 0x100fe200080108ca */
[----:B------:R-:W-:Y:S01]  /*b370*/  FFMA.FTZ R187, R11, UR10, -R202 ;  /* 0x0000000a0bbb7c23 */ /* 0x000fe200080108ca */
[----:B------:R-:W-:Y:S01]  /*b380*/  MUFU.EX2 R194, R194 ;  /* 0x000000c200c27308 */ /* 0x000fe20000000800 */
[----:B------:R-:W-:Y:S01]  /*b390*/  LOP3.LUT R7, R7, 0xff00ff, RZ, 0xc0, !PT ;  /* 0x00ff00ff07077812 */ /* 0x000fe200078ec0ff */
[----:B------:R-:W-:Y:S01]  /*b3a0*/  FFMA.FTZ R171, R22, UR10, -R250 ;  /* 0x0000000a16ab7c23 */ /* 0x000fe200080108fa */
[--C-:B------:R-:W-:Y:S01]  /*b3b0*/  HSET2.LE.AND R4, R4, R179.reuse, PT ;  /* 0x000000b304047233 */ /* 0x100fe20003803000 */
[----:B------:R-:W3:Y:S01]  /*b3c0*/  MUFU.EX2 R193, R193 ;  /* 0x000000c100c17308 */ /* 0x000ee20000000800 */
[----:B-1----:R-:W-:Y:S01]  /*b3d0*/  F2FP.F16.F32.PACK_AB R8, R186, R164 ;  /* 0x000000a4ba08723e */ /* 0x002fe200000000ff */
[----:B------:R-:W-:Y:S01]  /*b3e0*/  FMUL.FTZ R29, R29, UR10 ;  /* 0x0000000a1d1d7c20 */ /* 0x000fe20008410000 */
[----:B------:R-:W-:Y:S01]  /*b3f0*/  HSET2.LE.AND R7, R7, R179, PT ;  /* 0x000000b307077233 */ /* 0x000fe20003803000 */
[----:B------:R-:W-:Y:S01]  /*b400*/  MUFU.EX2 R192, R192 ;  /* 0x000000c000c07308 */ /* 0x000fe20000000800 */
[----:B------:R-:W-:-:S02]  /*b410*/  LOP3.LUT R34, R34, 0xff, RZ, 0xc0, !PT ;  /* 0x000000ff22227812 */ /* 0x000fc400078ec0ff */
[----:B--2---:R-:W-:Y:S01]  /*b420*/  F2FP.F16.F32.PACK_AB R9, R195, R170 ;  /* 0x000000aac309723e */ /* 0x004fe200000000ff */
[----:B------:R-:W1:Y:S01]  /*b430*/  MUFU.EX2 R191, R191 ;  /* 0x000000bf00bf7308 */ /* 0x000e620000000800 */
[----:B------:R-:W-:Y:S02]  /*b440*/  PRMT R26, R26, 0x5410, R35 ;  /* 0x000054101a1a7816 */ /* 0x000fe40000000023 */
[----:B------:R-:W-:Y:S01]  /*b450*/  LOP3.LUT R4, R8, R4, RZ, 0xc0, !PT ;  /* 0x0000000408047212 */ /* 0x000fe200078ec0ff */
[----:B------:R-:W2:Y:S01]  /*b460*/  MUFU.EX2 R185, R185 ;  /* 0x000000b900b97308 */ /* 0x000ea20000000800 */
[----:B------:R-:W-:Y:S02]  /*b470*/  LOP3.LUT R7, R9, R7, RZ, 0xc0, !PT ;  /* 0x0000000709077212 */ /* 0x000fe400078ec0ff */
[--C-:B------:R-:W-:Y:S01]  /*b480*/  HSET2.LE.AND R8, R5, R179.reuse, PT ;  /* 0x000000b305087233 */ /* 0x100fe20003803000 */
[----:B------:R-:W-:Y:S01]  /*b490*/  MUFU.EX2 R190, R190 ;  /* 0x000000be00be7308 */ /* 0x000fe20000000800 */
[----:B------:R-:W-:-:S02]  /*b4a0*/  HSET2.LE.AND R10, R27, R179, PT ;  /* 0x000000b31b0a7233 */ /* 0x000fc40003803000 */
[----:B------:R-:W-:Y:S01]  /*b4b0*/  PRMT R6, R34, 0x5410, R6 ;  /* 0x0000541022067816 */ /* 0x000fe20000000006 */
[----:B------:R-:W4:Y:S01]  /*b4c0*/  MUFU.EX2 R189, R189 ;  /* 0x000000bd00bd7308 */ /* 0x000f220000000800 */
[----:B------:R-:W-:Y:S02]  /*b4d0*/  FSEL R21, R165, RZ, P1 ;  /* 0x000000ffa5157208 */ /* 0x000fe40000800000 */
[----:B---3--:R-:W-:Y:S01]  /*b4e0*/  F2FP.F16.F32.PACK_AB R9, R193, R194 ;  /* 0x000000c2c109723e */ /* 0x008fe200000000ff */
[----:B------:R-:W-:Y:S01]  /*b4f0*/  MUFU.EX2 R188, R188 ;  /* 0x000000bc00bc7308 */ /* 0x000fe20000000800 */
[----:B-1----:R-:W-:Y:S01]  /*b500*/  F2FP.F16.F32.PACK_AB R12, R191, R192 ;  /* 0x000000c0bf0c723e */ /* 0x002fe200000000ff */
[----:B------:R-:W-:Y:S01]  /*b510*/  FADD.FTZ R21, R200, -R21 ;  /* 0x80000015c8157221 */ /* 0x000fe20000010000 */
[----:B------:R-:W-:Y:S01]  /*b520*/  LOP3.LUT R11, R26, 0xff00ff, RZ, 0xc0, !PT ;  /* 0x00ff00ff1a0b7812 */ /* 0x000fe200078ec0ff */
[----:B------:R-:W1:Y:S01]  /*b530*/  MUFU.EX2 R187, R187 ;  /* 0x000000bb00bb7308 */ /* 0x000e620000000800 */
[----:B------:R-:W-:Y:S01]  /*b540*/  LEA R220, R215, UR5, 0x1 ;  /* 0x00000005d7dc7c11 */ /* 0x000fe2000f8e08ff */
[----:B------:R-:W-:Y:S01]  /*b550*/  FMUL.FTZ R21, R21, UR10 ;  /* 0x0000000a15157c20 */ /* 0x000fe20008410000 */
[----:B------:R-:W-:Y:S01]  /*b560*/  SEL R251, R217, 0xffffffe0, !P6 ;  /* 0xffffffe0d9fb7807 */ /* 0x000fe20007000000 */
[----:B------:R-:W-:Y:S01]  /*b570*/  MUFU.EX2 R184, R184 ;  /* 0x000000b800b87308 */ /* 0x000fe20000000800 */
[----:B------:R-:W-:-:S02]  /*b580*/  LOP3.LUT R8, R9, R8, RZ, 0xc0, !PT ;  /* 0x0000000809087212 */ /* 0x000fc400078ec0ff */
[----:B------:R-:W-:Y:S01]  /*b590*/  LOP3.LUT R10, R12, R10, RZ, 0xc0, !PT ;  /* 0x0000000a0c0a7212 */ /* 0x000fe200078ec0ff */
[----:B------:R-:W-:Y:S01]  /*b5a0*/  MUFU.EX2 R171, R171 ;  /* 0x000000ab00ab7308 */ /* 0x000fe20000000800 */
[--C-:B------:R-:W-:Y:S02]  /*b5b0*/  HSET2.LE.AND R6, R6, R179.reuse, PT ;  /* 0x000000b306067233 */ /* 0x100fe40003803000 */
[----:B--2---:R-:W-:Y:S01]  /*b5c0*/  F2FP.F16.F32.PACK_AB R16, R185, R169 ;  /* 0x000000a9b910723e */ /* 0x004fe200000000ff */
[----:B------:R-:W2:Y:S01]  /*b5d0*/  MUFU.EX2 R199, R32 ;  /* 0x0000002000c77308 */ /* 0x000ea20000000800 */
[--C-:B------:R-:W-:Y:S02]  /*b5e0*/  HSET2.LE.AND R9, R30, R179.reuse, PT ;  /* 0x000000b31e097233 */ /* 0x100fe40003803000 */
[----:B----4-:R-:W-:Y:S01]  /*b5f0*/  F2FP.F16.F32.PACK_AB R13, R189, R190 ;  /* 0x000000bebd0d723e */ /* 0x010fe200000000ff */
[----:B------:R-:W3:Y:S01]  /*b600*/  MUFU.EX2 R198, R29 ;  /* 0x0000001d00c67308 */ /* 0x000ee20000000800 */
[----:B------:R-:W-:-:S02]  /*b610*/  HSET2.LE.AND R11, R11, R179, PT ;  /* 0x000000b30b0b7233 */ /* 0x000fc40003803000 */
[----:B-1----:R-:W-:Y:S01]  /*b620*/  F2FP.F16.F32.PACK_AB R12, R187, R188 ;  /* 0x000000bcbb0c723e */ /* 0x002fe200000000ff */
[----:B------:R-:W1:Y:S01]  /*b630*/  MUFU.EX2 R196, R21 ;  /* 0x0000001500c47308 */ /* 0x000e620000000800 */
[----:B------:R-:W-:Y:S02]  /*b640*/  IADD3 R200, PT, PT, R220, R251, RZ ;  /* 0x000000fbdcc87210 */ /* 0x000fe40007ffe0ff */
[----:B------:R-:W-:Y:S02]  /*b650*/  LOP3.LUT R6, R16, R6, RZ, 0xc0, !PT ;  /* 0x0000000610067212 */ /* 0x000fe400078ec0ff */
[----:B------:R-:W-:Y:S01]  /*b660*/  LOP3.LUT R9, R13, R9, RZ, 0xc0, !PT ;  /* 0x000000090d097212 */ /* 0x000fe200078ec0ff */
[----:B------:R-:W4:Y:S01]  /*b670*/  LDSM.16.MT88.4 R16, [R220+0xa000] ;  /* 0x00a00000dc10783b */ /* 0x000f220000004200 */
[----:B------:R-:W-:Y:S01]  /*b680*/  LOP3.LUT R11, R12, R11, RZ, 0xc0, !PT ;  /* 0x0000000b0c0b7212 */ /* 0x000fe200078ec0ff */
[-C--:B--2---:R-:W-:Y:S01]  /*b690*/  FMUL.FTZ R160, R160, R199.reuse ;  /* 0x000000c7a0a07220 */ /* 0x084fe20000410000 */
[----:B------:R-:W-:Y:S01]  /*b6a0*/  FSEL R20, R166, RZ, P2 ;  /* 0x000000ffa6147208 */ /* 0x000fe20001000000 */
[----:B------:R-:W2:Y:S01]  /*b6b0*/  LDSM.16.MT88.4 R12, [R200+0xa000] ;  /* 0x00a00000c80c783b */ /* 0x000ea20000004200 */
[----:B------:R-:W-:Y:S01]  /*b6c0*/  PRMT R34, R31, 0x7632, R34 ;  /* 0x000076321f227816 */ /* 0x000fe20000000022 */
[----:B------:R-:W-:Y:S01]  /*b6d0*/  FMUL.FTZ R161, R161, R199 ;  /* 0x000000c7a1a17220 */ /* 0x000fe20000410000 */
[----:B------:R-:W-:Y:S01]  /*b6e0*/  SHF.R.U32.HI R31, RZ, 0x18, R31 ;  /* 0x00000018ff1f7819 */ /* 0x000fe2000001161f */
[----:B------:R-:W-:Y:S01]  /*b6f0*/  FADD.FTZ R20, R201, -R20 ;  /* 0x80000014c9147221 */ /* 0x000fe20000010000 */
[----:B------:R-:W-:Y:S01]  /*b700*/  LOP3.LUT R34, R34, 0xff, RZ, 0xc0, !PT ;  /* 0x000000ff22227812 */ /* 0x000fe200078ec0ff */
[-C--:B---3--:R-:W-:Y:S01]  /*b710*/  FMUL.FTZ R162, R162, R198.reuse ;  /* 0x000000c6a2a27220 */ /* 0x088fe20000410000 */
[----:B------:R-:W-:Y:S01]  /*b720*/  IADD3 R233, PT, PT, R220, 0xa000, RZ ;  /* 0x0000a000dce97810 */ /* 0x000fe20007ffe0ff */
[----:B------:R-:W-:Y:S01]  /*b730*/  FMUL.FTZ R20, R20, UR10 ;  /* 0x0000000a14147c20 */ /* 0x000fe20008410000 */
[----:B------:R-:W-:Y:S01]  /*b740*/  PRMT R31, R34, 0x5410, R31 ;  /* 0x00005410221f7816 */ /* 0x000fe2000000001f */
[----:B------:R-:W-:Y:S01]  /*b750*/  FMUL.FTZ R163, R163, R198 ;  /* 0x000000c6a3a37220 */ /* 0x000fe20000410000 */
[----:B------:R-:W-:Y:S01]  /*b760*/  F2FP.F16.F32.PACK_AB R5, R171, R184 ;  /* 0x000000b8ab05723e */ /* 0x000fe200000000ff */
[----:B------:R-:W3:Y:S01]  /*b770*/  MUFU.EX2 R197, R20 ;  /* 0x0000001400c57308 */ /* 0x000ee20000000800 */
[----:B------:R-:W-:Y:S01]  /*b780*/  IADD3 R201, PT, PT, R220, 0xa040, RZ ;  /* 0x0000a040dcc97810 */ /* 0x000fe20007ffe0ff */
[-C--:B-1----:R-:W-:Y:S01]  /*b790*/  FMUL.FTZ R158, R158, R196.reuse ;  /* 0x000000c49e9e7220 */ /* 0x082fe20000410000 */
[----:B------:R-:W-:Y:S01]  /*b7a0*/  HSET2.LE.AND R31, R31, R179, PT ;  /* 0x000000b31f1f7233 */ /* 0x000fe20003803000 */
[-C--:B------:R-:W-:Y:S01]  /*b7b0*/  FMUL.FTZ R159, R159, R196.reuse ;  /* 0x000000c49f9f7220 */ /* 0x080fe20000410000 */
[----:B------:R-:W-:Y:S01]  /*b7c0*/  @P0 IADD3 R201, PT, PT, R233, -0x40, RZ ;  /* 0xffffffc0e9c90810 */ /* 0x000fe20007ffe0ff */
[-C--:B------:R-:W-:Y:S01]  /*b7d0*/  FMUL.FTZ R154, R154, R196.reuse ;  /* 0x000000c49a9a7220 */ /* 0x080fe20000410000 */
[----:B------:R-:W-:Y:S01]  /*b7e0*/  FMUL.FTZ R155, R155, R196 ;  /* 0x000000c49b9b7220 */ /* 0x000fe20000410000 */
[----:B------:R-:W-:Y:S01]  /*b7f0*/  LOP3.LUT R5, R5, R31, RZ, 0xc0, !PT ;  /* 0x0000001f05057212 */ /* 0x000fe200078ec0ff */
[-C--:B------:R-:W-:Y:S01]  /*b800*/  FMUL.FTZ R148, R148, R199.reuse ;  /* 0x000000c794947220 */ /* 0x080fe20000410000 */
[-C--:B------:R-:W-:Y:S01]  /*b810*/  FMUL.FTZ R149, R149, R199.reuse ;  /* 0x000000c795957220 */ /* 0x080fe20000410000 */
[-C--:B------:R-:W-:Y:S01]  /*b820*/  FMUL.FTZ R150, R150, R198.reuse ;  /* 0x000000c696967220 */ /* 0x080fe20000410000 */
[-C--:B------:R-:W-:Y:S01]  /*b830*/  FMUL.FTZ R151, R151, R198.reuse ;  /* 0x000000c697977220 */ /* 0x080fe20000410000 */
[----:B------:R-:W-:Y:S01]  /*b840*/  FMUL.FTZ R36, R36, R199 ;  /* 0x000000c724247220 */ /* 0x000fe20000410000 */
[-C--:B---3--:R-:W-:Y:S01]  /*b850*/  FMUL.FTZ R156, R156, R197.reuse ;  /* 0x000000c59c9c7220 */ /* 0x088fe20000410000 */
[-C--:B------:R-:W-:Y:S01]  /*b860*/  FMUL.FTZ R157, R157, R197.reuse ;  /* 0x000000c59d9d7220 */ /* 0x080fe20000410000 */
[-C--:B------:R-:W-:Y:S01]  /*b870*/  FMUL.FTZ R152, R152, R197.reuse ;  /* 0x000000c598987220 */ /* 0x080fe20000410000 */
[----:B------:R-:W-:Y:S01]  /*b880*/  FMUL.FTZ R153, R153, R197 ;  /* 0x000000c599997220 */ /* 0x000fe20000410000 */
        /* <DEDUP_REMOVED lines=15> */
[----:B------:R-:W-:Y:S01]  /*b980*/  IADD3 R251, PT, PT, R251, R201, RZ ;  /* 0x000000c9fbfb7210 */ /* 0x000fe20007ffe0ff */
[-C--:B----4-:R-:W-:Y:S01]  /*b990*/  HMMA.16816.F32 R160, R4, R16.reuse, R160 ;  /* 0x0000001004a0723c */ /* 0x090fe200000018a0 */
[----:B------:R-:W1:Y:S01]  /*b9a0*/  LDSM.16.MT88.4 R32, [R201] ;  /* 0x00000000c920783b */ /* 0x000e620000004200 */
[-C--:B------:R-:W-:Y:S01]  /*b9b0*/  FMUL.FTZ R52, R52, R199.reuse ;  /* 0x000000c734347220 */ /* 0x080fe20000410000 */
[----:B------:R-:W-:Y:S01]  /*b9c0*/  FMUL.FTZ R53, R53, R199 ;  /* 0x000000c735357220 */ /* 0x000fe20000410000 */
[-C--:B------:R-:W-:Y:S01]  /*b9d0*/  FMUL.FTZ R54, R54, R198.reuse ;  /* 0x000000c636367220 */ /* 0x080fe20000410000 */
[----:B------:R-:W3:Y:S01]  /*b9e0*/  LDSM.16.MT88.4 R24, [R251] ;  /* 0x00000000fb18783b */ /* 0x000ee20000004200 */
[----:B------:R-:W-:Y:S01]  /*b9f0*/  FMUL.FTZ R55, R55, R198 ;  /* 0x000000c637377220 */ /* 0x000fe20000410000 */
[-C--:B------:R-:W-:Y:S01]  /*ba00*/  FMUL.FTZ R56, R56, R197.reuse ;  /* 0x000000c538387220 */ /* 0x080fe20000410000 */
[C---:B------:R-:W-:Y:S01]  /*ba10*/  HMMA.16816.F32 R156, R8.reuse, R16, R156 ;  /* 0x00000010089c723c */ /* 0x040fe2000000189c */
[----:B------:R-:W4:Y:S01]  /*ba20*/  LDSM.16.MT88.4 R20, [R220+0xb000] ;  /* 0x00b00000dc14783b */ /* 0x000f220000004200 */
[-C--:B------:R-:W-:Y:S01]  /*ba30*/  FMUL.FTZ R57, R57, R197.reuse ;  /* 0x000000c539397220 */ /* 0x080fe20000410000 */
[-C--:B------:R-:W-:Y:S01]  /*ba40*/  FMUL.FTZ R58, R58, R196.reuse ;  /* 0x000000c43a3a7220 */ /* 0x080fe20000410000 */
[-C--:B------:R-:W-:Y:S01]  /*ba50*/  FMUL.FTZ R59, R59, R196.reuse ;  /* 0x000000c43b3b7220 */ /* 0x080fe20000410000 */
[----:B------:R-:W-:Y:S03]  /*ba60*/  LDSM.16.MT88.4 R28, [R251+0x1000] ;  /* 0x00100000fb1c783b */ /* 0x000fe60000004200 */
[-C--:B------:R-:W-:Y:S08]  /*ba70*/  HMMA.16816.F32 R152, R8, R18.reuse, R152 ;  /* 0x000000120898723c */ /* 0x080ff00000001898 */
[C---:B------:R-:W-:Y:S01]  /*ba80*/  HMMA.16816.F32 R148, R4.reuse, R18, R148 ;  /* 0x000000120494723c */ /* 0x040fe20000001894 */
[----:B------:R-:W5:Y:S07]  /*ba90*/  LDSM.16.MT88.4 R16, [R200+0xb000] ;  /* 0x00b00000c810783b */ /* 0x000f6e0000004200 */
        /* <DEDUP_REMOVED lines=49> */
[-C--:B-1----:R-:W-:Y:S08]  /*bdb0*/  HMMA.16816.F32 R52, R4, R32.reuse, R52 ;  /* 0x000000200434723c */ /* 0x082ff00000001834 */
[C---:B------:R-:W-:Y:S01]  /*bdc0*/  HMMA.16816.F32 R56, R8.reuse, R32, R56 ;  /* 0x000000200838723c */ /* 0x040fe20000001838 */
[----:B------:R-:W2:Y:S07]  /*bdd0*/  LDL.LU.64 R32, [R1] ;  /* 0x0000000001207983 */ /* 0x000eae0000300a00 */
[C---:B------:R-:W-:Y:S08]  /*bde0*/  HMMA.16816.F32 R60, R8.reuse, R34, R60 ;  /* 0x00000022083c723c */ /* 0x040ff0000000183c */
[C---:B---3--:R-:W-:Y:S08]  /*bdf0*/  HMMA.16816.F32 R72, R8.reuse, R24, R72 ;  /* 0x000000180848723c */ /* 0x048ff00000001848 */
[C---:B------:R-:W-:Y:S08]  /*be00*/  HMMA.16816.F32 R76, R8.reuse, R26, R76 ;  /* 0x0000001a084c723c */ /* 0x040ff0000000184c */
[C---:B----4-:R-:W-:Y:S08]  /*be10*/  HMMA.16816.F32 R88, R8.reuse, R20, R88 ;  /* 0x000000140858723c */ /* 0x050ff00000001858 */
[C---:B------:R-:W-:Y:S08]  /*be20*/  HMMA.16816.F32 R92, R8.reuse, R22, R92 ;  /* 0x00000016085c723c */ /* 0x040ff0000000185c */
[C---:B-----5:R-:W-:Y:S08]  /*be30*/  HMMA.16816.F32 R104, R8.reuse, R16, R104 ;  /* 0x000000100868723c */ /* 0x060ff00000001868 */
[C---:B------:R-:W-:Y:S08]  /*be40*/  HMMA.16816.F32 R108, R8.reuse, R18, R108 ;  /* 0x00000012086c723c */ /* 0x040ff0000000186c */
[C---:B--2---:R-:W-:Y:S08]  /*be50*/  HMMA.16816.F32 R120, R8.reuse, R12, R120 ;  /* 0x0000000c0878723c */ /* 0x044ff00000001878 */
[C---:B------:R-:W-:Y:S08]  /*be60*/  HMMA.16816.F32 R124, R8.reuse, R14, R124 ;  /* 0x0000000e087c723c */ /* 0x040ff0000000187c */
[C---:B------:R-:W-:Y:S08]  /*be70*/  HMMA.16816.F32 R128, R8.reuse, R28, R128 ;  /* 0x0000001c0880723c */ /* 0x040ff00000001880 */
[----:B------:R-:W-:Y:S01]  /*be80*/  HMMA.16816.F32 R136, R8, R30, R136 ;  /* 0x0000001e0888723c */ /* 0x000fe20000001888 */
[----:B------:R-:W2:Y:S01]  /*be90*/  LDL.LU.64 R10, [R1+0x8] ;  /* 0x00000800010a7983 */ /* 0x000ea20000300a00 */
[-C--:B------:R-:W-:Y:S01]  /*bea0*/  FMUL.FTZ R100, R100, R199.reuse ;  /* 0x000000c764647220 */ /* 0x080fe20000410000 */
[----:B------:R-:W-:Y:S01]  /*beb0*/  FMUL.FTZ R101, R101, R199 ;  /* 0x000000c765657220 */ /* 0x000fe20000410000 */
[-C--:B------:R-:W-:Y:S01]  /*bec0*/  FMUL.FTZ R102, R102, R198.reuse ;  /* 0x000000c666667220 */ /* 0x080fe20000410000 */
[----:B------:R-:W-:Y:S01]  /*bed0*/  FMUL.FTZ R103, R103, R198 ;  /* 0x000000c667677220 */ /* 0x000fe20000410000 */
[----:B------:R-:W-:-:S04]  /*bee0*/  IMAD.WIDE.U32 R8, R247, -0x2daee0ad, RZ ;  /* 0xd2511f53f7087825 */ /* 0x000fc800078e00ff */
        /* <DEDUP_REMOVED lines=9> */
[----:B------:R-:W-:Y:S01]  /*bf80*/  PRMT R17, R8, 0x7772, RZ ;  /* 0x0000777208117816 */ /* 0x000fe200000000ff */
[----:B------:R-:W-:-:S04]  /*bf90*/  IMAD.WIDE.U32 R246, R246, -0x2daee0ad, RZ ;  /* 0xd2511f53f6f67825 */ /* 0x000fc800078e00ff */
[-C--:B------:R-:W-:Y:S01]  /*bfa0*/  FMUL.FTZ R84, R84, R199.reuse ;  /* 0x000000c754547220 */ /* 0x080fe20000410000 */
[-C--:B------:R-:W-:Y:S01]  /*bfb0*/  FMUL.FTZ R85, R85, R199.reuse ;  /* 0x000000c755557220 */ /* 0x080fe20000410000 */
[-C--:B------:R-:W-:Y:S01]  /*bfc0*/  FMUL.FTZ R86, R86, R198.reuse ;  /* 0x000000c656567220 */ /* 0x080fe20000410000 */
[----:B------:R-:W-:Y:S01]  /*bfd0*/  FMUL.FTZ R87, R87, R198 ;  /* 0x000000c657577220 */ /* 0x000fe20000410000 */
[----:B------:R-:W-:Y:S01]  /*bfe0*/  PRMT R16, R246, 0x7772, RZ ;  /* 0x00007772f6107816 */ /* 0x000fe200000000ff */
[C---:B------:R-:W-:Y:S01]  /*bff0*/  HMMA.16816.F32 R116, R4.reuse, R12, R116 ;  /* 0x0000000c0474723c */ /* 0x040fe20000001874 */
[----:B------:R-:W-:Y:S01]  /*c000*/  PRMT R13, R8, 0x7771, RZ ;  /* 0x00007771080d7816 */ /* 0x000fe200000000ff */
[----:B------:R-:W-:Y:S01]  /*c010*/  FFMA.FTZ R176, R176, UR10, -R248 ;  /* 0x0000000ab0b07c23 */ /* 0x000fe200080108f8 */
[----:B------:R-:W-:Y:S01]  /*c020*/  PRMT R12, R246, 0x7771, RZ ;  /* 0x00007771f60c7816 */ /* 0x000fe200000000ff */
[----:B------:R-:W-:Y:S01]  /*c030*/  FFMA.FTZ R178, R178, UR10, -R250 ;  /* 0x0000000ab2b27c23 */ /* 0x000fe200080108fa */
[--C-:B------:R-:W-:Y:S01]  /*c040*/  FFMA.FTZ R244, R244, UR10, -R203.reuse ;  /* 0x0000000af4f47c23 */ /* 0x100fe200080108cb */
[-C--:B------:R-:W-:Y:S01]  /*c050*/  FMUL.FTZ R144, R144, R199.reuse ;  /* 0x000000c790907220 */ /* 0x080fe20000410000 */
[-C--:B------:R-:W-:Y:S01]  /*c060*/  FMUL.FTZ R145, R145, R199.reuse ;  /* 0x000000c791917220 */ /* 0x080fe20000410000 */
[C---:B------:R-:W-:Y:S01]  /*c070*/  HMMA.16816.F32 R112, R4.reuse, R18, R112 ;  /* 0x000000120470723c */ /* 0x040fe20000001870 */
[----:B------:R-:W-:Y:S01]  /*c080*/  MOV R19, R246 ;  /* 0x000000f600137202 */ /* 0x000fe20000000f00 */
[-C--:B------:R-:W-:Y:S01]  /*c090*/  FMUL.FTZ R146, R146, R198.reuse ;  /* 0x000000c692927220 */ /* 0x080fe20000410000 */
[----:B------:R-:W-:Y:S01]  /*c0a0*/  PRMT R18, R246, 0x7773, RZ ;  /* 0x00007773f6127816 */ /* 0x000fe200000000ff */
[----:B------:R-:W-:Y:S01]  /*c0b0*/  FFMA.FTZ R246, R172, UR10, -R248 ;  /* 0x0000000aacf67c23 */ /* 0x000fe200080108f8 */
[----:B------:R-:W-:Y:S01]  /*c0c0*/  LOP3.LUT R19, R19, 0xff, RZ, 0xc0, !PT ;  /* 0x000000ff13137812 */ /* 0x000fe200078ec0ff */
[-C--:B------:R-:W-:Y:S01]  /*c0d0*/  FMUL.FTZ R147, R147, R198.reuse ;  /* 0x000000c693937220 */ /* 0x080fe20000410000 */
[----:B------:R-:W-:Y:S01]  /*c0e0*/  PRMT R16, R16, 0x5410, R18 ;  /* 0x0000541010107816 */ /* 0x000fe20000000012 */
[C---:B------:R-:W-:Y:S01]  /*c0f0*/  HMMA.16816.F32 R84, R4.reuse, R20, R84 ;  /* 0x000000140454723c */ /* 0x040fe20000001854 */
[----:B------:R-:W-:Y:S01]  /*c100*/  PRMT R12, R19, 0x5410, R12 ;  /* 0x00005410130c7816 */ /* 0x000fe2000000000c */
[--C-:B------:R-:W-:Y:S01]  /*c110*/  FFMA.FTZ R252, R207, UR10, -R202.reuse ;  /* 0x0000000acffc7c23 */ /* 0x100fe200080108ca */
[----:B------:R-:W-:Y:S01]  /*c120*/  FFMA.FTZ R174, R174, UR10, -R203 ;  /* 0x0000000aaeae7c23 */ /* 0x000fe200080108cb */
[--C-:B------:R-:W-:Y:S01]  /*c130*/  FFMA.FTZ R175, R175, UR10, -R202.reuse ;  /* 0x0000000aafaf7c23 */ /* 0x100fe200080108ca */
[----:B------:R-:W-:Y:S01]  /*c140*/  FFMA.FTZ R177, R177, UR10, -R202 ;  /* 0x0000000ab1b17c23 */ /* 0x000fe200080108ca */
[----:B------:R-:W-:Y:S01]  /*c150*/  MUFU.EX2 R244, R244 ;  /* 0x000000f400f47308 */ /* 0x000fe20000000800 */
[-C--:B------:R-:W-:Y:S01]  /*c160*/  FMUL.FTZ R64, R64, R199.reuse ;  /* 0x000000c740407220 */ /* 0x080fe20000410000 */
[C---:B------:R-:W-:Y:S01]  /*c170*/  HMMA.16816.F32 R144, R4.reuse, R14, R144 ;  /* 0x0000000e0490723c */ /* 0x040fe20000001890 */
[----:B------:R-:W-:Y:S01]  /*c180*/  LOP3.LUT R14, R16, 0xff00ff, RZ, 0xc0, !PT ;  /* 0x00ff00ff100e7812 */ /* 0x000fe200078ec0ff */
[----:B------:R-:W-:Y:S01]  /*c190*/  MUFU.EX2 R207, R175 ;  /* 0x000000af00cf7308 */ /* 0x000fe20000000800 */
[-C--:B------:R-:W-:Y:S01]  /*c1a0*/  FMUL.FTZ R65, R65, R199.reuse ;  /* 0x000000c741417220 */ /* 0x080fe20000410000 */
[-C--:B------:R-:W-:Y:S01]  /*c1b0*/  FMUL.FTZ R66, R66, R198.reuse ;  /* 0x000000c642427220 */ /* 0x080fe20000410000 */
[-C--:B------:R-:W-:Y:S01]  /*c1c0*/  FMUL.FTZ R67, R67, R198.reuse ;  /* 0x000000c643437220 */ /* 0x080fe20000410000 */
[----:B------:R-:W1:Y:S01]  /*c1d0*/  MUFU.EX2 R246, R246 ;  /* 0x000000f600f67308 */ /* 0x000e620000000800 */
[-C--:B------:R-:W-:Y:S01]  /*c1e0*/  FMUL.FTZ R68, R68, R199.reuse ;  /* 0x000000c744447220 */ /* 0x080fe20000410000 */
[-C--:B------:R-:W-:Y:S01]  /*c1f0*/  FMUL.FTZ R69, R69, R199.reuse ;  /* 0x000000c745457220 */ /* 0x080fe20000410000 */
[-C--:B------:R-:W-:Y:S01]  /*c200*/  FMUL.FTZ R70, R70, R198.reuse ;  /* 0x000000c646467220 */ /* 0x080fe20000410000 */
[----:B------:R-:W-:Y:S01]  /*c210*/  MUFU.EX2 R252, R252 ;  /* 0x000000fc00fc7308 */ /* 0x000fe20000000800 */
        /* <DEDUP_REMOVED lines=18> */
[----:B------:R-:W-:Y:S01]  /*c340*/  FFMA.FTZ R164, R232, R199, R164 ;  /* 0x000000c7e8a47223 */ /* 0x000fe200000100a4 */
[----:B------:R-:W-:Y:S01]  /*c350*/  FFMA.FTZ R184, R231, R198, R184 ;  /* 0x000000c6e7b87223 */ /* 0x000fe200000100b8 */
[----:B------:R-:W-:Y:S01]  /*c360*/  FFMA.FTZ R194, R230, R197, R194 ;  /* 0x000000c5e6c27223 */ /* 0x000fe200000100c2 */
[----:B------:R-:W-:Y:S01]  /*c370*/  FFMA.FTZ R190, R229, R196, R190 ;  /* 0x000000c4e5be7223 */ /* 0x000fe200000100be */
[----:B------:R-:W-:Y:S01]  /*c380*/  FADD.FTZ R164, R186, R164 ;  /* 0x000000a4baa47221 */ /* 0x000fe20000010000 */
[----:B------:R-:W-:Y:S01]  /*c390*/  FADD.FTZ R184, R171, R184 ;  /* 0x000000b8abb87221 */ /* 0x000fe20000010000 */
[----:B------:R-:W-:Y:S01]  /*c3a0*/  FADD.FTZ R194, R193, R194 ;  /* 0x000000c2c1c27221 */ /* 0x000fe20000010000 */
[C---:B------:R-:W-:Y:S01]  /*c3b0*/  HMMA.16816.F32 R68, R4.reuse, R24, R68 ;  /* 0x000000180444723c */ /* 0x040fe20000001844 */
        /* <DEDUP_REMOVED lines=10> */
[----:B------:R-:W-:Y:S01]  /*c460*/  FADD.FTZ R190, R187, R190 ;  /* 0x000000bebbbe7221 */ /* 0x000fe20000010000 */
[----:B-1----:R-:W-:-:S03]  /*c470*/  FADD.FTZ R164, R246, R164 ;  /* 0x000000a4f6a47221 */ /* 0x002fc60000010000 */
[----:B------:R-:W-:Y:S01]  /*c480*/  FADD.FTZ R190, R207, R190 ;  /* 0x000000becfbe7221 */ /* 0x000fe20000010000 */
[C---:B------:R-:W-:Y:S08]  /*c490*/  HMMA.16816.F32 R96, R4.reuse, R22, R96 ;  /* 0x000000160460723c */ /* 0x040ff00000001860 */
[C---:B------:R-:W-:Y:S08]  /*c4a0*/  HMMA.16816.F32 R140, R4.reuse, R28, R140 ;  /* 0x0000001c048c723c */ /* 0x040ff0000000188c */
[----:B------:R-:W-:Y:S01]  /*c4b0*/  HMMA.16816.F32 R4, R4, R30, R132 ;  /* 0x0000001e0404723c */ /* 0x000fe20000001884 */
[----:B------:R-:W1:Y:S04]  /*c4c0*/  LDSM.16.MT88.4 R132, [R251+0x1800] ;  /* 0x00180000fb84783b */ /* 0x000e680000004200 */
[----:B------:R-:W-:Y:S01]  /*c4d0*/  LDSM.16.MT88.4 R28, [R201+0x800] ;  /* 0x00080000c91c783b */ /* 0x000fe20000004200 */
[----:B--2---:R-:W-:-:S02]  /*c4e0*/  LOP3.LUT R10, R10, UR6, R9, 0x96, !PT ;  /* 0x000000060a0a7c12 */ /* 0x004fc4000f8e9609 */
[----:B------:R-:W-:Y:S02]  /*c4f0*/  MOV R9, R8 ;  /* 0x0000000800097202 */ /* 0x000fe40000000f00 */
[----:B------:R-:W-:Y:S02]  /*c500*/  PRMT R11, R8, 0x7773, RZ ;  /* 0x00007773080b7816 */ /* 0x000fe400000000ff */
[----:B------:R-:W-:Y:S02]  /*c510*/  LOP3.LUT R9, R9, 0xff, RZ, 0xc0, !PT ;  /* 0x000000ff09097812 */ /* 0x000fe400078ec0ff */
[----:B------:R-:W-:Y:S02]  /*c520*/  PRMT R17, R17, 0x5410, R11 ;  /* 0x0000541011117816 */ /* 0x000fe4000000000b */
[----:B------:R-:W-:Y:S02]  /*c530*/  LOP3.LUT R11, R10, 0xffff, RZ, 0xc0, !PT ;  /* 0x0000ffff0a0b7812 */ /* 0x000fe400078ec0ff */
[----:B------:R-:W-:Y:S01]  /*c540*/  LOP3.LUT R8, R32, UR6, R247, 0x96, !PT ;  /* 0x0000000620087c12 */ /* 0x000fe2000f8e96f7 */
[----:B------:R-:W-:Y:S01]  /*c550*/  FFMA.FTZ R247, R245, UR10, -R248 ;  /* 0x0000000af5f77c23 */ /* 0x000fe200080108f8 */
[----:B------:R-:W-:Y:S01]  /*c560*/  PRMT R13, R9, 0x5410, R13 ;  /* 0x00005410090d7816 */ /* 0x000fe2000000000d */
[----:B------:R-:W-:Y:S01]  /*c570*/  LDSM.16.MT88.4 R32, [R200+0xb800] ;  /* 0x00b80000c820783b */ /* 0x000fe20000004200 */
[----:B------:R-:W-:-:S02]  /*c580*/  SHF.R.U32.HI R11, RZ, 0x8, R11 ;  /* 0x00000008ff0b7819 */ /* 0x000fc4000001160b */
[----:B------:R-:W-:Y:S01]  /*c590*/  LOP3.LUT R9, R10, 0xff, RZ, 0xc0, !PT ;  /* 0x000000ff0a097812 */ /* 0x000fe200078ec0ff */
[----:B------:R-:W-:Y:S01]  /*c5a0*/  MUFU.EX2 R247, R247 ;  /* 0x000000f700f77308 */ /* 0x000fe20000000800 */
[C---:B------:R-:W-:Y:S02]  /*c5b0*/  PRMT R18, R8.reuse, 0x7632, R18 ;  /* 0x0000763208127816 */ /* 0x040fe40000000012 */
[----:B------:R-:W-:Y:S02]  /*c5c0*/  PRMT R11, R9, 0x5410, R11 ;  /* 0x00005410090b7816 */ /* 0x000fe4000000000b */
[C---:B------:R-:W-:Y:S02]  /*c5d0*/  LOP3.LUT R9, R8.reuse, 0xffff, RZ, 0xc0, !PT ;  /* 0x0000ffff08097812 */ /* 0x040fe400078ec0ff */
[----:B------:R-:W-:Y:S02]  /*c5e0*/  LOP3.LUT R19, R8, 0xff, RZ, 0xc0, !PT ;  /* 0x000000ff08137812 */ /* 0x000fe400078ec0ff */
[----:B------:R-:W-:-:S02]  /*c5f0*/  SHF.R.U32.HI R8, RZ, 0x18, R8 ;  /* 0x00000018ff087819 */ /* 0x000fc40000011608 */
[----:B------:R-:W-:Y:S02]  /*c600*/  LOP3.LUT R18, R18, 0xff, RZ, 0xc0, !PT ;  /* 0x000000ff12127812 */ /* 0x000fe400078ec0ff */
[----:B------:R-:W-:Y:S02]  /*c610*/  SHF.R.U32.HI R9, RZ, 0x8, R9 ;  /* 0x00000008ff097819 */ /* 0x000fe40000011609 */
[----:B------:R-:W-:Y:S01]  /*c620*/  PRMT R8, R18, 0x5410, R8 ;  /* 0x0000541012087816 */ /* 0x000fe20000000008 */
[----:B------:R-:W-:Y:S01]  /*c630*/  FFMA.FTZ R18, R206, UR10, -R248 ;  /* 0x0000000ace127c23 */ /* 0x000fe200080108f8 */
[----:B------:R-:W-:Y:S01]  /*c640*/  FFMA.FTZ R248, R173, UR10, -R250 ;  /* 0x0000000aadf87c23 */ /* 0x000fe200080108fa */
[----:B------:R-:W-:Y:S01]  /*c650*/  PRMT R9, R19, 0x5410, R9 ;  /* 0x0000541013097816 */ /* 0x000fe20000000009 */
[----:B------:R-:W-:Y:S01]  /*c660*/  FFMA.FTZ R19, R204, UR10, -R203 ;  /* 0x0000000acc137c23 */ /* 0x000fe200080108cb */
[----:B------:R2:W-:Y:S01]  /*c670*/  MUFU.EX2 R245, R18 ;  /* 0x0000001200f57308 */ /* 0x0005e20000000800 */
[----:B------:R-:W-:-:S02]  /*c680*/  PRMT R20, R10, 0x7632, R20 ;  /* 0x000076320a147816 */ /* 0x000fc40000000014 */
[----:B------:R-:W-:Y:S01]  /*c690*/  SHF.R.U32.HI R10, RZ, 0x18, R10 ;  /* 0x00000018ff0a7819 */ /* 0x000fe2000001160a */
[----:B------:R-:W3:Y:S01]  /*c6a0*/  MUFU.EX2 R248, R248 ;  /* 0x000000f800f87308 */ /* 0x000ee20000000800 */
[----:B------:R-:W-:Y:S02]  /*c6b0*/  LOP3.LUT R20, R20, 0xff, RZ, 0xc0, !PT ;  /* 0x000000ff14147812 */ /* 0x000fe400078ec0ff */
[----:B------:R-:W-:Y:S01]  /*c6c0*/  LOP3.LUT R17, R17, 0xff00ff, RZ, 0xc0, !PT ;  /* 0x00ff00ff11117812 */ /* 0x000fe200078ec0ff */
[----:B------:R4:W5:Y:S01]  /*c6d0*/  MUFU.EX2 R206, R176 ;  /* 0x000000b000ce7308 */ /* 0x0009620000000800 */
[----:B------:R-:W-:Y:S02]  /*c6e0*/  PRMT R10, R20, 0x5410, R10 ;  /* 0x00005410140a7816 */ /* 0x000fe4000000000a */
[--C-:B------:R-:W-:Y:S01]  /*c6f0*/  HSET2.LE.AND R16, R13, R179.reuse, PT ;  /* 0x000000b30d107233 */ /* 0x100fe20003803000 */
[----:B------:R-:W1:Y:S01]  /*c700*/  LDSM.16.MT88.4 R20, [R220+0xa800] ;  /* 0x00a80000dc14783b */ /* 0x000e620000004200 */
[--C-:B------:R-:W-:Y:S01]  /*c710*/  HSET2.LE.AND R15, R17, R179.reuse, PT ;  /* 0x000000b3110f7233 */ /* 0x100fe20003803000 */
[--C-:B--2---:R-:W-:Y:S01]  /*c720*/  FFMA.FTZ R18, R224, UR10, -R250.reuse ;  /* 0x0000000ae0127c23 */ /* 0x104fe200080108fa */
[----:B------:R-:W-:Y:S01]  /*c730*/  FFMA.FTZ R250, R249, UR10, -R250 ;  /* 0x0000000af9fa7c23 */ /* 0x000fe200080108fa */
[----:B------:R2:W2:Y:S01]  /*c740*/  MUFU.EX2 R224, R178 ;  /* 0x000000b200e07308 */ /* 0x0004a20000000800 */
[--C-:B------:R-:W-:Y:S01]  /*c750*/  HSET2.LE.AND R13, R10, R179.reuse, PT ;  /* 0x000000b30a0d7233 */ /* 0x100fe20003803000 */
[----:B---3--:R-:W-:Y:S01]  /*c760*/  FADD.FTZ R184, R248, R184 ;  /* 0x000000b8f8b87221 */ /* 0x008fe20000010000 */
[----:B------:R-:W-:Y:S01]  /*c770*/  F2FP.F16.F32.PACK_AB R10, R247, R245 ;  /* 0x000000f5f70a723e */ /* 0x000fe200000000ff */
[----:B------:R3:W-:Y:S01]  /*c780*/  MUFU.EX2 R204, R250 ;  /* 0x000000fa00cc7308 */ /* 0x0007e20000000800 */
[----:B----4-:R-:W-:Y:S01]  /*c790*/  HSET2.LE.AND R176, R9, R179, PT ;  /* 0x000000b309b07233 */ /* 0x010fe20003803000 */
[----:B-----5:R-:W-:-:S02]  /*c7a0*/  FADD.FTZ R164, R206, R164 ;  /* 0x000000a4cea47221 */ /* 0x020fc40000010000 */
[----:B------:R4:W5:Y:S01]  /*c7b0*/  MUFU.EX2 R249, R18 ;  /* 0x0000001200f97308 */ /* 0x0009620000000800 */
[----:B------:R-:W-:Y:S01]  /*c7c0*/  LOP3.LUT R10, R10, R16, RZ, 0xc0, !PT ;  /* 0x000000100a0a7212 */ /* 0x000fe200078ec0ff */
[----:B------:R-:W-:Y:S01]  /*c7d0*/  FADD.FTZ R164, R245, R164 ;  /* 0x000000a4f5a47221 */ /* 0x000fe20000010000 */
[--C-:B--2---:R-:W-:Y:S01]  /*c7e0*/  HSET2.LE.AND R178, R12, R179.reuse, PT ;  /* 0x000000b30cb27233 */ /* 0x104fe20003803000 */
[C---:B------:R-:W-:Y:S01]  /*c7f0*/  FADD.FTZ R184, R224.reuse, R184 ;  /* 0x000000b8e0b87221 */ /* 0x040fe20000010000 */
[--C-:B------:R-:W-:Y:S01]  /*c800*/  HSET2.LE.AND R12, R14, R179.reuse, PT ;  /* 0x000000b30e0c7233 */ /* 0x100fe20003803000 */
[----:B------:R-:W-:Y:S01]  /*c810*/  FADD.FTZ R232, R247, R164 ;  /* 0x000000a4f7e87221 */ /* 0x000fe20000010000 */
[----:B---3--:R-:W-:Y:S01]  /*c820*/  FFMA.FTZ R250, R205, UR10, -R202 ;  /* 0x0000000acdfa7c23 */ /* 0x008fe200080108ca */
[----:B------:R-:W-:Y:S01]  /*c830*/  HSET2.LE.AND R14, R11, R179, PT ;  /* 0x000000b30b0e7233 */ /* 0x000fe20003803000 */
[----:B------:R2:W3:Y:S01]  /*c840*/  MUFU.EX2 R205, R177 ;  /* 0x000000b100cd7308 */ /* 0x0004e20000000800 */
[----:B------:R-:W-:Y:S01]  /*c850*/  F2FP.F16.F32.PACK_AB R9, R224, R248 ;  /* 0x000000f8e009723e */ /* 0x000fe200000000ff */
[----:B----4-:R-:W-:Y:S01]  /*c860*/  FFMA.FTZ R18, R225, UR10, -R203 ;  /* 0x0000000ae1127c23 */ /* 0x010fe200080108cb */
[C---:B-----5:R-:W-:Y:S01]  /*c870*/  F2FP.F16.F32.PACK_AB R11, R204.reuse, R249 ;  /* 0x000000f9cc0b723e */ /* 0x060fe200000000ff */
[----:B------:R4:W5:Y:S01]  /*c880*/  MUFU.EX2 R203, R174 ;  /* 0x000000ae00cb7308 */ /* 0x0009620000000800 */
[----:B------:R-:W-:Y:S01]  /*c890*/  LOP3.LUT R9, R9, R13, RZ, 0xc0, !PT ;  /* 0x0000000d09097212 */ /* 0x000fe200078ec0ff */
[----:B------:R-:W-:Y:S01]  /*c8a0*/  FADD.FTZ R184, R249, R184 ;  /* 0x000000b8f9b87221 */ /* 0x000fe20000010000 */
[----:B------:R-:W-:Y:S01]  /*c8b0*/  LOP3.LUT R11, R11, R15, RZ, 0xc0, !PT ;  /* 0x0000000f0b0b7212 */ /* 0x000fe200078ec0ff */
[----:B------:R-:W1:Y:S02]  /*c8c0*/  MUFU.EX2 R225, R19 ;  /* 0x0000001300e17308 */ /* 0x000e640000000800 */
[----:B------:R-:W-:-:S02]  /*c8d0*/  FADD.FTZ R231, R204, R184 ;  /* 0x000000b8cce77221 */ /* 0x000fc40000010000 */
[----:B------:R-:W1:Y:S01]  /*c8e0*/  MUFU.EX2 R202, R18 ;  /* 0x0000001200ca7308 */ /* 0x000e620000000800 */
[----:B--2---:R-:W-:Y:S01]  /*c8f0*/  HSET2.LE.AND R177, R8, R179, PT ;  /* 0x000000b308b17233 */ /* 0x004fe20003803000 */
[C---:B---3--:R-:W-:Y:S02]  /*c900*/  FADD.FTZ R190, R205.reuse, R190 ;  /* 0x000000becdbe7221 */ /* 0x048fe40000010000 */
[----:B------:R-:W2:Y:S01]  /*c910*/  MUFU.EX2 R250, R250 ;  /* 0x000000fa00fa7308 */ /* 0x000ea20000000800 */
[----:B------:R-:W-:Y:S01]  /*c920*/  F2FP.F16.F32.PACK_AB R15, R205, R207 ;  /* 0x000000cfcd0f723e */ /* 0x000fe200000000ff */
[----:B----4-:R-:W3:Y:S01]  /*c930*/  LDSM.16.MT88.4 R172, [R200+0xa800] ;  /* 0x00a80000c8ac783b */ /* 0x010ee20000004200 */
[----:B------:R-:W-:Y:S01]  /*c940*/  F2FP.F16.F32.PACK_AB R8, R206, R246 ;  /* 0x000000f6ce08723e */ /* 0x000fe200000000ff */
[----:B-----5:R-:W-:Y:S01]  /*c950*/  FADD.FTZ R194, R203, R194 ;  /* 0x000000c2cbc27221 */ /* 0x020fe20000010000 */
[----:B------:R-:W-:Y:S02]  /*c960*/  LOP3.LUT R177, R15, R177, RZ, 0xc0, !PT ;  /* 0x000000b10fb17212 */ /* 0x000fe400078ec0ff */
[C---:B-1----:R-:W-:Y:S01]  /*c970*/  F2FP.F16.F32.PACK_AB R16, R225.reuse, R203 ;  /* 0x000000cbe110723e */ /* 0x042fe200000000ff */
[----:B------:R-:W-:Y:S01]  /*c980*/  FADD.FTZ R194, R225, R194 ;  /* 0x000000c2e1c27221 */ /* 0x000fe20000010000 */
[----:B------:R-:W-:-:S02]  /*c990*/  LOP3.LUT R8, R8, R14, RZ, 0xc0, !PT ;  /* 0x0000000e08087212 */ /* 0x000fc400078ec0ff */
[----:B------:R-:W-:Y:S01]  /*c9a0*/  F2FP.F16.F32.PACK_AB R13, R244, R202 ;  /* 0x000000caf40d723e */ /* 0x000fe200000000ff */
[----:B------:R-:W-:Y:S01]  /*c9b0*/  FADD.FTZ R194, R202, R194 ;  /* 0x000000c2cac27221 */ /* 0x000fe20000010000 */
[----:B------:R-:W-:Y:S01]  /*c9c0*/  LOP3.LUT R176, R16, R176, RZ, 0xc0, !PT ;  /* 0x000000b010b07212 */ /* 0x000fe200078ec0ff */
[----:B--2---:R-:W-:Y:S01]  /*c9d0*/  FADD.FTZ R190, R250, R190 ;  /* 0x000000befabe7221 */ /* 0x004fe20000010000 */
[----:B------:R-:W-:Y:S01]  /*c9e0*/  F2FP.F16.F32.PACK_AB R179, R252, R250 ;  /* 0x000000fafcb3723e */ /* 0x000fe200000000ff */
[----:B------:R-:W1:Y:S01]  /*c9f0*/  LDSM.16.MT88.4 R16, [R251+0x800] ;  /* 0x00080000fb10783b */ /* 0x000e620000004200 */
[----:B------:R-:W-:Y:S01]  /*ca00*/  LOP3.LUT R178, R13, R178, RZ, 0xc0, !PT ;  /* 0x000000b20db27212 */ /* 0x000fe200078ec0ff */
[----:B------:R-:W-:Y:S01]  /*ca10*/  HMMA.16816.F32 R140, R8, R132, R140 ;  /* 0x00000084088c723c */ /* 0x000fe2000000188c */
[----:B------:R-:W-:Y:S01]  /*ca20*/  LOP3.LUT R179, R179, R12, RZ, 0xc0, !PT ;  /* 0x0000000cb3b37212 */ /* 0x000fe200078ec0ff */
[----:B------:R-:W-:Y:S01]  /*ca30*/  FADD.FTZ R230, R244, R194 ;  /* 0x000000c2f4e67221 */ /* 0x000fe20000010000 */
[----:B------:R-:W2:Y:S01]  /*ca40*/  LDSM.16.MT88.4 R12, [R220+0xb800] ;  /* 0x00b80000dc0c783b */ /* 0x000ea20000004200 */
[----:B------:R-:W-:-:S04]  /*ca50*/  FADD.FTZ R229, R252, R190 ;  /* 0x000000befce57221 */ /* 0x000fc80000010000 */
[C---:B------:R-:W-:Y:S08]  /*ca60*/  HMMA.16816.F32 R128, R176.reuse, R132, R128 ;  /* 0x00000084b080723c */ /* 0x040ff00000001880 */
[C---:B------:R-:W-:Y:S08]  /*ca70*/  HMMA.16816.F32 R136, R176.reuse, R134, R136 ;  /* 0x00000086b088723c */ /* 0x040ff00000001888 */
[C---:B------:R-:W-:Y:S08]  /*ca80*/  HMMA.16816.F32 R156, R176.reuse, R20, R156 ;  /* 0x00000014b09c723c */ /* 0x040ff0000000189c */
[C---:B------:R-:W-:Y:S08]  /*ca90*/  HMMA.16816.F32 R152, R176.reuse, R22, R152 ;  /* 0x00000016b098723c */ /* 0x040ff00000001898 */
[C---:B---3--:R-:W-:Y:S08]  /*caa0*/  HMMA.16816.F32 R40, R176.reuse, R172, R40 ;  /* 0x000000acb028723c */ /* 0x048ff00000001828 */
[C---:B------:R-:W-:Y:S08]  /*cab0*/  HMMA.16816.F32 R44, R176.reuse, R174, R44 ;  /* 0x000000aeb02c723c */ /* 0x040ff0000000182c */
[C---:B------:R-:W-:Y:S08]  /*cac0*/  HMMA.16816.F32 R56, R176.reuse, R28, R56 ;  /* 0x0000001cb038723c */ /* 0x040ff00000001838 */
[C---:B------:R-:W-:Y:S08]  /*cad0*/  HMMA.16816.F32 R60, R176.reuse, R30, R60 ;  /* 0x0000001eb03c723c */ /* 0x040ff0000000183c */
[C---:B-1----:R-:W-:Y:S08]  /*cae0*/  HMMA.16816.F32 R72, R176.reuse, R16, R72 ;  /* 0x00000010b048723c */ /* 0x042ff00000001848 */
        /* <DEDUP_REMOVED lines=48> */
[----:B------:R-:W-:Y:S01]  /*cdf0*/  UISETP.GE.U32.AND UP0, UPT, UR20, 0x5, UPT ;  /* 0x000000051400788c */ /* 0x000fe2000bf06070 */
        /* <DEDUP_REMOVED lines=8> */
[----:B------:R-:W-:Y:S01]  /*ce80*/  IMAD.IADD R220, R170, 0x1, R204 ;  /* 0x00000001aadc7824 */ /* 0x000fe200078e02cc */
        /* <DEDUP_REMOVED lines=26> */
[----:B------:R-:W5:Y:S04]  /*d030*/  LDSM.16.M88.4 R32, [R204] ;  /* 0x00000000cc20783b */ /* 0x000f680000000200 */
[----:B------:R-:W5:Y:S04]  /*d040*/  LDSM.16.M88.4 R20, [R220] ;  /* 0x00000000dc14783b */ /* 0x000f680000000200 */
[----:B------:R-:W-:Y:S04]  /*d050*/  LDSM.16.M88.4 R16, [R169+0x2000] ;  /* 0x00200000a910783b */ /* 0x000fe80000000200 */
[----:B------:R-:W5:Y:S04]  /*d060*/  LDSM.16.M88.4 R200, [R164+0x8000] ;  /* 0x00800000a4c8783b */ /* 0x000f680000000200 */
[----:B------:R-:W5:Y:S01]  /*d070*/  LDSM.16.M88.4 R196, [R164+0x8800] ;  /* 0x00880000a4c4783b */ /* 0x000f620000000200 */
        /* <DEDUP_REMOVED lines=9> */
[C---:B-----5:R-:W-:Y:S08]  /*d110*/  HMMA.16816.F32 R188, R32.reuse, R184, RZ ;  /* 0x000000b820bc723c */ /* 0x060ff000000018ff */
[C---:B------:R-:W-:Y:S08]  /*d120*/  HMMA.16816.F32 R184, R32.reuse, R186, RZ ;  /* 0x000000ba20b8723c */ /* 0x040ff000000018ff */
[C---:B------:R-:W-:Y:S08]  /*d130*/  HMMA.16816.F32 R176, R32.reuse, R192, RZ ;  /* 0x000000c020b0723c */ /* 0x040ff000000018ff */
[----:B------:R-:W-:Y:S01]  /*d140*/  HMMA.16816.F32 R32, R32, R194, RZ ;  /* 0x000000c22020723c */ /* 0x000fe200000018ff */
[----:B------:R-:W1:Y:S07]  /*d150*/  LDSM.16.M88.4 R192, [R169] ;  /* 0x00000000a9c0783b */ /* 0x000e6e0000000200 */
[C---:B------:R-:W-:Y:S08]  /*d160*/  HMMA.16816.F32 R188, R20.reuse, R28, R188 ;  /* 0x0000001c14bc723c */ /* 0x040ff000000018bc */
[C---:B------:R-:W-:Y:S08]  /*d170*/  HMMA.16816.F32 R176, R20.reuse, R24, R176 ;  /* 0x0000001814b0723c */ /* 0x040ff000000018b0 */
[C---:B------:R-:W-:Y:S08]  /*d180*/  HMMA.16816.F32 R184, R20.reuse, R30, R184 ;  /* 0x0000001e14b8723c */ /* 0x040ff000000018b8 */
[----:B------:R-:W-:Y:S01]  /*d190*/  HMMA.16816.F32 R32, R20, R26, R32 ;  /* 0x0000001a1420723c */ /* 0x000fe20000001820 */
[----:B------:R-:W-:-:S02]  /*d1a0*/  IMAD.IADD R20, R171, 0x1, R211 ;  /* 0x00000001ab147824 */ /* 0x000fc400078e02d3 */
[C---:B------:R-:W-:Y:S02]  /*d1b0*/  IMAD.IADD R171, R170.reuse, 0x1, R169 ;  /* 0x00000001aaab7824 */ /* 0x040fe400078e02a9 */
[----:B------:R-:W-:-:S03]  /*d1c0*/  IMAD.IADD R170, R170, 0x1, R20 ;  /* 0x00000001aaaa7824 */ /* 0x000fc600078e0214 */
[C---:B------:R-:W-:Y:S01]  /*d1d0*/  HMMA.16816.F32 R12, R16.reuse, R200, R12 ;  /* 0x000000c8100c723c */ /* 0x040fe2000000180c */
[----:B------:R-:W-:Y:S04]  /*d1e0*/  LDSM.16.M88.4 R28, [R171+0x2000] ;  /* 0x00200000ab1c783b */ /* 0x000fe80000000200 */
[----:B------:R-:W2:Y:S03]  /*d1f0*/  LDSM.16.M88.4 R24, [R170+0x8000] ;  /* 0x00800000aa18783b */ /* 0x000ea60000000200 */
[C---:B------:R-:W-:Y:S01]  /*d200*/  HMMA.16816.F32 R4, R16.reuse, R196, R4 ;  /* 0x000000c41004723c */ /* 0x040fe20000001804 */
[----:B------:R-:W3:Y:S07]  /*d210*/  LDSM.16.M88.4 R20, [R170+0x8800] ;  /* 0x00880000aa14783b */ /* 0x000eee0000000200 */
        /* <DEDUP_REMOVED lines=10> */
[----:B------:R-:W5:Y:S01]  /*d2c0*/  LDSM.16.M88.4 R192, [R212+UR5+0x9800] ;  /* 0x00980005d4c0783b */ /* 0x000f620008000200 */
        /* <DEDUP_REMOVED lines=15> */
[C---:B-----5:R-:W-:Y:S08]  /*d3c0*/  HMMA.16816.F32 R4, R200.reuse, R192, R4 ;  /* 0x000000c0c804723c */ /* 0x060ff00000001804 */
        /* <DEDUP_REMOVED lines=19> */
[----:B------:R-:W5:Y:S01]  /*d500*/  LDSM.16.M88.4 R20, [R164+0x9800] ;  /* 0x00980000a414783b */ /* 0x000f620000000200 */
[----:B------:R-:W-:-:S02]  /*d510*/  IMAD.U32 R28, RZ, RZ, UR30 ;  /* 0x0000001eff1c7e24 */ /* 0x000fc4000f8e00ff */
[----:B------:R-:W-:Y:S02]  /*d520*/  IMAD.U32 R29, RZ, RZ, UR31 ;  /* 0x0000001fff1d7e24 */ /* 0x000fe4000f8e00ff */
[----:B------:R-:W-:Y:S02]  /*d530*/  VIADD R28, R28, 0x3c6ef372 ;  /* 0x3c6ef3721c1c7836 */ /* 0x000fe40000000000 */
[-C--:B-1----:R-:W-:Y:S08]  /*d540*/  HMMA.16816.F32 R188, R192, R24.reuse, R188 ;  /* 0x00000018c0bc723c */ /* 0x082ff000000018bc */
[C---:B--2---:R-:W-:Y:S08]  /*d550*/  HMMA.16816.F32 R12, R196.reuse, R24, R12 ;  /* 0x00000018c40c723c */ /* 0x044ff0000000180c */
[-C--:B------:R-:W-:Y:S08]  /*d560*/  HMMA.16816.F32 R8, R196, R26.reuse, R8 ;  /* 0x0000001ac408723c */ /* 0x080ff00000001808 */
[----:B------:R-:W-:Y:S01]  /*d570*/  HMMA.16816.F32 R184, R192, R26, R184 ;  /* 0x0000001ac0b8723c */ /* 0x000fe200000018b8 */
[----:B------:R-:W1:Y:S01]  /*d580*/  LDSM.16.M88.4 R24, [R170+0x9800] ;  /* 0x00980000aa18783b */ /* 0x000e620000000200 */
[----:B------:R-:W-:-:S06]  /*d590*/  DEPBAR.LE SB0, 0x0 ;  /* 0x000080000000791a */ /* 0x000fcc0000000000 */
[-C--:B---3--:R-:W-:Y:S08]  /*d5a0*/  HMMA.16816.F32 R188, R200, R176.reuse, R188 ;  /* 0x000000b0c8bc723c */ /* 0x088ff000000018bc */
[----:B----4-:R-:W-:Y:S01]  /*d5b0*/  HMMA.16816.F32 R12, R16, R176, R12 ;  /* 0x000000b0100c723c */ /* 0x010fe2000000180c */
[----:B------:R-:W-:-:S07]  /*d5c0*/  VIADD R176, R216, 0xffffff91 ;  /* 0xffffff91d8b07836 */ /* 0x000fce0000000000 */
[-C--:B-----5:R-:W-:Y:S08]  /*d5d0*/  HMMA.16816.F32 R4, R196, R20.reuse, R4 ;  /* 0x00000014c404723c */ /* 0x0a0ff00000001804 */
[----:B------:R-:W-:Y:S01]  /*d5e0*/  HMMA.16816.F32 R204, R192, R20, R204 ;  /* 0x00000014c0cc723c */ /* 0x000fe200000018cc */
[C---:B------:R-:W-:Y:S02]  /*d5f0*/  VIADD R21, R216.reuse, 0xffffff80 ;  /* 0xffffff80d8157836 */ /* 0x040fe40000000000 */
[----:B------:R-:W-:-:S03]  /*d600*/  VIADD R20, R216, 0xffffff81 ;  /* 0xffffff81d8147836 */ /* 0x000fc60000000000 */
[C---:B------:R-:W-:Y:S02]  /*d610*/  ISETP.GE.AND P1, PT, R21.reuse, R210, PT ;  /* 0x000000d21500720c */ /* 0x040fe40003f26270 */
[-C--:B------:R-:W-:Y:S01]  /*d620*/  HMMA.16816.F32 R184, R200, R178.reuse, R184 ;  /* 0x000000b2c8b8723c */ /* 0x080fe200000018b8 */
[C---:B------:R-:W-:Y:S02]  /*d630*/  ISETP.GE.AND P2, PT, R21.reuse, R209, PT ;  /* 0x000000d11500720c */ /* 0x040fe40003f46270 */
[----:B------:R-:W-:Y:S02]  /*d640*/  FSEL R188, R188, -INF , !P1 ;  /* 0xff800000bcbc7808 */ /* 0x000fe40004800000 */
[----:B------:R-:W-:Y:S02]  /*d650*/  ISETP.GE.AND P1, PT, R21, R0, PT ;  /* 0x000000001500720c */ /* 0x000fe40003f26270 */
[----:B------:R-:W-:Y:S01]  /*d660*/  FSEL R190, R190, -INF , !P2 ;  /* 0xff800000bebe7808 */ /* 0x000fe20005000000 */
[----:B------:R-:W-:Y:S01]  /*d670*/  HMMA.16816.F32 R8, R16, R178, R8 ;  /* 0x000000b21008723c */ /* 0x000fe20000001808 */
[----:B------:R-:W-:Y:S01]  /*d680*/  BAR.SYNC.DEFER_BLOCKING 0x0 ;  /* 0x0000000000007b1d */ /* 0x000fe20000010000 */
[----:B------:R-:W-:-:S02]  /*d690*/  ISETP.GE.AND P2, PT, R20, R208, PT ;  /* 0x000000d01400720c */ /* 0x000fc40003f46270 */
[----:B------:R-:W-:Y:S01]  /*d6a0*/  ISETP.GE.AND P5, PT, R21, R208, PT ;  /* 0x000000d01500720c */ /* 0x000fe20003fa6270 */
[----:B------:R-:W-:Y:S01]  /*d6b0*/  VIADD R21, R216, 0xffffff88 ;  /* 0xffffff88d8157836 */ /* 0x000fe20000000000 */
[----:B------:R-:W-:Y:S02]  /*d6c0*/  FSEL R14, R14, -INF , !P1 ;  /* 0xff8000000e0e7808 */ /* 0x000fe40004800000 */
[C---:B------:R-:W-:Y:S01]  /*d6d0*/  ISETP.GE.AND P1, PT, R20.reuse, R0, PT ;  /* 0x000000001400720c */ /* 0x040fe20003f26270 */
[----:B------:R-:W-:Y:S01]  /*d6e0*/  HMMA.16816.F32 R172, R196, R22, R172 ;  /* 0x00000016c4ac723c */ /* 0x000fe200000018ac */
[----:B------:R-:W-:Y:S02]  /*d6f0*/  FSEL R13, R13, -INF , !P2 ;  /* 0xff8000000d0d7808 */ /* 0x000fe40005000000 */
[----:B------:R-:W-:Y:S02]  /*d700*/  ISETP.GE.AND P2, PT, R20, R209, PT ;  /* 0x000000d11400720c */ /* 0x000fe40003f46270 */
[----:B------:R-:W-:-:S02]  /*d710*/  FSEL R12, R12, -INF , !P5 ;  /* 0xff8000000c0c7808 */ /* 0x000fc40006800000 */
[----:B------:R-:W-:Y:S01]  /*d720*/  FSEL R15, R15, -INF , !P1 ;  /* 0xff8000000f0f7808 */ /* 0x000fe20004800000 */
[----:B------:R-:W-:Y:S01]  /*d730*/  HMMA.16816.F32 R32, R192, R22, R32 ;  /* 0x00000016c020723c */ /* 0x000fe20000001820 */
[-C--:B------:R-:W-:Y:S01]  /*d740*/  ISETP.GE.AND P5, PT, R20, R210.reuse, PT ;  /* 0x000000d21400720c */ /* 0x080fe20003fa6270 */
[----:B------:R-:W-:Y:S01]  /*d750*/  VIADD R22, R216, 0xffffff89 ;  /* 0xffffff89d8167836 */ /* 0x000fe20000000000 */
[----:B------:R-:W-:Y:S01]  /*d760*/  ISETP.GE.AND P1, PT, R21, R210, PT ;  /* 0x000000d21500720c */ /* 0x000fe20003f26270 */
[----:B------:R-:W-:Y:S01]  /*d770*/  IMAD.U32 R23, RZ, RZ, UR31 ;  /* 0x0000001fff177e24 */ /* 0x000fe2000f8e00ff */
[----:B------:R-:W-:Y:S02]  /*d780*/  FSEL R20, R191, -INF , !P2 ;  /* 0xff800000bf147808 */ /* 0x000fe40005000000 */
[----:B------:R-:W-:Y:S01]  /*d790*/  ISETP.GE.AND P2, PT, R21, R209, PT ;  /* 0x000000d11500720c */ /* 0x000fe20003f46270 */
[----:B-1----:R-:W-:Y:S01]  /*d7a0*/  HMMA.16816.F32 R204, R200, R24, R204 ;  /* 0x00000018c8cc723c */ /* 0x002fe200000018cc */
[----:B------:R-:W-:-:S02]  /*d7b0*/  FSEL R189, R189, -INF , !P5 ;  /* 0xff800000bdbd7808 */ /* 0x000fc40006800000 */
[----:B------:R-:W-:Y:S02]  /*d7c0*/  FSEL R184, R184, -INF , !P1 ;  /* 0xff800000b8b87808 */ /* 0x000fe40004800000 */
[C---:B------:R-:W-:Y:S02]  /*d7d0*/  ISETP.GE.AND P5, PT, R21.reuse, R208, PT ;  /* 0x000000d01500720c */ /* 0x040fe40003fa6270 */
[----:B------:R-:W-:Y:S01]  /*d7e0*/  ISETP.GE.AND P1, PT, R21, R0, PT ;  /* 0x000000001500720c */ /* 0x000fe20003f26270 */
[----:B------:R-:W-:Y:S01]  /*d7f0*/  HMMA.16816.F32 R4, R16, R24, R4 ;  /* 0x000000181004723c */ /* 0x000fe20000001804 */
[----:B------:R-:W-:Y:S01]  /*d800*/  FSEL R21, R186, -INF , !P2 ;  /* 0xff800000ba157808 */ /* 0x000fe20005000000 */
[----:B------:R-:W-:Y:S01]  /*d810*/  VIADD R24, R216, 0xffffff90 ;  /* 0xffffff90d8187836 */ /* 0x000fe20000000000 */
[----:B------:R-:W-:Y:S01]  /*d820*/  ISETP.GE.AND P2, PT, R22, R208, PT ;  /* 0x000000d01600720c */ /* 0x000fe20003f46270 */
[----:B------:R-:W-:Y:S01]  /*d830*/  IMAD.U32 R25, RZ, RZ, UR30 ;  /* 0x0000001eff197e24 */ /* 0x000fe2000f8e00ff */
[----:B------:R-:W-:-:S02]  /*d840*/  LOP3.LUT R23, R23, UR5, R183, 0x96, !PT ;  /* 0x0000000517177c12 */ /* 0x000fc4000f8e96b7 */
[----:B------:R-:W-:Y:S01]  /*d850*/  FSEL R9, R9, -INF , !P2 ;  /* 0xff80000009097808 */ /* 0x000fe20005000000 */
[-C--:B------:R-:W-:Y:S01]  /*d860*/  HMMA.16816.F32 R32, R200, R26.reuse, R32 ;  /* 0x0000001ac820723c */ /* 0x080fe20000001820 */
[----:B------:R-:W-:Y:S01]  /*d870*/  ISETP.GE.AND P2, PT, R22, R209, PT ;  /* 0x000000d11600720c */ /* 0x000fe20003f46270 */
[----:B------:R-:W-:Y:S01]  /*d880*/  IMAD.WIDE.U32 R170, R23, -0x326172a9, RZ ;  /* 0xcd9e8d5717aa7825 */ /* 0x000fe200078e00ff */
[----:B------:R-:W-:Y:S02]  /*d890*/  FSEL R8, R8, -INF , !P5 ;  /* 0xff80000008087808 */ /* 0x000fe40006800000 */
[----:B------:R-:W-:Y:S01]  /*d8a0*/  FSEL R10, R10, -INF , !P1 ;  /* 0xff8000000a0a7808 */ /* 0x000fe20004800000 */
[----:B------:R-:W-:Y:S01]  /*d8b0*/  VIADD R23, R25, 0x9e3779b9 ;  /* 0x9e3779b919177836 */ /* 0x000fe20000000000 */
[----:B------:R-:W-:Y:S01]  /*d8c0*/  FSEL R187, R187, -INF , !P2 ;  /* 0xff800000bbbb7808 */ /* 0x000fe20005000000 */
[----:B------:R-:W-:Y:S01]  /*d8d0*/  IMAD.U32 R25, RZ, RZ, UR31 ;  /* 0x0000001fff197e24 */ /* 0x000fe2000f8e00ff */
[C---:B------:R-:W-:Y:S01]  /*d8e0*/  ISETP.GE.AND P5, PT, R22.reuse, R210, PT ;  /* 0x000000d21600720c */ /* 0x040fe20003fa6270 */
[----:B------:R-:W-:Y:S01]  /*d8f0*/  HMMA.16816.F32 R172, R16, R26, R172 ;  /* 0x0000001a10ac723c */ /* 0x000fe200000018ac */
[----:B------:R-:W-:Y:S01]  /*d900*/  ISETP.GE.AND P1, PT, R22, R0, PT ;  /* 0x000000001600720c */ /* 0x000fe20003f26270 */
[----:B------:R-:W-:Y:S01]  /*d910*/  VIADD R25, R25, 0x32370b8f ;  /* 0x32370b8f19197836 */ /* 0x000fe20000000000 */
[----:B------:R-:W-:Y:S01]  /*d920*/  ISETP.GE.AND P2, PT, R24, R210, PT ;  /* 0x000000d21800720c */ /* 0x000fe20003f46270 */
[----:B------:R-:W-:Y:S01]  /*d930*/  VIADD R16, R216, 0xffffff98 ;  /* 0xffffff98d8107836 */ /* 0x000fe20000000000 */
[----:B------:R-:W-:Y:S01]  /*d940*/  FSEL R11, R11, -INF , !P1 ;  /* 0xff8000000b0b7808 */ /* 0x000fe20004800000 */
[----:B------:R-:W-:Y:S01]  /*d950*/  IMAD.U32 R17, RZ, RZ, UR31 ;  /* 0x0000001fff117e24 */ /* 0x000fe2000f8e00ff */
[----:B------:R-:W-:-:S02]  /*d960*/  FSEL R22, R185, -INF , !P5 ;  /* 0xff800000b9167808 */ /* 0x000fc40006800000 */
[----:B------:R-:W-:Y:S01]  /*d970*/  FSEL R169, R204, -INF , !P2 ;  /* 0xff800000cca97808 */ /* 0x000fe20005000000 */
[----:B------:R-:W-:Y:S01]  /*d980*/  VIADD R17, R17, 0xed9eba14 ;  /* 0xed9eba1411117836 */ /* 0x000fe20000000000 */
[C---:B------:R-:W-:Y:S02]  /*d990*/  ISETP.GE.AND P1, PT, R24.reuse, R209, PT ;  /* 0x000000d11800720c */ /* 0x040fe40003f26270 */
[C---:B------:R-:W-:Y:S02]  /*d9a0*/  ISETP.GE.AND P5, PT, R24.reuse, R208, PT ;  /* 0x000000d01800720c */ /* 0x040fe40003fa6270 */
[----:B------:R-:W-:Y:S02]  /*d9b0*/  ISETP.GE.AND P2, PT, R24, R0, PT ;  /* 0x000000001800720c */ /* 0x000fe40003f46270 */
[----:B------:R-:W-:Y:S02]  /*d9c0*/  LOP3.LUT R24, R23, R180, R171, 0x96, !PT ;  /* 0x000000b417187212 */ /* 0x000fe400078e96ab */
[----:B------:R-:W-:-:S02]  /*d9d0*/  LOP3.LUT R30, R28, R170, R241, 0x96, !PT ;  /* 0x000000aa1c1e7212 */ /* 0x000fc400078e96f1 */
[----:B------:R-:W-:Y:S01]  /*d9e0*/  LOP3.LUT R23, R23, R2, R171, 0x96, !PT ;  /* 0x0000000217177212 */ /* 0x000fe200078e96ab */
[----:B------:R-:W-:Y:S01]  /*d9f0*/  IMAD.WIDE.U32 R192, R24, -0x2daee0ad, RZ ;  /* 0xd2511f5318c07825 */ /* 0x000fe200078e00ff */
[----:B------:R-:W-:Y:S02]  /*da00*/  LOP3.LUT R28, R28, R170, R237, 0x96, !PT ;  /* 0x000000aa1c1c7212 */ /* 0x000fe400078e96ed */
[----:B------:R-:W-:Y:S01]  /*da10*/  FSEL R244, R4, -INF , !P5 ;  /* 0xff80000004f47808 */ /* 0x000fe20006800000 */
[----:B------:R-:W-:Y:S01]  /*da20*/  VIADD R4, R29, 0x76cf5d0a ;  /* 0x76cf5d0a1d047836 */ /* 0x000fe20000000000 */
[----:B------:R-:W-:Y:S01]  /*da30*/  FSEL R164, R6, -INF , !P2 ;  /* 0xff80000006a47808 */ /* 0x000fe20005000000 */
[----:B------:R-:W-:Y:S01]  /*da40*/  IMAD.WIDE.U32 R30, R30, -0x2daee0ad, RZ ;  /* 0xd2511f531e1e7825 */ /* 0x000fe200078e00ff */
[----:B------:R-:W-:Y:S02]  /*da50*/  ISETP.GE.AND P2, PT, R176, R208, PT ;  /* 0x000000d0b000720c */ /* 0x000fe40003f46270 */
[----:B------:R-:W-:Y:S01]  /*da60*/  FSEL R170, R206, -INF , !P1 ;  /* 0xff800000ceaa7808 */ /* 0x000fe20004800000 */
[----:B------:R-:W-:Y:S01]  /*da70*/  IMAD.WIDE.U32 R178, R23, -0x2daee0ad, RZ ;  /* 0xd2511f5317b27825 */ /* 0x000fe200078e00ff */
[----:B------:R-:W-:-:S02]  /*da80*/  ISETP.GE.AND P1, PT, R176, R210, PT ;  /* 0x000000d2b000720c */ /* 0x000fc40003f26270 */
[----:B------:R-:W-:Y:S01]  /*da90*/  LOP3.LUT R23, R4, R242, R193, 0x96, !PT ;  /* 0x000000f204177212 */ /* 0x000fe200078e96c1 */
[----:B------:R-:W-:Y:S01]  /*daa0*/  IMAD.WIDE.U32 R28, R28, -0x2daee0ad, RZ ;  /* 0xd2511f531c1c7825 */ /* 0x000fe200078e00ff */
[----:B------:R-:W-:Y:S02]  /*dab0*/  LOP3.LUT R6, R25, R192, R31, 0x96, !PT ;  /* 0x000000c019067212 */ /* 0x000fe400078e961f */
[----:B------:R-:W-:Y:S01]  /*dac0*/  FSEL R247, R5, -INF , !P2 ;  /* 0xff80000005f77808 */ /* 0x000fe20005000000 */
[----:B------:R-:W-:Y:S01]  /*dad0*/  IMAD.U32 R5, RZ, RZ, UR30 ;  /* 0x0000001eff057e24 */ /* 0x000fe2000f8e00ff */
[----:B------:R-:W-:Y:S01]  /*dae0*/  LOP3.LUT R4, R4, R238, R179, 0x96, !PT ;  /* 0x000000ee04047212 */ /* 0x000fe200078e96b3 */
[----:B------:R-:W-:Y:S01]  /*daf0*/  IMAD.WIDE.U32 R224, R23, -0x326172a9, RZ ;  /* 0xcd9e8d5717e07825 */ /* 0x000fe200078e00ff */
[----:B------:R-:W-:Y:S02]  /*db00*/  LOP3.LUT R24, R25, R178, R29, 0x96, !PT ;  /* 0x000000b219187212 */ /* 0x000fe400078e961d */
[----:B------:R-:W-:Y:S01]  /*db10*/  FSEL R171, R205, -INF , !P1 ;  /* 0xff800000cdab7808 */ /* 0x000fe20004800000 */
[----:B------:R-:W-:Y:S01]  /*db20*/  VIADD R5, R5, 0x78dde6e4 ;  /* 0x78dde6e405057836 */ /* 0x000fe20000000000 */
[----:B------:R-:W-:Y:S01]  /*db30*/  ISETP.GE.AND P1, PT, R176, R0, PT ;  /* 0x00000000b000720c */ /* 0x000fe20003f26270 */
[----:B------:R-:W-:Y:S01]  /*db40*/  IMAD.WIDE.U32 R26, R6, -0x326172a9, RZ ;  /* 0xcd9e8d57061a7825 */ /* 0x000fe200078e00ff */
[----:B------:R-:W-:-:S02]  /*db50*/  ISETP.GE.AND P5, PT, R176, R209, PT ;  /* 0x000000d1b000720c */ /* 0x000fc40003fa6270 */
[----:B------:R-:W-:Y:S01]  /*db60*/  FSEL R245, R7, -INF , !P1 ;  /* 0xff80000007f57808 */ /* 0x000fe20004800000 */
[----:B------:R-:W-:Y:S01]  /*db70*/  IMAD.WIDE.U32 R18, R4, -0x326172a9, RZ ;  /* 0xcd9e8d5704127825 */ /* 0x000fe200078e00ff */
[----:B------:R-:W-:Y:S02]  /*db80*/  ISETP.GE.AND P1, PT, R16, R210, PT ;  /* 0x000000d21000720c */ /* 0x000fe40003f26270 */
[----:B------:R-:W-:Y:S01]  /*db90*/  LOP3.LUT R224, R5, R224, R27, 0x96, !PT ;  /* 0x000000e005e07212 */ /* 0x000fe200078e961b */
[----:B------:R-:W-:Y:S01]  /*dba0*/  IMAD.WIDE.U32 R24, R24, -0x326172a9, RZ ;  /* 0xcd9e8d5718187825 */ /* 0x000fe200078e00ff */
[----:B------:R-:W-:Y:S02]  /*dbb0*/  FSEL R177, R32, -INF , !P1 ;  /* 0xff80000020b17808 */ /* 0x000fe40004800000 */
[----:B------:R-:W-:Y:S01]  /*dbc0*/  FSEL R176, R207, -INF , !P5 ;  /* 0xff800000cfb07808 */ /* 0x000fe20006800000 */
[----:B------:R-:W-:Y:S01]  /*dbd0*/  IMAD.U32 R7, RZ, RZ, UR30 ;  /* 0x0000001eff077e24 */ /* 0x000fe2000f8e00ff */
[----:B------:R-:W-:Y:S01]  /*dbe0*/  LOP3.LUT R5, R5, R18, R25, 0x96, !PT ;  /* 0x0000001205057212 */ /* 0x000fe200078e9619 */
[----:B------:R-:W-:Y:S01]  /*dbf0*/  VIADD R4, R216, 0xffffff99 ;  /* 0xffffff99d8047836 */ /* 0x000fe20000000000 */
[C---:B------:R-:W-:Y:S01]  /*dc00*/  ISETP.GE.AND P1, PT, R16.reuse, R0, PT ;  /* 0x000000001000720c */ /* 0x040fe20003f26270 */
[----:B------:R-:W-:Y:S01]  /*dc10*/  VIADD R7, R7, 0xdaa66d2b ;  /* 0xdaa66d2b07077836 */ /* 0x000fe20000000000 */
[C---:B------:R-:W-:Y:S01]  /*dc20*/  ISETP.GE.AND P5, PT, R16.reuse, R209, PT ;  /* 0x000000d11000720c */ /* 0x040fe20003fa6270 */
[----:B------:R-:W-:Y:S01]  /*dc30*/  IMAD.WIDE.U32 R250, R5, -0x2daee0ad, RZ ;  /* 0xd2511f5305fa7825 */ /* 0x000fe200078e00ff */
[----:B------:R-:W-:-:S02]  /*dc40*/  ISETP.GE.AND P2, PT, R16, R208, PT ;  /* 0x000000d01000720c */ /* 0x000fc40003f46270 */
[----:B------:R-:W-:Y:S01]  /*dc50*/  FMNMX3.FTZ R5, R168, R188, R189, !PT ;  /* 0x000000bca8057276 */ /* 0x000fe200078100bd */
[----:B------:R-:W-:Y:S01]  /*dc60*/  IMAD.U32 R6, RZ, RZ, UR31 ;  /* 0x0000001fff067e24 */ /* 0x000fe2000f8e00ff */
[C---:B------:R-:W-:Y:S01]  /*dc70*/  LOP3.LUT R16, R7.reuse, R240, R225, 0x96, !PT ;  /* 0x000000f007107212 */ /* 0x040fe200078e96e1 */
[----:B------:R-:W-:Y:S01]  /*dc80*/  IMAD.WIDE.U32 R224, R224, -0x2daee0ad, RZ ;  /* 0xd2511f53e0e07825 */ /* 0x000fe200078e00ff */
[----:B------:R-:W-:Y:S01]  /*dc90*/  LOP3.LUT R7, R7, R236, R19, 0x96, !PT ;  /* 0x000000ec07077212 */ /* 0x000fe200078e9613 */
[----:B------:R1:W-:Y:S01]  /*dca0*/  STL.64 [R1], R250 ;  /* 0x000000fa01007387 */ /* 0x0003e20000100a00 */
[----:B------:R-:W-:Y:S01]  /*dcb0*/  FSEL R216, R174, -INF , !P1 ;  /* 0xff800000aed87808 */ /* 0x000fe20004800000 */
[----:B------:R-:W-:Y:S01]  /*dcc0*/  VIADD R6, R6, 0xa9066899 ;  /* 0xa906689906067836 */ /* 0x000fe20000000000 */
[----:B------:R-:W-:Y:S01]  /*dcd0*/  FSEL R178, R34, -INF , !P5 ;  /* 0xff80000022b27808 */ /* 0x000fe20006800000 */
[----:B------:R-:W-:Y:S01]  /*dce0*/  IMAD.WIDE.U32 R192, R16, -0x2daee0ad, RZ ;  /* 0xd2511f5310c07825 */ /* 0x000fe200078e00ff */
[----:B------:R-:W-:-:S02]  /*dcf0*/  ISETP.GE.AND P1, PT, R4, R208, PT ;  /* 0x000000d00400720c */ /* 0x000fc40003f26270 */
[----:B------:R-:W-:Y:S01]  /*dd00*/  ISETP.GE.AND P5, PT, R4, R210, PT ;  /* 0x000000d20400720c */ /* 0x000fe20003fa6270 */
[----:B------:R-:W-:Y:S01]  /*dd10*/  IMAD.WIDE.U32 R194, R7, -0x2daee0ad, RZ ;  /* 0xd2511f5307c27825 */ /* 0x000fe200078e00ff */
[----:B------:R-:W-:Y:S02]  /*dd20*/  FMNMX3.FTZ R5, R5, R184, R22, !PT ;  /* 0x000000b805057276 */ /* 0x000fe40007810016 */
[----:B------:R-:W-:Y:S02]  /*dd30*/  FSEL R248, R172, -INF , !P2 ;  /* 0xff800000acf87808 */ /* 0x000fe40005000000 */
[----:B------:R-:W-:Y:S02]  /*dd40*/  FSEL R249, R173, -INF , !P1 ;  /* 0xff800000adf97808 */ /* 0x000fe40004800000 */
[C---:B------:R-:W-:Y:S02]  /*dd50*/  ISETP.GE.AND P2, PT, R4.reuse, R209, PT ;  /* 0x000000d10400720c */ /* 0x040fe40003f46270 */
[----:B------:R-:W-:Y:S01]  /*dd60*/  ISETP.GE.AND P1, PT, R4, R0, PT ;  /* 0x000000000400720c */ /* 0x000fe20003f26270 */
[----:B------:R-:W-:Y:S01]  /*dd70*/  IMAD.U32 R4, RZ, RZ, UR30 ;  /* 0x0000001eff047e24 */ /* 0x000fe2000f8e00ff */
[----:B------:R-:W-:-:S02]  /*dd80*/  FSEL R185, R33, -INF , !P5 ;  /* 0xff80000021b97808 */ /* 0x000fc40006800000 */
[----:B------:R-:W-:Y:S02]  /*dd90*/  FMNMX3.FTZ R5, R5, R169, R171, !PT ;  /* 0x000000a905057276 */ /* 0x000fe400078100ab */
[C---:B------:R-:W-:Y:S02]  /*dda0*/  LOP3.LUT R18, R17.reuse, R30, R193, 0x96, !PT ;  /* 0x0000001e11127212 */ /* 0x040fe400078e96c1 */
[C---:B------:R-:W-:Y:S01]  /*ddb0*/  LOP3.LUT R7, R6.reuse, R192, R225, 0x96, !PT ;  /* 0x000000c006077212 */ /* 0x040fe200078e96e1 */
[----:B-1----:R-:W-:Y:S01]  /*ddc0*/  IMAD.U32 R250, RZ, RZ, UR30 ;  /* 0x0000001efffa7e24 */ /* 0x002fe2000f8e00ff */
[----:B------:R-:W-:Y:S02]  /*ddd0*/  LOP3.LUT R17, R17, R28, R195, 0x96, !PT ;  /* 0x0000001c11117212 */ /* 0x000fe400078e96c3 */
[----:B------:R-:W-:Y:S01]  /*dde0*/  LOP3.LUT R6, R6, R194, R251, 0x96, !PT ;  /* 0x000000c206067212 */ /* 0x000fe200078e96fb */
[----:B------:R-:W-:Y:S01]  /*ddf0*/  VIADD R250, R250, 0x1715609d ;  /* 0x1715609dfafa7836 */ /* 0x000fe20000000000 */
[----:B------:R-:W-:-:S02]  /*de00*/  FSEL R246, R175, -INF , !P1 ;  /* 0xff800000aff67808 */ /* 0x000fc40004800000 */
[----:B------:R-:W-:Y:S02]  /*de10*/  FSEL R192, R35, -INF , !P2 ;  /* 0xff80000023c07808 */ /* 0x000fe40005000000 */
[----:B------:R-:W-:Y:S02]  /*de20*/  FMNMX3.FTZ R32, R167, R190, R20, !PT ;  /* 0x000000bea7207276 */ /* 0x000fe40007810014 */
[----:B------:R-:W-:Y:S02]  /*de30*/  FMNMX3.FTZ R31, R166, R12, R13, !PT ;  /* 0x0000000ca61f7276 */ /* 0x000fe4000781000d */
[----:B------:R-:W-:Y:S02]  /*de40*/  FMNMX3.FTZ R30, R165, R14, R15, !PT ;  /* 0x0000000ea51e7276 */ /* 0x000fe4000781000f */
[----:B------:R-:W-:Y:S01]  /*de50*/  FMNMX3.FTZ R5, R5, R177, R185, !PT ;  /* 0x000000b105057276 */ /* 0x000fe200078100b9 */
[----:B------:R-:W-:Y:S06]  /*de60*/  BRA.U !UP0, `(.L_x_992) ;  /* 0x0000000108d47547 */ /* 0x000fec000b800000 */
[----:B------:R-:W-:Y:S01]  /*de70*/  IMAD.U32 R23, RZ, RZ, UR20 ;  /* 0x00000014ff177e24 */ /* 0x000fe2000f8e00ff */
[----:B------:R-:W-:Y:S01]  /*de80*/  MOV R19, UR20 ;  /* 0x0000001400137c02 */ /* 0x000fe20008000f00 */
[----:B------:R-:W-:Y:S01]  /*de90*/  IMAD.U32 R28, RZ, RZ, UR20 ;  /* 0x00000014ff1c7e24 */ /* 0x000fe2000f8e00ff */
[----:B------:R-:W-:Y:S01]  /*dea0*/  MOV R173, UR16 ;  /* 0x0000001000ad7c02 */ /* 0x000fe20008000f00 */
[----:B------:R-:W-:Y:S01]  /*deb0*/  IMAD.U32 R16, RZ, RZ, UR20 ;  /* 0x00000014ff107e24 */ /* 0x000fe2000f8e00ff */
[----:B------:R-:W-:Y:S01]  /*dec0*/  @!P4 IADD3 R23, PT, PT, R23, -0x5, RZ ;  /* 0xfffffffb1717c810 */ /* 0x000fe20007ffe0ff */
[----:B------:R-:W-:Y:S01]  /*ded0*/  @!P3 VIADD R28, R28, 0xfffffffb ;  /* 0xfffffffb1c1cb836 */ /* 0x000fe20000000000 */
[----:B------:R-:W-:Y:S01]  /*dee0*/  @!P4 IADD3 R19, PT, PT, R19, -0x5, RZ ;  /* 0xfffffffb1313c810 */ /* 0x000fe20007ffe0ff */
[----:B------:R-:W-:Y:S01]  /*def0*/  IMAD.U32 R172, RZ, RZ, UR17 ;  /* 0x00000011ffac7e24 */ /* 0x000fe2000f8e00ff */
[----:B------:R-:W-:Y:S01]  /*df00*/  MOV R34, UR17 ;  /* 0x0000001100227c02 */ /* 0x000fe20008000f00 */
[----:B------:R-:W-:-:S02]  /*df10*/  @!P4 IMAD R29, R23, UR4, RZ ;  /* 0x00000004171dcc24 */ /* 0x000fc4000f8e02ff */
[----:B------:R-:W-:-:S04]  /*df20*/  @!P4 IMAD.WIDE.U32 R194, R23, UR14, RZ ;  /* 0x0000000e17c2cc25 */ /* 0x000fc8000f8e00ff */
[----:B------:R-:W-:Y:S01]  /*df30*/  IMAD.U32 R35, RZ, RZ, UR16 ;  /* 0x00000010ff237e24 */ /* 0x000fe2000f8e00ff */
[----:B------:R-:W-:Y:S01]  /*df40*/  @!P4 IADD3 R29, PT, PT, R195, R29, RZ ;  /* 0x0000001dc31dc210 */ /* 0x000fe20007ffe0ff */
[----:B------:R-:W-:Y:S02]  /*df50*/  @!P3 VIADD R16, R16, 0xfffffffb ;  /* 0xfffffffb1010b836 */ /* 0x000fe40000000000 */
[C---:B------:R-:W-:Y:S02]  /*df60*/  @!P3 IMAD R23, R28.reuse, UR4, RZ ;  /* 0x000000041c17bc24 */ /* 0x040fe4000f8e02ff */
[----:B------:R-:W-:Y:S01]  /*df70*/  @!P3 IMAD.WIDE.U32 R174, R28, UR14, RZ ;  /* 0x0000000e1caebc25 */ /* 0x000fe2000f8e00ff */
[----:B------:R-:W-:-:S03]  /*df80*/  @!P4 LEA R28, P1, R194, R228, 0x1 ;  /* 0x000000e4c21cc211 */ /* 0x000fc600078208ff */
[C---:B------:R-:W-:Y:S01]  /*df90*/  @!P4 IMAD.WIDE.U32 R172, R19.reuse, UR14, R172 ;  /* 0x0000000e13accc25 */ /* 0x040fe2000f8e00ac */
[-C--:B------:R-:W-:Y:S02]  /*dfa0*/  @!P3 LEA R196, P2, R174, R228.reuse, 0x1 ;  /* 0x000000e4aec4b211 */ /* 0x080fe400078408ff */
[----:B------:R-:W-:Y:S01]  /*dfb0*/  @!P4 LEA.HI.X R29, R194, R227, R29, 0x1, P1 ;  /* 0x000000e3c21dc211 */ /* 0x000fe200008f0c1d */
[----:B------:R-:W-:Y:S01]  /*dfc0*/  @!P4 IMAD R19, R19, UR4, RZ ;  /* 0x000000041313cc24 */ /* 0x000fe2000f8e02ff */
[-C--:B------:R-:W-:Y:S01]  /*dfd0*/  @!P4 LEA R198, P5, R172, R228.reuse, 0x1 ;  /* 0x000000e4acc6c211 */ /* 0x080fe200078a08ff */
[C---:B------:R-:W-:Y:S02]  /*dfe0*/  @!P3 IMAD.WIDE.U32 R34, R16.reuse, UR14, R34 ;  /* 0x0000000e1022bc25 */ /* 0x040fe4000f8e0022 */
[----:B------:R-:W-:Y:S01]  /*dff0*/  @!PT LDS RZ, [RZ] ;  /* 0x00000000fffff984 */ /* 0x000fe20000000800 */
[----:B------:R-:W-:Y:S01]  /*e000*/  @!PT LDS RZ, [RZ] ;  /* 0x00000000fffff984 */ /* 0x000fe20000000800 */
[----:B------:R-:W-:Y:S01]  /*e010*/  @!PT LDS RZ, [RZ] ;  /* 0x00000000fffff984 */ /* 0x000fe20000000800 */
[----:B------:R1:W-:Y:S01]  /*e020*/  @!P4 LDGSTS.E.BYPASS.LTC128B.128 [R234+0x8000], desc[UR26][R28.64] ;  /* 0x080000001ceacfae */ /* 0x0003e2000b981a1a */
[----:B------:R-:W-:Y:S01]  /*e030*/  @!P4 IADD3 R19, PT, PT, R19, R173, RZ ;  /* 0x000000ad1313c210 */ /* 0x000fe20007ffe0ff */
[----:B------:R-:W-:Y:S01]  /*e040*/  @!P3 IMAD R16, R16, UR4, RZ ;  /* 0x000000041010bc24 */ /* 0x000fe2000f8e02ff */
[----:B------:R-:W-:Y:S01]  /*e050*/  @!P3 LEA R194, P1, R34, R228, 0x1 ;  /* 0x000000e422c2b211 */ /* 0x000fe200078208ff */
[----:B------:R-:W-:Y:S01]  /*e060*/  @!P3 IMAD.IADD R23, R175, 0x1, R23 ;  /* 0x00000001af17b824 */ /* 0x000fe200078e0217 */
[----:B------:R-:W-:Y:S01]  /*e070*/  @!P4 LEA.HI.X R199, R172, R227, R19, 0x1, P5 ;  /* 0x000000e3acc7c211 */ /* 0x000fe200028f0c13 */
[----:B------:R1:W-:Y:S01]  /*e080*/  @P4 STS.128 [R234+0x8000], RZ ;  /* 0x008000ffea004388 */ /* 0x0003e20000000c00 */
[----:B------:R-:W-:-:S02]  /*e090*/  @!P3 IADD3 R16, PT, PT, R16, R35, RZ ;  /* 0x000000231010b210 */ /* 0x000fc40007ffe0ff */
[-C--:B------:R-:W-:Y:S02]  /*e0a0*/  @!P3 LEA.HI.X R197, R174, R227.reuse, R23, 0x1, P2 ;  /* 0x000000e3aec5b211 */ /* 0x080fe400010f0c17 */
        /* <DEDUP_REMOVED lines=17> */
.L_x_992:
[----:B------:R-:W-:Y:S01]  /*e1c0*/  FMNMX3.FTZ R27, R32, R21, R187, !PT ;  /* 0x00000015201b7276 */ /* 0x000fe200078100bb */
[----:B-1----:R-:W1:Y:S01]  /*e1d0*/  SHFL.BFLY PT, R28, R5, 0x2, 0x1f ;  /* 0x0c401f00051c7f89 */ /* 0x002e6200000e0000 */
[----:B------:R-:W-:Y:S01]  /*e1e0*/  FMNMX3.FTZ R16, R31, R8, R9, !PT ;  /* 0x000000081f107276 */ /* 0x000fe20007810009 */
[----:B------:R-:W-:Y:S01]  /*e1f0*/  IMAD.WIDE.U32 R172, R18, -0x326172a9, RZ ;  /* 0xcd9e8d5712ac7825 */ /* 0x000fe200078e00ff */
[----:B------:R-:W-:Y:S01]  /*e200*/  FMNMX3.FTZ R19, R30, R10, R11, !PT ;  /* 0x0000000a1e137276 */ /* 0x000fe2000781000b */
[----:B------:R-:W2:Y:S01]  /*e210*/  LDCU UR10, c[0x0][0x45c] ;  /* 0x00008b80ff0a77ac */ /* 0x000ea20008000800 */
[----:B------:R-:W-:Y:S01]  /*e220*/  FMNMX3.FTZ R27, R27, R170, R176, !PT ;  /* 0x000000aa1b1b7276 */ /* 0x000fe200078100b0 */
[----:B------:R-:W-:Y:S01]  /*e230*/  IMAD.WIDE.U32 R34, R17, -0x326172a9, RZ ;  /* 0xcd9e8d5711227825 */ /* 0x000fe200078e00ff */
[----:B------:R-:W-:Y:S01]  /*e240*/  FMNMX3.FTZ R16, R16, R244, R247, !PT ;  /* 0x000000f410107276 */ /* 0x000fe200078100f7 */
[----:B------:R-:W3:Y:S01]  /*e250*/  S2UR UR11, SR_CgaCtaId ;  /* 0x00000000000b79c3 */ /* 0x000ee20000008800 */
[----:B------:R-:W-:Y:S01]  /*e260*/  FMNMX3.FTZ R19, R19, R164, R245, !PT ;  /* 0x000000a413137276 */ /* 0x000fe200078100f5 */
[----:B------:R-:W-:Y:S01]  /*e270*/  IMAD.WIDE.U32 R30, R7, -0x326172a9, RZ ;  /* 0xcd9e8d57071e7825 */ /* 0x000fe200078e00ff */
[----:B------:R-:W-:Y:S01]  /*e280*/  FMNMX3.FTZ R27, R27, R178, R192, !PT ;  /* 0x000000b21b1b7276 */ /* 0x000fe200078100c0 */
[----:B------:R-:W-:Y:S01]  /*e290*/  UMOV UR5, 0x400 ;  /* 0x0000040000057882 */ /* 0x000fe20000000000 */
[----:B------:R-:W-:Y:S01]  /*e2a0*/  FMNMX3.FTZ R16, R16, R248, R249, !PT ;  /* 0x000000f810107276 */ /* 0x000fe200078100f9 */
[----:B------:R-:W-:Y:S01]  /*e2b0*/  IMAD.WIDE.U32 R32, R6, -0x326172a9, RZ ;  /* 0xcd9e8d5706207825 */ /* 0x000fe200078e00ff */
[----:B------:R-:W-:-:S02]  /*e2c0*/  IADD3 R25, PT, PT, R4, -0x4ab325aa, RZ ;  /* 0xb54cda5604197810 */ /* 0x000fc40007ffe0ff */
[----:B------:R-:W-:Y:S01]  /*e2d0*/  FMNMX3.FTZ R4, R19, R216, R246, !PT ;  /* 0x000000d813047276 */ /* 0x000fe200078100f6 */
[----:B------:R-:W4:Y:S01]  /*e2e0*/  SHFL.BFLY PT, R18, R16, 0x2, 0x1f ;  /* 0x0c401f0010127f89 */ /* 0x000f2200000e0000 */
[----:B------:R-:W-:Y:S02]  /*e2f0*/  LOP3.LUT R186, R250, R26, R173, 0x96, !PT ;  /* 0x0000001afaba7212 */ /* 0x000fe400078e96ad */
[C---:B------:R-:W-:Y:S01]  /*e300*/  LOP3.LUT R26, R25.reuse, R172, R31, 0x96, !PT ;  /* 0x000000ac191a7212 */ /* 0x040fe200078e961f */
[----:B------:R-:W5:Y:S01]  /*e310*/  SHFL.BFLY PT, R19, R27, 0x2, 0x1f ;  /* 0x0c401f001b137f89 */ /* 0x000f6200000e0000 */
[----:B------:R-:W-:Y:S02]  /*e320*/  LOP3.LUT R25, R25, R34, R33, 0x96, !PT ;  /* 0x0000002219197212 */ /* 0x000fe400078e9621 */
[----:B-1----:R-:W-:Y:S01]  /*e330*/  FMNMX.FTZ R28, R5, R28, !PT ;  /* 0x0000001c051c7209 */ /* 0x002fe20007810000 */
[----:B------:R-:W1:Y:S01]  /*e340*/  SHFL.BFLY PT, R17, R4, 0x2, 0x1f ;  /* 0x0c401f0004117f89 */ /* 0x000e6200000e0000 */
[----:B------:R-:W-:-:S02]  /*e350*/  MOV R5, R32 ;  /* 0x0000002000057202 */ /* 0x000fc40000000f00 */
[----:B------:R-:W-:Y:S01]  /*e360*/  PRMT R23, R32, 0x7771, RZ ;  /* 0x0000777120177816 */ /* 0x000fe200000000ff */
[----:B------:R-:W2:Y:S01]  /*e370*/  SHFL.BFLY PT, R207, R28, 0x1, 0x1f ;  /* 0x0c201f001ccf7f89 */ /* 0x000ea200000e0000 */
[----:B------:R-:W-:Y:S01]  /*e380*/  LOP3.LUT R5, R5, 0xff, RZ, 0xc0, !PT ;  /* 0x000000ff05057812 */ /* 0x000fe200078ec0ff */
[----:B---3--:R-:W-:Y:S01]  /*e390*/  ULEA UR5, UR11, UR5, 0x18 ;  /* 0x000000050b057291 */ /* 0x008fe2000f8ec0ff */
[C---:B------:R-:W-:Y:S02]  /*e3a0*/  PRMT R31, R30.reuse, 0x7773, RZ ;  /* 0x000077731e1f7816 */ /* 0x040fe400000000ff */
[----:B------:R-:W-:Y:S02]  /*e3b0*/  PRMT R23, R5, 0x5410, R23 ;  /* 0x0000541005177816 */ /* 0x000fe40000000017 */
[----:B------:R-:W-:Y:S02]  /*e3c0*/  LOP3.LUT R5, R25, 0xffff, RZ, 0xc0, !PT ;  /* 0x0000ffff19057812 */ /* 0x000fe400078ec0ff */
[----:B------:R-:W-:-:S02]  /*e3d0*/  PRMT R7, R30, 0x7772, RZ ;  /* 0x000077721e077816 */ /* 0x000fc400000000ff */
[----:B------:R-:W-:Y:S02]  /*e3e0*/  SHF.R.U32.HI R5, RZ, 0x8, R5 ;  /* 0x00000008ff057819 */ /* 0x000fe40000011605 */
[----:B----4-:R-:W-:Y:S02]  /*e3f0*/  FMNMX.FTZ R18, R16, R18, !PT ;  /* 0x0000001210127209 */ /* 0x010fe40007810000 */
[----:B------:R-:W-:Y:S02]  /*e400*/  LOP3.LUT R16, R26, 0xff, RZ, 0xc0, !PT ;  /* 0x000000ff1a107812 */ /* 0x000fe400078ec0ff */
[----:B-----5:R-:W-:Y:S01]  /*e410*/  FMNMX.FTZ R19, R27, R19, !PT ;  /* 0x000000131b137209 */ /* 0x020fe20007810000 */
[----:B------:R-:W3:Y:S01]  /*e420*/  SHFL.BFLY PT, R205, R18, 0x1, 0x1f ;  /* 0x0c201f0012cd7f89 */ /* 0x000ee200000e0000 */
[----:B------:R-:W-:Y:S02]  /*e430*/  PRMT R27, R25, 0x7632, R27 ;  /* 0x00007632191b7816 */ /* 0x000fe4000000001b */
[----:B-1----:R-:W-:Y:S01]  /*e440*/  FMNMX.FTZ R17, R4, R17, !PT ;  /* 0x0000001104117209 */ /* 0x002fe20007810000 */
[----:B------:R-:W1:Y:S01]  /*e450*/  SHFL.BFLY PT, R206, R19, 0x1, 0x1f ;  /* 0x0c201f0013ce7f89 */ /* 0x000e6200000e0000 */
[----:B------:R-:W-:-:S02]  /*e460*/  LOP3.LUT R4, R26, 0xffff, RZ, 0xc0, !PT ;  /* 0x0000ffff1a047812 */ /* 0x000fc400078ec0ff */
[----:B--2---:R-:W-:Y:S01]  /*e470*/  FMNMX.FTZ R207, R28, R207, !PT ;  /* 0x000000cf1ccf7209 */ /* 0x004fe20007810000 */
[----:B------:R-:W2:Y:S01]  /*e480*/  SHFL.BFLY PT, R204, R17, 0x1, 0x1f ;  /* 0x0c201f0011cc7f89 */ /* 0x000ea200000e0000 */
[----:B------:R-:W-:Y:S02]  /*e490*/  SHF.R.U32.HI R4, RZ, 0x8, R4 ;  /* 0x00000008ff047819 */ /* 0x000fe40000011604 */
[----:B------:R-:W-:Y:S01]  /*e4a0*/  LOP3.LUT R27, R27, 0xff, RZ, 0xc0, !PT ;  /* 0x000000ff1b1b7812 */ /* 0x000fe200078ec0ff */
[----:B------:R-:W-:Y:S01]  /*e4b0*/  FMUL.FTZ R191, R207, UR10 ;  /* 0x0000000acfbf7c20 */ /* 0x000fe20008410000 */
[----:B------:R-:W-:Y:S02]  /*e4c0*/  PRMT R4, R16, 0x5410, R4 ;  /* 0x0000541010047816 */ /* 0x000fe40000000004 */
[----:B------:R-:W-:Y:S02]  /*e4d0*/  LOP3.LUT R16, R25, 0xff, RZ, 0xc0, !PT ;  /* 0x000000ff19107812 */ /* 0x000fe400078ec0ff */
[----:B------:R-:W-:-:S02]  /*e4e0*/  SHF.R.U32.HI R25, RZ, 0x18, R25 ;  /* 0x00000018ff197819 */ /* 0x000fc40000011619 */
[----:B------:R-:W-:Y:S02]  /*e4f0*/  FSETP.NEU.FTZ.AND P1, PT, R207, -INF , PT ;  /* 0xff800000cf00780b */ /* 0x000fe40003f3d000 */
[----:B------:R-:W-:Y:S02]  /*e500*/  PRMT R25, R27, 0x5410, R25 ;  /* 0x000054101b197816 */ /* 0x000fe40000000019 */
[----:B------:R-:W-:Y:S02]  /*e510*/  PRMT R5, R16, 0x5410, R5 ;  /* 0x0000541010057816 */ /* 0x000fe40000000005 */
[----:B---3--:R-:W-:Y:S01]  /*e520*/  FMNMX.FTZ R205, R18, R205, !PT ;  /* 0x000000cd12cd7209 */ /* 0x008fe20007810000 */
[----:B------:R-:W3:Y:S01]  /*e530*/  LDC R16, c[0x0][0x4f8] ;  /* 0x00013e00ff107b82 */ /* 0x000ee20000000800 */
[----:B------:R-:W-:Y:S02]  /*e540*/  FSEL R27, R207, RZ, P1 ;  /* 0x000000ffcf1b7208 */ /* 0x000fe40000800000 */
[----:B-1----:R-:W-:-:S02]  /*e550*/  FMNMX.FTZ R206, R19, R206, !PT ;  /* 0x000000ce13ce7209 */ /* 0x002fc40007810000 */
[----:B------:R-:W-:Y:S01]  /*e560*/  FSEL R191, R191, RZ, P1 ;  /* 0x000000ffbfbf7208 */ /* 0x000fe20000800000 */
[----:B------:R-:W-:Y:S01]  /*e570*/  FADD.FTZ R27, R168, -R27 ;  /* 0x8000001ba81b7221 */ /* 0x000fe20000010000 */
[C---:B------:R-:W-:Y:S01]  /*e580*/  FSETP.NEU.FTZ.AND P1, PT, R206.reuse, -INF , PT ;  /* 0xff800000ce00780b */ /* 0x040fe20003f3d000 */
[----:B------:R-:W-:Y:S01]  /*e590*/  FMUL.FTZ R203, R206, UR10 ;  /* 0x0000000acecb7c20 */ /* 0x000fe20008410000 */
[----:B------:R-:W-:Y:S01]  /*e5a0*/  FSETP.NEU.FTZ.AND P2, PT, R205, -INF , PT ;  /* 0xff800000cd00780b */ /* 0x000fe20003f5d000 */
[--C-:B------:R-:W-:Y:S01]  /*e5b0*/  FFMA.FTZ R179, R22, UR10, -R191.reuse ;  /* 0x0000000a16b37c23 */ /* 0x100fe200080108bf */
[----:B--2---:R-:W-:Y:S01]  /*e5c0*/  FMNMX.FTZ R204, R17, R204, !PT ;  /* 0x000000cc11cc7209 */ /* 0x004fe20007810000 */
[--C-:B------:R-:W-:Y:S01]  /*e5d0*/  FFMA.FTZ R172, R184, UR10, -R191.reuse ;  /* 0x0000000ab8ac7c23 */ /* 0x100fe200080108bf */
[----:B------:R-:W-:Y:S01]  /*e5e0*/  FSEL R17, R205, RZ, P2 ;  /* 0x000000ffcd117208 */ /* 0x000fe20001000000 */
[--C-:B------:R-:W-:Y:S01]  /*e5f0*/  FFMA.FTZ R168, R188, UR10, -R191.reuse ;  /* 0x0000000abca87c23 */ /* 0x100fe200080108bf */
[----:B------:R-:W-:Y:S01]  /*e600*/  FSEL R203, R203, RZ, P1 ;  /* 0x000000ffcbcb7208 */ /* 0x000fe20000800000 */
[----:B------:R-:W-:Y:S01]  /*e610*/  FFMA.FTZ R184, R189, UR10, -R191 ;  /* 0x0000000abdb87c23 */ /* 0x000fe200080108bf */
[----:B------:R-:W-:Y:S01]  /*e620*/  FSEL R28, R206, RZ, P1 ;  /* 0x000000ffce1c7208 */ /* 0x000fe20000800000 */
[----:B------:R-:W-:Y:S01]  /*e630*/  FADD.FTZ R22, R166, -R17 ;  /* 0x80000011a6167221 */ /* 0x000fe20000010000 */
[----:B------:R-:W-:Y:S01]  /*e640*/  FSETP.NEU.FTZ.AND P1, PT, R204, -INF , PT ;  /* 0xff800000cc00780b */ /* 0x000fe20003f3d000 */
[--C-:B------:R-:W-:Y:S01]  /*e650*/  FFMA.FTZ R174, R20, UR10, -R203.reuse ;  /* 0x0000000a14ae7c23 */ /* 0x100fe200080108cb */
[----:B------:R-:W-:Y:S01]  /*e660*/  FMUL.FTZ R166, R205, UR10 ;  /* 0x0000000acda67c20 */ /* 0x000fe20008410000 */
[--C-:B------:R-:W-:Y:S01]  /*e670*/  FFMA.FTZ R175, R190, UR10, -R203.reuse ;  /* 0x0000000abeaf7c23 */ /* 0x100fe200080108cb */
[----:B------:R-:W-:Y:S01]  /*e680*/  FSEL R20, R204, RZ, P1 ;  /* 0x000000ffcc147208 */ /* 0x000fe20000800000 */
[--C-:B------:R-:W-:Y:S01]  /*e690*/  FFMA.FTZ R173, R21, UR10, -R203.reuse ;  /* 0x0000000a15ad7c23 */ /* 0x100fe200080108cb */
[----:B------:R-:W-:Y:S01]  /*e6a0*/  FFMA.FTZ R190, R187, UR10, -R203 ;  /* 0x0000000abbbe7c23 */ /* 0x000fe200080108cb */
[----:B------:R-:W-:Y:S01]  /*e6b0*/  FSEL R166, R166, RZ, P2 ;  /* 0x000000ffa6a67208 */ /* 0x000fe20001000000 */
[----:B------:R-:W-:Y:S01]  /*e6c0*/  MUFU.EX2 R168, R168 ;  /* 0x000000a800a87308 */ /* 0x000fe20000000800 */
[----:B------:R-:W-:Y:S01]  /*e6d0*/  FADD.FTZ R20, R165, -R20 ;  /* 0x80000014a5147221 */ /* 0x000fe20000010000 */
[----:B------:R-:W-:Y:S01]  /*e6e0*/  FMUL.FTZ R165, R204, UR10 ;  /* 0x0000000acca57c20 */ /* 0x000fe20008410000 */
[----:B---3--:R-:W-:Y:S01]  /*e6f0*/  LOP3.LUT R16, R16, 0xff, RZ, 0xc0, !PT ;  /* 0x000000ff10107812 */ /* 0x008fe200078ec0ff */
[----:B------:R-:W1:Y:S01]  /*e700*/  MUFU.EX2 R184, R184 ;  /* 0x000000b800b87308 */ /* 0x000e620000000800 */
[--C-:B------:R-:W-:Y:S01]  /*e710*/  FFMA.FTZ R189, R12, UR10, -R166.reuse ;  /* 0x0000000a0cbd7c23 */ /* 0x100fe200080108a6 */
[--C-:B------:R-:W-:Y:S01]  /*e720*/  FFMA.FTZ R188, R13, UR10, -R166.reuse ;  /* 0x0000000a0dbc7c23 */ /* 0x100fe200080108a6 */
[----:B------:R-:W-:Y:S01]  /*e730*/  FSEL R165, R165, RZ, P1 ;  /* 0x000000ffa5a57208 */ /* 0x000fe20000800000 */
[----:B------:R-:W-:Y:S01]  /*e740*/  MUFU.EX2 R173, R173 ;  /* 0x000000ad00ad7308 */ /* 0x000fe20000000800 */
[----:B------:R-:W-:Y:S01]  /*e750*/  PRMT R7, R7, 0x5410, R31 ;  /* 0x0000541007077816 */ /* 0x000fe2000000001f */
[--C-:B------:R-:W-:Y:S01]  /*e760*/  FFMA.FTZ R187, R8, UR10, -R166.reuse ;  /* 0x0000000a08bb7c23 */ /* 0x100fe200080108a6 */
[----:B------:R-:W-:Y:S01]  /*e770*/  LEA R202, R16, R16, 0x10 ;  /* 0x0000001010ca7211 */ /* 0x000fe200078e80ff */
[----:B------:R-:W2:Y:S01]  /*e780*/  MUFU.EX2 R190, R190 ;  /* 0x000000be00be7308 */ /* 0x000ea20000000800 */
[--C-:B------:R-:W-:Y:S01]  /*e790*/  FFMA.FTZ R196, R14, UR10, -R165.reuse ;  /* 0x0000000a0ec47c23 */ /* 0x100fe200080108a5 */
[--C-:B------:R-:W-:Y:S01]  /*e7a0*/  FFMA.FTZ R195, R15, UR10, -R165.reuse ;  /* 0x0000000a0fc37c23 */ /* 0x100fe200080108a5 */
[----:B------:R-:W-:Y:S01]  /*e7b0*/  LOP3.LUT R7, R7, 0xff00ff, RZ, 0xc0, !PT ;  /* 0x00ff00ff07077812 */ /* 0x000fe200078ec0ff */
[----:B------:R-:W-:Y:S01]  /*e7c0*/  MUFU.EX2 R189, R189 ;  /* 0x000000bd00bd7308 */ /* 0x000fe20000000800 */
[----:B------:R-:W-:Y:S01]  /*e7d0*/  FFMA.FTZ R197, R9, UR10, -R166 ;  /* 0x0000000a09c57c23 */ /* 0x000fe200080108a6 */
[--C-:B------:R-:W-:Y:S01]  /*e7e0*/  FFMA.FTZ R194, R10, UR10, -R165.reuse ;  /* 0x0000000a0ac27c23 */ /* 0x100fe200080108a5 */
[----:B------:R-:W-:Y:S01]  /*e7f0*/  FFMA.FTZ R193, R11, UR10, -R165 ;  /* 0x0000000a0bc17c23 */ /* 0x000fe200080108a5 */
[----:B------:R-:W3:Y:S01]  /*e800*/  MUFU.EX2 R188, R188 ;  /* 0x000000bc00bc7308 */ /* 0x000ee20000000800 */
[--C-:B------:R-:W-:Y:S01]  /*e810*/  HSET2.LE.AND R4, R4, R202.reuse, PT ;  /* 0x000000ca04047233 */ /* 0x100fe20003803000 */
[----:B------:R-:W-:Y:S01]  /*e820*/  FADD.FTZ R28, R167, -R28 ;  /* 0x8000001ca71c7221 */ /* 0x000fe20000010000 */
[----:B------:R-:W-:Y:S01]  /*e830*/  HSET2.LE.AND R7, R7, R202, PT ;  /* 0x000000ca07077233 */ /* 0x000fe20003803000 */
[----:B------:R-:W-:Y:S01]  /*e840*/  MUFU.EX2 R196, R196 ;  /* 0x000000c400c47308 */ /* 0x000fe20000000800 */
[----:B-1----:R-:W-:Y:S01]  /*e850*/  F2FP.F16.F32.PACK_AB R8, R184, R168 ;  /* 0x000000a8b808723e */ /* 0x002fe200000000ff */
[----:B------:R-:W-:Y:S01]  /*e860*/  FMUL.FTZ R27, R27, UR10 ;  /* 0x0000000a1b1b7c20 */ /* 0x000fe20008410000 */
[----:B--2---:R-:W-:Y:S01]  /*e870*/  F2FP.F16.F32.PACK_AB R9, R190, R173 ;  /* 0x000000adbe09723e */ /* 0x004fe200000000ff */
[----:B------:R-:W1:Y:S01]  /*e880*/  MUFU.EX2 R195, R195 ;  /* 0x000000c300c37308 */ /* 0x000e620000000800 */
[----:B------:R-:W-:Y:S01]  /*e890*/  LOP3.LUT R250, R250, R24, R35, 0x96, !PT ;  /* 0x00000018fafa7212 */ /* 0x000fe200078e9623 */
[----:B------:R-:W-:Y:S01]  /*e8a0*/  FMUL.FTZ R28, R28, UR10 ;  /* 0x0000000a1c1c7c20 */ /* 0x000fe20008410000 */
[----:B------:R-:W-:Y:S01]  /*e8b0*/  MOV R29, R30 ;  /* 0x0000001e001d7202 */ /* 0x000fe20000000f00 */
[----:B------:R-:W-:Y:S01]  /*e8c0*/  MUFU.EX2 R172, R172 ;  /* 0x000000ac00ac7308 */ /* 0x000fe20000000800 */
[----:B------:R-:W-:Y:S01]  /*e8d0*/  PRMT R6, R30, 0x7771, RZ ;  /* 0x000077711e067816 */ /* 0x000fe200000000ff */
[----:B------:R-:W-:Y:S01]  /*e8e0*/  FMUL.FTZ R22, R22, UR10 ;  /* 0x0000000a16167c20 */ /* 0x000fe20008410000 */
[C---:B------:R-:W-:Y:S01]  /*e8f0*/  PRMT R30, R32.reuse, 0x7773, RZ ;  /* 0x00007773201e7816 */ /* 0x040fe200000000ff */
[----:B------:R-:W2:Y:S01]  /*e900*/  MUFU.EX2 R179, R179 ;  /* 0x000000b300b37308 */ /* 0x000ea20000000800 */
[----:B------:R-:W-:Y:S01]  /*e910*/  PRMT R24, R32, 0x7772, RZ ;  /* 0x0000777220187816 */ /* 0x000fe200000000ff */
[----:B------:R-:W-:Y:S01]  /*e920*/  FMUL.FTZ R20, R20, UR10 ;  /* 0x0000000a14147c20 */ /* 0x000fe20008410000 */
[----:B------:R-:W-:Y:S01]  /*e930*/  LOP3.LUT R4, R8, R4, RZ, 0xc0, !PT ;  /* 0x0000000408047212 */ /* 0x000fe200078ec0ff */
[----:B------:R-:W-:Y:S01]  /*e940*/  MUFU.EX2 R187, R187 ;  /* 0x000000bb00bb7308 */ /* 0x000fe20000000800 */
[----:B------:R-:W-:-:S02]  /*e950*/  LOP3.LUT R7, R9, R7, RZ, 0xc0, !PT ;  /* 0x0000000709077212 */ /* 0x000fc400078ec0ff */
[--C-:B------:R-:W-:Y:S01]  /*e960*/  HSET2.LE.AND R8, R5, R202.reuse, PT ;  /* 0x000000ca05087233 */ /* 0x100fe20003803000 */
[----:B------:R-:W4:Y:S01]  /*e970*/  MUFU.EX2 R197, R197 ;  /* 0x000000c500c57308 */ /* 0x000f220000000800 */
[----:B---3--:R-:W-:Y:S02]  /*e980*/  F2FP.F16.F32.PACK_AB R9, R188, R189 ;  /* 0x000000bdbc09723e */ /* 0x008fe400000000ff */
[----:B------:R-:W-:Y:S01]  /*e990*/  LOP3.LUT R29, R29, 0xff, RZ, 0xc0, !PT ;  /* 0x000000ff1d1d7812 */ /* 0x000fe200078ec0ff */
[----:B------:R-:W-:Y:S01]  /*e9a0*/  MUFU.EX2 R194, R194 ;  /* 0x000000c200c27308 */ /* 0x000fe20000000800 */
[----:B------:R-:W-:Y:S02]  /*e9b0*/  PRMT R24, R24, 0x5410, R30 ;  /* 0x0000541018187816 */ /* 0x000fe4000000001e */
[----:B------:R-:W-:Y:S01]  /*e9c0*/  LOP3.LUT R8, R9, R8, RZ, 0xc0, !PT ;  /* 0x0000000809087212 */ /* 0x000fe200078ec0ff */
[----:B------:R-:W3:Y:S01]  /*e9d0*/  MUFU.EX2 R193, R193 ;  /* 0x000000c100c17308 */ /* 0x000ee20000000800 */
[----:B------:R-:W-:-:S02]  /*e9e0*/  HSET2.LE.AND R9, R25, R202, PT ;  /* 0x000000ca19097233 */ /* 0x000fc40003803000 */
[----:B------:R-:W-:Y:S01]  /*e9f0*/  PRMT R6, R29, 0x5410, R6 ;  /* 0x000054101d067816 */ /* 0x000fe20000000006 */
[----:B------:R-:W-:Y:S01]  /*ea00*/  MUFU.EX2 R175, R175 ;  /* 0x000000af00af7308 */ /* 0x000fe20000000800 */
[----:B-1----:R-:W-:Y:S02]  /*ea10*/  F2FP.F16.F32.PACK_AB R10, R195, R196 ;  /* 0x000000c4c30a723e */ /* 0x002fe400000000ff */
[----:B------:R-:W-:Y:S01]  /*ea20*/  LOP3.LUT R11, R24, 0xff00ff, RZ, 0xc0, !PT ;  /* 0x00ff00ff180b7812 */ /* 0x000fe200078ec0ff */
[----:B------:R-:W-:Y:S01]  /*ea30*/  MUFU.EX2 R174, R174 ;  /* 0x000000ae00ae7308 */ /* 0x000fe20000000800 */
[----:B------:R-:W-:Y:S02]  /*ea40*/  LEA R220, R215, UR5, 0x1 ;  /* 0x00000005d7dc7c11 */ /* 0x000fe4000f8e08ff */
[----:B------:R-:W-:Y:S01]  /*ea50*/  SEL R251, R217, 0xffffffe0, !P6 ;  /* 0xffffffe0d9fb7807 */ /* 0x000fe20007000000 */
[----:B------:R-:W1:Y:S01]  /*ea60*/  MUFU.EX2 R201, R27 ;  /* 0x0000001b00c97308 */ /* 0x000e620000000800 */
[----:B------:R-:W-:-:S02]  /*ea70*/  LOP3.LUT R9, R10, R9, RZ, 0xc0, !PT ;  /* 0x000000090a097212 */ /* 0x000fc400078ec0ff */
[--C-:B------:R-:W-:Y:S01]  /*ea80*/  HSET2.LE.AND R6, R6, R202.reuse, PT ;  /* 0x000000ca06067233 */ /* 0x100fe20003803000 */
[----:B------:R-:W5:Y:S01]  /*ea90*/  MUFU.EX2 R200, R28 ;  /* 0x0000001c00c87308 */ /* 0x000f620000000800 */
[----:B--2---:R-:W-:Y:S02]  /*eaa0*/  F2FP.F16.F32.PACK_AB R16, R179, R172 ;  /* 0x000000acb310723e */ /* 0x004fe400000000ff */
[--C-:B------:R-:W-:Y:S01]  /*eab0*/  HSET2.LE.AND R10, R23, R202.reuse, PT ;  /* 0x000000ca170a7233 */ /* 0x100fe20003803000 */
[----:B------:R-:W2:Y:S01]  /*eac0*/  MUFU.EX2 R199, R22 ;  /* 0x0000001600c77308 */ /* 0x000ea20000000800 */
[--C-:B------:R-:W-:Y:S02]  /*ead0*/  HSET2.LE.AND R11, R11, R202.reuse, PT ;  /* 0x000000ca0b0b7233 */ /* 0x100fe40003803000 */
[----:B----4-:R-:W-:Y:S01]  /*eae0*/  F2FP.F16.F32.PACK_AB R13, R197, R187 ;  /* 0x000000bbc50d723e */ /* 0x010fe200000000ff */
[----:B------:R-:W4:Y:S01]  /*eaf0*/  MUFU.EX2 R198, R20 ;  /* 0x0000001400c67308 */ /* 0x000f220000000800 */
[----:B---3--:R-:W-:Y:S01]  /*eb00*/  F2FP.F16.F32.PACK_AB R12, R193, R194 ;  /* 0x000000c2c10c723e */ /* 0x008fe200000000ff */
[----:B-1----:R-:W-:Y:S01]  /*eb10*/  FMUL.FTZ R160, R160, R201 ;  /* 0x000000c9a0a07220 */ /* 0x002fe20000410000 */
[----:B------:R-:W-:Y:S01]  /*eb20*/  IADD3 R215, PT, PT, R220, R251, RZ ;  /* 0x000000fbdcd77210 */ /* 0x000fe20007ffe0ff */
[----:B------:R-:W-:Y:S01]  /*eb30*/  FMUL.FTZ R161, R161, R201 ;  /* 0x000000c9a1a17220 */ /* 0x000fe20000410000 */
[----:B------:R-:W-:Y:S01]  /*eb40*/  LOP3.LUT R6, R16, R6, RZ, 0xc0, !PT ;  /* 0x0000000610067212 */ /* 0x000fe200078ec0ff */
[----:B-----5:R-:W-:Y:S01]  /*eb50*/  FMUL.FTZ R162, R162, R200 ;  /* 0x000000c8a2a27220 */ /* 0x020fe20000410000 */
[----:B------:R-:W-:Y:S01]  /*eb60*/  LOP3.LUT R10, R13, R10, RZ, 0xc0, !PT ;  /* 0x0000000a0d0a7212 */ /* 0x000fe200078ec0ff */
[----:B------:R-:W1:Y:S01]  /*eb70*/  LDSM.16.MT88.4 R16, [R220+0xa000] ;  /* 0x00a00000dc10783b */ /* 0x000e620000004200 */
[----:B------:R-:W-:Y:S01]  /*eb80*/  LOP3.LUT R11, R12, R11, RZ, 0xc0, !PT ;  /* 0x0000000b0c0b7212 */ /* 0x000fe200078ec0ff */
[----:B------:R-:W-:Y:S01]  /*eb90*/  FMUL.FTZ R163, R163, R200 ;  /* 0x000000c8a3a37220 */ /* 0x000fe20000410000 */
[----:B------:R-:W-:Y:S01]  /*eba0*/  PRMT R29, R26, 0x7632, R29 ;  /* 0x000076321a1d7816 */ /* 0x000fe2000000001d */
[----:B------:R-:W3:Y:S01]  /*ebb0*/  LDSM.16.MT88.4 R12, [R215+0xa000] ;  /* 0x00a00000d70c783b */ /* 0x000ee20000004200 */
[----:B------:R-:W-:Y:S01]  /*ebc0*/  SHF.R.U32.HI R26, RZ, 0x18, R26 ;  /* 0x00000018ff1a7819 */ /* 0x000fe2000001161a */
[-C--:B--2---:R-:W-:Y:S01]  /*ebd0*/  FMUL.FTZ R156, R156, R199.reuse ;  /* 0x000000c79c9c7220 */ /* 0x084fe20000410000 */
[----:B------:R-:W-:Y:S01]  /*ebe0*/  LOP3.LUT R29, R29, 0xff, RZ, 0xc0, !PT ;  /* 0x000000ff1d1d7812 */ /* 0x000fe200078ec0ff */
[----:B------:R-:W-:Y:S01]  /*ebf0*/  FMUL.FTZ R157, R157, R199 ;  /* 0x000000c79d9d7220 */ /* 0x000fe20000410000 */
[----:B------:R-:W-:Y:S01]  /*ec00*/  IADD3 R233, PT, PT, R220, 0xa000, RZ ;  /* 0x0000a000dce97810 */ /* 0x000fe20007ffe0ff */
[-C--:B----4-:R-:W-:Y:S01]  /*ec10*/  FMUL.FTZ R158, R158, R198.reuse ;  /* 0x000000c69e9e7220 */ /* 0x090fe20000410000 */
[----:B------:R-:W-:Y:S01]  /*ec20*/  PRMT R26, R29, 0x5410, R26 ;  /* 0x000054101d1a7816 */ /* 0x000fe2000000001a */
[-C--:B------:R-:W-:Y:S01]  /*ec30*/  FMUL.FTZ R159, R159, R198.reuse ;  /* 0x000000c69f9f7220 */ /* 0x080fe20000410000 */
[----:B------:R-:W-:Y:S01]  /*ec40*/  F2FP.F16.F32.PACK_AB R5, R174, R175 ;  /* 0x000000afae05723e */ /* 0x000fe200000000ff */
[-C--:B------:R-:W-:Y:S01]  /*ec50*/  FMUL.FTZ R152, R152, R199.reuse ;  /* 0x000000c798987220 */ /* 0x080fe20000410000 */
[----:B------:R-:W-:Y:S01]  /*ec60*/  IADD3 R225, PT, PT, R220, 0xa040, RZ ;  /* 0x0000a040dce17810 */ /* 0x000fe20007ffe0ff */
[----:B------:R-:W-:Y:S01]  /*ec70*/  FMUL.FTZ R153, R153, R199 ;  /* 0x000000c799997220 */ /* 0x000fe20000410000 */
[----:B------:R-:W-:Y:S01]  /*ec80*/  HSET2.LE.AND R26, R26, R202, PT ;  /* 0x000000ca1a1a7233 */ /* 0x000fe20003803000 */
[-C--:B------:R-:W-:Y:S01]  /*ec90*/  FMUL.FTZ R154, R154, R198.reuse ;  /* 0x000000c69a9a7220 */ /* 0x080fe20000410000 */
[----:B------:R-:W-:Y:S01]  /*eca0*/  @P0 IADD3 R225, PT, PT, R233, -0x40, RZ ;  /* 0xffffffc0e9e10810 */ /* 0x000fe20007ffe0ff */
[----:B------:R-:W-:Y:S01]  /*ecb0*/  FMUL.FTZ R155, R155, R198 ;  /* 0x000000c69b9b7220 */ /* 0x000fe20000410000 */
[-C--:B------:R-:W-:Y:S01]  /*ecc0*/  FMUL.FTZ R148, R148, R201.reuse ;  /* 0x000000c994947220 */ /* 0x080fe20000410000 */
[----:B------:R-:W-:Y:S01]  /*ecd0*/  LOP3.LUT R5, R5, R26, RZ, 0xc0, !PT ;  /* 0x0000001a05057212 */ /* 0x000fe200078ec0ff */
        /* <DEDUP_REMOVED lines=21> */
[----:B------:R-:W1:Y:S01]  /*ee30*/  LDSM.16.MT88.4 R28, [R225] ;  /* 0x00000000e11c783b */ /* 0x000e620000004200 */
[-C--:B------:R-:W-:Y:S01]  /*ee40*/  FMUL.FTZ R56, R56, R199.reuse ;  /* 0x000000c738387220 */ /* 0x080fe20000410000 */
[-C--:B------:R-:W-:Y:S01]  /*ee50*/  FMUL.FTZ R57, R57, R199.reuse ;  /* 0x000000c739397220 */ /* 0x080fe20000410000 */
[-C--:B------:R-:W-:Y:S01]  /*ee60*/  FMUL.FTZ R58, R58, R198.reuse ;  /* 0x000000c63a3a7220 */ /* 0x080fe20000410000 */
[----:B------:R-:W2:Y:S01]  /*ee70*/  LDSM.16.MT88.4 R20, [R251] ;  /* 0x00000000fb14783b */ /* 0x000ea20000004200 */
[-C--:B------:R-:W-:Y:S01]  /*ee80*/  FMUL.FTZ R59, R59, R198.reuse ;  /* 0x000000c63b3b7220 */ /* 0x080fe20000410000 */
[-C--:B------:R-:W-:Y:S01]  /*ee90*/  FMUL.FTZ R60, R60, R199.reuse ;  /* 0x000000c73c3c7220 */ /* 0x080fe20000410000 */
[C---:B------:R-:W-:Y:S01]  /*eea0*/  HMMA.16816.F32 R156, R8.reuse, R16, R156 ;  /* 0x00000010089c723c */ /* 0x040fe2000000189c */
[----:B------:R-:W4:Y:S01]  /*eeb0*/  LDSM.16.MT88.4 R24, [R220+0xb000] ;  /* 0x00b00000dc18783b */ /* 0x000f220000004200 */
[-C--:B------:R-:W-:Y:S01]  /*eec0*/  FMUL.FTZ R61, R61, R199.reuse ;  /* 0x000000c73d3d7220 */ /* 0x080fe20000410000 */
[-C--:B------:R-:W-:Y:S01]  /*eed0*/  FMUL.FTZ R62, R62, R198.reuse ;  /* 0x000000c63e3e7220 */ /* 0x080fe20000410000 */
[-C--:B------:R-:W-:Y:S01]  /*eee0*/  FMUL.FTZ R63, R63, R198.reuse ;  /* 0x000000c63f3f7220 */ /* 0x080fe20000410000 */
[----:B------:R-:W-:Y:S01]  /*eef0*/  LDSM.16.MT88.4 R32, [R251+0x1000] ;  /* 0x00100000fb20783b */ /* 0x000fe20000004200 */
        /* <DEDUP_REMOVED lines=11> */
[----:B------:R-:W5:Y:S01]  /*efb0*/  LDSM.16.MT88.4 R16, [R215+0xb000] ;  /* 0x00b00000d710783b */ /* 0x000f620000004200 */
[-C--:B------:R-:W-:Y:S01]  /*efc0*/  FMUL.FTZ R89, R89, R199.reuse ;  /* 0x000000c759597220 */ /* 0x080fe20000410000 */
[-C--:B------:R-:W-:Y:S01]  /*efd0*/  FMUL.FTZ R92, R92, R199.reuse ;  /* 0x000000c75c5c7220 */ /* 0x080fe20000410000 */
[-C--:B------:R-:W-:Y:S01]  /*efe0*/  FMUL.FTZ R93, R93, R199.reuse ;  /* 0x000000c75d5d7220 */ /* 0x080fe20000410000 */
[-C--:B------:R-:W-:Y:S01]  /*eff0*/  FMUL.FTZ R90, R90, R198.reuse ;  /* 0x000000c65a5a7220 */ /* 0x080fe20000410000 */
        /* <DEDUP_REMOVED lines=25> */
[----:B------:R-:W-:Y:S01]  /*f190*/  FMUL.FTZ R137, R137, R199 ;  /* 0x000000c789897220 */ /* 0x000fe20000410000 */
[----:B------:R-:W-:Y:S01]  /*f1a0*/  HMMA.16816.F32 R48, R4, R14, R48 ;  /* 0x0000000e0430723c */ /* 0x000fe20000001830 */
[----:B------:R-:W3:Y:S01]  /*f1b0*/  LDSM.16.MT88.4 R12, [R225+0x1000] ;  /* 0x00100000e10c783b */ /* 0x000ee20000004200 */
[-C--:B------:R-:W-:Y:S01]  /*f1c0*/  FMUL.FTZ R130, R130, R198.reuse ;  /* 0x000000c682827220 */ /* 0x080fe20000410000 */
[-C--:B------:R-:W-:Y:S01]  /*f1d0*/  FMUL.FTZ R131, R131, R198.reuse ;  /* 0x000000c683837220 */ /* 0x080fe20000410000 */
[-C--:B------:R-:W-:Y:S01]  /*f1e0*/  FMUL.FTZ R138, R138, R198.reuse ;  /* 0x000000c68a8a7220 */ /* 0x080fe20000410000 */
[----:B------:R-:W-:-:S03]  /*f1f0*/  FMUL.FTZ R139, R139, R198 ;  /* 0x000000c68b8b7220 */ /* 0x000fc60000410000 */
        /* <DEDUP_REMOVED lines=8> */
[C---:B---3--:R-:W-:Y:S08]  /*f280*/  HMMA.16816.F32 R120, R8.reuse, R12, R120 ;  /* 0x0000000c0878723c */ /* 0x048ff00000001878 */
[C---:B------:R-:W-:Y:S08]  /*f290*/  HMMA.16816.F32 R124, R8.reuse, R14, R124 ;  /* 0x0000000e087c723c */ /* 0x040ff0000000187c */
[C---:B------:R-:W-:Y:S08]  /*f2a0*/  HMMA.16816.F32 R128, R8.reuse, R32, R128 ;  /* 0x000000200880723c */ /* 0x040ff00000001880 */
[----:B------:R-:W-:Y:S01]  /*f2b0*/  HMMA.16816.F32 R136, R8, R34, R136 ;  /* 0x000000220888723c */ /* 0x000fe20000001888 */
[----:B------:R-:W2:Y:S01]  /*f2c0*/  LDL.LU.64 R8, [R1] ;  /* 0x0000000001087983 */ /* 0x000ea20000300a00 */
        /* <DEDUP_REMOVED lines=13> */
[--C-:B------:R-:W-:Y:S01]  /*f3a0*/  FFMA.FTZ R248, R248, UR10, -R166.reuse ;  /* 0x0000000af8f87c23 */ /* 0x100fe200080108a6 */
[--C-:B------:R-:W-:Y:S01]  /*f3b0*/  FFMA.FTZ R249, R249, UR10, -R166.reuse ;  /* 0x0000000af9f97c23 */ /* 0x100fe200080108a6 */
[--C-:B------:R-:W-:Y:S01]  /*f3c0*/  FFMA.FTZ R250, R216, UR10, -R165.reuse ;  /* 0x0000000ad8fa7c23 */ /* 0x100fe200080108a5 */
[--C-:B------:R-:W-:Y:S01]  /*f3d0*/  FFMA.FTZ R246, R246, UR10, -R165.reuse ;  /* 0x0000000af6f67c23 */ /* 0x100fe200080108a5 */
[--C-:B------:R-:W-:Y:S01]  /*f3e0*/  FFMA.FTZ R244, R244, UR10, -R166.reuse ;  /* 0x0000000af4f47c23 */ /* 0x100fe200080108a6 */
[----:B------:R-:W-:Y:S01]  /*f3f0*/  FFMA.FTZ R247, R247, UR10, -R166 ;  /* 0x0000000af7f77c23 */ /* 0x000fe200080108a6 */
[C---:B------:R-:W-:Y:S01]  /*f400*/  HMMA.16816.F32 R100, R4.reuse, R16, R100 ;  /* 0x000000100464723c */ /* 0x040fe20000001864 */
[--C-:B------:R-:W-:Y:S01]  /*f410*/  FFMA.FTZ R164, R164, UR10, -R165.reuse ;  /* 0x0000000aa4a47c23 */ /* 0x100fe200080108a5 */
[----:B------:R-:W-:Y:S01]  /*f420*/  MUFU.EX2 R248, R248 ;  /* 0x000000f800f87308 */ /* 0x000fe20000000800 */
[-C--:B------:R-:W-:Y:S01]  /*f430*/  FMUL.FTZ R52, R52, R201.reuse ;  /* 0x000000c934347220 */ /* 0x080fe20000410000 */
[-C--:B------:R-:W-:Y:S01]  /*f440*/  FMUL.FTZ R53, R53, R201.reuse ;  /* 0x000000c935357220 */ /* 0x080fe20000410000 */
[-C--:B------:R-:W-:Y:S01]  /*f450*/  FMUL.FTZ R54, R54, R200.reuse ;  /* 0x000000c836367220 */ /* 0x080fe20000410000 */
[----:B------:R-:W-:Y:S01]  /*f460*/  MUFU.EX2 R249, R249 ;  /* 0x000000f900f97308 */ /* 0x000fe20000000800 */
[-C--:B------:R-:W-:Y:S01]  /*f470*/  FMUL.FTZ R55, R55, R200.reuse ;  /* 0x000000c837377220 */ /* 0x080fe20000410000 */
[C---:B------:R-:W-:Y:S01]  /*f480*/  HMMA.16816.F32 R144, R4.reuse, R14, R144 ;  /* 0x0000000e0490723c */ /* 0x040fe20000001890 */
[----:B------:R-:W-:Y:S01]  /*f490*/  FFMA.FTZ R15, R245, UR10, -R165 ;  /* 0x0000000af50f7c23 */ /* 0x000fe200080108a5 */
[----:B------:R-:W-:Y:S01]  /*f4a0*/  MUFU.EX2 R250, R250 ;  /* 0x000000fa00fa7308 */ /* 0x000fe20000000800 */
[-C--:B------:R-:W-:Y:S01]  /*f4b0*/  FMUL.FTZ R64, R64, R201.reuse ;  /* 0x000000c940407220 */ /* 0x080fe20000410000 */
[-C--:B------:R-:W-:Y:S01]  /*f4c0*/  FMUL.FTZ R65, R65, R201.reuse ;  /* 0x000000c941417220 */ /* 0x080fe20000410000 */
[-C--:B------:R-:W-:Y:S01]  /*f4d0*/  FMUL.FTZ R66, R66, R200.reuse ;  /* 0x000000c842427220 */ /* 0x080fe20000410000 */
[----:B------:R-:W-:Y:S01]  /*f4e0*/  MUFU.EX2 R246, R246 ;  /* 0x000000f600f67308 */ /* 0x000fe20000000800 */
[-C--:B------:R-:W-:Y:S01]  /*f4f0*/  FMUL.FTZ R67, R67, R200.reuse ;  /* 0x000000c843437220 */ /* 0x080fe20000410000 */
[C---:B------:R-:W-:Y:S01]  /*f500*/  HMMA.16816.F32 R116, R4.reuse, R12, R116 ;  /* 0x0000000c0474723c */ /* 0x040fe20000001874 */
[-C--:B------:R-:W-:Y:S01]  /*f510*/  FMUL.FTZ R68, R68, R201.reuse ;  /* 0x000000c944447220 */ /* 0x080fe20000410000 */
        /* <DEDUP_REMOVED lines=8> */
[----:B------:R1:W-:Y:S01]  /*f5a0*/  MUFU.EX2 R245, R164 ;  /* 0x000000a400f57308 */ /* 0x0003e20000000800 */
        /* <DEDUP_REMOVED lines=22> */
[----:B-1----:R-:W-:Y:S01]  /*f710*/  F2FP.F16.F32.PACK_AB R164, R247, R244 ;  /* 0x000000f4f7a4723e */ /* 0x002fe200000000ff */
[C---:B------:R-:W-:Y:S01]  /*f720*/  HMMA.16816.F32 R52, R4.reuse, R28, R52 ;  /* 0x0000001c0434723c */ /* 0x040fe20000001834 */
[----:B---3--:R-:W-:Y:S01]  /*f730*/  F2FP.F16.F32.PACK_AB R165, R216, R245 ;  /* 0x000000f5d8a5723e */ /* 0x008fe200000000ff */
[----:B------:R-:W-:Y:S01]  /*f740*/  FFMA.FTZ R185, R185, UR10, -R191 ;  /* 0x0000000ab9b97c23 */ /* 0x000fe200080108bf */
[----:B------:R-:W-:Y:S01]  /*f750*/  FFMA.FTZ R178, R178, UR10, -R203 ;  /* 0x0000000ab2b27c23 */ /* 0x000fe200080108cb */
[----:B------:R-:W-:Y:S01]  /*f760*/  FFMA.FTZ R168, R232, R201, R168 ;  /* 0x000000c9e8a87223 */ /* 0x000fe200000100a8 */
[----:B------:R-:W-:Y:S01]  /*f770*/  FFMA.FTZ R175, R231, R200, R175 ;  /* 0x000000c8e7af7223 */ /* 0x000fe200000100af */
[----:B------:R-:W-:Y:S01]  /*f780*/  FFMA.FTZ R189, R230, R199, R189 ;  /* 0x000000c7e6bd7223 */ /* 0x000fe200000100bd */
[----:B------:R-:W-:Y:S01]  /*f790*/  FFMA.FTZ R196, R229, R198, R196 ;  /* 0x000000c6e5c47223 */ /* 0x000fe200000100c4 */
[C---:B------:R-:W-:Y:S01]  /*f7a0*/  HMMA.16816.F32 R64, R4.reuse, R30, R64 ;  /* 0x0000001e0440723c */ /* 0x040fe20000001840 */
[----:B------:R-:W-:Y:S01]  /*f7b0*/  LDSM.16.MT88.4 R28, [R215+0xb800] ;  /* 0x00b80000d71c783b */ /* 0x000fe20000004200 */
        /* <DEDUP_REMOVED lines=12> */
[----:B------:R-:W-:-:S02]  /*f880*/  FADD.FTZ R196, R193, R196 ;  /* 0x000000c4c1c47221 */ /* 0x000fc40000010000 */
[----:B------:R-:W-:Y:S01]  /*f890*/  HMMA.16816.F32 R80, R4, R22, R80 ;  /* 0x000000160450723c */ /* 0x000fe20000001850 */
[----:B------:R-:W-:Y:S01]  /*f8a0*/  LDSM.16.MT88.4 R20, [R225+0x1800] ;  /* 0x00180000e114783b */ /* 0x000fe20000004200 */
        /* <DEDUP_REMOVED lines=9> */
[C---:B------:R-:W-:Y:S01]  /*f940*/  HMMA.16816.F32 R96, R4.reuse, R26, R96 ;  /* 0x0000001a0460723c */ /* 0x040fe20000001860 */
[----:B------:R-:W-:Y:S07]  /*f950*/  LDSM.16.MT88.4 R24, [R225+0x800] ;  /* 0x00080000e118783b */ /* 0x000fee0000004200 */
[C---:B------:R-:W-:Y:S08]  /*f960*/  HMMA.16816.F32 R112, R4.reuse, R18, R112 ;  /* 0x000000120470723c */ /* 0x040ff00000001870 */
[C---:B------:R-:W-:Y:S08]  /*f970*/  HMMA.16816.F32 R140, R4.reuse, R32, R140 ;  /* 0x00000020048c723c */ /* 0x040ff0000000188c */
[----:B------:R-:W-:Y:S01]  /*f980*/  HMMA.16816.F32 R4, R4, R34, R132 ;  /* 0x000000220404723c */ /* 0x000fe20000001884 */
[----:B------:R-:W1:Y:S04]  /*f990*/  LDSM.16.MT88.4 R32, [R215+0xa800] ;  /* 0x00a80000d720783b */ /* 0x000e680000004200 */
[----:B------:R-:W-:Y:S01]  /*f9a0*/  LDSM.16.MT88.4 R132, [R251+0x1800] ;  /* 0x00180000fb84783b */ /* 0x000fe20000004200 */
[----:B--2---:R-:W-:-:S02]  /*f9b0*/  LOP3.LUT R16, R8, UR6, R11, 0x96, !PT ;  /* 0x0000000608107c12 */ /* 0x004fc4000f8e960b */
[----:B------:R-:W-:Y:S02]  /*f9c0*/  MOV R9, R10 ;  /* 0x0000000a00097202 */ /* 0x000fe40000000f00 */
[C---:B------:R-:W-:Y:S02]  /*f9d0*/  PRMT R8, R10.reuse, 0x7771, RZ ;  /* 0x000077710a087816 */ /* 0x040fe400000000ff */
[C---:B------:R-:W-:Y:S02]  /*f9e0*/  PRMT R11, R10.reuse, 0x7773, RZ ;  /* 0x000077730a0b7816 */ /* 0x040fe400000000ff */
[----:B------:R-:W-:Y:S02]  /*f9f0*/  PRMT R10, R10, 0x7772, RZ ;  /* 0x000077720a0a7816 */ /* 0x000fe400000000ff */
[C---:B------:R-:W-:Y:S02]  /*fa00*/  LOP3.LUT R14, R16.reuse, 0xffff, RZ, 0xc0, !PT ;  /* 0x0000ffff100e7812 */ /* 0x040fe400078ec0ff */
[----:B------:R-:W-:-:S02]  /*fa10*/  PRMT R13, R16, 0x7632, R13 ;  /* 0x00007632100d7816 */ /* 0x000fc4000000000d */
[----:B------:R-:W-:Y:S02]  /*fa20*/  LOP3.LUT R12, R16, 0xff, RZ, 0xc0, !PT ;  /* 0x000000ff100c7812 */ /* 0x000fe400078ec0ff */
[----:B------:R-:W-:Y:S02]  /*fa30*/  LOP3.LUT R9, R9, 0xff, RZ, 0xc0, !PT ;  /* 0x000000ff09097812 */ /* 0x000fe400078ec0ff */
[----:B------:R-:W-:Y:S02]  /*fa40*/  SHF.R.U32.HI R16, RZ, 0x18, R16 ;  /* 0x00000018ff107819 */ /* 0x000fe40000011610 */
[----:B------:R-:W-:Y:S02]  /*fa50*/  SHF.R.U32.HI R14, RZ, 0x8, R14 ;  /* 0x00000008ff0e7819 */ /* 0x000fe4000001160e */
[----:B------:R-:W-:Y:S02]  /*fa60*/  LOP3.LUT R13, R13, 0xff, RZ, 0xc0, !PT ;  /* 0x000000ff0d0d7812 */ /* 0x000fe400078ec0ff */
[----:B------:R-:W-:-:S02]  /*fa70*/  PRMT R10, R10, 0x5410, R11 ;  /* 0x000054100a0a7816 */ /* 0x000fc4000000000b */
[----:B------:R-:W-:Y:S02]  /*fa80*/  PRMT R8, R9, 0x5410, R8 ;  /* 0x0000541009087816 */ /* 0x000fe40000000008 */
[----:B------:R-:W-:Y:S02]  /*fa90*/  PRMT R12, R12, 0x5410, R14 ;  /* 0x000054100c0c7816 */ /* 0x000fe4000000000e */
[----:B------:R-:W-:Y:S02]  /*faa0*/  PRMT R13, R13, 0x5410, R16 ;  /* 0x000054100d0d7816 */ /* 0x000fe40000000010 */
[----:B------:R-:W-:Y:S01]  /*fab0*/  LOP3.LUT R10, R10, 0xff00ff, RZ, 0xc0, !PT ;  /* 0x00ff00ff0a0a7812 */ /* 0x000fe200078ec0ff */
[----:B------:R-:W2:Y:S01]  /*fac0*/  LDSM.16.MT88.4 R16, [R220+0xa800] ;  /* 0x00a80000dc10783b */ /* 0x000ea20000004200 */
[--C-:B------:R-:W-:Y:S02]  /*fad0*/  HSET2.LE.AND R166, R8, R202.reuse, PT ;  /* 0x000000ca08a67233 */ /* 0x100fe40003803000 */
[----:B------:R-:W-:-:S02]  /*fae0*/  HSET2.LE.AND R12, R12, R202, PT ;  /* 0x000000ca0c0c7233 */ /* 0x000fc40003803000 */
[--C-:B------:R-:W-:Y:S02]  /*faf0*/  HSET2.LE.AND R13, R13, R202.reuse, PT ;  /* 0x000000ca0d0d7233 */ /* 0x100fe40003803000 */
[----:B------:R-:W-:Y:S02]  /*fb00*/  HSET2.LE.AND R167, R10, R202, PT ;  /* 0x000000ca0aa77233 */ /* 0x000fe40003803000 */
[----:B------:R-:W-:Y:S02]  /*fb10*/  F2FP.F16.F32.PACK_AB R9, R249, R248 ;  /* 0x000000f8f909723e */ /* 0x000fe400000000ff */
[----:B------:R-:W-:Y:S02]  /*fb20*/  F2FP.F16.F32.PACK_AB R8, R246, R250 ;  /* 0x000000faf608723e */ /* 0x000fe400000000ff */
[----:B------:R-:W-:Y:S02]  /*fb30*/  LOP3.LUT R164, R164, R12, RZ, 0xc0, !PT ;  /* 0x0000000ca4a47212 */ /* 0x000fe400078ec0ff */
[----:B------:R-:W-:-:S02]  /*fb40*/  LOP3.LUT R165, R165, R13, RZ, 0xc0, !PT ;  /* 0x0000000da5a57212 */ /* 0x000fc400078ec0ff */
[----:B------:R-:W-:Y:S01]  /*fb50*/  LOP3.LUT R166, R9, R166, RZ, 0xc0, !PT ;  /* 0x000000a609a67212 */ /* 0x000fe200078ec0ff */
[----:B------:R-:W3:Y:S01]  /*fb60*/  LDSM.16.MT88.4 R12, [R251+0x800] ;  /* 0x00080000fb0c783b */ /* 0x000ee20000004200 */
[----:B------:R-:W-:-:S03]  /*fb70*/  LOP3.LUT R167, R8, R167, RZ, 0xc0, !PT ;  /* 0x000000a708a77212 */ /* 0x000fc600078ec0ff */
[----:B------:R-:W4:Y:S04]  /*fb80*/  LDSM.16.MT88.4 R8, [R220+0xb800] ;  /* 0x00b80000dc08783b */ /* 0x000f280000004200 */
[C---:B-1----:R-:W-:Y:S08]  /*fb90*/  HMMA.16816.F32 R40, R164.reuse, R32, R40 ;  /* 0x00000020a428723c */ /* 0x042ff00000001828 */
[C---:B------:R-:W-:Y:S08]  /*fba0*/  HMMA.16816.F32 R44, R164.reuse, R34, R44 ;  /* 0x00000022a42c723c */ /* 0x040ff0000000182c */
[C---:B--2---:R-:W-:Y:S08]  /*fbb0*/  HMMA.16816.F32 R156, R164.reuse, R16, R156 ;  /* 0x00000010a49c723c */ /* 0x044ff0000000189c */
[C---:B------:R-:W-:Y:S08]  /*fbc0*/  HMMA.16816.F32 R152, R164.reuse, R18, R152 ;  /* 0x00000012a498723c */ /* 0x040ff00000001898 */
[C---:B------:R-:W-:Y:S08]  /*fbd0*/  HMMA.16816.F32 R56, R164.reuse, R24, R56 ;  /* 0x00000018a438723c */ /* 0x040ff00000001838 */
[C---:B------:R-:W-:Y:S08]  /*fbe0*/  HMMA.16816.F32 R60, R164.reuse, R26, R60 ;  /* 0x0000001aa43c723c */ /* 0x040ff0000000183c */
[C---:B---3--:R-:W-:Y:S08]  /*fbf0*/  HMMA.16816.F32 R72, R164.reuse, R12, R72 ;  /* 0x0000000ca448723c */ /* 0x048ff00000001848 */
        /* <DEDUP_REMOVED lines=9> */
[----:B------:R-:W-:-:S03]  /*fc90*/  IMAD.WIDE.U32 R166, R186, -0x2daee0ad, RZ ;  /* 0xd2511f53baa67825 */ /* 0x000fc600078e00ff */
[----:B------:R-:W-:Y:S02]  /*fca0*/  MOV R164, R166 ;  /* 0x000000a600a47202 */ /* 0x000fe40000000f00 */
[----:B------:R-:W-:Y:S02]  /*fcb0*/  PRMT R165, R166, 0x7771, RZ ;  /* 0x00007771a6a57816 */ /* 0x000fe400000000ff */
[----:B------:R-:W-:Y:S02]  /*fcc0*/  LOP3.LUT R164, R164, 0xff, RZ, 0xc0, !PT ;  /* 0x000000ffa4a47812 */ /* 0x000fe400078ec0ff */
[----:B------:R-:W-:Y:S02]  /*fcd0*/  LOP3.LUT R167, R224, UR6, R167, 0x96, !PT ;  /* 0x00000006e0a77c12 */ /* 0x000fe4000f8e96a7 */
[C---:B------:R-:W-:Y:S02]  /*fce0*/  PRMT R186, R166.reuse, 0x7773, RZ ;  /* 0x00007773a6ba7816 */ /* 0x040fe400000000ff */
[----:B------:R-:W-:-:S02]  /*fcf0*/  PRMT R166, R166, 0x7772, RZ ;  /* 0x00007772a6a67816 */ /* 0x000fc400000000ff */
[----:B------:R-:W-:Y:S02]  /*fd00*/  PRMT R165, R164, 0x5410, R165 ;  /* 0x00005410a4a57816 */ /* 0x000fe400000000a5 */
[C---:B------:R-:W-:Y:S02]  /*fd10*/  LOP3.LUT R164, R167.reuse, 0xffff, RZ, 0xc0, !PT ;  /* 0x0000ffffa7a47812 */ /* 0x040fe400078ec0ff */
[----:B------:R-:W-:Y:S02]  /*fd20*/  PRMT R166, R166, 0x5410, R186 ;  /* 0x00005410a6a67816 */ /* 0x000fe400000000ba */
[----:B------:R-:W-:Y:S02]  /*fd30*/  SHF.R.U32.HI R164, RZ, 0x8, R164 ;  /* 0x00000008ffa47819 */ /* 0x000fe400000116a4 */
[C---:B------:R-:W-:Y:S02]  /*fd40*/  LOP3.LUT R186, R167.reuse, 0xff, RZ, 0xc0, !PT ;  /* 0x000000ffa7ba7812 */ /* 0x040fe400078ec0ff */
[----:B------:R-:W-:-:S02]  /*fd50*/  PRMT R215, R167, 0x7632, R215 ;  /* 0x00007632a7d77816 */ /* 0x000fc400000000d7 */
[----:B------:R-:W-:Y:S01]  /*fd60*/  PRMT R164, R186, 0x5410, R164 ;  /* 0x00005410baa47816 */ /* 0x000fe200000000a4 */
[--C-:B------:R-:W-:Y:S01]  /*fd70*/  FFMA.FTZ R186, R169, UR10, -R191.reuse ;  /* 0x0000000aa9ba7c23 */ /* 0x100fe200080108bf */
[----:B------:R-:W-:Y:S01]  /*fd80*/  LOP3.LUT R169, R215, 0xff, RZ, 0xc0, !PT ;  /* 0x000000ffd7a97812 */ /* 0x000fe200078ec0ff */
[----:B------:R-:W-:Y:S01]  /*fd90*/  FFMA.FTZ R215, R171, UR10, -R191 ;  /* 0x0000000aabd77c23 */ /* 0x000fe200080108bf */
[----:B------:R-:W-:Y:S01]  /*fda0*/  SHF.R.U32.HI R167, RZ, 0x18, R167 ;  /* 0x00000018ffa77819 */ /* 0x000fe200000116a7 */
[----:B------:R-:W-:Y:S01]  /*fdb0*/  FFMA.FTZ R171, R177, UR10, -R191 ;  /* 0x0000000ab1ab7c23 */ /* 0x000fe200080108bf */
[----:B------:R-:W-:Y:S01]  /*fdc0*/  LOP3.LUT R191, R166, 0xff00ff, RZ, 0xc0, !PT ;  /* 0x00ff00ffa6bf7812 */ /* 0x000fe200078ec0ff */
[----:B------:R-:W1:Y:S01]  /*fdd0*/  MUFU.EX2 R186, R186 ;  /* 0x000000ba00ba7308 */ /* 0x000e620000000800 */
[----:B------:R-:W-:Y:S02]  /*fde0*/  PRMT R167, R169, 0x5410, R167 ;  /* 0x00005410a9a77816 */ /* 0x000fe400000000a7 */
[--C-:B------:R-:W-:Y:S01]  /*fdf0*/  HSET2.LE.AND R166, R165, R202.reuse, PT ;  /* 0x000000caa5a67233 */ /* 0x100fe20003803000 */
[----:B------:R-:W-:Y:S01]  /*fe00*/  MUFU.EX2 R169, R171 ;  /* 0x000000ab00a97308 */ /* 0x000fe20000000800 */
[----:B------:R-:W-:-:S02]  /*fe10*/  HSET2.LE.AND R165, R191, R202, PT ;  /* 0x000000cabfa57233 */ /* 0x000fc40003803000 */
[--C-:B------:R-:W-:Y:S01]  /*fe20*/  HSET2.LE.AND R164, R164, R202.reuse, PT ;  /* 0x000000caa4a47233 */ /* 0x100fe20003803000 */
[----:B------:R2:W3:Y:S01]  /*fe30*/  MUFU.EX2 R171, R185 ;  /* 0x000000b900ab7308 */ /* 0x0004e20000000800 */
[----:B------:R-:W-:-:S03]  /*fe40*/  HSET2.LE.AND R202, R167, R202, PT ;  /* 0x000000caa7ca7233 */ /* 0x000fc60003803000 */
[----:B------:R-:W4:Y:S01]  /*fe50*/  MUFU.EX2 R177, R215 ;  /* 0x000000d700b17308 */ /* 0x000f220000000800 */
[----:B-1----:R-:W-:Y:S01]  /*fe60*/  FADD.FTZ R168, R186, R168 ;  /* 0x000000a8baa87221 */ /* 0x002fe20000010000 */
[--C-:B--2---:R-:W-:Y:S01]  /*fe70*/  FFMA.FTZ R185, R170, UR10, -R203.reuse ;  /* 0x0000000aaab97c23 */ /* 0x104fe200080108cb */
[--C-:B------:R-:W-:Y:S01]  /*fe80*/  FFMA.FTZ R170, R192, UR10, -R203.reuse ;  /* 0x0000000ac0aa7c23 */ /* 0x100fe200080108cb */
[----:B------:R-:W-:Y:S01]  /*fe90*/  FFMA.FTZ R203, R176, UR10, -R203 ;  /* 0x0000000ab0cb7c23 */ /* 0x000fe200080108cb */
[----:B---3--:R-:W-:Y:S01]  /*fea0*/  F2FP.F16.F32.PACK_AB R167, R171, R169 ;  /* 0x000000a9aba7723e */ /* 0x008fe200000000ff */
[----:B------:R-:W-:Y:S01]  /*feb0*/  MUFU.EX2 R176, R178 ;  /* 0x000000b200b07308 */ /* 0x000fe20000000800 */
[----:B----4-:R-:W-:Y:S02]  /*fec0*/  FADD.FTZ R168, R177, R168 ;  /* 0x000000a8b1a87221 */ /* 0x010fe40000010000 */
[----:B------:R-:W-:Y:S01]  /*fed0*/  LOP3.LUT R166, R167, R166, RZ, 0xc0, !PT ;  /* 0x000000a6a7a67212 */ /* 0x000fe200078ec0ff */
[----:B------:R-:W1:Y:S01]  /*fee0*/  MUFU.EX2 R170, R170 ;  /* 0x000000aa00aa7308 */ /* 0x000e620000000800 */
[----:B------:R-:W-:-:S03]  /*fef0*/  FADD.FTZ R168, R169, R168 ;  /* 0x000000a8a9a87221 */ /* 0x000fc60000010000 */
[----:B------:R-:W2:Y:S01]  /*ff00*/  MUFU.EX2 R178, R185 ;  /* 0x000000b900b27308 */ /* 0x000ea20000000800 */
[----:B------:R-:W-:Y:S01]  /*ff10*/  FADD.FTZ R232, R171, R168 ;  /* 0x000000a8abe87221 */ /* 0x000fe20000010000 */
[----:B------:R-:W-:Y:S02]  /*ff20*/  MOV R168, R207 ;  /* 0x000000cf00a87202 */ /* 0x000fe40000000f00 */
[----:B------:R-:W3:Y:S01]  /*ff30*/  MUFU.EX2 R185, R203 ;  /* 0x000000cb00b97308 */ /* 0x000ee20000000800 */
[----:B-1----:R-:W-:-:S04]  /*ff40*/  F2FP.F16.F32.PACK_AB R167, R170, R176 ;  /* 0x000000b0aaa7723e */ /* 0x002fc800000000ff */
[----:B------:R-:W-:Y:S01]  /*ff50*/  LOP3.LUT R167, R167, R165, RZ, 0xc0, !PT ;  /* 0x000000a5a7a77212 */ /* 0x000fe200078ec0ff */
[----:B--2---:R-:W-:Y:S01]  /*ff60*/  FADD.FTZ R175, R178, R175 ;  /* 0x000000afb2af7221 */ /* 0x004fe20000010000 */
[----:B------:R-:W-:-:S03]  /*ff70*/  F2FP.F16.F32.PACK_AB R165, R177, R186 ;  /* 0x000000bab1a5723e */ /* 0x000fc600000000ff */
[----:B---3--:R-:W-:Y:S01]  /*ff80*/  FADD.FTZ R175, R185, R175 ;  /* 0x000000afb9af7221 */ /* 0x008fe20000010000 */
[----:B------:R-:W-:Y:S02]  /*ff90*/  LOP3.LUT R164, R165, R164, RZ, 0xc0, !PT ;  /* 0x000000a4a5a47212 */ /* 0x000fe400078ec0ff */
[----:B------:R-:W-:Y:S01]  /*ffa0*/  F2FP.F16.F32.PACK_AB R165, R185, R178 ;  /* 0x000000b2b9a5723e */ /* 0x000fe200000000ff */
[----:B------:R-:W-:-:S03]  /*ffb0*/  FADD.FTZ R175, R176, R175 ;  /* 0x000000afb0af7221 */ /* 0x000fc60000010000 */
[----:B------:R-:W-:Y:S01]  /*ffc0*/  LOP3.LUT R165, R165, R202, RZ, 0xc0, !PT ;  /* 0x000000caa5a57212 */ /* 0x000fe200078ec0ff */
[----:B------:R-:W-:-:S06]  /*ffd0*/  FADD.FTZ R231, R170, R175 ;  /* 0x000000afaae77221 */ /* 0x000fcc0000010000 */
        /* <DEDUP_REMOVED lines=17> */
[----:B------:R-:W-:Y:S02]  /*100f0*/  MOV R166, R205 ;  /* 0x000000cd00a67202 */ /* 0x000fe40000000f00 */
[----:B------:R-:W-:Y:S01]  /*10100*/  MOV R167, R206 ;  /* 0x000000ce00a77202 */ /* 0x000fe20000000f00 */
[----:B------:R-:W-:-:S14]  /*10110*/  BRA.U !UP0, `(.L_x_989) ;  /* 0x00000035080c7547 */ /* 0x000fdc000b800000 */
[----:B------:R-:W-:Y:S01]  /*10120*/  UIADD3 UR10, UPT, UPT, UR20, -0x5, URZ ;  /* 0xfffffffb140a7890 */ /* 0x000fe2000fffe0ff */
[----:B------:R-:W-:-:S04]  /*10130*/  DEPBAR.LE SB0, 0x0 ;  /* 0x000080000000791a */ /* 0x000fc80000000000 */
[----:B------:R-:W-:Y:S01]  /*10140*/  UIMAD.WIDE.U32 UR12, UR10, UR8, URZ ;  /* 0x000000080a0c72a5 */ /* 0x000fe2000f8e00ff */
[----:B------:R-:W-:Y:S01]  /*10150*/  IMAD.SHL.U32 R221, R219, 0x20, RZ ;  /* 0x00000020dbdd7824 */ /* 0x000fe200078e00ff */
[----:B------:R-:W-:Y:S01]  /*10160*/  SHF.R.U32.HI R222, RZ, 0x1, R219 ;  /* 0x00000001ffde7819 */ /* 0x000fe200000116db */
[----:B------:R-:W-:Y:S01]  /*10170*/  IMAD.MOV.U32 R224, RZ, RZ, 0x20 ;  /* 0x00000020ffe07424 */ /* 0x000fe200078e00ff */
[----:B------:R-:W-:Y:S01]  /*10180*/  UIMAD UR10, UR10, UR9, UR13 ;  /* 0x000000090a0a72a4 */ /* 0x000fe2000f8e020d */
[----:B------:R-:W-:Y:S01]  /*10190*/  VIADD R225, R212, UR5 ;  /* 0x00000005d4e17c36 */ /* 0x000fe20008000000 */
[----:B------:R-:W-:Y:S01]  /*101a0*/  USHF.L.U32 UR7, UR12, 0x5, URZ ;  /* 0x000000050c077899 */ /* 0x000fe200080006ff */
[----:B------:R-:W-:Y:S01]  /*101b0*/  LOP3.LUT R221, R221, 0x7c00, RZ, 0xc0, !PT ;  /* 0x00007c00dddd7812 */ /* 0x000fe200078ec0ff */
[----:B------:R-:W-:Y:S01]  /*101c0*/  USHF.L.U64.HI UR10, UR12, 0x5, UR10 ;  /* 0x000000050c0a7899 */ /* 0x000fe2000801020a */
[----:B------:R-:W-:Y:S01]  /*101d0*/  LOP3.LUT R5, R222, 0x8, RZ, 0xc0, !PT ;  /* 0x00000008de057812 */ /* 0x000fe200078ec0ff */
[----:B------:R-:W-:Y:S01]  /*101e0*/  ULEA UR11, UP0, UR8, UR7, 0x4 ;  /* 0x00000007080b7291 */ /* 0x000fe2000f8020ff */
[----:B------:R-:W-:Y:S01]  /*101f0*/  LOP3.LUT R214, R221, 0x200, R214, 0xf8, !PT ;  /* 0x00000200ddd67812 */ /* 0x000fe200078ef8d6 */
[----:B------:R-:W-:Y:S01]  /*10200*/  IMAD.U32 R4, RZ, RZ, UR7 ;  /* 0x00000007ff047e24 */ /* 0x000fe2000f8e00ff */
[----:B------:R-:W-:Y:S01]  /*10210*/  SEL R224, R224, 0xffffffe0, !P6 ;  /* 0xffffffe0e0e07807 */ /* 0x000fe20007000000 */
[----:B------:R-:W-:Y:S01]  /*10220*/  ULEA.HI.X UR8, UR8, UR10, UR9, 0x4, UP0 ;  /* 0x0000000a08087291 */ /* 0x000fe200080f2409 */
[----:B------:R-:W-:Y:S01]  /*10230*/  IMAD.U32 R8, RZ, RZ, UR10 ;  /* 0x0000000aff087e24 */ /* 0x000fe2000f8e00ff */
[----:B------:R-:W-:Y:S01]  /*10240*/  LOP3.LUT R5, R214, R213, R5, 0xf6, !PT ;  /* 0x000000d5d6057212 */ /* 0x000fe200078ef605 */
[----:B------:R-:W-:Y:S01]  /*10250*/  IMAD.U32 R7, RZ, RZ, UR11 ;  /* 0x0000000bff077e24 */ /* 0x000fe2000f8e00ff */
[CC--:B------:R-:W-:Y:S01]  /*10260*/  @!P4 LEA R14, P5, R4.reuse, R226.reuse, 0x1 ;  /* 0x000000e2040ec211 */ /* 0x0c0fe200078a08ff */
[----:B------:R-:W-:Y:S01]  /*10270*/  IMAD.IADD R200, R225, 0x1, R224 ;  /* 0x00000001e1c87824 */ /* 0x000fe200078e02e0 */
[CC--:B------:R-:W-:Y:S01]  /*10280*/  @!P3 LEA R10, P1, R4.reuse, R226.reuse, 0x1 ;  /* 0x000000e2040ab211 */ /* 0x0c0fe200078208ff */
[----:B------:R-:W-:Y:S01]  /*10290*/  IMAD.U32 R6, RZ, RZ, UR8 ;  /* 0x00000008ff067e24 */ /* 0x000fe2000f8e00ff */
[----:B------:R-:W-:Y:S01]  /*102a0*/  LEA R12, P2, R7, R226, 0x1 ;  /* 0x000000e2070c7211 */ /* 0x000fe200078408ff */
[----:B------:R-:W-:Y:S01]  /*102b0*/  IMAD.IADD R225, R225, 0x1, R211 ;  /* 0x00000001e1e17824 */ /* 0x000fe200078e02d3 */
[CCC-:B------:R-:W-:Y:S01]  /*102c0*/  @!P4 LEA.HI.X R15, R4.reuse, R223.reuse, R8.reuse, 0x1, P5 ;  /* 0x000000df040fc211 */ /* 0x1c0fe200028f0c08 */
[----:B------:R-:W-:Y:S01]  /*102d0*/  BAR.SYNC.DEFER_BLOCKING 0x0 ;  /* 0x0000000000007b1d */ /* 0x000fe20000010000 */
[-C--:B------:R-:W-:Y:S01]  /*102e0*/  @!P3 LEA.HI.X R11, R4, R223.reuse, R8, 0x1, P1 ;  /* 0x000000df040bb211 */ /* 0x080fe200008f0c08 */
[----:B------:R-:W-:Y:S01]  /*102f0*/  UIADD3 UR7, UPT, UPT, UR20, -0x5, URZ ;  /* 0xfffffffb14077890 */ /* 0x000fe2000fffe0ff */
[----:B------:R-:W-:Y:S01]  /*10300*/  LEA.HI.X R13, R7, R223, R6, 0x1, P2 ;  /* 0x000000df070d7211 */ /* 0x000fe200010f0c06 */
[----:B------:R-:W-:Y:S01]  /*10310*/  IMAD.U32 R250, RZ, RZ, UR31 ;  /* 0x0000001ffffa7e24 */ /* 0x000fe2000f8e00ff */
[----:B------:R-:W-:Y:S01]  /*10320*/  LEA R201, R5, UR5, 0x1 ;  /* 0x0000000505c97c11 */ /* 0x000fe2000f8e08ff */
[----:B------:R-:W-:Y:S01]  /*10330*/  IMAD.U32 R246, RZ, RZ, UR30 ;  /* 0x0000001efff67e24 */ /* 0x000fe2000f8e00ff */
[----:B------:R-:W-:Y:S01]  /*10340*/  UISETP.NE.AND UP0, UPT, UR20, 0x5, UPT ;  /* 0x000000051400788c */ /* 0x000fe2000bf05270 */
[----:B------:R-:W-:-:S02]  /*10350*/  VIADD R250, R250, 0x32370b8f ;  /* 0x32370b8ffafa7836 */ /* 0x000fc40000000000 */
[--C-:B------:R-:W-:Y:S02]  /*10360*/  IMAD.IADD R233, R224, 0x1, R201.reuse ;  /* 0x00000001e0e97824 */ /* 0x100fe400078e02c9 */
[----:B------:R-:W-:Y:S02]  /*10370*/  IMAD.IADD R216, R211, 0x1, R201 ;  /* 0x00000001d3d87824 */ /* 0x000fe400078e02c9 */
[----:B------:R-:W-:Y:S02]  /*10380*/  VIADD R246, R246, 0x78dde6e4 ;  /* 0x78dde6e4f6f67836 */ /* 0x000fe40000000000 */
        /* <DEDUP_REMOVED lines=23> */
[----:B------:R-:W3:Y:S04]  /*10500*/  LDSM.16.M88.4 R176, [R201+0x2000] ;  /* 0x00200000c9b0783b */ /* 0x000ee80000000200 */
[----:B------:R-:W4:Y:S04]  /*10510*/  LDSM.16.M88.4 R188, [R212+UR5+0x8800] ;  /* 0x00880005d4bc783b */ /* 0x000f280008000200 */
[----:B-1----:R-:W1:Y:S04]  /*10520*/  LDSM.16.M88.4 R8, [R201] ;  /* 0x00000000c908783b */ /* 0x002e680000000200 */
[----:B------:R-:W-:Y:S04]  /*10530*/  LDSM.16.M88.4 R184, [R200+0x8000] ;  /* 0x00800000c8b8783b */ /* 0x000fe80000000200 */
[----:B--2---:R-:W2:Y:S04]  /*10540*/  LDSM.16.M88.4 R12, [R233+0x2000] ;  /* 0x00200000e90c783b */ /* 0x004ea80000000200 */
[----:B------:R-:W5:Y:S04]  /*10550*/  LDSM.16.M88.4 R196, [R200+0x8800] ;  /* 0x00880000c8c4783b */ /* 0x000f680000000200 */
[----:B------:R-:W5:Y:S04]  /*10560*/  LDSM.16.M88.4 R192, [R233] ;  /* 0x00000000e9c0783b */ /* 0x000f680000000200 */
[----:B------:R-:W-:Y:S04]  /*10570*/  LDSM.16.M88.4 R4, [R216+0x2000] ;  /* 0x00200000d804783b */ /* 0x000fe80000000200 */
[----:B------:R-:W5:Y:S04]  /*10580*/  LDSM.16.M88.4 R172, [R225+0x8000] ;  /* 0x00800000e1ac783b */ /* 0x000f680000000200 */
[----:B------:R-:W5:Y:S01]  /*10590*/  LDSM.16.M88.4 R16, [R225+0x8800] ;  /* 0x00880000e110783b */ /* 0x000f620000000200 */
[C---:B---3--:R-:W-:Y:S03]  /*105a0*/  HMMA.16816.F32 R164, R176.reuse, R28, RZ ;  /* 0x0000001cb0a4723c */ /* 0x048fe600000018ff */
[----:B------:R-:W0:Y:S05]  /*105b0*/  LDGDEPBAR ;  /* 0x00000000000079af */ /* 0x000e2a0000000000 */
[C---:B----4-:R-:W-:Y:S08]  /*105c0*/  HMMA.16816.F32 R20, R176.reuse, R188, RZ ;  /* 0x000000bcb014723c */ /* 0x050ff000000018ff */
[C---:B------:R-:W-:Y:S08]  /*105d0*/  HMMA.16816.F32 R32, R176.reuse, R30, RZ ;  /* 0x0000001eb020723c */ /* 0x040ff000000018ff */
[----:B------:R-:W-:Y:S08]  /*105e0*/  HMMA.16816.F32 R176, R176, R190, RZ ;  /* 0x000000beb0b0723c */ /* 0x000ff000000018ff */
[C---:B-1----:R-:W-:Y:S08]  /*105f0*/  HMMA.16816.F32 R168, R8.reuse, R28, RZ ;  /* 0x0000001c08a8723c */ /* 0x042ff000000018ff */
[C---:B------:R-:W-:Y:S08]  /*10600*/  HMMA.16816.F32 R24, R8.reuse, R188, RZ ;  /* 0x000000bc0818723c */ /* 0x040ff000000018ff */
[----:B------:R-:W-:Y:S08]  /*10610*/  HMMA.16816.F32 R28, R8, R30, RZ ;  /* 0x0000001e081c723c */ /* 0x000ff000000018ff */
[C---:B--2---:R-:W-:Y:S08]  /*10620*/  HMMA.16816.F32 R164, R12.reuse, R184, R164 ;  /* 0x000000b80ca4723c */ /* 0x044ff000000018a4 */
[C---:B-----5:R-:W-:Y:S08]  /*10630*/  HMMA.16816.F32 R20, R12.reuse, R196, R20 ;  /* 0x000000c40c14723c */ /* 0x060ff00000001814 */
[C---:B------:R-:W-:Y:S08]  /*10640*/  HMMA.16816.F32 R32, R12.reuse, R186, R32 ;  /* 0x000000ba0c20723c */ /* 0x040ff00000001820 */
[----:B------:R-:W-:Y:S01]  /*10650*/  HMMA.16816.F32 R176, R12, R198, R176 ;  /* 0x000000c60cb0723c */ /* 0x000fe200000018b0 */
[----:B------:R-:W1:Y:S07]  /*10660*/  LDSM.16.M88.4 R12, [R216] ;  /* 0x00000000d80c783b */ /* 0x000e6e0000000200 */
[----:B------:R-:W-:Y:S01]  /*10670*/  HMMA.16816.F32 R8, R8, R190, RZ ;  /* 0x000000be0808723c */ /* 0x000fe200000018ff */
[----:B------:R-:W-:Y:S07]  /*10680*/  LDSM.16.M88.4 R188, [R211+0x2000] ;  /* 0x00200000d3bc783b */ /* 0x000fee0000000200 */
[C---:B------:R-:W-:Y:S08]  /*10690*/  HMMA.16816.F32 R168, R192.reuse, R184, R168 ;  /* 0x000000b8c0a8723c */ /* 0x040ff000000018a8 */
[C---:B------:R-:W-:Y:S08]  /*106a0*/  HMMA.16816.F32 R24, R192.reuse, R196, R24 ;  /* 0x000000c4c018723c */ /* 0x040ff00000001818 */
[C---:B------:R-:W-:Y:S01]  /*106b0*/  HMMA.16816.F32 R28, R192.reuse, R186, R28 ;  /* 0x000000bac01c723c */ /* 0x040fe2000000181c */
[----:B------:R-:W2:Y:S07]  /*106c0*/  LDSM.16.M88.4 R184, [R224+0x8000] ;  /* 0x00800000e0b8783b */ /* 0x000eae0000000200 */
[----:B------:R-:W-:Y:S01]  /*106d0*/  HMMA.16816.F32 R192, R192, R198, R8 ;  /* 0x000000c6c0c0723c */ /* 0x000fe20000001808 */
[----:B------:R-:W-:Y:S04]  /*106e0*/  LDSM.16.M88.4 R8, [R224+0x8800] ;  /* 0x00880000e008783b */ /* 0x000fe80000000200 */
[----:B------:R-:W-:Y:S03]  /*106f0*/  LDSM.16.M88.4 R196, [R233+0x4000] ;  /* 0x00400000e9c4783b */ /* 0x000fe60000000200 */
[C---:B------:R-:W-:Y:S08]  /*10700*/  HMMA.16816.F32 R164, R4.reuse, R172, R164 ;  /* 0x000000ac04a4723c */ /* 0x040ff000000018a4 */
[C---:B------:R-:W-:Y:S08]  /*10710*/  HMMA.16816.F32 R20, R4.reuse, R16, R20 ;  /* 0x000000100414723c */ /* 0x040ff00000001814 */
[C---:B------:R-:W-:Y:S08]  /*10720*/  HMMA.16816.F32 R32, R4.reuse, R174, R32 ;  /* 0x000000ae0420723c */ /* 0x040ff00000001820 */
[----:B------:R-:W-:Y:S01]  /*10730*/  HMMA.16816.F32 R176, R4, R18, R176 ;  /* 0x0000001204b0723c */ /* 0x000fe200000018b0 */
[----:B------:R-:W3:Y:S07]  /*10740*/  LDSM.16.M88.4 R4, [R211] ;  /* 0x00000000d304783b */ /* 0x000eee0000000200 */
[C---:B-1----:R-:W-:Y:S08]  /*10750*/  HMMA.16816.F32 R168, R12.reuse, R172, R168 ;  /* 0x000000ac0ca8723c */ /* 0x042ff000000018a8 */
[C---:B------:R-:W-:Y:S01]  /*10760*/  HMMA.16816.F32 R28, R12.reuse, R174, R28 ;  /* 0x000000ae0c1c723c */ /* 0x040fe2000000181c */
[----:B------:R-:W-:Y:S04]  /*10770*/  LDSM.16.M88.4 R172, [R212+UR5+0x9000] ;  /* 0x00900005d4ac783b */ /* 0x000fe80008000200 */
[----:B------:R-:W-:Y:S03]  /*10780*/  LDSM.16.M88.4 R212, [R212+UR5+0x9800] ;  /* 0x00980005d4d4783b */ /* 0x000fe60008000200 */
[C---:B------:R-:W-:Y:S08]  /*10790*/  HMMA.16816.F32 R24, R12.reuse, R16, R24 ;  /* 0x000000100c18723c */ /* 0x040ff00000001818 */
[----:B------:R-:W-:Y:S01]  /*107a0*/  HMMA.16816.F32 R192, R12, R18, R192 ;  /* 0x000000120cc0723c */ /* 0x000fe200000018c0 */
[----:B------:R-:W1:Y:S04]  /*107b0*/  LDSM.16.M88.4 R16, [R201+0x6000] ;  /* 0x00600000c910783b */ /* 0x000e680000000200 */
[----:B------:R-:W4:Y:S03]  /*107c0*/  LDSM.16.M88.4 R12, [R201+0x4000] ;  /* 0x00400000c90c783b */ /* 0x000f260000000200 */
[-C--:B--2---:R-:W-:Y:S08]  /*107d0*/  HMMA.16816.F32 R164, R188, R184.reuse, R164 ;  /* 0x000000b8bca4723c */ /* 0x084ff000000018a4 */
[C---:B---3--:R-:W-:Y:S08]  /*107e0*/  HMMA.16816.F32 R168, R4.reuse, R184, R168 ;  /* 0x000000b804a8723c */ /* 0x048ff000000018a8 */
[C---:B------:R-:W-:Y:S08]  /*107f0*/  HMMA.16816.F32 R28, R4.reuse, R186, R28 ;  /* 0x000000ba041c723c */ /* 0x040ff0000000181c */
[C---:B------:R-:W-:Y:S08]  /*10800*/  HMMA.16816.F32 R24, R4.reuse, R8, R24 ;  /* 0x000000080418723c */ /* 0x040ff00000001818 */
[----:B------:R-:W-:Y:S01]  /*10810*/  HMMA.16816.F32 R192, R4, R10, R192 ;  /* 0x0000000a04c0723c */ /* 0x000fe200000018c0 */
[----:B------:R-:W-:Y:S04]  /*10820*/  LDSM.16.M88.4 R4, [R200+0x9000] ;  /* 0x00900000c804783b */ /* 0x000fe80000000200 */
[----:B------:R-:W-:Y:S03]  /*10830*/  LDSM.16.M88.4 R200, [R200+0x9800] ;  /* 0x00980000c8c8783b */ /* 0x000fe60000000200 */
[C---:B------:R-:W-:Y:S01]  /*10840*/  HMMA.16816.F32 R32, R188.reuse, R186, R32 ;  /* 0x000000babc20723c */ /* 0x040fe20000001820 */
[----:B------:R-:W-:Y:S07]  /*10850*/  LDSM.16.M88.4 R184, [R216+0x6000] ;  /* 0x00600000d8b8783b */ /* 0x000fee0000000200 */
[C---:B------:R-:W-:Y:S08]  /*10860*/  HMMA.16816.F32 R20, R188.reuse, R8, R20 ;  /* 0x00000008bc14723c */ /* 0x040ff00000001814 */
[----:B------:R-:W-:Y:S01]  /*10870*/  HMMA.16816.F32 R176, R188, R10, R176 ;  /* 0x0000000abcb0723c */ /* 0x000fe200000018b0 */
[----:B------:R-:W2:Y:S04]  /*10880*/  LDSM.16.M88.4 R8, [R233+0x6000] ;  /* 0x00600000e908783b */ /* 0x000ea80000000200 */
[----:B------:R-:W-:Y:S03]  /*10890*/  LDSM.16.M88.4 R188, [R216+0x4000] ;  /* 0x00400000d8bc783b */ /* 0x000fe60000000200 */
[C---:B-1----:R-:W-:Y:S08]  /*108a0*/  HMMA.16816.F32 R164, R16.reuse, R172, R164 ;  /* 0x000000ac10a4723c */ /* 0x042ff000000018a4 */
[C---:B------:R-:W-:Y:S08]  /*108b0*/  HMMA.16816.F32 R32, R16.reuse, R174, R32 ;  /* 0x000000ae1020723c */ /* 0x040ff00000001820 */
[C---:B------:R-:W-:Y:S08]  /*108c0*/  HMMA.16816.F32 R20, R16.reuse, R212, R20 ;  /* 0x000000d41014723c */ /* 0x040ff00000001814 */
[----:B------:R-:W-:Y:S01]  /*108d0*/  HMMA.16816.F32 R16, R16, R214, R176 ;  /* 0x000000d61010723c */ /* 0x000fe200000018b0 */
[----:B------:R-:W1:Y:S07]  /*108e0*/  LDSM.16.M88.4 R176, [R225+0x9000] ;  /* 0x00900000e1b0783b */ /* 0x000e6e0000000200 */
[C---:B----4-:R-:W-:Y:S08]  /*108f0*/  HMMA.16816.F32 R168, R12.reuse, R172, R168 ;  /* 0x000000ac0ca8723c */ /* 0x050ff000000018a8 */
[C---:B------:R-:W-:Y:S01]  /*10900*/  HMMA.16816.F32 R28, R12.reuse, R174, R28 ;  /* 0x000000ae0c1c723c */ /* 0x040fe2000000181c */
[----:B------:R-:W3:Y:S07]  /*10910*/  LDSM.16.M88.4 R172, [R225+0x9800] ;  /* 0x00980000e1ac783b */ /* 0x000eee0000000200 */
[C---:B------:R-:W-:Y:S08]  /*10920*/  HMMA.16816.F32 R24, R12.reuse, R212, R24 ;  /* 0x000000d40c18723c */ /* 0x040ff00000001818 */
[----:B------:R-:W-:Y:S01]  /*10930*/  HMMA.16816.F32 R192, R12, R214, R192 ;  /* 0x000000d60cc0723c */ /* 0x000fe200000018c0 */
[----:B------:R-:W-:Y:S07]  /*10940*/  LDSM.16.M88.4 R12, [R211+0x4000] ;  /* 0x00400000d30c783b */ /* 0x000fee0000000200 */
[C---:B--2---:R-:W-:Y:S08]  /*10950*/  HMMA.16816.F32 R164, R8.reuse, R4, R164 ;  /* 0x0000000408a4723c */ /* 0x044ff000000018a4 */
[C---:B------:R-:W-:Y:S08]  /*10960*/  HMMA.16816.F32 R32, R8.reuse, R6, R32 ;  /* 0x000000060820723c */ /* 0x040ff00000001820 */
[C---:B------:R-:W-:Y:S08]  /*10970*/  HMMA.16816.F32 R20, R8.reuse, R200, R20 ;  /* 0x000000c80814723c */ /* 0x040ff00000001814 */
[----:B------:R-:W-:Y:S01]  /*10980*/  HMMA.16816.F32 R16, R8, R202, R16 ;  /* 0x000000ca0810723c */ /* 0x000fe20000001810 */
[----:B------:R-:W2:Y:S07]  /*10990*/  LDSM.16.M88.4 R8, [R224+0x9000] ;  /* 0x00900000e008783b */ /* 0x000eae0000000200 */
[C---:B------:R-:W-:Y:S08]  /*109a0*/  HMMA.16816.F32 R168, R196.reuse, R4, R168 ;  /* 0x00000004c4a8723c */ /* 0x040ff000000018a8 */
[C---:B------:R-:W-:Y:S01]  /*109b0*/  HMMA.16816.F32 R28, R196.reuse, R6, R28 ;  /* 0x00000006c41c723c */ /* 0x040fe2000000181c */
[----:B------:R-:W4:Y:S07]  /*109c0*/  LDSM.16.M88.4 R4, [R224+0x9800] ;  /* 0x00980000e004783b */ /* 0x000f2e0000000200 */
[C---:B------:R-:W-:Y:S08]  /*109d0*/  HMMA.16816.F32 R24, R196.reuse, R200, R24 ;  /* 0x000000c8c418723c */ /* 0x040ff00000001818 */
[----:B------:R-:W-:Y:S01]  /*109e0*/  HMMA.16816.F32 R192, R196, R202, R192 ;  /* 0x000000cac4c0723c */ /* 0x000fe200000018c0 */
[----:B------:R-:W5:Y:S01]  /*109f0*/  LDSM.16.M88.4 R196, [R211+0x6000] ;  /* 0x00600000d3c4783b */ /* 0x000f620000000200 */
[----:B------:R-:W-:-:S06]  /*10a00*/  DEPBAR.LE SB0, 0x0 ;  /* 0x000080000000791a */ /* 0x000fcc0000000000 */
[C---:B-1----:R-:W-:Y:S08]  /*10a10*/  HMMA.16816.F32 R168, R188.reuse, R176, R168 ;  /* 0x000000b0bca8723c */ /* 0x042ff000000018a8 */
[C---:B------:R-:W-:Y:S08]  /*10a20*/  HMMA.16816.F32 R28, R188.reuse, R178, R28 ;  /* 0x000000b2bc1c723c */ /* 0x040ff0000000181c */
[C---:B---3--:R-:W-:Y:S08]  /*10a30*/  HMMA.16816.F32 R24, R188.reuse, R172, R24 ;  /* 0x000000acbc18723c */ /* 0x048ff00000001818 */
[----:B------:R-:W-:Y:S08]  /*10a40*/  HMMA.16816.F32 R192, R188, R174, R192 ;  /* 0x000000aebcc0723c */ /* 0x000ff000000018c0 */
[C---:B--2---:R-:W-:Y:S08]  /*10a50*/  HMMA.16816.F32 R168, R12.reuse, R8, R168 ;  /* 0x000000080ca8723c */ /* 0x044ff000000018a8 */
[C---:B------:R-:W-:Y:S08]  /*10a60*/  HMMA.16816.F32 R28, R12.reuse, R10, R28 ;  /* 0x0000000a0c1c723c */ /* 0x040ff0000000181c */
[C---:B----4-:R-:W-:Y:S08]  /*10a70*/  HMMA.16816.F32 R24, R12.reuse, R4, R24 ;  /* 0x000000040c18723c */ /* 0x050ff00000001818 */
[----:B------:R-:W-:Y:S01]  /*10a80*/  HMMA.16816.F32 R192, R12, R6, R192 ;  /* 0x000000060cc0723c */ /* 0x000fe200000018c0 */
[----:B------:R-:W-:-:S02]  /*10a90*/  IMAD.SHL.U32 R14, R219, 0x2, RZ ;  /* 0x00000002db0e7824 */ /* 0x000fc400078e00ff */
[----:B------:R-:W-:Y:S02]  /*10aa0*/  IMAD.U32 R13, RZ, RZ, UR30 ;  /* 0x0000001eff0d7e24 */ /* 0x000fe4000f8e00ff */
[----:B------:R-:W-:Y:S01]  /*10ab0*/  IMAD.U32 R12, RZ, RZ, UR30 ;  /* 0x0000001eff0c7e24 */ /* 0x000fe2000f8e00ff */
[----:B------:R-:W-:Y:S01]  /*10ac0*/  LOP3.LUT R14, R14, 0x6, RZ, 0xc0, !PT ;  /* 0x000000060e0e7812 */ /* 0x000fe200078ec0ff */
[----:B------:R-:W-:Y:S01]  /*10ad0*/  VIADD R13, R13, 0x9e3779b9 ;  /* 0x9e3779b90d0d7836 */ /* 0x000fe20000000000 */
[----:B------:R-:W-:Y:S01]  /*10ae0*/  HMMA.16816.F32 R32, R184, R178, R32 ;  /* 0x000000b2b820723c */ /* 0x000fe20000001820 */
[----:B------:R-:W-:Y:S02]  /*10af0*/  IMAD.U32 R179, RZ, RZ, UR20 ;  /* 0x00000014ffb37e24 */ /* 0x000fe4000f8e00ff */
[----:B------:R-:W-:Y:S02]  /*10b00*/  VIADD R12, R12, 0x3c6ef372 ;  /* 0x3c6ef3720c0c7836 */ /* 0x000fe40000000000 */
[----:B------:R-:W-:-:S03]  /*10b10*/  IMAD R179, R179, 0x20, R14 ;  /* 0x00000020b3b37824 */ /* 0x000fc600078e020e */
[C---:B------:R-:W-:Y:S01]  /*10b20*/  HMMA.16816.F32 R164, R184.reuse, R176, R164 ;  /* 0x000000b0b8a4723c */ /* 0x040fe200000018a4 */
[C---:B------:R-:W-:Y:S02]  /*10b30*/  VIADD R176, R179.reuse, 0xffffff60 ;  /* 0xffffff60b3b07836 */ /* 0x040fe40000000000 */
[C---:B------:R-:W-:Y:S02]  /*10b40*/  VIADD R177, R179.reuse, 0xffffff68 ;  /* 0xffffff68b3b17836 */ /* 0x040fe40000000000 */
[----:B------:R-:W-:Y:S01]  /*10b50*/  VIADD R178, R179, 0xffffff69 ;  /* 0xffffff69b3b27836 */ /* 0x000fe20000000000 */
[----:B------:R-:W-:Y:S01]  /*10b60*/  BAR.SYNC.DEFER_BLOCKING 0x0 ;  /* 0x0000000000007b1d */ /* 0x000fe20000010000 */
[C---:B------:R-:W-:Y:S01]  /*10b70*/  ISETP.GE.AND P1, PT, R176.reuse, R210, PT ;  /* 0x000000d2b000720c */ /* 0x040fe20003f26270 */
[----:B------:R-:W-:Y:S01]  /*10b80*/  HMMA.16816.F32 R20, R184, R172, R20 ;  /* 0x000000acb814723c */ /* 0x000fe20000001814 */
[----:B------:R-:W-:Y:S01]  /*10b90*/  IMAD.U32 R172, RZ, RZ, UR31 ;  /* 0x0000001fffac7e24 */ /* 0x000fe2000f8e00ff */
[----:B------:R-:W-:-:S04]  /*10ba0*/  ISETP.GE.AND P2, PT, R176, R209, PT ;  /* 0x000000d1b000720c */ /* 0x000fc80003f46270 */
[----:B------:R-:W-:Y:S02]  /*10bb0*/  LOP3.LUT R172, R172, UR7, R183, 0x96, !PT ;  /* 0x00000007acac7c12 */ /* 0x000fe4000f8e96b7 */
[----:B------:R-:W-:Y:S01]  /*10bc0*/  HMMA.16816.F32 R16, R184, R174, R16 ;  /* 0x000000aeb810723c */ /* 0x000fe20000001810 */
[----:B------:R-:W-:Y:S02]  /*10bd0*/  VIADD R175, R179, 0xffffff61 ;  /* 0xffffff61b3af7836 */ /* 0x000fe40000000000 */
[----:B------:R-:W-:-:S03]  /*10be0*/  IMAD.WIDE.U32 R172, R172, -0x326172a9, RZ ;  /* 0xcd9e8d57acac7825 */ /* 0x000fc600078e00ff */
[----:B------:R-:W-:Y:S01]  /*10bf0*/  ISETP.GE.AND P5, PT, R175, R210, PT ;  /* 0x000000d2af00720c */ /* 0x000fe20003fa6270 */
[C---:B------:R-:W-:Y:S01]  /*10c00*/  VIADD R174, R179.reuse, 0xffffff70 ;  /* 0xffffff70b3ae7836 */ /* 0x040fe20000000000 */
[C---:B-----5:R-:W-:Y:S01]  /*10c10*/  HMMA.16816.F32 R32, R196.reuse, R10, R32 ;  /* 0x0000000ac420723c */ /* 0x060fe20000001820 */
[----:B------:R-:W-:Y:S01]  /*10c20*/  FSEL R10, R168, -INF , !P1 ;  /* 0xff800000a80a7808 */ /* 0x000fe20004800000 */
[----:B------:R-:W-:Y:S01]  /*10c30*/  VIADD R168, R179, 0xffffff79 ;  /* 0xffffff79b3a87836 */ /* 0x000fe20000000000 */
[----:B------:R-:W-:Y:S02]  /*10c40*/  ISETP.GE.AND P1, PT, R175, R209, PT ;  /* 0x000000d1af00720c */ /* 0x000fe40003f26270 */
[C-C-:B------:R-:W-:Y:S02]  /*10c50*/  LOP3.LUT R15, R13.reuse, R180, R173.reuse, 0x96, !PT ;  /* 0x000000b40d0f7212 */ /* 0x140fe400078e96ad */
[----:B------:R-:W-:Y:S01]  /*10c60*/  LOP3.LUT R13, R13, R2, R173, 0x96, !PT ;  /* 0x000000020d0d7212 */ /* 0x000fe200078e96ad */
[----:B------:R-:W-:Y:S01]  /*10c70*/  HMMA.16816.F32 R164, R196, R8, R164 ;  /* 0x00000008c4a4723c */ /* 0x000fe200000018a4 */
[----:B------:R-:W-:Y:S01]  /*10c80*/  FSEL R8, R171, -INF , !P1 ;  /* 0xff800000ab087808 */ /* 0x000fe20004800000 */
[----:B------:R-:W-:Y:S01]  /*10c90*/  VIADD R173, R179, 0xffffff71 ;  /* 0xffffff71b3ad7836 */ /* 0x000fe20000000000 */
[----:B------:R-:W-:Y:S01]  /*10ca0*/  ISETP.GE.AND P1, PT, R177, R210, PT ;  /* 0x000000d2b100720c */ /* 0x000fe20003f26270 */
[----:B------:R-:W-:Y:S01]  /*10cb0*/  IMAD.WIDE.U32 R244, R15, -0x2daee0ad, RZ ;  /* 0xd2511f530ff47825 */ /* 0x000fe200078e00ff */
[----:B------:R-:W-:-:S02]  /*10cc0*/  FSEL R9, R170, -INF , !P2 ;  /* 0xff800000aa097808 */ /* 0x000fc40005000000 */
[----:B------:R-:W-:Y:S01]  /*10cd0*/  FSEL R28, R28, -INF , !P1 ;  /* 0xff8000001c1c7808 */ /* 0x000fe20004800000 */
[C---:B------:R-:W-:Y:S01]  /*10ce0*/  HMMA.16816.F32 R20, R196.reuse, R4, R20 ;  /* 0x00000004c414723c */ /* 0x040fe20000001814 */
[-C--:B------:R-:W-:Y:S02]  /*10cf0*/  ISETP.GE.AND P2, PT, R178, R210.reuse, PT ;  /* 0x000000d2b200720c */ /* 0x080fe40003f46270 */
[----:B------:R-:W-:Y:S02]  /*10d00*/  ISETP.GE.AND P1, PT, R174, R210, PT ;  /* 0x000000d2ae00720c */ /* 0x000fe40003f26270 */
[----:B------:R-:W-:Y:S02]  /*10d10*/  FSEL R11, R169, -INF , !P5 ;  /* 0xff800000a90b7808 */ /* 0x000fe40006800000 */
[----:B------:R-:W-:Y:S01]  /*10d20*/  FSEL R29, R29, -INF , !P2 ;  /* 0xff8000001d1d7808 */ /* 0x000fe20005000000 */
[----:B------:R-:W-:Y:S01]  /*10d30*/  HMMA.16816.F32 R16, R196, R6, R16 ;  /* 0x00000006c410723c */ /* 0x000fe20000001810 */
[----:B------:R-:W-:Y:S01]  /*10d40*/  FSEL R169, R24, -INF , !P1 ;  /* 0xff80000018a97808 */ /* 0x000fe20004800000 */
[----:B------:R-:W-:Y:S01]  /*10d50*/  IMAD.U32 R24, RZ, RZ, UR30 ;  /* 0x0000001eff187e24 */ /* 0x000fe2000f8e00ff */
[----:B------:R-:W-:-:S02]  /*10d60*/  LOP3.LUT R14, R12, R172, R241, 0x96, !PT ;  /* 0x000000ac0c0e7212 */ /* 0x000fc400078e96f1 */
[----:B------:R-:W-:Y:S01]  /*10d70*/  ISETP.GE.AND P2, PT, R173, R210, PT ;  /* 0x000000d2ad00720c */ /* 0x000fe20003f46270 */
[----:B------:R-:W-:Y:S01]  /*10d80*/  VIADD R24, R24, 0xdaa66d2b ;  /* 0xdaa66d2b18187836 */ /* 0x000fe20000000000 */
[-C--:B------:R-:W-:Y:S01]  /*10d90*/  ISETP.GE.AND P1, PT, R177, R209.reuse, PT ;  /* 0x000000d1b100720c */ /* 0x080fe20003f26270 */
[----:B------:R-:W-:Y:S01]  /*10da0*/  IMAD.WIDE.U32 R14, R14, -0x2daee0ad, RZ ;  /* 0xd2511f530e0e7825 */ /* 0x000fe200078e00ff */
[----:B------:R-:W-:Y:S02]  /*10db0*/  LOP3.LUT R12, R12, R172, R237, 0x96, !PT ;  /* 0x000000ac0c0c7212 */ /* 0x000fe400078e96ed */
[----:B------:R-:W-:Y:S01]  /*10dc0*/  FSEL R170, R25, -INF , !P2 ;  /* 0xff80000019aa7808 */ /* 0x000fe20005000000 */
[----:B------:R-:W-:Y:S01]  /*10dd0*/  VIADD R172, R179, 0xffffff78 ;  /* 0xffffff78b3ac7836 */ /* 0x000fe20000000000 */
[----:B------:R-:W-:Y:S02]  /*10de0*/  FSEL R30, R30, -INF , !P1 ;  /* 0xff8000001e1e7808 */ /* 0x000fe40004800000 */
[----:B------:R-:W-:-:S02]  /*10df0*/  ISETP.GE.AND P2, PT, R178, R209, PT ;  /* 0x000000d1b200720c */ /* 0x000fc40003f46270 */
[-C--:B------:R-:W-:Y:S02]  /*10e00*/  ISETP.GE.AND P1, PT, R168, R210.reuse, PT ;  /* 0x000000d2a800720c */ /* 0x080fe40003f26270 */
[----:B------:R-:W-:Y:S02]  /*10e10*/  ISETP.GE.AND P5, PT, R172, R210, PT ;  /* 0x000000d2ac00720c */ /* 0x000fe40003fa6270 */
[----:B------:R-:W-:Y:S02]  /*10e20*/  FSEL R31, R31, -INF , !P2 ;  /* 0xff8000001f1f7808 */ /* 0x000fe40005000000 */
[----:B------:R-:W-:Y:S02]  /*10e30*/  FSEL R193, R193, -INF , !P1 ;  /* 0xff800000c1c17808 */ /* 0x000fe40004800000 */
[----:B------:R-:W-:Y:S02]  /*10e40*/  ISETP.GE.AND P2, PT, R174, R209, PT ;  /* 0x000000d1ae00720c */ /* 0x000fe40003f46270 */
[----:B------:R-:W-:-:S02]  /*10e50*/  ISETP.GE.AND P1, PT, R176, R208, PT ;  /* 0x000000d0b000720c */ /* 0x000fc40003f26270 */
[----:B------:R-:W-:Y:S02]  /*10e60*/  FSEL R192, R192, -INF , !P5 ;  /* 0xff800000c0c07808 */ /* 0x000fe40006800000 */
[----:B------:R-:W-:Y:S02]  /*10e70*/  ISETP.GE.AND P5, PT, R173, R209, PT ;  /* 0x000000d1ad00720c */ /* 0x000fe40003fa6270 */
[----:B------:R-:W-:Y:S02]  /*10e80*/  FSEL R171, R26, -INF , !P2 ;  /* 0xff8000001aab7808 */ /* 0x000fe40005000000 */
[----:B------:R-:W-:Y:S02]  /*10e90*/  FSEL R4, R164, -INF , !P1 ;  /* 0xff800000a4047808 */ /* 0x000fe40004800000 */
[-C--:B------:R-:W-:Y:S02]  /*10ea0*/  ISETP.GE.AND P2, PT, R176, R0.reuse, PT ;  /* 0x00000000b000720c */ /* 0x080fe40003f46270 */
[----:B------:R-:W-:-:S02]  /*10eb0*/  ISETP.GE.AND P1, PT, R175, R0, PT ;  /* 0x00000000af00720c */ /* 0x000fc40003f26270 */
[----:B------:R-:W-:Y:S02]  /*10ec0*/  FSEL R176, R27, -INF , !P5 ;  /* 0xff8000001bb07808 */ /* 0x000fe40006800000 */
[-C--:B------:R-:W-:Y:S02]  /*10ed0*/  ISETP.GE.AND P5, PT, R175, R208.reuse, PT ;  /* 0x000000d0af00720c */ /* 0x080fe40003fa6270 */
[----:B------:R-:W-:Y:S02]  /*10ee0*/  FSEL R6, R167, -INF , !P1 ;  /* 0xff800000a7067808 */ /* 0x000fe40004800000 */
[----:B------:R-:W-:Y:S02]  /*10ef0*/  ISETP.GE.AND P1, PT, R178, R208, PT ;  /* 0x000000d0b200720c */ /* 0x000fe40003f26270 */
[----:B------:R-:W-:Y:S02]  /*10f00*/  FSEL R7, R165, -INF , !P5 ;  /* 0xff800000a5077808 */ /* 0x000fe40006800000 */
[----:B------:R-:W-:-:S02]  /*10f10*/  ISETP.GE.AND P5, PT, R177, R0, PT ;  /* 0x00000000b100720c */ /* 0x000fc40003fa6270 */
[----:B------:R-:W-:Y:S02]  /*10f20*/  FSEL R5, R166, -INF , !P2 ;  /* 0xff800000a6057808 */ /* 0x000fe40005000000 */
[----:B------:R-:W-:Y:S02]  /*10f30*/  FSEL R33, R33, -INF , !P1 ;  /* 0xff80000021217808 */ /* 0x000fe40004800000 */
[----:B------:R-:W-:Y:S02]  /*10f40*/  ISETP.GE.AND P2, PT, R177, R208, PT ;  /* 0x000000d0b100720c */ /* 0x000fe40003f46270 */
[----:B------:R-:W-:Y:S02]  /*10f50*/  ISETP.GE.AND P1, PT, R174, R0, PT ;  /* 0x00000000ae00720c */ /* 0x000fe40003f26270 */
[----:B------:R-:W-:Y:S02]  /*10f60*/  FSEL R34, R34, -INF , !P5 ;  /* 0xff80000022227808 */ /* 0x000fe40006800000 */
[----:B------:R-:W-:-:S02]  /*10f70*/  ISETP.GE.AND P5, PT, R174, R208, PT ;  /* 0x000000d0ae00720c */ /* 0x000fc40003fa6270 */
[----:B------:R-:W-:Y:S02]  /*10f80*/  FSEL R32, R32, -INF , !P2 ;  /* 0xff80000020207808 */ /* 0x000fe40005000000 */
[----:B------:R-:W-:Y:S02]  /*10f90*/  FSEL R213, R22, -INF , !P1 ;  /* 0xff80000016d57808 */ /* 0x000fe40004800000 */
[----:B------:R-:W-:Y:S02]  /*10fa0*/  ISETP.GE.AND P2, PT, R178, R0, PT ;  /* 0x00000000b200720c */ /* 0x000fe40003f46270 */
[-C--:B------:R-:W-:Y:S02]  /*10fb0*/  ISETP.GE.AND P1, PT, R168, R208.reuse, PT ;  /* 0x000000d0a800720c */ /* 0x080fe40003f26270 */
[----:B------:R-:W-:Y:S02]  /*10fc0*/  FSEL R215, R20, -INF , !P5 ;  /* 0xff80000014d77808 */ /* 0x000fe40006800000 */
[----:B------:R-:W-:-:S02]  /*10fd0*/  ISETP.GE.AND P5, PT, R172, R208, PT ;  /* 0x000000d0ac00720c */ /* 0x000fc40003fa6270 */
[----:B------:R-:W-:Y:S02]  /*10fe0*/  FSEL R35, R35, -INF , !P2 ;  /* 0xff80000023237808 */ /* 0x000fe40005000000 */
[----:B------:R-:W-:Y:S02]  /*10ff0*/  FSEL R210, R17, -INF , !P1 ;  /* 0xff80000011d27808 */ /* 0x000fe40004800000 */
[----:B------:R-:W-:Y:S02]  /*11000*/  ISETP.GE.AND P2, PT, R173, R208, PT ;  /* 0x000000d0ad00720c */ /* 0x000fe40003f46270 */
[----:B------:R-:W-:Y:S02]  /*11010*/  ISETP.GE.AND P1, PT, R172, R0, PT ;  /* 0x00000000ac00720c */ /* 0x000fe40003f26270 */
[----:B------:R-:W-:Y:S01]  /*11020*/  FSEL R212, R16, -INF , !P5 ;  /* 0xff80000010d47808 */ /* 0x000fe20006800000 */
[----:B------:R-:W-:Y:S01]  /*11030*/  IMAD.U32 R16, RZ, RZ, UR31 ;  /* 0x0000001fff107e24 */ /* 0x000fe2000f8e00ff */
[----:B------:R-:W-:Y:S01]  /*11040*/  FSEL R224, R21, -INF , !P2 ;  /* 0xff80000015e07808 */ /* 0x000fe20005000000 */
[----:B------:R-:W-:Y:S01]  /*11050*/  IMAD.WIDE.U32 R20, R13, -0x2daee0ad, RZ ;  /* 0xd2511f530d147825 */ /* 0x000fe200078e00ff */
[----:B------:R-:W-:-:S02]  /*11060*/  FSEL R211, R18, -INF , !P1 ;  /* 0xff80000012d37808 */ /* 0x000fc40004800000 */
[-C--:B------:R-:W-:Y:S01]  /*11070*/  ISETP.GE.AND P2, PT, R173, R0.reuse, PT ;  /* 0x00000000ad00720c */ /* 0x080fe20003f46270 */
[----:B------:R-:W-:Y:S01]  /*11080*/  IMAD.WIDE.U32 R12, R12, -0x2daee0ad, RZ ;  /* 0xd2511f530c0c7825 */ /* 0x000fe200078e00ff */
[----:B------:R-:W-:Y:S02]  /*11090*/  ISETP.GE.AND P1, PT, R168, R0, PT ;  /* 0x00000000a800720c */ /* 0x000fe40003f26270 */
[----:B------:R-:W-:Y:S01]  /*110a0*/  FSEL R216, R23, -INF , !P2 ;  /* 0xff80000017d87808 */ /* 0x000fe20005000000 */
[----:B------:R-:W-:Y:S01]  /*110b0*/  VIADD R0, R16, 0x76cf5d0a ;  /* 0x76cf5d0a10007836 */ /* 0x000fe20000000000 */
[-C--:B------:R-:W-:Y:S02]  /*110c0*/  ISETP.GE.AND P5, PT, R172, R209.reuse, PT ;  /* 0x000000d1ac00720c */ /* 0x080fe40003fa6270 */
[----:B------:R-:W-:Y:S02]  /*110d0*/  ISETP.GE.AND P2, PT, R168, R209, PT ;  /* 0x000000d1a800720c */ /* 0x000fe40003f46270 */
[----:B------:R-:W-:-:S02]  /*110e0*/  LOP3.LUT R16, R0, R242, R245, 0x96, !PT ;  /* 0x000000f200107212 */ /* 0x000fc400078e96f5 */
[----:B------:R-:W-:Y:S02]  /*110f0*/  LOP3.LUT R0, R0, R238, R21, 0x96, !PT ;  /* 0x000000ee00007212 */ /* 0x000fe400078e9615 */
[----:B------:R-:W-:Y:S01]  /*11100*/  LOP3.LUT R244, R250, R244, R15, 0x96, !PT ;  /* 0x000000f4faf47212 */ /* 0x000fe200078e960f */
[----:B------:R-:W-:Y:S01]  /*11110*/  IMAD.WIDE.U32 R208, R16, -0x326172a9, RZ ;  /* 0xcd9e8d5710d07825 */ /* 0x000fe200078e00ff */
[----:B------:R-:W-:Y:S02]  /*11120*/  LOP3.LUT R250, R250, R20, R13, 0x96, !PT ;  /* 0x00000014fafa7212 */ /* 0x000fe400078e960d */
[----:B------:R-:W-:Y:S01]  /*11130*/  FSEL R214, R19, -INF , !P1 ;  /* 0xff80000013d67808 */ /* 0x000fe20004800000 */
[----:B------:R-:W-:Y:S01]  /*11140*/  IMAD.WIDE.U32 R16, R0, -0x326172a9, RZ ;  /* 0xcd9e8d5700107825 */ /* 0x000fe200078e00ff */
[----:B------:R-:W-:Y:S02]  /*11150*/  FMNMX3.FTZ R0, R207, R10, R11, !PT ;  /* 0x0000000acf007276 */ /* 0x000fe4000781000b */
[C---:B------:R-:W-:Y:S01]  /*11160*/  LOP3.LUT R20, R24.reuse, R240, R209, 0x96, !PT ;  /* 0x000000f018147212 */ /* 0x040fe200078e96d1 */
[----:B------:R-:W-:Y:S01]  /*11170*/  IMAD.U32 R13, RZ, RZ, UR31 ;  /* 0x0000001fff0d7e24 */ /* 0x000fe2000f8e00ff */
[----:B------:R-:W-:Y:S01]  /*11180*/  LOP3.LUT R24, R24, R236, R17, 0x96, !PT ;  /* 0x000000ec18187212 */ /* 0x000fe200078e9611 */
[----:B------:R-:W-:Y:S01]  /*11190*/  IMAD.WIDE.U32 R244, R244, -0x326172a9, RZ ;  /* 0xcd9e8d57f4f47825 */ /* 0x000fe200078e00ff */
[----:B------:R-:W-:-:S02]  /*111a0*/  FMNMX3.FTZ R0, R0, R28, R29, !PT ;  /* 0x0000001c00007276 */ /* 0x000fc4000781001d */
[----:B------:R-:W-:Y:S01]  /*111b0*/  FSEL R194, R194, -INF , !P5 ;  /* 0xff800000c2c27808 */ /* 0x000fe20006800000 */
[----:B------:R-:W-:Y:S01]  /*111c0*/  IMAD.WIDE.U32 R250, R250, -0x326172a9, RZ ;  /* 0xcd9e8d57fafa7825 */ /* 0x000fe200078e00ff */
[----:B------:R-:W-:Y:S02]  /*111d0*/  FMNMX3.FTZ R0, R0, R169, R170, !PT ;  /* 0x000000a900007276 */ /* 0x000fe400078100aa */
[C---:B------:R-:W-:Y:S01]  /*111e0*/  LOP3.LUT R208, R246.reuse, R208, R245, 0x96, !PT ;  /* 0x000000d0f6d07212 */ /* 0x040fe200078e96f5 */
[----:B------:R-:W-:Y:S01]  /*111f0*/  VIADD R13, R13, 0xed9eba14 ;  /* 0xed9eba140d0d7836 */ /* 0x000fe20000000000 */
[----:B------:R-:W-:Y:S01]  /*11200*/  LOP3.LUT R246, R246, R16, R251, 0x96, !PT ;  /* 0x00000010f6f67212 */ /* 0x000fe200078e96fb */
[----:B------:R-:W-:Y:S01]  /*11210*/  IMAD.WIDE.U32 R20, R20, -0x2daee0ad, RZ ;  /* 0xd2511f5314147825 */ /* 0x000fe200078e00ff */
[----:B------:R-:W-:Y:S02]  /*11220*/  FSEL R195, R195, -INF , !P2 ;  /* 0xff800000c3c37808 */ /* 0x000fe40005000000 */
[----:B------:R-:W-:Y:S01]  /*11230*/  FMNMX3.FTZ R16, R0, R192, R193, !PT ;  /* 0x000000c000107276 */ /* 0x000fe200078100c1 */
[----:B------:R-:W-:Y:S01]  /*11240*/  IMAD.WIDE.U32 R24, R24, -0x2daee0ad, RZ ;  /* 0xd2511f5318187825 */ /* 0x000fe200078e00ff */
[----:B------:R-:W-:-:S04]  /*11250*/  LOP3.LUT R248, R13, R14, R21, 0x96, !PT ;  /* 0x0000000e0df87212 */ /* 0x000fc800078e9615 */
[----:B------:R-:W-:Y:S01]  /*11260*/  LOP3.LUT R13, R13, R12, R25, 0x96, !PT ;  /* 0x0000000c0d0d7212 */ /* 0x000fe200078e9619 */
[----:B------:R-:W-:Y:S06]  /*11270*/  BRA.U !UP0, `(.L_x_993) ;  /* 0x0000000108bc7547 */ /* 0x000fec000b800000 */
[----:B------:R-:W-:Y:S01]  /*11280*/  UIADD3 UR7, UPT, UPT, UR20, -0x6, URZ ;  /* 0xfffffffa14077890 */ /* 0x000fe2000fffe0ff */
[----:B------:R-:W-:Y:S01]  /*11290*/  IMAD.U32 R18, RZ, RZ, UR17 ;  /* 0x00000011ff127e24 */ /* 0x000fe2000f8e00ff */
[----:B------:R-:W-:Y:S01]  /*112a0*/  MOV R27, UR16 ;  /* 0x00000010001b7c02 */ /* 0x000fe20008000f00 */
[----:B------:R-:W-:Y:S01]  /*112b0*/  IMAD.U32 R19, RZ, RZ, UR16 ;  /* 0x00000010ff137e24 */ /* 0x000fe2000f8e00ff */
[----:B------:R-:W-:Y:S01]  /*112c0*/  UIMAD.WIDE.U32 UR8, UR14, UR7, URZ ;  /* 0x000000070e0872a5 */ /* 0x000fe2000f8e00ff */
[----:B------:R-:W-:Y:S01]  /*112d0*/  IMAD.U32 R15, RZ, RZ, UR14 ;  /* 0x0000000eff0f7e24 */ /* 0x000fe2000f8e00ff */
[----:B------:R-:W-:Y:S01]  /*112e0*/  UIMAD UR4, UR4, UR7, URZ ;  /* 0x00000007040472a4 */ /* 0x000fe2000f8e02ff */
[----:B------:R-:W-:Y:S02]  /*112f0*/  IMAD.U32 R26, RZ, RZ, UR17 ;  /* 0x00000011ff1a7e24 */ /* 0x000fe4000f8e00ff */
[----:B------:R-:W-:Y:S01]  /*11300*/  @!P4 IMAD.WIDE.U32 R18, R15, UR7, R18 ;  /* 0x000000070f12cc25 */ /* 0x000fe2000f8e0012 */
[----:B------:R-:W-:Y:S01]  /*11310*/  UIADD3 UR9, UPT, UPT, UR9, UR4, URZ ;  /* 0x0000000409097290 */ /* 0x000fe2000fffe0ff */
[----:B------:R-:W-:-:S02]  /*11320*/  MOV R14, UR8 ;  /* 0x00000008000e7c02 */ /* 0x000fc40008000f00 */
[----:B------:R-:W-:Y:S01]  /*11330*/  IMAD.U32 R0, RZ, RZ, UR8 ;  /* 0x00000008ff007e24 */ /* 0x000fe2000f8e00ff */
[----:B------:R-:W-:Y:S01]  /*11340*/  @!P4 LEA R172, P5, R18, R228, 0x1 ;  /* 0x000000e412acc211 */ /* 0x000fe200078a08ff */
[----:B------:R-:W-:-:S03]  /*11350*/  @!P3 IMAD.WIDE.U32 R26, R15, UR7, R26 ;  /* 0x000000070f1abc25 */ /* 0x000fc6000f8e001a */
[CC--:B------:R-:W-:Y:S01]  /*11360*/  @!P4 LEA R22, P1, R0.reuse, R228.reuse, 0x1 ;  /* 0x000000e40016c211 */ /* 0x0c0fe200078208ff */
[----:B------:R-:W-:Y:S01]  /*11370*/  IMAD.U32 R12, RZ, RZ, UR9 ;  /* 0x00000009ff0c7e24 */ /* 0x000fe2000f8e00ff */
[-C--:B------:R-:W-:Y:S01]  /*11380*/  @!P3 LEA R166, P2, R0, R228.reuse, 0x1 ;  /* 0x000000e400a6b211 */ /* 0x080fe200078408ff */
[----:B------:R-:W-:Y:S01]  /*11390*/  @!P4 VIADD R15, R19, UR4 ;  /* 0x00000004130fcc36 */ /* 0x000fe20008000000 */
[----:B------:R-:W-:Y:S02]  /*113a0*/  MOV R0, UR9 ;  /* 0x0000000900007c02 */ /* 0x000fe40008000f00 */
[-C--:B------:R-:W-:Y:S01]  /*113b0*/  @!P4 LEA.HI.X R23, R14, R227.reuse, R12, 0x1, P1 ;  /* 0x000000e30e17c211 */ /* 0x080fe200008f0c0c */
[----:B------:R-:W-:Y:S01]  /*113c0*/  IMAD.U32 R12, RZ, RZ, UR8 ;  /* 0x00000008ff0c7e24 */ /* 0x000fe2000f8e00ff */
[----:B------:R-:W-:Y:S02]  /*113d0*/  @!P3 LEA R164, P1, R26, R228, 0x1 ;  /* 0x000000e41aa4b211 */ /* 0x000fe400078208ff */
[----:B------:R-:W-:Y:S01]  /*113e0*/  @!P3 IADD3 R14, PT, PT, R27, UR4, RZ ;  /* 0x000000041b0ebc10 */ /* 0x000fe2000fffe0ff */
[----:B------:R-:W-:Y:S01]  /*113f0*/  @!PT LDS RZ, [RZ] ;  /* 0x00000000fffff984 */ /* 0x000fe20000000800 */
[----:B------:R-:W-:Y:S01]  /*11400*/  @!PT LDS RZ, [RZ] ;  /* 0x00000000fffff984 */ /* 0x000fe20000000800 */
[----:B------:R-:W-:Y:S01]  /*11410*/  @!PT LDS RZ, [RZ] ;  /* 0x00000000fffff984 */ /* 0x000fe20000000800 */
[----:B------:R1:W-:Y:S01]  /*11420*/  @!P4 LDGSTS.E.BYPASS.LTC128B.128 [R234+0x8000], desc[UR26][R22.64] ;  /* 0x0800000016eacfae */ /* 0x0003e2000b981a1a */
[----:B------:R-:W-:-:S02]  /*11430*/  @!P3 LEA.HI.X R167, R12, R227, R0, 0x1, P2 ;  /* 0x000000e30ca7b211 */ /* 0x000fc400010f0c00 */
[-C--:B------:R-:W-:Y:S01]  /*11440*/  @!P4 LEA.HI.X R173, R18, R227.reuse, R15, 0x1, P5 ;  /* 0x000000e312adc211 */ /* 0x080fe200028f0c0f */
        /* <DEDUP_REMOVED lines=18> */
.L_x_993:
[----:B------:R-:W2:Y:S01]  /*11570*/  SHFL.BFLY PT, R15, R16, 0x2, 0x1f ;  /* 0x0c401f00100f7f89 */ /* 0x000ea200000e0000 */
[----:B------:R-:W-:Y:S01]  /*11580*/  FMNMX3.FTZ R25, R206, R9, R8, !PT ;  /* 0x00000009ce197276 */ /* 0x000fe20007810008 */
[----:B------:R-:W-:Y:S01]  /*11590*/  IMAD.WIDE.U32 R208, R208, -0x2daee0ad, RZ ;  /* 0xd2511f53d0d07825 */ /* 0x000fe200078e00ff */
[----:B------:R-:W-:Y:S01]  /*115a0*/  FMNMX3.FTZ R19, R205, R4, R7, !PT ;  /* 0x00000004cd137276 */ /* 0x000fe20007810007 */
[----:B------:R-:W3:Y:S01]  /*115b0*/  LDCU UR4, c[0x0][0x45c] ;  /* 0x00008b80ff0477ac */ /* 0x000ee20008000800 */
[----:B------:R-:W-:Y:S01]  /*115c0*/  FMNMX3.FTZ R25, R25, R30, R31, !PT ;  /* 0x0000001e19197276 */ /* 0x000fe2000781001f */
[----:B------:R-:W-:Y:S01]  /*115d0*/  IMAD.WIDE.U32 R246, R246, -0x2daee0ad, RZ ;  /* 0xd2511f53f6f67825 */ /* 0x000fe200078e00ff */
[----:B------:R-:W-:Y:S01]  /*115e0*/  FMNMX3.FTZ R12, R204, R5, R6, !PT ;  /* 0x00000005cc0c7276 */ /* 0x000fe20007810006 */
[----:B------:R-:W-:Y:S01]  /*115f0*/  UIADD3 UR7, UPT, UPT, UR20, -0x6, URZ ;  /* 0xfffffffa14077890 */ /* 0x000fe2000fffe0ff */
[----:B------:R-:W-:Y:S01]  /*11600*/  FMNMX3.FTZ R25, R25, R171, R176, !PT ;  /* 0x000000ab19197276 */ /* 0x000fe200078100b0 */
[----:B------:R-:W-:Y:S01]  /*11610*/  IMAD.WIDE.U32 R248, R248, -0x326172a9, RZ ;  /* 0xcd9e8d57f8f87825 */ /* 0x000fe200078e00ff */
[----:B------:R-:W-:-:S02]  /*11620*/  FMNMX3.FTZ R19, R19, R32, R33, !PT ;  /* 0x0000002013137276 */ /* 0x000fc40007810021 */
[----:B------:R-:W-:Y:S01]  /*11630*/  FMNMX3.FTZ R12, R12, R34, R35, !PT ;  /* 0x000000220c0c7276 */ /* 0x000fe20007810023 */
[----:B-1----:R-:W-:Y:S01]  /*11640*/  IMAD.WIDE.U32 R164, R13, -0x326172a9, RZ ;  /* 0xcd9e8d570da47825 */ /* 0x002fe200078e00ff */
[----:B------:R-:W-:Y:S02]  /*11650*/  FMNMX3.FTZ R25, R25, R194, R195, !PT ;  /* 0x000000c219197276 */ /* 0x000fe400078100c3 */
[----:B------:R-:W-:Y:S02]  /*11660*/  FMNMX3.FTZ R19, R19, R215, R224, !PT ;  /* 0x000000d713137276 */ /* 0x000fe400078100e0 */
[----:B------:R-:W-:Y:S01]  /*11670*/  FMNMX3.FTZ R12, R12, R213, R216, !PT ;  /* 0x000000d50c0c7276 */ /* 0x000fe200078100d8 */
[----:B------:R-:W1:Y:S01]  /*11680*/  SHFL.BFLY PT, R0, R25, 0x2, 0x1f ;  /* 0x0c401f0019007f89 */ /* 0x000e6200000e0000 */
[----:B------:R-:W-:Y:S02]  /*11690*/  FMNMX3.FTZ R19, R19, R212, R210, !PT ;  /* 0x000000d413137276 */ /* 0x000fe400078100d2 */
[----:B------:R-:W-:-:S02]  /*116a0*/  FMNMX3.FTZ R12, R12, R211, R214, !PT ;  /* 0x000000d30c0c7276 */ /* 0x000fc400078100d6 */
[----:B--2---:R-:W-:Y:S01]  /*116b0*/  FMNMX.FTZ R15, R16, R15, !PT ;  /* 0x0000000f100f7209 */ /* 0x004fe20007810000 */
[----:B------:R-:W2:Y:S01]  /*116c0*/  SHFL.BFLY PT, R22, R19, 0x2, 0x1f ;  /* 0x0c401f0013167f89 */ /* 0x000ea200000e0000 */
[----:B------:R-:W-:Y:S02]  /*116d0*/  MOV R14, UR31 ;  /* 0x0000001f000e7c02 */ /* 0x000fe40008000f00 */
[----:B------:R-:W-:Y:S01]  /*116e0*/  SEL R245, R217, 0xffffffe0, !P6 ;  /* 0xffffffe0d9f57807 */ /* 0x000fe20007000000 */
[----:B------:R-:W4:Y:S01]  /*116f0*/  SHFL.BFLY PT, R21, R12, 0x2, 0x1f ;  /* 0x0c401f000c157f89 */ /* 0x000f2200000e0000 */
[----:B------:R-:W-:Y:S02]  /*11700*/  IADD3 R14, PT, PT, R14, -0x56f99767, RZ ;  /* 0xa90668990e0e7810 */ /* 0x000fe40007ffe0ff */
[----:B------:R-:W-:Y:S01]  /*11710*/  IADD3 R233, PT, PT, R220, 0xa000, RZ ;  /* 0x0000a000dce97810 */ /* 0x000fe20007ffe0ff */
[----:B------:R-:W5:Y:S01]  /*11720*/  SHFL.BFLY PT, R168, R15, 0x1, 0x1f ;  /* 0x0c201f000fa87f89 */ /* 0x000f6200000e0000 */
[----:B------:R-:W-:-:S02]  /*11730*/  LOP3.LUT R17, R14, R20, R209, 0x96, !PT ;  /* 0x000000140e117212 */ /* 0x000fc400078e96d1 */
[----:B------:R-:W-:Y:S02]  /*11740*/  LOP3.LUT R14, R14, R24, R247, 0x96, !PT ;  /* 0x000000180e0e7212 */ /* 0x000fe400078e96f7 */
[----:B------:R-:W-:Y:S01]  /*11750*/  MOV R20, UR30 ;  /* 0x0000001e00147c02 */ /* 0x000fe20008000f00 */
[----:B------:R-:W-:Y:S01]  /*11760*/  IMAD.WIDE.U32 R26, R17, -0x326172a9, RZ ;  /* 0xcd9e8d57111a7825 */ /* 0x000fe200078e00ff */
[----:B------:R-:W-:Y:S02]  /*11770*/  IADD3 R225, PT, PT, R220, 0xa040, RZ ;  /* 0x0000a040dce17810 */ /* 0x000fe40007ffe0ff */
[----:B------:R-:W-:Y:S01]  /*11780*/  IADD3 R20, PT, PT, R20, -0x4ab325aa, RZ ;  /* 0xb54cda5614147810 */ /* 0x000fe20007ffe0ff */
[----:B------:R-:W-:Y:S01]  /*11790*/  IMAD.WIDE.U32 R16, R14, -0x326172a9, RZ ;  /* 0xcd9e8d570e107825 */ /* 0x000fe200078e00ff */
[----:B-1----:R-:W-:Y:S02]  /*117a0*/  FMNMX.FTZ R0, R25, R0, !PT ;  /* 0x0000000019007209 */ /* 0x002fe40007810000 */
[----:B------:R-:W-:-:S02]  /*117b0*/  LOP3.LUT R18, R20, R248, R27, 0x96, !PT ;  /* 0x000000f814127212 */ /* 0x000fc400078e961b */
[----:B------:R-:W-:Y:S01]  /*117c0*/  LOP3.LUT R20, R20, R164, R17, 0x96, !PT ;  /* 0x000000a414147212 */ /* 0x000fe200078e9611 */
[----:B------:R-:W1:Y:S01]  /*117d0*/  SHFL.BFLY PT, R167, R0, 0x1, 0x1f ;  /* 0x0c201f0000a77f89 */ /* 0x000e6200000e0000 */
[----:B--2---:R-:W-:Y:S02]  /*117e0*/  FMNMX.FTZ R22, R19, R22, !PT ;  /* 0x0000001613167209 */ /* 0x004fe40007810000 */
[----:B------:R-:W-:Y:S02]  /*117f0*/  MOV R23, R16 ;  /* 0x0000001000177202 */ /* 0x000fe40000000f00 */
[----:B----4-:R-:W-:Y:S01]  /*11800*/  FMNMX.FTZ R21, R12, R21, !PT ;  /* 0x000000150c157209 */ /* 0x010fe20007810000 */
[----:B------:R-:W2:Y:S01]  /*11810*/  SHFL.BFLY PT, R166, R22, 0x1, 0x1f ;  /* 0x0c201f0016a67f89 */ /* 0x000ea200000e0000 */
[----:B------:R-:W-:Y:S02]  /*11820*/  LOP3.LUT R12, R20, 0xffff, RZ, 0xc0, !PT ;  /* 0x0000ffff140c7812 */ /* 0x000fe400078ec0ff */
[----:B------:R-:W-:-:S02]  /*11830*/  PRMT R27, R26, 0x7773, RZ ;  /* 0x000077731a1b7816 */ /* 0x000fc400000000ff */
[C---:B------:R-:W-:Y:S02]  /*11840*/  PRMT R14, R26.reuse, 0x7772, RZ ;  /* 0x000077721a0e7816 */ /* 0x040fe400000000ff */
[----:B------:R-:W-:Y:S02]  /*11850*/  MOV R24, R26 ;  /* 0x0000001a00187202 */ /* 0x000fe40000000f00 */
[----:B------:R-:W-:Y:S02]  /*11860*/  PRMT R13, R26, 0x7771, RZ ;  /* 0x000077711a0d7816 */ /* 0x000fe400000000ff */
[C---:B------:R-:W-:Y:S02]  /*11870*/  PRMT R26, R16.reuse, 0x7773, RZ ;  /* 0x00007773101a7816 */ /* 0x040fe400000000ff */
[C---:B------:R-:W-:Y:S02]  /*11880*/  PRMT R17, R16.reuse, 0x7772, RZ ;  /* 0x0000777210117816 */ /* 0x040fe400000000ff */
[----:B------:R-:W-:-:S02]  /*11890*/  PRMT R16, R16, 0x7771, RZ ;  /* 0x0000777110107816 */ /* 0x000fc400000000ff */
[----:B------:R-:W-:Y:S02]  /*118a0*/  LOP3.LUT R23, R23, 0xff, RZ, 0xc0, !PT ;  /* 0x000000ff17177812 */ /* 0x000fe400078ec0ff */
[----:B------:R-:W-:Y:S02]  /*118b0*/  LOP3.LUT R19, R20, 0xff, RZ, 0xc0, !PT ;  /* 0x000000ff14137812 */ /* 0x000fe400078ec0ff */
[----:B------:R-:W-:Y:S02]  /*118c0*/  SHF.R.U32.HI R12, RZ, 0x8, R12 ;  /* 0x00000008ff0c7819 */ /* 0x000fe4000001160c */
[----:B-----5:R-:W-:Y:S02]  /*118d0*/  FMNMX.FTZ R168, R15, R168, !PT ;  /* 0x000000a80fa87209 */ /* 0x020fe40007810000 */
[----:B------:R-:W-:Y:S02]  /*118e0*/  PRMT R14, R14, 0x5410, R27 ;  /* 0x000054100e0e7816 */ /* 0x000fe4000000001b */
[----:B------:R-:W-:Y:S01]  /*118f0*/  PRMT R15, R18, 0x7632, R15 ;  /* 0x00007632120f7816 */ /* 0x000fe2000000000f */
[----:B---3--:R-:W-:Y:S01]  /*11900*/  FMUL.FTZ R199, R168, UR4 ;  /* 0x00000004a8c77c20 */ /* 0x008fe20008410000 */
[----:B------:R-:W-:-:S02]  /*11910*/  MOV R27, R165 ;  /* 0x000000a5001b7202 */ /* 0x000fc40000000f00 */
[----:B------:R-:W3:Y:S01]  /*11920*/  SHFL.BFLY PT, R165, R21, 0x1, 0x1f ;  /* 0x0c201f0015a57f89 */ /* 0x000ee200000e0000 */
[----:B------:R-:W-:Y:S02]  /*11930*/  PRMT R16, R23, 0x5410, R16 ;  /* 0x0000541017107816 */ /* 0x000fe40000000010 */
[----:B------:R-:W-:Y:S02]  /*11940*/  PRMT R12, R19, 0x5410, R12 ;  /* 0x00005410130c7816 */ /* 0x000fe4000000000c */
[C---:B------:R-:W-:Y:S02]  /*11950*/  LOP3.LUT R19, R18.reuse, 0xffff, RZ, 0xc0, !PT ;  /* 0x0000ffff12137812 */ /* 0x040fe400078ec0ff */
[----:B------:R-:W-:Y:S02]  /*11960*/  LOP3.LUT R23, R18, 0xff, RZ, 0xc0, !PT ;  /* 0x000000ff12177812 */ /* 0x000fe400078ec0ff */
[----:B------:R-:W-:Y:S02]  /*11970*/  LOP3.LUT R15, R15, 0xff, RZ, 0xc0, !PT ;  /* 0x000000ff0f0f7812 */ /* 0x000fe400078ec0ff */
[----:B------:R-:W-:-:S02]  /*11980*/  SHF.R.U32.HI R18, RZ, 0x18, R18 ;  /* 0x00000018ff127819 */ /* 0x000fc40000011612 */
[----:B------:R-:W-:Y:S02]  /*11990*/  FSETP.NEU.FTZ.AND P1, PT, R168, -INF , PT ;  /* 0xff800000a800780b */ /* 0x000fe40003f3d000 */
[----:B------:R-:W-:Y:S02]  /*119a0*/  PRMT R18, R15, 0x5410, R18 ;  /* 0x000054100f127816 */ /* 0x000fe40000000012 */
[----:B------:R-:W4:Y:S01]  /*119b0*/  LDC R15, c[0x0][0x4f8] ;  /* 0x00013e00ff0f7b82 */ /* 0x000f220000000800 */
[----:B-1----:R-:W-:Y:S02]  /*119c0*/  FMNMX.FTZ R167, R0, R167, !PT ;  /* 0x000000a700a77209 */ /* 0x002fe40007810000 */
[----:B------:R-:W-:Y:S02]  /*119d0*/  FSEL R199, R199, RZ, P1 ;  /* 0x000000ffc7c77208 */ /* 0x000fe40000800000 */
[----:B------:R-:W-:Y:S02]  /*119e0*/  FSEL R0, R168, RZ, P1 ;  /* 0x000000ffa8007208 */ /* 0x000fe40000800000 */
[----:B--2---:R-:W-:Y:S01]  /*119f0*/  FMNMX.FTZ R166, R22, R166, !PT ;  /* 0x000000a616a67209 */ /* 0x004fe20007810000 */
[--C-:B------:R-:W-:Y:S01]  /*11a00*/  FFMA.FTZ R177, R10, UR4, -R199.reuse ;  /* 0x000000040ab17c23 */ /* 0x100fe200080108c7 */
[----:B------:R-:W-:Y:S01]  /*11a10*/  FSETP.NEU.FTZ.AND P2, PT, R167, -INF , PT ;  /* 0xff800000a700780b */ /* 0x000fe20003f5d000 */
[----:B------:R-:W-:Y:S01]  /*11a20*/  FADD.FTZ R10, R207, -R0 ;  /* 0x80000000cf0a7221 */ /* 0x000fe20000010000 */
[----:B------:R-:W-:Y:S01]  /*11a30*/  FMUL.FTZ R207, R167, UR4 ;  /* 0x00000004a7cf7c20 */ /* 0x000fe20008410000 */
[--C-:B------:R-:W-:Y:S01]  /*11a40*/  FFMA.FTZ R0, R28, UR4, -R199.reuse ;  /* 0x000000041c007c23 */ /* 0x100fe200080108c7 */
[----:B------:R-:W-:Y:S01]  /*11a50*/  FFMA.FTZ R178, R29, UR4, -R199 ;  /* 0x000000041db27c23 */ /* 0x000fe200080108c7 */
[----:B---3--:R-:W-:Y:S01]  /*11a60*/  FMNMX.FTZ R165, R21, R165, !PT ;  /* 0x000000a515a57209 */ /* 0x008fe20007810000 */
[C---:B------:R-:W-:Y:S01]  /*11a70*/  FMUL.FTZ R209, R166.reuse, UR4 ;  /* 0x00000004a6d17c20 */ /* 0x040fe20008410000 */
[----:B------:R-:W-:Y:S01]  /*11a80*/  FSEL R21, R167, RZ, P2 ;  /* 0x000000ffa7157208 */ /* 0x000fe20001000000 */
[----:B------:R-:W-:Y:S01]  /*11a90*/  MUFU.EX2 R177, R177 ;  /* 0x000000b100b17308 */ /* 0x000fe20000000800 */
[----:B------:R-:W-:Y:S01]  /*11aa0*/  FSETP.NEU.FTZ.AND P1, PT, R166, -INF , PT ;  /* 0xff800000a600780b */ /* 0x000fe20003f3d000 */
[----:B------:R-:W-:Y:S01]  /*11ab0*/  FMUL.FTZ R10, R10, UR4 ;  /* 0x000000040a0a7c20 */ /* 0x000fe20008410000 */
[----:B------:R-:W-:Y:S01]  /*11ac0*/  PRMT R17, R17, 0x5410, R26 ;  /* 0x0000541011117816 */ /* 0x000fe2000000001a */
[----:B------:R-:W-:Y:S01]  /*11ad0*/  MUFU.EX2 R0, R0 ;  /* 0x0000000000007308 */ /* 0x000fe20000000800 */
[----:B------:R-:W-:Y:S01]  /*11ae0*/  FSEL R207, R207, RZ, P2 ;  /* 0x000000ffcfcf7208 */ /* 0x000fe20001000000 */
[----:B------:R-:W-:Y:S01]  /*11af0*/  FADD.FTZ R21, R206, -R21 ;  /* 0x80000015ce157221 */ /* 0x000fe20000010000 */
[----:B------:R-:W-:Y:S01]  /*11b00*/  MOV R26, R164 ;  /* 0x000000a4001a7202 */ /* 0x000fe20000000f00 */
[----:B------:R-:W1:Y:S01]  /*11b10*/  MUFU.EX2 R178, R178 ;  /* 0x000000b200b27308 */ /* 0x000e620000000800 */
[----:B------:R-:W-:Y:S01]  /*11b20*/  FFMA.FTZ R164, R11, UR4, -R199 ;  /* 0x000000040ba47c23 */ /* 0x000fe200080108c7 */
[----:B------:R-:W-:Y:S01]  /*11b30*/  FSEL R11, R166, RZ, P1 ;  /* 0x000000ffa60b7208 */ /* 0x000fe20000800000 */
[----:B------:R-:W-:Y:S01]  /*11b40*/  FMUL.FTZ R206, R165, UR4 ;  /* 0x00000004a5ce7c20 */ /* 0x000fe20008410000 */
[----:B------:R-:W-:Y:S01]  /*11b50*/  FSEL R209, R209, RZ, P1 ;  /* 0x000000ffd1d17208 */ /* 0x000fe20000800000 */
[--C-:B------:R-:W-:Y:S01]  /*11b60*/  FFMA.FTZ R186, R30, UR4, -R207.reuse ;  /* 0x000000041eba7c23 */ /* 0x100fe200080108cf */
[----:B------:R-:W-:Y:S01]  /*11b70*/  FSETP.NEU.FTZ.AND P1, PT, R165, -INF , PT ;  /* 0xff800000a500780b */ /* 0x000fe20003f3d000 */
[----:B------:R-:W-:Y:S01]  /*11b80*/  FFMA.FTZ R185, R31, UR4, -R207 ;  /* 0x000000041fb97c23 */ /* 0x000fe200080108cf */
[----:B------:R-:W-:Y:S01]  /*11b90*/  LOP3.LUT R24, R24, 0xff, RZ, 0xc0, !PT ;  /* 0x000000ff18187812 */ /* 0x000fe200078ec0ff */
[----:B------:R-:W-:Y:S01]  /*11ba0*/  FADD.FTZ R11, R205, -R11 ;  /* 0x8000000bcd0b7221 */ /* 0x000fe20000010000 */
[----:B----4-:R-:W-:Y:S01]  /*11bb0*/  LOP3.LUT R15, R15, 0xff, RZ, 0xc0, !PT ;  /* 0x000000ff0f0f7812 */ /* 0x010fe200078ec0ff */
[--C-:B------:R-:W-:Y:S01]  /*11bc0*/  FFMA.FTZ R184, R4, UR4, -R209.reuse ;  /* 0x0000000404b87c23 */ /* 0x100fe200080108d1 */
[----:B------:R-:W-:Y:S01]  /*11bd0*/  FSEL R22, R165, RZ, P1 ;  /* 0x000000ffa5167208 */ /* 0x000fe20000800000 */
[----:B------:R-:W-:Y:S01]  /*11be0*/  FFMA.FTZ R179, R7, UR4, -R209 ;  /* 0x0000000407b37c23 */ /* 0x000fe200080108d1 */
[----:B------:R-:W-:Y:S01]  /*11bf0*/  PRMT R13, R24, 0x5410, R13 ;  /* 0x00005410180d7816 */ /* 0x000fe2000000000d */
[----:B------:R-:W-:Y:S01]  /*11c00*/  MUFU.EX2 R186, R186 ;  /* 0x000000ba00ba7308 */ /* 0x000fe20000000800 */
[----:B------:R-:W-:Y:S01]  /*11c10*/  LEA R205, R15, R15, 0x10 ;  /* 0x0000000f0fcd7211 */ /* 0x000fe200078e80ff */
[----:B------:R-:W-:Y:S01]  /*11c20*/  FADD.FTZ R22, R204, -R22 ;  /* 0x80000016cc167221 */ /* 0x000fe20000010000 */
[----:B------:R-:W-:Y:S01]  /*11c30*/  FSEL R206, R206, RZ, P1 ;  /* 0x000000ffcece7208 */ /* 0x000fe20000800000 */
[----:B------:R-:W2:Y:S01]  /*11c40*/  MUFU.EX2 R185, R185 ;  /* 0x000000b900b97308 */ /* 0x000ea20000000800 */
[----:B------:R-:W-:Y:S01]  /*11c50*/  IADD3 R204, PT, PT, R220, R245, RZ ;  /* 0x000000f5dccc7210 */ /* 0x000fe20007ffe0ff */
[--C-:B------:R-:W-:Y:S01]  /*11c60*/  FFMA.FTZ R198, R8, UR4, -R207.reuse ;  /* 0x0000000408c67c23 */ /* 0x100fe200080108cf */
[--C-:B------:R-:W-:Y:S01]  /*11c70*/  HSET2.LE.AND R13, R13, R205.reuse, PT ;  /* 0x000000cd0d0d7233 */ /* 0x100fe20003803000 */
[--C-:B------:R-:W-:Y:S01]  /*11c80*/  FFMA.FTZ R191, R5, UR4, -R206.reuse ;  /* 0x0000000405bf7c23 */ /* 0x100fe200080108ce */
[----:B-1----:R-:W-:Y:S01]  /*11c90*/  F2FP.F16.F32.PACK_AB R5, R178, R0 ;  /* 0x00000000b205723e */ /* 0x002fe200000000ff */
[----:B------:R-:W-:Y:S01]  /*11ca0*/  MUFU.EX2 R184, R184 ;  /* 0x000000b800b87308 */ /* 0x000fe20000000800 */
[--C-:B------:R-:W-:Y:S01]  /*11cb0*/  FFMA.FTZ R190, R6, UR4, -R206.reuse ;  /* 0x0000000406be7c23 */ /* 0x100fe200080108ce */
[----:B------:R-:W-:Y:S01]  /*11cc0*/  LOP3.LUT R7, R14, 0xff00ff, RZ, 0xc0, !PT ;  /* 0x00ff00ff0e077812 */ /* 0x000fe200078ec0ff */
[----:B------:R-:W1:Y:S01]  /*11cd0*/  LDSM.16.MT88.4 R172, [R204+0xa000] ;  /* 0x00a00000ccac783b */ /* 0x000e620000004200 */
[----:B------:R-:W3:Y:S01]  /*11ce0*/  MUFU.EX2 R179, R179 ;  /* 0x000000b300b37308 */ /* 0x000ee20000000800 */
[----:B------:R-:W-:Y:S01]  /*11cf0*/  LOP3.LUT R6, R5, R13, RZ, 0xc0, !PT ;  /* 0x0000000d05067212 */ /* 0x000fe200078ec0ff */
[----:B------:R-:W-:Y:S01]  /*11d00*/  FFMA.FTZ R187, R9, UR4, -R207 ;  /* 0x0000000409bb7c23 */ /* 0x000fe200080108cf */
[--C-:B------:R-:W-:Y:S01]  /*11d10*/  HSET2.LE.AND R8, R12, R205.reuse, PT ;  /* 0x000000cd0c087233 */ /* 0x100fe20003803000 */
[----:B------:R-:W4:Y:S01]  /*11d20*/  MUFU.EX2 R164, R164 ;  /* 0x000000a400a47308 */ /* 0x000f220000000800 */
[----:B------:R-:W5:Y:S01]  /*11d30*/  LDSM.16.MT88.4 R12, [R220+0xa000] ;  /* 0x00a00000dc0c783b */ /* 0x000f620000004200 */
[--C-:B------:R-:W-:Y:S01]  /*11d40*/  HSET2.LE.AND R7, R7, R205.reuse, PT ;  /* 0x000000cd07077233 */ /* 0x100fe20003803000 */
[----:B------:R-:W-:Y:S01]  /*11d50*/  FFMA.FTZ R197, R32, UR4, -R209 ;  /* 0x0000000420c57c23 */ /* 0x000fe200080108d1 */
[----:B--2---:R-:W-:Y:S01]  /*11d60*/  F2FP.F16.F32.PACK_AB R4, R185, R186 ;  /* 0x000000bab904723e */ /* 0x004fe200000000ff */
[----:B------:R-:W-:Y:S01]  /*11d70*/  MUFU.EX2 R187, R187 ;  /* 0x000000bb00bb7308 */ /* 0x000fe20000000800 */
[----:B------:R-:W-:Y:S01]  /*11d80*/  SHF.R.U32.HI R19, RZ, 0x8, R19 ;  /* 0x00000008ff137819 */ /* 0x000fe20000011613 */
[----:B------:R-:W-:Y:S01]  /*11d90*/  FFMA.FTZ R196, R33, UR4, -R209 ;  /* 0x0000000421c47c23 */ /* 0x000fe200080108d1 */
[--C-:B------:R-:W-:Y:S01]  /*11da0*/  FFMA.FTZ R189, R34, UR4, -R206.reuse ;  /* 0x0000000422bd7c23 */ /* 0x100fe200080108ce */
[----:B------:R-:W-:Y:S01]  /*11db0*/  MUFU.EX2 R198, R198 ;  /* 0x000000c600c67308 */ /* 0x000fe20000000800 */
[----:B------:R-:W-:Y:S01]  /*11dc0*/  FFMA.FTZ R188, R35, UR4, -R206 ;  /* 0x0000000423bc7c23 */ /* 0x000fe200080108ce */
[----:B------:R-:W-:Y:S01]  /*11dd0*/  LOP3.LUT R7, R4, R7, RZ, 0xc0, !PT ;  /* 0x0000000704077212 */ /* 0x000fe200078ec0ff */
[----:B------:R-:W-:Y:S01]  /*11de0*/  FMUL.FTZ R21, R21, UR4 ;  /* 0x0000000415157c20 */ /* 0x000fe20008410000 */
[----:B------:R-:W-:Y:S01]  /*11df0*/  PRMT R19, R23, 0x5410, R19 ;  /* 0x0000541017137816 */ /* 0x000fe20000000013 */
[----:B------:R-:W-:Y:S01]  /*11e00*/  MUFU.EX2 R191, R191 ;  /* 0x000000bf00bf7308 */ /* 0x000fe20000000800 */
[----:B---3--:R-:W-:Y:S01]  /*11e10*/  F2FP.F16.F32.PACK_AB R4, R179, R184 ;  /* 0x000000b8b304723e */ /* 0x008fe200000000ff */
[----:B------:R-:W-:Y:S01]  /*11e20*/  FMUL.FTZ R11, R11, UR4 ;  /* 0x000000040b0b7c20 */ /* 0x000fe20008410000 */
[----:B------:R-:W-:Y:S01]  /*11e30*/  PRMT R24, R20, 0x7632, R24 ;  /* 0x0000763214187816 */ /* 0x000fe20000000018 */
[----:B------:R-:W2:Y:S01]  /*11e40*/  MUFU.EX2 R190, R190 ;  /* 0x000000be00be7308 */ /* 0x000ea20000000800 */
[----:B------:R-:W-:Y:S01]  /*11e50*/  LOP3.LUT R8, R4, R8, RZ, 0xc0, !PT ;  /* 0x0000000804087212 */ /* 0x000fe200078ec0ff */
[----:B------:R-:W-:Y:S01]  /*11e60*/  FMUL.FTZ R22, R22, UR4 ;  /* 0x0000000416167c20 */ /* 0x000fe20008410000 */
[--C-:B------:R-:W-:Y:S01]  /*11e70*/  HSET2.LE.AND R4, R19, R205.reuse, PT ;  /* 0x000000cd13047233 */ /* 0x100fe20003803000 */
[----:B------:R-:W-:Y:S01]  /*11e80*/  MUFU.EX2 R197, R197 ;  /* 0x000000c500c57308 */ /* 0x000fe20000000800 */
[----:B----4-:R-:W-:Y:S01]  /*11e90*/  F2FP.F16.F32.PACK_AB R5, R164, R177 ;  /* 0x000000b1a405723e */ /* 0x010fe200000000ff */
[----:B------:R-:W-:Y:S01]  /*11ea0*/  LDSM.16.MT88.4 R28, [R220+0xb000] ;  /* 0x00b00000dc1c783b */ /* 0x000fe20000004200 */
[----:B------:R-:W-:Y:S01]  /*11eb0*/  SHF.R.U32.HI R20, RZ, 0x18, R20 ;  /* 0x00000018ff147819 */ /* 0x000fe20000011614 */
[----:B------:R-:W-:Y:S01]  /*11ec0*/  MUFU.EX2 R196, R196 ;  /* 0x000000c400c47308 */ /* 0x000fe20000000800 */
[----:B------:R-:W-:Y:S01]  /*11ed0*/  LOP3.LUT R24, R24, 0xff, RZ, 0xc0, !PT ;  /* 0x000000ff18187812 */ /* 0x000fe200078ec0ff */
[--C-:B------:R-:W-:Y:S01]  /*11ee0*/  FFMA.FTZ R213, R213, UR4, -R206.reuse ;  /* 0x00000004d5d57c23 */ /* 0x100fe200080108ce */
[----:B------:R-:W-:Y:S01]  /*11ef0*/  LOP3.LUT R4, R5, R4, RZ, 0xc0, !PT ;  /* 0x0000000405047212 */ /* 0x000fe200078ec0ff */
[----:B------:R-:W-:Y:S01]  /*11f00*/  MUFU.EX2 R189, R189 ;  /* 0x000000bd00bd7308 */ /* 0x000fe20000000800 */
[--C-:B------:R-:W-:Y:S01]  /*11f10*/  HSET2.LE.AND R5, R18, R205.reuse, PT ;  /* 0x000000cd12057233 */ /* 0x100fe20003803000 */
[----:B------:R-:W-:Y:S01]  /*11f20*/  FFMA.FTZ R216, R216, UR4, -R206 ;  /* 0x00000004d8d87c23 */ /* 0x000fe200080108ce */
[----:B------:R-:W-:Y:S01]  /*11f30*/  PRMT R20, R24, 0x5410, R20 ;  /* 0x0000541018147816 */ /* 0x000fe20000000014 */
[----:B------:R-:W-:Y:S01]  /*11f40*/  MUFU.EX2 R188, R188 ;  /* 0x000000bc00bc7308 */ /* 0x000fe20000000800 */
[----:B--2---:R-:W-:Y:S01]  /*11f50*/  F2FP.F16.F32.PACK_AB R19, R190, R191 ;  /* 0x000000bfbe13723e */ /* 0x004fe200000000ff */
[--C-:B------:R-:W-:Y:S01]  /*11f60*/  FFMA.FTZ R192, R192, UR4, -R199.reuse ;  /* 0x00000004c0c07c23 */ /* 0x100fe200080108c7 */
[----:B------:R-:W-:Y:S01]  /*11f70*/  @P0 IADD3 R225, PT, PT, R233, -0x40, RZ ;  /* 0xffffffc0e9e10810 */ /* 0x000fe20007ffe0ff */
[----:B------:R2:W3:Y:S01]  /*11f80*/  MUFU.EX2 R203, R10 ;  /* 0x0000000a00cb7308 */ /* 0x0004e20000000800 */
[--C-:B------:R-:W-:Y:S01]  /*11f90*/  HSET2.LE.AND R9, R20, R205.reuse, PT ;  /* 0x000000cd14097233 */ /* 0x100fe20003803000 */
[----:B------:R-:W-:Y:S01]  /*11fa0*/  FFMA.FTZ R193, R193, UR4, -R199 ;  /* 0x00000004c1c17c23 */ /* 0x000fe200080108c7 */
[----:B------:R-:W-:Y:S01]  /*11fb0*/  IADD3 R245, PT, PT, R245, R225, RZ ;  /* 0x000000e1f5f57210 */ /* 0x000fe20007ffe0ff */
[----:B------:R-:W4:Y:S01]  /*11fc0*/  MUFU.EX2 R202, R21 ;  /* 0x0000001500ca7308 */ /* 0x000f220000000800 */
[----:B------:R-:W-:Y:S01]  /*11fd0*/  FFMA.FTZ R194, R194, UR4, -R207 ;  /* 0x00000004c2c27c23 */ /* 0x000fe200080108cf */
[----:B------:R-:W-:Y:S01]  /*11fe0*/  LOP3.LUT R9, R19, R9, RZ, 0xc0, !PT ;  /* 0x0000000913097212 */ /* 0x000fe200078ec0ff */
[----:B------:R-:W-:Y:S01]  /*11ff0*/  FFMA.FTZ R170, R170, UR4, -R199 ;  /* 0x00000004aaaa7c23 */ /* 0x000fe200080108c7 */
[----:B------:R1:W5:Y:S01]  /*12000*/  MUFU.EX2 R201, R11 ;  /* 0x0000000b00c97308 */ /* 0x0003620000000800 */
[----:B------:R-:W-:Y:S03]  /*12010*/  LDSM.16.MT88.4 R32, [R245+0x1000] ;  /* 0x00100000f520783b */ /* 0x000fe60000004200 */
[----:B------:R-:W5:Y:S01]  /*12020*/  MUFU.EX2 R200, R22 ;  /* 0x0000001600c87308 */ /* 0x000f620000000800 */
[----:B--2---:R-:W-:Y:S01]  /*12030*/  F2FP.F16.F32.PACK_AB R10, R198, R187 ;  /* 0x000000bbc60a723e */ /* 0x004fe200000000ff */
[-C--:B---3--:R-:W-:Y:S01]  /*12040*/  FMUL.FTZ R36, R36, R203.reuse ;  /* 0x000000cb24247220 */ /* 0x088fe20000410000 */
[-C--:B------:R-:W-:Y:S01]  /*12050*/  FMUL.FTZ R37, R37, R203.reuse ;  /* 0x000000cb25257220 */ /* 0x080fe20000410000 */
[----:B------:R-:W-:Y:S01]  /*12060*/  FMUL.FTZ R160, R160, R203 ;  /* 0x000000cba0a07220 */ /* 0x000fe20000410000 */
[----:B------:R-:W-:Y:S01]  /*12070*/  LOP3.LUT R5, R10, R5, RZ, 0xc0, !PT ;  /* 0x000000050a057212 */ /* 0x000fe200078ec0ff */
[-C--:B----4-:R-:W-:Y:S01]  /*12080*/  FMUL.FTZ R38, R38, R202.reuse ;  /* 0x000000ca26267220 */ /* 0x090fe20000410000 */
[--C-:B------:R-:W-:Y:S01]  /*12090*/  HSET2.LE.AND R10, R16, R205.reuse, PT ;  /* 0x000000cd100a7233 */ /* 0x100fe20003803000 */
[----:B------:R-:W-:Y:S01]  /*120a0*/  FMUL.FTZ R39, R39, R202 ;  /* 0x000000ca27277220 */ /* 0x000fe20000410000 */
[----:B-1----:R-:W-:Y:S01]  /*120b0*/  LOP3.LUT R11, R17, 0xff00ff, RZ, 0xc0, !PT ;  /* 0x00ff00ff110b7812 */ /* 0x002fe200078ec0ff */
[----:B-----5:R-:W-:Y:S01]  /*120c0*/  FMUL.FTZ R40, R40, R201 ;  /* 0x000000c928287220 */ /* 0x020fe20000410000 */
[----:B------:R-:W-:Y:S01]  /*120d0*/  F2FP.F16.F32.PACK_AB R17, R196, R197 ;  /* 0x000000c5c411723e */ /* 0x000fe200000000ff */
[----:B------:R-:W-:Y:S01]  /*120e0*/  FMUL.FTZ R41, R41, R201 ;  /* 0x000000c929297220 */ /* 0x000fe20000410000 */
[----:B------:R-:W-:Y:S01]  /*120f0*/  F2FP.F16.F32.PACK_AB R16, R188, R189 ;  /* 0x000000bdbc10723e */ /* 0x000fe200000000ff */
[-C--:B------:R-:W-:Y:S01]  /*12100*/  FMUL.FTZ R42, R42, R200.reuse ;  /* 0x000000c82a2a7220 */ /* 0x080fe20000410000 */
[----:B------:R-:W-:Y:S01]  /*12110*/  HSET2.LE.AND R11, R11, R205, PT ;  /* 0x000000cd0b0b7233 */ /* 0x000fe20003803000 */
[----:B------:R-:W-:Y:S01]  /*12120*/  FMUL.FTZ R43, R43, R200 ;  /* 0x000000c82b2b7220 */ /* 0x000fe20000410000 */
[----:B------:R-:W-:Y:S01]  /*12130*/  LOP3.LUT R10, R17, R10, RZ, 0xc0, !PT ;  /* 0x0000000a110a7212 */ /* 0x000fe200078ec0ff */
[----:B------:R-:W-:Y:S01]  /*12140*/  FMUL.FTZ R161, R161, R203 ;  /* 0x000000cba1a17220 */ /* 0x000fe20000410000 */
[-C--:B------:R-:W-:Y:S01]  /*12150*/  FMUL.FTZ R162, R162, R202.reuse ;  /* 0x000000caa2a27220 */ /* 0x080fe20000410000 */
[----:B------:R-:W-:Y:S01]  /*12160*/  LOP3.LUT R11, R16, R11, RZ, 0xc0, !PT ;  /* 0x0000000b100b7212 */ /* 0x000fe200078ec0ff */
        /* <DEDUP_REMOVED lines=13> */
[-C--:B------:R-:W-:Y:S01]  /*12240*/  HMMA.16816.F32 R36, R4, R172.reuse, R36 ;  /* 0x000000ac0424723c */ /* 0x080fe20000001824 */
[----:B------:R-:W1:Y:S01]  /*12250*/  LDSM.16.MT88.4 R20, [R225] ;  /* 0x00000000e114783b */ /* 0x000e620000004200 */
[-C--:B------:R-:W-:Y:S01]  /*12260*/  FMUL.FTZ R44, R44, R201.reuse ;  /* 0x000000c92c2c7220 */ /* 0x080fe20000410000 */
[-C--:B------:R-:W-:Y:S01]  /*12270*/  FMUL.FTZ R45, R45, R201.reuse ;  /* 0x000000c92d2d7220 */ /* 0x080fe20000410000 */
[-C--:B------:R-:W-:Y:S01]  /*12280*/  FMUL.FTZ R56, R56, R201.reuse ;  /* 0x000000c938387220 */ /* 0x080fe20000410000 */
[----:B------:R-:W-:Y:S01]  /*12290*/  LDSM.16.MT88.4 R16, [R204+0xb000] ;  /* 0x00b00000cc10783b */ /* 0x000fe20000004200 */
[----:B------:R-:W-:Y:S01]  /*122a0*/  FMUL.FTZ R57, R57, R201 ;  /* 0x000000c939397220 */ /* 0x000fe20000410000 */
[----:B------:R-:W-:Y:S01]  /*122b0*/  FMUL.FTZ R46, R46, R200 ;  /* 0x000000c82e2e7220 */ /* 0x000fe20000410000 */
[----:B------:R-:W-:Y:S01]  /*122c0*/  HMMA.16816.F32 R40, R8, R172, R40 ;  /* 0x000000ac0828723c */ /* 0x000fe20000001828 */
[----:B------:R-:W-:Y:S01]  /*122d0*/  MOV R172, R26 ;  /* 0x0000001a00ac7202 */ /* 0x000fe20000000f00 */
[-C--:B------:R-:W-:Y:S01]  /*122e0*/  FMUL.FTZ R47, R47, R200.reuse ;  /* 0x000000c82f2f7220 */ /* 0x080fe20000410000 */
[----:B------:R-:W-:Y:S01]  /*122f0*/  MOV R173, R27 ;  /* 0x0000001b00ad7202 */ /* 0x000fe20000000f00 */
[-C--:B------:R-:W-:Y:S01]  /*12300*/  FMUL.FTZ R58, R58, R200.reuse ;  /* 0x000000c83a3a7220 */ /* 0x080fe20000410000 */
[----:B------:R-:W2:Y:S01]  /*12310*/  LDSM.16.MT88.4 R24, [R245] ;  /* 0x00000000f518783b */ /* 0x000ea20000004200 */
        /* <DEDUP_REMOVED lines=50> */
[C---:B------:R-:W-:Y:S01]  /*12640*/  HMMA.16816.F32 R44, R8.reuse, R174, R44 ;  /* 0x000000ae082c723c */ /* 0x040fe2000000182c */
[-C--:B------:R-:W-:Y:S01]  /*12650*/  FMUL.FTZ R48, R48, R203.reuse ;  /* 0x000000cb30307220 */ /* 0x080fe20000410000 */
[-C--:B------:R-:W-:Y:S01]  /*12660*/  FMUL.FTZ R49, R49, R203.reuse ;  /* 0x000000cb31317220 */ /* 0x080fe20000410000 */
[-C--:B------:R-:W-:Y:S01]  /*12670*/  FMUL.FTZ R50, R50, R202.reuse ;  /* 0x000000ca32327220 */ /* 0x080fe20000410000 */
[-C--:B------:R-:W-:Y:S01]  /*12680*/  FMUL.FTZ R51, R51, R202.reuse ;  /* 0x000000ca33337220 */ /* 0x080fe20000410000 */
[----:B------:R-:W4:Y:S01]  /*12690*/  MUFU.EX2 R213, R213 ;  /* 0x000000d500d57308 */ /* 0x000f220000000800 */
        /* <DEDUP_REMOVED lines=55> */
[----:B------:R-:W-:Y:S01]  /*12a10*/  MUFU.EX2 R170, R170 ;  /* 0x000000aa00aa7308 */ /* 0x000fe20000000800 */
[----:B------:R-:W-:Y:S01]  /*12a20*/  FFMA.FTZ R177, R232, R203, R177 ;  /* 0x000000cbe8b17223 */ /* 0x000fe200000100b1 */
[----:B------:R-:W-:Y:S01]  /*12a30*/  FFMA.FTZ R187, R231, R202, R187 ;  /* 0x000000cae7bb7223 */ /* 0x000fe200000100bb */
[C---:B------:R-:W-:Y:S01]  /*12a40*/  HMMA.16816.F32 R108, R8.reuse, R18, R108 ;  /* 0x00000012086c723c */ /* 0x040fe2000000186c */
[----:B------:R-:W-:Y:S01]  /*12a50*/  FFMA.FTZ R184, R230, R201, R184 ;  /* 0x000000c9e6b87223 */ /* 0x000fe200000100b8 */
[----:B------:R-:W-:Y:S01]  /*12a60*/  FFMA.FTZ R191, R229, R200, R191 ;  /* 0x000000c8e5bf7223 */ /* 0x000fe200000100bf */
[----:B------:R-:W-:Y:S01]  /*12a70*/  FADD.FTZ R177, R164, R177 ;  /* 0x000000b1a4b17221 */ /* 0x000fe20000010000 */
[----:B------:R-:W-:Y:S01]  /*12a80*/  FADD.FTZ R187, R198, R187 ;  /* 0x000000bbc6bb7221 */ /* 0x000fe20000010000 */
[----:B------:R-:W-:Y:S01]  /*12a90*/  FADD.FTZ R184, R179, R184 ;  /* 0x000000b8b3b87221 */ /* 0x000fe20000010000 */
[----:B------:R-:W-:Y:S01]  /*12aa0*/  FADD.FTZ R191, R190, R191 ;  /* 0x000000bfbebf7221 */ /* 0x000fe20000010000 */
[----:B------:R-:W-:Y:S01]  /*12ab0*/  FADD.FTZ R177, R0, R177 ;  /* 0x000000b100b17221 */ /* 0x000fe20000010000 */
[C---:B---3--:R-:W-:Y:S01]  /*12ac0*/  HMMA.16816.F32 R120, R8.reuse, R12, R120 ;  /* 0x0000000c0878723c */ /* 0x048fe20000001878 */
[----:B------:R-:W-:Y:S01]  /*12ad0*/  FADD.FTZ R187, R186, R187 ;  /* 0x000000bbbabb7221 */ /* 0x000fe20000010000 */
[----:B------:R-:W-:Y:S01]  /*12ae0*/  FADD.FTZ R184, R197, R184 ;  /* 0x000000b8c5b87221 */ /* 0x000fe20000010000 */
[----:B------:R-:W-:Y:S01]  /*12af0*/  FADD.FTZ R191, R189, R191 ;  /* 0x000000bfbdbf7221 */ /* 0x000fe20000010000 */
[----:B------:R-:W-:Y:S01]  /*12b00*/  FADD.FTZ R177, R178, R177 ;  /* 0x000000b1b2b17221 */ /* 0x000fe20000010000 */
[----:B------:R-:W-:Y:S01]  /*12b10*/  FADD.FTZ R187, R185, R187 ;  /* 0x000000bbb9bb7221 */ /* 0x000fe20000010000 */
[----:B------:R-:W-:Y:S01]  /*12b20*/  FADD.FTZ R184, R196, R184 ;  /* 0x000000b8c4b87221 */ /* 0x000fe20000010000 */
[----:B------:R-:W-:Y:S01]  /*12b30*/  FADD.FTZ R191, R188, R191 ;  /* 0x000000bfbcbf7221 */ /* 0x000fe20000010000 */
[----:B------:R-:W-:Y:S03]  /*12b40*/  HMMA.16816.F32 R124, R8, R14, R124 ;  /* 0x0000000e087c723c */ /* 0x000fe6000000187c */
[----:B----4-:R-:W-:-:S05]  /*12b50*/  FADD.FTZ R191, R213, R191 ;  /* 0x000000bfd5bf7221 */ /* 0x010fca0000010000 */
[C---:B------:R-:W-:Y:S08]  /*12b60*/  HMMA.16816.F32 R128, R8.reuse, R32, R128 ;  /* 0x000000200880723c */ /* 0x040ff00000001880 */
[----:B------:R-:W-:Y:S01]  /*12b70*/  HMMA.16816.F32 R136, R8, R34, R136 ;  /* 0x000000220888723c */ /* 0x000fe20000001888 */
[----:B------:R-:W-:Y:S01]  /*12b80*/  MOV R8, UR30 ;  /* 0x0000001e00087c02 */ /* 0x000fe20008000f00 */
[--C-:B------:R-:W-:Y:S01]  /*12b90*/  FFMA.FTZ R11, R215, UR4, -R209.reuse ;  /* 0x00000004d70b7c23 */ /* 0x100fe200080108d1 */
[----:B------:R-:W-:-:S02]  /*12ba0*/  FFMA.FTZ R215, R224, UR4, -R209 ;  /* 0x00000004e0d77c23 */ /* 0x000fc400080108d1 */
[----:B------:R-:W-:Y:S01]  /*12bb0*/  IADD3 R8, PT, PT, R8, 0x1715609d, RZ ;  /* 0x1715609d08087810 */ /* 0x000fe20007ffe0ff */
[----:B------:R1:W2:Y:S02]  /*12bc0*/  MUFU.EX2 R224, R11 ;  /* 0x0000000b00e07308 */ /* 0x0002a40000000800 */
[----:B------:R-:W-:Y:S01]  /*12bd0*/  HMMA.16816.F32 R48, R4, R174, R48 ;  /* 0x000000ae0430723c */ /* 0x000fe20000001830 */
[C---:B------:R-:W-:Y:S01]  /*12be0*/  LOP3.LUT R250, R8.reuse, R250, R173, 0x96, !PT ;  /* 0x000000fa08fa7212 */ /* 0x040fe200078e96ad */
[----:B------:R-:W3:Y:S01]  /*12bf0*/  MUFU.EX2 R215, R215 ;  /* 0x000000d700d77308 */ /* 0x000ee20000000800 */
[----:B------:R-:W-:-:S03]  /*12c00*/  LOP3.LUT R244, R8, R244, R249, 0x96, !PT ;  /* 0x000000f408f47212 */ /* 0x000fc600078e96f9 */
[----:B------:R-:W-:Y:S02]  /*12c10*/  IMAD.WIDE.U32 R250, R250, -0x2daee0ad, RZ ;  /* 0xd2511f53fafa7825 */ /* 0x000fe400078e00ff */
[----:B------:R-:W-:Y:S01]  /*12c20*/  HMMA.16816.F32 R52, R4, R20, R52 ;  /* 0x000000140434723c */ /* 0x000fe20000001834 */
[----:B------:R-:W-:Y:S01]  /*12c30*/  MOV R10, R250 ;  /* 0x000000fa000a7202 */ /* 0x000fe20000000f00 */
[----:B-1----:R-:W-:Y:S01]  /*12c40*/  FFMA.FTZ R11, R212, UR4, -R209 ;  /* 0x00000004d40b7c23 */ /* 0x002fe200080108d1 */
[----:B------:R-:W-:Y:S01]  /*12c50*/  PRMT R174, R250, 0x7771, RZ ;  /* 0x00007771faae7816 */ /* 0x000fe200000000ff */
[----:B------:R-:W1:Y:S01]  /*12c60*/  MUFU.EX2 R212, R216 ;  /* 0x000000d800d47308 */ /* 0x000e620000000800 */
[----:B------:R-:W-:-:S03]  /*12c70*/  LOP3.LUT R10, R10, 0xff, RZ, 0xc0, !PT ;  /* 0x000000ff0a0a7812 */ /* 0x000fc600078ec0ff */
[C---:B------:R-:W-:Y:S01]  /*12c80*/  HMMA.16816.F32 R64, R4.reuse, R22, R64 ;  /* 0x000000160440723c */ /* 0x040fe20000001840 */
[C---:B------:R-:W-:Y:S01]  /*12c90*/  PRMT R9, R250.reuse, 0x7773, RZ ;  /* 0x00007773fa097816 */ /* 0x040fe200000000ff */
[----:B------:R-:W-:Y:S01]  /*12ca0*/  LDSM.16.MT88.4 R20, [R225+0x1800] ;  /* 0x00180000e114783b */ /* 0x000fe20000004200 */
[----:B------:R-:W-:Y:S01]  /*12cb0*/  PRMT R175, R250, 0x7772, RZ ;  /* 0x00007772faaf7816 */ /* 0x000fe200000000ff */
[----:B--2---:R-:W-:Y:S01]  /*12cc0*/  FADD.FTZ R184, R224, R184 ;  /* 0x000000b8e0b87221 */ /* 0x004fe20000010000 */
[----:B------:R-:W-:Y:S02]  /*12cd0*/  LOP3.LUT R246, R246, UR6, R251, 0x96, !PT ;  /* 0x00000006f6f67c12 */ /* 0x000fe4000f8e96fb */
[----:B------:R-:W-:Y:S01]  /*12ce0*/  PRMT R174, R10, 0x5410, R174 ;  /* 0x000054100aae7816 */ /* 0x000fe200000000ae */
[----:B------:R-:W-:Y:S01]  /*12cf0*/  HMMA.16816.F32 R68, R4, R24, R68 ;  /* 0x000000180444723c */ /* 0x000fe20000001844 */
[----:B------:R-:W-:Y:S01]  /*12d00*/  PRMT R175, R175, 0x5410, R9 ;  /* 0x00005410afaf7816 */ /* 0x000fe20000000009 */
[----:B---3--:R-:W-:Y:S01]  /*12d10*/  FADD.FTZ R184, R215, R184 ;  /* 0x000000b8d7b87221 */ /* 0x008fe20000010000 */
[----:B------:R-:W-:Y:S01]  /*12d20*/  LOP3.LUT R10, R246, 0xffff, RZ, 0xc0, !PT ;  /* 0x0000fffff60a7812 */ /* 0x000fe200078ec0ff */
[----:B-1----:R-:W-:Y:S01]  /*12d30*/  FADD.FTZ R191, R212, R191 ;  /* 0x000000bfd4bf7221 */ /* 0x002fe20000010000 */
[----:B------:R-:W-:-:S02]  /*12d40*/  PRMT R9, R246, 0x7632, R9 ;  /* 0x00007632f6097816 */ /* 0x000fc40000000009 */
[----:B------:R-:W-:Y:S01]  /*12d50*/  LOP3.LUT R8, R246, 0xff, RZ, 0xc0, !PT ;  /* 0x000000fff6087812 */ /* 0x000fe200078ec0ff */
[C---:B------:R-:W-:Y:S01]  /*12d60*/  HMMA.16816.F32 R80, R4.reuse, R26, R80 ;  /* 0x0000001a0450723c */ /* 0x040fe20000001850 */
[----:B------:R-:W-:Y:S01]  /*12d70*/  SHF.R.U32.HI R10, RZ, 0x8, R10 ;  /* 0x00000008ff0a7819 */ /* 0x000fe2000001160a */
[----:B------:R-:W-:Y:S01]  /*12d80*/  LDSM.16.MT88.4 R24, [R225+0x800] ;  /* 0x00080000e118783b */ /* 0x000fe20000004200 */
[----:B------:R-:W-:Y:S02]  /*12d90*/  SHF.R.U32.HI R246, RZ, 0x18, R246 ;  /* 0x00000018fff67819 */ /* 0x000fe400000116f6 */
[----:B------:R-:W-:Y:S02]  /*12da0*/  LOP3.LUT R9, R9, 0xff, RZ, 0xc0, !PT ;  /* 0x000000ff09097812 */ /* 0x000fe400078ec0ff */
[----:B------:R-:W-:Y:S01]  /*12db0*/  PRMT R10, R8, 0x5410, R10 ;  /* 0x00005410080a7816 */ /* 0x000fe2000000000a */
[C---:B------:R-:W-:Y:S01]  /*12dc0*/  HMMA.16816.F32 R84, R4.reuse, R28, R84 ;  /* 0x0000001c0454723c */ /* 0x040fe20000001854 */
[----:B------:R-:W-:Y:S01]  /*12dd0*/  PRMT R8, R9, 0x5410, R246 ;  /* 0x0000541009087816 */ /* 0x000fe200000000f6 */
[----:B------:R-:W-:Y:S01]  /*12de0*/  FFMA.FTZ R9, R210, UR4, -R209 ;  /* 0x00000004d2097c23 */ /* 0x000fe200080108d1 */
[----:B------:R-:W-:Y:S01]  /*12df0*/  F2FP.F16.F32.PACK_AB R172, R215, R224 ;  /* 0x000000e0d7ac723e */ /* 0x000fe200000000ff */
[--C-:B------:R-:W-:Y:S01]  /*12e00*/  FFMA.FTZ R210, R211, UR4, -R206.reuse ;  /* 0x00000004d3d27c23 */ /* 0x100fe200080108ce */
[--C-:B------:R-:W-:Y:S01]  /*12e10*/  HSET2.LE.AND R10, R10, R205.reuse, PT ;  /* 0x000000cd0a0a7233 */ /* 0x100fe20003803000 */
[----:B------:R-:W-:Y:S01]  /*12e20*/  FFMA.FTZ R209, R214, UR4, -R206 ;  /* 0x00000004d6d17c23 */ /* 0x000fe200080108ce */
[--C-:B------:R-:W-:Y:S01]  /*12e30*/  HSET2.LE.AND R8, R8, R205.reuse, PT ;  /* 0x000000cd08087233 */ /* 0x100fe20003803000 */
[C---:B------:R-:W-:Y:S01]  /*12e40*/  HMMA.16816.F32 R96, R4.reuse, R30, R96 ;  /* 0x0000001e0460723c */ /* 0x040fe20000001860 */
[----:B------:R-:W-:Y:S01]  /*12e50*/  F2FP.F16.F32.PACK_AB R173, R212, R213 ;  /* 0x000000d5d4ad723e */ /* 0x000fe200000000ff */
[----:B------:R-:W1:Y:S01]  /*12e60*/  MUFU.EX2 R206, R11 ;  /* 0x0000000b00ce7308 */ /* 0x000e620000000800 */
[----:B------:R-:W-:Y:S01]  /*12e70*/  LOP3.LUT R172, R172, R10, RZ, 0xc0, !PT ;  /* 0x0000000aacac7212 */ /* 0x000fe200078ec0ff */
[----:B------:R-:W-:Y:S01]  /*12e80*/  LDSM.16.MT88.4 R28, [R204+0xb800] ;  /* 0x00b80000cc1c783b */ /* 0x000fe20000004200 */
[----:B------:R-:W-:Y:S01]  /*12e90*/  LOP3.LUT R173, R173, R8, RZ, 0xc0, !PT ;  /* 0x00000008adad7212 */ /* 0x000fe200078ec0ff */
[----:B------:R2:W3:Y:S01]  /*12ea0*/  MUFU.EX2 R211, R9 ;  /* 0x0000000900d37308 */ /* 0x0004e20000000800 */
[----:B------:R-:W-:Y:S01]  /*12eb0*/  LOP3.LUT R175, R175, 0xff00ff, RZ, 0xc0, !PT ;  /* 0x00ff00ffafaf7812 */ /* 0x000fe200078ec0ff */
[----:B------:R-:W-:Y:S01]  /*12ec0*/  HMMA.16816.F32 R100, R4, R16, R100 ;  /* 0x000000100464723c */ /* 0x000fe20000001864 */
[--C-:B------:R-:W-:Y:S01]  /*12ed0*/  HSET2.LE.AND R174, R174, R205.reuse, PT ;  /* 0x000000cdaeae7233 */ /* 0x100fe20003803000 */
[----:B------:R-:W4:Y:S02]  /*12ee0*/  MUFU.EX2 R210, R210 ;  /* 0x000000d200d27308 */ /* 0x000f240000000800 */
[----:B------:R-:W-:-:S02]  /*12ef0*/  HSET2.LE.AND R175, R175, R205, PT ;  /* 0x000000cdafaf7233 */ /* 0x000fc40003803000 */
[----:B------:R-:W5:Y:S02]  /*12f00*/  MUFU.EX2 R209, R209 ;  /* 0x000000d100d17308 */ /* 0x000f640000000800 */
[----:B------:R-:W-:Y:S01]  /*12f10*/  HMMA.16816.F32 R112, R4, R18, R112 ;  /* 0x000000120470723c */ /* 0x000fe20000001870 */
[----:B------:R-:W5:Y:S01]  /*12f20*/  LDSM.16.MT88.4 R16, [R220+0xa800] ;  /* 0x00a80000dc10783b */ /* 0x000f620000004200 */
[----:B-1----:R-:W-:-:S03]  /*12f30*/  FADD.FTZ R184, R206, R184 ;  /* 0x000000b8ceb87221 */ /* 0x002fc60000010000 */
[----:B--2---:R-:W-:Y:S01]  /*12f40*/  LDSM.16.MT88.4 R8, [R220+0xb800] ;  /* 0x00b80000dc08783b */ /* 0x004fe20000004200 */
[----:B---3--:R-:W-:Y:S02]  /*12f50*/  FADD.FTZ R230, R211, R184 ;  /* 0x000000b8d3e67221 */ /* 0x008fe40000010000 */
[----:B------:R-:W-:Y:S01]  /*12f60*/  HMMA.16816.F32 R116, R4, R12, R116 ;  /* 0x0000000c0474723c */ /* 0x000fe20000001874 */
[----:B----4-:R-:W-:-:S04]  /*12f70*/  FADD.FTZ R191, R210, R191 ;  /* 0x000000bfd2bf7221 */ /* 0x010fc80000010000 */
[----:B-----5:R-:W-:-:S03]  /*12f80*/  FADD.FTZ R229, R209, R191 ;  /* 0x000000bfd1e57221 */ /* 0x020fc60000010000 */
[C---:B------:R-:W-:Y:S01]  /*12f90*/  HMMA.16816.F32 R144, R4.reuse, R14, R144 ;  /* 0x0000000e0490723c */ /* 0x040fe20000001890 */
[----:B------:R-:W-:Y:S07]  /*12fa0*/  LDSM.16.MT88.4 R12, [R245+0x800] ;  /* 0x00080000f50c783b */ /* 0x000fee0000004200 */
[C---:B------:R-:W-:Y:S08]  /*12fb0*/  HMMA.16816.F32 R140, R4.reuse, R32, R140 ;  /* 0x00000020048c723c */ /* 0x040ff0000000188c */
[----:B------:R-:W-:Y:S01]  /*12fc0*/  HMMA.16816.F32 R4, R4, R34, R132 ;  /* 0x000000220404723c */ /* 0x000fe20000001884 */
[----:B------:R1:W2:Y:S04]  /*12fd0*/  LDSM.16.MT88.4 R32, [R204+0xa800] ;  /* 0x00a80000cc20783b */ /* 0x0002a80000004200 */
[----:B------:R3:W4:Y:S01]  /*12fe0*/  LDSM.16.MT88.4 R132, [R245+0x1800] ;  /* 0x00180000f584783b */ /* 0x0007220000004200 */
[----:B-1----:R-:W-:-:S04]  /*12ff0*/  F2FP.F16.F32.PACK_AB R204, R211, R206 ;  /* 0x000000ced3cc723e */ /* 0x002fc800000000ff */
[----:B------:R-:W-:Y:S01]  /*13000*/  LOP3.LUT R174, R204, R174, RZ, 0xc0, !PT ;  /* 0x000000aeccae7212 */ /* 0x000fe200078ec0ff */
[----:B---3--:R-:W-:Y:S01]  /*13010*/  IMAD.WIDE.U32 R244, R244, -0x2daee0ad, RZ ;  /* 0xd2511f53f4f47825 */ /* 0x008fe200078e00ff */
[----:B------:R-:W-:-:S04]  /*13020*/  F2FP.F16.F32.PACK_AB R204, R209, R210 ;  /* 0x000000d2d1cc723e */ /* 0x000fc800000000ff */
[----:B------:R-:W-:Y:S02]  /*13030*/  LOP3.LUT R175, R204, R175, RZ, 0xc0, !PT ;  /* 0x000000afccaf7212 */ /* 0x000fe400078ec0ff */
[----:B------:R-:W-:-:S05]  /*13040*/  PRMT R204, R244, 0x7773, RZ ;  /* 0x00007773f4cc7816 */ /* 0x000fca00000000ff */
[C---:B------:R-:W-:Y:S08]  /*13050*/  HMMA.16816.F32 R156, R172.reuse, R16, R156 ;  /* 0x00000010ac9c723c */ /* 0x040ff0000000189c */
        /* <DEDUP_REMOVED lines=14> */
[----:B------:R-:W-:Y:S01]  /*13140*/  HMMA.16816.F32 R136, R172, R134, R136 ;  /* 0x00000086ac88723c */ /* 0x000fe20000001888 */
[----:B------:R-:W-:-:S02]  /*13150*/  MOV R172, R244 ;  /* 0x000000f400ac7202 */ /* 0x000fc40000000f00 */
[----:B------:R-:W-:Y:S02]  /*13160*/  PRMT R173, R244, 0x7771, RZ ;  /* 0x00007771f4ad7816 */ /* 0x000fe400000000ff */
[----:B------:R-:W-:Y:S02]  /*13170*/  LOP3.LUT R172, R172, 0xff, RZ, 0xc0, !PT ;  /* 0x000000ffacac7812 */ /* 0x000fe400078ec0ff */
[----:B------:R-:W-:Y:S02]  /*13180*/  LOP3.LUT R175, R208, UR6, R245, 0x96, !PT ;  /* 0x00000006d0af7c12 */ /* 0x000fe4000f8e96f5 */
[----:B------:R-:W-:Y:S02]  /*13190*/  PRMT R174, R244, 0x7772, RZ ;  /* 0x00007772f4ae7816 */ /* 0x000fe400000000ff */
[----:B------:R-:W-:Y:S02]  /*131a0*/  PRMT R173, R172, 0x5410, R173 ;  /* 0x00005410acad7816 */ /* 0x000fe400000000ad */
[----:B------:R-:W-:-:S02]  /*131b0*/  LOP3.LUT R172, R175, 0xffff, RZ, 0xc0, !PT ;  /* 0x0000ffffafac7812 */ /* 0x000fc400078ec0ff */
[----:B------:R-:W-:Y:S02]  /*131c0*/  PRMT R174, R174, 0x5410, R204 ;  /* 0x00005410aeae7816 */ /* 0x000fe400000000cc */
[----:B------:R-:W-:Y:S02]  /*131d0*/  SHF.R.U32.HI R172, RZ, 0x8, R172 ;  /* 0x00000008ffac7819 */ /* 0x000fe400000116ac */
[C---:B------:R-:W-:Y:S02]  /*131e0*/  LOP3.LUT R204, R175.reuse, 0xff, RZ, 0xc0, !PT ;  /* 0x000000ffafcc7812 */ /* 0x040fe400078ec0ff */
[----:B------:R-:W-:Y:S02]  /*131f0*/  PRMT R208, R175, 0x7632, R208 ;  /* 0x00007632afd07816 */ /* 0x000fe400000000d0 */
[----:B------:R-:W-:Y:S01]  /*13200*/  PRMT R172, R204, 0x5410, R172 ;  /* 0x00005410ccac7816 */ /* 0x000fe200000000ac */
[----:B------:R-:W-:Y:S01]  /*13210*/  FFMA.FTZ R204, R169, UR4, -R199 ;  /* 0x00000004a9cc7c23 */ /* 0x000fe200080108c7 */
[----:B------:R-:W-:-:S02]  /*13220*/  LOP3.LUT R169, R208, 0xff, RZ, 0xc0, !PT ;  /* 0x000000ffd0a97812 */ /* 0x000fc400078ec0ff */
[----:B------:R-:W-:Y:S02]  /*13230*/  SHF.R.U32.HI R175, RZ, 0x18, R175 ;  /* 0x00000018ffaf7819 */ /* 0x000fe400000116af */
[----:B------:R-:W-:Y:S01]  /*13240*/  HSET2.LE.AND R172, R172, R205, PT ;  /* 0x000000cdacac7233 */ /* 0x000fe20003803000 */
[----:B------:R-:W1:Y:S01]  /*13250*/  MUFU.EX2 R204, R204 ;  /* 0x000000cc00cc7308 */ /* 0x000e620000000800 */
[----:B------:R-:W-:-:S03]  /*13260*/  PRMT R175, R169, 0x5410, R175 ;  /* 0x00005410a9af7816 */ /* 0x000fc600000000af */
[----:B------:R-:W2:Y:S04]  /*13270*/  MUFU.EX2 R169, R192 ;  /* 0x000000c000a97308 */ /* 0x000ea80000000800 */
[----:B------:R3:W4:Y:S01]  /*13280*/  MUFU.EX2 R192, R193 ;  /* 0x000000c100c07308 */ /* 0x0007220000000800 */
[----:B-1----:R-:W-:-:S04]  /*13290*/  FADD.FTZ R177, R204, R177 ;  /* 0x000000b1ccb17221 */ /* 0x002fc80000010000 */
[----:B------:R-:W-:Y:S01]  /*132a0*/  FADD.FTZ R177, R170, R177 ;  /* 0x000000b1aab17221 */ /* 0x000fe20000010000 */
[--C-:B---3--:R-:W-:Y:S01]  /*132b0*/  FFMA.FTZ R193, R171, UR4, -R207.reuse ;  /* 0x00000004abc17c23 */ /* 0x108fe200080108cf */
[--C-:B------:R-:W-:Y:S01]  /*132c0*/  FFMA.FTZ R171, R195, UR4, -R207.reuse ;  /* 0x00000004c3ab7c23 */ /* 0x100fe200080108cf */
[----:B------:R-:W-:Y:S01]  /*132d0*/  FFMA.FTZ R207, R176, UR4, -R207 ;  /* 0x00000004b0cf7c23 */ /* 0x000fe200080108cf */
[----:B------:R-:W-:Y:S01]  /*132e0*/  LOP3.LUT R195, R174, 0xff00ff, RZ, 0xc0, !PT ;  /* 0x00ff00ffaec37812 */ /* 0x000fe200078ec0ff */
[----:B------:R-:W-:Y:S01]  /*132f0*/  MUFU.EX2 R176, R194 ;  /* 0x000000c200b07308 */ /* 0x000fe20000000800 */
[--C-:B------:R-:W-:Y:S01]  /*13300*/  HSET2.LE.AND R174, R173, R205.reuse, PT ;  /* 0x000000cdadae7233 */ /* 0x100fe20003803000 */
[----:B--2---:R-:W-:Y:S02]  /*13310*/  FADD.FTZ R177, R169, R177 ;  /* 0x000000b1a9b17221 */ /* 0x004fe40000010000 */
[----:B------:R-:W1:Y:S01]  /*13320*/  MUFU.EX2 R171, R171 ;  /* 0x000000ab00ab7308 */ /* 0x000e620000000800 */
[--C-:B------:R-:W-:Y:S01]  /*13330*/  HSET2.LE.AND R173, R195, R205.reuse, PT ;  /* 0x000000cdc3ad7233 */ /* 0x100fe20003803000 */
[C---:B----4-:R-:W-:Y:S01]  /*13340*/  FADD.FTZ R232, R192.reuse, R177 ;  /* 0x000000b1c0e87221 */ /* 0x050fe20000010000 */
[----:B------:R-:W-:Y:S01]  /*13350*/  HSET2.LE.AND R205, R175, R205, PT ;  /* 0x000000cdafcd7233 */ /* 0x000fe20003803000 */
[----:B------:R-:W2:Y:S01]  /*13360*/  MUFU.EX2 R194, R193 ;  /* 0x000000c100c27308 */ /* 0x000ea20000000800 */
[----:B------:R-:W-:-:S03]  /*13370*/  F2FP.F16.F32.PACK_AB R175, R192, R169 ;  /* 0x000000a9c0af723e */ /* 0x000fc600000000ff */
[----:B------:R-:W3:Y:S01]  /*13380*/  MUFU.EX2 R193, R207 ;  /* 0x000000cf00c17308 */ /* 0x000ee20000000800 */
[----:B------:R-:W-:Y:S02]  /*13390*/  LOP3.LUT R174, R175, R174, RZ, 0xc0, !PT ;  /* 0x000000aeafae7212 */ /* 0x000fe400078ec0ff */
        /* <DEDUP_REMOVED lines=25> */
[----:B------:R-:W-:-:S15]  /*13530*/  HMMA.16816.F32 R132, R172, R134, R4 ;  /* 0x00000086ac84723c */ /* 0x000fde0000001804 */
[----:B------:R-:W-:-:S05]  /*13540*/  NOP ;  /* 0x0000000000007918 */ /* 0x000fca0000000000 */
.L_x_989:
[----:B------:R-:W-:-:S09]  /*13550*/  UISETP.GE.AND UP0, UPT, UR7, URZ, UPT ;  /* 0x000000ff0700728c */ /* 0x000fd2000bf06270 */
[----:B------:R-:W-:Y:S05]  /*13560*/  BRA.U !UP0, `(.L_x_994) ;  /* 0x0000003108b07547 */ /* 0x000fea000b800000 */
[----:B------:R-:W1:Y:S01]  /*13570*/  S2R R219, SR_TID.X ;  /* 0x0000000000db7919 */ /* 0x000e620000002100 */
[----:B------:R-:W2:Y:S01]  /*13580*/  LDC R4, c[0x0][0x4f8] ;  /* 0x00013e00ff047b82 */ /* 0x000ea20000000800 */
[----:B------:R-:W3:Y:S01]  /*13590*/  LDCU.64 UR4, c[0x0][0x3b8] ;  /* 0x00007700ff0477ac */ /* 0x000ee20008000a00 */
[----:B------:R-:W-:Y:S01]  /*135a0*/  IMAD.U32 R247, RZ, RZ, UR30 ;  /* 0x0000001efff77e24 */ /* 0x000fe2000f8e00ff */
[----:B------:R-:W-:Y:S01]  /*135b0*/  LOP3.LUT R250, R183, UR31, RZ, 0x3c, !PT ;  /* 0x0000001fb7fa7c12 */ /* 0x000fe2000f8e3cff */
[----:B------:R-:W-:Y:S01]  /*135c0*/  IMAD.U32 R246, RZ, RZ, UR30 ;  /* 0x0000001efff67e24 */ /* 0x000fe2000f8e00ff */
[----:B------:R-:W4:Y:S01]  /*135d0*/  LDCU UR11, c[0x0][0x440] ;  /* 0x00008800ff0b77ac */ /* 0x000f220008000800 */
[----:B------:R-:W-:Y:S01]  /*135e0*/  IMAD.MOV.U32 R216, RZ, RZ, 0x20 ;  /* 0x00000020ffd87424 */ /* 0x000fe200078e00ff */
[----:B-----5:R-:W-:Y:S01]  /*135f0*/  MOV R3, R168 ;  /* 0x000000a800037202 */ /* 0x020fe20000000f00 */
[----:B------:R-:W1:Y:S01]  /*13600*/  S2UR UR13, SR_CgaCtaId ;  /* 0x00000000000d79c3 */ /* 0x000e620000008800 */
[----:B------:R-:W-:Y:S01]  /*13610*/  VIADD R247, R247, 0x9e3779b9 ;  /* 0x9e3779b9f7f77836 */ /* 0x000fe20000000000 */
[----:B------:R-:W-:Y:S01]  /*13620*/  IADD3 R246, PT, PT, R246, 0x3c6ef372, RZ ;  /* 0x3c6ef372f6f67810 */ /* 0x000fe20007ffe0ff */
[----:B------:R-:W-:Y:S01]  /*13630*/  IMAD.MOV.U32 R0, RZ, RZ, R166 ;  /* 0x000000ffff007224 */ /* 0x000fe200078e00a6 */
[----:B------:R-:W-:Y:S01]  /*13640*/  SEL R216, R216, 0xffffffe0, !P6 ;  /* 0xffffffe0d8d87807 */ /* 0x000fe20007000000 */
[----:B------:R-:W-:Y:S01]  /*13650*/  IMAD.MOV.U32 R164, RZ, RZ, R167 ;  /* 0x000000ffffa47224 */ /* 0x000fe200078e00a7 */
[-C--:B------:R-:W-:Y:S01]  /*13660*/  LOP3.LUT R249, R180, R247.reuse, RZ, 0x3c, !PT ;  /* 0x000000f7b4f97212 */ /* 0x080fe200078e3cff */
[----:B------:R-:W-:Y:S01]  /*13670*/  IMAD.MOV.U32 R215, RZ, RZ, 0x40 ;  /* 0x00000040ffd77424 */ /* 0x000fe200078e00ff */
[----:B------:R-:W1:Y:S01]  /*13680*/  LDC.64 R224, c[0x0][0x3c0] ;  /* 0x0000f000ffe07b82 */ /* 0x000e620000000a00 */
[----:B------:R-:W-:Y:S01]  /*13690*/  LOP3.LUT R247, R2, R247, RZ, 0x3c, !PT ;  /* 0x000000f702f77212 */ /* 0x000fe200078e3cff */
[----:B------:R-:W-:Y:S01]  /*136a0*/  IMAD.MOV.U32 R2, RZ, RZ, R165 ;  /* 0x000000ffff027224 */ /* 0x000fe200078e00a5 */
[-C--:B------:R-:W-:Y:S01]  /*136b0*/  LOP3.LUT R248, R241, R246.reuse, RZ, 0x3c, !PT ;  /* 0x000000f6f1f87212 */ /* 0x080fe200078e3cff */
[----:B---3--:R-:W-:Y:S01]  /*136c0*/  USHF.L.U64.HI UR9, UR4, 0x5, UR5 ;  /* 0x0000000504097899 */ /* 0x008fe20008010205 */
[----:B------:R-:W-:Y:S01]  /*136d0*/  LOP3.LUT R246, R237, R246, RZ, 0x3c, !PT ;  /* 0x000000f6edf67212 */ /* 0x000fe200078e3cff */
[----:B------:R-:W-:Y:S01]  /*136e0*/  USHF.L.U64.HI UR10, UR4, 0x4, UR5 ;  /* 0x00000004040a7899 */ /* 0x000fe20008010205 */
[----:B------:R-:W-:Y:S01]  /*136f0*/  IADD3 R216, PT, PT, R220, R216, RZ ;  /* 0x000000d8dcd87210 */ /* 0x000fe20007ffe0ff */
[----:B------:R-:W-:Y:S01]  /*13700*/  USHF.L.U32 UR8, UR4, 0x5, URZ ;  /* 0x0000000504087899 */ /* 0x000fe200080006ff */
[----:B--2---:R-:W-:Y:S01]  /*13710*/  LOP3.LUT R4, R4, 0xff, RZ, 0xc0, !PT ;  /* 0x000000ff04047812 */ /* 0x004fe200078ec0ff */
[----:B------:R-:W-:Y:S01]  /*13720*/  UMOV UR5, 0x400 ;  /* 0x0000040000057882 */ /* 0x000fe20000000000 */
[----:B----4-:R-:W-:Y:S01]  /*13730*/  ISETP.GE.AND P1, PT, R218, UR11, PT ;  /* 0x0000000bda007c0c */ /* 0x010fe2000bf26270 */
[----:B------:R-:W-:-:S02]  /*13740*/  USHF.L.U32 UR11, UR4, 0x4, URZ ;  /* 0x00000004040b7899 */ /* 0x000fc400080006ff */
[----:B------:R-:W-:Y:S01]  /*13750*/  IMAD R251, R4, 0x10000, R4 ;  /* 0x0001000004fb7824 */ /* 0x000fe200078e0204 */
[C---:B-1----:R-:W-:Y:S01]  /*13760*/  LOP3.LUT P0, RZ, R219.reuse, 0x2, RZ, 0xc0, !PT ;  /* 0x00000002dbff7812 */ /* 0x042fe2000780c0ff */
[C---:B------:R-:W-:Y:S01]  /*13770*/  IMAD.SHL.U32 R214, R219.reuse, 0x40, RZ ;  /* 0x00000040dbd67824 */ /* 0x040fe200078e00ff */
[----:B------:R-:W1:Y:S01]  /*13780*/  LDCU UR12, c[0x0][0x440] ;  /* 0x00008800ff0c77ac */ /* 0x000e620008000800 */
[----:B------:R-:W-:Y:S01]  /*13790*/  IMAD.SHL.U32 R245, R219, 0x8, RZ ;  /* 0x00000008dbf57824 */ /* 0x000fe200078e00ff */
[----:B------:R-:W-:Y:S01]  /*137a0*/  SEL R212, R217, 0xffffffe0, !P0 ;  /* 0xffffffe0d9d47807 */ /* 0x000fe20004000000 */
[----:B------:R-:W-:Y:S01]  /*137b0*/  IMAD.SHL.U32 R244, R219, 0x20, RZ ;  /* 0x00000020dbf47824 */ /* 0x000fe200078e00ff */
[----:B------:R-:W-:Y:S01]  /*137c0*/  LOP3.LUT R213, R214, 0x400, RZ, 0xc0, !PT ;  /* 0x00000400d6d57812 */ /* 0x000fe200078ec0ff */
[----:B------:R-:W2:Y:S01]  /*137d0*/  LDCU UR4, c[0x0][0x45c] ;  /* 0x00008b80ff0477ac */ /* 0x000ea20008000800 */
[----:B------:R-:W-:Y:S01]  /*137e0*/  ULEA UR5, UR13, UR5, 0x18 ;  /* 0x000000050d057291 */ /* 0x000fe2000f8ec0ff */
[----:B------:R-:W-:Y:S11]  /*137f0*/  BRA `(.L_x_995) ;  /* 0x0000000000c47947 */ /* 0x000ff60003800000 */
.L_x_997:
[----:B------:R-:W-:Y:S01]  /*13800*/  UIADD3 UR15, UPT, UPT, UR7, -0x1, URZ ;  /* 0xffffffff070f7890 */ /* 0x000fe2000fffe0ff */
[----:B------:R-:W-:Y:S01]  /*13810*/  MOV R182, UR11 ;  /* 0x0000000b00b67c02 */ /* 0x000fe20008000f00 */
[----:B------:R-:W-:Y:S02]  /*13820*/  IMAD.U32 R183, RZ, RZ, UR10 ;  /* 0x0000000affb77e24 */ /* 0x000fe4000f8e00ff */
[----:B------:R-:W-:Y:S01]  /*13830*/  UIMAD.WIDE.U32 UR16, UR8, UR15, URZ ;  /* 0x0000000f081072a5 */ /* 0x000fe2000f8e00ff */
[----:B------:R-:W-:Y:S01]  /*13840*/  IMAD.U32 R174, RZ, RZ, UR8 ;  /* 0x00000008ffae7e24 */ /* 0x000fe2000f8e00ff */
[----:B------:R-:W-:Y:S01]  /*13850*/  UIMAD UR14, UR9, UR15, URZ ;  /* 0x0000000f090e72a4 */ /* 0x000fe2000f8e02ff */
[----:B------:R-:W-:Y:S02]  /*13860*/  IMAD.U32 R180, RZ, RZ, UR11 ;  /* 0x0000000bffb47e24 */ /* 0x000fe4000f8e00ff */
[----:B------:R-:W-:Y:S01]  /*13870*/  IMAD.U32 R181, RZ, RZ, UR10 ;  /* 0x0000000affb57e24 */ /* 0x000fe2000f8e00ff */
[----:B------:R-:W-:Y:S01]  /*13880*/  UIADD3 UR13, UPT, UPT, UR17, UR14, URZ ;  /* 0x0000000e110d7290 */ /* 0x000fe2000fffe0ff */
[----:B------:R-:W-:Y:S01]  /*13890*/  MOV R176, UR16 ;  /* 0x0000001000b07c02 */ /* 0x000fe20008000f00 */
[----:B------:R-:W-:Y:S01]  /*138a0*/  IMAD.U32 R173, RZ, RZ, UR16 ;  /* 0x00000010ffad7e24 */ /* 0x000fe2000f8e00ff */
[----:B------:R-:W-:Y:S01]  /*138b0*/  MOV R168, UR16 ;  /* 0x0000001000a87c02 */ /* 0x000fe20008000f00 */
[----:B------:R-:W-:Y:S01]  /*138c0*/  @!P4 IMAD.WIDE.U32 R182, R174, UR15, R182 ;  /* 0x0000000faeb6cc25 */ /* 0x000fe2000f8e00b6 */
[-C--:B------:R-:W-:Y:S02]  /*138d0*/  @!P1 LEA R176, P2, R176, R228.reuse, 0x1 ;  /* 0x000000e4b0b09211 */ /* 0x080fe400078408ff */
[-C--:B------:R-:W-:Y:S01]  /*138e0*/  @!P4 LEA R186, P3, R168, R228.reuse, 0x1 ;  /* 0x000000e4a8bac211 */ /* 0x080fe200078608ff */
[----:B------:R-:W-:Y:S02]  /*138f0*/  IMAD.U32 R175, RZ, RZ, UR13 ;  /* 0x0000000dffaf7e24 */ /* 0x000fe4000f8e00ff */
[----:B------:R-:W-:Y:S03]  /*13900*/  @!P1 IMAD.WIDE.U32 R180, R174, UR15, R180 ;  /* 0x0000000faeb49c25 */ /* 0x000fe6000f8e00b4 */
[-C--:B------:R-:W-:Y:S01]  /*13910*/  @!P1 LEA.HI.X R175, R173, R227.reuse, R175, 0x1, P2 ;  /* 0x000000e3adaf9211 */ /* 0x080fe200010f0caf */
[----:B------:R-:W-:Y:S01]  /*13920*/  @!P4 VIADD R174, R183, UR14 ;  /* 0x0000000eb7aecc36 */ /* 0x000fe20008000000 */
[-C--:B------:R-:W-:Y:S01]  /*13930*/  @!P4 LEA R184, P2, R182, R228.reuse, 0x1 ;  /* 0x000000e4b6b8c211 */ /* 0x080fe200078408ff */
[----:B------:R-:W-:Y:S01]  /*13940*/  IMAD.U32 R168, RZ, RZ, UR13 ;  /* 0x0000000dffa87e24 */ /* 0x000fe2000f8e00ff */
[----:B------:R-:W-:Y:S02]  /*13950*/  @!P1 LEA R178, P5, R180, R228, 0x1 ;  /* 0x000000e4b4b29211 */ /* 0x000fe400078a08ff */
[-C--:B------:R-:W-:Y:S02]  /*13960*/  @!P4 LEA.HI.X R185, R182, R227.reuse, R174, 0x1, P2 ;  /* 0x000000e3b6b9c211 */ /* 0x080fe400010f0cae */
[----:B------:R-:W-:Y:S02]  /*13970*/  @!P1 MOV R174, R176 ;  /* 0x000000b000ae9202 */ /* 0x000fe40000000f00 */
[-C--:B------:R-:W-:Y:S02]  /*13980*/  @!P4 LEA.HI.X R187, R173, R227.reuse, R168, 0x1, P3 ;  /* 0x000000e3adbbc211 */ /* 0x080fe400018f0ca8 */
[----:B------:R-:W-:Y:S01]  /*13990*/  @!P1 IADD3 R177, PT, PT, R181, UR14, RZ ;  /* 0x0000000eb5b19c10 */ /* 0x000fe2000fffe0ff */
[----:B------:R-:W-:Y:S01]  /*139a0*/  @!PT LDS RZ, [RZ] ;  /* 0x00000000fffff984 */ /* 0x000fe20000000800 */
[----:B------:R-:W-:Y:S01]  /*139b0*/  @!PT LDS RZ, [RZ] ;  /* 0x00000000fffff984 */ /* 0x000fe20000000800 */
[----:B------:R-:W-:Y:S01]  /*139c0*/  @!PT LDS RZ, [RZ] ;  /* 0x00000000fffff984 */ /* 0x000fe20000000800 */
[----:B------:R1:W-:Y:S03]  /*139d0*/  @!P1 LDGSTS.E.BYPASS.LTC128B.128 [R234+0x8000], desc[UR26][R174.64] ;  /* 0x08000000aeea9fae */ /* 0x0003e6000b981a1a */
[----:B------:R-:W-:Y:S01]  /*139e0*/  @!P1 LEA.HI.X R179, R180, R227, R177, 0x1, P5 ;  /* 0x000000e3b4b39211 */ /* 0x000fe200028f0cb1 */
        /* <DEDUP_REMOVED lines=18> */
.L_x_995:
[----:B------:R-:W-:Y:S01]  /*13b10*/  IMAD.WIDE.U32 R4, R224, UR7, RZ ;  /* 0x00000007e0047c25 */ /* 0x000fe2000f8e00ff */
[----:B------:R-:W-:Y:S04]  /*13b20*/  DEPBAR.LE SB0, 0x0 ;  /* 0x000080000000791a */ /* 0x000fe80000000000 */
[C---:B------:R-:W-:Y:S01]  /*13b30*/  IMAD.SHL.U32 R9, R4.reuse, 0x20, RZ ;  /* 0x0000002004097824 */ /* 0x040fe200078e00ff */
[----:B------:R-:W-:Y:S01]  /*13b40*/  BAR.SYNC.DEFER_BLOCKING 0x0 ;  /* 0x0000000000007b1d */ /* 0x000fe20000010000 */
[----:B------:R-:W-:Y:S01]  /*13b50*/  IMAD R10, R225, UR7, R5 ;  /* 0x00000007e10a7c24 */ /* 0x000fe2000f8e0205 */
[----:B------:R-:W-:Y:S01]  /*13b60*/  LOP3.LUT R218, R245, 0x38, RZ, 0xc0, !PT ;  /* 0x00000038f5da7812 */ /* 0x000fe200078ec0ff */
[----:B------:R-:W-:Y:S01]  /*13b70*/  UISETP.NE.AND UP0, UPT, UR7, URZ, UPT ;  /* 0x000000ff0700728c */ /* 0x000fe2000bf05270 */
[C---:B------:R-:W-:Y:S02]  /*13b80*/  @!P1 LEA R5, P0, R9.reuse, R226, 0x1 ;  /* 0x000000e209059211 */ /* 0x040fe400078008ff */
[----:B------:R-:W-:Y:S02]  /*13b90*/  SHF.L.U64.HI R10, R4, 0x5, R10 ;  /* 0x00000005040a7819 */ /* 0x000fe4000001020a */
[----:B------:R-:W-:Y:S02]  /*13ba0*/  LOP3.LUT R235, R218, 0x40, RZ, 0xfc, !PT ;  /* 0x00000040daeb7812 */ /* 0x000fe400078efcff */
[--C-:B------:R-:W-:Y:S02]  /*13bb0*/  @!P1 LEA.HI.X R4, R9, R223, R10.reuse, 0x1, P0 ;  /* 0x000000df09049211 */ /* 0x100fe400000f0c0a */
[----:B-1----:R-:W-:Y:S02]  /*13bc0*/  ISETP.GE.AND P4, PT, R235, UR12, PT ;  /* 0x0000000ceb007c0c */ /* 0x002fe4000bf86270 */
[-C--:B------:R-:W-:Y:S02]  /*13bd0*/  @!P1 LOP3.LUT R5, R5, R4.reuse, RZ, 0x3c, !PT ;  /* 0x0000000405059212 */ /* 0x080fe400078e3cff */
[C---:B------:R-:W-:Y:S02]  /*13be0*/  LEA R8, P2, R224.reuse, R9, 0x4 ;  /* 0x00000009e0087211 */ /* 0x040fe400078420ff */
[C---:B------:R-:W-:Y:S02]  /*13bf0*/  @!P1 LOP3.LUT R4, R5.reuse, R4, RZ, 0x3c, !PT ;  /* 0x0000000405049212 */ /* 0x040fe400078e3cff */
[----:B------:R-:W-:Y:S02]  /*13c00*/  LEA.HI.X R7, R224, R10, R225, 0x4, P2 ;  /* 0x0000000ae0077211 */ /* 0x000fe400010f24e1 */
[----:B------:R-:W-:Y:S02]  /*13c10*/  @!P1 LOP3.LUT R5, R5, R4, RZ, 0x3c, !PT ;  /* 0x0000000405059212 */ /* 0x000fe400078e3cff */
[CC--:B------:R-:W-:Y:S02]  /*13c20*/  LEA R12, P2, R8.reuse, R226.reuse, 0x1 ;  /* 0x000000e2080c7211 */ /* 0x0c0fe400078408ff */
[C---:B------:R-:W-:Y:S01]  /*13c30*/  @!P4 LEA R14, P0, R9.reuse, R226, 0x1 ;  /* 0x000000e2090ec211 */ /* 0x040fe200078008ff */
[----:B------:R-:W-:Y:S01]  /*13c40*/  @!PT LDS RZ, [RZ] ;  /* 0x00000000fffff984 */ /* 0x000fe20000000800 */
[----:B------:R-:W-:Y:S01]  /*13c50*/  @!PT LDS RZ, [RZ] ;  /* 0x00000000fffff984 */ /* 0x000fe20000000800 */
[----:B------:R-:W-:Y:S01]  /*13c60*/  @!PT LDS RZ, [RZ] ;  /* 0x00000000fffff984 */ /* 0x000fe20000000800 */
[----:B------:R1:W-:Y:S01]  /*13c70*/  @!P1 LDGSTS.E.BYPASS.LTC128B.128 [R234+0xa000], desc[UR26][R4.64] ;  /* 0x0a00000004ea9fae */ /* 0x0003e2000b981a1a */
[-C--:B------:R-:W-:Y:S02]  /*13c80*/  LEA.HI.X R13, R8, R223.reuse, R7, 0x1, P2 ;  /* 0x000000df080d7211 */ /* 0x080fe400010f0c07 */
[----:B------:R-:W-:Y:S03]  /*13c90*/  @!P4 LEA.HI.X R15, R9, R223, R10, 0x1, P0 ;  /* 0x000000df090fc211 */ /* 0x000fe600000f0c0a */
[----:B------:R-:W-:Y:S01]  /*13ca0*/  @P1 STS.128 [R234+0xa000], RZ ;  /* 0x00a000ffea001388 */ /* 0x000fe20000000c00 */
[----:B------:R-:W-:Y:S02]  /*13cb0*/  ISETP.GE.AND P1, PT, R218, UR12, PT ;  /* 0x0000000cda007c0c */ /* 0x000fe4000bf26270 */
[----:B------:R-:W-:Y:S03]  /*13cc0*/  LOP3.LUT R221, R244, 0x7c00, RZ, 0xc0, !PT ;  /* 0x00007c00f4dd7812 */ /* 0x000fe600078ec0ff */
[----:B------:R-:W-:Y:S01]  /*13cd0*/  @!PT LDS RZ, [RZ] ;  /* 0x00000000fffff984 */ /* 0x000fe20000000800 */
[----:B------:R-:W-:Y:S01]  /*13ce0*/  @!PT LDS RZ, [RZ] ;  /* 0x00000000fffff984 */ /* 0x000fe20000000800 */
[----:B------:R-:W-:Y:S01]  /*13cf0*/  @!PT LDS RZ, [RZ] ;  /* 0x00000000fffff984 */ /* 0x000fe20000000800 */
[----:B------:R-:W-:Y:S01]  /*13d00*/  @!P4 LDGSTS.E.BYPASS.LTC128B.128 [R234+0xb000], desc[UR26][R14.64+0x80] ;  /* 0x0b0000800eeacfae */ /* 0x000fe2000b981a1a */
[--C-:B------:R-:W-:Y:S02]  /*13d10*/  SHF.R.U32.HI R222, RZ, 0x1, R219.reuse ;  /* 0x00000001ffde7819 */ /* 0x100fe400000116db */
[--C-:B------:R-:W-:Y:S03]  /*13d20*/  LOP3.LUT R6, R218, 0x1c0, R214.reuse, 0xf8, !PT ;  /* 0x000001c0da067812 */ /* 0x100fe600078ef8d6 */
[----:B------:R-:W-:Y:S01]  /*13d30*/  @P4 STS.128 [R234+0xb000], RZ ;  /* 0x00b000ffea004388 */ /* 0x000fe20000000c00 */
[----:B------:R-:W-:Y:S02]  /*13d40*/  LOP3.LUT P0, RZ, R219, 0x4, RZ, 0xc0, !PT ;  /* 0x00000004dbff7812 */ /* 0x000fe4000780c0ff */
[----:B------:R-:W-:Y:S02]  /*13d50*/  LOP3.LUT R211, R6, 0x8, R219, 0x78, !PT ;  /* 0x0000000806d37812 */ /* 0x000fe400078e78db */
[----:B------:R-:W-:Y:S01]  /*13d60*/  SEL R165, R215, 0xffffffc0, !P0 ;  /* 0xffffffc0d7a57807 */ /* 0x000fe20004000000 */
[----:B------:R-:W-:Y:S01]  /*13d70*/  @!PT LDS RZ, [RZ] ;  /* 0x00000000fffff984 */ /* 0x000fe20000000800 */
[----:B------:R-:W-:Y:S01]  /*13d80*/  @!PT LDS RZ, [RZ] ;  /* 0x00000000fffff984 */ /* 0x000fe20000000800 */
[----:B------:R-:W-:Y:S01]  /*13d90*/  @!PT LDS RZ, [RZ] ;  /* 0x00000000fffff984 */ /* 0x000fe20000000800 */
[----:B------:R-:W-:Y:S02]  /*13da0*/  @!P1 LDGSTS.E.BYPASS.LTC128B.128 [R234+0xa800], desc[UR26][R12.64] ;  /* 0x0a8000000cea9fae */ /* 0x000fe4000b981a1a */
[----:B------:R-:W-:Y:S04]  /*13db0*/  IMAD R211, R211, 0x2, R213 ;  /* 0x00000002d3d37824 */ /* 0x000fe800078e02d5 */
[----:B------:R-:W-:Y:S01]  /*13dc0*/  @P1 STS.128 [R234+0xa800], RZ ;  /* 0x00a800ffea001388 */ /* 0x000fe20000000c00 */
[----:B------:R-:W-:Y:S05]  /*13dd0*/  VIADD R208, R211, UR5 ;  /* 0x00000005d3d07c36 */ /* 0x000fea0008000000 */
[----:B------:R-:W-:Y:S01]  /*13de0*/  @!PT LDS RZ, [RZ] ;  /* 0x00000000fffff984 */ /* 0x000fe20000000800 */
[----:B------:R-:W-:Y:S01]  /*13df0*/  @!PT LDS RZ, [RZ] ;  /* 0x00000000fffff984 */ /* 0x000fe20000000800 */
[----:B------:R-:W-:Y:S01]  /*13e00*/  @!PT LDS RZ, [RZ] ;  /* 0x00000000fffff984 */ /* 0x000fe20000000800 */
[----:B------:R3:W-:Y:S01]  /*13e10*/  @!P4 LDGSTS.E.BYPASS.LTC128B.128 [R234+0xb800], desc[UR26][R12.64+0x80] ;  /* 0x0b8000800ceacfae */ /* 0x0007e2000b981a1a */
[----:B-1----:R-:W-:Y:S01]  /*13e20*/  LOP3.LUT R5, R221, 0x200, R214, 0xf8, !PT ;  /* 0x00000200dd057812 */ /* 0x002fe200078ef8d6 */
[----:B------:R-:W-:Y:S01]  /*13e30*/  IMAD.IADD R209, R208, 0x1, R212 ;  /* 0x00000001d0d17824 */ /* 0x000fe200078e02d4 */
[----:B------:R-:W-:Y:S03]  /*13e40*/  LOP3.LUT R4, R222, 0x8, RZ, 0xc0, !PT ;  /* 0x00000008de047812 */ /* 0x000fe600078ec0ff */
[----:B------:R-:W-:Y:S01]  /*13e50*/  @P4 STS.128 [R234+0xb800], RZ ;  /* 0x00b800ffea004388 */ /* 0x000fe20000000c00 */
[----:B------:R-:W-:Y:S01]  /*13e60*/  IMAD.IADD R208, R208, 0x1, R165 ;  /* 0x00000001d0d07824 */ /* 0x000fe200078e02a5 */
[----:B------:R-:W-:Y:S04]  /*13e70*/  LOP3.LUT R4, R5, R6, R4, 0xf6, !PT ;  /* 0x0000000605047212 */ /* 0x000fe800078ef604 */
[----:B------:R-:W-:Y:S01]  /*13e80*/  LDSM.16.M88.4 R16, [R211+UR5+0x8000] ;  /* 0x00800005d310783b */ /* 0x000fe20008000200 */
[----:B------:R-:W-:Y:S05]  /*13e90*/  LEA R204, R4, UR5, 0x1 ;  /* 0x0000000504cc7c11 */ /* 0x000fea000f8e08ff */
[----:B------:R-:W-:Y:S01]  /*13ea0*/  LDSM.16.M88.4 R168, [R211+UR5+0x8800] ;  /* 0x00880005d3a8783b */ /* 0x000fe20008000200 */
[C-C-:B------:R-:W-:Y:S02]  /*13eb0*/  IMAD.IADD R210, R212.reuse, 0x1, R204.reuse ;  /* 0x00000001d4d27824 */ /* 0x140fe400078e02cc */
[----:B------:R-:W-:Y:S03]  /*13ec0*/  IMAD.IADD R167, R165, 0x1, R204 ;  /* 0x00000001a5a77824 */ /* 0x000fe600078e02cc */
[----:B------:R-:W1:Y:S01]  /*13ed0*/  LDSM.16.M88.4 R32, [R204] ;  /* 0x00000000cc20783b */ /* 0x000e620000000200 */
[C---:B------:R-:W-:Y:S02]  /*13ee0*/  IMAD.IADD R165, R212.reuse, 0x1, R208 ;  /* 0x00000001d4a57824 */ /* 0x040fe400078e02d0 */
[----:B------:R-:W-:Y:S03]  /*13ef0*/  IMAD.IADD R166, R212, 0x1, R167 ;  /* 0x00000001d4a67824 */ /* 0x000fe600078e02a7 */
[----:B------:R-:W4:Y:S06]  /*13f00*/  LDSM.16.M88.4 R28, [R204+0x2000] ;  /* 0x00200000cc1c783b */ /* 0x000f2c0000000200 */
[----:B------:R-:W0:Y:S06]  /*13f10*/  LDGDEPBAR ;  /* 0x00000000000079af */ /* 0x000e2c0000000000 */
[----:B------:R-:W-:Y:S06]  /*13f20*/  LDSM.16.M88.4 R172, [R210] ;  /* 0x00000000d2ac783b */ /* 0x000fec0000000200 */
[----:B------:R-:W5:Y:S06]  /*13f30*/  LDSM.16.M88.4 R176, [R209+0x8000] ;  /* 0x00800000d1b0783b */ /* 0x000f6c0000000200 */
[----:B------:R-:W2:Y:S06]  /*13f40*/  LDSM.16.M88.4 R180, [R210+0x2000] ;  /* 0x00200000d2b4783b */ /* 0x000eac0000000200 */
[----:B------:R-:W2:Y:S01]  /*13f50*/  LDSM.16.M88.4 R184, [R209+0x8800] ;  /* 0x00880000d1b8783b */ /* 0x000ea20000000200 */
[-C--:B-1----:R-:W-:Y:S05]  /*13f60*/  HMMA.16816.F32 R4, R32, R16.reuse, RZ ;  /* 0x000000102004723c */ /* 0x082fea00000018ff */
[----:B------:R-:W-:Y:S06]  /*13f70*/  LDSM.16.M88.4 R188, [R208+0x8000] ;  /* 0x00800000d0bc783b */ /* 0x000fec0000000200 */
[----:B------:R-:W-:Y:S01]  /*13f80*/  LDSM.16.M88.4 R192, [R167+0x2000] ;  /* 0x00200000a7c0783b */ /* 0x000fe20000000200 */
[C---:B----4-:R-:W-:Y:S05]  /*13f90*/  HMMA.16816.F32 R8, R28.reuse, R16, RZ ;  /* 0x000000101c08723c */ /* 0x050fea00000018ff */
[----:B------:R-:W-:Y:S03]  /*13fa0*/  LDSM.16.M88.4 R196, [R165+0x8000] ;  /* 0x00800000a5c4783b */ /* 0x000fe60000000200 */
[-C--:B---3--:R-:W-:Y:S03]  /*13fb0*/  HMMA.16816.F32 R12, R28, R18.reuse, RZ ;  /* 0x000000121c0c723c */ /* 0x088fe600000018ff */
[----:B------:R-:W-:Y:S05]  /*13fc0*/  LDSM.16.M88.4 R200, [R166+0x2000] ;  /* 0x00200000a6c8783b */ /* 0x000fea0000000200 */
[C---:B------:R-:W-:Y:S08]  /*13fd0*/  HMMA.16816.F32 R16, R32.reuse, R18, RZ ;  /* 0x000000122010723c */ /* 0x040ff000000018ff */
[-C--:B------:R-:W-:Y:S08]  /*13fe0*/  HMMA.16816.F32 R20, R32, R168.reuse, RZ ;  /* 0x000000a82014723c */ /* 0x080ff000000018ff */
[C---:B------:R-:W-:Y:S08]  /*13ff0*/  HMMA.16816.F32 R24, R28.reuse, R168, RZ ;  /* 0x000000a81c18723c */ /* 0x040ff000000018ff */
[-C--:B------:R-:W-:Y:S08]  /*14000*/  HMMA.16816.F32 R28, R28, R170.reuse, RZ ;  /* 0x000000aa1c1c723c */ /* 0x080ff000000018ff */
[----:B------:R-:W-:Y:S01]  /*14010*/  HMMA.16816.F32 R32, R32, R170, RZ ;  /* 0x000000aa2020723c */ /* 0x000fe200000018ff */
[----:B------:R-:W1:Y:S07]  /*14020*/  LDSM.16.M88.4 R168, [R167] ;  /* 0x00000000a7a8783b */ /* 0x000e6e0000000200 */
[-C--:B-----5:R-:W-:Y:S08]  /*14030*/  HMMA.16816.F32 R4, R172, R176.reuse, R4 ;  /* 0x000000b0ac04723c */ /* 0x0a0ff00000001804 */
[C---:B--2---:R-:W-:Y:S08]  /*14040*/  HMMA.16816.F32 R8, R180.reuse, R176, R8 ;  /* 0x000000b0b408723c */ /* 0x044ff00000001808 */
[-C--:B------:R-:W-:Y:S08]  /*14050*/  HMMA.16816.F32 R12, R180, R178.reuse, R12 ;  /* 0x000000b2b40c723c */ /* 0x080ff0000000180c */
[C---:B------:R-:W-:Y:S01]  /*14060*/  HMMA.16816.F32 R16, R172.reuse, R178, R16 ;  /* 0x000000b2ac10723c */ /* 0x040fe20000001810 */
[----:B------:R-:W2:Y:S07]  /*14070*/  LDSM.16.M88.4 R176, [R208+0x8800] ;  /* 0x00880000d0b0783b */ /* 0x000eae0000000200 */
[-C--:B------:R-:W-:Y:S08]  /*14080*/  HMMA.16816.F32 R20, R172, R184.reuse, R20 ;  /* 0x000000b8ac14723c */ /* 0x080ff00000001814 */
[C---:B------:R-:W-:Y:S08]  /*14090*/  HMMA.16816.F32 R24, R180.reuse, R184, R24 ;  /* 0x000000b8b418723c */ /* 0x040ff00000001818 */
[-C--:B------:R-:W-:Y:S01]  /*140a0*/  HMMA.16816.F32 R28, R180, R186.reuse, R28 ;  /* 0x000000bab41c723c */ /* 0x080fe2000000181c */
[----:B------:R-:W3:Y:S07]  /*140b0*/  LDSM.16.M88.4 R180, [R166] ;  /* 0x00000000a6b4783b */ /* 0x000eee0000000200 */
[----:B------:R-:W-:Y:S01]  /*140c0*/  HMMA.16816.F32 R32, R172, R186, R32 ;  /* 0x000000baac20723c */ /* 0x000fe20000001820 */
[----:B------:R-:W4:Y:S06]  /*140d0*/  LDSM.16.M88.4 R172, [R165+0x8800] ;  /* 0x00880000a5ac783b */ /* 0x000f2c0000000200 */
[----:B------:R-:W-:Y:S01]  /*140e0*/  LDSM.16.M88.4 R184, [R204+0x4000] ;  /* 0x00400000ccb8783b */ /* 0x000fe20000000200 */
[-C--:B-1----:R-:W-:Y:S05]  /*140f0*/  HMMA.16816.F32 R4, R168, R188.reuse, R4 ;  /* 0x000000bca804723c */ /* 0x082fea0000001804 */
[----:B------:R-:W-:Y:S03]  /*14100*/  LDSM.16.M88.4 R204, [R204+0x6000] ;  /* 0x00600000cccc783b */ /* 0x000fe60000000200 */
[C---:B------:R-:W-:Y:S08]  /*14110*/  HMMA.16816.F32 R8, R192.reuse, R188, R8 ;  /* 0x000000bcc008723c */ /* 0x040ff00000001808 */
[-C--:B------:R-:W-:Y:S08]  /*14120*/  HMMA.16816.F32 R12, R192, R190.reuse, R12 ;  /* 0x000000bec00c723c */ /* 0x080ff0000000180c */
[C---:B------:R-:W-:Y:S01]  /*14130*/  HMMA.16816.F32 R16, R168.reuse, R190, R16 ;  /* 0x000000bea810723c */ /* 0x040fe20000001810 */
[----:B------:R-:W1:Y:S07]  /*14140*/  LDSM.16.M88.4 R188, [R211+UR5+0x9000] ;  /* 0x00900005d3bc783b */ /* 0x000e6e0008000200 */
[-C--:B--2---:R-:W-:Y:S08]  /*14150*/  HMMA.16816.F32 R20, R168, R176.reuse, R20 ;  /* 0x000000b0a814723c */ /* 0x084ff00000001814 */
[C---:B------:R-:W-:Y:S08]  /*14160*/  HMMA.16816.F32 R24, R192.reuse, R176, R24 ;  /* 0x000000b0c018723c */ /* 0x040ff00000001818 */
[-C--:B------:R-:W-:Y:S01]  /*14170*/  HMMA.16816.F32 R28, R192, R178.reuse, R28 ;  /* 0x000000b2c01c723c */ /* 0x080fe2000000181c */
[----:B------:R-:W2:Y:S07]  /*14180*/  LDSM.16.M88.4 R192, [R211+UR5+0x9800] ;  /* 0x00980005d3c0783b */ /* 0x000eae0008000200 */
[----:B------:R-:W-:Y:S01]  /*14190*/  HMMA.16816.F32 R32, R168, R178, R32 ;  /* 0x000000b2a820723c */ /* 0x000fe20000001820 */
[----:B------:R-:W-:Y:S06]  /*141a0*/  LDSM.16.M88.4 R168, [R210+0x4000] ;  /* 0x00400000d2a8783b */ /* 0x000fec0000000200 */
[----:B------:R-:W5:Y:S01]  /*141b0*/  LDSM.16.M88.4 R176, [R209+0x9000] ;  /* 0x00900000d1b0783b */ /* 0x000f620000000200 */
        /* <DEDUP_REMOVED lines=10> */
[----:B------:R-:W-:Y:S06]  /*14260*/  LDSM.16.M88.4 R172, [R167+0x4000] ;  /* 0x00400000a7ac783b */ /* 0x000fec0000000200 */
[----:B------:R-:W4:Y:S01]  /*14270*/  LDSM.16.M88.4 R180, [R208+0x9000] ;  /* 0x00900000d0b4783b */ /* 0x000f220000000200 */
[-C--:B-1----:R-:W-:Y:S05]  /*14280*/  HMMA.16816.F32 R4, R184, R188.reuse, R4 ;  /* 0x000000bcb804723c */ /* 0x082fea0000001804 */
[----:B------:R-:W-:Y:S03]  /*14290*/  LDSM.16.M88.4 R208, [R208+0x9800] ;  /* 0x00980000d0d0783b */ /* 0x000fe60000000200 */
[C---:B------:R-:W-:Y:S08]  /*142a0*/  HMMA.16816.F32 R8, R204.reuse, R188, R8 ;  /* 0x000000bccc08723c */ /* 0x040ff00000001808 */
[-C--:B------:R-:W-:Y:S08]  /*142b0*/  HMMA.16816.F32 R12, R204, R190.reuse, R12 ;  /* 0x000000becc0c723c */ /* 0x080ff0000000180c */
[C---:B------:R-:W-:Y:S01]  /*142c0*/  HMMA.16816.F32 R16, R184.reuse, R190, R16 ;  /* 0x000000beb810723c */ /* 0x040fe20000001810 */
[----:B------:R-:W1:Y:S07]  /*142d0*/  LDSM.16.M88.4 R188, [R167+0x6000] ;  /* 0x00600000a7bc783b */ /* 0x000e6e0000000200 */
[-C--:B--2---:R-:W-:Y:S08]  /*142e0*/  HMMA.16816.F32 R20, R184, R192.reuse, R20 ;  /* 0x000000c0b814723c */ /* 0x084ff00000001814 */
[C---:B------:R-:W-:Y:S08]  /*142f0*/  HMMA.16816.F32 R24, R204.reuse, R192, R24 ;  /* 0x000000c0cc18723c */ /* 0x040ff00000001818 */
[-C--:B------:R-:W-:Y:S01]  /*14300*/  HMMA.16816.F32 R28, R204, R194.reuse, R28 ;  /* 0x000000c2cc1c723c */ /* 0x080fe2000000181c */
[----:B------:R-:W-:Y:S07]  /*14310*/  LDSM.16.M88.4 R204, [R165+0x9800] ;  /* 0x00980000a5cc783b */ /* 0x000fee0000000200 */
[----:B------:R-:W-:Y:S01]  /*14320*/  HMMA.16816.F32 R32, R184, R194, R32 ;  /* 0x000000c2b820723c */ /* 0x000fe20000001820 */
[----:B------:R2:W-:Y:S06]  /*14330*/  LDSM.16.M88.4 R184, [R165+0x9000] ;  /* 0x00900000a5b8783b */ /* 0x0005ec0000000200 */
[----:B------:R-:W-:Y:S01]  /*14340*/  LDSM.16.M88.4 R192, [R166+0x6000] ;  /* 0x00600000a6c0783b */ /* 0x000fe20000000200 */
[-C--:B-----5:R-:W-:Y:S08]  /*14350*/  HMMA.16816.F32 R4, R168, R176.reuse, R4 ;  /* 0x000000b0a804723c */ /* 0x0a0ff00000001804 */
[C---:B---3--:R-:W-:Y:S08]  /*14360*/  HMMA.16816.F32 R8, R196.reuse, R176, R8 ;  /* 0x000000b0c408723c */ /* 0x048ff00000001808 */
[-C--:B------:R-:W-:Y:S01]  /*14370*/  HMMA.16816.F32 R12, R196, R178.reuse, R12 ;  /* 0x000000b2c40c723c */ /* 0x080fe2000000180c */
[----:B--2---:R-:W-:Y:S04]  /*14380*/  IMAD.U32 R165, RZ, RZ, UR31 ;  /* 0x0000001fffa57e24 */ /* 0x004fe8000f8e00ff */
[----:B------:R-:W-:Y:S03]  /*14390*/  VIADD R165, R165, 0x76cf5d0a ;  /* 0x76cf5d0aa5a57836 */ /* 0x000fe60000000000 */
[C---:B------:R-:W-:Y:S01]  /*143a0*/  HMMA.16816.F32 R16, R168.reuse, R178, R16 ;  /* 0x000000b2a810723c */ /* 0x040fe20000001810 */
[----:B------:R2:W3:Y:S01]  /*143b0*/  LDSM.16.M88.4 R176, [R166+0x4000] ;  /* 0x00400000a6b0783b */ /* 0x0004e20000000200 */
[----:B------:R-:W-:Y:S04]  /*143c0*/  DEPBAR.LE SB0, 0x0 ;  /* 0x000080000000791a */ /* 0x000fe80000000000 */
[----:B------:R-:W-:Y:S02]  /*143d0*/  BAR.SYNC.DEFER_BLOCKING 0x0 ;  /* 0x0000000000007b1d */ /* 0x000fe40000010000 */
[-C--:B----4-:R-:W-:Y:S08]  /*143e0*/  HMMA.16816.F32 R20, R168, R200.reuse, R20 ;  /* 0x000000c8a814723c */ /* 0x090ff00000001814 */
[C---:B------:R-:W-:Y:S08]  /*143f0*/  HMMA.16816.F32 R24, R196.reuse, R200, R24 ;  /* 0x000000c8c418723c */ /* 0x040ff00000001818 */
[-C--:B------:R-:W-:Y:S01]  /*14400*/  HMMA.16816.F32 R28, R196, R202.reuse, R28 ;  /* 0x000000cac41c723c */ /* 0x080fe2000000181c */
[----:B--2---:R-:W-:Y:S04]  /*14410*/  IMAD.U32 R166, RZ, RZ, UR31 ;  /* 0x0000001fffa67e24 */ /* 0x004fe8000f8e00ff */
[----:B------:R-:W-:Y:S03]  /*14420*/  VIADD R166, R166, 0x32370b8f ;  /* 0x32370b8fa6a67836 */ /* 0x000fe60000000000 */
[----:B------:R-:W-:Y:S08]  /*14430*/  HMMA.16816.F32 R32, R168, R202, R32 ;  /* 0x000000caa820723c */ /* 0x000ff00000001820 */
[-C--:B------:R-:W-:Y:S08]  /*14440*/  HMMA.16816.F32 R4, R172, R180.reuse, R4 ;  /* 0x000000b4ac04723c */ /* 0x080ff00000001804 */
[C---:B-1----:R-:W-:Y:S08]  /*14450*/  HMMA.16816.F32 R8, R188.reuse, R180, R8 ;  /* 0x000000b4bc08723c */ /* 0x042ff00000001808 */
[-C--:B------:R-:W-:Y:S08]  /*14460*/  HMMA.16816.F32 R12, R188, R182.reuse, R12 ;  /* 0x000000b6bc0c723c */ /* 0x080ff0000000180c */
[C---:B------:R-:W-:Y:S08]  /*14470*/  HMMA.16816.F32 R16, R172.reuse, R182, R16 ;  /* 0x000000b6ac10723c */ /* 0x040ff00000001810 */
[-C--:B------:R-:W-:Y:S08]  /*14480*/  HMMA.16816.F32 R20, R172, R208.reuse, R20 ;  /* 0x000000d0ac14723c */ /* 0x080ff00000001814 */
[C---:B------:R-:W-:Y:S08]  /*14490*/  HMMA.16816.F32 R24, R188.reuse, R208, R24 ;  /* 0x000000d0bc18723c */ /* 0x040ff00000001818 */
[-C--:B------:R-:W-:Y:S01]  /*144a0*/  HMMA.16816.F32 R28, R188, R210.reuse, R28 ;  /* 0x000000d2bc1c723c */ /* 0x080fe2000000181c */
[----:B------:R-:W-:Y:S04]  /*144b0*/  IMAD.U32 R190, RZ, RZ, UR30 ;  /* 0x0000001effbe7e24 */ /* 0x000fe8000f8e00ff */
[----:B------:R-:W-:Y:S03]  /*144c0*/  VIADD R190, R190, 0x78dde6e4 ;  /* 0x78dde6e4bebe7836 */ /* 0x000fe60000000000 */
[----:B------:R-:W-:Y:S04]  /*144d0*/  HMMA.16816.F32 R32, R172, R210, R32 ;  /* 0x000000d2ac20723c */ /* 0x000fe80000001820 */
[----:B------:R-:W-:Y:S04]  /*144e0*/  LOP3.LUT R172, R250, UR7, RZ, 0x3c, !PT ;  /* 0x00000007faac7c12 */ /* 0x000fe8000f8e3cff */
[-C--:B---3--:R-:W-:Y:S05]  /*144f0*/  HMMA.16816.F32 R4, R176, R184.reuse, R4 ;  /* 0x000000b8b004723c */ /* 0x088fea0000001804 */
[----:B------:R-:W-:Y:S03]  /*14500*/  IMAD.WIDE.U32 R172, R172, -0x326172a9, RZ ;  /* 0xcd9e8d57acac7825 */ /* 0x000fe600078e00ff */
[C---:B------:R-:W-:Y:S04]  /*14510*/  HMMA.16816.F32 R8, R192.reuse, R184, R8 ;  /* 0x000000b8c008723c */ /* 0x040fe80000001808 */
[C---:B------:R-:W-:Y:S02]  /*14520*/  LOP3.LUT R170, R173.reuse, R249, RZ, 0x3c, !PT ;  /* 0x000000f9adaa7212 */ /* 0x040fe400078e3cff */
[----:B------:R-:W-:Y:S02]  /*14530*/  LOP3.LUT R169, R172, R248, RZ, 0x3c, !PT ;  /* 0x000000f8aca97212 */ /* 0x000fe400078e3cff */
[-C--:B------:R-:W-:Y:S03]  /*14540*/  HMMA.16816.F32 R12, R192, R186.reuse, R12 ;  /* 0x000000bac00c723c */ /* 0x080fe6000000180c */
[----:B------:R-:W-:Y:S01]  /*14550*/  LOP3.LUT R168, R173, R247, RZ, 0x3c, !PT ;  /* 0x000000f7ada87212 */ /* 0x000fe200078e3cff */
[----:B------:R-:W-:Y:S01]  /*14560*/  IMAD.WIDE.U32 R210, R170, -0x2daee0ad, RZ ;  /* 0xd2511f53aad27825 */ /* 0x000fe200078e00ff */
[----:B------:R-:W-:Y:S03]  /*14570*/  LOP3.LUT R167, R172, R246, RZ, 0x3c, !PT ;  /* 0x000000f6aca77212 */ /* 0x000fe600078e3cff */
[C---:B------:R-:W-:Y:S04]  /*14580*/  HMMA.16816.F32 R16, R176.reuse, R186, R16 ;  /* 0x000000bab010723c */ /* 0x040fe80000001810 */
[----:B------:R-:W-:Y:S01]  /*14590*/  IMAD.WIDE.U32 R170, R169, -0x2daee0ad, RZ ;  /* 0xd2511f53a9aa7825 */ /* 0x000fe200078e00ff */
[-C--:B------:R-:W-:Y:S03]  /*145a0*/  LOP3.LUT R172, R242, R165.reuse, R211, 0x96, !PT ;  /* 0x000000a5f2ac7212 */ /* 0x080fe600078e96d3 */
[-C--:B------:R-:W-:Y:S03]  /*145b0*/  HMMA.16816.F32 R20, R176, R204.reuse, R20 ;  /* 0x000000ccb014723c */ /* 0x080fe60000001814 */
[----:B------:R-:W-:Y:S01]  /*145c0*/  IMAD.WIDE.U32 R168, R168, -0x2daee0ad, RZ ;  /* 0xd2511f53a8a87825 */ /* 0x000fe200078e00ff */
[----:B------:R-:W-:Y:S04]  /*145d0*/  LOP3.LUT R210, R166, R210, R171, 0x96, !PT ;  /* 0x000000d2a6d27212 */ /* 0x000fe800078e96ab */
[C---:B------:R-:W-:Y:S04]  /*145e0*/  HMMA.16816.F32 R24, R192.reuse, R204, R24 ;  /* 0x000000ccc018723c */ /* 0x040fe80000001818 */
[----:B------:R-:W-:Y:S01]  /*145f0*/  IMAD.WIDE.U32 R204, R167, -0x2daee0ad, RZ ;  /* 0xd2511f53a7cc7825 */ /* 0x000fe200078e00ff */
[----:B------:R-:W-:Y:S02]  /*14600*/  LOP3.LUT R167, R238, R165, R169, 0x96, !PT ;  /* 0x000000a5eea77212 */ /* 0x000fe400078e96a9 */
[----:B------:R-:W-:Y:S01]  /*14610*/  FMNMX3.FTZ R165, R3, R4, R5, !PT ;  /* 0x0000000403a57276 */ /* 0x000fe20007810005 */
[-C--:B------:R-:W-:Y:S03]  /*14620*/  HMMA.16816.F32 R28, R192, R206.reuse, R28 ;  /* 0x000000cec01c723c */ /* 0x080fe6000000181c */
[----:B------:R-:W-:Y:S02]  /*14630*/  FMNMX3.FTZ R169, R164, R6, R7, !PT ;  /* 0x00000006a4a97276 */ /* 0x000fe40007810007 */
[----:B------:R-:W-:Y:S02]  /*14640*/  FMNMX3.FTZ R165, R165, R16, R17, !PT ;  /* 0x00000010a5a57276 */ /* 0x000fe40007810011 */
[----:B------:R-:W-:Y:S01]  /*14650*/  FMNMX3.FTZ R169, R169, R18, R19, !PT ;  /* 0x00000012a9a97276 */ /* 0x000fe20007810013 */
[----:B------:R-:W-:Y:S04]  /*14660*/  HMMA.16816.F32 R32, R176, R206, R32 ;  /* 0x000000ceb020723c */ /* 0x000fe80000001820 */
[----:B------:R-:W-:Y:S01]  /*14670*/  LOP3.LUT R206, R166, R168, R205, 0x96, !PT ;  /* 0x000000a8a6ce7212 */ /* 0x000fe200078e96cd */
[----:B------:R-:W-:Y:S01]  /*14680*/  IMAD.U32 R166, RZ, RZ, UR30 ;  /* 0x0000001effa67e24 */ /* 0x000fe2000f8e00ff */
[----:B------:R-:W-:Y:S02]  /*14690*/  FMNMX3.FTZ R165, R165, R20, R21, !PT ;  /* 0x00000014a5a57276 */ /* 0x000fe40007810015 */
[----:B------:R-:W-:Y:S01]  /*146a0*/  FMNMX3.FTZ R169, R169, R22, R23, !PT ;  /* 0x00000016a9a97276 */ /* 0x000fe20007810017 */
[----:B------:R-:W-:Y:S10]  /*146b0*/  VIADD R166, R166, 0xdaa66d2b ;  /* 0xdaa66d2ba6a67836 */ /* 0x000ff40000000000 */
[----:B------:R-:W-:Y:S02]  /*146c0*/  FMNMX3.FTZ R165, R165, R32, R33, !PT ;  /* 0x00000020a5a57276 */ /* 0x000fe40007810021 */
[----:B------:R-:W-:Y:S01]  /*146d0*/  FMNMX3.FTZ R169, R169, R34, R35, !PT ;  /* 0x00000022a9a97276 */ /* 0x000fe20007810023 */
[----:B------:R-:W-:Y:S06]  /*146e0*/  BRA.U.ANY UP0, `(.L_x_997) ;  /* 0xfffffff100447547 */ /* 0x000fec000b93ffff */
.L_x_996:
[----:B------:R-:W2:Y:S01]  /*146f0*/  SHFL.BFLY PT, R168, R165, 0x2, 0x1f ;  /* 0x0c401f00a5a87f89 */ /* 0x000ea200000e0000 */
[----:B------:R-:W-:Y:S01]  /*14700*/  IMAD.WIDE.U32 R208, R172, -0x326172a9, RZ ;  /* 0xcd9e8d57acd07825 */ /* 0x000fe200078e00ff */
[----:B------:R-:W-:Y:S01]  /*14710*/  MOV R171, UR31 ;  /* 0x0000001f00ab7c02 */ /* 0x000fe20008000f00 */
[----:B------:R-:W-:Y:S01]  /*14720*/  UISETP.NE.AND UP0, UPT, UR7, URZ, UPT ;  /* 0x000000ff0700728c */ /* 0x000fe2000bf05270 */
[----:B------:R-:W-:Y:S01]  /*14730*/  FMNMX3.FTZ R176, R0, R8, R9, !PT ;  /* 0x0000000800b07276 */ /* 0x000fe20007810009 */
[----:B-1----:R-:W-:Y:S01]  /*14740*/  IMAD.WIDE.U32 R174, R167, -0x326172a9, RZ ;  /* 0xcd9e8d57a7ae7825 */ /* 0x002fe200078e00ff */
[-C--:B------:R-:W-:Y:S02]  /*14750*/  LOP3.LUT R172, R240, R166.reuse, R209, 0x96, !PT ;  /* 0x000000a6f0ac7212 */ /* 0x080fe400078e96d1 */
[----:B------:R-:W1:Y:S01]  /*14760*/  SHFL.BFLY PT, R167, R169, 0x2, 0x1f ;  /* 0x0c401f00a9a77f89 */ /* 0x000e6200000e0000 */
[----:B------:R-:W-:Y:S01]  /*14770*/  IADD3 R171, PT, PT, R171, -0x126145ec, RZ ;  /* 0xed9eba14abab7810 */ /* 0x000fe20007ffe0ff */
[----:B------:R-:W-:Y:S01]  /*14780*/  IMAD.WIDE.U32 R210, R210, -0x326172a9, RZ ;  /* 0xcd9e8d57d2d27825 */ /* 0x000fe200078e00ff */
[----:B------:R-:W-:Y:S01]  /*14790*/  LOP3.LUT R166, R236, R166, R175, 0x96, !PT ;  /* 0x000000a6eca67212 */ /* 0x000fe200078e96af */
[----:B------:R-:W-:Y:S01]  /*147a0*/  UIADD3 UR7, UPT, UPT, UR7, -0x1, URZ ;  /* 0xffffffff07077890 */ /* 0x000fe2000fffe0ff */
[----:B------:R-:W-:Y:S01]  /*147b0*/  FMNMX3.FTZ R176, R176, R12, R13, !PT ;  /* 0x0000000cb0b07276 */ /* 0x000fe2000781000d */
[----:B------:R-:W-:Y:S01]  /*147c0*/  IMAD.WIDE.U32 R184, R172, -0x2daee0ad, RZ ;  /* 0xd2511f53acb87825 */ /* 0x000fe200078e00ff */
[----:B------:R-:W-:Y:S02]  /*147d0*/  LOP3.LUT R208, R190, R208, R211, 0x96, !PT ;  /* 0x000000d0bed07212 */ /* 0x000fe400078e96d3 */
[----:B------:R-:W-:Y:S01]  /*147e0*/  FMNMX3.FTZ R176, R176, R24, R25, !PT ;  /* 0x00000018b0b07276 */ /* 0x000fe20007810019 */
[----:B------:R-:W-:Y:S01]  /*147f0*/  IMAD.WIDE.U32 R172, R166, -0x2daee0ad, RZ ;  /* 0xd2511f53a6ac7825 */ /* 0x000fe200078e00ff */
[C---:B------:R-:W-:Y:S02]  /*14800*/  LOP3.LUT R166, R171.reuse, R170, R185, 0x96, !PT ;  /* 0x000000aaaba67212 */ /* 0x040fe400078e96b9 */
[----:B------:R-:W-:Y:S01]  /*14810*/  FMNMX3.FTZ R170, R2, R10, R11, !PT ;  /* 0x0000000a02aa7276 */ /* 0x000fe2000781000b */
[----:B------:R-:W-:Y:S01]  /*14820*/  IMAD.WIDE.U32 R206, R206, -0x326172a9, RZ ;  /* 0xcd9e8d57cece7825 */ /* 0x000fe200078e00ff */
[----:B------:R-:W-:Y:S02]  /*14830*/  MOV R182, UR31 ;  /* 0x0000001f00b67c02 */ /* 0x000fe40008000f00 */
[----:B------:R-:W-:Y:S01]  /*14840*/  FMNMX3.FTZ R176, R176, R28, R29, !PT ;  /* 0x0000001cb0b07276 */ /* 0x000fe2000781001d */
[----:B------:R-:W-:Y:S01]  /*14850*/  IMAD.WIDE.U32 R208, R208, -0x2daee0ad, RZ ;  /* 0xd2511f53d0d07825 */ /* 0x000fe200078e00ff */
[----:B------:R-:W-:Y:S02]  /*14860*/  LOP3.LUT R190, R190, R174, R207, 0x96, !PT ;  /* 0x000000aebebe7212 */ /* 0x000fe400078e96cf */
[----:B------:R-:W-:Y:S01]  /*14870*/  IADD3 R182, PT, PT, R182, -0x56f99767, RZ ;  /* 0xa9066899b6b67810 */ /* 0x000fe20007ffe0ff */
[----:B------:R-:W3:Y:S01]  /*14880*/  SHFL.BFLY PT, R179, R176, 0x2, 0x1f ;  /* 0x0c401f00b0b37f89 */ /* 0x000ee200000e0000 */
[----:B------:R-:W-:Y:S01]  /*14890*/  IMAD.WIDE.U32 R194, R166, -0x326172a9, RZ ;  /* 0xcd9e8d57a6c27825 */ /* 0x000fe200078e00ff */
[----:B------:R-:W-:Y:S02]  /*148a0*/  LOP3.LUT R204, R171, R204, R173, 0x96, !PT ;  /* 0x000000ccabcc7212 */ /* 0x000fe400078e96ad */
[----:B------:R-:W-:Y:S01]  /*148b0*/  LOP3.LUT R184, R182, R184, R209, 0x96, !PT ;  /* 0x000000b8b6b87212 */ /* 0x000fe200078e96d1 */
[----:B------:R-:W-:Y:S01]  /*148c0*/  IMAD.WIDE.U32 R190, R190, -0x2daee0ad, RZ ;  /* 0xd2511f53bebe7825 */ /* 0x000fe200078e00ff */
[----:B------:R-:W-:Y:S03]  /*148d0*/  MOV R171, UR30 ;  /* 0x0000001e00ab7c02 */ /* 0x000fe60008000f00 */
[----:B------:R-:W-:Y:S01]  /*148e0*/  IMAD.WIDE.U32 R184, R184, -0x326172a9, RZ ;  /* 0xcd9e8d57b8b87825 */ /* 0x000fe200078e00ff */
[----:B------:R-:W-:Y:S02]  /*148f0*/  LOP3.LUT R182, R182, R172, R191, 0x96, !PT ;  /* 0x000000acb6b67212 */ /* 0x000fe400078e96bf */
[----:B------:R-:W-:Y:S01]  /*14900*/  IADD3 R171, PT, PT, R171, -0x4ab325aa, RZ ;  /* 0xb54cda56abab7810 */ /* 0x000fe20007ffe0ff */
[----:B------:R-:W-:Y:S01]  /*14910*/  IMAD.WIDE.U32 R204, R204, -0x326172a9, RZ ;  /* 0xcd9e8d57cccc7825 */ /* 0x000fe200078e00ff */
[----:B------:R-:W-:Y:S02]  /*14920*/  MOV R172, R184 ;  /* 0x000000b800ac7202 */ /* 0x000fe40000000f00 */
[----:B------:R-:W-:Y:S01]  /*14930*/  PRMT R174, R184, 0x7771, RZ ;  /* 0x00007771b8ae7816 */ /* 0x000fe200000000ff */
[----:B------:R-:W-:Y:S01]  /*14940*/  IMAD.WIDE.U32 R182, R182, -0x326172a9, RZ ;  /* 0xcd9e8d57b6b67825 */ /* 0x000fe200078e00ff */
[----:B------:R-:W-:Y:S02]  /*14950*/  LOP3.LUT R172, R172, 0xff, RZ, 0xc0, !PT ;  /* 0x000000ffacac7812 */ /* 0x000fe400078ec0ff */
[----:B------:R-:W-:Y:S02]  /*14960*/  LOP3.LUT R173, R171, R194, R185, 0x96, !PT ;  /* 0x000000c2abad7212 */ /* 0x000fe400078e96b9 */
[----:B------:R-:W-:Y:S02]  /*14970*/  MOV R177, R182 ;  /* 0x000000b600b17202 */ /* 0x000fe40000000f00 */
[----:B--2---:R-:W-:Y:S02]  /*14980*/  FMNMX.FTZ R168, R165, R168, !PT ;  /* 0x000000a8a5a87209 */ /* 0x004fe40007810000 */
[----:B------:R-:W-:Y:S02]  /*14990*/  FMNMX3.FTZ R165, R170, R14, R15, !PT ;  /* 0x0000000eaaa57276 */ /* 0x000fe4000781000f */
[----:B-1----:R-:W-:Y:S01]  /*149a0*/  FMNMX.FTZ R167, R169, R167, !PT ;  /* 0x000000a7a9a77209 */ /* 0x002fe20007810000 */
[----:B------:R-:W1:Y:S01]  /*149b0*/  SHFL.BFLY PT, R170, R168, 0x1, 0x1f ;  /* 0x0c201f00a8aa7f89 */ /* 0x000e6200000e0000 */
[----:B------:R-:W-:Y:S02]  /*149c0*/  FMNMX3.FTZ R165, R165, R26, R27, !PT ;  /* 0x0000001aa5a57276 */ /* 0x000fe4000781001b */
[----:B------:R-:W-:Y:S05]  /*149d0*/  LOP3.LUT R171, R171, R204, R183, 0x96, !PT ;  /* 0x000000ccabab7212 */ /* 0x000fea00078e96b7 */
[----:B------:R-:W2:Y:S01]  /*149e0*/  SHFL.BFLY PT, R166, R167, 0x1, 0x1f ;  /* 0x0c201f00a7a67f89 */ /* 0x000ea200000e0000 */
[----:B------:R-:W-:Y:S02]  /*149f0*/  FMNMX3.FTZ R165, R165, R30, R31, !PT ;  /* 0x0000001ea5a57276 */ /* 0x000fe4000781001f */
[C---:B------:R-:W-:Y:S02]  /*14a00*/  PRMT R178, R182.reuse, 0x7773, RZ ;  /* 0x00007773b6b27816 */ /* 0x040fe400000000ff */
[----:B------:R-:W-:Y:S03]  /*14a10*/  PRMT R183, R182, 0x7772, RZ ;  /* 0x00007772b6b77816 */ /* 0x000fe600000000ff */
[----:B------:R-:W4:Y:S01]  /*14a20*/  SHFL.BFLY PT, R169, R165, 0x2, 0x1f ;  /* 0x0c401f00a5a97f89 */ /* 0x000f2200000e0000 */
[----:B------:R-:W-:Y:S02]  /*14a30*/  LOP3.LUT R177, R177, 0xff, RZ, 0xc0, !PT ;  /* 0x000000ffb1b17812 */ /* 0x000fe400078ec0ff */
[----:B------:R-:W-:Y:S02]  /*14a40*/  PRMT R174, R172, 0x5410, R174 ;  /* 0x00005410acae7816 */ /* 0x000fe400000000ae */
[----:B------:R-:W-:Y:S02]  /*14a50*/  PRMT R182, R182, 0x7771, RZ ;  /* 0x00007771b6b67816 */ /* 0x000fe400000000ff */
[----:B------:R-:W-:Y:S02]  /*14a60*/  LOP3.LUT R172, R173, 0xffff, RZ, 0xc0, !PT ;  /* 0x0000ffffadac7812 */ /* 0x000fe400078ec0ff */
[----:B------:R-:W-:Y:S02]  /*14a70*/  PRMT R182, R177, 0x5410, R182 ;  /* 0x00005410b1b67816 */ /* 0x000fe400000000b6 */
[----:B------:R-:W-:Y:S02]  /*14a80*/  LOP3.LUT R177, R173, 0xff, RZ, 0xc0, !PT ;  /* 0x000000ffadb17812 */ /* 0x000fe400078ec0ff */
[----:B------:R-:W-:Y:S02]  /*14a90*/  SHF.R.U32.HI R172, RZ, 0x8, R172 ;  /* 0x00000008ffac7819 */ /* 0x000fe400000116ac */
[----:B---3--:R-:W-:Y:S02]  /*14aa0*/  FMNMX.FTZ R176, R176, R179, !PT ;  /* 0x000000b3b0b07209 */ /* 0x008fe40007810000 */
[----:B-1----:R-:W-:Y:S02]  /*14ab0*/  FMNMX.FTZ R168, R168, R170, !PT ;  /* 0x000000aaa8a87209 */ /* 0x002fe40007810000 */
[----:B------:R-:W-:Y:S02]  /*14ac0*/  PRMT R172, R177, 0x5410, R172 ;  /* 0x00005410b1ac7816 */ /* 0x000fe400000000ac */
[----:B------:R-:W1:Y:S01]  /*14ad0*/  SHFL.BFLY PT, R177, R176, 0x1, 0x1f ;  /* 0x0c201f00b0b17f89 */ /* 0x000e6200000e0000 */
[----:B--2---:R-:W-:Y:S01]  /*14ae0*/  FMNMX.FTZ R167, R167, R166, !PT ;  /* 0x000000a6a7a77209 */ /* 0x004fe20007810000 */
[C---:B------:R-:W-:Y:S01]  /*14af0*/  FMUL.FTZ R189, R168.reuse, UR4 ;  /* 0x00000004a8bd7c20 */ /* 0x040fe20008410000 */
[----:B----4-:R-:W-:Y:S01]  /*14b00*/  FMNMX.FTZ R169, R165, R169, !PT ;  /* 0x000000a9a5a97209 */ /* 0x010fe20007810000 */
[C---:B------:R-:W-:Y:S01]  /*14b10*/  FADD.FTZ R166, -R168.reuse, R3 ;  /* 0x00000003a8a67221 */ /* 0x040fe20000010100 */
[----:B------:R-:W-:Y:S01]  /*14b20*/  FSETP.NEU.FTZ.AND P2, PT, R168, -INF , PT ;  /* 0xff800000a800780b */ /* 0x000fe20003f5d000 */
[----:B------:R-:W-:Y:S01]  /*14b30*/  FMUL.FTZ R187, R167, UR4 ;  /* 0x00000004a7bb7c20 */ /* 0x000fe20008410000 */
[----:B------:R-:W-:Y:S01]  /*14b40*/  LOP3.LUT R170, R171, 0xffff, RZ, 0xc0, !PT ;  /* 0x0000ffffabaa7812 */ /* 0x000fe200078ec0ff */
[----:B------:R-:W2:Y:S01]  /*14b50*/  SHFL.BFLY PT, R165, R169, 0x1, 0x1f ;  /* 0x0c201f00a9a57f89 */ /* 0x000ea200000e0000 */
[----:B------:R-:W-:Y:S01]  /*14b60*/  FSEL R189, R189, RZ, P2 ;  /* 0x000000ffbdbd7208 */ /* 0x000fe20001000000 */
[C---:B------:R-:W-:Y:S01]  /*14b70*/  FADD.FTZ R3, -R167.reuse, R164 ;  /* 0x000000a4a7037221 */ /* 0x040fe20000010100 */
[----:B------:R-:W-:Y:S01]  /*14b80*/  FSETP.NEU.FTZ.AND P2, PT, R167, -INF , PT ;  /* 0xff800000a700780b */ /* 0x000fe20003f5d000 */
[----:B------:R-:W-:Y:S01]  /*14b90*/  FMUL.FTZ R164, R166, UR4 ;  /* 0x00000004a6a47c20 */ /* 0x000fe20008410000 */
[----:B------:R-:W-:Y:S01]  /*14ba0*/  PRMT R180, R184, 0x7773, RZ ;  /* 0x00007773b8b47816 */ /* 0x000fe200000000ff */
[--C-:B------:R-:W-:Y:S01]  /*14bb0*/  FFMA.FTZ R17, R17, UR4, -R189.reuse ;  /* 0x0000000411117c23 */ /* 0x100fe200080108bd */
[----:B------:R-:W-:Y:S01]  /*14bc0*/  FSEL R187, R187, RZ, P2 ;  /* 0x000000ffbbbb7208 */ /* 0x000fe20001000000 */
[----:B------:R-:W-:Y:S01]  /*14bd0*/  FFMA.FTZ R193, R4, UR4, -R189 ;  /* 0x0000000404c17c23 */ /* 0x000fe200080108bd */
[----:B------:R-:W-:Y:S01]  /*14be0*/  PRMT R175, R184, 0x7772, RZ ;  /* 0x00007772b8af7816 */ /* 0x000fe200000000ff */
[----:B------:R-:W-:Y:S01]  /*14bf0*/  FMUL.FTZ R3, R3, UR4 ;  /* 0x0000000403037c20 */ /* 0x000fe20008410000 */
[----:B------:R-:W-:Y:S01]  /*14c00*/  SHF.R.U32.HI R166, RZ, 0x8, R170 ;  /* 0x00000008ffa67819 */ /* 0x000fe200000116aa */
[----:B------:R-:W-:Y:S01]  /*14c10*/  FFMA.FTZ R18, R18, UR4, -R187 ;  /* 0x0000000412127c23 */ /* 0x000fe200080108bb */
[----:B------:R-:W-:Y:S01]  /*14c20*/  FFMA.FTZ R170, R16, UR4, -R189 ;  /* 0x0000000410aa7c23 */ /* 0x000fe200080108bd */
[----:B------:R-:W-:Y:S01]  /*14c30*/  PRMT R175, R175, 0x5410, R180 ;  /* 0x00005410afaf7816 */ /* 0x000fe200000000b4 */
[--C-:B------:R-:W-:Y:S01]  /*14c40*/  FFMA.FTZ R192, R19, UR4, -R187.reuse ;  /* 0x0000000413c07c23 */ /* 0x100fe200080108bb */
[----:B------:R-:W-:Y:S01]  /*14c50*/  LOP3.LUT R180, R171, 0xff, RZ, 0xc0, !PT ;  /* 0x000000ffabb47812 */ /* 0x000fe200078ec0ff */
[----:B------:R-:W-:Y:S01]  /*14c60*/  FFMA.FTZ R196, R7, UR4, -R187 ;  /* 0x0000000407c47c23 */ /* 0x000fe200080108bb */
[----:B------:R-:W-:Y:S01]  /*14c70*/  PRMT R16, R171, 0x7632, R16 ;  /* 0x00007632ab107816 */ /* 0x000fe20000000010 */
[----:B------:R-:W-:Y:S01]  /*14c80*/  MUFU.EX2 R170, R170 ;  /* 0x000000aa00aa7308 */ /* 0x000fe20000000800 */
[----:B------:R-:W-:Y:S01]  /*14c90*/  SHF.R.U32.HI R181, RZ, 0x18, R171 ;  /* 0x00000018ffb57819 */ /* 0x000fe200000116ab */
[----:B------:R-:W-:Y:S01]  /*14ca0*/  FFMA.FTZ R207, R34, UR4, -R187 ;  /* 0x0000000422cf7c23 */ /* 0x000fe200080108bb */
[----:B------:R-:W-:Y:S07]  /*14cb0*/  PRMT R180, R180, 0x5410, R166 ;  /* 0x00005410b4b47816 */ /* 0x000fee00000000a6 */
[----:B------:R3:W-:Y:S01]  /*14cc0*/  MUFU.EX2 R171, R18 ;  /* 0x0000001200ab7308 */ /* 0x0007e20000000800 */
[--C-:B------:R-:W-:Y:S01]  /*14cd0*/  PRMT R183, R183, 0x5410, R178.reuse ;  /* 0x00005410b7b77816 */ /* 0x100fe200000000b2 */
[----:B------:R-:W-:Y:S01]  /*14ce0*/  FFMA.FTZ R209, R20, UR4, -R189 ;  /* 0x0000000414d17c23 */ /* 0x000fe200080108bd */
[----:B-1----:R-:W-:Y:S07]  /*14cf0*/  FMNMX.FTZ R166, R176, R177, !PT ;  /* 0x000000b1b0a67209 */ /* 0x002fee0007810000 */
[----:B------:R-:W-:Y:S01]  /*14d00*/  MUFU.EX2 R196, R196 ;  /* 0x000000c400c47308 */ /* 0x000fe20000000800 */
[----:B------:R-:W-:Y:S02]  /*14d10*/  PRMT R178, R173, 0x7632, R178 ;  /* 0x00007632adb27816 */ /* 0x000fe400000000b2 */
[----:B------:R-:W-:Y:S01]  /*14d20*/  MOV R19, R195 ;  /* 0x000000c300137202 */ /* 0x000fe20000000f00 */
[----:B------:R-:W-:Y:S01]  /*14d30*/  FFMA.FTZ R195, R6, UR4, -R187 ;  /* 0x0000000406c37c23 */ /* 0x000fe200080108bb */
[----:B--2---:R-:W-:Y:S01]  /*14d40*/  FMNMX.FTZ R165, R169, R165, !PT ;  /* 0x000000a5a9a57209 */ /* 0x004fe20007810000 */
[----:B------:R-:W-:Y:S04]  /*14d50*/  FMUL.FTZ R186, R166, UR4 ;  /* 0x00000004a6ba7c20 */ /* 0x000fe80008410000 */
[----:B------:R-:W1:Y:S01]  /*14d60*/  MUFU.EX2 R169, R17 ;  /* 0x0000001100a97308 */ /* 0x000e620000000800 */
[----:B------:R-:W-:Y:S02]  /*14d70*/  LOP3.LUT R178, R178, 0xff, RZ, 0xc0, !PT ;  /* 0x000000ffb2b27812 */ /* 0x000fe400078ec0ff */
[----:B------:R-:W-:Y:S01]  /*14d80*/  SHF.R.U32.HI R173, RZ, 0x18, R173 ;  /* 0x00000018ffad7819 */ /* 0x000fe200000116ad */
[C---:B------:R-:W-:Y:S01]  /*14d90*/  FMUL.FTZ R185, R165.reuse, UR4 ;  /* 0x00000004a5b97c20 */ /* 0x040fe20008410000 */
[----:B------:R-:W-:Y:S05]  /*14da0*/  FSETP.NEU.FTZ.AND P3, PT, R166, -INF , PT ;  /* 0xff800000a600780b */ /* 0x000fea0003f7d000 */
[----:B------:R-:W2:Y:S01]  /*14db0*/  MUFU.EX2 R195, R195 ;  /* 0x000000c300c37308 */ /* 0x000ea20000000800 */
[----:B------:R-:W-:Y:S02]  /*14dc0*/  FSETP.NEU.FTZ.AND P2, PT, R165, -INF , PT ;  /* 0xff800000a500780b */ /* 0x000fe40003f5d000 */
[----:B------:R-:W-:Y:S07]  /*14dd0*/  PRMT R173, R178, 0x5410, R173 ;  /* 0x00005410b2ad7816 */ /* 0x000fee00000000ad */
[----:B------:R-:W-:Y:S01]  /*14de0*/  MUFU.EX2 R193, R193 ;  /* 0x000000c100c17308 */ /* 0x000fe20000000800 */
[----:B---3--:R-:W-:Y:S01]  /*14df0*/  MOV R18, R194 ;  /* 0x000000c200127202 */ /* 0x008fe20000000f00 */
[----:B------:R-:W3:Y:S01]  /*14e00*/  LDSM.16.MT88.4 R176, [R220+0xa000] ;  /* 0x00a00000dcb0783b */ /* 0x000ee20000004200 */
[----:B------:R-:W-:Y:S01]  /*14e10*/  FSEL R186, R186, RZ, P3 ;  /* 0x000000ffbaba7208 */ /* 0x000fe20001800000 */
[----:B------:R-:W-:Y:S01]  /*14e20*/  FFMA.FTZ R194, R5, UR4, -R189 ;  /* 0x0000000405c27c23 */ /* 0x000fe200080108bd */
[----:B------:R-:W-:Y:S05]  /*14e30*/  FSEL R185, R185, RZ, P2 ;  /* 0x000000ffb9b97208 */ /* 0x000fea0001000000 */
[----:B------:R-:W-:Y:S01]  /*14e40*/  MUFU.EX2 R192, R192 ;  /* 0x000000c000c07308 */ /* 0x000fe20000000800 */
[--C-:B------:R-:W-:Y:S01]  /*14e50*/  HSET2.LE.AND R174, R174, R251.reuse, PT ;  /* 0x000000fbaeae7233 */ /* 0x100fe20003803000 */
[--C-:B------:R-:W-:Y:S01]  /*14e60*/  FFMA.FTZ R197, R8, UR4, -R186.reuse ;  /* 0x0000000408c57c23 */ /* 0x100fe200080108ba */
[--C-:B------:R-:W-:Y:S01]  /*14e70*/  FFMA.FTZ R198, R9, UR4, -R186.reuse ;  /* 0x0000000409c67c23 */ /* 0x100fe200080108ba */
[--C-:B------:R-:W-:Y:S01]  /*14e80*/  FFMA.FTZ R200, R10, UR4, -R185.reuse ;  /* 0x000000040ac87c23 */ /* 0x100fe200080108b9 */
[--C-:B------:R-:W-:Y:S01]  /*14e90*/  FFMA.FTZ R199, R11, UR4, -R185.reuse ;  /* 0x000000040bc77c23 */ /* 0x100fe200080108b9 */
[----:B-1----:R-:W-:Y:S04]  /*14ea0*/  F2FP.F16.F32.PACK_AB R4, R169, R170 ;  /* 0x000000aaa904723e */ /* 0x002fe800000000ff */
[----:B------:R-:W1:Y:S01]  /*14eb0*/  MUFU.EX2 R194, R194 ;  /* 0x000000c200c27308 */ /* 0x000e620000000800 */
[--C-:B------:R-:W-:Y:S01]  /*14ec0*/  HSET2.LE.AND R173, R173, R251.reuse, PT ;  /* 0x000000fbadad7233 */ /* 0x100fe20003803000 */
[--C-:B------:R-:W-:Y:S01]  /*14ed0*/  FFMA.FTZ R201, R12, UR4, -R186.reuse ;  /* 0x000000040cc97c23 */ /* 0x100fe200080108ba */
[----:B------:R-:W-:Y:S07]  /*14ee0*/  LOP3.LUT R174, R4, R174, RZ, 0xc0, !PT ;  /* 0x000000ae04ae7212 */ /* 0x000fee00078ec0ff */
[----:B------:R-:W-:Y:S01]  /*14ef0*/  MUFU.EX2 R197, R197 ;  /* 0x000000c500c57308 */ /* 0x000fe20000000800 */
[----:B--2---:R-:W-:Y:S01]  /*14f00*/  F2FP.F16.F32.PACK_AB R4, R196, R195 ;  /* 0x000000c3c404723e */ /* 0x004fe200000000ff */
[----:B------:R-:W-:Y:S01]  /*14f10*/  FFMA.FTZ R202, R13, UR4, -R186 ;  /* 0x000000040dca7c23 */ /* 0x000fe200080108ba */
[----:B------:R-:W-:Y:S07]  /*14f20*/  LOP3.LUT R16, R16, 0xff, RZ, 0xc0, !PT ;  /* 0x000000ff10107812 */ /* 0x000fee00078ec0ff */
[----:B------:R-:W2:Y:S01]  /*14f30*/  MUFU.EX2 R198, R198 ;  /* 0x000000c600c67308 */ /* 0x000ea20000000800 */
[----:B------:R-:W-:Y:S01]  /*14f40*/  LOP3.LUT R173, R4, R173, RZ, 0xc0, !PT ;  /* 0x000000ad04ad7212 */ /* 0x000fe200078ec0ff */
[--C-:B------:R-:W-:Y:S01]  /*14f50*/  FFMA.FTZ R203, R14, UR4, -R185.reuse ;  /* 0x000000040ecb7c23 */ /* 0x100fe200080108b9 */
[----:B------:R-:W-:Y:S07]  /*14f60*/  FFMA.FTZ R204, R15, UR4, -R185 ;  /* 0x000000040fcc7c23 */ /* 0x000fee00080108b9 */
[----:B------:R-:W-:Y:S01]  /*14f70*/  MUFU.EX2 R200, R200 ;  /* 0x000000c800c87308 */ /* 0x000fe20000000800 */
[----:B------:R-:W-:Y:S01]  /*14f80*/  FADD.FTZ R4, -R166, R0 ;  /* 0x00000000a6047221 */ /* 0x000fe20000010100 */
[----:B------:R-:W-:Y:S01]  /*14f90*/  FADD.FTZ R0, -R165, R2 ;  /* 0x00000002a5007221 */ /* 0x000fe20000010100 */
[----:B------:R-:W-:Y:S07]  /*14fa0*/  PRMT R181, R16, 0x5410, R181 ;  /* 0x0000541010b57816 */ /* 0x000fee00000000b5 */
[----:B------:R-:W-:Y:S01]  /*14fb0*/  MUFU.EX2 R199, R199 ;  /* 0x000000c700c77308 */ /* 0x000fe20000000800 */
[--C-:B------:R-:W-:Y:S01]  /*14fc0*/  HSET2.LE.AND R172, R172, R251.reuse, PT ;  /* 0x000000fbacac7233 */ /* 0x100fe20003803000 */
[----:B------:R-:W-:Y:S01]  /*14fd0*/  FMUL.FTZ R2, R4, UR4 ;  /* 0x0000000404027c20 */ /* 0x000fe20008410000 */
[----:B------:R-:W-:Y:S07]  /*14fe0*/  LOP3.LUT R175, R175, 0xff00ff, RZ, 0xc0, !PT ;  /* 0x00ff00ffafaf7812 */ /* 0x000fee00078ec0ff */
[----:B------:R-:W4:Y:S01]  /*14ff0*/  MUFU.EX2 R164, R164 ;  /* 0x000000a400a47308 */ /* 0x000f220000000800 */
[----:B-1----:R-:W-:Y:S01]  /*15000*/  F2FP.F16.F32.PACK_AB R5, R194, R193 ;  /* 0x000000c1c205723e */ /* 0x002fe200000000ff */
[----:B------:R-:W-:Y:S01]  /*15010*/  FMUL.FTZ R0, R0, UR4 ;  /* 0x0000000400007c20 */ /* 0x000fe20008410000 */
[--C-:B------:R-:W-:Y:S07]  /*15020*/  HSET2.LE.AND R180, R180, R251.reuse, PT ;  /* 0x000000fbb4b47233 */ /* 0x100fee0003803000 */
[----:B------:R-:W1:Y:S01]  /*15030*/  MUFU.EX2 R3, R3 ;  /* 0x0000000300037308 */ /* 0x000e620000000800 */
[----:B------:R-:W-:Y:S01]  /*15040*/  LOP3.LUT R172, R5, R172, RZ, 0xc0, !PT ;  /* 0x000000ac05ac7212 */ /* 0x000fe200078ec0ff */
[----:B------:R-:W-:Y:S01]  /*15050*/  FFMA.FTZ R252, R25, UR4, -R186 ;  /* 0x0000000419fc7c23 */ /* 0x000fe200080108ba */
[--C-:B------:R-:W-:Y:S07]  /*15060*/  HSET2.LE.AND R175, R175, R251.reuse, PT ;  /* 0x000000fbafaf7233 */ /* 0x100fee0003803000 */
[----:B------:R-:W-:Y:S01]  /*15070*/  MUFU.EX2 R201, R201 ;  /* 0x000000c900c97308 */ /* 0x000fe20000000800 */
[--C-:B------:R-:W-:Y:S02]  /*15080*/  HSET2.LE.AND R181, R181, R251.reuse, PT ;  /* 0x000000fbb5b57233 */ /* 0x100fe40003803000 */
[----:B------:R-:W-:Y:S07]  /*15090*/  F2FP.F16.F32.PACK_AB R6, R192, R171 ;  /* 0x000000abc006723e */ /* 0x000fee00000000ff */
[----:B------:R-:W5:Y:S01]  /*150a0*/  MUFU.EX2 R202, R202 ;  /* 0x000000ca00ca7308 */ /* 0x000f620000000800 */
[----:B--2---:R-:W-:Y:S01]  /*150b0*/  F2FP.F16.F32.PACK_AB R5, R198, R197 ;  /* 0x000000c5c605723e */ /* 0x004fe200000000ff */
[----:B----4-:R-:W-:Y:S01]  /*150c0*/  FMUL.FTZ R16, R164, R148 ;  /* 0x00000094a4107220 */ /* 0x010fe20000410000 */
[----:B------:R-:W-:Y:S07]  /*150d0*/  F2FP.F16.F32.PACK_AB R4, R199, R200 ;  /* 0x000000c8c704723e */ /* 0x000fee00000000ff */
[----:B------:R-:W-:Y:S01]  /*150e0*/  MUFU.EX2 R203, R203 ;  /* 0x000000cb00cb7308 */ /* 0x000fe20000000800 */
[----:B------:R-:W-:Y:S01]  /*150f0*/  LOP3.LUT R175, R6, R175, RZ, 0xc0, !PT ;  /* 0x000000af06af7212 */ /* 0x000fe200078ec0ff */
[----:B-1----:R-:W-:Y:S01]  /*15100*/  FMUL.FTZ R6, R3, R162 ;  /* 0x000000a203067220 */ /* 0x002fe20000410000 */
[----:B------:R-:W-:Y:S07]  /*15110*/  LOP3.LUT R180, R5, R180, RZ, 0xc0, !PT ;  /* 0x000000b405b47212 */ /* 0x000fee00078ec0ff */
[----:B------:R-:W-:Y:S01]  /*15120*/  MUFU.EX2 R204, R204 ;  /* 0x000000cc00cc7308 */ /* 0x000fe20000000800 */
[----:B------:R-:W-:Y:S01]  /*15130*/  LOP3.LUT R181, R4, R181, RZ, 0xc0, !PT ;  /* 0x000000b504b57212 */ /* 0x000fe200078ec0ff */
[C---:B------:R-:W-:Y:S01]  /*15140*/  FMUL.FTZ R4, R164.reuse, R160 ;  /* 0x000000a0a4047220 */ /* 0x040fe20000410000 */
[C---:B------:R-:W-:Y:S07]  /*15150*/  FMUL.FTZ R5, R164.reuse, R161 ;  /* 0x000000a1a4057220 */ /* 0x040fee0000410000 */
[----:B------:R-:W1:Y:S01]  /*15160*/  MUFU.EX2 R2, R2 ;  /* 0x0000000200027308 */ /* 0x000e620000000800 */
[----:B------:R-:W-:Y:S01]  /*15170*/  FMUL.FTZ R7, R3, R163 ;  /* 0x000000a303077220 */ /* 0x000fe20000410000 */
[----:B------:R-:W-:Y:S01]  /*15180*/  LOP3.LUT R183, R183, 0xff00ff, RZ, 0xc0, !PT ;  /* 0x00ff00ffb7b77812 */ /* 0x000fe200078ec0ff */
[----:B------:R-:W2:Y:S07]  /*15190*/  LDSM.16.MT88.4 R160, [R216+0xa000] ;  /* 0x00a00000d8a0783b */ /* 0x000eae0000004200 */
[----:B------:R-:W4:Y:S01]  /*151a0*/  MUFU.EX2 R0, R0 ;  /* 0x0000000000007308 */ /* 0x000f220000000800 */
[--C-:B------:R-:W-:Y:S01]  /*151b0*/  HSET2.LE.AND R182, R182, R251.reuse, PT ;  /* 0x000000fbb6b67233 */ /* 0x100fe20003803000 */
[----:B------:R-:W-:Y:S01]  /*151c0*/  FMUL.FTZ R17, R164, R149 ;  /* 0x00000095a4117220 */ /* 0x000fe20000410000 */
[--C-:B------:R-:W-:Y:S01]  /*151d0*/  HSET2.LE.AND R183, R183, R251.reuse, PT ;  /* 0x000000fbb7b77233 */ /* 0x100fe20003803000 */
[-C--:B---3--:R-:W-:Y:S06]  /*151e0*/  HMMA.16816.F32 R4, R172, R176.reuse, R4 ;  /* 0x000000b0ac04723c */ /* 0x088fec0000001804 */
[----:B------:R-:W-:Y:S01]  /*151f0*/  MUFU.EX2 R207, R207 ;  /* 0x000000cf00cf7308 */ /* 0x000fe20000000800 */
[----:B-----5:R-:W-:Y:S01]  /*15200*/  F2FP.F16.F32.PACK_AB R9, R202, R201 ;  /* 0x000000c9ca09723e */ /* 0x020fe200000000ff */
[----:B-1----:R-:W-:Y:S01]  /*15210*/  FMUL.FTZ R12, R2, R152 ;  /* 0x00000098020c7220 */ /* 0x002fe20000410000 */
[----:B------:R-:W-:Y:S01]  /*15220*/  F2FP.F16.F32.PACK_AB R8, R204, R203 ;  /* 0x000000cbcc08723e */ /* 0x000fe200000000ff */
[C---:B------:R-:W-:Y:S01]  /*15230*/  FMUL.FTZ R13, R2.reuse, R153 ;  /* 0x00000099020d7220 */ /* 0x040fe20000410000 */
[----:B------:R-:W-:Y:S01]  /*15240*/  LOP3.LUT R182, R9, R182, RZ, 0xc0, !PT ;  /* 0x000000b609b67212 */ /* 0x000fe200078ec0ff */
[----:B------:R-:W-:Y:S01]  /*15250*/  FMUL.FTZ R9, R2, R157 ;  /* 0x0000009d02097220 */ /* 0x000fe20000410000 */
[----:B------:R-:W-:Y:S01]  /*15260*/  LOP3.LUT R183, R8, R183, RZ, 0xc0, !PT ;  /* 0x000000b708b77212 */ /* 0x000fe200078ec0ff */
[----:B------:R-:W-:Y:S01]  /*15270*/  FMUL.FTZ R8, R2, R156 ;  /* 0x0000009c02087220 */ /* 0x000fe20000410000 */
[C---:B----4-:R-:W-:Y:S01]  /*15280*/  FMUL.FTZ R10, R0.reuse, R158 ;  /* 0x0000009e000a7220 */ /* 0x050fe20000410000 */
[C---:B------:R-:W-:Y:S01]  /*15290*/  FMUL.FTZ R11, R0.reuse, R159 ;  /* 0x0000009f000b7220 */ /* 0x040fe20000410000 */
[C---:B------:R-:W-:Y:S01]  /*152a0*/  FMUL.FTZ R14, R0.reuse, R154 ;  /* 0x0000009a000e7220 */ /* 0x040fe20000410000 */
[----:B------:R-:W-:Y:S01]  /*152b0*/  FMUL.FTZ R15, R0, R155 ;  /* 0x0000009b000f7220 */ /* 0x000fe20000410000 */
[C---:B------:R-:W-:Y:S01]  /*152c0*/  FMUL.FTZ R34, R3.reuse, R142 ;  /* 0x0000008e03227220 */ /* 0x040fe20000410000 */
[----:B------:R-:W-:Y:S01]  /*152d0*/  MOV R158, R18 ;  /* 0x00000012009e7202 */ /* 0x000fe20000000f00 */
[C---:B------:R-:W-:Y:S01]  /*152e0*/  FMUL.FTZ R18, R3.reuse, R150 ;  /* 0x0000009603127220 */ /* 0x040fe20000410000 */
[----:B------:R-:W-:Y:S01]  /*152f0*/  MOV R159, R19 ;  /* 0x00000013009f7202 */ /* 0x000fe20000000f00 */
[C---:B------:R-:W-:Y:S01]  /*15300*/  HMMA.16816.F32 R8, R180.reuse, R176, R8 ;  /* 0x000000b0b408723c */ /* 0x040fe20000001808 */
[----:B------:R-:W-:Y:S01]  /*15310*/  MOV R156, UR30 ;  /* 0x0000001e009c7c02 */ /* 0x000fe20008000f00 */
[----:B------:R-:W-:Y:S02]  /*15320*/  MUFU.EX2 R252, R252 ;  /* 0x000000fc00fc7308 */ /* 0x000fe40000000800 */
[----:B------:R-:W-:Y:S01]  /*15330*/  FMUL.FTZ R19, R3, R151 ;  /* 0x0000009703137220 */ /* 0x000fe20000410000 */
[----:B------:R-:W-:Y:S01]  /*15340*/  IADD3 R184, PT, PT, R220, 0xa040, RZ ;  /* 0x0000a040dcb87810 */ /* 0x000fe20007ffe0ff */
[----:B------:R-:W-:Y:S01]  /*15350*/  FMUL.FTZ R36, R164, R36 ;  /* 0x00000024a4247220 */ /* 0x000fe20000410000 */
[----:B------:R-:W-:Y:S01]  /*15360*/  @P0 IADD3 R184, PT, PT, R233, -0x40, RZ ;  /* 0xffffffc0e9b80810 */ /* 0x000fe20007ffe0ff */
[-C--:B------:R-:W-:Y:S04]  /*15370*/  HMMA.16816.F32 R12, R180, R178.reuse, R12 ;  /* 0x000000b2b40c723c */ /* 0x080fe8000000180c */
[----:B------:R-:W-:Y:S01]  /*15380*/  MUFU.EX2 R209, R209 ;  /* 0x000000d100d17308 */ /* 0x000fe20000000800 */
[----:B------:R-:W-:Y:S01]  /*15390*/  IADD3 R188, PT, PT, R212, R184, RZ ;  /* 0x000000b8d4bc7210 */ /* 0x000fe20007ffe0ff */
[----:B------:R-:W1:Y:S01]  /*153a0*/  LDSM.16.MT88.4 R148, [R184] ;  /* 0x00000000b894783b */ /* 0x000e620000004200 */
[----:B------:R-:W-:Y:S01]  /*153b0*/  FMUL.FTZ R37, R164, R37 ;  /* 0x00000025a4257220 */ /* 0x000fe20000410000 */
[C---:B------:R-:W-:Y:S01]  /*153c0*/  FMUL.FTZ R38, R3.reuse, R38 ;  /* 0x0000002603267220 */ /* 0x040fe20000410000 */
[C---:B------:R-:W-:Y:S01]  /*153d0*/  FMUL.FTZ R39, R3.reuse, R39 ;  /* 0x0000002703277220 */ /* 0x040fe20000410000 */
[C---:B------:R-:W-:Y:S04]  /*153e0*/  HMMA.16816.F32 R16, R172.reuse, R178, R16 ;  /* 0x000000b2ac10723c */ /* 0x040fe80000001810 */
[----:B------:R-:W3:Y:S01]  /*153f0*/  LDSM.16.MT88.4 R152, [R188] ;  /* 0x00000000bc98783b */ /* 0x000ee20000004200 */
[C---:B------:R-:W-:Y:S01]  /*15400*/  FMUL.FTZ R40, R2.reuse, R40 ;  /* 0x0000002802287220 */ /* 0x040fe20000410000 */
[----:B------:R-:W-:Y:S01]  /*15410*/  FMUL.FTZ R41, R2, R41 ;  /* 0x0000002902297220 */ /* 0x000fe20000410000 */
[C---:B------:R-:W-:Y:S01]  /*15420*/  FMUL.FTZ R42, R0.reuse, R42 ;  /* 0x0000002a002a7220 */ /* 0x040fe20000410000 */
[-C--:B--2---:R-:W-:Y:S03]  /*15430*/  HMMA.16816.F32 R36, R172, R160.reuse, R36 ;  /* 0x000000a0ac24723c */ /* 0x084fe60000001824 */
[----:B------:R-:W-:Y:S01]  /*15440*/  FMUL.FTZ R43, R0, R43 ;  /* 0x0000002b002b7220 */ /* 0x000fe20000410000 */
[C---:B------:R-:W-:Y:S01]  /*15450*/  FMUL.FTZ R44, R2.reuse, R44 ;  /* 0x0000002c022c7220 */ /* 0x040fe20000410000 */
        /* <DEDUP_REMOVED lines=12> */
[C---:B------:R-:W-:Y:S01]  /*15520*/  FMUL.FTZ R55, R3.reuse, R55 ;  /* 0x0000003703377220 */ /* 0x040fe20000410000 */
[C---:B------:R-:W-:Y:S01]  /*15530*/  FMUL.FTZ R56, R2.reuse, R56 ;  /* 0x0000003802387220 */ /* 0x040fe20000410000 */
[----:B------:R-:W-:Y:S01]  /*15540*/  FMUL.FTZ R57, R2, R57 ;  /* 0x0000003902397220 */ /* 0x000fe20000410000 */
[C---:B------:R-:W-:Y:S01]  /*15550*/  FMUL.FTZ R58, R0.reuse, R58 ;  /* 0x0000003a003a7220 */ /* 0x040fe20000410000 */
[C---:B------:R-:W-:Y:S04]  /*15560*/  HMMA.16816.F32 R48, R172.reuse, R162, R48 ;  /* 0x000000a2ac30723c */ /* 0x040fe80000001830 */
[----:B------:R-:W-:Y:S01]  /*15570*/  FMUL.FTZ R59, R0, R59 ;  /* 0x0000003b003b7220 */ /* 0x000fe20000410000 */
[C---:B------:R-:W-:Y:S01]  /*15580*/  FMUL.FTZ R60, R2.reuse, R60 ;  /* 0x0000003c023c7220 */ /* 0x040fe20000410000 */
[----:B------:R-:W-:Y:S01]  /*15590*/  FMUL.FTZ R61, R2, R61 ;  /* 0x0000003d023d7220 */ /* 0x000fe20000410000 */
[C---:B------:R-:W-:Y:S01]  /*155a0*/  FMUL.FTZ R62, R0.reuse, R62 ;  /* 0x0000003e003e7220 */ /* 0x040fe20000410000 */
[-C--:B-1----:R-:W-:Y:S03]  /*155b0*/  HMMA.16816.F32 R52, R172, R148.reuse, R52 ;  /* 0x00000094ac34723c */ /* 0x082fe60000001834 */
        /* <DEDUP_REMOVED lines=18> */
[----:B------:R-:W-:Y:S01]  /*156e0*/  FMUL.FTZ R77, R2, R77 ;  /* 0x0000004d024d7220 */ /* 0x000fe20000410000 */
[C---:B------:R-:W-:Y:S01]  /*156f0*/  FMUL.FTZ R78, R0.reuse, R78 ;  /* 0x0000004e004e7220 */ /* 0x040fe20000410000 */
[----:B------:R-:W-:Y:S01]  /*15700*/  FMUL.FTZ R79, R0, R79 ;  /* 0x0000004f004f7220 */ /* 0x000fe20000410000 */
[C---:B------:R-:W-:Y:S01]  /*15710*/  FMUL.FTZ R80, R164.reuse, R80 ;  /* 0x00000050a4507220 */ /* 0x040fe20000410000 */
[-C--:B---3--:R-:W-:Y:S03]  /*15720*/  HMMA.16816.F32 R68, R172, R152.reuse, R68 ;  /* 0x00000098ac44723c */ /* 0x088fe60000001844 */
        /* <DEDUP_REMOVED lines=13> */
[----:B------:R-:W-:Y:S01]  /*15800*/  IADD3 R156, PT, PT, R156, 0x1715609d, RZ ;  /* 0x1715609d9c9c7810 */ /* 0x000fe20007ffe0ff */
[C---:B------:R-:W-:Y:S01]  /*15810*/  FMUL.FTZ R92, R2.reuse, R92 ;  /* 0x0000005c025c7220 */ /* 0x040fe20000410000 */
[----:B------:R-:W-:Y:S01]  /*15820*/  FMUL.FTZ R93, R2, R93 ;  /* 0x0000005d025d7220 */ /* 0x000fe20000410000 */
[C---:B------:R-:W-:Y:S01]  /*15830*/  HMMA.16816.F32 R80, R172.reuse, R154, R80 ;  /* 0x0000009aac50723c */ /* 0x040fe20000001850 */
[----:B------:R-:W2:Y:S03]  /*15840*/  LDSM.16.MT88.4 R152, [R216+0xb000] ;  /* 0x00b00000d898783b */ /* 0x000ea60000004200 */
[C---:B------:R-:W-:Y:S01]  /*15850*/  FMUL.FTZ R94, R0.reuse, R94 ;  /* 0x0000005e005e7220 */ /* 0x040fe20000410000 */
[----:B------:R-:W-:Y:S01]  /*15860*/  FMUL.FTZ R95, R0, R95 ;  /* 0x0000005f005f7220 */ /* 0x000fe20000410000 */
[C---:B------:R-:W-:Y:S01]  /*15870*/  FMUL.FTZ R96, R164.reuse, R96 ;  /* 0x00000060a4607220 */ /* 0x040fe20000410000 */
[----:B------:R-:W-:Y:S01]  /*15880*/  FMUL.FTZ R97, R164, R97 ;  /* 0x00000061a4617220 */ /* 0x000fe20000410000 */
[C---:B------:R-:W-:Y:S01]  /*15890*/  FMUL.FTZ R98, R3.reuse, R98 ;  /* 0x0000006203627220 */ /* 0x040fe20000410000 */
[-C--:B-1----:R-:W-:Y:S03]  /*158a0*/  HMMA.16816.F32 R84, R172, R148.reuse, R84 ;  /* 0x00000094ac54723c */ /* 0x082fe60000001854 */
[C---:B------:R-:W-:Y:S01]  /*158b0*/  FMUL.FTZ R99, R3.reuse, R99 ;  /* 0x0000006303637220 */ /* 0x040fe20000410000 */
[----:B------:R-:W-:Y:S01]  /*158c0*/  LOP3.LUT R210, R156, R210, R159, 0x96, !PT ;  /* 0x000000d29cd27212 */ /* 0x000fe200078e969f */
[C---:B------:R-:W-:Y:S01]  /*158d0*/  FMUL.FTZ R100, R164.reuse, R100 ;  /* 0x00000064a4647220 */ /* 0x040fe20000410000 */
[----:B------:R-:W-:Y:S01]  /*158e0*/  FMUL.FTZ R101, R164, R101 ;  /* 0x00000065a4657220 */ /* 0x000fe20000410000 */
[C---:B------:R-:W-:Y:S01]  /*158f0*/  FMUL.FTZ R102, R3.reuse, R102 ;  /* 0x0000006603667220 */ /* 0x040fe20000410000 */
[C---:B------:R-:W-:Y:S04]  /*15900*/  HMMA.16816.F32 R88, R180.reuse, R148, R88 ;  /* 0x00000094b458723c */ /* 0x040fe80000001858 */
[----:B------:R-:W-:Y:S01]  /*15910*/  LOP3.LUT R148, R156, R206, R205, 0x96, !PT ;  /* 0x000000ce9c947212 */ /* 0x000fe200078e96cd */
[C---:B------:R-:W-:Y:S01]  /*15920*/  FMUL.FTZ R103, R3.reuse, R103 ;  /* 0x0000006703677220 */ /* 0x040fe20000410000 */
[C---:B------:R-:W-:Y:S01]  /*15930*/  FMUL.FTZ R104, R2.reuse, R104 ;  /* 0x0000006802687220 */ /* 0x040fe20000410000 */
[----:B------:R-:W-:Y:S01]  /*15940*/  FMUL.FTZ R105, R2, R105 ;  /* 0x0000006902697220 */ /* 0x000fe20000410000 */
[-C--:B------:R-:W-:Y:S03]  /*15950*/  HMMA.16816.F32 R92, R180, R150.reuse, R92 ;  /* 0x00000096b45c723c */ /* 0x080fe6000000185c */
[----:B------:R-:W-:Y:S04]  /*15960*/  IMAD.WIDE.U32 R148, R148, -0x2daee0ad, RZ ;  /* 0xd2511f5394947825 */ /* 0x000fe800078e00ff */
[C---:B------:R-:W-:Y:S01]  /*15970*/  FMUL.FTZ R106, R0.reuse, R106 ;  /* 0x0000006a006a7220 */ /* 0x040fe20000410000 */
[----:B------:R-:W-:Y:S01]  /*15980*/  FMUL.FTZ R107, R0, R107 ;  /* 0x0000006b006b7220 */ /* 0x000fe20000410000 */
[----:B------:R-:W-:Y:S01]  /*15990*/  FMUL.FTZ R108, R2, R108 ;  /* 0x0000006c026c7220 */ /* 0x000fe20000410000 */
[C---:B------:R-:W-:Y:S04]  /*159a0*/  HMMA.16816.F32 R96, R172.reuse, R150, R96 ;  /* 0x00000096ac60723c */ /* 0x040fe80000001860 */
[----:B------:R-:W-:Y:S01]  /*159b0*/  LOP3.LUT R190, R190, UR6, R149, 0x96, !PT ;  /* 0x00000006bebe7c12 */ /* 0x000fe2000f8e9695 */
[----:B------:R-:W-:Y:S01]  /*159c0*/  FMUL.FTZ R109, R2, R109 ;  /* 0x0000006d026d7220 */ /* 0x000fe20000410000 */
[----:B------:R-:W-:Y:S01]  /*159d0*/  MOV R162, R148 ;  /* 0x0000009400a27202 */ /* 0x000fe20000000f00 */
[----:B------:R-:W-:Y:S01]  /*159e0*/  FMUL.FTZ R110, R0, R110 ;  /* 0x0000006e006e7220 */ /* 0x000fe20000410000 */
[-C--:B--2---:R-:W-:Y:S03]  /*159f0*/  HMMA.16816.F32 R100, R172, R152.reuse, R100 ;  /* 0x00000098ac64723c */ /* 0x084fe60000001864 */
[----:B------:R-:W-:Y:S01]  /*15a00*/  PRMT R158, R148, 0x7773, RZ ;  /* 0x00007773949e7816 */ /* 0x000fe200000000ff */
[----:B------:R-:W-:Y:S01]  /*15a10*/  IMAD.WIDE.U32 R210, R210, -0x2daee0ad, RZ ;  /* 0xd2511f53d2d27825 */ /* 0x000fe200078e00ff */
[C---:B------:R-:W-:Y:S02]  /*15a20*/  PRMT R157, R148.reuse, 0x7772, RZ ;  /* 0x00007772949d7816 */ /* 0x040fe400000000ff */
[----:B------:R-:W-:Y:S01]  /*15a30*/  PRMT R156, R148, 0x7771, RZ ;  /* 0x00007771949c7816 */ /* 0x000fe200000000ff */
[C---:B------:R-:W-:Y:S01]  /*15a40*/  HMMA.16816.F32 R104, R180.reuse, R152, R104 ;  /* 0x00000098b468723c */ /* 0x040fe20000001868 */
[----:B------:R-:W1:Y:S03]  /*15a50*/  LDSM.16.MT88.4 R148, [R184+0x1000] ;  /* 0x00100000b894783b */ /* 0x000e660000004200 */
[----:B------:R-:W-:Y:S01]  /*15a60*/  FMUL.FTZ R111, R0, R111 ;  /* 0x0000006f006f7220 */ /* 0x000fe20000410000 */
[----:B------:R-:W-:Y:S01]  /*15a70*/  LOP3.LUT R208, R208, UR6, R211, 0x96, !PT ;  /* 0x00000006d0d07c12 */ /* 0x000fe2000f8e96d3 */
[----:B------:R-:W-:Y:S01]  /*15a80*/  FMUL.FTZ R112, R164, R112 ;  /* 0x00000070a4707220 */ /* 0x000fe20000410000 */
[----:B------:R-:W-:Y:S01]  /*15a90*/  LOP3.LUT R152, R162, 0xff, RZ, 0xc0, !PT ;  /* 0x000000ffa2987812 */ /* 0x000fe200078ec0ff */
[----:B------:R-:W-:Y:S01]  /*15aa0*/  FMUL.FTZ R113, R164, R113 ;  /* 0x00000071a4717220 */ /* 0x000fe20000410000 */
[----:B------:R-:W-:Y:S01]  /*15ab0*/  PRMT R153, R208, 0x7632, R153 ;  /* 0x00007632d0997816 */ /* 0x000fe20000000099 */
[C---:B------:R-:W-:Y:S01]  /*15ac0*/  FMUL.FTZ R114, R3.reuse, R114 ;  /* 0x0000007203727220 */ /* 0x040fe20000410000 */
[-C--:B------:R-:W-:Y:S03]  /*15ad0*/  HMMA.16816.F32 R108, R180, R154.reuse, R108 ;  /* 0x0000009ab46c723c */ /* 0x080fe6000000186c */
[----:B------:R-:W-:Y:S01]  /*15ae0*/  FMUL.FTZ R115, R3, R115 ;  /* 0x0000007303737220 */ /* 0x000fe20000410000 */
[----:B------:R-:W-:Y:S01]  /*15af0*/  LOP3.LUT R153, R153, 0xff, RZ, 0xc0, !PT ;  /* 0x000000ff99997812 */ /* 0x000fe200078ec0ff */
[C---:B------:R-:W-:Y:S01]  /*15b00*/  FMUL.FTZ R116, R164.reuse, R116 ;  /* 0x00000074a4747220 */ /* 0x040fe20000410000 */
[----:B------:R-:W-:Y:S01]  /*15b10*/  SHF.R.U32.HI R177, RZ, 0x18, R208 ;  /* 0x00000018ffb17819 */ /* 0x000fe200000116d0 */
[----:B------:R-:W-:Y:S01]  /*15b20*/  FMUL.FTZ R117, R164, R117 ;  /* 0x00000075a4757220 */ /* 0x000fe20000410000 */
[----:B------:R-:W-:Y:S01]  /*15b30*/  PRMT R156, R152, 0x5410, R156 ;  /* 0x00005410989c7816 */ /* 0x000fe2000000009c */
[----:B------:R-:W-:Y:S01]  /*15b40*/  FMUL.FTZ R118, R3, R118 ;  /* 0x0000007603767220 */ /* 0x000fe20000410000 */
[C---:B------:R-:W-:Y:S04]  /*15b50*/  HMMA.16816.F32 R112, R172.reuse, R154, R112 ;  /* 0x0000009aac70723c */ /* 0x040fe80000001870 */
[----:B------:R-:W-:Y:S01]  /*15b60*/  PRMT R177, R153, 0x5410, R177 ;  /* 0x0000541099b17816 */ /* 0x000fe200000000b1 */
[C---:B------:R-:W-:Y:S01]  /*15b70*/  FMUL.FTZ R119, R3.reuse, R119 ;  /* 0x0000007703777220 */ /* 0x040fe20000410000 */
[----:B------:R-:W2:Y:S01]  /*15b80*/  LDSM.16.MT88.4 R152, [R188+0x1000] ;  /* 0x00100000bc98783b */ /* 0x000ea20000004200 */
        /* <DEDUP_REMOVED lines=8> */
[----:B------:R-:W-:Y:S01]  /*15c10*/  FFMA.FTZ R211, R22, UR4, -R187 ;  /* 0x0000000416d37c23 */ /* 0x000fe200080108bb */
[----:B------:R-:W-:Y:S01]  /*15c20*/  FMUL.FTZ R22, R3, R146 ;  /* 0x0000009203167220 */ /* 0x000fe20000410000 */
[----:B------:R-:W-:Y:S01]  /*15c30*/  FMUL.FTZ R20, R164, R144 ;  /* 0x00000090a4147220 */ /* 0x000fe20000410000 */
[----:B------:R-:W-:Y:S01]  /*15c40*/  FFMA.FTZ R144, R24, UR4, -R186 ;  /* 0x0000000418907c23 */ /* 0x000fe200080108ba */
[C---:B------:R-:W-:Y:S01]  /*15c50*/  FMUL.FTZ R128, R2.reuse, R128 ;  /* 0x0000008002807220 */ /* 0x040fe20000410000 */
[-C--:B-1----:R-:W-:Y:S01]  /*15c60*/  HMMA.16816.F32 R116, R172, R148.reuse, R116 ;  /* 0x00000094ac74723c */ /* 0x082fe20000001874 */
[----:B------:R-:W-:Y:S02]  /*15c70*/  MUFU.EX2 R211, R211 ;  /* 0x000000d300d37308 */ /* 0x000fe40000000800 */
[----:B------:R-:W-:Y:S01]  /*15c80*/  FMUL.FTZ R129, R2, R129 ;  /* 0x0000008102817220 */ /* 0x000fe20000410000 */
[C---:B------:R-:W-:Y:S01]  /*15c90*/  FMUL.FTZ R130, R0.reuse, R130 ;  /* 0x0000008200827220 */ /* 0x040fe20000410000 */
[----:B------:R-:W-:Y:S01]  /*15ca0*/  FMUL.FTZ R131, R0, R131 ;  /* 0x0000008300837220 */ /* 0x000fe20000410000 */
[----:B------:R-:W-:Y:S01]  /*15cb0*/  LOP3.LUT R162, R190, 0xffff, RZ, 0xc0, !PT ;  /* 0x0000ffffbea27812 */ /* 0x000fe200078ec0ff */
[----:B------:R-:W-:Y:S01]  /*15cc0*/  FMUL.FTZ R24, R2, R136 ;  /* 0x0000008802187220 */ /* 0x000fe20000410000 */
[C---:B------:R-:W-:Y:S04]  /*15cd0*/  HMMA.16816.F32 R120, R180.reuse, R148, R120 ;  /* 0x00000094b478723c */ /* 0x040fe80000001878 */
[----:B------:R-:W-:Y:S01]  /*15ce0*/  PRMT R161, R210, 0x7773, RZ ;  /* 0x00007773d2a17816 */ /* 0x000fe200000000ff */
[--C-:B------:R-:W-:Y:S01]  /*15cf0*/  FFMA.FTZ R205, R32, UR4, -R189.reuse ;  /* 0x0000000420cd7c23 */ /* 0x100fe200080108bd */
[----:B------:R-:W-:Y:S01]  /*15d00*/  PRMT R160, R210, 0x7772, RZ ;  /* 0x00007772d2a07816 */ /* 0x000fe200000000ff */
[----:B------:R-:W-:Y:S01]  /*15d10*/  FFMA.FTZ R206, R33, UR4, -R189 ;  /* 0x0000000421ce7c23 */ /* 0x000fe200080108bd */
[-C--:B------:R-:W-:Y:S03]  /*15d20*/  HMMA.16816.F32 R124, R180, R150.reuse, R124 ;  /* 0x00000096b47c723c */ /* 0x080fe6000000187c */
[----:B------:R-:W-:Y:S01]  /*15d30*/  PRMT R160, R160, 0x5410, R161 ;  /* 0x00005410a0a07816 */ /* 0x000fe200000000a1 */
[----:B------:R-:W-:Y:S01]  /*15d40*/  FFMA.FTZ R189, R21, UR4, -R189 ;  /* 0x0000000415bd7c23 */ /* 0x000fe200080108bd */
[----:B------:R-:W-:Y:S01]  /*15d50*/  LOP3.LUT R161, R208, 0xffff, RZ, 0xc0, !PT ;  /* 0x0000ffffd0a17812 */ /* 0x000fe200078ec0ff */
[----:B------:R-:W-:Y:S01]  /*15d60*/  FMUL.FTZ R21, R164, R145 ;  /* 0x00000091a4157220 */ /* 0x000fe20000410000 */
[----:B------:R-:W-:Y:S01]  /*15d70*/  LOP3.LUT R176, R208, 0xff, RZ, 0xc0, !PT ;  /* 0x000000ffd0b07812 */ /* 0x000fe200078ec0ff */
[--C-:B------:R-:W-:Y:S01]  /*15d80*/  FFMA.FTZ R208, R35, UR4, -R187.reuse ;  /* 0x0000000423d07c23 */ /* 0x100fe200080108bb */
[----:B------:R-:W-:Y:S01]  /*15d90*/  FFMA.FTZ R187, R23, UR4, -R187 ;  /* 0x0000000417bb7c23 */ /* 0x000fe200080108bb */
[C---:B------:R-:W-:Y:S01]  /*15da0*/  FMUL.FTZ R23, R3.reuse, R147 ;  /* 0x0000009303177220 */ /* 0x040fe20000410000 */
[----:B------:R-:W-:Y:S01]  /*15db0*/  FMUL.FTZ R35, R3, R143 ;  /* 0x0000008f03237220 */ /* 0x000fe20000410000 */
[----:B------:R-:W-:Y:S01]  /*15dc0*/  FMUL.FTZ R32, R164, R140 ;  /* 0x0000008ca4207220 */ /* 0x000fe20000410000 */
[--C-:B------:R-:W-:Y:S01]  /*15dd0*/  FFMA.FTZ R140, R26, UR4, -R185.reuse ;  /* 0x000000041a8c7c23 */ /* 0x100fe200080108b9 */
[----:B------:R-:W-:Y:S01]  /*15de0*/  MUFU.EX2 R163, R187 ;  /* 0x000000bb00a37308 */ /* 0x000fe20000000800 */
[----:B------:R-:W-:Y:S01]  /*15df0*/  FMUL.FTZ R33, R164, R141 ;  /* 0x0000008da4217220 */ /* 0x000fe20000410000 */
[----:B------:R-:W-:Y:S01]  /*15e00*/  FFMA.FTZ R141, R27, UR4, -R185 ;  /* 0x000000041b8d7c23 */ /* 0x000fe200080108b9 */
[C---:B------:R-:W-:Y:S07]  /*15e10*/  HMMA.16816.F32 R20, R172.reuse, R150, R20 ;  /* 0x00000096ac14723c */ /* 0x040fee0000001814 */
[----:B------:R-:W-:Y:S01]  /*15e20*/  MUFU.EX2 R205, R205 ;  /* 0x000000cd00cd7308 */ /* 0x000fe20000000800 */
[----:B------:R-:W1:Y:S01]  /*15e30*/  LDSM.16.MT88.4 R148, [R220+0xa800] ;  /* 0x00a80000dc94783b */ /* 0x000e620000004200 */
[----:B------:R-:W-:Y:S08]  /*15e40*/  SHF.R.U32.HI R161, RZ, 0x8, R161 ;  /* 0x00000008ffa17819 */ /* 0x000ff000000116a1 */
[----:B------:R-:W3:Y:S01]  /*15e50*/  MUFU.EX2 R206, R206 ;  /* 0x000000ce00ce7308 */ /* 0x000ee20000000800 */
[----:B------:R-:W-:Y:S01]  /*15e60*/  MOV R159, R210 ;  /* 0x000000d2009f7202 */ /* 0x000fe20000000f00 */
[----:B------:R-:W-:Y:S01]  /*15e70*/  FMUL.FTZ R25, R2, R137 ;  /* 0x0000008902197220 */ /* 0x000fe20000410000 */
[-C--:B--2---:R-:W-:Y:S07]  /*15e80*/  HMMA.16816.F32 R32, R172, R152.reuse, R32 ;  /* 0x00000098ac20723c */ /* 0x084fee0000001820 */
[----:B------:R-:W2:Y:S01]  /*15e90*/  MUFU.EX2 R208, R208 ;  /* 0x000000d000d07308 */ /* 0x000ea20000000800 */
[--C-:B------:R-:W-:Y:S01]  /*15ea0*/  PRMT R176, R176, 0x5410, R161.reuse ;  /* 0x00005410b0b07816 */ /* 0x100fe200000000a1 */
[----:B------:R-:W-:Y:S01]  /*15eb0*/  FMUL.FTZ R26, R0, R138 ;  /* 0x0000008a001a7220 */ /* 0x000fe20000410000 */
[----:B------:R-:W-:Y:S01]  /*15ec0*/  PRMT R161, R190, 0x7632, R161 ;  /* 0x00007632bea17816 */ /* 0x000fe200000000a1 */
[----:B------:R-:W-:Y:S01]  /*15ed0*/  FMUL.FTZ R27, R0, R139 ;  /* 0x0000008b001b7220 */ /* 0x000fe20000410000 */
[----:B------:R-:W-:Y:S01]  /*15ee0*/  PRMT R178, R210, 0x7771, RZ ;  /* 0x00007771d2b27816 */ /* 0x000fe200000000ff */
[C---:B------:R-:W-:Y:S04]  /*15ef0*/  HMMA.16816.F32 R128, R180.reuse, R152, R128 ;  /* 0x00000098b480723c */ /* 0x040fe80000001880 */
[----:B------:R-:W4:Y:S01]  /*15f00*/  MUFU.EX2 R153, R144 ;  /* 0x0000009000997308 */ /* 0x000f220000000800 */
[----:B------:R-:W-:Y:S09]  /*15f10*/  LOP3.LUT R159, R159, 0xff, RZ, 0xc0, !PT ;  /* 0x000000ff9f9f7812 */ /* 0x000ff200078ec0ff */
[----:B------:R-:W5:Y:S01]  /*15f20*/  MUFU.EX2 R210, R189 ;  /* 0x000000bd00d27308 */ /* 0x000f620000000800 */
[----:B------:R-:W-:Y:S01]  /*15f30*/  PRMT R157, R157, 0x5410, R158 ;  /* 0x000054109d9d7816 */ /* 0x000fe2000000009e */
[----:B------:R-:W-:Y:S01]  /*15f40*/  FFMA.FTZ R193, R164, R232, R193 ;  /* 0x000000e8a4c17223 */ /* 0x000fe200000100c1 */
[-C--:B------:R-:W-:Y:S07]  /*15f50*/  HMMA.16816.F32 R24, R180, R154.reuse, R24 ;  /* 0x0000009ab418723c */ /* 0x080fee0000001818 */
[----:B------:R-:W-:Y:S01]  /*15f60*/  MUFU.EX2 R152, R140 ;  /* 0x0000008c00987308 */ /* 0x000fe20000000800 */
[----:B------:R-:W-:Y:S01]  /*15f70*/  LDSM.16.MT88.4 R180, [R220+0xb800] ;  /* 0x00b80000dcb4783b */ /* 0x000fe20000004200 */
[----:B------:R-:W-:Y:S01]  /*15f80*/  SHF.R.U32.HI R158, RZ, 0x18, R190 ;  /* 0x00000018ff9e7819 */ /* 0x000fe200000116be */
[----:B------:R-:W-:Y:S01]  /*15f90*/  FFMA.FTZ R195, R3, R231, R195 ;  /* 0x000000e703c37223 */ /* 0x000fe200000100c3 */
[----:B------:R-:W-:Y:S06]  /*15fa0*/  LOP3.LUT R161, R161, 0xff, RZ, 0xc0, !PT ;  /* 0x000000ffa1a17812 */ /* 0x000fec00078ec0ff */
[----:B------:R2:W1:Y:S01]  /*15fb0*/  MUFU.EX2 R189, R141 ;  /* 0x0000008d00bd7308 */ /* 0x0004620000000800 */
[----:B------:R-:W-:Y:S01]  /*15fc0*/  PRMT R178, R159, 0x5410, R178 ;  /* 0x000054109fb27816 */ /* 0x000fe200000000b2 */
[----:B------:R-:W-:Y:S01]  /*15fd0*/  FFMA.FTZ R197, R2, R230, R197 ;  /* 0x000000e602c57223 */ /* 0x000fe200000100c5 */
[----:B------:R-:W-:Y:S01]  /*15fe0*/  LOP3.LUT R179, R160, 0xff00ff, RZ, 0xc0, !PT ;  /* 0x00ff00ffa0b37812 */ /* 0x000fe200078ec0ff */
[--C-:B------:R-:W-:Y:S01]  /*15ff0*/  FFMA.FTZ R160, R30, UR4, -R185.reuse ;  /* 0x000000041ea07c23 */ /* 0x100fe200080108b9 */
[----:B------:R-:W-:Y:S01]  /*16000*/  PRMT R158, R161, 0x5410, R158 ;  /* 0x00005410a19e7816 */ /* 0x000fe2000000009e */
[--C-:B------:R-:W-:Y:S01]  /*16010*/  FFMA.FTZ R161, R28, UR4, -R186.reuse ;  /* 0x000000041ca17c23 */ /* 0x100fe200080108ba */
[----:B------:R-:W-:Y:S01]  /*16020*/  FFMA.FTZ R186, R29, UR4, -R186 ;  /* 0x000000041dba7c23 */ /* 0x000fe200080108ba */
[----:B------:R-:W-:Y:S01]  /*16030*/  LOP3.LUT R159, R190, 0xff, RZ, 0xc0, !PT ;  /* 0x000000ffbe9f7812 */ /* 0x000fe200078ec0ff */
[----:B------:R-:W-:Y:S01]  /*16040*/  FFMA.FTZ R185, R31, UR4, -R185 ;  /* 0x000000041fb97c23 */ /* 0x000fe200080108b9 */
[----:B------:R-:W-:Y:S01]  /*16050*/  SHF.R.U32.HI R162, RZ, 0x8, R162 ;  /* 0x00000008ffa27819 */ /* 0x000fe200000116a2 */
[C---:B------:R-:W-:Y:S01]  /*16060*/  FMUL.FTZ R30, R3.reuse, R134 ;  /* 0x00000086031e7220 */ /* 0x040fe20000410000 */
[--C-:B------:R-:W-:Y:S01]  /*16070*/  HSET2.LE.AND R178, R178, R251.reuse, PT ;  /* 0x000000fbb2b27233 */ /* 0x100fe20003803000 */
[----:B------:R-:W-:Y:S01]  /*16080*/  FMUL.FTZ R31, R3, R135 ;  /* 0x00000087031f7220 */ /* 0x000fe20000410000 */
[--C-:B------:R-:W-:Y:S01]  /*16090*/  HSET2.LE.AND R179, R179, R251.reuse, PT ;  /* 0x000000fbb3b37233 */ /* 0x100fe20003803000 */
[----:B------:R-:W-:Y:S01]  /*160a0*/  MUFU.EX2 R191, R186 ;  /* 0x000000ba00bf7308 */ /* 0x000fe20000000800 */
[----:B---3--:R-:W-:Y:S01]  /*160b0*/  F2FP.F16.F32.PACK_AB R29, R206, R205 ;  /* 0x000000cdce1d723e */ /* 0x008fe200000000ff */
[----:B--2---:R-:W2:Y:S01]  /*160c0*/  LDSM.16.MT88.4 R140, [R216+0xa800] ;  /* 0x00a80000d88c783b */ /* 0x004ea20000004200 */
[----:B------:R-:W-:Y:S07]  /*160d0*/  F2FP.F16.F32.PACK_AB R28, R208, R207 ;  /* 0x000000cfd01c723e */ /* 0x000fee00000000ff */
[----:B------:R-:W-:Y:S01]  /*160e0*/  MUFU.EX2 R190, R160 ;  /* 0x000000a000be7308 */ /* 0x000fe20000000800 */
[----:B------:R-:W-:Y:S01]  /*160f0*/  PRMT R159, R159, 0x5410, R162 ;  /* 0x000054109f9f7816 */ /* 0x000fe200000000a2 */
[----:B------:R-:W-:Y:S01]  /*16100*/  FFMA.FTZ R200, R0, R229, R200 ;  /* 0x000000e500c87223 */ /* 0x000fe200000100c8 */
[----:B------:R-:W-:Y:S01]  /*16110*/  LOP3.LUT R178, R29, R178, RZ, 0xc0, !PT ;  /* 0x000000b21db27212 */ /* 0x000fe200078ec0ff */
[----:B------:R-:W-:Y:S01]  /*16120*/  FMUL.FTZ R29, R164, R133 ;  /* 0x00000085a41d7220 */ /* 0x000fe20000410000 */
[----:B------:R-:W-:Y:S01]  /*16130*/  LOP3.LUT R179, R28, R179, RZ, 0xc0, !PT ;  /* 0x000000b31cb37212 */ /* 0x000fe200078ec0ff */
[----:B------:R-:W-:Y:S04]  /*16140*/  FMUL.FTZ R28, R164, R132 ;  /* 0x00000084a41c7220 */ /* 0x000fe80000410000 */
[----:B------:R-:W3:Y:S01]  /*16150*/  MUFU.EX2 R162, R161 ;  /* 0x000000a100a27308 */ /* 0x000ee20000000800 */
[--C-:B------:R-:W-:Y:S01]  /*16160*/  HSET2.LE.AND R177, R177, R251.reuse, PT ;  /* 0x000000fbb1b17233 */ /* 0x100fe20003803000 */
[----:B------:R-:W2:Y:S01]  /*16170*/  LDSM.16.MT88.4 R144, [R184+0x800] ;  /* 0x00080000b890783b */ /* 0x000ea20000004200 */
[----:B------:R-:W-:Y:S07]  /*16180*/  F2FP.F16.F32.PACK_AB R136, R163, R211 ;  /* 0x000000d3a388723e */ /* 0x000fee00000000ff */
[----:B------:R3:W2:Y:S01]  /*16190*/  MUFU.EX2 R213, R185 ;  /* 0x000000b900d57308 */ /* 0x0006a20000000800 */
[----:B------:R-:W-:Y:S01]  /*161a0*/  LOP3.LUT R157, R157, 0xff00ff, RZ, 0xc0, !PT ;  /* 0x00ff00ff9d9d7812 */ /* 0x000fe200078ec0ff */
[----:B------:R-:W-:Y:S04]  /*161b0*/  HMMA.16816.F32 R28, R172, R154, R28 ;  /* 0x0000009aac1c723c */ /* 0x000fe8000000181c */
[--C-:B------:R-:W-:Y:S01]  /*161c0*/  HSET2.LE.AND R176, R176, R251.reuse, PT ;  /* 0x000000fbb0b07233 */ /* 0x100fe20003803000 */
[----:B------:R-:W2:Y:S01]  /*161d0*/  LDSM.16.MT88.4 R132, [R188+0x800] ;  /* 0x00080000bc84783b */ /* 0x000ea20000004200 */
[----:B----4-:R-:W-:Y:S01]  /*161e0*/  MOV R155, R153 ;  /* 0x00000099009b7202 */ /* 0x010fe20000000f00 */
[----:B------:R-:W-:Y:S01]  /*161f0*/  FADD.FTZ R193, R194, R193 ;  /* 0x000000c1c2c17221 */ /* 0x000fe20000010000 */
[----:B-----5:R-:W-:Y:S01]  /*16200*/  F2FP.F16.F32.PACK_AB R137, R210, R209 ;  /* 0x000000d1d289723e */ /* 0x020fe200000000ff */
[----:B------:R-:W-:Y:S01]  /*16210*/  FADD.FTZ R195, R196, R195 ;  /* 0x000000c3c4c37221 */ /* 0x000fe20000010000 */
[----:B------:R-:W-:Y:S01]  /*16220*/  LOP3.LUT R177, R136, R177, RZ, 0xc0, !PT ;  /* 0x000000b188b17212 */ /* 0x000fe200078ec0ff */
[----:B------:R-:W-:Y:S01]  /*16230*/  FADD.FTZ R197, R198, R197 ;  /* 0x000000c5c6c57221 */ /* 0x000fe20000010000 */
[--C-:B------:R-:W-:Y:S01]  /*16240*/  HSET2.LE.AND R136, R159, R251.reuse, PT ;  /* 0x000000fb9f887233 */ /* 0x100fe20003803000 */
[----:B------:R-:W4:Y:S01]  /*16250*/  LDSM.16.MT88.4 R172, [R216+0xb800] ;  /* 0x00b80000d8ac783b */ /* 0x000f220000004200 */
[----:B-1----:R-:W-:Y:S01]  /*16260*/  MOV R159, R189 ;  /* 0x000000bd009f7202 */ /* 0x002fe20000000f00 */
[----:B------:R-:W-:Y:S01]  /*16270*/  FADD.FTZ R200, R199, R200 ;  /* 0x000000c8c7c87221 */ /* 0x000fe20000010000 */
[----:B------:R-:W-:Y:S01]  /*16280*/  F2FP.F16.F32.PACK_AB R138, R252, R155 ;  /* 0x0000009bfc8a723e */ /* 0x000fe200000000ff */
[----:B------:R-:W-:Y:S01]  /*16290*/  FADD.FTZ R193, R170, R193 ;  /* 0x000000c1aac17221 */ /* 0x000fe20000010000 */
[----:B------:R-:W-:Y:S01]  /*162a0*/  LOP3.LUT R176, R137, R176, RZ, 0xc0, !PT ;  /* 0x000000b089b07212 */ /* 0x000fe200078ec0ff */
[----:B------:R-:W-:Y:S01]  /*162b0*/  FADD.FTZ R195, R171, R195 ;  /* 0x000000c3abc37221 */ /* 0x000fe20000010000 */
[----:B------:R-:W-:Y:S01]  /*162c0*/  MOV R154, R152 ;  /* 0x00000098009a7202 */ /* 0x000fe20000000f00 */
[----:B---3--:R-:W1:Y:S01]  /*162d0*/  LDSM.16.MT88.4 R184, [R184+0x1800] ;  /* 0x00180000b8b8783b */ /* 0x008e620000004200 */
[--C-:B------:R-:W-:Y:S01]  /*162e0*/  HSET2.LE.AND R137, R158, R251.reuse, PT ;  /* 0x000000fb9e897233 */ /* 0x100fe20003803000 */
[----:B------:R-:W-:Y:S01]  /*162f0*/  FADD.FTZ R197, R201, R197 ;  /* 0x000000c5c9c57221 */ /* 0x000fe20000010000 */
[----:B------:R-:W-:Y:S01]  /*16300*/  MOV R158, R162 ;  /* 0x000000a2009e7202 */ /* 0x000fe20000000f00 */
[----:B------:R-:W-:Y:S01]  /*16310*/  FADD.FTZ R200, R203, R200 ;  /* 0x000000c8cbc87221 */ /* 0x000fe20000010000 */
[----:B------:R-:W-:Y:S01]  /*16320*/  F2FP.F16.F32.PACK_AB R139, R159, R154 ;  /* 0x0000009a9f8b723e */ /* 0x000fe200000000ff */
[----:B------:R-:W-:Y:S01]  /*16330*/  FADD.FTZ R193, R169, R193 ;  /* 0x000000c1a9c17221 */ /* 0x000fe20000010000 */
[----:B------:R-:W-:Y:S01]  /*16340*/  LOP3.LUT R136, R138, R136, RZ, 0xc0, !PT ;  /* 0x000000888a887212 */ /* 0x000fe200078ec0ff */
[----:B------:R-:W-:Y:S01]  /*16350*/  FADD.FTZ R195, R192, R195 ;  /* 0x000000c3c0c37221 */ /* 0x000fe20000010000 */
        /* <DEDUP_REMOVED lines=8> */
[----:B------:R-:W-:Y:S01]  /*163e0*/  HSET2.LE.AND R139, R157, R251, PT ;  /* 0x000000fb9d8b7233 */ /* 0x000fe20003803000 */
[----:B------:R-:W-:Y:S01]  /*163f0*/  FADD.FTZ R193, R210, R193 ;  /* 0x000000c1d2c17221 */ /* 0x000fe20000010000 */
[----:B--2---:R-:W-:Y:S02]  /*16400*/  F2FP.F16.F32.PACK_AB R152, R213, R156 ;  /* 0x0000009cd598723e */ /* 0x004fe400000000ff */
[----:B------:R-:W-:Y:S01]  /*16410*/  LOP3.LUT R138, R153, R138, RZ, 0xc0, !PT ;  /* 0x0000008a998a7212 */ /* 0x000fe200078ec0ff */
[----:B------:R-:W-:Y:S01]  /*16420*/  FADD.FTZ R193, R205, R193 ;  /* 0x000000c1cdc17221 */ /* 0x000fe20000010000 */
[----:B------:R-:W-:Y:S02]  /*16430*/  MOV R153, R163 ;  /* 0x000000a300997202 */ /* 0x000fe40000000f00 */
[-C--:B------:R-:W-:Y:S05]  /*16440*/  HMMA.16816.F32 R160, R176, R148.reuse, R4 ;  /* 0x00000094b0a0723c */ /* 0x080fea0000001804 */
[----:B------:R-:W-:Y:S01]  /*16450*/  LOP3.LUT R139, R152, R139, RZ, 0xc0, !PT ;  /* 0x0000008b988b7212 */ /* 0x000fe200078ec0ff */
[----:B------:R-:W-:Y:S01]  /*16460*/  FADD.FTZ R232, R206, R193 ;  /* 0x000000c1cee87221 */ /* 0x000fe20000010000 */
[----:B------:R-:W-:Y:S02]  /*16470*/  MOV R157, R191 ;  /* 0x000000bf009d7202 */ /* 0x000fe40000000f00 */
[----:B------:R-:W-:Y:S01]  /*16480*/  MOV R5, R156 ;  /* 0x0000009c00057202 */ /* 0x000fe20000000f00 */
[----:B------:R-:W2:Y:S01]  /*16490*/  LDSM.16.MT88.4 R188, [R188+0x1800] ;  /* 0x00180000bcbc783b */ /* 0x000ea20000004200 */
[----:B------:R-:W-:Y:S02]  /*164a0*/  MOV R6, R157 ;  /* 0x0000009d00067202 */ /* 0x000fe40000000f00 */
[----:B------:R-:W-:Y:S02]  /*164b0*/  MOV R4, R158 ;  /* 0x0000009e00047202 */ /* 0x000fe40000000f00 */
[----:B------:R-:W-:Y:S02]  /*164c0*/  MOV R152, R159 ;  /* 0x0000009f00987202 */ /* 0x000fe40000000f00 */
[C---:B------:R-:W-:Y:S04]  /*164d0*/  HMMA.16816.F32 R156, R136.reuse, R148, R8 ;  /* 0x00000094889c723c */ /* 0x040fe80000001808 */
[----:B------:R-:W-:Y:S02]  /*164e0*/  MOV R11, R152 ;  /* 0x00000098000b7202 */ /* 0x000fe40000000f00 */
[----:B------:R-:W-:Y:S02]  /*164f0*/  MOV R10, R153 ;  /* 0x00000099000a7202 */ /* 0x000fe40000000f00 */
[----:B------:R-:W-:Y:S02]  /*16500*/  MOV R9, R154 ;  /* 0x0000009a00097202 */ /* 0x000fe40000000f00 */
[----:B------:R-:W-:Y:S01]  /*16510*/  MOV R8, R155 ;  /* 0x0000009b00087202 */ /* 0x000fe20000000f00 */
[----:B------:R-:W-:Y:S01]  /*16520*/  FADD.FTZ R195, R10, R195 ;  /* 0x000000c30ac37221 */ /* 0x000fe20000010000 */
[-C--:B------:R-:W-:Y:S03]  /*16530*/  HMMA.16816.F32 R152, R136, R150.reuse, R12 ;  /* 0x000000968898723c */ /* 0x080fe6000000180c */
[----:B------:R-:W-:Y:S01]  /*16540*/  FADD.FTZ R197, R8, R197 ;  /* 0x000000c508c57221 */ /* 0x000fe20000010000 */
[----:B------:R-:W-:Y:S01]  /*16550*/  FADD.FTZ R200, R9, R200 ;  /* 0x000000c809c87221 */ /* 0x000fe20000010000 */
[----:B------:R-:W-:Y:S01]  /*16560*/  MOV R7, R213 ;  /* 0x000000d500077202 */ /* 0x000fe20000000f00 */
[----:B------:R-:W-:Y:S01]  /*16570*/  FADD.FTZ R195, R207, R195 ;  /* 0x000000c3cfc37221 */ /* 0x000fe20000010000 */
[----:B------:R-:W-:Y:S01]  /*16580*/  FADD.FTZ R197, R252, R197 ;  /* 0x000000c5fcc57221 */ /* 0x000fe20000010000 */
[C---:B------:R-:W-:Y:S04]  /*16590*/  HMMA.16816.F32 R148, R176.reuse, R150, R16 ;  /* 0x00000096b094723c */ /* 0x040fe80000001810 */
[----:B------:R-:W-:Y:S01]  /*165a0*/  FADD.FTZ R200, R11, R200 ;  /* 0x000000c80bc87221 */ /* 0x000fe20000010000 */
[----:B------:R-:W-:Y:S01]  /*165b0*/  FADD.FTZ R197, R4, R197 ;  /* 0x000000c504c57221 */ /* 0x000fe20000010000 */
[----:B------:R-:W-:Y:S01]  /*165c0*/  LOP3.LUT R213, R214, 0x400, RZ, 0xc0, !PT ;  /* 0x00000400d6d57812 */ /* 0x000fe200078ec0ff */
[----:B------:R-:W-:Y:S01]  /*165d0*/  FADD.FTZ R231, R208, R195 ;  /* 0x000000c3d0e77221 */ /* 0x000fe20000010000 */
[-C--:B------:R-:W-:Y:S03]  /*165e0*/  HMMA.16816.F32 R36, R176, R140.reuse, R36 ;  /* 0x0000008cb024723c */ /* 0x080fe60000001824 */
[----:B------:R-:W-:Y:S01]  /*165f0*/  FADD.FTZ R200, R5, R200 ;  /* 0x000000c805c87221 */ /* 0x000fe20000010000 */
[----:B------:R-:W-:Y:S01]  /*16600*/  FADD.FTZ R230, R6, R197 ;  /* 0x000000c506e67221 */ /* 0x000fe20000010000 */
[----:B------:R-:W-:Y:S02]  /*16610*/  MOV R2, R165 ;  /* 0x000000a500027202 */ /* 0x000fe40000000f00 */
[----:B------:R-:W-:Y:S01]  /*16620*/  FADD.FTZ R229, R7, R200 ;  /* 0x000000c807e57221 */ /* 0x000fe20000010000 */
[C---:B------:R-:W-:Y:S04]  /*16630*/  HMMA.16816.F32 R40, R136.reuse, R140, R40 ;  /* 0x0000008c8828723c */ /* 0x040fe80000001828 */
[----:B------:R-:W-:Y:S02]  /*16640*/  MOV R0, R166 ;  /* 0x000000a600007202 */ /* 0x000fe40000000f00 */
[----:B------:R-:W-:Y:S02]  /*16650*/  MOV R164, R167 ;  /* 0x000000a700a47202 */ /* 0x000fe40000000f00 */
[-C--:B------:R-:W-:Y:S03]  /*16660*/  HMMA.16816.F32 R44, R136, R142.reuse, R44 ;  /* 0x0000008e882c723c */ /* 0x080fe6000000182c */
[----:B------:R-:W-:Y:S05]  /*16670*/  MOV R3, R168 ;  /* 0x000000a800037202 */ /* 0x000fea0000000f00 */
        /* <DEDUP_REMOVED lines=13> */
[-C--:B----4-:R-:W-:Y:S08]  /*16750*/  HMMA.16816.F32 R100, R176, R172.reuse, R100 ;  /* 0x000000acb064723c */ /* 0x090ff00000001864 */
[C---:B------:R-:W-:Y:S08]  /*16760*/  HMMA.16816.F32 R104, R136.reuse, R172, R104 ;  /* 0x000000ac8868723c */ /* 0x040ff00000001868 */
[-C--:B------:R-:W-:Y:S08]  /*16770*/  HMMA.16816.F32 R108, R136, R174.reuse, R108 ;  /* 0x000000ae886c723c */ /* 0x080ff0000000186c */
[C---:B------:R-:W-:Y:S08]  /*16780*/  HMMA.16816.F32 R112, R176.reuse, R174, R112 ;  /* 0x000000aeb070723c */ /* 0x040ff00000001870 */
[-C--:B-1----:R-:W-:Y:S08]  /*16790*/  HMMA.16816.F32 R116, R176, R184.reuse, R116 ;  /* 0x000000b8b074723c */ /* 0x082ff00000001874 */
[C---:B------:R-:W-:Y:S08]  /*167a0*/  HMMA.16816.F32 R120, R136.reuse, R184, R120 ;  /* 0x000000b88878723c */ /* 0x040ff00000001878 */
[-C--:B------:R-:W-:Y:S08]  /*167b0*/  HMMA.16816.F32 R124, R136, R186.reuse, R124 ;  /* 0x000000ba887c723c */ /* 0x080ff0000000187c */
[C---:B------:R-:W-:Y:S08]  /*167c0*/  HMMA.16816.F32 R144, R176.reuse, R186, R20 ;  /* 0x000000bab090723c */ /* 0x040ff00000001814 */
[-C--:B--2---:R-:W-:Y:S08]  /*167d0*/  HMMA.16816.F32 R140, R176, R188.reuse, R32 ;  /* 0x000000bcb08c723c */ /* 0x084ff00000001820 */
[C---:B------:R-:W-:Y:S08]  /*167e0*/  HMMA.16816.F32 R128, R136.reuse, R188, R128 ;  /* 0x000000bc8880723c */ /* 0x040ff00000001880 */
[-C--:B------:R-:W-:Y:S08]  /*167f0*/  HMMA.16816.F32 R136, R136, R190.reuse, R24 ;  /* 0x000000be8888723c */ /* 0x080ff00000001818 */
[----:B------:R-:W-:Y:S01]  /*16800*/  HMMA.16816.F32 R132, R176, R190, R28 ;  /* 0x000000beb084723c */ /* 0x000fe2000000181c */
[----:B------:R-:W-:Y:S08]  /*16810*/  @!UPT UIADD3 URZ, UPT, UPT, URZ, URZ, URZ ;  /* 0x000000fffffff290 */ /* 0x000ff0000fffe0ff */
[----:B------:R-:W-:Y:S11]  /*16820*/  BRA.U UP0, `(.L_x_995) ;  /* 0xffffffd100b87547 */ /* 0x000ff6000b83ffff */
.L_x_994:
[----:B-----5:R-:W1:Y:S01]  /*16830*/  SHFL.BFLY PT, R2, R231, 0x2, 0x1f ;  /* 0x0c401f00e7027f89 */ /* 0x020e6200000e0000 */
[----:B------:R-:W-:Y:S01]  /*16840*/  SHF.L.U32 R5, R219, 0x4, RZ ;  /* 0x00000004db057819 */ /* 0x000fe200000006ff */
[----:B------:R-:W2:Y:S01]  /*16850*/  LDCU UR4, c[0x0][0x4fc] ;  /* 0x00009f80ff0477ac */ /* 0x000ea20008000800 */
[----:B------:R-:W-:Y:S01]  /*16860*/  MOV R10, 0x10 ;  /* 0x00000010000a7802 */ /* 0x000fe20000000f00 */
[----:B------:R-:W3:Y:S01]  /*16870*/  SHFL.BFLY PT, R0, R232, 0x2, 0x1f ;  /* 0x0c401f00e8007f89 */ /* 0x000ee200000e0000 */
[----:B------:R-:W-:Y:S01]  /*16880*/  LOP3.LUT R5, R5, 0x1c0, RZ, 0xc0, !PT ;  /* 0x000001c005057812 */ /* 0x000fe200078ec0ff */
[----:B------:R-:W-:Y:S01]  /*16890*/  UISETP.NE.AND UP3, UPT, UR19, -0x1, UPT ;  /* 0xffffffff1300788c */ /* 0x000fe2000bf65270 */
[----:B------:R-:W-:Y:S01]  /*168a0*/  SEL R10, R10, 0xfffffff0, !P0 ;  /* 0xfffffff00a0a7807 */ /* 0x000fe20004000000 */
[----:B------:R-:W4:Y:S01]  /*168b0*/  SHFL.BFLY PT, R3, R230, 0x2, 0x1f ;  /* 0x0c401f00e6037f89 */ /* 0x000f2200000e0000 */
[----:B------:R-:W-:Y:S01]  /*168c0*/  LOP3.LUT P0, RZ, R219, 0x8, RZ, 0xc0, !PT ;  /* 0x00000008dbff7812 */ /* 0x000fe2000780c0ff */
[----:B------:R-:W2:Y:S01]  /*168d0*/  S2UR UR11, SR_CTAID.Y ;  /* 0x00000000000b79c3 */ /* 0x000ea20000002600 */
[----:B------:R-:W2:Y:S02]  /*168e0*/  LDCU UR9, c[0x0][0x434] ;  /* 0x00008680ff0977ac */ /* 0x000ea40008000800 */
[----:B------:R-:W-:-:S02]  /*168f0*/  SEL R217, R217, 0xffffffe0, !P0 ;  /* 0xffffffe0d9d97807 */ /* 0x000fc40004000000 */
[----:B------:R-:W-:Y:S01]  /*16900*/  LOP3.LUT P0, RZ, R219, 0x10, RZ, 0xc0, !PT ;  /* 0x00000010dbff7812 */ /* 0x000fe2000780c0ff */
[----:B------:R-:W2:Y:S02]  /*16910*/  LDCU.U8 UR10, c[0x0][0x548] ;  /* 0x0000a900ff0a77ac */ /* 0x000ea40008000000 */
[----:B------:R-:W2:Y:S01]  /*16920*/  S2UR UR8, SR_CTAID.X ;  /* 0x00000000000879c3 */ /* 0x000ea20000002500 */
[----:B------:R-:W2:Y:S01]  /*16930*/  @!UP3 LDCU.64 UR6, c[0x0][0x400] ;  /* 0x00008000ff06b7ac */ /* 0x000ea20008000a00 */
[----:B-1----:R-:W-:Y:S01]  /*16940*/  FADD.FTZ R231, R2, R231 ;  /* 0x000000e702e77221 */ /* 0x002fe20000010000 */
[----:B------:R-:W-:Y:S01]  /*16950*/  UISETP.NE.AND UP2, UPT, UR19, -0x1, UPT ;  /* 0xffffffff1300788c */ /* 0x000fe2000bf45270 */
[----:B------:R-:W1:Y:S01]  /*16960*/  SHFL.BFLY PT, R2, R229, 0x2, 0x1f ;  /* 0x0c401f00e5027f89 */ /* 0x000e6200000e0000 */
[----:B------:R-:W1:Y:S01]  /*16970*/  LDCU UR12, c[0x0][0x434] ;  /* 0x00008680ff0c77ac */ /* 0x000e620008000800 */
[----:B---3--:R-:W-:Y:S02]  /*16980*/  FADD.FTZ R232, R0, R232 ;  /* 0x000000e800e87221 */ /* 0x008fe40000010000 */
[----:B------:R-:W3:Y:S01]  /*16990*/  SHFL.BFLY PT, R4, R231, 0x1, 0x1f ;  /* 0x0c201f00e7047f89 */ /* 0x000ee200000e0000 */
[----:B----4-:R-:W-:-:S03]  /*169a0*/  FADD.FTZ R230, R3, R230 ;  /* 0x000000e603e67221 */ /* 0x010fc60000010000 */
[----:B------:R-:W4:Y:S04]  /*169b0*/  SHFL.BFLY PT, R0, R232, 0x1, 0x1f ;  /* 0x0c201f00e8007f89 */ /* 0x000f2800000e0000 */
[----:B------:R-:W4:Y:S01]  /*169c0*/  SHFL.BFLY PT, R8, R230, 0x1, 0x1f ;  /* 0x0c201f00e6087f89 */ /* 0x000f2200000e0000 */
[----:B--2---:R-:W-:Y:S01]  /*169d0*/  @!UP3 UIMAD.WIDE.U32 UR14, UR11, UR6, URZ ;  /* 0x000000060b0eb2a5 */ /* 0x004fe2000f8e00ff */
[----:B------:R-:W2:Y:S03]  /*169e0*/  S2UR UR6, SR_CTAID.Z ;  /* 0x00000000000679c3 */ /* 0x000ea60000002700 */
[----:B------:R-:W-:Y:S01]  /*169f0*/  @!UP3 UIMAD UR7, UR11, UR7, UR15 ;  /* 0x000000070b07b2a4 */ /* 0x000fe2000f8e020f */
[----:B-1----:R-:W-:Y:S01]  /*16a00*/  FADD.FTZ R229, R2, R229 ;  /* 0x000000e502e57221 */ /* 0x002fe20000010000 */
[----:B------:R-:W-:Y:S01]  /*16a10*/  SHF.L.U32 R2, R219, 0x1, RZ ;  /* 0x00000001db027819 */ /* 0x000fe200000006ff */
[----:B---3--:R-:W-:-:S03]  /*16a20*/  FADD.FTZ R4, R231, R4 ;  /* 0x00000004e7047221 */ /* 0x008fc60000010000 */
[----:B------:R-:W1:Y:S01]  /*16a30*/  SHFL.BFLY PT, R7, R229, 0x1, 0x1f ;  /* 0x0c201f00e5077f89 */ /* 0x000e6200000e0000 */
[----:B------:R-:W-:Y:S01]  /*16a40*/  LOP3.LUT R221, R221, 0x6, R2, 0xf8, !PT ;  /* 0x00000006dddd7812 */ /* 0x000fe200078ef802 */
[----:B----4-:R-:W-:Y:S01]  /*16a50*/  FADD.FTZ R0, R232, R0 ;  /* 0x00000000e8007221 */ /* 0x010fe20000010000 */
[----:B------:R-:W-:Y:S01]  /*16a60*/  LOP3.LUT R5, R5, 0x38, R2, 0xf8, !PT ;  /* 0x0000003805057812 */ /* 0x000fe200078ef802 */
[----:B------:R-:W3:Y:S01]  /*16a70*/  MUFU.RCP R6, R4 ;  /* 0x0000000400067308 */ /* 0x000ee20000001000 */
[----:B------:R-:W-:Y:S01]  /*16a80*/  FSETP.NE.FTZ.AND P3, PT, R4, RZ, PT ;  /* 0x000000ff0400720b */ /* 0x000fe20003f75000 */
[----:B------:R-:W-:Y:S01]  /*16a90*/  FADD.FTZ R2, R230, R8 ;  /* 0x00000008e6027221 */ /* 0x000fe20000010000 */
[----:B------:R-:W-:Y:S02]  /*16aa0*/  FSETP.NE.FTZ.AND P4, PT, R0, RZ, PT ;  /* 0x000000ff0000720b */ /* 0x000fe40003f95000 */
[----:B------:R-:W-:Y:S02]  /*16ab0*/  LOP3.LUT R5, R221, R5, RZ, 0xfc, !PT ;  /* 0x00000005dd057212 */ /* 0x000fe400078efcff */
[----:B------:R-:W-:Y:S01]  /*16ac0*/  FSETP.NE.FTZ.AND P2, PT, R2, RZ, PT ;  /* 0x000000ff0200720b */ /* 0x000fe20003f55000 */
[----:B------:R-:W4:Y:S01]  /*16ad0*/  MUFU.RCP R3, R0 ;  /* 0x0000000000037308 */ /* 0x000f220000001000 */
[----:B------:R-:W-:-:S04]  /*16ae0*/  LEA R5, R5, UR5, 0x1 ;  /* 0x0000000505057c11 */ /* 0x000fc8000f8e08ff */
[C---:B------:R-:W-:Y:S02]  /*16af0*/  IADD3 R11, PT, PT, R5.reuse, R217, RZ ;  /* 0x000000d9050b7210 */ /* 0x040fe40007ffe0ff */
[----:B------:R-:W-:Y:S01]  /*16b00*/  IADD3 R13, PT, PT, R5, 0x40, RZ ;  /* 0x00000040050d7810 */ /* 0x000fe20007ffe0ff */
[----:B------:R-:W2:Y:S01]  /*16b10*/  MUFU.RCP R8, R2 ;  /* 0x0000000200087308 */ /* 0x000ea20000001000 */
[----:B------:R-:W-:Y:S01]  /*16b20*/  IADD3 R12, PT, PT, R10, R11, RZ ;  /* 0x0000000b0a0c7210 */ /* 0x000fe20007ffe0ff */
[----:B-1----:R-:W-:Y:S01]  /*16b30*/  FADD.FTZ R7, R229, R7 ;  /* 0x00000007e5077221 */ /* 0x002fe20000010000 */
[----:B---3--:R-:W-:Y:S02]  /*16b40*/  FSEL R6, R6, 1, P3 ;  /* 0x3f80000006067808 */ /* 0x008fe40001800000 */
[----:B------:R-:W-:-:S03]  /*16b50*/  @P0 IADD3 R13, PT, PT, R5, -0x40, RZ ;  /* 0xffffffc0050d0810 */ /* 0x000fc60007ffe0ff */
[----:B------:R-:W1:Y:S01]  /*16b60*/  MUFU.RCP R9, R7 ;  /* 0x0000000700097308 */ /* 0x000e620000001000 */
[----:B------:R-:W-:Y:S01]  /*16b70*/  FSETP.NE.FTZ.AND P1, PT, R7, RZ, PT ;  /* 0x000000ff0700720b */ /* 0x000fe20003f35000 */
[----:B------:R-:W-:Y:S01]  /*16b80*/  FMUL.FTZ R6, R6, UR4 ;  /* 0x0000000406067c20 */ /* 0x000fe20008410000 */
[----:B----4-:R-:W-:Y:S02]  /*16b90*/  FSEL R3, R3, 1, P4 ;  /* 0x3f80000003037808 */ /* 0x010fe40002000000 */
[----:B------:R-:W-:Y:S01]  /*16ba0*/  IADD3 R14, PT, PT, R10, R13, RZ ;  /* 0x0000000d0a0e7210 */ /* 0x000fe20007ffe0ff */
[C---:B------:R-:W-:Y:S01]  /*16bb0*/  FMUL.FTZ R162, R6.reuse, R162 ;  /* 0x000000a206a27220 */ /* 0x040fe20000410000 */
[C---:B------:R-:W-:Y:S01]  /*16bc0*/  FMUL.FTZ R163, R6.reuse, R163 ;  /* 0x000000a306a37220 */ /* 0x040fe20000410000 */
[----:B------:R-:W-:Y:S01]  /*16bd0*/  FMUL.FTZ R3, R3, UR4 ;  /* 0x0000000403037c20 */ /* 0x000fe20008410000 */
[----:B------:R-:W-:Y:S01]  /*16be0*/  FMUL.FTZ R150, R6, R150 ;  /* 0x0000009606967220 */ /* 0x000fe20000410000 */
[----:B--2---:R-:W-:Y:S01]  /*16bf0*/  FSEL R8, R8, 1, P2 ;  /* 0x3f80000008087808 */ /* 0x004fe20001000000 */
[----:B------:R-:W-:Y:S01]  /*16c00*/  FMUL.FTZ R151, R6, R151 ;  /* 0x0000009706977220 */ /* 0x000fe20000410000 */
[C---:B------:R-:W-:Y:S01]  /*16c10*/  FMUL.FTZ R160, R3.reuse, R160 ;  /* 0x000000a003a07220 */ /* 0x040fe20000410000 */
[C---:B------:R-:W-:Y:S01]  /*16c20*/  FMUL.FTZ R161, R3.reuse, R161 ;  /* 0x000000a103a17220 */ /* 0x040fe20000410000 */
[C---:B------:R-:W-:Y:S01]  /*16c30*/  FMUL.FTZ R148, R3.reuse, R148 ;  /* 0x0000009403947220 */ /* 0x040fe20000410000 */
[----:B------:R-:W-:Y:S01]  /*16c40*/  FMUL.FTZ R8, R8, UR4 ;  /* 0x0000000408087c20 */ /* 0x000fe20008410000 */
[C---:B------:R-:W-:Y:S01]  /*16c50*/  FMUL.FTZ R149, R3.reuse, R149 ;  /* 0x0000009503957220 */ /* 0x040fe20000410000 */
[----:B------:R-:W-:Y:S01]  /*16c60*/  FMUL.FTZ R36, R3, R36 ;  /* 0x0000002403247220 */ /* 0x000fe20000410000 */
[----:B-1----:R-:W-:Y:S01]  /*16c70*/  FSEL R9, R9, 1, P1 ;  /* 0x3f80000009097808 */ /* 0x002fe20000800000 */
[C---:B------:R-:W-:Y:S01]  /*16c80*/  FMUL.FTZ R156, R8.reuse, R156 ;  /* 0x0000009c089c7220 */ /* 0x040fe20000410000 */
[C---:B------:R-:W-:Y:S01]  /*16c90*/  FMUL.FTZ R157, R8.reuse, R157 ;  /* 0x0000009d089d7220 */ /* 0x040fe20000410000 */
[C---:B------:R-:W-:Y:S01]  /*16ca0*/  FMUL.FTZ R152, R8.reuse, R152 ;  /* 0x0000009808987220 */ /* 0x040fe20000410000 */
[----:B------:R-:W-:Y:S01]  /*16cb0*/  FMUL.FTZ R153, R8, R153 ;  /* 0x0000009908997220 */ /* 0x000fe20000410000 */
[----:B------:R-:W-:Y:S01]  /*16cc0*/  FMUL.FTZ R9, R9, UR4 ;  /* 0x0000000409097c20 */ /* 0x000fe20008410000 */
        /* <DEDUP_REMOVED lines=66> */
[----:B------:R-:W-:Y:S01]  /*170f0*/  STS [R5], R160 ;  /* 0x000000a005007388 */ /* 0x000fe20000000800 */
        /* <DEDUP_REMOVED lines=41> */
[----:B------:R-:W1:Y:S01]  /*17390*/  LDCU.U8 UR4, c[0x0][0x549] ;  /* 0x0000a920ff0477ac */ /* 0x000e620008000000 */
[----:B------:R-:W-:Y:S01]  /*173a0*/  F2FP.F16.F32.PACK_AB R62, R63, R62 ;  /* 0x0000003e3f3e723e */ /* 0x000fe200000000ff */
[----:B------:R-:W-:Y:S01]  /*173b0*/  STS [R12+0x400], R50 ;  /* 0x000400320c007388 */ /* 0x000fe20000000800 */
[C---:B------:R-:W-:Y:S01]  /*173c0*/  FMUL.FTZ R96, R3.reuse, R96 ;  /* 0x0000006003607220 */ /* 0x040fe20000410000 */
[----:B------:R-:W-:Y:S01]  /*173d0*/  FMUL.FTZ R97, R3, R97 ;  /* 0x0000006103617220 */ /* 0x000fe20000410000 */
[C---:B------:R-:W-:Y:S01]  /*173e0*/  FMUL.FTZ R98, R6.reuse, R98 ;  /* 0x0000006206627220 */ /* 0x040fe20000410000 */
        /* <DEDUP_REMOVED lines=10> */
[----:B------:R-:W-:Y:S01]  /*17490*/  FMUL.FTZ R92, R8, R92 ;  /* 0x0000005c085c7220 */ /* 0x000fe20000410000 */
[----:B------:R-:W-:Y:S01]  /*174a0*/  IADD3 R10, PT, PT, R10, R217, RZ ;  /* 0x000000d90a0a7210 */ /* 0x000fe20007ffe0ff */
[----:B------:R-:W-:Y:S01]  /*174b0*/  STS [R12+0x2400], R46 ;  /* 0x0024002e0c007388 */ /* 0x000fe20000000800 */
[----:B------:R-:W-:Y:S01]  /*174c0*/  FMUL.FTZ R93, R8, R93 ;  /* 0x0000005d085d7220 */ /* 0x000fe20000410000 */
[----:B------:R-:W-:Y:S01]  /*174d0*/  F2FP.F16.F32.PACK_AB R72, R73, R72 ;  /* 0x000000484948723e */ /* 0x000fe200000000ff */
[----:B------:R-:W-:Y:S01]  /*174e0*/  FMUL.FTZ R100, R3, R100 ;  /* 0x0000006403647220 */ /* 0x000fe20000410000 */
[----:B------:R-:W-:Y:S01]  /*174f0*/  STS [R13], R52 ;  /* 0x000000340d007388 */ /* 0x000fe20000000800 */
[----:B------:R-:W-:Y:S01]  /*17500*/  F2FP.F16.F32.PACK_AB R74, R75, R74 ;  /* 0x0000004a4b4a723e */ /* 0x000fe200000000ff */
[----:B------:R-:W-:Y:S01]  /*17510*/  FMUL.FTZ R101, R3, R101 ;  /* 0x0000006503657220 */ /* 0x000fe20000410000 */
[C---:B------:R-:W-:Y:S01]  /*17520*/  FMUL.FTZ R102, R6.reuse, R102 ;  /* 0x0000006606667220 */ /* 0x040fe20000410000 */
[----:B------:R-:W-:Y:S01]  /*17530*/  STS [R13+0x400], R54 ;  /* 0x000400360d007388 */ /* 0x000fe20000000800 */
[C---:B------:R-:W-:Y:S01]  /*17540*/  FMUL.FTZ R103, R6.reuse, R103 ;  /* 0x0000006706677220 */ /* 0x040fe20000410000 */
[----:B------:R-:W-:Y:S01]  /*17550*/  F2FP.F16.F32.PACK_AB R76, R77, R76 ;  /* 0x0000004c4d4c723e */ /* 0x000fe200000000ff */
[----:B------:R-:W-:Y:S01]  /*17560*/  FMUL.FTZ R112, R3, R112 ;  /* 0x0000007003707220 */ /* 0x000fe20000410000 */
[----:B------:R-:W-:Y:S01]  /*17570*/  STS [R14], R64 ;  /* 0x000000400e007388 */ /* 0x000fe20000000800 */
[----:B------:R-:W-:Y:S01]  /*17580*/  F2FP.F16.F32.PACK_AB R78, R79, R78 ;  /* 0x0000004e4f4e723e */ /* 0x000fe200000000ff */
        /* <DEDUP_REMOVED lines=30> */
[----:B------:R-:W-:Y:S01]  /*17770*/  STS [R10], R80 ;  /* 0x000000500a007388 */ /* 0x000fe20000000800 */
        /* <DEDUP_REMOVED lines=14> */
[C---:B------:R-:W-:Y:S01]  /*17860*/  FMUL.FTZ R141, R3.reuse, R141 ;  /* 0x0000008d038d7220 */ /* 0x040fe20000410000 */
[----:B------:R-:W-:Y:S01]  /*17870*/  STS [R10+0x2000], R76 ;  /* 0x0020004c0a007388 */ /* 0x000fe20000000800 */
[----:B------:R-:W-:Y:S01]  /*17880*/  FMUL.FTZ R132, R3, R132 ;  /* 0x0000008403847220 */ /* 0x000fe20000410000 */
[C---:B------:R-:W-:Y:S01]  /*17890*/  FMUL.FTZ R142, R6.reuse, R142 ;  /* 0x0000008e068e7220 */ /* 0x040fe20000410000 */
[C---:B------:R-:W-:Y:S01]  /*178a0*/  FMUL.FTZ R143, R6.reuse, R143 ;  /* 0x0000008f068f7220 */ /* 0x040fe20000410000 */
[----:B------:R-:W-:Y:S01]  /*178b0*/  STS [R10+0x2400], R78 ;  /* 0x0024004e0a007388 */ /* 0x000fe20000000800 */
[C---:B------:R-:W-:Y:S01]  /*178c0*/  FMUL.FTZ R134, R6.reuse, R134 ;  /* 0x0000008606867220 */ /* 0x040fe20000410000 */
        /* <DEDUP_REMOVED lines=16> */
[----:B-1----:R-:W-:Y:S01]  /*179d0*/  UISETP.NE.AND UP1, UPT, UR4, URZ, UPT ;  /* 0x000000ff0400728c */ /* 0x002fe2000bf25270 */
[----:B------:R-:W-:Y:S01]  /*179e0*/  F2FP.F16.F32.PACK_AB R120, R121, R120 ;  /* 0x000000787978723e */ /* 0x000fe200000000ff */
[----:B------:R-:W-:Y:S01]  /*179f0*/  STS [R5+0x6000], R88 ;  /* 0x0060005805007388 */ /* 0x000fe20000000800 */
[----:B------:R-:W-:Y:S01]  /*17a00*/  F2FP.F16.F32.PACK_AB R122, R123, R122 ;  /* 0x0000007a7b7a723e */ /* 0x000fe200000000ff */
[----:B------:R-:W1:Y:S01]  /*17a10*/  @UP3 LDCU.64 UR4, c[0x0][0x408] ;  /* 0x00008100ff0437ac */ /* 0x000e620008000a00 */
[----:B------:R-:W-:Y:S01]  /*17a20*/  F2FP.F16.F32.PACK_AB R124, R125, R124 ;  /* 0x0000007c7d7c723e */ /* 0x000fe200000000ff */
[----:B------:R-:W-:Y:S01]  /*17a30*/  STS [R5+0x6400], R90 ;  /* 0x0064005a05007388 */ /* 0x000fe20000000800 */
[----:B------:R-:W-:Y:S01]  /*17a40*/  F2FP.F16.F32.PACK_AB R126, R127, R126 ;  /* 0x0000007e7f7e723e */ /* 0x000fe200000000ff */
[----:B------:R-:W2:Y:S01]  /*17a50*/  @P3 MUFU.LG2 R4, R4 ;  /* 0x0000000400043308 */ /* 0x000ea20000000c00 */
[----:B------:R-:W-:Y:S01]  /*17a60*/  F2FP.F16.F32.PACK_AB R140, R141, R140 ;  /* 0x0000008c8d8c723e */ /* 0x000fe200000000ff */
[----:B------:R-:W-:Y:S01]  /*17a70*/  STS [R9+0x6000], R92 ;  /* 0x0060005c09007388 */ /* 0x000fe20000000800 */
[----:B------:R-:W-:Y:S01]  /*17a80*/  F2FP.F16.F32.PACK_AB R142, R143, R142 ;  /* 0x0000008e8f8e723e */ /* 0x000fe200000000ff */
[----:B------:R-:W3:Y:S01]  /*17a90*/  @UP1 LDCU UR13, c[0x0][0x430] ;  /* 0x00008600ff0d17ac */ /* 0x000ee20008000800 */
[----:B------:R-:W-:Y:S01]  /*17aa0*/  F2FP.F16.F32.PACK_AB R3, R3, R132 ;  /* 0x000000840303723e */ /* 0x000fe200000000ff */
[----:B------:R-:W-:Y:S01]  /*17ab0*/  STS [R9+0x6400], R94 ;  /* 0x0064005e09007388 */ /* 0x000fe20000000800 */
[----:B------:R-:W-:Y:S01]  /*17ac0*/  F2FP.F16.F32.PACK_AB R6, R6, R134 ;  /* 0x000000860606723e */ /* 0x000fe200000000ff */
[----:B------:R-:W-:Y:S01]  /*17ad0*/  UISETP.NE.AND UP0, UPT, UR10, URZ, !UP1 ;  /* 0x000000ff0a00728c */ /* 0x000fe2000cf05270 */
[----:B------:R-:W-:Y:S01]  /*17ae0*/  F2FP.F16.F32.PACK_AB R128, R129, R128 ;  /* 0x000000808180723e */ /* 0x000fe200000000ff */
[----:B------:R-:W-:Y:S01]  /*17af0*/  STS [R11+0x4000], R100 ;  /* 0x004000640b007388 */ /* 0x000fe20000000800 */
[----:B------:R-:W-:-:S02]  /*17b00*/  F2FP.F16.F32.PACK_AB R130, R131, R130 ;  /* 0x000000828382723e */ /* 0x000fc400000000ff */
[----:B------:R-:W-:Y:S01]  /*17b10*/  F2FP.F16.F32.PACK_AB R8, R8, R136 ;  /* 0x000000880808723e */ /* 0x000fe200000000ff */
[----:B------:R-:W-:Y:S01]  /*17b20*/  STS [R11+0x4400], R102 ;  /* 0x004400660b007388 */ /* 0x000fe20000000800 */
[----:B-1----:R-:W-:-:S03]  /*17b30*/  @UP3 UIMAD.WIDE.U32 UR16, UR19, UR4, URZ ;  /* 0x00000004131032a5 */ /* 0x002fc6000f8e00ff */
[----:B------:R-:W-:Y:S01]  /*17b40*/  STS [R12+0x4000], R112 ;  /* 0x004000700c007388 */ /* 0x000fe20000000800 */
[----:B------:R-:W-:Y:S02]  /*17b50*/  @UP3 UIMAD UR7, UR19, UR5, UR17 ;  /* 0x00000005130732a4 */ /* 0x000fe4000f8e0211 */
[----:B------:R-:W-:Y:S01]  /*17b60*/  @!UP2 UIMAD UR19, UR11, UR9, URZ ;  /* 0x000000090b13a2a4 */ /* 0x000fe2000f8e02ff */
[----:B------:R-:W-:Y:S01]  /*17b70*/  STS [R12+0x4400], R114 ;  /* 0x004400720c007388 */ /* 0x000fe20000000800 */
[----:B---3--:R-:W-:Y:S01]  /*17b80*/  @UP1 UIMAD UR12, UR13, UR9, URZ ;  /* 0x000000090d0c12a4 */ /* 0x008fe2000f8e02ff */
[----:B------:R-:W1:Y:S02]  /*17b90*/  @UP1 LDCU UR5, c[0x0][0x430] ;  /* 0x00008600ff0517ac */ /* 0x000e640008000800 */
[----:B------:R-:W-:Y:S01]  /*17ba0*/  STS [R11+0x6000], R104 ;  /* 0x006000680b007388 */ /* 0x000fe20000000800 */
[----:B------:R-:W-:-:S03]  /*17bb0*/  @UP1 UMOV UR4, 0x1 ;  /* 0x0000000100041882 */ /* 0x000fc60000000000 */
[----:B------:R-:W-:Y:S01]  /*17bc0*/  STS [R11+0x6400], R106 ;  /* 0x0064006a0b007388 */ /* 0x000fe20000000800 */
[----:B------:R-:W-:Y:S01]  /*17bd0*/  @UP3 UMOV UR14, UR16 ;  /* 0x00000010000e3c82 */ /* 0x000fe20008000000 */
[----:B------:R-:W-:Y:S02]  /*17be0*/  USHF.R.S32.HI UR13, URZ, 0x1f, UR19 ;  /* 0x0000001fff0d7899 */ /* 0x000fe40008011413 */
        /* <DEDUP_REMOVED lines=8> */
[----:B---3--:R-:W3:Y:S03]  /*17c70*/  @P4 LDC R12, c[0x0][0x458] ;  /* 0x00011600ff0c4b82 */ /* 0x008ee60000000800 */
[----:B------:R1:W-:Y:S04]  /*17c80*/  STS [R14+0x6000], R124 ;  /* 0x0060007c0e007388 */ /* 0x0003e80000000800 */
[----:B------:R1:W-:Y:S04]  /*17c90*/  STS [R14+0x6400], R126 ;  /* 0x0064007e0e007388 */ /* 0x0003e80000000800 */
[----:B------:R1:W-:Y:S04]  /*17ca0*/  STS [R217+0x4000], R140 ;  /* 0x0040008cd9007388 */ /* 0x0003e80000000800 */
[----:B------:R1:W-:Y:S04]  /*17cb0*/  STS [R217+0x4400], R142 ;  /* 0x0044008ed9007388 */ /* 0x0003e80000000800 */
[----:B------:R1:W-:Y:S04]  /*17cc0*/  STS [R10+0x4000], R3 ;  /* 0x004000030a007388 */ /* 0x0003e80000000800 */
[----:B------:R1:W-:Y:S01]  /*17cd0*/  STS [R10+0x4400], R6 ;  /* 0x004400060a007388 */ /* 0x0003e20000000800 */
[----:B----4-:R4:W1:Y:S03]  /*17ce0*/  @P4 MUFU.LG2 R13, R0 ;  /* 0x00000000000d4308 */ /* 0x0108660000000c00 */
[----:B------:R4:W-:Y:S04]  /*17cf0*/  STS [R217+0x6000], R128 ;  /* 0x00600080d9007388 */ /* 0x0009e80000000800 */
[----:B------:R4:W-:Y:S04]  /*17d00*/  STS [R217+0x6400], R130 ;  /* 0x00640082d9007388 */ /* 0x0009e80000000800 */
[----:B------:R4:W-:Y:S04]  /*17d10*/  STS [R10+0x6000], R8 ;  /* 0x006000080a007388 */ /* 0x0009e80000000800 */
[----:B------:R4:W-:Y:S01]  /*17d20*/  STS [R10+0x6400], R138 ;  /* 0x0064008a0a007388 */ /* 0x0009e20000000800 */
[----:B--2---:R-:W-:Y:S05]  /*17d30*/  BRA.U UP1, `(.L_x_998) ;  /* 0x0000000101207547 */ /* 0x004fea000b800000 */
[----:B------:R-:W-:Y:S01]  /*17d40*/  UISETP.NE.AND UP1, UPT, UR10, URZ, UPT ;  /* 0x000000ff0a00728c */ /* 0x000fe2000bf25270 */
[----:B-1----:R-:W1:Y:S10]  /*17d50*/  LDCU UR5, c[0x0][0x3e0] ;  /* 0x00007c00ff0577ac */ /* 0x002e740008000800 */
[----:B------:R-:W1:Y:S01]  /*17d60*/  @UP1 LDCU UR4, c[0x0][0x454] ;  /* 0x00008a80ff0417ac */ /* 0x000e620008000800 */
[----:B------:R-:W2:Y:S01]  /*17d70*/  @UP1 LDCU UR12, c[0x0][0x454] ;  /* 0x00008a80ff0c17ac */ /* 0x000ea20008000800 */
[----:B-1----:R-:W-:-:S02]  /*17d80*/  @UP1 UIMAD UR4, UR4, UR5, URZ ;  /* 0x00000005040412a4 */ /* 0x002fc4000f8e02ff */
[----:B------:R-:W-:-:S03]  /*17d90*/  @!UP1 UIMAD UR4, UR9, UR5, URZ ;  /* 0x00000005090492a4 */ /* 0x000fc6000f8e02ff */
[----:B------:R-:W-:Y:S01]  /*17da0*/  @UP1 UMOV UR5, 0x1 ;  /* 0x0000000100051882 */ /* 0x000fe20000000000 */
[----:B--2---:R-:W-:-:S08]  /*17db0*/  @!UP1 UMOV UR5, 0x1 ;  /* 0x0000000100059882 */ /* 0x004fd00000000000 */
.L_x_998:
[----:B------:R-:W-:Y:S01]  /*17dc0*/  BAR.SYNC.DEFER_BLOCKING 0x0 ;  /* 0x0000000000007b1d */ /* 0x000fe20000010000 */
[----:B------:R-:W-:Y:S01]  /*17dd0*/  UIMAD UR12, UR6, UR12, URZ ;  /* 0x0000000c060c72a4 */ /* 0x000fe2000f8e02ff */
[----:B------:R-:W-:Y:S01]  /*17de0*/  LOP3.LUT P0, RZ, R219, 0x3, RZ, 0xc0, !PT ;  /* 0x00000003dbff7812 */ /* 0x000fe2000780c0ff */
[----:B-1----:R-:W-:Y:S01]  /*17df0*/  UIMAD UR10, UR8, UR5, URZ ;  /* 0x00000005080a72a4 */ /* 0x002fe2000f8e02ff */
[----:B------:R-:W-:Y:S01]  /*17e00*/  @P4 FMUL.FTZ R13, R13, 0.69314718246459960938 ;  /* 0x3f3172180d0d4820 */ /* 0x000fe20000410000 */
[----:B------:R-:W-:Y:S01]  /*17e10*/  USEL UR19, UR19, URZ, UP0 ;  /* 0x000000ff13137287 */ /* 0x000fe20008000000 */
[----:B------:R1:W2:Y:S02]  /*17e20*/  @P2 MUFU.LG2 R6, R2 ;  /* 0x0000000200062308 */ /* 0x0002a40000000c00 */
[----:B------:R-:W5:Y:S01]  /*17e30*/  @P3 LDC R5, c[0x0][0x458] ;  /* 0x00011600ff053b82 */ /* 0x000f620000000800 */
[----:B------:R-:W-:Y:S01]  /*17e40*/  @!UP0 UIMAD UR12, UR11, UR4, UR12 ;  /* 0x000000040b0c82a4 */ /* 0x000fe2000f8e020c */
[----:B------:R-:W-:Y:S01]  /*17e50*/  @P3 FMUL.FTZ R4, R4, 0.69314718246459960938 ;  /* 0x3f31721804043820 */ /* 0x000fe20000410000 */
[----:B------:R-:W-:Y:S01]  /*17e60*/  USHF.L.U32 UR10, UR10, 0x7, URZ ;  /* 0x000000070a0a7899 */ /* 0x000fe200080006ff */
[----:B------:R-:W-:Y:S01]  /*17e70*/  BSSY.RECONVERGENT B0, `(.L_x_999) ;  /* 0x000003b000007945 */ /* 0x000fe20003800200 */
[----:B------:R-:W-:Y:S01]  /*17e80*/  USEL UR13, UR13, URZ, UP0 ;  /* 0x000000ff0d0d7287 */ /* 0x000fe20008000000 */
[----:B----4-:R-:W-:Y:S01]  /*17e90*/  MOV R0, 0x7f800000 ;  /* 0x7f80000000007802 */ /* 0x010fe20000000f00 */
[----:B------:R-:W4:Y:S01]  /*17ea0*/  @P1 MUFU.LG2 R7, R7 ;  /* 0x0000000700071308 */ /* 0x000f220000000c00 */
[----:B------:R-:W4:Y:S01]  /*17eb0*/  @P2 LDC R3, c[0x0][0x458] ;  /* 0x00011600ff032b82 */ /* 0x000f220000000800 */
[----:B------:R-:W-:Y:S01]  /*17ec0*/  USHF.R.S32.HI UR9, URZ, 0x1f, UR12 ;  /* 0x0000001fff097899 */ /* 0x000fe2000801140c */
[----:B------:R-:W-:Y:S01]  /*17ed0*/  MOV R16, 0x7f800000 ;  /* 0x7f80000000107802 */ /* 0x000fe20000000f00 */
[----:B------:R-:W-:Y:S01]  /*17ee0*/  USHF.R.S32.HI UR4, URZ, 0x1f, UR10 ;  /* 0x0000001fff047899 */ /* 0x000fe2000801140a */
[----:B------:R-:W-:Y:S01]  /*17ef0*/  MOV R15, 0x7f800000 ;  /* 0x7f800000000f7802 */ /* 0x000fe20000000f00 */
[----:B------:R-:W-:Y:S01]  /*17f00*/  UIADD3 UR19, UP1, UP0, UR10, UR19, UR12 ;  /* 0x000000130a137290 */ /* 0x000fe2000f83e00c */
[----:B------:R-:W-:Y:S01]  /*17f10*/  MOV R14, 0x7f800000 ;  /* 0x7f800000000e7802 */ /* 0x000fe20000000f00 */
[----:B---3--:R-:W-:Y:S01]  /*17f20*/  @P4 FFMA.FTZ R0, R168, R12, R13 ;  /* 0x0000000ca8004223 */ /* 0x008fe2000001000d */
[----:B------:R3:W3:Y:S01]  /*17f30*/  LDS.128 R8, [R234+0x3800] ;  /* 0x00380000ea087984 */ /* 0x0006e20000000c00 */
[----:B-1----:R-:W1:Y:S01]  /*17f40*/  @P1 LDC R2, c[0x0][0x458] ;  /* 0x00011600ff021b82 */ /* 0x002e620000000800 */
[----:B--2---:R-:W-:Y:S01]  /*17f50*/  @P2 FMUL.FTZ R6, R6, 0.69314718246459960938 ;  /* 0x3f31721806062820 */ /* 0x004fe20000410000 */
[----:B------:R-:W-:Y:S01]  /*17f60*/  UIADD3.X UR4, UPT, UPT, UR4, UR13, UR9, UP1, UP0 ;  /* 0x0000000d04047290 */ /* 0x000fe20008fe0409 */
[----:B-----5:R-:W-:Y:S01]  /*17f70*/  @P3 FFMA.FTZ R16, R167, R5, R4 ;  /* 0x00000005a7103223 */ /* 0x020fe20000010004 */
[----:B----4-:R-:W-:Y:S01]  /*17f80*/  @P1 FMUL.FTZ R7, R7, 0.69314718246459960938 ;  /* 0x3f31721807071820 */ /* 0x010fe20000410000 */
[----:B------:R-:W-:-:S03]  /*17f90*/  @P2 FFMA.FTZ R15, R166, R3, R6 ;  /* 0x00000003a60f2223 */ /* 0x000fc60000010006 */
[----:B-1----:R-:W-:Y:S01]  /*17fa0*/  @P1 FFMA.FTZ R14, R165, R2, R7 ;  /* 0x00000002a50e1223 */ /* 0x002fe20000010007 */
[----:B---3--:R-:W-:Y:S06]  /*17fb0*/  @P0 BRA `(.L_x_1000) ;  /* 0x0000000000980947 */ /* 0x008fec0003800000 */
        /* <DEDUP_REMOVED lines=38> */
.L_x_1000:
[----:B------:R-:W-:Y:S05]  /*18220*/  BSYNC.RECONVERGENT B0 ;  /* 0x0000000000007941 */ /* 0x000fea0003800200 */
.L_x_999:
[----:B------:R-:W2:Y:S01]  /*18230*/  LDCU.64 UR4, c[0x0][0x410] ;  /* 0x00008200ff0477ac */ /* 0x000ea20008000a00 */
[----:B------:R-:W-:Y:S01]  /*18240*/  SHF.R.U32.HI R219, RZ, 0x3, R219 ;  /* 0x00000003ffdb7819 */ /* 0x000fe200000116db */
[----:B-1----:R1:W3:Y:S01]  /*18250*/  LDS.128 R12, [R234] ;  /* 0x00000000ea0c7984 */ /* 0x0022e20000000c00 */
[----:B------:R-:W-:Y:S01]  /*18260*/  IADD3 R4, P1, PT, R218, UR14, RZ ;  /* 0x0000000eda047c10 */ /* 0x000fe2000ff3e0ff */
[----:B------:R-:W-:Y:S01]  /*18270*/  UIMAD.WIDE.U32 UR8, UR8, 0x80, URZ ;  /* 0x00000080080878a5 */ /* 0x000fe2000f8e00ff */
[----:B------:R-:W-:Y:S01]  /*18280*/  BSSY.RECONVERGENT B0, `(.L_x_1001) ;  /* 0x0000024000007945 */ /* 0x000fe20003800200 */
[C---:B------:R-:W-:Y:S02]  /*18290*/  VIADD R2, R219.reuse, 0x20 ;  /* 0x00000020db027836 */ /* 0x040fe40000000000 */
[----:B------:R-:W-:Y:S01]  /*182a0*/  IMAD.X R5, RZ, RZ, UR7, P1 ;  /* 0x00000007ff057e24 */ /* 0x000fe200088e06ff */
[C---:B------:R-:W-:Y:S01]  /*182b0*/  ISETP.GE.AND P1, PT, R219.reuse, UR18, PT ;  /* 0x00000012db007c0c */ /* 0x040fe2000bf26270 */
[C---:B------:R-:W-:Y:S01]  /*182c0*/  VIADD R0, R219.reuse, 0x10 ;  /* 0x00000010db007836 */ /* 0x040fe20000000000 */
[----:B------:R-:W-:Y:S01]  /*182d0*/  ISETP.GE.AND P5, PT, R2, UR18, PT ;  /* 0x0000001202007c0c */ /* 0x000fe2000bfa6270 */
[----:B------:R-:W-:-:S02]  /*182e0*/  VIADD R2, R219, 0x40 ;  /* 0x00000040db027836 */ /* 0x000fc40000000000 */
[C---:B------:R-:W-:Y:S01]  /*182f0*/  VIADD R19, R219.reuse, 0x60 ;  /* 0x00000060db137836 */ /* 0x040fe20000000000 */
[----:B------:R-:W-:Y:S01]  /*18300*/  ISETP.GE.AND P0, PT, R0, UR18, PT ;  /* 0x0000001200007c0c */ /* 0x000fe2000bf06270 */
[C---:B------:R-:W-:Y:S01]  /*18310*/  VIADD R0, R219.reuse, 0x30 ;  /* 0x00000030db007836 */ /* 0x040fe20000000000 */
[----:B------:R-:W-:Y:S01]  /*18320*/  ISETP.GE.AND P3, PT, R2, UR18, PT ;  /* 0x0000001202007c0c */ /* 0x000fe2000bf66270 */
[----:B--2---:R-:W-:Y:S01]  /*18330*/  IMAD.U32 R2, RZ, RZ, UR4 ;  /* 0x00000004ff027e24 */ /* 0x004fe2000f8e00ff */
[----:B------:R-:W-:Y:S02]  /*18340*/  MOV R16, UR5 ;  /* 0x0000000500107c02 */ /* 0x000fe40008000f00 */
[----:B------:R-:W-:Y:S01]  /*18350*/  ISETP.GE.AND P4, PT, R0, UR18, PT ;  /* 0x0000001200007c0c */ /* 0x000fe2000bf86270 */
[----:B------:R-:W-:Y:S01]  /*18360*/  IMAD.WIDE.U32 R2, R2, UR6, R4 ;  /* 0x0000000602027c25 */ /* 0x000fe2000f8e0004 */
[----:B------:R-:W-:Y:S01]  /*18370*/  IADD3 R0, PT, PT, R219, 0x50, RZ ;  /* 0x00000050db007810 */ /* 0x000fe20007ffe0ff */
[----:B------:R1:W2:Y:S02]  /*18380*/  LDS.128 R4, [R234+0x4000] ;  /* 0x00400000ea047984 */ /* 0x0002a40000000c00 */
[----:B------:R-:W-:Y:S01]  /*18390*/  IMAD R17, R16, UR6, R3 ;  /* 0x0000000610117c24 */ /* 0x000fe2000f8e0203 */
[----:B------:R-:W-:-:S02]  /*183a0*/  ISETP.GE.AND P2, PT, R0, UR18, PT ;  /* 0x0000001200007c0c */ /* 0x000fc4000bf46270 */
[----:B------:R-:W-:Y:S01]  /*183b0*/  LOP3.LUT R0, R219, UR8, RZ, 0xfc, !PT ;  /* 0x00000008db007c12 */ /* 0x000fe2000f8efcff */
[----:B------:R-:W-:Y:S10]  /*183c0*/  @P1 BRA `(.L_x_1002) ;  /* 0x00000000003c1947 */ /* 0x000ff40003800000 */
[----:B------:R-:W4:Y:S01]  /*183d0*/  LDCU.64 UR6, c[0x0][0x408] ;  /* 0x00008100ff0677ac */ /* 0x000f220008000a00 */
[----:B------:R-:W-:Y:S01]  /*183e0*/  MOV R16, R2 ;  /* 0x0000000200107202 */ /* 0x000fe20000000f00 */
[----:B------:R-:W5:Y:S01]  /*183f0*/  LDCU.64 UR4, c[0x0][0x3f0] ;  /* 0x00007e00ff0477ac */ /* 0x000f620008000a00 */
[----:B------:R-:W3:Y:S01]  /*18400*/  LDCU UR11, c[0x0][0x440] ;  /* 0x00008800ff0b77ac */ /* 0x000ee20008000800 */
[----:B----4-:R-:W-:Y:S02]  /*18410*/  UIMAD UR10, UR9, UR6, URZ ;  /* 0x00000006090a72a4 */ /* 0x010fe4000f8e02ff */
[----:B------:R-:W-:-:S04]  /*18420*/  IMAD.WIDE.U32 R20, R0, UR6, R16 ;  /* 0x0000000600147c25 */ /* 0x000fc8000f8e0010 */
[----:B------:R-:W-:Y:S01]  /*18430*/  IMAD.U32 R18, RZ, RZ, UR10 ;  /* 0x0000000aff127e24 */ /* 0x000fe2000f8e00ff */
[----:B-----5:R-:W-:Y:S02]  /*18440*/  LEA R22, P1, R20, UR4, 0x1 ;  /* 0x0000000414167c11 */ /* 0x020fe4000f8208ff */
[----:B---3--:R-:W-:Y:S01]  /*18450*/  ISETP.GE.AND P6, PT, R218, UR11, PT ;  /* 0x0000000bda007c0c */ /* 0x008fe2000bfc6270 */
[----:B------:R-:W-:-:S04]  /*18460*/  IMAD R18, R0, UR7, R18 ;  /* 0x0000000700127c24 */ /* 0x000fc8000f8e0212 */
[----:B------:R-:W-:-:S05]  /*18470*/  IMAD.IADD R18, R18, 0x1, R21 ;  /* 0x0000000112127824 */ /* 0x000fca00078e0215 */
[----:B------:R-:W-:Y:S02]  /*18480*/  LEA.HI.X R23, R20, UR5, R18, 0x1, P1 ;  /* 0x0000000514177c11 */ /* 0x000fe400088f0c12 */
[----:B------:R-:W-:-:S03]  /*18490*/  ISETP.GE.AND P1, PT, R235, UR11, PT ;  /* 0x0000000beb007c0c */ /* 0x000fc6000bf26270 */
[----:B------:R4:W-:Y:S10]  /*184a0*/  @!P6 STG.E.128 desc[UR26][R22.64], R12 ;  /* 0x0000000c1600e986 */ /* 0x0009f4000c101d1a */
[----:B--2---:R4:W-:Y:S02]  /*184b0*/  @!P1 STG.E.128 desc[UR26][R22.64+0x80], R4 ;  /* 0x0000800416009986 */ /* 0x0049e4000c101d1a */
.L_x_1002:
[----:B------:R-:W-:Y:S05]  /*184c0*/  BSYNC.RECONVERGENT B0 ;  /* 0x0000000000007941 */ /* 0x000fea0003800200 */
.L_x_1001:
[----:B---34-:R3:W4:Y:S01]  /*184d0*/  LDS.128 R12, [R234+0x800] ;  /* 0x00080000ea0c7984 */ /* 0x0187220000000c00 */
[----:B------:R-:W-:Y:S01]  /*184e0*/  BSSY.RECONVERGENT B0, `(.L_x_1003) ;  /* 0x0000016000007945 */ /* 0x000fe20003800200 */
[----:B------:R-:W-:Y:S02]  /*184f0*/  ISETP.GE.AND P1, PT, R19, UR18, PT ;  /* 0x0000001213007c0c */ /* 0x000fe4000bf26270 */
[----:B--2---:R3:W2:Y:S01]  /*18500*/  LDS.128 R4, [R234+0x4800] ;  /* 0x00480000ea047984 */ /* 0x0046a20000000c00 */
[----:B------:R-:W-:Y:S01]  /*18510*/  IADD3 R18, PT, PT, R219, 0x70, RZ ;  /* 0x00000070db127810 */ /* 0x000fe20007ffe0ff */
[----:B------:R-:W-:Y:S09]  /*18520*/  @P0 BRA `(.L_x_1004) ;  /* 0x0000000000440947 */ /* 0x000ff20003800000 */
[----:B------:R-:W5:Y:S01]  /*18530*/  LDCU.64 UR6, c[0x0][0x408] ;  /* 0x00008100ff0677ac */ /* 0x000f620008000a00 */
[----:B------:R-:W-:Y:S01]  /*18540*/  IADD3 R20, P0, PT, R0, 0x10, RZ ;  /* 0x0000001000147810 */ /* 0x000fe20007f1e0ff */
[----:B------:R-:W-:Y:S01]  /*18550*/  IMAD.MOV.U32 R22, RZ, RZ, R2 ;  /* 0x000000ffff167224 */ /* 0x000fe200078e0002 */
[----:B------:R-:W-:Y:S01]  /*18560*/  MOV R23, R17 ;  /* 0x0000001100177202 */ /* 0x000fe20000000f00 */
[----:B------:R-:W1:Y:S02]  /*18570*/  LDCU.64 UR4, c[0x0][0x3f0] ;  /* 0x00007e00ff0477ac */ /* 0x000e640008000a00 */
[----:B------:R-:W-:Y:S01]  /*18580*/  IMAD.X R19, RZ, RZ, UR9, P0 ;  /* 0x00000009ff137e24 */ /* 0x000fe200080e06ff */
[----:B------:R-:W3:Y:S03]  /*18590*/  LDCU UR10, c[0x0][0x440] ;  /* 0x00008800ff0a77ac */ /* 0x000ee60008000800 */
[----:B-----5:R-:W-:-:S02]  /*185a0*/  IMAD R19, R19, UR6, RZ ;  /* 0x0000000613137c24 */ /* 0x020fc4000f8e02ff */
[----:B------:R-:W-:-:S04]  /*185b0*/  IMAD.WIDE.U32 R22, R20, UR6, R22 ;  /* 0x0000000614167c25 */ /* 0x000fc8000f8e0016 */
[----:B------:R-:W-:Y:S01]  /*185c0*/  IMAD R19, R20, UR7, R19 ;  /* 0x0000000714137c24 */ /* 0x000fe2000f8e0213 */
[----:B-1----:R-:W-:Y:S02]  /*185d0*/  LEA R20, P0, R22, UR4, 0x1 ;  /* 0x0000000416147c11 */ /* 0x002fe4000f8008ff */
[----:B---3--:R-:W-:Y:S01]  /*185e0*/  ISETP.GE.AND P6, PT, R218, UR10, PT ;  /* 0x0000000ada007c0c */ /* 0x008fe2000bfc6270 */
[----:B------:R-:W-:-:S05]  /*185f0*/  IMAD.IADD R19, R19, 0x1, R23 ;  /* 0x0000000113137824 */ /* 0x000fca00078e0217 */
[----:B------:R-:W-:Y:S02]  /*18600*/  LEA.HI.X R21, R22, UR5, R19, 0x1, P0 ;  /* 0x0000000516157c11 */ /* 0x000fe400080f0c13 */
[----:B------:R-:W-:-:S05]  /*18610*/  ISETP.GE.AND P0, PT, R235, UR10, PT ;  /* 0x0000000aeb007c0c */ /* 0x000fca000bf06270 */
[----:B----4-:R1:W-:Y:S08]  /*18620*/  @!P6 STG.E.128 desc[UR26][R20.64], R12 ;  /* 0x0000000c1400e986 */ /* 0x0103f0000c101d1a */
[----:B--2---:R1:W-:Y:S02]  /*18630*/  @!P0 STG.E.128 desc[UR26][R20.64+0x80], R4 ;  /* 0x0000800414008986 */ /* 0x0043e4000c101d1a */
.L_x_1004:
[----:B------:R-:W-:Y:S05]  /*18640*/  BSYNC.RECONVERGENT B0 ;  /* 0x0000000000007941 */ /* 0x000fea0003800200 */
.L_x_1003:
[----:B-1--4-:R1:W4:Y:S01]  /*18650*/  LDS.128 R12, [R234+0x1000] ;  /* 0x00100000ea0c7984 */ /* 0x0123220000000c00 */
[----:B------:R-:W-:Y:S01]  /*18660*/  BSSY.RECONVERGENT B0, `(.L_x_1005) ;  /* 0x0000015000007945 */ /* 0x000fe20003800200 */
[----:B------:R-:W-:Y:S02]  /*18670*/  ISETP.GE.AND P0, PT, R18, UR18, PT ;  /* 0x0000001212007c0c */ /* 0x000fe4000bf06270 */
[----:B--2---:R1:W2:Y:S01]  /*18680*/  LDS.128 R4, [R234+0x5000] ;  /* 0x00500000ea047984 */ /* 0x0042a20000000c00 */
[----:B------:R-:W-:Y:S10]  /*18690*/  @P5 BRA `(.L_x_1006) ;  /* 0x0000000000445947 */ /* 0x000ff40003800000 */
[----:B------:R-:W5:Y:S01]  /*186a0*/  LDCU.64 UR6, c[0x0][0x408] ;  /* 0x00008100ff0677ac */ /* 0x000f620008000a00 */
[----:B------:R-:W-:Y:S01]  /*186b0*/  IADD3 R19, P5, PT, R0, 0x20, RZ ;  /* 0x0000002000137810 */ /* 0x000fe20007fbe0ff */
[----:B------:R-:W-:Y:S01]  /*186c0*/  IMAD.MOV.U32 R20, RZ, RZ, R2 ;  /* 0x000000ffff147224 */ /* 0x000fe200078e0002 */
[----:B------:R-:W-:Y:S01]  /*186d0*/  MOV R21, R17 ;  /* 0x0000001100157202 */ /* 0x000fe20000000f00 */
[----:B------:R-:W3:Y:S02]  /*186e0*/  LDCU.64 UR4, c[0x0][0x3f0] ;  /* 0x00007e00ff0477ac */ /* 0x000ee40008000a00 */
[----:B------:R-:W-:Y:S01]  /*186f0*/  IMAD.X R18, RZ, RZ, UR9, P5 ;  /* 0x00000009ff127e24 */ /* 0x000fe2000a8e06ff */
[----:B------:R-:W1:Y:S03]  /*18700*/  LDCU UR10, c[0x0][0x440] ;  /* 0x00008800ff0a77ac */ /* 0x000e660008000800 */
[----:B-----5:R-:W-:-:S02]  /*18710*/  IMAD R18, R18, UR6, RZ ;  /* 0x0000000612127c24 */ /* 0x020fc4000f8e02ff */
[----:B------:R-:W-:-:S04]  /*18720*/  IMAD.WIDE.U32 R20, R19, UR6, R20 ;  /* 0x0000000613147c25 */ /* 0x000fc8000f8e0014 */
[----:B------:R-:W-:Y:S01]  /*18730*/  IMAD R18, R19, UR7, R18 ;  /* 0x0000000713127c24 */ /* 0x000fe2000f8e0212 */
[----:B---3--:R-:W-:Y:S02]  /*18740*/  LEA R22, P5, R20, UR4, 0x1 ;  /* 0x0000000414167c11 */ /* 0x008fe4000f8a08ff */
[----:B-1----:R-:W-:Y:S01]  /*18750*/  ISETP.GE.AND P6, PT, R218, UR10, PT ;  /* 0x0000000ada007c0c */ /* 0x002fe2000bfc6270 */
[----:B------:R-:W-:-:S05]  /*18760*/  IMAD.IADD R18, R18, 0x1, R21 ;  /* 0x0000000112127824 */ /* 0x000fca00078e0215 */
[----:B------:R-:W-:Y:S02]  /*18770*/  LEA.HI.X R23, R20, UR5, R18, 0x1, P5 ;  /* 0x0000000514177c11 */ /* 0x000fe4000a8f0c12 */
[----:B------:R-:W-:-:S05]  /*18780*/  ISETP.GE.AND P5, PT, R235, UR10, PT ;  /* 0x0000000aeb007c0c */ /* 0x000fca000bfa6270 */
[----:B----4-:R1:W-:Y:S08]  /*18790*/  @!P6 STG.E.128 desc[UR26][R22.64], R12 ;  /* 0x0000000c1600e986 */ /* 0x0103f0000c101d1a */
[----:B--2---:R1:W-:Y:S02]  /*187a0*/  @!P5 STG.E.128 desc[UR26][R22.64+0x80], R4 ;  /* 0x000080041600d986 */ /* 0x0043e4000c101d1a */
.L_x_1006:
[----:B------:R-:W-:Y:S05]  /*187b0*/  BSYNC.RECONVERGENT B0 ;  /* 0x0000000000007941 */ /* 0x000fea0003800200 */
.L_x_1005:
        /* <DEDUP_REMOVED lines=9> */
[----:B------:R-:W-:Y:S01]  /*18850*/  IMAD.X R18, RZ, RZ, UR9, P4 ;  /* 0x00000009ff127e24 */ /* 0x000fe2000a0e06ff */
        /* <DEDUP_REMOVED lines=11> */
.L_x_1008:
[----:B------:R-:W-:Y:S05]  /*18910*/  BSYNC.RECONVERGENT B0 ;  /* 0x0000000000007941 */ /* 0x000fea0003800200 */
.L_x_1007:
        /* <DEDUP_REMOVED lines=21> */
.L_x_1010:
[----:B------:R-:W-:Y:S05]  /*18a70*/  BSYNC.RECONVERGENT B0 ;  /* 0x0000000000007941 */ /* 0x000fea0003800200 */
.L_x_1009:
        /* <DEDUP_REMOVED lines=21> */
.L_x_1012:
[----:B------:R-:W-:Y:S05]  /*18bd0*/  BSYNC.RECONVERGENT B0 ;  /* 0x0000000000007941 */ /* 0x000fea0003800200 */
.L_x_1011:
        /* <DEDUP_REMOVED lines=21> */
.L_x_1014:
[----:B------:R-:W-:Y:S05]  /*18d30*/  BSYNC.RECONVERGENT B0 ;  /* 0x0000000000007941 */ /* 0x000fea0003800200 */
.L_x_1013:
[----:B------:R-:W-:Y:S05]  /*18d40*/  @P0 EXIT ;  /* 0x000000000000094d */ /* 0x000fea0003800000 */
[----:B------:R-:W5:Y:S01]  /*18d50*/  LDCU.64 UR6, c[0x0][0x408] ;  /* 0x00008100ff0677ac */ /* 0x000f620008000a00 */
[----:B-12---:R1:W2:Y:S01]  /*18d60*/  LDS.128 R4, [R234+0x7800] ;  /* 0x00780000ea047984 */ /* 0x0062a20000000c00 */
[----:B------:R-:W-:Y:S01]  /*18d70*/  IADD3 R3, P0, PT, R0, 0x70, RZ ;  /* 0x0000007000037810 */ /* 0x000fe20007f1e0ff */
[----:B----4-:R-:W-:Y:S01]  /*18d80*/  IMAD.MOV.U32 R12, RZ, RZ, R2 ;  /* 0x000000ffff0c7224 */ /* 0x010fe200078e0002 */
[----:B------:R-:W4:Y:S01]  /*18d90*/  LDCU UR10, c[0x0][0x440] ;  /* 0x00008800ff0a77ac */ /* 0x000f220008000800 */
[----:B------:R-:W-:Y:S02]  /*18da0*/  MOV R13, R17 ;  /* 0x00000011000d7202 */ /* 0x000fe40000000f00 */
[----:B------:R-:W-:Y:S01]  /*18db0*/  IMAD.X R0, RZ, RZ, UR9, P0 ;  /* 0x00000009ff007e24 */ /* 0x000fe200080e06ff */
        /* <DEDUP_REMOVED lines=13> */
.L_x_1015:
        /* <DEDUP_REMOVED lines=15> */
.L_x_1670:


//--------------------- .text._ZN5flash16flash_fwd_kernelI23Flash_fwd_kernel_traitsILi128ELi128ELi32ELi4ELb0ELb0EN7cutlass6half_tE19Flash_kernel_traitsILi128ELi128ELi32ELi4ES3_EELb1ELb1ELb0ELb0ELb1ELb1ELb0ELb0EEEvNS_16Flash_fwd_paramsE --------------------------
	.section	.text._ZN5flash16flash_fwd_kernelI23Flash_fwd_kernel_traitsILi128ELi128ELi32ELi4ELb0ELb0EN7cutlass6half_tE19Flash_kernel_traitsILi128ELi128ELi32ELi4ES3_EELb1ELb1ELb0ELb0ELb1ELb1ELb0ELb0EEEvNS_16Flash_fwd_paramsE,"ax",@progbits
	.align	128
        .global         _ZN5flash16flash_fwd_kernelI23Flash_fwd_kernel_traitsILi128ELi128ELi32ELi4ELb0ELb0EN7cutlass6half_tE19Flash_kernel_traitsILi128ELi128ELi32ELi4ES3_EELb1ELb1ELb0ELb0ELb1ELb1ELb0ELb0EEEvNS_16Flash_fwd_paramsE
        .type           _ZN5flash16flash_fwd_kernelI23Flash_fwd_kernel_traitsILi128ELi128ELi32ELi4ELb0ELb0EN7cutlass6half_tE19Flash_kernel_traitsILi128ELi128ELi32ELi4ES3_EELb1ELb1ELb0ELb0ELb1ELb1ELb0ELb0EEEvNS_16Flash_fwd_paramsE,@function
        .size           _ZN5flash16flash_fwd_kernelI23Flash_fwd_kernel_traitsILi128ELi128ELi32ELi4ELb0ELb0EN7cutlass6half_tE19Flash_kernel_traitsILi128ELi128ELi32ELi4ES3_EELb1ELb1ELb0ELb0ELb1ELb1ELb0ELb0EEEvNS_16Flash_fwd_paramsE,(.L_x_1671 - _ZN5flash16flash_fwd_kernelI23Flash_fwd_kernel_traitsILi128ELi128ELi32ELi4ELb0ELb0EN7cutlass6half_tE19Flash_kernel_traitsILi128ELi128ELi32ELi4ES3_EELb1ELb1ELb0ELb0ELb1ELb1ELb0ELb0EEEvNS_16Flash_fwd_paramsE)
        .other          _ZN5flash16flash_fwd_kernelI23Flash_fwd_kernel_traitsILi128ELi128ELi32ELi4ELb0ELb0EN7cutlass6half_tE19Flash_kernel_traitsILi128ELi128ELi32ELi4ES3_EELb1ELb1ELb0ELb0ELb1ELb1ELb0ELb0EEEvNS_16Flash_fwd_paramsE,@"STO_CUDA_ENTRY STV_DEFAULT"
_ZN5flash16flash_fwd_kernelI23Flash_fwd_kernel_traitsILi128ELi128ELi32ELi4ELb0ELb0EN7cutlass6half_tE19Flash_kernel_traitsILi128ELi128ELi32ELi4ES3_EELb1ELb1ELb0ELb0ELb1ELb1ELb0ELb0EEEvNS_16Flash_fwd_paramsE:
.text._ZN5flash16flash_fwd_kernelI23Flash_fwd_kernel_traitsILi128ELi128ELi32ELi4ELb0ELb0EN7cutlass6half_tE19Flash_kernel_traitsILi128ELi128ELi32ELi4ES3_EELb1ELb1ELb0ELb0ELb1ELb1ELb0ELb0EEEvNS_16Flash_fwd_paramsE:
[----:B------:R-:W1:Y:S01]  /*0000*/  LDC R1, c[0x0][0x37c] ;  /* 0x0000df00ff017b82 */ /* 0x000e620000000800 */
[----:B------:R-:W2:Y:S07]  /*0010*/  LDCU.U8 UR4, c[0x0][0x524] ;  /* 0x0000a480ff0477ac */ /* 0x000eae0008000000 */
[----:B------:R-:W3:Y:S01]  /*0020*/  LDC R84, c[0x0][0x518] ;  /* 0x00014600ff547b82 */ /* 0x000ee20000000800 */
[----:B-1----:R-:W-:Y:S01]  /*0030*/  VIADD R1, R1, 0xfffffff8 ;  /* 0xfffffff801017836 */ /* 0x002fe20000000000 */
[----:B------:R-:W1:Y:S01]  /*0040*/  LDCU.64 UR26, c[0x0][0x510] ;  /* 0x0000a200ff1a77ac */ /* 0x000e620008000a00 */
[----:B------:R-:W4:Y:S05]  /*0050*/  LDCU.64 UR22, c[0x0][0x358] ;  /* 0x00006b00ff1677ac */ /* 0x000f2a0008000a00 */
[----:B------:R-:W5:Y:S01]  /*0060*/  LDC R79, c[0x0][0x51c] ;  /* 0x00014700ff4f7b82 */ /* 0x000f620000000800 */
[----:B------:R-:W5:Y:S01]  /*0070*/  S2R R170, SR_TID.X ;  /* 0x0000000000aa7919 */ /* 0x000f620000002100 */
[----:B------:R-:W5:Y:S01]  /*0080*/  LDCU.64 UR6, c[0x0][0x470] ;  /* 0x00008e00ff0677ac */ /* 0x000f620008000a00 */
[----:B------:R-:W5:Y:S01]  /*0090*/  LDCU UR18, c[0x0][0x434] ;  /* 0x00008680ff1277ac */ /* 0x000f620008000800 */
[----:B--2---:R-:W-:-:S04]  /*00a0*/  ISETP.NE.AND P3, PT, RZ, UR4, PT ;  /* 0x00000004ff007c0c */ /* 0x004fc8000bf65270 */
[----:B------:R-:W-:Y:S01]  /*00b0*/  S2UR UR25, SR_CTAID.X ;  /* 0x00000000001979c3 */ /* 0x000fe20000002500 */
[----:B------:R-:W2:Y:S01]  /*00c0*/  LDCU.64 UR4, c[0x0][0x478] ;  /* 0x00008f00ff0477ac */ /* 0x000ea20008000a00 */
[----:B-1----:R-:W-:Y:S02]  /*00d0*/  IMAD.U32 R2, RZ, RZ, UR26 ;  /* 0x0000001aff027e24 */ /* 0x002fe4000f8e00ff */
[----:B------:R-:W-:-:S06]  /*00e0*/  IMAD.U32 R3, RZ, RZ, UR27 ;  /* 0x0000001bff037e24 */ /* 0x000fcc000f8e00ff */
[----:B----4-:R-:W4:Y:S01]  /*00f0*/  @P3 LDG.E.64 R2, desc[UR22][R2.64] ;  /* 0x0000001602023981 */ /* 0x010f22000c1e1b00 */
[----:B---3--:R-:W-:Y:S01]  /*0100*/  @P3 IMAD.MOV.U32 R78, RZ, RZ, R84 ;  /* 0x000000ffff4e3224 */ /* 0x008fe200078e0054 */
[----:B------:R-:W-:Y:S04]  /*0110*/  S2UR UR20, SR_CTAID.Y ;  /* 0x00000000001479c3 */ /* 0x000fe80000002600 */
[----:B-----5:R-:W3:Y:S01]  /*0120*/  @P3 LDG.E.64 R4, desc[UR22][R78.64] ;  /* 0x000000164e043981 */ /* 0x020ee2000c1e1b00 */
[----:B------:R-:W-:Y:S02]  /*0130*/  UISETP.NE.U32.AND UP0, UPT, UR6, URZ, UPT ;  /* 0x000000ff0600728c */ /* 0x000fe4000bf05070 */
[----:B--2---:R-:W-:Y:S01]  /*0140*/  UISETP.NE.U32.AND UP1, UPT, UR4, URZ, UPT ;  /* 0x000000ff0400728c */ /* 0x004fe2000bf25070 */
[----:B------:R-:W1:Y:S01]  /*0150*/  S2UR UR19, SR_CTAID.Z ;  /* 0x00000000001379c3 */ /* 0x000e620000002700 */
[----:B------:R-:W-:-:S02]  /*0160*/  UISETP.NE.AND.EX UP0, UPT, UR7, URZ, UPT, UP0 ;  /* 0x000000ff0700728c */ /* 0x000fc4000bf05300 */
[----:B------:R-:W-:-:S04]  /*0170*/  UISETP.NE.AND.EX UP1, UPT, UR5, URZ, UPT, UP1 ;  /* 0x000000ff0500728c */ /* 0x000fc8000bf25310 */
[----:B------:R-:W-:Y:S01]  /*0180*/  PLOP3.LUT P1, PT, PT, PT, UP0, 0x80, 0x8 ;  /* 0x000000000008781c */ /* 0x000fe20003f2f008 */
[----:B------:R-:W3:Y:S01]  /*0190*/  @P3 LDC R0, c[0x0][0x520] ;  /* 0x00014800ff003b82 */ /* 0x000ee20000000800 */
[----:B------:R-:W-:-:S03]  /*01a0*/  PLOP3.LUT P0, PT, PT, PT, UP1, 0x80, 0x8 ;  /* 0x000000000008781c */ /* 0x000fc60003f0f018 */
[----:B------:R-:W2:Y:S02]  /*01b0*/  @UP0 LDCU.64 UR6, c[0x0][0x470] ;  /* 0x00008e00ff0607ac */ /* 0x000ea40008000a00 */
[----:B------:R-:W5:Y:S01]  /*01c0*/  @UP1 LDCU.64 UR4, c[0x0][0x478] ;  /* 0x00008f00ff0417ac */ /* 0x000f620008000a00 */
[----:B-1----:R-:W-:-:S06]  /*01d0*/  ULOP3.LUT UR8, UR19, UR25, UR20, 0xfe, !UPT ;  /* 0x0000001913087292 */ /* 0x002fcc000f8efe14 */
[----:B------:R-:W-:Y:S01]  /*01e0*/  LOP3.LUT P4, RZ, R170, UR8, RZ, 0xfc, !PT ;  /* 0x00000008aaff7c12 */ /* 0x000fe2000f88fcff */
[----:B--2---:R-:W-:Y:S02]  /*01f0*/  @UP0 UIMAD.WIDE.U32 UR6, UR20, 0x4, UR6 ;  /* 0x00000004140608a5 */ /* 0x004fe4000f8e0006 */
[----:B-----5:R-:W-:-:S04]  /*0200*/  @UP1 UIMAD.WIDE.U32 UR4, UR20, 0x4, UR4 ;  /* 0x00000004140418a5 */ /* 0x020fc8000f8e0004 */
[----:B------:R-:W-:Y:S02]  /*0210*/  IMAD.U32 R6, RZ, RZ, UR6 ;  /* 0x00000006ff067e24 */ /* 0x000fe4000f8e00ff */
[----:B------:R-:W-:Y:S01]  /*0220*/  IMAD.U32 R7, RZ, RZ, UR7 ;  /* 0x00000007ff077e24 */ /* 0x000fe2000f8e00ff */
[----:B------:R-:W-:Y:S02]  /*0230*/  USHF.L.U32 UR21, UR25, 0x7, URZ ;  /* 0x0000000719157899 */ /* 0x000fe400080006ff */
[----:B------:R-:W1:Y:S01]  /*0240*/  @!UP1 LDCU.64 UR6, c[0x0][0x488] ;  /* 0x00009100ff0697ac */ /* 0x000e620008000a00 */
[----:B------:R-:W2:Y:S01]  /*0250*/  @!P4 LDC.64 R8, c[0x0][0x528] ;  /* 0x00014a00ff08cb82 */ /* 0x000ea20000000a00 */
[----:B----4-:R-:W-:Y:S02]  /*0260*/  @P3 R2UR UR26, R2 ;  /* 0x00000000021a32ca */ /* 0x010fe400000e0000 */
[----:B------:R-:W-:Y:S02]  /*0270*/  @P3 R2UR UR27, R3 ;  /* 0x00000000031b32ca */ /* 0x000fe400000e0000 */
[----:B---3--:R-:W-:Y:S01]  /*0280*/  @P3 IADD3 R84, P2, PT, R4, R0, RZ ;  /* 0x0000000004543210 */ /* 0x008fe20007f5e0ff */
[----:B------:R-:W-:-:S03]  /*0290*/  IMAD.U32 R4, RZ, RZ, UR4 ;  /* 0x00000004ff047e24 */ /* 0x000fc6000f8e00ff */
[----:B------:R-:W-:Y:S01]  /*02a0*/  @P3 IADD3.X R79, PT, PT, RZ, R5, RZ, P2, !PT ;  /* 0x00000005ff4f3210 */ /* 0x000fe200017fe4ff */
[----:B------:R-:W-:Y:S01]  /*02b0*/  @!P4 IMAD.MOV.U32 R78, RZ, RZ, R84 ;  /* 0x000000ffff4ec224 */ /* 0x000fe200078e0054 */
[----:B------:R-:W-:-:S03]  /*02c0*/  MOV R5, UR5 ;  /* 0x0000000500057c02 */ /* 0x000fc60008000f00 */
[----:B------:R-:W-:Y:S01]  /*02d0*/  IMAD.U32 R2, RZ, RZ, UR26 ;  /* 0x0000001aff027e24 */ /* 0x000fe2000f8e00ff */
[----:B------:R-:W-:Y:S01]  /*02e0*/  UISETP.GE.AND UP0, UPT, UR21, UR18, UPT ;  /* 0x000000121500728c */ /* 0x000fe2000bf06270 */
[----:B------:R-:W-:Y:S01]  /*02f0*/  IMAD.U32 R3, RZ, RZ, UR27 ;  /* 0x0000001bff037e24 */ /* 0x000fe2000f8e00ff */
[----:B--2---:R2:W-:Y:S01]  /*0300*/  @!P4 STG.E.64 desc[UR22][R8.64+0x8], R78 ;  /* 0x0000084e0800c986 */ /* 0x0045e2000c101b16 */
[----:B------:R-:W-:Y:S01]  /*0310*/  UMOV UR8, URZ ;  /* 0x000000ff00087c82 */ /* 0x000fe20008000000 */
[----:B------:R-:W3:Y:S02]  /*0320*/  @!UP1 LDCU.64 UR4, c[0x0][0x438] ;  /* 0x00008700ff0497ac */ /* 0x000ee40008000a00 */
[----:B------:R2:W-:Y:S04]  /*0330*/  @!P4 STG.E.64 desc[UR22][R8.64], R2 ;  /* 0x000000020800c986 */ /* 0x0005e8000c101b16 */
[----:B------:R-:W4:Y:S04]  /*0340*/  @P1 LDG.E R6, desc[UR22][R6.64] ;  /* 0x0000001606061981 */ /* 0x000f28000c1e1900 */
[----:B------:R-:W5:Y:S01]  /*0350*/  @P0 LDG.E R4, desc[UR22][R4.64] ;  /* 0x0000001604040981 */ /* 0x000f62000c1e1900 */
[----:B------:R-:W-:Y:S01]  /*0360*/  PLOP3.LUT P2, PT, PT, PT, UP0, 0x80, 0x8 ;  /* 0x000000000008781c */ /* 0x000fe20003f4f008 */
[----:B-1----:R-:W-:Y:S01]  /*0370*/  @!UP1 UISETP.NE.U32.AND UP0, UPT, UR6, URZ, UPT ;  /* 0x000000ff0600928c */ /* 0x002fe2000bf05070 */
[----:B----4-:R-:W-:-:S02]  /*0380*/  @P1 R2UR UR8, R6 ;  /* 0x00000000060812ca */ /* 0x010fc400000e0000 */
[----:B-----5:R-:W-:-:S09]  /*0390*/  @P0 R2UR UR24, R4 ;  /* 0x00000000041802ca */ /* 0x020fd200000e0000 */
[----:B--23--:R-:W-:Y:S06]  /*03a0*/  @P2 EXIT ;  /* 0x000000000000294d */ /* 0x00cfec0003800000 */
[----:B------:R-:W1:Y:S01]  /*03b0*/  LDCU UR17, c[0x0][0x508] ;  /* 0x0000a100ff1177ac */ /* 0x000e620008000800 */
[----:B------:R-:W-:Y:S02]  /*03c0*/  @!UP1 UISETP.NE.AND.EX UP0, UPT, UR7, URZ, UPT, UP0 ;  /* 0x000000ff0700928c */ /* 0x000fe4000bf05300 */
[----:B------:R-:W-:Y:S02]  /*03d0*/  @UP1 UIADD3 UR24, UPT, UPT, UR24, -UR8, URZ ;  /* 0x8000000818181290 */ /* 0x000fe4000fffe0ff */
[----:B------:R-:W-:Y:S02]  /*03e0*/  @!UP1 USEL UR5, UR5, URZ, UP0 ;  /* 0x000000ff05059287 */ /* 0x000fe40008000000 */
[----:B------:R-:W-:Y:S02]  /*03f0*/  UIADD3 UR6, UPT, UPT, UR25, 0x1, URZ ;  /* 0x0000000119067890 */ /* 0x000fe4000fffe0ff */
[----:B------:R-:W-:Y:S02]  /*0400*/  @!UP1 UIADD3 UR24, UPT, UPT, UR5, UR4, -UR8 ;  /* 0x0000000405189290 */ /* 0x000fe4000fffe808 */
[----:B------:R-:W-:-:S02]  /*0410*/  ULEA UR5, UR6, -UR18, 0x7 ;  /* 0x8000001206057291 */ /* 0x000fc4000f8e38ff */
        /* <DEDUP_REMOVED lines=11> */
[----:B------:R-:W-:Y:S05]  /*04d0*/  BRA.U UP0, `(.L_x_1016) ;  /* 0x0000000d00187547 */ /* 0x000fea000b800000 */
        /* <DEDUP_REMOVED lines=19> */
.L_x_1017:
        /* <DEDUP_REMOVED lines=44> */
[----:B------:R1:W-:Y:S01]  /*08d0*/  STG.E.128 desc[UR22][R12.64+0x80], RZ ;  /* 0x000080ff0c007986 */ /* 0x0003e2000c101d16 */
[----:B------:R-:W-:Y:S01]  /*08e0*/  IADD3 R2, P0, PT, R10, R4, RZ ;  /* 0x000000040a027210 */ /* 0x000fe20007f1e0ff */
[----:B------:R-:W-:Y:S01]  /*08f0*/  IMAD.X R15, R0, 0x1, R13, P2 ;  /* 0x00000001000f7824 */ /* 0x000fe200010e060d */
[----:B------:R-:W-:-:S02]  /*0900*/  UIADD3 UR7, UP1, UP0, UR7, UR8, UR11 ;  /* 0x0000000807077290 */ /* 0x000fc4000f83e00b */
[----:B------:R-:W-:Y:S02]  /*0910*/  IADD3.X R3, PT, PT, R11, R0, RZ, P0, !PT ;  /* 0x000000000b037210 */ /* 0x000fe400007fe4ff */
[C---:B------:R-:W-:Y:S01]  /*0920*/  IADD3 R16, P0, PT, R8.reuse, R6, RZ ;  /* 0x0000000608107210 */ /* 0x040fe20007f1e0ff */
[----:B------:R-:W-:Y:S01]  /*0930*/  STG.E.128 desc[UR22][R14.64], RZ ;  /* 0x000000ff0e007986 */ /* 0x000fe2000c101d16 */
[----:B------:R-:W-:Y:S01]  /*0940*/  UIADD3.X UR6, UPT, UPT, UR4, UR6, UR5, UP1, UP0 ;  /* 0x0000000604067290 */ /* 0x000fe20008fe0405 */
[----:B------:R-:W-:Y:S02]  /*0950*/  IADD3 R6, PT, PT, R7, 0x30, RZ ;  /* 0x0000003007067810 */ /* 0x000fe40007ffe0ff */
[----:B------:R-:W-:Y:S01]  /*0960*/  IMAD.X R17, R9, 0x1, R5, P0 ;  /* 0x0000000109117824 */ /* 0x000fe200000e0605 */
[----:B------:R-:W-:Y:S04]  /*0970*/  STG.E.128 desc[UR22][R14.64+0x80], RZ ;  /* 0x000080ff0e007986 */ /* 0x000fe8000c101d16 */
[----:B------:R-:W-:Y:S04]  /*0980*/  STG.E.128 desc[UR22][R10.64], RZ ;  /* 0x000000ff0a007986 */ /* 0x000fe8000c101d16 */
[----:B------:R-:W-:Y:S01]  /*0990*/  STG.E.128 desc[UR22][R10.64+0x80], RZ ;  /* 0x000080ff0a007986 */ /* 0x000fe2000c101d16 */
[----:B-1----:R-:W-:-:S03]  /*09a0*/  IADD3 R12, P1, PT, R8, R4, RZ ;  /* 0x00000004080c7210 */ /* 0x002fc60007f3e0ff */
[----:B------:R-:W-:Y:S01]  /*09b0*/  STG.E.128 desc[UR22][R2.64], RZ ;  /* 0x000000ff02007986 */ /* 0x000fe2000c101d16 */
[----:B------:R-:W-:Y:S01]  /*09c0*/  IADD3 R4, P0, PT, R16, R4, RZ ;  /* 0x0000000410047210 */ /* 0x000fe20007f1e0ff */
[----:B------:R-:W-:-:S03]  /*09d0*/  IMAD.X R13, R9, 0x1, R0, P1 ;  /* 0x00000001090d7824 */ /* 0x000fc600008e0600 */
[----:B------:R-:W-:Y:S01]  /*09e0*/  IADD3.X R5, PT, PT, R17, R0, RZ, P0, !PT ;  /* 0x0000000011057210 */ /* 0x000fe200007fe4ff */
[----:B------:R1:W-:Y:S01]  /*09f0*/  STG.E.128 desc[UR22][R2.64+0x80], RZ ;  /* 0x000080ff02007986 */ /* 0x0003e2000c101d16 */
[----:B------:R-:W-:-:S03]  /*0a00*/  LOP3.LUT P0, R170, R170, 0x7, RZ, 0xc0, !PT ;  /* 0x00000007aaaa7812 */ /* 0x000fc6000780c0ff */
[----:B------:R-:W-:Y:S01]  /*0a10*/  STG.E.128 desc[UR22][R8.64], RZ ;  /* 0x000000ff08007986 */ /* 0x000fe2000c101d16 */
[----:B------:R-:W-:-:S03]  /*0a20*/  ISETP.GE.OR P0, PT, R7, UR18, P0 ;  /* 0x0000001207007c0c */ /* 0x000fc60008706670 */
[----:B------:R2:W-:Y:S04]  /*0a30*/  STG.E.128 desc[UR22][R8.64+0x80], RZ ;  /* 0x000080ff08007986 */ /* 0x0005e8000c101d16 */
[----:B------:R-:W-:Y:S04]  /*0a40*/  STG.E.128 desc[UR22][R12.64], RZ ;  /* 0x000000ff0c007986 */ /* 0x000fe8000c101d16 */
[----:B------:R-:W-:Y:S04]  /*0a50*/  STG.E.128 desc[UR22][R12.64+0x80], RZ ;  /* 0x000080ff0c007986 */ /* 0x000fe8000c101d16 */
[----:B------:R-:W-:Y:S04]  /*0a60*/  STG.E.128 desc[UR22][R16.64], RZ ;  /* 0x000000ff10007986 */ /* 0x000fe8000c101d16 */
[----:B------:R-:W-:Y:S01]  /*0a70*/  STG.E.128 desc[UR22][R16.64+0x80], RZ ;  /* 0x000080ff10007986 */ /* 0x000fe2000c101d16 */
[----:B-1----:R-:W-:-:S03]  /*0a80*/  IADD3 R2, PT, PT, R7, 0x60, RZ ;  /* 0x0000006007027810 */ /* 0x002fc60007ffe0ff */
[----:B------:R-:W-:Y:S04]  /*0a90*/  STG.E.128 desc[UR22][R4.64], RZ ;  /* 0x000000ff04007986 */ /* 0x000fe8000c101d16 */
[----:B------:R1:W-:Y:S01]  /*0aa0*/  STG.E.128 desc[UR22][R4.64+0x80], RZ ;  /* 0x000080ff04007986 */ /* 0x0003e2000c101d16 */
[C---:B--2---:R-:W-:Y:S02]  /*0ab0*/  VIADD R9, R7.reuse, 0x10 ;  /* 0x0000001007097836 */ /* 0x044fe40000000000 */
[C---:B------:R-:W-:Y:S02]  /*0ac0*/  VIADD R8, R7.reuse, 0x20 ;  /* 0x0000002007087836 */ /* 0x040fe40000000000 */
[C---:B-1----:R-:W-:Y:S02]  /*0ad0*/  VIADD R5, R7.reuse, 0x40 ;  /* 0x0000004007057836 */ /* 0x042fe40000000000 */
[----:B------:R-:W-:Y:S01]  /*0ae0*/  VIADD R4, R7, 0x50 ;  /* 0x0000005007047836 */ /* 0x000fe20000000000 */
[----:B------:R-:W-:Y:S06]  /*0af0*/  @P0 BRA `(.L_x_1019) ;  /* 0x0000000000200947 */ /* 0x000fec0003800000 */
        /* <DEDUP_REMOVED lines=8> */
.L_x_1019:
[----:B------:R-:W-:Y:S05]  /*0b80*/  BSYNC.RECONVERGENT B0 ;  /* 0x0000000000007941 */ /* 0x000fea0003800200 */
.L_x_1018:
        /* <DEDUP_REMOVED lines=25> */
.L_x_1021:
[----:B------:R-:W-:Y:S05]  /*0d20*/  BSYNC.RECONVERGENT B0 ;  /* 0x0000000000007941 */ /* 0x000fea0003800200 */
.L_x_1020:
[----:B------:R-:W-:Y:S04]  /*0d30*/  BSSY.RECONVERGENT B0, `(.L_x_1022) ;  /* 0x000000a000007945 */ /* 0x000fe80003800200 */
[----:B------:R-:W-:Y:S05]  /*0d40*/  @P6 BRA `(.L_x_1023) ;  /* 0x0000000000206947 */ /* 0x000fea0003800000 */
[----:B------:R-:W3:Y:S01]  /*0d50*/  LDCU.64 UR4, c[0x0][0x420] ;  /* 0x00008400ff0477ac */ /* 0x000ee20008000a00 */
[----:B------:R-:W-:-:S05]  /*0d60*/  IMAD R0, R8, UR12, RZ ;  /* 0x0000000c08007c24 */ /* 0x000fca000f8e02ff */
[----:B-12---:R-:W-:-:S04]  /*0d70*/  IADD3 R3, P0, PT, R0, UR7, RZ ;  /* 0x0000000700037c10 */ /* 0x006fc8000ff1e0ff */
[----:B------:R-:W-:Y:S02]  /*0d80*/  LEA.HI.X.SX32 R0, R0, UR6, 0x1, P0 ;  /* 0x0000000600007c11 */ /* 0x000fe400080f0eff */
[----:B---3--:R-:W-:-:S04]  /*0d90*/  LEA R8, P0, R3, UR4, 0x2 ;  /* 0x0000000403087c11 */ /* 0x008fc8000f8010ff */
[----:B------:R-:W-:Y:S01]  /*0da0*/  LEA.HI.X R9, R3, UR5, R0, 0x2, P0 ;  /* 0x0000000503097c11 */ /* 0x000fe200080f1400 */
[----:B------:R-:W-:-:S05]  /*0db0*/  IMAD.MOV.U32 R3, RZ, RZ, 0x7f800000 ;  /* 0x7f800000ff037424 */ /* 0x000fca00078e00ff */
[----:B------:R3:W-:Y:S03]  /*0dc0*/  STG.E desc[UR22][R8.64], R3 ;  /* 0x0000000308007986 */ /* 0x0007e6000c101916 */
.L_x_1023:
[----:B------:R-:W-:Y:S05]  /*0dd0*/  BSYNC.RECONVERGENT B0 ;  /* 0x0000000000007941 */ /* 0x000fea0003800200 */
.L_x_1022:
[----:B------:R-:W-:Y:S04]  /*0de0*/  BSSY.RECONVERGENT B0, `(.L_x_1024) ;  /* 0x000000a000007945 */ /* 0x000fe80003800200 */
[----:B------:R-:W-:Y:S05]  /*0df0*/  @P5 BRA `(.L_x_1025) ;  /* 0x0000000000205947 */ /* 0x000fea0003800000 */
[----:B------:R-:W4:Y:S01]  /*0e00*/  LDCU.64 UR4, c[0x0][0x420] ;  /* 0x00008400ff0477ac */ /* 0x000f220008000a00 */
[----:B------:R-:W-:-:S05]  /*0e10*/  IMAD R0, R6, UR12, RZ ;  /* 0x0000000c06007c24 */ /* 0x000fca000f8e02ff */
[----:B-123--:R-:W-:-:S04]  /*0e20*/  IADD3 R3, P0, PT, R0, UR7, RZ ;  /* 0x0000000700037c10 */ /* 0x00efc8000ff1e0ff */
[----:B------:R-:W-:Y:S02]  /*0e30*/  LEA.HI.X.SX32 R0, R0, UR6, 0x1, P0 ;  /* 0x0000000600007c11 */ /* 0x000fe400080f0eff */
[----:B----4-:R-:W-:-:S04]  /*0e40*/  LEA R8, P0, R3, UR4, 0x2 ;  /* 0x0000000403087c11 */ /* 0x010fc8000f8010ff */
[----:B------:R-:W-:Y:S01]  /*0e50*/  LEA.HI.X R9, R3, UR5, R0, 0x2, P0 ;  /* 0x0000000503097c11 */ /* 0x000fe200080f1400 */
[----:B------:R-:W-:-:S05]  /*0e60*/  IMAD.MOV.U32 R3, RZ, RZ, 0x7f800000 ;  /* 0x7f800000ff037424 */ /* 0x000fca00078e00ff */
[----:B------:R4:W-:Y:S03]  /*0e70*/  STG.E desc[UR22][R8.64], R3 ;  /* 0x0000000308007986 */ /* 0x0009e6000c101916 */
.L_x_1025:
[----:B------:R-:W-:Y:S05]  /*0e80*/  BSYNC.RECONVERGENT B0 ;  /* 0x0000000000007941 */ /* 0x000fea0003800200 */
.L_x_1024:
        /* <DEDUP_REMOVED lines=10> */
.L_x_1027:
[----:B------:R-:W-:Y:S05]  /*0f30*/  BSYNC.RECONVERGENT B0 ;  /* 0x0000000000007941 */ /* 0x000fea0003800200 */
.L_x_1026:
        /* <DEDUP_REMOVED lines=10> */
.L_x_1029:
[----:B------:R-:W-:Y:S05]  /*0fe0*/  BSYNC.RECONVERGENT B0 ;  /* 0x0000000000007941 */ /* 0x000fea0003800200 */
.L_x_1028:
[----:B------:R-:W-:Y:S04]  /*0ff0*/  BSSY.RECONVERGENT B0, `(.L_x_1030) ;  /* 0x000000a000007945 */ /* 0x000fe80003800200 */
[----:B------:R-:W-:Y:S05]  /*1000*/  @P2 BRA `(.L_x_1031) ;  /* 0x0000000000202947 */ /* 0x000fea0003800000 */
[----:B------:R-:W5:Y:S01]  /*1010*/  LDCU.64 UR4, c[0x0][0x420] ;  /* 0x00008400ff0477ac */ /* 0x000f620008000a00 */
[----:B------:R-:W-:Y:S02]  /*1020*/  IMAD R0, R2, UR12, RZ ;  /* 0x0000000c02007c24 */ /* 0x000fe4000f8e02ff */
[----:B-1----:R-:W-:-:S03]  /*1030*/  IMAD.MOV.U32 R5, RZ, RZ, 0x7f800000 ;  /* 0x7f800000ff057424 */ /* 0x002fc600078e00ff */
[----:B--234-:R-:W-:-:S04]  /*1040*/  IADD3 R3, P0, PT, R0, UR7, RZ ;  /* 0x0000000700037c10 */ /* 0x01cfc8000ff1e0ff */
[----:B------:R-:W-:Y:S02]  /*1050*/  LEA.HI.X.SX32 R0, R0, UR6, 0x1, P0 ;  /* 0x0000000600007c11 */ /* 0x000fe400080f0eff */
[----:B-----5:R-:W-:-:S04]  /*1060*/  LEA R2, P0, R3, UR4, 0x2 ;  /* 0x0000000403027c11 */ /* 0x020fc8000f8010ff */
[----:B------:R-:W-:-:S05]  /*1070*/  LEA.HI.X R3, R3, UR5, R0, 0x2, P0 ;  /* 0x0000000503037c11 */ /* 0x000fca00080f1400 */
[----:B------:R1:W-:Y:S04]  /*1080*/  STG.E desc[UR22][R2.64], R5 ;  /* 0x0000000502007986 */ /* 0x0003e8000c101916 */
.L_x_1031:
[----:B------:R-:W-:Y:S05]  /*1090*/  BSYNC.RECONVERGENT B0 ;  /* 0x0000000000007941 */ /* 0x000fea0003800200 */
.L_x_1030:
[----:B------:R-:W-:Y:S05]  /*10a0*/  @P1 EXIT ;  /* 0x000000000000194d */ /* 0x000fea0003800000 */
[----:B------:R-:W5:Y:S01]  /*10b0*/  LDCU.64 UR4, c[0x0][0x420] ;  /* 0x00008400ff0477ac */ /* 0x000f620008000a00 */
[----:B------:R-:W-:Y:S02]  /*10c0*/  IMAD R0, R7, UR12, RZ ;  /* 0x0000000c07007c24 */ /* 0x000fe4000f8e02ff */
[----:B-1----:R-:W-:-:S03]  /*10d0*/  IMAD.MOV.U32 R5, RZ, RZ, 0x7f800000 ;  /* 0x7f800000ff057424 */ /* 0x002fc600078e00ff */
[----:B--234-:R-:W-:-:S04]  /*10e0*/  IADD3 R3, P0, PT, R0, UR7, RZ ;  /* 0x0000000700037c10 */ /* 0x01cfc8000ff1e0ff */
[----:B------:R-:W-:Y:S02]  /*10f0*/  LEA.HI.X.SX32 R0, R0, UR6, 0x1, P0 ;  /* 0x0000000600007c11 */ /* 0x000fe400080f0eff */
[----:B-----5:R-:W-:-:S04]  /*1100*/  LEA R2, P0, R3, UR4, 0x2 ;  /* 0x0000000403027c11 */ /* 0x020fc8000f8010ff */
[----:B------:R-:W-:-:S05]  /*1110*/  LEA.HI.X R3, R3, UR5, R0, 0x2, P0 ;  /* 0x0000000503037c11 */ /* 0x000fca00080f1400 */
[----:B------:R-:W-:Y:S01]  /*1120*/  STG.E desc[UR22][R2.64], R5 ;  /* 0x0000000502007986 */ /* 0x000fe2000c101916 */
[----:B------:R-:W-:Y:S05]  /*1130*/  EXIT ;  /* 0x000000000000794d */ /* 0x000fea0003800000 */
.L_x_1016:
[----:B------:R-:W1:Y:S01]  /*1140*/  LDC R0, c[0x0][0x3e8] ;  /* 0x0000fa00ff007b82 */ /* 0x000e620000000800 */
[----:B------:R-:W2:Y:S01]  /*1150*/  S2R R4, SR_CTAID.Z ;  /* 0x0000000000047919 */ /* 0x000ea20000002700 */
[----:B------:R-:W3:Y:S01]  /*1160*/  LDCU.128 UR4, c[0x0][0x3a0] ;  /* 0x00007400ff0477ac */ /* 0x000ee20008000c00 */
[C---:B------:R-:W-:Y:S01]  /*1170*/  IMAD.SHL.U32 R240, R170.reuse, 0x8, RZ ;  /* 0x00000008aaf07824 */ /* 0x040fe200078e00ff */
[--C-:B------:R-:W-:Y:S01]  /*1180*/  SHF.R.U32.HI R85, RZ, 0x1, R170.reuse ;  /* 0x00000001ff557819 */ /* 0x100fe200000116aa */
[----:B------:R-:W-:Y:S01]  /*1190*/  IMAD.MOV.U32 R5, RZ, RZ, RZ ;  /* 0x000000ffff057224 */ /* 0x000fe200078e00ff */
[----:B------:R-:W-:Y:S01]  /*11a0*/  USHF.R.S32.HI UR9, URZ, 0x1f, UR8 ;  /* 0x0000001fff097899 */ /* 0x000fe20008011408 */
[----:B------:R-:W-:Y:S01]  /*11b0*/  IMAD.SHL.U32 R77, R170, 0x40, RZ ;  /* 0x00000040aa4d7824 */ /* 0x000fe200078e00ff */
[----:B------:R-:W4:Y:S01]  /*11c0*/  LDC.64 R172, c[0x0][0x3b8] ;  /* 0x0000ee00ffac7b82 */ /* 0x000f220000000a00 */
[----:B------:R-:W5:Y:S01]  /*11d0*/  LDCU.128 UR12, c[0x0][0x390] ;  /* 0x00007200ff0c77ac */ /* 0x000f620008000c00 */
[----:B------:R-:W-:Y:S01]  /*11e0*/  LOP3.LUT R241, R240, 0x1f8, RZ, 0xc0, !PT ;  /* 0x000001f8f0f17812 */ /* 0x000fe200078ec0ff */
[----:B------:R-:W-:Y:S01]  /*11f0*/  IMAD.SHL.U32 R217, R170, 0x20, RZ ;  /* 0x00000020aad97824 */ /* 0x000fe200078e00ff */
[----:B------:R-:W-:Y:S01]  /*1200*/  LOP3.LUT R216, R77, 0x400, RZ, 0xc0, !PT ;  /* 0x000004004dd87812 */ /* 0x000fe200078ec0ff */
[----:B------:R-:W-:Y:S01]  /*1210*/  IMAD.MOV.U32 R208, RZ, RZ, 0x20 ;  /* 0x00000020ffd07424 */ /* 0x000fe200078e00ff */
[----:B------:R-:W-:Y:S01]  /*1220*/  LOP3.LUT R241, R241, 0x38, R170, 0x78, !PT ;  /* 0x00000038f1f17812 */ /* 0x000fe200078e78aa */
[----:B------:R-:W2:Y:S01]  /*1230*/  S2R R236, SR_CTAID.X ;  /* 0x0000000000ec7919 */ /* 0x000ea20000002500 */
[----:B------:R-:W-:Y:S01]  /*1240*/  IMAD.U32 R238, RZ, RZ, UR24 ;  /* 0x00000018ffee7e24 */ /* 0x000fe2000f8e00ff */
[----:B------:R-:W-:Y:S01]  /*1250*/  UISETP.NE.AND UP0, UPT, UR16, 0x1, UPT ;  /* 0x000000011000788c */ /* 0x000fe2000bf05270 */
[----:B------:R-:W-:Y:S01]  /*1260*/  LOP3.LUT R174, R241, 0x1e00, R240, 0xf8, !PT ;  /* 0x00001e00f1ae7812 */ /* 0x000fe200078ef8f0 */
[----:B---3--:R-:W-:-:S02]  /*1270*/  IMAD.U32 R12, RZ, RZ, UR4 ;  /* 0x00000004ff0c7e24 */ /* 0x008fc4000f8e00ff */
[----:B------:R-:W-:Y:S01]  /*1280*/  IMAD.U32 R18, RZ, RZ, UR7 ;  /* 0x00000007ff127e24 */ /* 0x000fe2000f8e00ff */
[----:B-1----:R-:W-:Y:S01]  /*1290*/  IABS R7, R0 ;  /* 0x0000000000077213 */ /* 0x002fe20000000000 */
[----:B-----5:R-:W-:-:S03]  /*12a0*/  IMAD.U32 R30, RZ, RZ, UR14 ;  /* 0x0000000eff1e7e24 */ /* 0x020fc6000f8e00ff */
[----:B------:R-:W1:Y:S01]  /*12b0*/  I2F.RP R3, R7 ;  /* 0x0000000700037306 */ /* 0x000e620000209400 */
[----:B------:R-:W-:Y:S01]  /*12c0*/  UIADD3 UR14, UPT, UPT, UR16, -0x1, URZ ;  /* 0xffffffff100e7890 */ /* 0x000fe2000fffe0ff */
[C---:B----4-:R-:W-:Y:S01]  /*12d0*/  IMAD R10, R172.reuse, UR9, RZ ;  /* 0x00000009ac0a7c24 */ /* 0x050fe2000f8e02ff */
[----:B--2---:R-:W-:Y:S01]  /*12e0*/  IABS R4, R4 ;  /* 0x0000000400047213 */ /* 0x004fe20000000000 */
[C---:B------:R-:W-:Y:S01]  /*12f0*/  IMAD.SHL.U32 R80, R172.reuse, 0x20, RZ ;  /* 0x00000020ac507824 */ /* 0x040fe200078e00ff */
[C-C-:B------:R-:W-:Y:S01]  /*1300*/  SHF.L.U64.HI R78, R172.reuse, 0x5, R173.reuse ;  /* 0x00000005ac4e7819 */ /* 0x140fe200000102ad */
[----:B------:R-:W-:Y:S01]  /*1310*/  IMAD R10, R173, UR8, R10 ;  /* 0x00000008ad0a7c24 */ /* 0x000fe2000f8e020a */
[----:B------:R-:W-:Y:S01]  /*1320*/  SHF.L.U64.HI R81, R172, 0x4, R173 ;  /* 0x00000004ac517819 */ /* 0x000fe200000102ad */
[----:B------:R-:W-:-:S04]  /*1330*/  IMAD.WIDE.U32 R16, R80, UR14, RZ ;  /* 0x0000000e50107c25 */ /* 0x000fc8000f8e00ff */
[----:B------:R-:W-:Y:S01]  /*1340*/  IMAD.SHL.U32 R82, R172, 0x10, RZ ;  /* 0x00000010ac527824 */ /* 0x000fe200078e00ff */
[----:B-1----:R-:W1:Y:S01]  /*1350*/  MUFU.RCP R8, R3 ;  /* 0x0000000300087308 */ /* 0x002e620000001000 */
[----:B------:R-:W-:Y:S02]  /*1360*/  IMAD R21, R78, UR14, RZ ;  /* 0x0000000e4e157c24 */ /* 0x000fe4000f8e02ff */
[----:B------:R-:W-:Y:S02]  /*1370*/  IMAD.U32 R242, RZ, RZ, UR14 ;  /* 0x0000000efff27e24 */ /* 0x000fe4000f8e00ff */
[----:B-1----:R-:W-:-:S04]  /*1380*/  VIADD R8, R8, 0xffffffe ;  /* 0x0ffffffe08087836 */ /* 0x002fc80000000000 */
[----:B------:R-:W1:Y:S02]  /*1390*/  F2I.FTZ.U32.TRUNC.NTZ R9, R8 ;  /* 0x0000000800097305 */ /* 0x000e64000021f000 */
[----:B-1----:R-:W-:Y:S02]  /*13a0*/  IMAD.MOV R2, RZ, RZ, -R9 ;  /* 0x000000ffff027224 */ /* 0x002fe400078e0a09 */
[----:B------:R-:W-:Y:S02]  /*13b0*/  IMAD.MOV.U32 R8, RZ, RZ, RZ ;  /* 0x000000ffff087224 */ /* 0x000fe400078e00ff */
[----:B------:R-:W-:-:S04]  /*13c0*/  IMAD R2, R2, R7, RZ ;  /* 0x0000000702027224 */ /* 0x000fc800078e02ff */
[----:B------:R-:W-:Y:S02]  /*13d0*/  IMAD.HI.U32 R9, R9, R2, R8 ;  /* 0x0000000209097227 */ /* 0x000fe400078e0008 */
[----:B------:R-:W1:Y:S04]  /*13e0*/  LDC.64 R2, c[0x0][0x3c0] ;  /* 0x0000f000ff027b82 */ /* 0x000e680000000a00 */
[----:B------:R-:W-:-:S04]  /*13f0*/  IMAD.HI.U32 R20, R9, R4, RZ ;  /* 0x0000000409147227 */ /* 0x000fc800078e00ff */
[----:B------:R-:W-:Y:S02]  /*1400*/  IMAD.MOV R8, RZ, RZ, -R20 ;  /* 0x000000ffff087224 */ /* 0x000fe400078e0a14 */
[----:B------:R-:W-:Y:S02]  /*1410*/  IMAD.U32 R9, RZ, RZ, UR5 ;  /* 0x00000005ff097e24 */ /* 0x000fe4000f8e00ff */
[----:B------:R-:W-:Y:S01]  /*1420*/  IMAD R8, R7, R8, R4 ;  /* 0x0000000807087224 */ /* 0x000fe200078e0204 */
[----:B------:R-:W-:-:S04]  /*1430*/  LOP3.LUT R4, R240, 0x38, RZ, 0xc0, !PT ;  /* 0x00000038f0047812 */ /* 0x000fc800078ec0ff */
[----:B------:R-:W-:Y:S01]  /*1440*/  ISETP.GT.U32.AND P1, PT, R7, R8, PT ;  /* 0x000000080700720c */ /* 0x000fe20003f24070 */
[----:B------:R-:W-:-:S04]  /*1450*/  IMAD.WIDE.U32 R14, R172, UR8, R4 ;  /* 0x00000008ac0e7c25 */ /* 0x000fc8000f8e0004 */
[----:B------:R-:W-:Y:S02]  /*1460*/  IMAD.IADD R11, R15, 0x1, R10 ;  /* 0x000000010f0b7824 */ /* 0x000fe400078e020a */
[----:B-1----:R-:W-:Y:S02]  /*1470*/  IMAD R6, R2, UR9, RZ ;  /* 0x0000000902067c24 */ /* 0x002fe4000f8e02ff */
[----:B------:R-:W-:Y:S02]  /*1480*/  IMAD.MOV.U32 R10, RZ, RZ, R14 ;  /* 0x000000ffff0a7224 */ /* 0x000fe400078e000e */
[----:B------:R-:W-:-:S04]  /*1490*/  IMAD.WIDE.U32 R30, R30, UR20, R4 ;  /* 0x000000141e1e7c25 */ /* 0x000fc8000f8e0004 */
[----:B------:R-:W-:Y:S02]  /*14a0*/  @!P1 IMAD.IADD R8, R8, 0x1, -R7 ;  /* 0x0000000108089824 */ /* 0x000fe400078e0a07 */
[----:B------:R-:W-:Y:S01]  /*14b0*/  @!P1 VIADD R20, R20, 0x1 ;  /* 0x0000000114149836 */ /* 0x000fe20000000000 */
[----:B------:R-:W-:Y:S01]  /*14c0*/  ISETP.NE.AND P1, PT, R0, RZ, PT ;  /* 0x000000ff0000720c */ /* 0x000fe20003f25270 */
[----:B------:R-:W-:Y:S01]  /*14d0*/  IMAD.WIDE.U32 R12, R12, UR20, R10 ;  /* 0x000000140c0c7c25 */ /* 0x000fe2000f8e000a */
[----:B------:R-:W-:Y:S02]  /*14e0*/  ISETP.GE.U32.AND P2, PT, R8, R7, PT ;  /* 0x000000070800720c */ /* 0x000fe40003f46070 */
[----:B------:R-:W-:Y:S01]  /*14f0*/  LOP3.LUT R8, R0, UR19, RZ, 0x3c, !PT ;  /* 0x0000001300087c12 */ /* 0x000fe2000f8e3cff */
[----:B------:R-:W-:Y:S02]  /*1500*/  IMAD R7, R3, UR8, R6 ;  /* 0x0000000803077c24 */ /* 0x000fe4000f8e0206 */
[----:B------:R-:W-:Y:S01]  /*1510*/  IMAD.U32 R6, RZ, RZ, UR6 ;  /* 0x00000006ff067e24 */ /* 0x000fe2000f8e00ff */
[----:B------:R-:W-:Y:S01]  /*1520*/  ISETP.GE.AND P0, PT, R8, RZ, PT ;  /* 0x000000ff0800720c */ /* 0x000fe20003f06270 */
[----:B------:R-:W1:Y:S01]  /*1530*/  LDCU.128 UR4, c[0x0][0x3d0] ;  /* 0x00007a00ff0477ac */ /* 0x000e620008000c00 */
[----:B------:R-:W-:-:S02]  /*1540*/  IMAD.WIDE.U32 R10, R2, UR8, R4 ;  /* 0x00000008020a7c25 */ /* 0x000fc4000f8e0004 */
[----:B------:R-:W2:Y:S01]  /*1550*/  LDC.64 R4, c[0x0][0x3b0] ;  /* 0x0000ec00ff047b82 */ /* 0x000ea20000000a00 */
[----:B------:R-:W3:Y:S01]  /*1560*/  LDCU.128 UR8, c[0x0][0x380] ;  /* 0x00007000ff0877ac */ /* 0x000ee20008000c00 */
[----:B------:R-:W-:Y:S02]  /*1570*/  IMAD.IADD R11, R11, 0x1, R7 ;  /* 0x000000010b0b7824 */ /* 0x000fe400078e0207 */
[----:B------:R-:W-:Y:S02]  /*1580*/  @P2 VIADD R20, R20, 0x1 ;  /* 0x0000000114142836 */ /* 0x000fe40000000000 */
[----:B------:R-:W-:Y:S01]  /*1590*/  IMAD R9, R9, UR20, R13 ;  /* 0x0000001409097c24 */ /* 0x000fe2000f8e020d */
[----:B------:R-:W-:Y:S01]  /*15a0*/  SHF.R.U32.HI R13, RZ, 0x3, R170 ;  /* 0x00000003ff0d7819 */ /* 0x000fe200000116aa */
[----:B------:R-:W-:Y:S02]  /*15b0*/  IMAD.MOV.U32 R8, RZ, RZ, R12 ;  /* 0x000000ffff087224 */ /* 0x000fe400078e000c */
[----:B------:R-:W-:Y:S01]  /*15c0*/  @!P0 IMAD.MOV R20, RZ, RZ, -R20 ;  /* 0x000000ffff148224 */ /* 0x000fe200078e0a14 */
[----:B------:R-:W-:Y:S01]  /*15d0*/  @!P1 LOP3.LUT R20, RZ, R0, RZ, 0x33, !PT ;  /* 0x00000000ff149212 */ /* 0x000fe200078e33ff */
[----:B------:R-:W-:Y:S01]  /*15e0*/  IMAD.WIDE.U32 R6, R6, UR20, R10 ;  /* 0x0000001406067c25 */ /* 0x000fe2000f8e000a */
[----:B------:R-:W-:-:S02]  /*15f0*/  IADD3 R12, P0, PT, R82, R16, RZ ;  /* 0x00000010520c7210 */ /* 0x000fc40007f1e0ff */
[----:B------:R-:W-:Y:S01]  /*1600*/  SHF.R.S32.HI R15, RZ, 0x1f, R20 ;  /* 0x0000001fff0f7819 */ /* 0x000fe20000011414 */
[----:B------:R-:W-:-:S04]  /*1610*/  IMAD.WIDE.U32 R8, R13, R172, R8 ;  /* 0x000000ac0d087225 */ /* 0x000fc800078e0008 */
[----:B------:R-:W-:Y:S02]  /*1620*/  IMAD R19, R18, UR20, R7 ;  /* 0x0000001412137c24 */ /* 0x000fe4000f8e0207 */
[----:B------:R-:W-:Y:S02]  /*1630*/  IMAD.MOV.U32 R18, RZ, RZ, R6 ;  /* 0x000000ffff127224 */ /* 0x000fe400078e0006 */
[----:B------:R-:W4:Y:S01]  /*1640*/  LDC.64 R6, c[0x0][0x3c8] ;  /* 0x0000f200ff067b82 */ /* 0x000f220000000a00 */
[----:B------:R-:W-:Y:S01]  /*1650*/  IMAD R9, R13, R173, R9 ;  /* 0x000000ad0d097224 */ /* 0x000fe200078e0209 */
[C-C-:B--2---:R-:W-:Y:S01]  /*1660*/  SHF.L.U64.HI R25, R4.reuse, 0x5, R5.reuse ;  /* 0x0000000504197819 */ /* 0x144fe20000010205 */
[----:B-1----:R-:W-:Y:S01]  /*1670*/  IMAD R23, R15, UR4, RZ ;  /* 0x000000040f177c24 */ /* 0x002fe2000f8e02ff */
[----:B------:R-:W-:Y:S01]  /*1680*/  SHF.L.U64.HI R27, R4, 0x4, R5 ;  /* 0x00000004041b7819 */ /* 0x000fe20000010205 */
[----:B------:R-:W-:-:S04]  /*1690*/  IMAD.WIDE.U32 R8, R20, UR4, R8 ;  /* 0x0000000414087c25 */ /* 0x000fc8000f8e0008 */
[----:B------:R-:W-:Y:S01]  /*16a0*/  IMAD R220, R20, UR5, R23 ;  /* 0x0000000514dc7c24 */ /* 0x000fe2000f8e0217 */
[----:B---3--:R-:W-:Y:S01]  /*16b0*/  LEA R221, P1, R8, UR10, 0x1 ;  /* 0x0000000a08dd7c11 */ /* 0x008fe2000f8208ff */
[----:B------:R-:W-:Y:S01]  /*16c0*/  UIMAD.WIDE.U32 UR4, UR25, 0x80, URZ ;  /* 0x00000080190478a5 */ /* 0x000fe2000f8e00ff */
[----:B------:R-:W-:-:S04]  /*16d0*/  IMAD.WIDE.U32 R18, R13, R2, R18 ;  /* 0x000000020d127225 */ /* 0x000fc800078e0012 */
[----:B------:R-:W-:Y:S02]  /*16e0*/  IMAD.IADD R220, R9, 0x1, R220 ;  /* 0x0000000109dc7824 */ /* 0x000fe400078e02dc */
[----:B------:R-:W-:Y:S02]  /*16f0*/  IMAD.U32 R11, RZ, RZ, UR15 ;  /* 0x0000000fff0b7e24 */ /* 0x000fe4000f8e00ff */
[----:B------:R-:W-:Y:S01]  /*1700*/  IMAD.IADD R0, R17, 0x1, R21 ;  /* 0x0000000111007824 */ /* 0x000fe200078e0215 */
[----:B------:R-:W-:Y:S01]  /*1710*/  LEA.HI.X R220, R8, UR11, R220, 0x1, P1 ;  /* 0x0000000b08dc7c11 */ /* 0x000fe200088f0cdc */
[----:B------:R-:W-:Y:S01]  /*1720*/  IMAD R15, R15, UR6, RZ ;  /* 0x000000060f0f7c24 */ /* 0x000fe2000f8e02ff */
[C---:B------:R-:W-:Y:S01]  /*1730*/  LEA R10, P1, R16.reuse, R221, 0x1 ;  /* 0x000000dd100a7211 */ /* 0x040fe200078208ff */
[C---:B------:R-:W-:Y:S01]  /*1740*/  IMAD R19, R13.reuse, R3, R19 ;  /* 0x000000030d137224 */ /* 0x040fe200078e0213 */
[----:B------:R-:W-:Y:S01]  /*1750*/  LOP3.LUT R13, R13, UR4, RZ, 0xfc, !PT ;  /* 0x000000040d0d7c12 */ /* 0x000fe2000f8efcff */
[----:B------:R-:W-:Y:S01]  /*1760*/  IMAD R31, R11, UR20, R31 ;  /* 0x000000140b1f7c24 */ /* 0x000fe2000f8e021f */
[-C--:B------:R-:W-:Y:S01]  /*1770*/  LEA.HI.X R11, R16, R220.reuse, R0, 0x1, P1 ;  /* 0x000000dc100b7211 */ /* 0x080fe200008f0c00 */
[----:B------:R-:W-:Y:S01]  /*1780*/  IMAD.X R9, R0, 0x1, R81, P0 ;  /* 0x0000000100097824 */ /* 0x000fe200000e0651 */
[----:B------:R-:W-:Y:S01]  /*1790*/  LEA R8, P0, R12, R221, 0x1 ;  /* 0x000000dd0c087211 */ /* 0x000fe200078008ff */
[----:B------:R-:W-:Y:S01]  /*17a0*/  IMAD R218, R20, UR7, R15 ;  /* 0x0000000714da7c24 */ /* 0x000fe2000f8e020f */
[----:B------:R-:W-:Y:S01]  /*17b0*/  SHF.L.U64.HI R17, R4, 0x6, R5 ;  /* 0x0000000604117819 */ /* 0x000fe20000010205 */
[----:B------:R-:W-:Y:S01]  /*17c0*/  IMAD.WIDE.U32 R20, R20, UR6, R18 ;  /* 0x0000000614147c25 */ /* 0x000fe2000f8e0012 */
[----:B------:R-:W-:Y:S01]  /*17d0*/  LEA.HI.X R9, R12, R220, R9, 0x1, P0 ;  /* 0x000000dc0c097211 */ /* 0x000fe200000f0c09 */
[----:B------:R-:W-:-:S02]  /*17e0*/  UMOV UR4, 0x400 ;  /* 0x0000040000047882 */ /* 0x000fc40000000000 */
[C---:B------:R-:W-:Y:S01]  /*17f0*/  IMAD R14, R4.reuse, UR5, RZ ;  /* 0x00000005040e7c24 */ /* 0x040fe2000f8e02ff */
[----:B------:R-:W1:Y:S01]  /*1800*/  S2UR UR5, SR_CgaCtaId ;  /* 0x00000000000579c3 */ /* 0x000e620000008800 */
[----:B------:R-:W-:Y:S01]  /*1810*/  IMAD.SHL.U32 R16, R4, 0x40, RZ ;  /* 0x0000004004107824 */ /* 0x000fe200078e00ff */
[----:B------:R-:W-:Y:S01]  /*1820*/  LEA R219, P0, R20, UR12, 0x1 ;  /* 0x0000000c14db7c11 */ /* 0x000fe2000f8008ff */
[C---:B------:R-:W-:Y:S02]  /*1830*/  IMAD.SHL.U32 R24, R4.reuse, 0x20, RZ ;  /* 0x0000002004187824 */ /* 0x040fe400078e00ff */
[----:B------:R-:W-:Y:S02]  /*1840*/  IMAD.SHL.U32 R26, R4, 0x10, RZ ;  /* 0x00000010041a7824 */ /* 0x000fe400078e00ff */
[----:B------:R-:W-:Y:S02]  /*1850*/  IMAD.IADD R218, R21, 0x1, R218 ;  /* 0x0000000115da7824 */ /* 0x000fe400078e02da */
[----:B----4-:R-:W-:-:S03]  /*1860*/  IMAD.WIDE.U32 R30, R6, UR19, R30 ;  /* 0x00000013061e7c25 */ /* 0x010fc6000f8e001e */
[----:B------:R-:W-:Y:S01]  /*1870*/  LEA.HI.X R218, R20, UR13, R218, 0x1, P0 ;  /* 0x0000000d14da7c11 */ /* 0x000fe200080f0cda */
[----:B------:R-:W-:-:S04]  /*1880*/  IMAD.WIDE.U32 R16, R13, R4, R16 ;  /* 0x000000040d107225 */ /* 0x000fc800078e0010 */
[----:B------:R-:W-:-:S04]  /*1890*/  IMAD.WIDE.U32 R18, R13, R4, R24 ;  /* 0x000000040d127225 */ /* 0x000fc800078e0018 */
[C---:B------:R-:W-:Y:S01]  /*18a0*/  IMAD R14, R13.reuse, R5, R14 ;  /* 0x000000050d0e7224 */ /* 0x040fe200078e020e */
[C---:B------:R-:W-:Y:S01]  /*18b0*/  IADD3 R21, P0, PT, R30.reuse, R18, RZ ;  /* 0x000000121e157210 */ /* 0x040fe20007f1e0ff */
[----:B------:R-:W-:Y:S01]  /*18c0*/  IMAD.WIDE.U32 R34, R13, R4, R26 ;  /* 0x000000040d227225 */ /* 0x000fe200078e001a */
[--C-:B------:R-:W-:Y:S01]  /*18d0*/  IADD3 R23, P6, P5, R30, R18, R26.reuse ;  /* 0x000000121e177210 */ /* 0x100fe20007dde01a */
[----:B-1----:R-:W-:Y:S02]  /*18e0*/  ULEA UR5, UR5, UR4, 0x18 ;  /* 0x0000000405057291 */ /* 0x002fe4000f8ec0ff */
[----:B------:R-:W-:Y:S01]  /*18f0*/  IMAD R31, R7, UR19, R31 ;  /* 0x00000013071f7c24 */ /* 0x000fe2000f8e021f */
[----:B------:R-:W-:Y:S01]  /*1900*/  IADD3 R7, P1, PT, R24, R16, RZ ;  /* 0x0000001018077210 */ /* 0x000fe20007f3e0ff */
[----:B------:R-:W-:Y:S01]  /*1910*/  IMAD.IADD R33, R14, 0x1, R19 ;  /* 0x000000010e217824 */ /* 0x000fe200078e0213 */
[----:B------:R-:W-:Y:S01]  /*1920*/  IADD3 R19, P2, PT, R30, R34, RZ ;  /* 0x000000221e137210 */ /* 0x000fe20007f5e0ff */
[----:B------:R-:W-:Y:S01]  /*1930*/  IMAD.IADD R29, R14, 0x1, R17 ;  /* 0x000000010e1d7824 */ /* 0x000fe200078e0211 */
[C---:B------:R-:W-:Y:S01]  /*1940*/  IADD3 R17, P4, PT, R30.reuse, R16, RZ ;  /* 0x000000101e117210 */ /* 0x040fe20007f9e0ff */
[----:B------:R-:W-:Y:S01]  /*1950*/  IMAD.X R20, R33, 0x1, R31, P0 ;  /* 0x0000000121147824 */ /* 0x000fe200000e061f */
[----:B------:R-:W-:Y:S01]  /*1960*/  IADD3.X R22, PT, PT, R31, R33, R27, P6, P5 ;  /* 0x000000211f167210 */ /* 0x000fe200037ea41b */
[----:B------:R-:W-:Y:S01]  /*1970*/  IMAD.X R25, R29, 0x1, R25, P1 ;  /* 0x000000011d197824 */ /* 0x000fe200008e0619 */
[----:B------:R-:W-:Y:S01]  /*1980*/  IADD3 R15, P1, P0, R30, R7, R26 ;  /* 0x000000071e0f7210 */ /* 0x000fe2000783e01a */
[----:B------:R-:W1:Y:S01]  /*1990*/  LDCU UR4, c[0x0][0x3e0] ;  /* 0x00007c00ff0477ac */ /* 0x000e620008000800 */
[----:B------:R-:W-:-:S02]  /*19a0*/  IADD3.X R18, PT, PT, R31, R14, R35, P2, !PT ;  /* 0x0000000e1f127210 */ /* 0x000fc400017fe423 */
[----:B------:R-:W-:Y:S02]  /*19b0*/  IADD3 R7, P5, PT, R7, R30, RZ ;  /* 0x0000001e07077210 */ /* 0x000fe40007fbe0ff */
[----:B------:R-:W-:Y:S01]  /*19c0*/  IADD3 R5, P3, P2, R30, R16, R26 ;  /* 0x000000101e057210 */ /* 0x000fe20007a7e01a */
[----:B------:R-:W-:Y:S01]  /*19d0*/  IMAD.X R16, R29, 0x1, R31, P4 ;  /* 0x000000011d107824 */ /* 0x000fe200020e061f */
[----:B------:R-:W-:Y:S01]  /*19e0*/  IADD3.X R12, PT, PT, R31, R25, R27, P1, P0 ;  /* 0x000000191f0c7210 */ /* 0x000fe20000fe041b */
[----:B------:R-:W-:Y:S01]  /*19f0*/  IMAD.X R6, R25, 0x1, R31, P5 ;  /* 0x0000000119067824 */ /* 0x000fe200028e061f */
[----:B------:R-:W-:Y:S01]  /*1a00*/  IADD3.X R0, PT, PT, R31, R29, R27, P3, P2 ;  /* 0x0000001d1f007210 */ /* 0x000fe20001fe441b */
[----:B------:R-:W-:Y:S01]  /*1a10*/  IMAD.WIDE.U32 R30, R13, R4, R30 ;  /* 0x000000040d1e7225 */ /* 0x000fe200078e001e */
[----:B------:R-:W-:Y:S02]  /*1a20*/  LEA R26, P1, R21, UR8, 0x1 ;  /* 0x00000008151a7c11 */ /* 0x000fe4000f8208ff */
[----:B------:R-:W-:Y:S01]  /*1a30*/  LEA R28, P2, R19, UR8, 0x1 ;  /* 0x00000008131c7c11 */ /* 0x000fe2000f8408ff */
[----:B------:R-:W-:Y:S01]  /*1a40*/  IMAD.IADD R13, R31, 0x1, R14 ;  /* 0x000000011f0d7824 */ /* 0x000fe200078e020e */
[----:B------:R-:W-:-:S02]  /*1a50*/  LEA.HI.X R27, R21, UR9, R20, 0x1, P1 ;  /* 0x00000009151b7c11 */ /* 0x000fc400088f0c14 */
[C---:B------:R-:W-:Y:S01]  /*1a60*/  LEA R20, P1, R30.reuse, UR8, 0x1 ;  /* 0x000000081e147c11 */ /* 0x040fe2000f8208ff */
[----:B-1----:R-:W-:Y:S01]  /*1a70*/  UIMAD UR4, UR20, UR4, UR19 ;  /* 0x00000004140472a4 */ /* 0x002fe2000f8e0213 */
[----:B------:R-:W-:Y:S02]  /*1a80*/  LEA R24, P0, R23, UR8, 0x1 ;  /* 0x0000000817187c11 */ /* 0x000fe4000f8008ff */
[----:B------:R-:W-:Y:S01]  /*1a90*/  LEA.HI.X R21, R30, UR9, R13, 0x1, P1 ;  /* 0x000000091e157c11 */ /* 0x000fe200088f0c0d */
[----:B------:R-:W-:Y:S01]  /*1aa0*/  USHF.L.U32 UR4, UR4, 0x5, URZ ;  /* 0x0000000504047899 */ /* 0x000fe200080006ff */
[----:B------:R-:W-:Y:S02]  /*1ab0*/  LEA R83, R174, UR5, 0x1 ;  /* 0x00000005ae537c11 */ /* 0x000fe4000f8e08ff */
[----:B------:R-:W-:Y:S02]  /*1ac0*/  LEA.HI.X R29, R19, UR9, R18, 0x1, P2 ;  /* 0x00000009131d7c11 */ /* 0x000fe400090f0c12 */
[----:B------:R-:W-:Y:S01]  /*1ad0*/  LEA.HI.X R25, R23, UR9, R22, 0x1, P0 ;  /* 0x0000000917197c11 */ /* 0x000fe200080f0c16 */
[----:B------:R-:W-:Y:S01]  /*1ae0*/  @!PT LDS RZ, [RZ] ;  /* 0x00000000fffff984 */ /* 0x000fe20000000800 */
[----:B------:R-:W-:Y:S01]  /*1af0*/  @!PT LDS RZ, [RZ] ;  /* 0x00000000fffff984 */ /* 0x000fe20000000800 */
[----:B------:R-:W-:Y:S01]  /*1b00*/  @!PT LDS RZ, [RZ] ;  /* 0x00000000fffff984 */ /* 0x000fe20000000800 */
[----:B------:R-:W-:Y:S01]  /*1b10*/  LDGSTS.E.BYPASS.LTC128B.128 [R83], desc[UR22][R20.64] ;  /* 0x0000000014537fae */ /* 0x000fe2000b981a16 */
[----:B------:R-:W-:-:S02]  /*1b20*/  LEA R18, P0, R17, UR8, 0x1 ;  /* 0x0000000811127c11 */ /* 0x000fc4000f8008ff */
[----:B------:R-:W-:Y:S01]  /*1b30*/  LEA R22, P2, R5, UR8, 0x1 ;  /* 0x0000000805167c11 */ /* 0x000fe2000f8408ff */
[----:B------:R-:W-:Y:S01]  /*1b40*/  LDGSTS.E.BYPASS.LTC128B.128 [R83+0x4000], desc[UR22][R20.64+0x80] ;  /* 0x0400008014537fae */ /* 0x000fe2000b981a16 */
[----:B------:R-:W-:Y:S02]  /*1b50*/  LEA.HI.X R19, R17, UR9, R16, 0x1, P0 ;  /* 0x0000000911137c11 */ /* 0x000fe400080f0c10 */
[----:B------:R-:W-:Y:S01]  /*1b60*/  LEA R16, P1, R7, UR8, 0x1 ;  /* 0x0000000807107c11 */ /* 0x000fe2000f8208ff */
[----:B------:R-:W-:Y:S01]  /*1b70*/  LDGSTS.E.BYPASS.LTC128B.128 [R83+0x800], desc[UR22][R28.64] ;  /* 0x008000001c537fae */ /* 0x000fe2000b981a16 */
[----:B------:R-:W-:Y:S02]  /*1b80*/  LEA R4, P0, R15, UR8, 0x1 ;  /* 0x000000080f047c11 */ /* 0x000fe4000f8008ff */
[----:B------:R-:W-:Y:S01]  /*1b90*/  LEA.HI.X R23, R5, UR9, R0, 0x1, P2 ;  /* 0x0000000905177c11 */ /* 0x000fe200090f0c00 */
[----:B------:R-:W-:Y:S01]  /*1ba0*/  LDGSTS.E.BYPASS.LTC128B.128 [R83+0x4800], desc[UR22][R28.64+0x80] ;  /* 0x048000801c537fae */ /* 0x000fe2000b981a16 */
[----:B------:R-:W-:Y:S01]  /*1bb0*/  LEA.HI.X R17, R7, UR9, R6, 0x1, P1 ;  /* 0x0000000907117c11 */ /* 0x000fe200088f0c06 */
[----:B------:R-:W-:Y:S01]  /*1bc0*/  IMAD.WIDE.U32 R6, R2, UR14, RZ ;  /* 0x0000000e02067c25 */ /* 0x000fe2000f8e00ff */
[----:B------:R-:W-:Y:S01]  /*1bd0*/  LEA.HI.X R5, R15, UR9, R12, 0x1, P0 ;  /* 0x000000090f057c11 */ /* 0x000fe200080f0c0c */
[----:B------:R-:W-:Y:S01]  /*1be0*/  LDGSTS.E.BYPASS.LTC128B.128 [R83+0x1000], desc[UR22][R26.64] ;  /* 0x010000001a537fae */ /* 0x000fe2000b981a16 */
[----:B------:R-:W-:Y:S01]  /*1bf0*/  LOP3.LUT R12, R77, 0x200, RZ, 0xc0, !PT ;  /* 0x000002004d0c7812 */ /* 0x000fe200078ec0ff */
[----:B------:R-:W-:-:S02]  /*1c00*/  IMAD R7, R3, UR14, R7 ;  /* 0x0000000e03077c24 */ /* 0x000fc4000f8e0207 */
[----:B------:R-:W-:Y:S01]  /*1c10*/  LDGSTS.E.BYPASS.LTC128B.128 [R83+0x5000], desc[UR22][R26.64+0x80] ;  /* 0x050000801a537fae */ /* 0x000fe2000b981a16 */
[----:B------:R-:W-:Y:S01]  /*1c20*/  IMAD.SHL.U32 R13, R6, 0x20, RZ ;  /* 0x00000020060d7824 */ /* 0x000fe200078e00ff */
[----:B------:R-:W-:Y:S02]  /*1c30*/  LOP3.LUT R217, R12, 0x7c00, R217, 0xf8, !PT ;  /* 0x00007c000cd97812 */ /* 0x000fe400078ef8d9 */
[----:B------:R-:W-:Y:S02]  /*1c40*/  LDGSTS.E.BYPASS.LTC128B.128 [R83+0x1800], desc[UR22][R24.64] ;  /* 0x0180000018537fae */ /* 0x000fe4000b981a16 */
[----:B------:R-:W-:Y:S02]  /*1c50*/  LEA R0, P0, R2, R13, 0x4 ;  /* 0x0000000d02007211 */ /* 0x000fe400078020ff */
[----:B------:R-:W-:Y:S04]  /*1c60*/  LDGSTS.E.BYPASS.LTC128B.128 [R83+0x5800], desc[UR22][R24.64+0x80] ;  /* 0x0580008018537fae */ /* 0x000fe8000b981a16 */
[----:B------:R-:W-:Y:S04]  /*1c70*/  LDGSTS.E.BYPASS.LTC128B.128 [R83+0x2000], desc[UR22][R18.64] ;  /* 0x0200000012537fae */ /* 0x000fe8000b981a16 */
[----:B------:R-:W-:Y:S04]  /*1c80*/  LDGSTS.E.BYPASS.LTC128B.128 [R83+0x6000], desc[UR22][R18.64+0x80] ;  /* 0x0600008012537fae */ /* 0x000fe8000b981a16 */
        /* <DEDUP_REMOVED lines=8> */
[----:B------:R-:W-:Y:S04]  /*1d10*/  LDGSTS.E.BYPASS.LTC128B.128 [R83+0x8800], desc[UR22][R8.64] ;  /* 0x0880000008537fae */ /* 0x000fe8000b981a16 */
[----:B------:R3:W-:Y:S04]  /*1d20*/  LDGSTS.E.BYPASS.LTC128B.128 [R83+0x9800], desc[UR22][R8.64+0x80] ;  /* 0x0980008008537fae */ /* 0x0007e8000b981a16 */
[----:B------:R-:W0:Y:S01]  /*1d30*/  LDGDEPBAR ;  /* 0x00000000000079af */ /* 0x000e220000000000 */
[----:B-1----:R-:W-:-:S04]  /*1d40*/  SHF.L.U64.HI R5, R6, 0x5, R7 ;  /* 0x0000000506057819 */ /* 0x002fc80000010207 */
[----:B------:R-:W-:Y:S01]  /*1d50*/  LEA.HI.X R5, R2, R5, R3, 0x4, P0 ;  /* 0x0000000502057211 */ /* 0x000fe200000f2403 */
[----:B------:R-:W-:Y:S01]  /*1d60*/  IMAD.MOV.U32 R2, RZ, RZ, 0x40 ;  /* 0x00000040ff027424 */ /* 0x000fe200078e00ff */
[----:B--2---:R-:W-:Y:S02]  /*1d70*/  LOP3.LUT R11, R77, 0x1c0, RZ, 0xc0, !PT ;  /* 0x000001c04d0b7812 */ /* 0x004fe400078ec0ff */
[CC--:B------:R-:W-:Y:S02]  /*1d80*/  LEA R10, P0, R0.reuse, R219.reuse, 0x1 ;  /* 0x000000db000a7211 */ /* 0x0c0fe400078008ff */
[----:B------:R-:W-:Y:S02]  /*1d90*/  LOP3.LUT R4, R11, 0x38, R240, 0xf8, !PT ;  /* 0x000000380b047812 */ /* 0x000fe400078ef8f0 */
[----:B------:R-:W-:Y:S02]  /*1da0*/  LEA.HI.X R11, R0, R218, R5, 0x1, P0 ;  /* 0x000000da000b7211 */ /* 0x000fe400000f0c05 */
[----:B---3--:R-:W-:Y:S01]  /*1db0*/  LEA R8, P1, R6, R219, 0x6 ;  /* 0x000000db06087211 */ /* 0x008fe200078230ff */
[----:B------:R-:W-:-:S04]  /*1dc0*/  DEPBAR.LE SB0, 0x0 ;  /* 0x000080000000791a */ /* 0x000fc80000000000 */
[C---:B------:R-:W-:Y:S02]  /*1dd0*/  LOP3.LUT R76, R4.reuse, 0x8, R85, 0x78, !PT ;  /* 0x00000008044c7812 */ /* 0x040fe400078e7855 */
[----:B------:R-:W-:Y:S02]  /*1de0*/  LOP3.LUT R3, R4, 0x8, R170, 0x78, !PT ;  /* 0x0000000804037812 */ /* 0x000fe400078e78aa */
[----:B------:R-:W-:Y:S01]  /*1df0*/  LEA.HI.X R9, R6, R218, R7, 0x6, P1 ;  /* 0x000000da06097211 */ /* 0x000fe200008f3407 */
[----:B------:R-:W-:Y:S01]  /*1e00*/  BAR.SYNC.DEFER_BLOCKING 0x0 ;  /* 0x0000000000007b1d */ /* 0x000fe20000010000 */
[----:B------:R-:W-:Y:S01]  /*1e10*/  LOP3.LUT R217, R217, R76, RZ, 0xfc, !PT ;  /* 0x0000004cd9d97212 */ /* 0x000fe200078efcff */
[----:B------:R-:W-:Y:S01]  /*1e20*/  IMAD R216, R3, 0x2, R216 ;  /* 0x0000000203d87824 */ /* 0x000fe200078e02d8 */
[----:B------:R-:W-:Y:S02]  /*1e30*/  R2P PR, R170, 0x6 ;  /* 0x00000006aa007804 */ /* 0x000fe40000000000 */
[----:B------:R-:W-:Y:S01]  /*1e40*/  LEA R217, R217, UR5, 0x1 ;  /* 0x00000005d9d97c11 */ /* 0x000fe2000f8e08ff */
[----:B------:R-:W-:Y:S01]  /*1e50*/  VIADD R0, R216, UR5 ;  /* 0x00000005d8007c36 */ /* 0x000fe20008000000 */
[----:B------:R-:W-:-:S02]  /*1e60*/  LOP3.LUT R85, R85, 0x1f0, RZ, 0xc0, !PT ;  /* 0x000001f055557812 */ /* 0x000fc400078ec0ff */
[----:B------:R-:W-:Y:S02]  /*1e70*/  SEL R3, R208, 0xffffffe0, !P1 ;  /* 0xffffffe0d0037807 */ /* 0x000fe40004800000 */
[----:B------:R-:W-:-:S03]  /*1e80*/  PLOP3.LUT P6, PT, P2, PT, PT, 0x80, 0x8 ;  /* 0x000000000008781c */ /* 0x000fc600017cf070 */
[C---:B------:R-:W-:Y:S01]  /*1e90*/  IMAD.IADD R211, R3.reuse, 0x1, R0 ;  /* 0x0000000103d37824 */ /* 0x040fe200078e0200 */
[----:B------:R-:W-:Y:S01]  /*1ea0*/  SEL R2, R2, 0xffffffc0, !P6 ;  /* 0xffffffc002027807 */ /* 0x000fe20007000000 */
[----:B------:R-:W-:-:S04]  /*1eb0*/  IMAD.IADD R215, R3, 0x1, R217 ;  /* 0x0000000103d77824 */ /* 0x000fc800078e02d9 */
[C---:B------:R-:W-:Y:S02]  /*1ec0*/  IMAD.IADD R214, R2.reuse, 0x1, R217 ;  /* 0x0000000102d67824 */ /* 0x040fe400078e02d9 */
[----:B------:R-:W-:Y:S01]  /*1ed0*/  IMAD.IADD R210, R2, 0x1, R0 ;  /* 0x0000000102d27824 */ /* 0x000fe200078e0200 */
[----:B------:R-:W-:Y:S01]  /*1ee0*/  SHF.R.U32.HI R2, RZ, 0x2, R170 ;  /* 0x00000002ff027819 */ /* 0x000fe200000116aa */
[----:B------:R-:W-:Y:S01]  /*1ef0*/  @!PT LDS RZ, [RZ] ;  /* 0x00000000fffff984 */ /* 0x000fe20000000800 */
[----:B------:R-:W-:Y:S01]  /*1f00*/  @!PT LDS RZ, [RZ] ;  /* 0x00000000fffff984 */ /* 0x000fe20000000800 */
[----:B------:R-:W-:Y:S01]  /*1f10*/  @!PT LDS RZ, [RZ] ;  /* 0x00000000fffff984 */ /* 0x000fe20000000800 */
[----:B------:R-:W-:Y:S01]  /*1f20*/  LDGSTS.E.BYPASS.LTC128B.128 [R83+0xa000], desc[UR22][R8.64] ;  /* 0x0a00000008537fae */ /* 0x000fe2000b981a16 */
[C---:B------:R-:W-:Y:S02]  /*1f30*/  IMAD.IADD R213, R3.reuse, 0x1, R214 ;  /* 0x0000000103d57824 */ /* 0x040fe400078e02d6 */
[----:B------:R-:W-:Y:S01]  /*1f40*/  IMAD.IADD R209, R3, 0x1, R210 ;  /* 0x0000000103d17824 */ /* 0x000fe200078e02d2 */
[----:B------:R-:W-:Y:S01]  /*1f50*/  LDGSTS.E.BYPASS.LTC128B.128 [R83+0xb000], desc[UR22][R8.64+0x80] ;  /* 0x0b00008008537fae */ /* 0x000fe2000b981a16 */
[----:B------:R-:W-:-:S03]  /*1f60*/  IMAD.U32 R0, RZ, RZ, UR21 ;  /* 0x00000015ff007e24 */ /* 0x000fc6000f8e00ff */
[----:B------:R-:W-:Y:S02]  /*1f70*/  LDGSTS.E.BYPASS.LTC128B.128 [R83+0xa800], desc[UR22][R10.64] ;  /* 0x0a8000000a537fae */ /* 0x000fe4000b981a16 */
[----:B------:R-:W-:Y:S02]  /*1f80*/  IADD3 R0, PT, PT, R85, 0x1, R0 ;  /* 0x0000000155007810 */ /* 0x000fe40007ffe000 */
[----:B------:R1:W-:Y:S04]  /*1f90*/  LDGSTS.E.BYPASS.LTC128B.128 [R83+0xb800], desc[UR22][R10.64+0x80] ;  /* 0x0b8000800a537fae */ /* 0x0003e8000b981a16 */
[----:B------:R-:W-:Y:S04]  /*1fa0*/  LDSM.16.M88.4 R32, [R216+UR5+0x8000] ;  /* 0x00800005d820783b */ /* 0x000fe80008000200 */
[----:B------:R-:W1:Y:S04]  /*1fb0*/  LDSM.16.M88.4 R20, [R217+0x2000] ;  /* 0x00200000d914783b */ /* 0x000e680000000200 */
[----:B------:R-:W2:Y:S04]  /*1fc0*/  LDSM.16.M88.4 R56, [R216+UR5+0x8800] ;  /* 0x00880005d838783b */ /* 0x000ea80008000200 */
[----:B------:R-:W3:Y:S04]  /*1fd0*/  LDSM.16.M88.4 R4, [R217] ;  /* 0x00000000d904783b */ /* 0x000ee80000000200 */
[----:B------:R-:W-:Y:S04]  /*1fe0*/  LDSM.16.M88.4 R52, [R211+0x8000] ;  /* 0x00800000d334783b */ /* 0x000fe80000000200 */
[----:B------:R-:W4:Y:S04]  /*1ff0*/  LDSM.16.M88.4 R12, [R215+0x2000] ;  /* 0x00200000d70c783b */ /* 0x000f280000000200 */
[----:B------:R-:W5:Y:S04]  /*2000*/  LDSM.16.M88.4 R48, [R211+0x8800] ;  /* 0x00880000d330783b */ /* 0x000f680000000200 */
[----:B------:R-:W5:Y:S04]  /*2010*/  LDSM.16.M88.4 R60, [R215] ;  /* 0x00000000d73c783b */ /* 0x000f680000000200 */
[----:B------:R-:W-:Y:S04]  /*2020*/  LDSM.16.M88.4 R44, [R214+0x2000] ;  /* 0x00200000d62c783b */ /* 0x000fe80000000200 */
[----:B------:R-:W5:Y:S04]  /*2030*/  LDSM.16.M88.4 R16, [R210+0x8000] ;  /* 0x00800000d210783b */ /* 0x000f680000000200 */
[----:B------:R-:W5:Y:S01]  /*2040*/  LDSM.16.M88.4 R68, [R210+0x8800] ;  /* 0x00880000d244783b */ /* 0x000f620000000200 */
[C---:B-1----:R-:W-:Y:S03]  /*2050*/  HMMA.16816.F32 R8, R20.reuse, R32, RZ ;  /* 0x000000201408723c */ /* 0x042fe600000018ff */
[----:B------:R-:W-:Y:S04]  /*2060*/  LDSM.16.M88.4 R64, [R213+0x2000] ;  /* 0x00200000d540783b */ /* 0x000fe80000000200 */
[----:B------:R-:W-:Y:S01]  /*2070*/  LDSM.16.M88.4 R72, [R211+0x9000] ;  /* 0x00900000d348783b */ /* 0x000fe20000000200 */
[C---:B--2---:R-:W-:Y:S03]  /*2080*/  HMMA.16816.F32 R24, R20.reuse, R56, RZ ;  /* 0x000000381418723c */ /* 0x044fe600000018ff */
[----:B------:R-:W0:Y:S05]  /*2090*/  LDGDEPBAR ;  /* 0x00000000000079af */ /* 0x000e2a0000000000 */
[C---:B------:R-:W-:Y:S08]  /*20a0*/  HMMA.16816.F32 R36, R20.reuse, R34, RZ ;  /* 0x000000221424723c */ /* 0x040ff000000018ff */
[----:B------:R-:W-:Y:S08]  /*20b0*/  HMMA.16816.F32 R20, R20, R58, RZ ;  /* 0x0000003a1414723c */ /* 0x000ff000000018ff */
[C---:B---3--:R-:W-:Y:S08]  /*20c0*/  HMMA.16816.F32 R40, R4.reuse, R32, RZ ;  /* 0x000000200428723c */ /* 0x048ff000000018ff */
[C---:B------:R-:W-:Y:S08]  /*20d0*/  HMMA.16816.F32 R28, R4.reuse, R56, RZ ;  /* 0x00000038041c723c */ /* 0x040ff000000018ff */
[----:B------:R-:W-:Y:S08]  /*20e0*/  HMMA.16816.F32 R32, R4, R34, RZ ;  /* 0x000000220420723c */ /* 0x000ff000000018ff */
[C---:B----4-:R-:W-:Y:S08]  /*20f0*/  HMMA.16816.F32 R8, R12.reuse, R52, R8 ;  /* 0x000000340c08723c */ /* 0x050ff00000001808 */
[C---:B-----5:R-:W-:Y:S08]  /*2100*/  HMMA.16816.F32 R24, R12.reuse, R48, R24 ;  /* 0x000000300c18723c */ /* 0x060ff00000001818 */
[C---:B------:R-:W-:Y:S08]  /*2110*/  HMMA.16816.F32 R36, R12.reuse, R54, R36 ;  /* 0x000000360c24723c */ /* 0x040ff00000001824 */
[----:B------:R-:W-:Y:S01]  /*2120*/  HMMA.16816.F32 R20, R12, R50, R20 ;  /* 0x000000320c14723c */ /* 0x000fe20000001814 */
[----:B------:R-:W1:Y:S07]  /*2130*/  LDSM.16.M88.4 R12, [R214] ;  /* 0x00000000d60c783b */ /* 0x000e6e0000000200 */
[----:B------:R-:W-:Y:S01]  /*2140*/  HMMA.16816.F32 R4, R4, R58, RZ ;  /* 0x0000003a0404723c */ /* 0x000fe200000018ff */
[----:B------:R-:W2:Y:S07]  /*2150*/  LDSM.16.M88.4 R56, [R209+0x8000] ;  /* 0x00800000d138783b */ /* 0x000eae0000000200 */
[C---:B------:R-:W-:Y:S08]  /*2160*/  HMMA.16816.F32 R40, R60.reuse, R52, R40 ;  /* 0x000000343c28723c */ /* 0x040ff00000001828 */
[C---:B------:R-:W-:Y:S08]  /*2170*/  HMMA.16816.F32 R28, R60.reuse, R48, R28 ;  /* 0x000000303c1c723c */ /* 0x040ff0000000181c */
[C---:B------:R-:W-:Y:S01]  /*2180*/  HMMA.16816.F32 R32, R60.reuse, R54, R32 ;  /* 0x000000363c20723c */ /* 0x040fe20000001820 */
[----:B------:R-:W3:Y:S07]  /*2190*/  LDSM.16.M88.4 R52, [R209+0x8800] ;  /* 0x00880000d134783b */ /* 0x000eee0000000200 */
[----:B------:R-:W-:Y:S01]  /*21a0*/  HMMA.16816.F32 R60, R60, R50, R4 ;  /* 0x000000323c3c723c */ /* 0x000fe20000001804 */
[----:B------:R-:W4:Y:S04]  /*21b0*/  LDSM.16.M88.4 R4, [R213] ;  /* 0x00000000d504783b */ /* 0x000f280000000200 */
[----:B------:R-:W-:Y:S03]  /*21c0*/  LDSM.16.M88.4 R48, [R217+0x6000] ;  /* 0x00600000d930783b */ /* 0x000fe60000000200 */
[C---:B------:R-:W-:Y:S08]  /*21d0*/  HMMA.16816.F32 R8, R44.reuse, R16, R8 ;  /* 0x000000102c08723c */ /* 0x040ff00000001808 */
[C---:B------:R-:W-:Y:S08]  /*21e0*/  HMMA.16816.F32 R24, R44.reuse, R68, R24 ;  /* 0x000000442c18723c */ /* 0x040ff00000001818 */
[C---:B------:R-:W-:Y:S08]  /*21f0*/  HMMA.16816.F32 R36, R44.reuse, R18, R36 ;  /* 0x000000122c24723c */ /* 0x040ff00000001824 */
[----:B------:R-:W-:Y:S01]  /*2200*/  HMMA.16816.F32 R20, R44, R70, R20 ;  /* 0x000000462c14723c */ /* 0x000fe20000001814 */
[----:B------:R-:W5:Y:S07]  /*2210*/  LDSM.16.M88.4 R44, [R216+UR5+0x9000] ;  /* 0x00900005d82c783b */ /* 0x000f6e0008000200 */
[C---:B-1----:R-:W-:Y:S08]  /*2220*/  HMMA.16816.F32 R40, R12.reuse, R16, R40 ;  /* 0x000000100c28723c */ /* 0x042ff00000001828 */
[C---:B------:R-:W-:Y:S01]  /*2230*/  HMMA.16816.F32 R32, R12.reuse, R18, R32 ;  /* 0x000000120c20723c */ /* 0x040fe20000001820 */
[----:B------:R-:W1:Y:S07]  /*2240*/  LDSM.16.M88.4 R16, [R216+UR5+0x9800] ;  /* 0x00980005d810783b */ /* 0x000e6e0008000200 */
[C---:B------:R-:W-:Y:S08]  /*2250*/  HMMA.16816.F32 R28, R12.reuse, R68, R28 ;  /* 0x000000440c1c723c */ /* 0x040ff0000000181c */
[----:B------:R-:W-:Y:S01]  /*2260*/  HMMA.16816.F32 R60, R12, R70, R60 ;  /* 0x000000460c3c723c */ /* 0x000fe2000000183c */
[----:B------:R-:W1:Y:S04]  /*2270*/  LDSM.16.M88.4 R12, [R217+0x4000] ;  /* 0x00400000d90c783b */ /* 0x000e680000000200 */
[----:B------:R-:W-:Y:S03]  /*2280*/  LDSM.16.M88.4 R68, [R211+0x9800] ;  /* 0x00980000d344783b */ /* 0x000fe60000000200 */
        /* <DEDUP_REMOVED lines=11> */
[----:B------:R-:W-:Y:S03]  /*2340*/  LDSM.16.M88.4 R52, [R214+0x6000] ;  /* 0x00600000d634783b */ /* 0x000fe60000000200 */
[C---:B-----5:R-:W-:Y:S08]  /*2350*/  HMMA.16816.F32 R8, R48.reuse, R44, R8 ;  /* 0x0000002c3008723c */ /* 0x060ff00000001808 */
[C---:B------:R-:W-:Y:S08]  /*2360*/  HMMA.16816.F32 R36, R48.reuse, R46, R36 ;  /* 0x0000002e3024723c */ /* 0x040ff00000001824 */
[C---:B-1----:R-:W-:Y:S08]  /*2370*/  HMMA.16816.F32 R24, R48.reuse, R16, R24 ;  /* 0x000000103018723c */ /* 0x042ff00000001818 */
[----:B------:R-:W-:Y:S01]  /*2380*/  HMMA.16816.F32 R20, R48, R18, R20 ;  /* 0x000000123014723c */ /* 0x000fe20000001814 */
[----:B------:R-:W1:Y:S07]  /*2390*/  LDSM.16.M88.4 R48, [R210+0x9000] ;  /* 0x00900000d230783b */ /* 0x000e6e0000000200 */
[C---:B------:R-:W-:Y:S08]  /*23a0*/  HMMA.16816.F32 R40, R12.reuse, R44, R40 ;  /* 0x0000002c0c28723c */ /* 0x040ff00000001828 */
[C---:B------:R-:W-:Y:S01]  /*23b0*/  HMMA.16816.F32 R32, R12.reuse, R46, R32 ;  /* 0x0000002e0c20723c */ /* 0x040fe20000001820 */
[----:B------:R-:W3:Y:S07]  /*23c0*/  LDSM.16.M88.4 R44, [R210+0x9800] ;  /* 0x00980000d22c783b */ /* 0x000eee0000000200 */
[C---:B------:R-:W-:Y:S08]  /*23d0*/  HMMA.16816.F32 R28, R12.reuse, R16, R28 ;  /* 0x000000100c1c723c */ /* 0x040ff0000000181c */
[----:B------:R-:W-:Y:S01]  /*23e0*/  HMMA.16816.F32 R60, R12, R18, R60 ;  /* 0x000000120c3c723c */ /* 0x000fe2000000183c */
[----:B------:R-:W-:Y:S04]  /*23f0*/  LDSM.16.M88.4 R12, [R213+0x6000] ;  /* 0x00600000d50c783b */ /* 0x000fe80000000200 */
[----:B------:R-:W-:Y:S03]  /*2400*/  LDSM.16.M88.4 R16, [R209+0x9000] ;  /* 0x00900000d110783b */ /* 0x000fe60000000200 */
[C---:B--2---:R-:W-:Y:S08]  /*2410*/  HMMA.16816.F32 R8, R4.reuse, R72, R8 ;  /* 0x000000480408723c */ /* 0x044ff00000001808 */
[C---:B------:R-:W-:Y:S08]  /*2420*/  HMMA.16816.F32 R36, R4.reuse, R74, R36 ;  /* 0x0000004a0424723c */ /* 0x040ff00000001824 */
[C---:B------:R-:W-:Y:S08]  /*2430*/  HMMA.16816.F32 R24, R4.reuse, R68, R24 ;  /* 0x000000440418723c */ /* 0x040ff00000001818 */
[----:B------:R-:W-:Y:S01]  /*2440*/  HMMA.16816.F32 R20, R4, R70, R20 ;  /* 0x000000460414723c */ /* 0x000fe20000001814 */
[----:B------:R-:W2:Y:S07]  /*2450*/  LDSM.16.M88.4 R4, [R209+0x9800] ;  /* 0x00980000d104783b */ /* 0x000eae0000000200 */
[C---:B------:R-:W-:Y:S08]  /*2460*/  HMMA.16816.F32 R40, R64.reuse, R72, R40 ;  /* 0x000000484028723c */ /* 0x040ff00000001828 */
[C---:B------:R-:W-:Y:S08]  /*2470*/  HMMA.16816.F32 R32, R64.reuse, R74, R32 ;  /* 0x0000004a4020723c */ /* 0x040ff00000001820 */
[C---:B------:R-:W-:Y:S08]  /*2480*/  HMMA.16816.F32 R28, R64.reuse, R68, R28 ;  /* 0x00000044401c723c */ /* 0x040ff0000000181c */
[----:B------:R-:W-:Y:S08]  /*2490*/  HMMA.16816.F32 R60, R64, R70, R60 ;  /* 0x00000046403c723c */ /* 0x000ff0000000183c */
[----:B-1----:R-:W-:Y:S01]  /*24a0*/  HMMA.16816.F32 R64, R52, R48, R8 ;  /* 0x000000303440723c */ /* 0x002fe20000001808 */
[----:B------:R-:W1:Y:S01]  /*24b0*/  LDSM.16.M88.4 R8, [R213+0x4000] ;  /* 0x00400000d508783b */ /* 0x000e620000000200 */
[----:B------:R-:W-:-:S06]  /*24c0*/  DEPBAR.LE SB0, 0x0 ;  /* 0x000080000000791a */ /* 0x000fcc0000000000 */
[C---:B---3--:R-:W-:Y:S08]  /*24d0*/  HMMA.16816.F32 R20, R52.reuse, R46, R20 ;  /* 0x0000002e3414723c */ /* 0x048ff00000001814 */
[----:B------:R-:W-:Y:S08]  /*24e0*/  HMMA.16816.F32 R36, R52, R50, R36 ;  /* 0x000000323424723c */ /* 0x000ff00000001824 */
[C---:B------:R-:W-:Y:S08]  /*24f0*/  HMMA.16816.F32 R40, R56.reuse, R48, R40 ;  /* 0x000000303828723c */ /* 0x040ff00000001828 */
[----:B------:R-:W-:Y:S08]  /*2500*/  HMMA.16816.F32 R32, R56, R50, R32 ;  /* 0x000000323820723c */ /* 0x000ff00000001820 */
[-C--:B------:R-:W-:Y:S08]  /*2510*/  HMMA.16816.F32 R24, R52, R44.reuse, R24 ;  /* 0x0000002c3418723c */ /* 0x080ff00000001818 */
[C---:B------:R-:W-:Y:S08]  /*2520*/  HMMA.16816.F32 R28, R56.reuse, R44, R28 ;  /* 0x0000002c381c723c */ /* 0x040ff0000000181c */
[----:B------:R-:W-:Y:S08]  /*2530*/  HMMA.16816.F32 R60, R56, R46, R60 ;  /* 0x0000002e383c723c */ /* 0x000ff0000000183c */
[C---:B--2---:R-:W-:Y:S08]  /*2540*/  HMMA.16816.F32 R44, R12.reuse, R6, R20 ;  /* 0x000000060c2c723c */ /* 0x044ff00000001814 */
[C---:B------:R-:W-:Y:S08]  /*2550*/  HMMA.16816.F32 R64, R12.reuse, R16, R64 ;  /* 0x000000100c40723c */ /* 0x040ff00000001840 */
[----:B------:R-:W-:Y:S08]  /*2560*/  HMMA.16816.F32 R36, R12, R18, R36 ;  /* 0x000000120c24723c */ /* 0x000ff00000001824 */
[C---:B-1----:R-:W-:Y:S08]  /*2570*/  HMMA.16816.F32 R20, R8.reuse, R16, R40 ;  /* 0x000000100814723c */ /* 0x042ff00000001828 */
[----:B------:R-:W-:Y:S01]  /*2580*/  HMMA.16816.F32 R16, R8, R18, R32 ;  /* 0x000000120810723c */ /* 0x000fe20000001820 */
[----:B------:R-:W-:-:S04]  /*2590*/  LOP3.LUT R33, R2, 0x7, RZ, 0xc0, !PT ;  /* 0x0000000702217812 */ /* 0x000fc800078ec0ff */
[----:B------:R-:W-:Y:S01]  /*25a0*/  IADD3 R33, PT, PT, R0, -UR18, R33 ;  /* 0x8000001200217c10 */ /* 0x000fe2000fffe021 */
[----:B------:R-:W-:Y:S02]  /*25b0*/  IMAD.SHL.U32 R0, R170, 0x2, RZ ;  /* 0x00000002aa007824 */ /* 0x000fe400078e00ff */
[-C--:B------:R-:W-:Y:S08]  /*25c0*/  HMMA.16816.F32 R24, R12, R4.reuse, R24 ;  /* 0x000000040c18723c */ /* 0x080ff00000001818 */
[----:B------:R-:W-:Y:S01]  /*25d0*/  HMMA.16816.F32 R12, R8, R4, R28 ;  /* 0x00000004080c723c */ /* 0x000fe2000000181c */
[----:B------:R-:W-:-:S02]  /*25e0*/  SHF.R.U32.HI R5, RZ, 0x5, R170 ;  /* 0x00000005ff057819 */ /* 0x000fc400000116aa */
[----:B------:R-:W-:Y:S02]  /*25f0*/  LOP3.LUT R31, R0, 0x6, RZ, 0xc0, !PT ;  /* 0x00000006001f7812 */ /* 0x000fe400078ec0ff */
[----:B------:R-:W-:Y:S01]  /*2600*/  LOP3.LUT R29, R170, 0x1f, RZ, 0xc0, !PT ;  /* 0x0000001faa1d7812 */ /* 0x000fe200078ec0ff */
[----:B------:R-:W-:Y:S01]  /*2610*/  IMAD R236, R236, 0x8, R5 ;  /* 0x00000008ecec7824 */ /* 0x000fe200078e0205 */
[--C-:B------:R-:W-:Y:S01]  /*2620*/  IADD3 R5, PT, PT, R33, UR17, R238.reuse ;  /* 0x0000001121057c10 */ /* 0x100fe2000fffe0ee */
[----:B------:R-:W-:Y:S01]  /*2630*/  IMAD R242, R242, 0x20, R31 ;  /* 0x00000020f2f27824 */ /* 0x000fe200078e021f */
[----:B------:R-:W-:Y:S01]  /*2640*/  HMMA.16816.F32 R8, R8, R6, R60 ;  /* 0x000000060808723c */ /* 0x000fe2000000183c */
[----:B------:R-:W-:Y:S02]  /*2650*/  IADD3 R206, P1, P0, R84, UR4, R29 ;  /* 0x0000000454ce7c10 */ /* 0x000fe4000f83e01d */
[C---:B------:R-:W-:Y:S01]  /*2660*/  VIADD R35, R242.reuse, 0x9 ;  /* 0x00000009f2237836 */ /* 0x040fe20000000000 */
[C-C-:B------:R-:W-:Y:S01]  /*2670*/  VIADDMNMX R175, R5.reuse, 0x48, R238.reuse, PT ;  /* 0x0000004805af7846 */ /* 0x140fe200038001ee */
[C---:B------:R-:W-:Y:S01]  /*2680*/  VIADD R52, R242.reuse, 0x8 ;  /* 0x00000008f2347836 */ /* 0x040fe20000000000 */
[----:B------:R-:W-:Y:S01]  /*2690*/  VIADDMNMX R230, R5, 0x40, R238, PT ;  /* 0x0000004005e67846 */ /* 0x000fe200038001ee */
[C---:B------:R-:W-:Y:S01]  /*26a0*/  VIADD R53, R242.reuse, 0x1 ;  /* 0x00000001f2357836 */ /* 0x040fe20000000000 */
[----:B------:R-:W-:Y:S01]  /*26b0*/  BAR.SYNC.DEFER_BLOCKING 0x0 ;  /* 0x0000000000007b1d */ /* 0x000fe20000010000 */
[----:B------:R-:W-:Y:S01]  /*26c0*/  ISETP.GE.AND P2, PT, R35, R175, PT ;  /* 0x000000af2300720c */ /* 0x000fe20003f46270 */
[----:B------:R-:W-:Y:S01]  /*26d0*/  VIADD R33, R242, 0x10 ;  /* 0x00000010f2217836 */ /* 0x000fe20000000000 */
[----:B------:R-:W-:Y:S01]  /*26e0*/  ISETP.GE.AND P5, PT, R52, R230, PT ;  /* 0x000000e63400720c */ /* 0x000fe20003fa6270 */
[----:B------:R-:W-:Y:S01]  /*26f0*/  VIADD R32, R242, 0x11 ;  /* 0x00000011f2207836 */ /* 0x000fe20000000000 */
[----:B------:R-:W-:-:S02]  /*2700*/  FSEL R4, R39, -INF , !P2 ;  /* 0xff80000027047808 */ /* 0x000fc40005000000 */
[-C--:B------:R-:W-:Y:S02]  /*2710*/  ISETP.GE.AND P3, PT, R52, R175.reuse, PT ;  /* 0x000000af3400720c */ /* 0x080fe40003f66270 */
[----:B------:R-:W-:Y:S02]  /*2720*/  ISETP.GE.AND P2, PT, R53, R175, PT ;  /* 0x000000af3500720c */ /* 0x000fe40003f46270 */
[----:B------:R-:W-:Y:S02]  /*2730*/  FSEL R43, R36, -INF , !P5 ;  /* 0xff800000242b7808 */ /* 0x000fe40006800000 */
[----:B------:R-:W-:Y:S02]  /*2740*/  FSEL R6, R38, -INF , !P3 ;  /* 0xff80000026067808 */ /* 0x000fe40005800000 */
[----:B------:R-:W-:Y:S02]  /*2750*/  FSEL R2, R67, -INF , !P2 ;  /* 0xff80000043027808 */ /* 0x000fe40005000000 */
[----:B------:R-:W-:-:S02]  /*2760*/  ISETP.GE.AND P4, PT, R35, R230, PT ;  /* 0x000000e62300720c */ /* 0x000fc40003f86270 */
[-C--:B------:R-:W-:Y:S02]  /*2770*/  ISETP.GE.AND P3, PT, R53, R230.reuse, PT ;  /* 0x000000e63500720c */ /* 0x080fe40003f66270 */
[-C--:B------:R-:W-:Y:S02]  /*2780*/  ISETP.GE.AND P5, PT, R33, R230.reuse, PT ;  /* 0x000000e62100720c */ /* 0x080fe40003fa6270 */
[----:B------:R-:W-:Y:S02]  /*2790*/  ISETP.GE.AND P2, PT, R242, R230, PT ;  /* 0x000000e6f200720c */ /* 0x000fe40003f46270 */
[----:B------:R-:W-:Y:S02]  /*27a0*/  FSEL R41, R37, -INF , !P4 ;  /* 0xff80000025297808 */ /* 0x000fe40006000000 */
[----:B------:R-:W-:Y:S02]  /*27b0*/  FSEL R65, R65, -INF , !P3 ;  /* 0xff80000041417808 */ /* 0x000fe40005800000 */
[----:B------:R-:W-:-:S02]  /*27c0*/  FSEL R24, R24, -INF , !P5 ;  /* 0xff80000018187808 */ /* 0x000fc40006800000 */
[----:B------:R-:W-:Y:S02]  /*27d0*/  FSEL R49, R64, -INF , !P2 ;  /* 0xff80000040317808 */ /* 0x000fe40005000000 */
[-C--:B------:R-:W-:Y:S02]  /*27e0*/  ISETP.GE.AND P3, PT, R33, R175.reuse, PT ;  /* 0x000000af2100720c */ /* 0x080fe40003f66270 */
[-C--:B------:R-:W-:Y:S02]  /*27f0*/  ISETP.GE.AND P4, PT, R242, R175.reuse, PT ;  /* 0x000000aff200720c */ /* 0x080fe40003f86270 */
[C---:B------:R-:W-:Y:S02]  /*2800*/  ISETP.GE.AND P5, PT, R32.reuse, R230, PT ;  /* 0x000000e62000720c */ /* 0x040fe40003fa6270 */
[----:B------:R-:W-:Y:S02]  /*2810*/  ISETP.GE.AND P2, PT, R32, R175, PT ;  /* 0x000000af2000720c */ /* 0x000fe40003f46270 */
[----:B------:R-:W-:-:S02]  /*2820*/  FSEL R66, R66, -INF , !P4 ;  /* 0xff80000042427808 */ /* 0x000fc40006000000 */
[----:B------:R-:W-:Y:S02]  /*2830*/  FSEL R26, R26, -INF , !P3 ;  /* 0xff8000001a1a7808 */ /* 0x000fe40005800000 */
[----:B------:R-:W-:Y:S02]  /*2840*/  FSEL R25, R25, -INF , !P5 ;  /* 0xff80000019197808 */ /* 0x000fe40006800000 */
[----:B------:R-:W-:Y:S01]  /*2850*/  FSEL R27, R27, -INF , !P2 ;  /* 0xff8000001b1b7808 */ /* 0x000fe20005000000 */
[----:B------:R-:W-:Y:S06]  /*2860*/  BRA.U !UP0, `(.L_x_1032) ;  /* 0x0000000108487547 */ /* 0x000fec000b800000 */
[----:B------:R-:W-:-:S06]  /*2870*/  UIADD3 UR6, UPT, UPT, UR16, -0x2, URZ ;  /* 0xfffffffe10067890 */ /* 0x000fcc000fffe0ff */
[----:B------:R-:W-:-:S04]  /*2880*/  IMAD.WIDE.U32 R28, R80, UR6, RZ ;  /* 0x00000006501c7c25 */ /* 0x000fc8000f8e00ff */
[----:B------:R-:W-:Y:S01]  /*2890*/  IMAD R78, R78, UR6, RZ ;  /* 0x000000064e4e7c24 */ /* 0x000fe2000f8e02ff */
[----:B------:R-:W-:Y:S02]  /*28a0*/  IADD3 R82, P2, PT, R82, R28, RZ ;  /* 0x0000001c52527210 */ /* 0x000fe40007f5e0ff */
[----:B------:R-:W-:Y:S01]  /*28b0*/  LEA R30, P3, R28, R221, 0x1 ;  /* 0x000000dd1c1e7211 */ /* 0x000fe200078608ff */
[----:B------:R-:W-:-:S04]  /*28c0*/  IMAD.IADD R7, R29, 0x1, R78 ;  /* 0x000000011d077824 */ /* 0x000fc800078e024e */
[----:B------:R-:W-:Y:S01]  /*28d0*/  IMAD.X R81, R7, 0x1, R81, P2 ;  /* 0x0000000107517824 */ /* 0x000fe200010e0651 */
[----:B------:R-:W-:Y:S02]  /*28e0*/  LEA R36, P2, R82, R221, 0x1 ;  /* 0x000000dd52247211 */ /* 0x000fe400078408ff */
[-C--:B------:R-:W-:Y:S02]  /*28f0*/  LEA.HI.X R31, R28, R220.reuse, R7, 0x1, P3 ;  /* 0x000000dc1c1f7211 */ /* 0x080fe400018f0c07 */
[----:B------:R-:W-:-:S03]  /*2900*/  LEA.HI.X R37, R82, R220, R81, 0x1, P2 ;  /* 0x000000dc52257211 */ /* 0x000fc600010f0c51 */
[----:B------:R-:W-:Y:S01]  /*2910*/  @!PT LDS RZ, [RZ] ;  /* 0x00000000fffff984 */ /* 0x000fe20000000800 */
[----:B------:R-:W-:Y:S01]  /*2920*/  @!PT LDS RZ, [RZ] ;  /* 0x00000000fffff984 */ /* 0x000fe20000000800 */
[----:B------:R-:W-:Y:S01]  /*2930*/  @!PT LDS RZ, [RZ] ;  /* 0x00000000fffff984 */ /* 0x000fe20000000800 */
[----:B------:R1:W-:Y:S04]  /*2940*/  LDGSTS.E.BYPASS.LTC128B.128 [R83+0x8000], desc[UR22][R30.64] ;  /* 0x080000001e537fae */ /* 0x0003e8000b981a16 */
[----:B------:R1:W-:Y:S04]  /*2950*/  LDGSTS.E.BYPASS.LTC128B.128 [R83+0x9000], desc[UR22][R30.64+0x80] ;  /* 0x090000801e537fae */ /* 0x0003e8000b981a16 */
[----:B------:R1:W-:Y:S04]  /*2960*/  LDGSTS.E.BYPASS.LTC128B.128 [R83+0x8800], desc[UR22][R36.64] ;  /* 0x0880000024537fae */ /* 0x0003e8000b981a16 */
[----:B------:R1:W-:Y:S04]  /*2970*/  LDGSTS.E.BYPASS.LTC128B.128 [R83+0x9800], desc[UR22][R36.64+0x80] ;  /* 0x0980008024537fae */ /* 0x0003e8000b981a16 */
[----:B------:R-:W0:Y:S02]  /*2980*/  LDGDEPBAR ;  /* 0x00000000000079af */ /* 0x000e240000000000 */
.L_x_1032:
[C---:B------:R-:W-:Y:S01]  /*2990*/  VIADD R34, R242.reuse, 0x18 ;  /* 0x00000018f2227836 */ /* 0x040fe20000000000 */
[----:B------:R-:W-:Y:S01]  /*29a0*/  FMNMX3.FTZ R0, R49, R65, R43, !PT ;  /* 0x0000004131007276 */ /* 0x000fe2000781002b */
[----:B-1----:R-:W-:Y:S01]  /*29b0*/  VIADD R31, R242, 0x19 ;  /* 0x00000019f21f7836 */ /* 0x002fe20000000000 */
[----:B------:R-:W-:Y:S01]  /*29c0*/  USHF.R.S32.HI UR4, URZ, 0x1f, UR4 ;  /* 0x0000001fff047899 */ /* 0x000fe20008011404 */
[----:B------:R-:W-:Y:S01]  /*29d0*/  VIADD R204, R236, 0x4 ;  /* 0x00000004eccc7836 */ /* 0x000fe20000000000 */
[-C--:B------:R-:W-:Y:S01]  /*29e0*/  ISETP.GE.AND P3, PT, R34, R230.reuse, PT ;  /* 0x000000e62200720c */ /* 0x080fe20003f66270 */
[----:B------:R-:W-:Y:S01]  /*29f0*/  IMAD.U32 R37, RZ, RZ, UR27 ;  /* 0x0000001bff257e24 */ /* 0x000fe2000f8e00ff */
[----:B------:R-:W-:Y:S01]  /*2a00*/  ISETP.GE.AND P2, PT, R31, R230, PT ;  /* 0x000000e61f00720c */ /* 0x000fe20003f46270 */
[----:B------:R-:W-:Y:S01]  /*2a10*/  IMAD.WIDE.U32 R204, R204, -0x326172a9, RZ ;  /* 0xcd9e8d57cccc7825 */ /* 0x000fe200078e00ff */
[----:B------:R-:W-:Y:S01]  /*2a20*/  FSEL R29, R44, -INF , !P3 ;  /* 0xff8000002c1d7808 */ /* 0x000fe20005800000 */
[----:B------:R-:W-:Y:S01]  /*2a30*/  UIADD3 UR19, UPT, UPT, UR27, -0x4498517b, URZ ;  /* 0xbb67ae851b137890 */ /* 0x000fe2000fffe0ff */
[----:B------:R-:W-:Y:S01]  /*2a40*/  FMNMX3.FTZ R0, R0, R41, R24, !PT ;  /* 0x0000002900007276 */ /* 0x000fe20007810018 */
[----:B------:R-:W-:Y:S01]  /*2a50*/  IMAD.WIDE.U32 R206, R206, -0x2daee0ad, RZ ;  /* 0xd2511f53cece7825 */ /* 0x000fe200078e00ff */
[----:B------:R-:W-:Y:S01]  /*2a60*/  IADD3.X R87, PT, PT, R79, UR4, RZ, P1, P0 ;  /* 0x000000044f577c10 */ /* 0x000fe20008fe04ff */
[----:B------:R-:W-:Y:S01]  /*2a70*/  UIADD3 UR6, UPT, UPT, UR26, -0x61c88647, URZ ;  /* 0x9e3779b91a067890 */ /* 0x000fe2000fffe0ff */
[----:B------:R-:W-:Y:S01]  /*2a80*/  FSEL R45, R45, -INF , !P2 ;  /* 0xff8000002d2d7808 */ /* 0x000fe20005000000 */
[----:B------:R-:W-:Y:S01]  /*2a90*/  UIADD3 UR4, UPT, UPT, UR26, 0x3c6ef372, URZ ;  /* 0x3c6ef3721a047890 */ /* 0x000fe2000fffe0ff */
[----:B------:R-:W-:Y:S01]  /*2aa0*/  FMNMX3.FTZ R0, R0, R25, R29, !PT ;  /* 0x0000001900007276 */ /* 0x000fe2000781001d */
[----:B------:R-:W-:Y:S01]  /*2ab0*/  UIADD3 UR15, UPT, UPT, UR27, 0x76cf5d0a, URZ ;  /* 0x76cf5d0a1b0f7890 */ /* 0x000fe2000fffe0ff */
[-C--:B------:R-:W-:Y:S01]  /*2ac0*/  ISETP.GE.AND P1, PT, R34, R175.reuse, PT ;  /* 0x000000af2200720c */ /* 0x080fe20003f26270 */
[----:B------:R-:W-:Y:S01]  /*2ad0*/  UIADD3 UR12, UPT, UPT, UR27, 0x32370b8f, URZ ;  /* 0x32370b8f1b0c7890 */ /* 0x000fe2000fffe0ff */
[----:B------:R-:W-:Y:S01]  /*2ae0*/  FMNMX3.FTZ R39, R66, R2, R6, !PT ;  /* 0x0000000242277276 */ /* 0x000fe20007810006 */
[----:B------:R-:W-:Y:S01]  /*2af0*/  UIADD3 UR13, UPT, UPT, UR26, -0x255992d5, URZ ;  /* 0xdaa66d2b1a0d7890 */ /* 0x000fe2000fffe0ff */
[----:B------:R-:W-:Y:S01]  /*2b00*/  LOP3.LUT R226, R87, UR26, R205, 0x96, !PT ;  /* 0x0000001a57e27c12 */ /* 0x000fe2000f8e96cd */
[----:B------:R-:W-:Y:S01]  /*2b10*/  UIADD3 UR11, UPT, UPT, UR26, 0x78dde6e4, URZ ;  /* 0x78dde6e41a0b7890 */ /* 0x000fe2000fffe0ff */
[----:B------:R-:W-:Y:S01]  /*2b20*/  FMNMX.FTZ R7, R45, R0, !PT ;  /* 0x000000002d077209 */ /* 0x000fe20007810000 */
[----:B------:R-:W-:Y:S01]  /*2b30*/  UIADD3 UR9, UPT, UPT, UR27, -0x56f99767, URZ ;  /* 0xa90668991b097890 */ /* 0x000fe2000fffe0ff */
[----:B------:R-:W-:Y:S01]  /*2b40*/  ISETP.GE.AND P0, PT, R31, R175, PT ;  /* 0x000000af1f00720c */ /* 0x000fe20003f06270 */
[----:B------:R-:W-:Y:S01]  /*2b50*/  IMAD.WIDE.U32 R226, R226, -0x2daee0ad, RZ ;  /* 0xd2511f53e2e27825 */ /* 0x000fe200078e00ff */
[----:B------:R-:W-:Y:S01]  /*2b60*/  FSEL R46, R46, -INF , !P1 ;  /* 0xff8000002e2e7808 */ /* 0x000fe20004800000 */
[----:B------:R-:W1:Y:S01]  /*2b70*/  SHFL.BFLY PT, R0, R7, 0x2, 0x1f ;  /* 0x0c401f0007007f89 */ /* 0x000e6200000e0000 */
[----:B------:R-:W-:Y:S01]  /*2b80*/  FMNMX3.FTZ R28, R39, R4, R26, !PT ;  /* 0x00000004271c7276 */ /* 0x000fe2000781001a */
[----:B------:R-:W2:Y:S01]  /*2b90*/  LDCU UR7, c[0x0][0x45c] ;  /* 0x00008b80ff0777ac */ /* 0x000ea20008000800 */
[----:B------:R-:W-:Y:S01]  /*2ba0*/  LOP3.LUT R84, R37, UR14, R207, 0x96, !PT ;  /* 0x0000000e25547c12 */ /* 0x000fe2000f8e96cf */
[----:B------:R-:W-:Y:S01]  /*2bb0*/  IMAD.WIDE.U32 R236, R236, -0x326172a9, RZ ;  /* 0xcd9e8d57ecec7825 */ /* 0x000fe200078e00ff */
[----:B------:R-:W-:Y:S01]  /*2bc0*/  FSEL R30, R47, -INF , !P0 ;  /* 0xff8000002f1e7808 */ /* 0x000fe20004000000 */
[----:B------:R-:W-:Y:S01]  /*2bd0*/  UIADD3 UR10, UPT, UPT, UR27, -0x126145ec, URZ ;  /* 0xed9eba141b0a7890 */ /* 0x000fe2000fffe0ff */
[----:B------:R-:W-:Y:S01]  /*2be0*/  FMNMX3.FTZ R37, R28, R27, R46, !PT ;  /* 0x0000001b1c257276 */ /* 0x000fe2000781002e */
[----:B------:R-:W-:Y:S01]  /*2bf0*/  IMAD.WIDE.U32 R84, R84, -0x326172a9, RZ ;  /* 0xcd9e8d5754547825 */ /* 0x000fe200078e00ff */
[----:B------:R-:W-:Y:S01]  /*2c00*/  LOP3.LUT R222, R206, UR19, R227, 0x96, !PT ;  /* 0x00000013cede7c12 */ /* 0x000fe2000f8e96e3 */
[----:B------:R-:W-:Y:S01]  /*2c10*/  UIADD3 UR8, UPT, UPT, UR26, -0x4ab325aa, URZ ;  /* 0xb54cda561a087890 */ /* 0x000fe2000fffe0ff */
[----:B------:R-:W-:Y:S01]  /*2c20*/  FMNMX.FTZ R37, R30, R37, !PT ;  /* 0x000000251e257209 */ /* 0x000fe20007810000 */
[----:B------:R-:W-:Y:S01]  /*2c30*/  UIADD3 UR18, UPT, UPT, UR26, 0x1715609d, URZ ;  /* 0x1715609d1a127890 */ /* 0x000fe2000fffe0ff */
[----:B------:R-:W-:Y:S01]  /*2c40*/  LOP3.LUT R28, R204, UR6, R85, 0x96, !PT ;  /* 0x00000006cc1c7c12 */ /* 0x000fe2000f8e9655 */
[----:B------:R-:W-:Y:S01]  /*2c50*/  IMAD.WIDE.U32 R222, R222, -0x326172a9, RZ ;  /* 0xcd9e8d57dede7825 */ /* 0x000fe200078e00ff */
[C---:B------:R-:W-:Y:S01]  /*2c60*/  VIMNMX R239, PT, PT, R5.reuse, UR24, PT ;  /* 0x0000001805ef7c48 */ /* 0x040fe2000bfe0100 */
[----:B------:R-:W3:Y:S01]  /*2c70*/  SHFL.BFLY PT, R40, R37, 0x2, 0x1f ;  /* 0x0c401f0025287f89 */ /* 0x000ee200000e0000 */
[----:B------:R-:W-:Y:S01]  /*2c80*/  VIADDMNMX R238, R5, 0x8, R238, PT ;  /* 0x0000000805ee7846 */ /* 0x000fe200038001ee */
[----:B------:R-:W-:Y:S01]  /*2c90*/  IMAD.WIDE.U32 R38, R28, -0x2daee0ad, RZ ;  /* 0xd2511f531c267825 */ /* 0x000fe200078e00ff */
[----:B------:R-:W-:Y:S01]  /*2ca0*/  LOP3.LUT R54, R84, UR4, R223, 0x96, !PT ;  /* 0x0000000454367c12 */ /* 0x000fe2000f8e96df */
[----:B------:R-:W-:Y:S01]  /*2cb0*/  UIADD3 UR17, UPT, UPT, UR27, 0x646e171e, URZ ;  /* 0x646e171e1b117890 */ /* 0x000fe2000fffe0ff */
[C---:B------:R-:W-:Y:S01]  /*2cc0*/  ISETP.GE.AND P2, PT, R53.reuse, R239, PT ;  /* 0x000000ef3500720c */ /* 0x040fe20003f46270 */
[----:B------:R-:W-:Y:S01]  /*2cd0*/  UISETP.NE.AND UP0, UPT, UR14, URZ, UPT ;  /* 0x000000ff0e00728c */ /* 0x000fe2000bf05270 */
[----:B------:R-:W-:Y:S01]  /*2ce0*/  ISETP.GE.AND P4, PT, R53, R238, PT ;  /* 0x000000ee3500720c */ /* 0x000fe20003f86270 */
[----:B------:R-:W-:Y:S01]  /*2cf0*/  IMAD.WIDE.U32 R54, R54, -0x2daee0ad, RZ ;  /* 0xd2511f5336367825 */ /* 0x000fe200078e00ff */
[----:B-1----:R-:W-:Y:S01]  /*2d00*/  FMNMX.FTZ R7, R7, R0, !PT ;  /* 0x0000000007077209 */ /* 0x002fe20007810000 */
[----:B------:R-:W-:Y:S01]  /*2d10*/  UMOV UR14, 0xffffffff ;  /* 0xffffffff000e7882 */ /* 0x000fe20000000000 */
[----:B------:R-:W-:-:S02]  /*2d20*/  LOP3.LUT R0, R226, UR15, R39, 0x96, !PT ;  /* 0x0000000fe2007c12 */ /* 0x000fc4000f8e9627 */
[----:B------:R-:W-:Y:S01]  /*2d30*/  LOP3.LUT R38, R38, UR12, R55, 0x96, !PT ;  /* 0x0000000c26267c12 */ /* 0x000fe2000f8e9637 */
[----:B------:R-:W1:Y:S01]  /*2d40*/  SHFL.BFLY PT, R166, R7, 0x1, 0x1f ;  /* 0x0c201f0007a67f89 */ /* 0x000e6200000e0000 */
[----:B------:R-:W-:Y:S01]  /*2d50*/  FSEL R53, R23, -INF , !P4 ;  /* 0xff80000017357808 */ /* 0x000fe20006000000 */
[----:B------:R-:W-:Y:S01]  /*2d60*/  IMAD.WIDE.U32 R50, R0, -0x326172a9, RZ ;  /* 0xcd9e8d5700327825 */ /* 0x000fe200078e00ff */
[-C--:B------:R-:W-:Y:S02]  /*2d70*/  ISETP.GE.AND P4, PT, R33, R239.reuse, PT ;  /* 0x000000ef2100720c */ /* 0x080fe40003f86270 */
[----:B------:R-:W-:Y:S01]  /*2d80*/  ISETP.GE.AND P5, PT, R52, R239, PT ;  /* 0x000000ef3400720c */ /* 0x000fe20003fa6270 */
[----:B------:R-:W-:Y:S01]  /*2d90*/  IMAD.WIDE.U32 R38, R38, -0x326172a9, RZ ;  /* 0xcd9e8d5726267825 */ /* 0x000fe200078e00ff */
[----:B------:R-:W-:Y:S02]  /*2da0*/  LOP3.LUT R0, R222, UR13, R51, 0x96, !PT ;  /* 0x0000000dde007c12 */ /* 0x000fe4000f8e9633 */
[----:B------:R-:W-:-:S02]  /*2db0*/  ISETP.GE.AND P3, PT, R35, R238, PT ;  /* 0x000000ee2300720c */ /* 0x000fc40003f66270 */
[----:B------:R-:W-:Y:S01]  /*2dc0*/  LOP3.LUT R36, R50, UR11, R39, 0x96, !PT ;  /* 0x0000000b32247c12 */ /* 0x000fe2000f8e9627 */
[----:B------:R-:W-:Y:S01]  /*2dd0*/  IMAD.WIDE.U32 R50, R0, -0x2daee0ad, RZ ;  /* 0xd2511f5300327825 */ /* 0x000fe200078e00ff */
[----:B---3--:R-:W-:Y:S01]  /*2de0*/  FMNMX.FTZ R40, R37, R40, !PT ;  /* 0x0000002825287209 */ /* 0x008fe20007810000 */
[----:B------:R-:W3:Y:S01]  /*2df0*/  LDC R39, c[0x0][0x4f8] ;  /* 0x00013e00ff277b82 */ /* 0x000ee20000000800 */
[----:B------:R-:W-:Y:S01]  /*2e00*/  FSEL R197, R12, -INF , !P4 ;  /* 0xff8000000cc57808 */ /* 0x000fe20006000000 */
[----:B------:R-:W-:Y:S01]  /*2e10*/  IMAD.WIDE.U32 R36, R36, -0x2daee0ad, RZ ;  /* 0xd2511f5324247825 */ /* 0x000fe200078e00ff */
[----:B------:R-:W-:Y:S01]  /*2e20*/  LOP3.LUT R54, R54, UR10, R51, 0x96, !PT ;  /* 0x0000000a36367c12 */ /* 0x000fe2000f8e9633 */
[----:B------:R-:W4:Y:S01]  /*2e30*/  SHFL.BFLY PT, R165, R40, 0x1, 0x1f ;  /* 0x0c201f0028a57f89 */ /* 0x000f2200000e0000 */
[----:B------:R-:W-:Y:S02]  /*2e40*/  FSEL R68, R16, -INF , !P5 ;  /* 0xff80000010447808 */ /* 0x000fe40006800000 */
[----:B------:R-:W-:Y:S01]  /*2e50*/  LOP3.LUT R50, R50, UR9, R37, 0x96, !PT ;  /* 0x0000000932327c12 */ /* 0x000fe2000f8e9625 */
[----:B------:R-:W-:Y:S01]  /*2e60*/  IMAD.WIDE.U32 R54, R54, -0x326172a9, RZ ;  /* 0xcd9e8d5736367825 */ /* 0x000fe200078e00ff */
[----:B------:R-:W-:-:S02]  /*2e70*/  ISETP.GE.AND P5, PT, R32, R239, PT ;  /* 0x000000ef2000720c */ /* 0x000fc40003fa6270 */
[----:B-1----:R-:W-:Y:S01]  /*2e80*/  FMNMX.FTZ R166, R7, R166, !PT ;  /* 0x000000a607a67209 */ /* 0x002fe20007810000 */
[----:B------:R-:W-:Y:S01]  /*2e90*/  IMAD.WIDE.U32 R50, R50, -0x326172a9, RZ ;  /* 0xcd9e8d5732327825 */ /* 0x000fe200078e00ff */
[----:B------:R-:W-:Y:S02]  /*2ea0*/  FSEL R200, R13, -INF , !P5 ;  /* 0xff8000000dc87808 */ /* 0x000fe40006800000 */
[----:B------:R-:W-:Y:S01]  /*2eb0*/  FSETP.NEU.FTZ.AND P0, PT, R166, -INF , PT ;  /* 0xff800000a600780b */ /* 0x000fe20003f1d000 */
[----:B------:R-:W-:Y:S01]  /*2ec0*/  IMAD.MOV.U32 R28, RZ, RZ, R50 ;  /* 0x000000ffff1c7224 */ /* 0x000fe200078e0032 */
[----:B------:R-:W-:Y:S02]  /*2ed0*/  LOP3.LUT R137, R54, UR8, R51, 0x96, !PT ;  /* 0x0000000836897c12 */ /* 0x000fe4000f8e9633 */
[----:B------:R-:W-:Y:S02]  /*2ee0*/  FSEL R54, R21, -INF , !P2 ;  /* 0xff80000015367808 */ /* 0x000fe40005000000 */
[----:B------:R-:W-:Y:S01]  /*2ef0*/  LOP3.LUT R42, R28, 0xff, RZ, 0xc0, !PT ;  /* 0x000000ff1c2a7812 */ /* 0x000fe200078ec0ff */
[----:B--2---:R-:W-:Y:S01]  /*2f00*/  FMUL.FTZ R28, R166, UR7 ;  /* 0x00000007a61c7c20 */ /* 0x004fe20008410000 */
[----:B------:R-:W-:-:S02]  /*2f10*/  PRMT R7, R50, 0x7771, RZ ;  /* 0x0000777132077816 */ /* 0x000fc400000000ff */
[----:B---3--:R-:W-:Y:S02]  /*2f20*/  LOP3.LUT R39, R39, 0xff, RZ, 0xc0, !PT ;  /* 0x000000ff27277812 */ /* 0x008fe400078ec0ff */
[----:B------:R-:W-:Y:S02]  /*2f30*/  FSEL R28, R28, RZ, P0 ;  /* 0x000000ff1c1c7208 */ /* 0x000fe40000000000 */
[----:B----4-:R-:W-:Y:S02]  /*2f40*/  FMNMX.FTZ R165, R40, R165, !PT ;  /* 0x000000a528a57209 */ /* 0x010fe40007810000 */
[----:B------:R-:W-:Y:S01]  /*2f50*/  LOP3.LUT R40, R137, 0xffff, RZ, 0xc0, !PT ;  /* 0x0000ffff89287812 */ /* 0x000fe200078ec0ff */
[--C-:B------:R-:W-:Y:S01]  /*2f60*/  FFMA.FTZ R184, R43, UR7, -R28.reuse ;  /* 0x000000072bb87c23 */ /* 0x100fe2000801081c */
[C---:B------:R-:W-:Y:S01]  /*2f70*/  FSETP.NEU.FTZ.AND P0, PT, R165.reuse, -INF , PT ;  /* 0xff800000a500780b */ /* 0x040fe20003f1d000 */
[----:B------:R-:W-:Y:S01]  /*2f80*/  FMUL.FTZ R189, R165, UR7 ;  /* 0x00000007a5bd7c20 */ /* 0x000fe20008410000 */
[--C-:B------:R-:W-:Y:S01]  /*2f90*/  FFMA.FTZ R181, R41, UR7, -R28.reuse ;  /* 0x0000000729b57c23 */ /* 0x100fe2000801081c */
[----:B------:R-:W-:Y:S01]  /*2fa0*/  LOP3.LUT R37, R137, 0xff, RZ, 0xc0, !PT ;  /* 0x000000ff89257812 */ /* 0x000fe200078ec0ff */
[--C-:B------:R-:W-:Y:S01]  /*2fb0*/  FFMA.FTZ R194, R24, UR7, -R28.reuse ;  /* 0x0000000718c27c23 */ /* 0x100fe2000801081c */
[----:B------:R-:W-:Y:S01]  /*2fc0*/  MUFU.EX2 R184, R184 ;  /* 0x000000b800b87308 */ /* 0x000fe20000000800 */
[----:B------:R-:W-:Y:S01]  /*2fd0*/  FSEL R189, R189, RZ, P0 ;  /* 0x000000ffbdbd7208 */ /* 0x000fe20000000000 */
[----:B------:R-:W-:Y:S01]  /*2fe0*/  FFMA.FTZ R191, R25, UR7, -R28 ;  /* 0x0000000719bf7c23 */ /* 0x000fe2000801081c */
[----:B------:R-:W-:Y:S01]  /*2ff0*/  ISETP.GE.AND P2, PT, R242, R239, PT ;  /* 0x000000eff200720c */ /* 0x000fe20003f46270 */
[----:B------:R-:W1:Y:S01]  /*3000*/  MUFU.EX2 R181, R181 ;  /* 0x000000b500b57308 */ /* 0x000e620000000800 */
[----:B------:R-:W-:Y:S01]  /*3010*/  PRMT R7, R42, 0x5410, R7 ;  /* 0x000054102a077816 */ /* 0x000fe20000000007 */
[--C-:B------:R-:W-:Y:S01]  /*3020*/  FFMA.FTZ R183, R6, UR7, -R189.reuse ;  /* 0x0000000706b77c23 */ /* 0x100fe200080108bd */
[----:B------:R-:W-:Y:S01]  /*3030*/  SHF.R.U32.HI R6, RZ, 0x8, R40 ;  /* 0x00000008ff067819 */ /* 0x000fe20000011628 */
[----:B------:R-:W-:Y:S01]  /*3040*/  FFMA.FTZ R182, R2, UR7, -R189 ;  /* 0x0000000702b67c23 */ /* 0x000fe200080108bd */
[----:B------:R-:W-:Y:S01]  /*3050*/  IMAD R2, R39, 0x10000, R39 ;  /* 0x0001000027027824 */ /* 0x000fe200078e0227 */
[----:B------:R-:W-:Y:S01]  /*3060*/  FSEL R70, R20, -INF , !P2 ;  /* 0xff80000014467808 */ /* 0x000fe20005000000 */
[--C-:B------:R-:W-:Y:S01]  /*3070*/  FFMA.FTZ R190, R46, UR7, -R189.reuse ;  /* 0x000000072ebe7c23 */ /* 0x100fe200080108bd */
[----:B------:R-:W-:Y:S01]  /*3080*/  PRMT R37, R37, 0x5410, R6 ;  /* 0x0000541025257816 */ /* 0x000fe20000000006 */
[----:B------:R-:W-:Y:S01]  /*3090*/  FFMA.FTZ R225, R30, UR7, -R189 ;  /* 0x000000071ee17c23 */ /* 0x000fe200080108bd */
[----:B------:R-:W-:Y:S01]  /*30a0*/  LOP3.LUT R20, R38, UR18, R55, 0x96, !PT ;  /* 0x0000001226147c12 */ /* 0x000fe2000f8e9637 */
[--C-:B------:R-:W-:Y:S01]  /*30b0*/  FFMA.FTZ R185, R66, UR7, -R189.reuse ;  /* 0x0000000742b97c23 */ /* 0x100fe200080108bd */
[--C-:B------:R-:W-:Y:S01]  /*30c0*/  HSET2.LE.AND R138, R7, R2.reuse, PT ;  /* 0x00000002078a7233 */ /* 0x100fe20003803000 */
[----:B------:R-:W-:Y:S01]  /*30d0*/  FFMA.FTZ R180, R4, UR7, -R189 ;  /* 0x0000000704b47c23 */ /* 0x000fe200080108bd */
[----:B------:R-:W-:Y:S01]  /*30e0*/  HSET2.LE.AND R136, R37, R2, PT ;  /* 0x0000000225887233 */ /* 0x000fe20003803000 */
[----:B------:R-:W-:Y:S01]  /*30f0*/  IMAD.WIDE.U32 R20, R20, -0x2daee0ad, RZ ;  /* 0xd2511f5314147825 */ /* 0x000fe200078e00ff */
[----:B-1----:R-:W-:-:S03]  /*3100*/  F2FP.F16.F32.PACK_AB R37, R181, R184 ;  /* 0x000000b8b525723e */ /* 0x002fc600000000ff */
[--C-:B------:R-:W-:Y:S01]  /*3110*/  FFMA.FTZ R192, R26, UR7, -R189.reuse ;  /* 0x000000071ac07c23 */ /* 0x100fe200080108bd */
[----:B------:R-:W-:Y:S01]  /*3120*/  FSEL R55, R19, -INF , !P3 ;  /* 0xff80000013377808 */ /* 0x000fe20005800000 */
[----:B------:R-:W-:Y:S01]  /*3130*/  FFMA.FTZ R189, R27, UR7, -R189 ;  /* 0x000000071bbd7c23 */ /* 0x000fe200080108bd */
[----:B------:R-:W-:Y:S01]  /*3140*/  LOP3.LUT R138, R37, R138, RZ, 0xc0, !PT ;  /* 0x0000008a258a7212 */ /* 0x000fe200078ec0ff */
[----:B------:R-:W-:Y:S01]  /*3150*/  MUFU.EX2 R190, R190 ;  /* 0x000000be00be7308 */ /* 0x000fe20000000800 */
[----:B------:R-:W-:Y:S01]  /*3160*/  LOP3.LUT R37, R36, UR17, R21, 0x96, !PT ;  /* 0x0000001124257c12 */ /* 0x000fe2000f8e9615 */
[--C-:B------:R-:W-:Y:S01]  /*3170*/  FFMA.FTZ R187, R49, UR7, -R28.reuse ;  /* 0x0000000731bb7c23 */ /* 0x100fe2000801081c */
[C---:B------:R-:W-:Y:S01]  /*3180*/  PRMT R16, R20.reuse, 0x7773, RZ ;  /* 0x0000777314107816 */ /* 0x040fe200000000ff */
[----:B------:R-:W1:Y:S01]  /*3190*/  MUFU.EX2 R225, R225 ;  /* 0x000000e100e17308 */ /* 0x000e620000000800 */
[----:B------:R-:W-:Y:S01]  /*31a0*/  LOP3.LUT R12, R37, 0xffff, RZ, 0xc0, !PT ;  /* 0x0000ffff250c7812 */ /* 0x000fe200078ec0ff */
[--C-:B------:R-:W-:Y:S01]  /*31b0*/  FFMA.FTZ R186, R65, UR7, -R28.reuse ;  /* 0x0000000741ba7c23 */ /* 0x100fe2000801081c */
[----:B------:R-:W-:Y:S01]  /*31c0*/  PRMT R39, R20, 0x7772, RZ ;  /* 0x0000777214277816 */ /* 0x000fe200000000ff */
[----:B------:R-:W-:Y:S01]  /*31d0*/  MUFU.EX2 R192, R192 ;  /* 0x000000c000c07308 */ /* 0x000fe20000000800 */
[----:B------:R-:W-:Y:S01]  /*31e0*/  LOP3.LUT R19, R37, 0xff, RZ, 0xc0, !PT ;  /* 0x000000ff25137812 */ /* 0x000fe200078ec0ff */
[----:B------:R-:W-:Y:S01]  /*31f0*/  FFMA.FTZ R188, R29, UR7, -R28 ;  /* 0x000000071dbc7c23 */ /* 0x000fe2000801081c */
[----:B------:R-:W-:Y:S01]  /*3200*/  SHF.R.U32.HI R12, RZ, 0x8, R12 ;  /* 0x00000008ff0c7819 */ /* 0x000fe2000001160c */
[----:B------:R-:W2:Y:S01]  /*3210*/  MUFU.EX2 R189, R189 ;  /* 0x000000bd00bd7308 */ /* 0x000ea20000000800 */
[----:B------:R-:W-:Y:S01]  /*3220*/  PRMT R39, R39, 0x5410, R16 ;  /* 0x0000541027277816 */ /* 0x000fe20000000010 */
[----:B------:R-:W-:Y:S01]  /*3230*/  FFMA.FTZ R229, R45, UR7, -R28 ;  /* 0x000000072de57c23 */ /* 0x000fe2000801081c */
[--C-:B------:R-:W-:Y:S01]  /*3240*/  PRMT R13, R19, 0x5410, R12.reuse ;  /* 0x00005410130d7816 */ /* 0x100fe2000000000c */
[----:B------:R-:W-:Y:S01]  /*3250*/  MUFU.EX2 R194, R194 ;  /* 0x000000c200c27308 */ /* 0x000fe20000000800 */
[----:B------:R-:W-:-:S02]  /*3260*/  PRMT R12, R37, 0x7632, R12 ;  /* 0x00007632250c7816 */ /* 0x000fc4000000000c */
[----:B------:R-:W-:Y:S01]  /*3270*/  LOP3.LUT R39, R39, 0xff00ff, RZ, 0xc0, !PT ;  /* 0x00ff00ff27277812 */ /* 0x000fe200078ec0ff */
[----:B------:R-:W3:Y:S01]  /*3280*/  MUFU.EX2 R191, R191 ;  /* 0x000000bf00bf7308 */ /* 0x000ee20000000800 */
[----:B------:R-:W-:Y:S02]  /*3290*/  SHF.R.U32.HI R37, RZ, 0x18, R37 ;  /* 0x00000018ff257819 */ /* 0x000fe40000011625 */
[----:B------:R-:W-:Y:S01]  /*32a0*/  LOP3.LUT R12, R12, 0xff, RZ, 0xc0, !PT ;  /* 0x000000ff0c0c7812 */ /* 0x000fe200078ec0ff */
[----:B------:R-:W-:Y:S01]  /*32b0*/  MUFU.EX2 R187, R187 ;  /* 0x000000bb00bb7308 */ /* 0x000fe20000000800 */
[----:B------:R-:W-:Y:S02]  /*32c0*/  ISETP.GE.AND P2, PT, R33, R238, PT ;  /* 0x000000ee2100720c */ /* 0x000fe40003f46270 */
[----:B------:R-:W-:Y:S01]  /*32d0*/  PRMT R37, R12, 0x5410, R37 ;  /* 0x000054100c257816 */ /* 0x000fe20000000025 */
[----:B------:R-:W-:Y:S01]  /*32e0*/  MUFU.EX2 R186, R186 ;  /* 0x000000ba00ba7308 */ /* 0x000fe20000000800 */
[----:B------:R-:W-:-:S02]  /*32f0*/  HSET2.LE.AND R39, R39, R2, PT ;  /* 0x0000000227277233 */ /* 0x000fc40003803000 */
[-C--:B------:R-:W-:Y:S01]  /*3300*/  ISETP.GE.AND P4, PT, R34, R239.reuse, PT ;  /* 0x000000ef2200720c */ /* 0x080fe20003f86270 */
[----:B------:R-:W-:Y:S01]  /*3310*/  MUFU.EX2 R185, R185 ;  /* 0x000000b900b97308 */ /* 0x000fe20000000800 */
[----:B-1----:R-:W-:Y:S02]  /*3320*/  F2FP.F16.F32.PACK_AB R12, R225, R190 ;  /* 0x000000bee10c723e */ /* 0x002fe400000000ff */
[----:B------:R-:W-:Y:S01]  /*3330*/  ISETP.GE.AND P1, PT, R35, R239, PT ;  /* 0x000000ef2300720c */ /* 0x000fe20003f26270 */
[----:B------:R-:W-:Y:S01]  /*3340*/  MUFU.EX2 R183, R183 ;  /* 0x000000b700b77308 */ /* 0x000fe20000000800 */
[----:B------:R-:W-:Y:S02]  /*3350*/  FSEL R201, R14, -INF , !P2 ;  /* 0xff8000000ec97808 */ /* 0x000fe40005000000 */
[-C--:B------:R-:W-:Y:S01]  /*3360*/  ISETP.GE.AND P0, PT, R52, R238.reuse, PT ;  /* 0x000000ee3400720c */ /* 0x080fe20003f06270 */
[----:B------:R-:W1:Y:S01]  /*3370*/  MUFU.EX2 R180, R180 ;  /* 0x000000b400b47308 */ /* 0x000e620000000800 */
[----:B------:R-:W-:-:S02]  /*3380*/  ISETP.GE.AND P2, PT, R242, R238, PT ;  /* 0x000000eef200720c */ /* 0x000fc40003f46270 */
[----:B------:R-:W-:Y:S01]  /*3390*/  LOP3.LUT R39, R12, R39, RZ, 0xc0, !PT ;  /* 0x000000270c277212 */ /* 0x000fe200078ec0ff */
[----:B------:R-:W4:Y:S01]  /*33a0*/  MUFU.EX2 R182, R182 ;  /* 0x000000b600b67308 */ /* 0x000f220000000800 */
[----:B------:R-:W-:Y:S02]  /*33b0*/  HSET2.LE.AND R37, R37, R2, PT ;  /* 0x0000000225257233 */ /* 0x000fe40003803000 */
[----:B------:R-:W-:Y:S01]  /*33c0*/  FSEL R231, R8, -INF , !P4 ;  /* 0xff80000008e77808 */ /* 0x000fe20006000000 */
[----:B------:R-:W-:Y:S01]  /*33d0*/  MUFU.EX2 R188, R188 ;  /* 0x000000bc00bc7308 */ /* 0x000fe20000000800 */
[----:B------:R-:W-:Y:S02]  /*33e0*/  FSEL R52, R17, -INF , !P1 ;  /* 0xff80000011347808 */ /* 0x000fe40004800000 */
[----:B------:R-:W-:Y:S01]  /*33f0*/  FMNMX3.FTZ R12, R70, R54, R68, !PT ;  /* 0x00000036460c7276 */ /* 0x000fe20007810044 */
[----:B------:R-:W5:Y:S01]  /*3400*/  MUFU.EX2 R229, R229 ;  /* 0x000000e500e57308 */ /* 0x000f620000000800 */
[----:B--2---:R-:W-:-:S02]  /*3410*/  F2FP.F16.F32.PACK_AB R8, R189, R192 ;  /* 0x000000c0bd08723e */ /* 0x004fc400000000ff */
[----:B------:R-:W-:Y:S01]  /*3420*/  FSEL R69, R18, -INF , !P0 ;  /* 0xff80000012457808 */ /* 0x000fe20004000000 */
[----:B------:R-:W-:Y:S01]  /*3430*/  IMAD.MOV.U32 R18, RZ, RZ, R20 ;  /* 0x000000ffff127224 */ /* 0x000fe200078e0014 */
[----:B------:R-:W-:Y:S02]  /*3440*/  FSEL R71, R22, -INF , !P2 ;  /* 0xff80000016477808 */ /* 0x000fe40005000000 */
[----:B------:R-:W-:Y:S02]  /*3450*/  ISETP.GE.AND P5, PT, R31, R239, PT ;  /* 0x000000ef1f00720c */ /* 0x000fe40003fa6270 */
[----:B------:R-:W-:Y:S02]  /*3460*/  FMNMX3.FTZ R12, R12, R52, R197, !PT ;  /* 0x000000340c0c7276 */ /* 0x000fe400078100c5 */
[----:B------:R-:W-:Y:S02]  /*3470*/  LOP3.LUT R37, R8, R37, RZ, 0xc0, !PT ;  /* 0x0000002508257212 */ /* 0x000fe400078ec0ff */
[----:B------:R-:W-:-:S02]  /*3480*/  ISETP.GE.AND P1, PT, R32, R238, PT ;  /* 0x000000ee2000720c */ /* 0x000fc40003f26270 */
[----:B------:R-:W-:Y:S02]  /*3490*/  ISETP.GE.AND P0, PT, R34, R238, PT ;  /* 0x000000ee2200720c */ /* 0x000fe40003f06270 */
[----:B------:R-:W-:Y:S02]  /*34a0*/  FMNMX3.FTZ R8, R71, R53, R69, !PT ;  /* 0x0000003547087276 */ /* 0x000fe40007810045 */
[----:B------:R-:W-:Y:S02]  /*34b0*/  FSEL R228, R9, -INF , !P5 ;  /* 0xff80000009e47808 */ /* 0x000fe40006800000 */
[----:B------:R-:W-:Y:S02]  /*34c0*/  FMNMX3.FTZ R9, R12, R200, R231, !PT ;  /* 0x000000c80c097276 */ /* 0x000fe400078100e7 */
[----:B------:R-:W-:Y:S02]  /*34d0*/  ISETP.GE.AND P3, PT, R31, R238, PT ;  /* 0x000000ee1f00720c */ /* 0x000fe40003f66270 */
[----:B------:R-:W-:-:S02]  /*34e0*/  FSEL R202, R15, -INF , !P1 ;  /* 0xff8000000fca7808 */ /* 0x000fc40004800000 */
[----:B------:R-:W-:Y:S02]  /*34f0*/  FSEL R243, R10, -INF , !P0 ;  /* 0xff8000000af37808 */ /* 0x000fe40004000000 */
[----:B------:R-:W-:Y:S02]  /*3500*/  FMNMX3.FTZ R8, R8, R55, R201, !PT ;  /* 0x0000003708087276 */ /* 0x000fe400078100c9 */
[----:B------:R-:W-:Y:S02]  /*3510*/  FMNMX.FTZ R168, R228, R9, !PT ;  /* 0x00000009e4a87209 */ /* 0x000fe40007810000 */
[----:B------:R-:W-:Y:S02]  /*3520*/  FSEL R245, R11, -INF , !P3 ;  /* 0xff8000000bf57808 */ /* 0x000fe40005800000 */
[----:B------:R-:W-:Y:S02]  /*3530*/  FMNMX3.FTZ R8, R8, R202, R243, !PT ;  /* 0x000000ca08087276 */ /* 0x000fe400078100f3 */
[----:B------:R-:W-:-:S02]  /*3540*/  LOP3.LUT R232, R87, UR26, R237, 0x96, !PT ;  /* 0x0000001a57e87c12 */ /* 0x000fc4000f8e96ed */
[----:B------:R-:W2:Y:S01]  /*3550*/  SHFL.BFLY PT, R87, R168, 0x2, 0x1f ;  /* 0x0c401f00a8577f89 */ /* 0x000ea200000e0000 */
[----:B------:R-:W-:Y:S02]  /*3560*/  FMNMX.FTZ R167, R245, R8, !PT ;  /* 0x00000008f5a77209 */ /* 0x000fe40007810000 */
[----:B------:R-:W-:Y:S01]  /*3570*/  IMAD.WIDE.U32 R232, R232, -0x2daee0ad, RZ ;  /* 0xd2511f53e8e87825 */ /* 0x000fe200078e00ff */
[----:B------:R-:W-:Y:S02]  /*3580*/  LOP3.LUT R0, R76, 0x200, R77, 0xf8, !PT ;  /* 0x000002004c007812 */ /* 0x000fe400078ef84d */
[----:B------:R-:W3:Y:S01]  /*3590*/  SHFL.BFLY PT, R86, R167, 0x2, 0x1f ;  /* 0x0c401f00a7567f89 */ /* 0x000ee200000e0000 */
[----:B------:R-:W-:Y:S02]  /*35a0*/  PRMT R44, R50, 0x7773, RZ ;  /* 0x00007773322c7816 */ /* 0x000fe400000000ff */
[----:B------:R-:W-:Y:S02]  /*35b0*/  LOP3.LUT R234, R206, UR19, R233, 0x96, !PT ;  /* 0x00000013ceea7c12 */ /* 0x000fe4000f8e96e9 */
[----:B------:R-:W-:-:S02]  /*35c0*/  LEA R212, R0, UR5, 0x1 ;  /* 0x0000000500d47c11 */ /* 0x000fc4000f8e08ff */
[----:B------:R-:W-:Y:S01]  /*35d0*/  PRMT R139, R50, 0x7772, RZ ;  /* 0x00007772328b7816 */ /* 0x000fe200000000ff */
[----:B------:R-:W-:Y:S01]  /*35e0*/  IMAD.WIDE.U32 R234, R234, -0x326172a9, RZ ;  /* 0xcd9e8d57eaea7825 */ /* 0x000fe200078e00ff */
[----:B------:R-:W-:Y:S01]  /*35f0*/  PRMT R4, R137, 0x7632, R4 ;  /* 0x0000763289047816 */ /* 0x000fe20000000004 */
[----:B------:R-:W-:Y:S01]  /*3600*/  LDSM.16.MT88.4 R148, [R212+0xa000] ;  /* 0x00a00000d494783b */ /* 0x000fe20000004200 */
[----:B------:R-:W-:Y:S01]  /*3610*/  LOP3.LUT R85, R236, UR6, R85, 0x96, !PT ;  /* 0x00000006ec557c12 */ /* 0x000fe2000f8e9655 */
[----:B------:R-:W-:Y:S01]  /*3620*/  VIADD R164, R212, 0xa040 ;  /* 0x0000a040d4a47836 */ /* 0x000fe20000000000 */
[----:B------:R-:W-:Y:S01]  /*3630*/  LOP3.LUT R102, R84, UR4, R235, 0x96, !PT ;  /* 0x0000000454667c12 */ /* 0x000fe2000f8e96eb */
[----:B------:R-:W-:Y:S01]  /*3640*/  VIADD R224, R212, 0xa000 ;  /* 0x0000a000d4e07836 */ /* 0x000fe20000000000 */
[----:B------:R-:W-:Y:S01]  /*3650*/  PRMT R139, R139, 0x5410, R44 ;  /* 0x000054108b8b7816 */ /* 0x000fe2000000002c */
[----:B------:R-:W-:Y:S01]  /*3660*/  IMAD.MOV.U32 R0, RZ, RZ, R164 ;  /* 0x000000ffff007224 */ /* 0x000fe200078e00a4 */
[----:B------:R-:W-:Y:S01]  /*3670*/  SHF.R.U32.HI R137, RZ, 0x18, R137 ;  /* 0x00000018ff897819 */ /* 0x000fe20000011689 */
[----:B------:R-:W-:Y:S01]  /*3680*/  @P6 VIADD R0, R224, 0xffffffc0 ;  /* 0xffffffc0e0006836 */ /* 0x000fe20000000000 */
[----:B--2---:R-:W-:Y:S01]  /*3690*/  FMNMX.FTZ R168, R168, R87, !PT ;  /* 0x00000057a8a87209 */ /* 0x004fe20007810000 */
[----:B------:R-:W-:Y:S01]  /*36a0*/  IMAD.WIDE.U32 R84, R85, -0x2daee0ad, RZ ;  /* 0xd2511f5355547825 */ /* 0x000fe200078e00ff */
[----:B------:R-:W-:Y:S01]  /*36b0*/  LOP3.LUT R4, R4, 0xff, RZ, 0xc0, !PT ;  /* 0x000000ff04047812 */ /* 0x000fe200078ec0ff */
[----:B------:R-:W-:Y:S01]  /*36c0*/  LDSM.16.MT88.4 R96, [R212+0xb000] ;  /* 0x00b00000d460783b */ /* 0x000fe20000004200 */
[----:B------:R-:W-:Y:S01]  /*36d0*/  HSET2.LE.AND R36, R13, R2, PT ;  /* 0x000000020d247233 */ /* 0x000fe20003803000 */
[----:B------:R-:W-:Y:S01]  /*36e0*/  IMAD.WIDE.U32 R102, R102, -0x2daee0ad, RZ ;  /* 0xd2511f5366667825 */ /* 0x000fe200078e00ff */
[----:B---3--:R-:W-:Y:S01]  /*36f0*/  FMNMX.FTZ R167, R167, R86, !PT ;  /* 0x00000056a7a77209 */ /* 0x008fe20007810000 */
[----:B------:R-:W2:Y:S01]  /*3700*/  SHFL.BFLY PT, R87, R168, 0x1, 0x1f ;  /* 0x0c201f00a8577f89 */ /* 0x000ea200000e0000 */
[----:B------:R-:W-:Y:S01]  /*3710*/  F2FP.F16.F32.PACK_AB R13, R191, R194 ;  /* 0x000000c2bf0d723e */ /* 0x000fe200000000ff */
[----:B------:R-:W-:Y:S01]  /*3720*/  IMAD.IADD R171, R3, 0x1, R0 ;  /* 0x0000000103ab7824 */ /* 0x000fe200078e0200 */
[----:B------:R-:W-:Y:S01]  /*3730*/  LOP3.LUT R139, R139, 0xff00ff, RZ, 0xc0, !PT ;  /* 0x00ff00ff8b8b7812 */ /* 0x000fe200078ec0ff */
[----:B------:R-:W3:Y:S01]  /*3740*/  SHFL.BFLY PT, R100, R167, 0x1, 0x1f ;  /* 0x0c201f00a7647f89 */ /* 0x000ee200000e0000 */
[----:B------:R-:W-:Y:S01]  /*3750*/  PRMT R137, R4, 0x5410, R137 ;  /* 0x0000541004897816 */ /* 0x000fe20000000089 */
[----:B------:R-:W-:Y:S01]  /*3760*/  IMAD.IADD R169, R3, 0x1, R212 ;  /* 0x0000000103a97824 */ /* 0x000fe200078e02d4 */
[----:B------:R-:W-:Y:S01]  /*3770*/  LOP3.LUT R36, R13, R36, RZ, 0xc0, !PT ;  /* 0x000000240d247212 */ /* 0x000fe200078ec0ff */
[----:B------:R-:W5:Y:S01]  /*3780*/  LDSM.16.MT88.4 R64, [R0] ;  /* 0x000000000040783b */ /* 0x000f620000004200 */
[----:B------:R-:W-:-:S02]  /*3790*/  LOP3.LUT R84, R84, UR12, R103, 0x96, !PT ;  /* 0x0000000c54547c12 */ /* 0x000fc4000f8e9667 */
[--C-:B------:R-:W-:Y:S01]  /*37a0*/  HSET2.LE.AND R139, R139, R2.reuse, PT ;  /* 0x000000028b8b7233 */ /* 0x100fe20003803000 */
[----:B------:R-:W-:Y:S01]  /*37b0*/  LDSM.16.MT88.4 R144, [R0+0x1000] ;  /* 0x001000000090783b */ /* 0x000fe20000004200 */
[--C-:B------:R-:W-:Y:S02]  /*37c0*/  HSET2.LE.AND R137, R137, R2.reuse, PT ;  /* 0x0000000289897233 */ /* 0x100fe40003803000 */
[----:B-1----:R-:W-:Y:S01]  /*37d0*/  F2FP.F16.F32.PACK_AB R6, R180, R183 ;  /* 0x000000b7b406723e */ /* 0x002fe200000000ff */
[----:B------:R-:W-:Y:S01]  /*37e0*/  LDSM.16.MT88.4 R28, [R0+0x800] ;  /* 0x00080000001c783b */ /* 0x000fe20000004200 */
[----:B------:R-:W-:Y:S01]  /*37f0*/  F2FP.F16.F32.PACK_AB R7, R186, R187 ;  /* 0x000000bbba07723e */ /* 0x000fe200000000ff */
[----:B------:R-:W-:Y:S01]  /*3800*/  FADD.FTZ R187, R187, R186 ;  /* 0x000000babbbb7221 */ /* 0x000fe20000010000 */
[----:B----4-:R-:W-:Y:S01]  /*3810*/  F2FP.F16.F32.PACK_AB R4, R182, R185 ;  /* 0x000000b9b604723e */ /* 0x010fe200000000ff */
[----:B------:R1:W-:Y:S01]  /*3820*/  LDSM.16.MT88.4 R12, [R0+0x1800] ;  /* 0x00180000000c783b */ /* 0x0003e20000004200 */
[----:B------:R-:W-:Y:S01]  /*3830*/  LOP3.LUT R139, R6, R139, RZ, 0xc0, !PT ;  /* 0x0000008b068b7212 */ /* 0x000fe200078ec0ff */
[----:B------:R-:W-:Y:S01]  /*3840*/  FADD.FTZ R182, R185, R182 ;  /* 0x000000b6b9b67221 */ /* 0x000fe20000010000 */
[----:B------:R-:W-:Y:S01]  /*3850*/  LOP3.LUT R136, R7, R136, RZ, 0xc0, !PT ;  /* 0x0000008807887212 */ /* 0x000fe200078ec0ff */
[----:B------:R-:W4:Y:S01]  /*3860*/  LDSM.16.MT88.4 R48, [R169+0xa000] ;  /* 0x00a00000a930783b */ /* 0x000f220000004200 */
[----:B------:R-:W-:Y:S01]  /*3870*/  LOP3.LUT R137, R4, R137, RZ, 0xc0, !PT ;  /* 0x0000008904897212 */ /* 0x000fe200078ec0ff */
[----:B------:R-:W-:Y:S01]  /*3880*/  FADD.FTZ R184, R184, R187 ;  /* 0x000000bbb8b87221 */ /* 0x000fe20000010000 */
[----:B------:R-:W-:Y:S01]  /*3890*/  PRMT R17, R20, 0x7771, RZ ;  /* 0x0000777114117816 */ /* 0x000fe200000000ff */
[----:B------:R-:W4:Y:S01]  /*38a0*/  LDSM.16.MT88.4 R80, [R171] ;  /* 0x00000000ab50783b */ /* 0x000f220000004200 */
[----:B------:R-:W-:Y:S01]  /*38b0*/  LOP3.LUT R18, R18, 0xff, RZ, 0xc0, !PT ;  /* 0x000000ff12127812 */ /* 0x000fe200078ec0ff */
[----:B------:R-:W-:Y:S01]  /*38c0*/  FADD.FTZ R183, R183, R182 ;  /* 0x000000b6b7b77221 */ /* 0x000fe20000010000 */
[----:B--2---:R-:W-:Y:S01]  /*38d0*/  FMNMX.FTZ R168, R168, R87, !PT ;  /* 0x00000057a8a87209 */ /* 0x004fe20007810000 */
[----:B------:R-:W2:Y:S01]  /*38e0*/  LDSM.16.MT88.4 R112, [R169+0xb000] ;  /* 0x00b00000a970783b */ /* 0x000ea20000004200 */
[----:B------:R-:W-:Y:S01]  /*38f0*/  PRMT R17, R18, 0x5410, R17 ;  /* 0x0000541012117816 */ /* 0x000fe20000000011 */
[C---:B------:R-:W-:Y:S01]  /*3900*/  HMMA.16816.F32 R156, R136.reuse, R148, RZ ;  /* 0x00000094889c723c */ /* 0x040fe200000018ff */
[----:B---3--:R-:W-:Y:S01]  /*3910*/  FMNMX.FTZ R167, R167, R100, !PT ;  /* 0x00000064a7a77209 */ /* 0x008fe20007810000 */
[----:B------:R-:W3:Y:S01]  /*3920*/  LDSM.16.MT88.4 R4, [R171+0x1000] ;  /* 0x00100000ab04783b */ /* 0x000ee20000004200 */
[----:B------:R-:W-:Y:S01]  /*3930*/  FSETP.NEU.FTZ.AND P0, PT, R168, -INF , PT ;  /* 0xff800000a800780b */ /* 0x000fe20003f1d000 */
[----:B------:R-:W-:Y:S01]  /*3940*/  FADD.FTZ R181, R181, R184 ;  /* 0x000000b8b5b57221 */ /* 0x000fe20000010000 */
[----:B------:R-:W-:Y:S01]  /*3950*/  HSET2.LE.AND R38, R17, R2, PT ;  /* 0x0000000211267233 */ /* 0x000fe20003803000 */
[----:B------:R-:W-:Y:S01]  /*3960*/  FMUL.FTZ R248, R167, UR7 ;  /* 0x00000007a7f87c20 */ /* 0x000fe20008410000 */
[----:B-----5:R-:W-:Y:S01]  /*3970*/  F2FP.F16.F32.PACK_AB R17, R229, R188 ;  /* 0x000000bce511723e */ /* 0x020fe200000000ff */
[----:B------:R-:W5:Y:S01]  /*3980*/  LDSM.16.MT88.4 R176, [R212+0xa800] ;  /* 0x00a80000d4b0783b */ /* 0x000f620000004200 */
[----:B-1----:R-:W-:Y:S01]  /*3990*/  LOP3.LUT R0, R232, UR15, R85, 0x96, !PT ;  /* 0x0000000fe8007c12 */ /* 0x002fe2000f8e9655 */
[----:B------:R-:W-:Y:S01]  /*39a0*/  IMAD.WIDE.U32 R84, R84, -0x326172a9, RZ ;  /* 0xcd9e8d5754547825 */ /* 0x000fe200078e00ff */
[----:B------:R-:W-:Y:S01]  /*39b0*/  LOP3.LUT R38, R17, R38, RZ, 0xc0, !PT ;  /* 0x0000002611267212 */ /* 0x000fe200078ec0ff */
[----:B------:R-:W1:Y:S01]  /*39c0*/  LDSM.16.MT88.4 R32, [R169+0xa800] ;  /* 0x00a80000a920783b */ /* 0x000e620000004200 */
[----:B------:R-:W-:Y:S01]  /*39d0*/  HMMA.16816.F32 R88, R136, R96, RZ ;  /* 0x000000608858723c */ /* 0x000fe200000018ff */
[----:B------:R-:W-:-:S04]  /*39e0*/  IMAD.WIDE.U32 R246, R0, -0x326172a9, RZ ;  /* 0xcd9e8d5700f67825 */ /* 0x000fc800078e00ff */
[----:B------:R-:W-:Y:S01]  /*39f0*/  FADD.FTZ R183, R180, R183 ;  /* 0x000000b7b4b77221 */ /* 0x000fe20000010000 */
[----:B------:R-:W1:Y:S01]  /*3a00*/  LDSM.16.MT88.4 R24, [R171+0x800] ;  /* 0x00080000ab18783b */ /* 0x000e620000004200 */
[----:B------:R-:W-:Y:S01]  /*3a10*/  FADD.FTZ R194, R194, R181 ;  /* 0x000000b5c2c27221 */ /* 0x000fe20000010000 */
[----:B------:R-:W-:Y:S02]  /*3a20*/  LOP3.LUT R0, R234, UR13, R247, 0x96, !PT ;  /* 0x0000000dea007c12 */ /* 0x000fe4000f8e96f7 */
[----:B------:R-:W1:Y:S01]  /*3a30*/  LDSM.16.MT88.4 R20, [R212+0xb800] ;  /* 0x00b80000d414783b */ /* 0x000e620000004200 */
[----:B------:R-:W-:Y:S01]  /*3a40*/  LOP3.LUT R246, R246, UR11, R85, 0x96, !PT ;  /* 0x0000000bf6f67c12 */ /* 0x000fe2000f8e9655 */
[C---:B------:R-:W-:Y:S01]  /*3a50*/  HMMA.16816.F32 R56, R136.reuse, R64, RZ ;  /* 0x000000408838723c */ /* 0x040fe200000018ff */
[----:B------:R-:W-:Y:S01]  /*3a60*/  FADD.FTZ R192, R192, R183 ;  /* 0x000000b7c0c07221 */ /* 0x000fe20000010000 */
[----:B------:R-:W-:Y:S01]  /*3a70*/  IMAD.WIDE.U32 R116, R0, -0x2daee0ad, RZ ;  /* 0xd2511f5300747825 */ /* 0x000fe200078e00ff */
[----:B------:R-:W1:Y:S03]  /*3a80*/  LDSM.16.MT88.4 R16, [R169+0xb800] ;  /* 0x00b80000a910783b */ /* 0x000e660000004200 */
[----:B------:R-:W-:Y:S01]  /*3a90*/  FADD.FTZ R191, R191, R194 ;  /* 0x000000c2bfbf7221 */ /* 0x000fe20000010000 */
[----:B------:R-:W-:Y:S01]  /*3aa0*/  FADD.FTZ R189, R189, R192 ;  /* 0x000000c0bdbd7221 */ /* 0x000fe20000010000 */
[----:B------:R-:W-:Y:S01]  /*3ab0*/  IMAD.WIDE.U32 R246, R246, -0x2daee0ad, RZ ;  /* 0xd2511f53f6f67825 */ /* 0x000fe200078e00ff */
[----:B------:R-:W1:Y:S01]  /*3ac0*/  LDSM.16.MT88.4 R8, [R171+0x1800] ;  /* 0x00180000ab08783b */ /* 0x000e620000004200 */
[----:B------:R-:W-:Y:S01]  /*3ad0*/  LOP3.LUT R86, R102, UR10, R117, 0x96, !PT ;  /* 0x0000000a66567c12 */ /* 0x000fe2000f8e9675 */
[----:B----4-:R-:W-:Y:S01]  /*3ae0*/  HMMA.16816.F32 R40, R136, R48, RZ ;  /* 0x000000308828723c */ /* 0x010fe200000018ff */
[----:B------:R-:W-:Y:S01]  /*3af0*/  FADD.FTZ R188, R188, R191 ;  /* 0x000000bfbcbc7221 */ /* 0x000fe20000010000 */
[----:B------:R-:W-:Y:S01]  /*3b00*/  LOP3.LUT R0, R116, UR9, R247, 0x96, !PT ;  /* 0x0000000974007c12 */ /* 0x000fe2000f8e96f7 */
[----:B------:R-:W-:Y:S01]  /*3b10*/  FMUL.FTZ R247, R168, UR7 ;  /* 0x00000007a8f77c20 */ /* 0x000fe20008410000 */
[----:B------:R-:W-:-:S04]  /*3b20*/  IMAD.WIDE.U32 R86, R86, -0x326172a9, RZ ;  /* 0xcd9e8d5756567825 */ /* 0x000fc800078e00ff */
[----:B------:R-:W-:Y:S01]  /*3b30*/  FADD.FTZ R190, R190, R189 ;  /* 0x000000bdbebe7221 */ /* 0x000fe20000010000 */
[----:B------:R-:W-:Y:S01]  /*3b40*/  FADD.FTZ R229, R229, R188 ;  /* 0x000000bce5e57221 */ /* 0x000fe20000010000 */
[----:B------:R-:W-:Y:S01]  /*3b50*/  FSEL R247, R247, RZ, P0 ;  /* 0x000000fff7f77208 */ /* 0x000fe20000000000 */
[----:B------:R-:W-:Y:S01]  /*3b60*/  IMAD.WIDE.U32 R116, R0, -0x326172a9, RZ ;  /* 0xcd9e8d5700747825 */ /* 0x000fe200078e00ff */
[----:B------:R-:W-:Y:S01]  /*3b70*/  FSETP.NEU.FTZ.AND P0, PT, R167, -INF , PT ;  /* 0xff800000a700780b */ /* 0x000fe20003f1d000 */
[C---:B------:R-:W-:Y:S01]  /*3b80*/  HMMA.16816.F32 R72, R136.reuse, R80, RZ ;  /* 0x000000508848723c */ /* 0x040fe200000018ff */
[----:B------:R-:W-:Y:S01]  /*3b90*/  LOP3.LUT R249, R84, UR18, R87, 0x96, !PT ;  /* 0x0000001254f97c12 */ /* 0x000fe2000f8e9657 */
[--C-:B------:R-:W-:Y:S01]  /*3ba0*/  FFMA.FTZ R196, R70, UR7, -R247.reuse ;  /* 0x0000000746c47c23 */ /* 0x100fe200080108f7 */
[----:B------:R-:W-:Y:S01]  /*3bb0*/  FSEL R248, R248, RZ, P0 ;  /* 0x000000fff8f87208 */ /* 0x000fe20000000000 */
[--C-:B------:R-:W-:Y:S01]  /*3bc0*/  FFMA.FTZ R195, R54, UR7, -R247.reuse ;  /* 0x0000000736c37c23 */ /* 0x100fe200080108f7 */
[----:B------:R-:W-:Y:S01]  /*3bd0*/  PRMT R0, R116, 0x7772, RZ ;  /* 0x0000777274007816 */ /* 0x000fe200000000ff */
[----:B------:R-:W-:Y:S01]  /*3be0*/  FFMA.FTZ R193, R68, UR7, -R247 ;  /* 0x0000000744c17c23 */ /* 0x000fe200080108f7 */
[----:B------:R-:W-:Y:S01]  /*3bf0*/  PRMT R101, R116, 0x7773, RZ ;  /* 0x0000777374657816 */ /* 0x000fe200000000ff */
[--C-:B------:R-:W-:Y:S01]  /*3c00*/  FFMA.FTZ R203, R71, UR7, -R248.reuse ;  /* 0x0000000747cb7c23 */ /* 0x100fe200080108f8 */
[--C-:B------:R-:W-:Y:S01]  /*3c10*/  FFMA.FTZ R199, R69, UR7, -R248.reuse ;  /* 0x0000000745c77c23 */ /* 0x100fe200080108f8 */
[--C-:B------:R-:W-:Y:S01]  /*3c20*/  FFMA.FTZ R198, R55, UR7, -R248.reuse ;  /* 0x0000000737c67c23 */ /* 0x100fe200080108f8 */
[----:B------:R-:W-:Y:S01]  /*3c30*/  FFMA.FTZ R244, R53, UR7, -R248 ;  /* 0x0000000735f47c23 */ /* 0x000fe200080108f8 */
[----:B------:R-:W-:Y:S01]  /*3c40*/  LOP3.LUT R85, R86, UR8, R117, 0x96, !PT ;  /* 0x0000000856557c12 */ /* 0x000fe2000f8e9675 */
[----:B------:R-:W-:Y:S01]  /*3c50*/  FFMA.FTZ R70, R52, UR7, -R247 ;  /* 0x0000000734467c23 */ /* 0x000fe200080108f7 */
[----:B------:R-:W-:Y:S01]  /*3c60*/  IMAD.MOV.U32 R102, RZ, RZ, R116 ;  /* 0x000000ffff667224 */ /* 0x000fe200078e0074 */
[----:B------:R-:W-:Y:S01]  /*3c70*/  PRMT R52, R0, 0x5410, R101 ;  /* 0x0000541000347816 */ /* 0x000fe20000000065 */
[----:B------:R-:W-:Y:S01]  /*3c80*/  MUFU.EX2 R196, R196 ;  /* 0x000000c400c47308 */ /* 0x000fe20000000800 */
[C---:B------:R-:W-:Y:S01]  /*3c90*/  LOP3.LUT R68, R85.reuse, 0xffff, RZ, 0xc0, !PT ;  /* 0x0000ffff55447812 */ /* 0x040fe200078ec0ff */
[C---:B--2---:R-:W-:Y:S01]  /*3ca0*/  HMMA.16816.F32 R104, R136.reuse, R112, RZ ;  /* 0x000000708868723c */ /* 0x044fe200000018ff */
[C---:B------:R-:W-:Y:S01]  /*3cb0*/  PRMT R69, R85.reuse, 0x7632, R69 ;  /* 0x0000763255457816 */ /* 0x040fe20000000045 */
[----:B------:R-:W-:Y:S01]  /*3cc0*/  MUFU.EX2 R195, R195 ;  /* 0x000000c300c37308 */ /* 0x000fe20000000800 */
[----:B------:R-:W-:Y:S01]  /*3cd0*/  LOP3.LUT R54, R85, 0xff, RZ, 0xc0, !PT ;  /* 0x000000ff55367812 */ /* 0x000fe200078ec0ff */
[----:B------:R-:W-:Y:S01]  /*3ce0*/  FFMA.FTZ R251, R231, UR7, -R247 ;  /* 0x00000007e7fb7c23 */ /* 0x000fe200080108f7 */
[----:B------:R-:W-:Y:S01]  /*3cf0*/  LOP3.LUT R53, R52, 0xff00ff, RZ, 0xc0, !PT ;  /* 0x00ff00ff34357812 */ /* 0x000fe200078ec0ff */
[----:B------:R-:W-:Y:S01]  /*3d00*/  MUFU.EX2 R193, R193 ;  /* 0x000000c100c17308 */ /* 0x000fe20000000800 */
[----:B------:R-:W-:Y:S01]  /*3d10*/  PRMT R86, R116, 0x7771, RZ ;  /* 0x0000777174567816 */ /* 0x000fe200000000ff */
[C---:B------:R-:W-:Y:S01]  /*3d20*/  HMMA.16816.F32 R120, R136.reuse, R144, RZ ;  /* 0x000000908878723c */ /* 0x040fe200000018ff */
[----:B------:R-:W-:Y:S01]  /*3d30*/  LOP3.LUT R103, R102, 0xff, RZ, 0xc0, !PT ;  /* 0x000000ff66677812 */ /* 0x000fe200078ec0ff */
[----:B------:R-:W2:Y:S01]  /*3d40*/  MUFU.EX2 R0, R70 ;  /* 0x0000004600007308 */ /* 0x000ea20000000800 */
[----:B------:R-:W-:Y:S01]  /*3d50*/  SHF.R.U32.HI R85, RZ, 0x18, R85 ;  /* 0x00000018ff557819 */ /* 0x000fe20000011655 */
[----:B------:R-:W-:Y:S01]  /*3d60*/  FFMA.FTZ R231, R228, UR7, -R247 ;  /* 0x00000007e4e77c23 */ /* 0x000fe200080108f7 */
[----:B------:R-:W-:Y:S01]  /*3d70*/  SHF.R.U32.HI R55, RZ, 0x8, R68 ;  /* 0x00000008ff377819 */ /* 0x000fe20000011644 */
[----:B------:R-:W-:Y:S01]  /*3d80*/  MUFU.EX2 R203, R203 ;  /* 0x000000cb00cb7308 */ /* 0x000fe20000000800 */
[----:B------:R-:W-:Y:S01]  /*3d90*/  LOP3.LUT R52, R69, 0xff, RZ, 0xc0, !PT ;  /* 0x000000ff45347812 */ /* 0x000fe200078ec0ff */
[C---:B---3--:R-:W-:Y:S01]  /*3da0*/  HMMA.16816.F32 R128, R136.reuse, R4, RZ ;  /* 0x000000048880723c */ /* 0x048fe200000018ff */
[----:B------:R-:W-:Y:S01]  /*3db0*/  PRMT R101, R103, 0x5410, R86 ;  /* 0x0000541067657816 */ /* 0x000fe20000000056 */
[----:B------:R-:W-:Y:S01]  /*3dc0*/  MUFU.EX2 R199, R199 ;  /* 0x000000c700c77308 */ /* 0x000fe20000000800 */
[----:B------:R-:W-:Y:S01]  /*3dd0*/  PRMT R55, R54, 0x5410, R55 ;  /* 0x0000541036377816 */ /* 0x000fe20000000037 */
[----:B------:R-:W-:Y:S01]  /*3de0*/  FFMA.FTZ R250, R245, UR7, -R248 ;  /* 0x00000007f5fa7c23 */ /* 0x000fe200080108f8 */
[----:B------:R-:W-:Y:S01]  /*3df0*/  PRMT R85, R52, 0x5410, R85 ;  /* 0x0000541034557816 */ /* 0x000fe20000000055 */
[----:B------:R-:W3:Y:S01]  /*3e00*/  MUFU.EX2 R198, R198 ;  /* 0x000000c600c67308 */ /* 0x000ee20000000800 */
[--C-:B------:R-:W-:Y:S01]  /*3e10*/  HSET2.LE.AND R101, R101, R2.reuse, PT ;  /* 0x0000000265657233 */ /* 0x100fe20003803000 */
[C---:B------:R-:W-:Y:S01]  /*3e20*/  HMMA.16816.F32 R152, R136.reuse, R150, RZ ;  /* 0x000000968898723c */ /* 0x040fe200000018ff */
[--C-:B------:R-:W-:Y:S01]  /*3e30*/  HSET2.LE.AND R53, R53, R2.reuse, PT ;  /* 0x0000000235357233 */ /* 0x100fe20003803000 */
[----:B------:R-:W4:Y:S01]  /*3e40*/  MUFU.EX2 R244, R244 ;  /* 0x000000f400f47308 */ /* 0x000f220000000800 */
[--C-:B------:R-:W-:Y:S01]  /*3e50*/  HSET2.LE.AND R55, R55, R2.reuse, PT ;  /* 0x0000000237377233 */ /* 0x100fe20003803000 */
[----:B------:R-:W-:Y:S01]  /*3e60*/  FADD.FTZ R225, R225, R190 ;  /* 0x000000bee1e17221 */ /* 0x000fe20000010000 */
[----:B------:R-:W-:Y:S01]  /*3e70*/  HSET2.LE.AND R133, R85, R2, PT ;  /* 0x0000000255857233 */ /* 0x000fe20003803000 */
[----:B------:R-:W-:Y:S01]  /*3e80*/  MUFU.EX2 R228, R251 ;  /* 0x000000fb00e47308 */ /* 0x000fe20000000800 */
[----:B--2---:R-:W-:Y:S01]  /*3e90*/  F2FP.F16.F32.PACK_AB R134, R0, R193 ;  /* 0x000000c10086723e */ /* 0x004fe200000000ff */
[----:B------:R-:W-:Y:S01]  /*3ea0*/  HMMA.16816.F32 R44, R136, R50, RZ ;  /* 0x00000032882c723c */ /* 0x000fe200000018ff */
[----:B------:R-:W-:Y:S01]  /*3eb0*/  F2FP.F16.F32.PACK_AB R132, R195, R196 ;  /* 0x000000c4c384723e */ /* 0x000fe200000000ff */
[----:B------:R-:W-:Y:S01]  /*3ec0*/  MUFU.EX2 R231, R231 ;  /* 0x000000e700e77308 */ /* 0x000fe20000000800 */
[----:B------:R-:W-:Y:S01]  /*3ed0*/  LOP3.LUT R134, R134, R101, RZ, 0xc0, !PT ;  /* 0x0000006586867212 */ /* 0x000fe200078ec0ff */
[----:B------:R-:W-:Y:S01]  /*3ee0*/  FADD.FTZ R196, R196, R195 ;  /* 0x000000c3c4c47221 */ /* 0x000fe20000010000 */
[----:B---3--:R-:W-:-:S02]  /*3ef0*/  F2FP.F16.F32.PACK_AB R54, R198, R199 ;  /* 0x000000c7c636723e */ /* 0x008fc400000000ff */
[----:B------:R-:W-:Y:S01]  /*3f00*/  LOP3.LUT R132, R132, R55, RZ, 0xc0, !PT ;  /* 0x0000003784847212 */ /* 0x000fe200078ec0ff */
[C---:B------:R-:W-:Y:S01]  /*3f10*/  HMMA.16816.F32 R60, R136.reuse, R66, RZ ;  /* 0x00000042883c723c */ /* 0x040fe200000018ff */
[----:B----4-:R-:W-:Y:S01]  /*3f20*/  F2FP.F16.F32.PACK_AB R52, R244, R203 ;  /* 0x000000cbf434723e */ /* 0x010fe200000000ff */
[----:B------:R-:W-:Y:S01]  /*3f30*/  FADD.FTZ R244, R203, R244 ;  /* 0x000000f4cbf47221 */ /* 0x000fe20000010000 */
[----:B------:R-:W-:Y:S01]  /*3f40*/  LOP3.LUT R135, R54, R53, RZ, 0xc0, !PT ;  /* 0x0000003536877212 */ /* 0x000fe200078ec0ff */
[----:B------:R-:W-:Y:S01]  /*3f50*/  FADD.FTZ R193, R193, R196 ;  /* 0x000000c4c1c17221 */ /* 0x000fe20000010000 */
[----:B------:R-:W-:Y:S01]  /*3f60*/  LOP3.LUT R133, R52, R133, RZ, 0xc0, !PT ;  /* 0x0000008534857212 */ /* 0x000fe200078ec0ff */
[----:B------:R-:W-:Y:S02]  /*3f70*/  FADD.FTZ R199, R199, R244 ;  /* 0x000000f4c7c77221 */ /* 0x000fe40000010000 */
[----:B------:R-:W-:Y:S01]  /*3f80*/  HMMA.16816.F32 R76, R136, R82, RZ ;  /* 0x00000052884c723c */ /* 0x000fe200000018ff */
[----:B------:R-:W-:Y:S01]  /*3f90*/  FADD.FTZ R0, R0, R193 ;  /* 0x000000c100007221 */ /* 0x000fe20000010000 */
[----:B------:R-:W-:-:S06]  /*3fa0*/  FADD.FTZ R199, R198, R199 ;  /* 0x000000c7c6c77221 */ /* 0x000fcc0000010000 */
[C---:B------:R-:W-:Y:S08]  /*3fb0*/  HMMA.16816.F32 R92, R136.reuse, R98, RZ ;  /* 0x00000062885c723c */ /* 0x040ff000000018ff */
[C---:B------:R-:W-:Y:S08]  /*3fc0*/  HMMA.16816.F32 R108, R136.reuse, R114, RZ ;  /* 0x00000072886c723c */ /* 0x040ff000000018ff */
[C---:B------:R-:W-:Y:S08]  /*3fd0*/  HMMA.16816.F32 R124, R136.reuse, R146, RZ ;  /* 0x00000092887c723c */ /* 0x040ff000000018ff */
[----:B------:R-:W-:Y:S08]  /*3fe0*/  HMMA.16816.F32 R136, R136, R6, RZ ;  /* 0x000000068888723c */ /* 0x000ff000000018ff */
[----:B------:R-:W-:Y:S01]  /*3ff0*/  HMMA.16816.F32 R140, R132, R4, RZ ;  /* 0x00000004848c723c */ /* 0x000fe200000018ff */
[----:B------:R-:W-:-:S05]  /*4000*/  IMAD.WIDE.U32 R4, R249, -0x2daee0ad, RZ ;  /* 0xd2511f53f9047825 */ /* 0x000fca00078e00ff */
[----:B------:R-:W-:Y:S02]  /*4010*/  LOP3.LUT R5, R246, UR17, R5, 0x96, !PT ;  /* 0x00000011f6057c12 */ /* 0x000fe4000f8e9605 */
[----:B-----5:R-:W-:Y:S01]  /*4020*/  HMMA.16816.F32 R156, R36, R176, R156 ;  /* 0x000000b0249c723c */ /* 0x020fe2000000189c */
[----:B------:R-:W-:Y:S02]  /*4030*/  PRMT R249, R4, 0x7773, RZ ;  /* 0x0000777304f97816 */ /* 0x000fe400000000ff */
[----:B------:R-:W-:-:S05]  /*4040*/  LOP3.LUT R246, R5, 0xff, RZ, 0xc0, !PT ;  /* 0x000000ff05f67812 */ /* 0x000fca00078ec0ff */
        /* <DEDUP_REMOVED lines=30> */
[----:B------:R-:W-:Y:S01]  /*4230*/  IMAD.MOV.U32 R6, RZ, RZ, R4 ;  /* 0x000000ffff067224 */ /* 0x000fe200078e0004 */
[----:B------:R-:W-:-:S02]  /*4240*/  PRMT R7, R4, 0x7771, RZ ;  /* 0x0000777104077816 */ /* 0x000fc400000000ff */
[----:B------:R-:W-:Y:S02]  /*4250*/  PRMT R4, R4, 0x7772, RZ ;  /* 0x0000777204047816 */ /* 0x000fe400000000ff */
[----:B------:R-:W-:Y:S02]  /*4260*/  LOP3.LUT R6, R6, 0xff, RZ, 0xc0, !PT ;  /* 0x000000ff06067812 */ /* 0x000fe400078ec0ff */
[----:B------:R-:W-:Y:S02]  /*4270*/  PRMT R4, R4, 0x5410, R249 ;  /* 0x0000541004047816 */ /* 0x000fe400000000f9 */
[----:B------:R-:W-:Y:S02]  /*4280*/  PRMT R7, R6, 0x5410, R7 ;  /* 0x0000541006077816 */ /* 0x000fe40000000007 */
[C---:B------:R-:W-:Y:S02]  /*4290*/  PRMT R6, R5.reuse, 0x7632, R6 ;  /* 0x0000763205067816 */ /* 0x040fe40000000006 */
[----:B------:R-:W-:-:S02]  /*42a0*/  LOP3.LUT R249, R5, 0xffff, RZ, 0xc0, !PT ;  /* 0x0000ffff05f97812 */ /* 0x000fc400078ec0ff */
[----:B------:R-:W-:Y:S02]  /*42b0*/  SHF.R.U32.HI R5, RZ, 0x18, R5 ;  /* 0x00000018ff057819 */ /* 0x000fe40000011605 */
[----:B------:R-:W-:Y:S02]  /*42c0*/  LOP3.LUT R6, R6, 0xff, RZ, 0xc0, !PT ;  /* 0x000000ff06067812 */ /* 0x000fe400078ec0ff */
[----:B------:R-:W-:Y:S02]  /*42d0*/  SHF.R.U32.HI R249, RZ, 0x8, R249 ;  /* 0x00000008fff97819 */ /* 0x000fe400000116f9 */
[----:B------:R-:W-:Y:S01]  /*42e0*/  PRMT R5, R6, 0x5410, R5 ;  /* 0x0000541006057816 */ /* 0x000fe20000000005 */
[----:B------:R-:W-:Y:S01]  /*42f0*/  FFMA.FTZ R6, R197, UR7, -R247 ;  /* 0x00000007c5067c23 */ /* 0x000fe200080108f7 */
[--C-:B------:R-:W-:Y:S01]  /*4300*/  FFMA.FTZ R197, R243, UR7, -R248.reuse ;  /* 0x00000007f3c57c23 */ /* 0x100fe200080108f8 */
[----:B------:R-:W-:Y:S01]  /*4310*/  PRMT R249, R246, 0x5410, R249 ;  /* 0x00005410f6f97816 */ /* 0x000fe200000000f9 */
[----:B------:R-:W-:Y:S01]  /*4320*/  FFMA.FTZ R247, R200, UR7, -R247 ;  /* 0x00000007c8f77c23 */ /* 0x000fe200080108f7 */
[--C-:B------:R-:W-:Y:S01]  /*4330*/  FFMA.FTZ R246, R201, UR7, -R248.reuse ;  /* 0x00000007c9f67c23 */ /* 0x100fe200080108f8 */
[----:B------:R-:W-:Y:S01]  /*4340*/  MUFU.EX2 R200, R250 ;  /* 0x000000fa00c87308 */ /* 0x000fe20000000800 */
[----:B------:R-:W-:Y:S01]  /*4350*/  FFMA.FTZ R201, R202, UR7, -R248 ;  /* 0x00000007cac97c23 */ /* 0x000fe200080108f8 */
[----:B------:R-:W-:-:S02]  /*4360*/  HSET2.LE.AND R7, R7, R2, PT ;  /* 0x0000000207077233 */ /* 0x000fc40003803000 */
[----:B------:R-:W1:Y:S01]  /*4370*/  MUFU.EX2 R197, R197 ;  /* 0x000000c500c57308 */ /* 0x000e620000000800 */
[----:B------:R-:W-:Y:S02]  /*4380*/  LOP3.LUT R245, R4, 0xff00ff, RZ, 0xc0, !PT ;  /* 0x00ff00ff04f57812 */ /* 0x000fe400078ec0ff */
[----:B------:R-:W-:Y:S01]  /*4390*/  HSET2.LE.AND R5, R5, R2, PT ;  /* 0x0000000205057233 */ /* 0x000fe20003803000 */
[----:B------:R2:W-:Y:S04]  /*43a0*/  MUFU.EX2 R243, R6 ;  /* 0x0000000600f37308 */ /* 0x0005e80000000800 */
[----:B------:R-:W3:Y:S04]  /*43b0*/  MUFU.EX2 R202, R247 ;  /* 0x000000f700ca7308 */ /* 0x000ee80000000800 */
[----:B------:R-:W-:Y:S01]  /*43c0*/  MUFU.EX2 R246, R246 ;  /* 0x000000f600f67308 */ /* 0x000fe20000000800 */
[----:B-1----:R-:W-:-:S03]  /*43d0*/  F2FP.F16.F32.PACK_AB R4, R200, R197 ;  /* 0x000000c5c804723e */ /* 0x002fc600000000ff */
[----:B------:R-:W1:Y:S01]  /*43e0*/  MUFU.EX2 R201, R201 ;  /* 0x000000c900c97308 */ /* 0x000e620000000800 */
[----:B--2---:R-:W-:-:S04]  /*43f0*/  F2FP.F16.F32.PACK_AB R6, R231, R228 ;  /* 0x000000e4e706723e */ /* 0x004fc800000000ff */
[----:B------:R-:W-:Y:S02]  /*4400*/  LOP3.LUT R6, R6, R7, RZ, 0xc0, !PT ;  /* 0x0000000706067212 */ /* 0x000fe400078ec0ff */
[--C-:B------:R-:W-:Y:S02]  /*4410*/  HSET2.LE.AND R7, R245, R2.reuse, PT ;  /* 0x00000002f5077233 */ /* 0x100fe40003803000 */
[----:B---3--:R-:W-:Y:S01]  /*4420*/  F2FP.F16.F32.PACK_AB R245, R202, R243 ;  /* 0x000000f3caf5723e */ /* 0x008fe200000000ff */
[----:B------:R-:W-:Y:S02]  /*4430*/  FADD.FTZ R243, R243, R0 ;  /* 0x00000000f3f37221 */ /* 0x000fe40000010000 */
[----:B------:R-:W-:Y:S02]  /*4440*/  LOP3.LUT R7, R4, R7, RZ, 0xc0, !PT ;  /* 0x0000000704077212 */ /* 0x000fe400078ec0ff */
[----:B------:R-:W-:Y:S01]  /*4450*/  HSET2.LE.AND R4, R249, R2, PT ;  /* 0x00000002f9047233 */ /* 0x000fe20003803000 */
[----:B------:R-:W-:Y:S01]  /*4460*/  FADD.FTZ R243, R202, R243 ;  /* 0x000000f3caf37221 */ /* 0x000fe20000010000 */
[----:B-1----:R-:W-:Y:S01]  /*4470*/  F2FP.F16.F32.PACK_AB R248, R201, R246 ;  /* 0x000000f6c9f8723e */ /* 0x002fe200000000ff */
[----:B------:R-:W-:-:S02]  /*4480*/  FADD.FTZ R246, R246, R199 ;  /* 0x000000c7f6f67221 */ /* 0x000fc40000010000 */
[----:B------:R-:W-:Y:S01]  /*4490*/  LOP3.LUT R4, R245, R4, RZ, 0xc0, !PT ;  /* 0x00000004f5047212 */ /* 0x000fe200078ec0ff */
[----:B------:R-:W-:Y:S01]  /*44a0*/  FADD.FTZ R228, R228, R243 ;  /* 0x000000f3e4e47221 */ /* 0x000fe20000010000 */
[----:B------:R-:W-:Y:S01]  /*44b0*/  LOP3.LUT R5, R248, R5, RZ, 0xc0, !PT ;  /* 0x00000005f8057212 */ /* 0x000fe200078ec0ff */
[----:B------:R-:W-:Y:S02]  /*44c0*/  FADD.FTZ R246, R201, R246 ;  /* 0x000000f6c9f67221 */ /* 0x000fe40000010000 */
[----:B------:R-:W-:Y:S02]  /*44d0*/  FADD.FTZ R231, R231, R228 ;  /* 0x000000e4e7e77221 */ /* 0x000fe40000010000 */
[----:B------:R-:W-:Y:S02]  /*44e0*/  FADD.FTZ R197, R197, R246 ;  /* 0x000000f6c5c57221 */ /* 0x000fe40000010000 */
[----:B------:R-:W-:Y:S02]  /*44f0*/  HMMA.16816.F32 R160, R4, R176, R160 ;  /* 0x000000b004a0723c */ /* 0x000fe400000018a0 */
        /* <DEDUP_REMOVED lines=18> */
[----:B------:R-:W1:Y:S01]  /*4620*/  LDC.64 R4, c[0x0][0x3c0] ;  /* 0x0000f000ff047b82 */ /* 0x000e620000000a00 */
[----:B------:R-:W-:Y:S01]  /*4630*/  UIADD3 UR19, UPT, UPT, UR16, -0x2, URZ ;  /* 0xfffffffe10137890 */ /* 0x000fe2000fffe0ff */
[----:B------:R-:W-:-:S04]  /*4640*/  DEPBAR.LE SB0, 0x0 ;  /* 0x000080000000791a */ /* 0x000fc80000000000 */
[----:B------:R-:W-:Y:S01]  /*4650*/  UMOV UR21, 0x400 ;  /* 0x0000040000157882 */ /* 0x000fe20000000000 */
[----:B------:R-:W-:Y:S01]  /*4660*/  LOP3.LUT R174, R241, 0x1e00, R240, 0xf8, !PT ;  /* 0x00001e00f1ae7812 */ /* 0x000fe200078ef8f0 */
[----:B------:R-:W2:Y:S01]  /*4670*/  S2UR UR20, SR_CgaCtaId ;  /* 0x00000000001479c3 */ /* 0x000ea20000008800 */
[----:B------:R-:W-:Y:S01]  /*4680*/  UISETP.GE.U32.AND UP0, UPT, UR16, 0x3, UPT ;  /* 0x000000031000788c */ /* 0x000fe2000bf06070 */
[----:B-1----:R-:W-:-:S04]  /*4690*/  IMAD.WIDE.U32 R10, R4, UR19, RZ ;  /* 0x00000013040a7c25 */ /* 0x002fc8000f8e00ff */
[C---:B------:R-:W-:Y:S02]  /*46a0*/  IMAD.SHL.U32 R9, R10.reuse, 0x20, RZ ;  /* 0x000000200a097824 */ /* 0x040fe400078e00ff */
[----:B------:R-:W-:Y:S01]  /*46b0*/  BAR.SYNC.DEFER_BLOCKING 0x0 ;  /* 0x0000000000007b1d */ /* 0x000fe20000010000 */
[----:B------:R-:W-:Y:S01]  /*46c0*/  IMAD R7, R5, UR19, R11 ;  /* 0x0000001305077c24 */ /* 0x000fe2000f8e020b */
[----:B------:R-:W-:Y:S01]  /*46d0*/  LEA R8, P1, R10, R219, 0x6 ;  /* 0x000000db0a087211 */ /* 0x000fe200078230ff */
[----:B--2---:R-:W-:Y:S01]  /*46e0*/  ULEA UR20, UR20, UR21, 0x18 ;  /* 0x0000001514147291 */ /* 0x004fe2000f8ec0ff */
[----:B------:R-:W-:Y:S02]  /*46f0*/  LEA R6, P0, R4, R9, 0x4 ;  /* 0x0000000904067211 */ /* 0x000fe400078020ff */
[C-C-:B------:R-:W-:Y:S02]  /*4700*/  SHF.L.U64.HI R0, R10.reuse, 0x5, R7.reuse ;  /* 0x000000050a007819 */ /* 0x140fe40000010207 */
[----:B------:R-:W-:-:S02]  /*4710*/  LEA.HI.X R9, R10, R218, R7, 0x6, P1 ;  /* 0x000000da0a097211 */ /* 0x000fc400008f3407 */
[----:B------:R-:W-:Y:S02]  /*4720*/  LEA.HI.X R5, R4, R0, R5, 0x4, P0 ;  /* 0x0000000004057211 */ /* 0x000fe400000f2405 */
[----:B------:R-:W-:Y:S02]  /*4730*/  LEA R4, P0, R6, R219, 0x1 ;  /* 0x000000db06047211 */ /* 0x000fe400078008ff */
[----:B------:R-:W-:Y:S02]  /*4740*/  LEA R0, R174, UR20, 0x1 ;  /* 0x00000014ae007c11 */ /* 0x000fe4000f8e08ff */
[----:B------:R-:W-:-:S03]  /*4750*/  LEA.HI.X R5, R6, R218, R5, 0x1, P0 ;  /* 0x000000da06057211 */ /* 0x000fc600000f0c05 */
[----:B------:R-:W-:Y:S01]  /*4760*/  @!PT LDS RZ, [RZ] ;  /* 0x00000000fffff984 */ /* 0x000fe20000000800 */
[----:B------:R-:W-:Y:S01]  /*4770*/  @!PT LDS RZ, [RZ] ;  /* 0x00000000fffff984 */ /* 0x000fe20000000800 */
[----:B------:R-:W-:Y:S01]  /*4780*/  @!PT LDS RZ, [RZ] ;  /* 0x00000000fffff984 */ /* 0x000fe20000000800 */
[----:B------:R-:W-:Y:S04]  /*4790*/  LDGSTS.E.BYPASS.LTC128B.128 [R0+0xa000], desc[UR22][R8.64] ;  /* 0x0a00000008007fae */ /* 0x000fe8000b981a16 */
[----:B------:R1:W-:Y:S04]  /*47a0*/  LDGSTS.E.BYPASS.LTC128B.128 [R0+0xb000], desc[UR22][R8.64+0x80] ;  /* 0x0b00008008007fae */ /* 0x0003e8000b981a16 */
[----:B------:R-:W-:Y:S04]  /*47b0*/  LDGSTS.E.BYPASS.LTC128B.128 [R0+0xa800], desc[UR22][R4.64] ;  /* 0x0a80000004007fae */ /* 0x000fe8000b981a16 */
[----:B------:R2:W-:Y:S04]  /*47c0*/  LDGSTS.E.BYPASS.LTC128B.128 [R0+0xb800], desc[UR22][R4.64+0x80] ;  /* 0x0b80008004007fae */ /* 0x0005e8000b981a16 */
[----:B------:R-:W-:Y:S04]  /*47d0*/  LDSM.16.M88.4 R28, [R217] ;  /* 0x00000000d91c783b */ /* 0x000fe80000000200 */
[----:B------:R-:W3:Y:S04]  /*47e0*/  LDSM.16.M88.4 R180, [R216+UR5+0x8000] ;  /* 0x00800005d8b4783b */ /* 0x000ee80008000200 */
[----:B------:R-:W4:Y:S04]  /*47f0*/  LDSM.16.M88.4 R32, [R217+0x2000] ;  /* 0x00200000d920783b */ /* 0x000f280000000200 */
[----:B------:R-:W2:Y:S04]  /*4800*/  LDSM.16.M88.4 R16, [R216+UR5+0x8800] ;  /* 0x00880005d810783b */ /* 0x000ea80008000200 */
[----:B------:R-:W-:Y:S04]  /*4810*/  LDSM.16.M88.4 R192, [R211+0x8000] ;  /* 0x00800000d3c0783b */ /* 0x000fe80000000200 */
[----:B------:R-:W5:Y:S04]  /*4820*/  LDSM.16.M88.4 R196, [R215+0x2000] ;  /* 0x00200000d7c4783b */ /* 0x000f680000000200 */
[----:B------:R-:W5:Y:S04]  /*4830*/  LDSM.16.M88.4 R188, [R211+0x8800] ;  /* 0x00880000d3bc783b */ /* 0x000f680000000200 */
[----:B------:R-:W5:Y:S04]  /*4840*/  LDSM.16.M88.4 R200, [R215] ;  /* 0x00000000d7c8783b */ /* 0x000f680000000200 */
[----:B------:R-:W-:Y:S04]  /*4850*/  LDSM.16.M88.4 R24, [R214+0x2000] ;  /* 0x00200000d618783b */ /* 0x000fe80000000200 */
[----:B------:R-:W5:Y:S04]  /*4860*/  LDSM.16.M88.4 R20, [R210+0x8000] ;  /* 0x00800000d214783b */ /* 0x000f680000000200 */
[----:B------:R-:W0:Y:S01]  /*4870*/  LDGDEPBAR ;  /* 0x00000000000079af */ /* 0x000e220000000000 */
[-C--:B---3--:R-:W-:Y:S08]  /*4880*/  HMMA.16816.F32 R184, R28, R180.reuse, RZ ;  /* 0x000000b41cb8723c */ /* 0x088ff000000018ff */
[C---:B----4-:R-:W-:Y:S08]  /*4890*/  HMMA.16816.F32 R12, R32.reuse, R180, RZ ;  /* 0x000000b4200c723c */ /* 0x050ff000000018ff */
[-C--:B-1----:R-:W-:Y:S08]  /*48a0*/  HMMA.16816.F32 R8, R32, R182.reuse, RZ ;  /* 0x000000b62008723c */ /* 0x082ff000000018ff */
[----:B------:R-:W-:Y:S08]  /*48b0*/  HMMA.16816.F32 R180, R28, R182, RZ ;  /* 0x000000b61cb4723c */ /* 0x000ff000000018ff */
[-C--:B--2---:R-:W-:Y:S08]  /*48c0*/  HMMA.16816.F32 R4, R32, R16.reuse, RZ ;  /* 0x000000102004723c */ /* 0x084ff000000018ff */
[----:B------:R-:W-:Y:S08]  /*48d0*/  HMMA.16816.F32 R176, R28, R16, RZ ;  /* 0x000000101cb0723c */ /* 0x000ff000000018ff */
[-C--:B------:R-:W-:Y:S08]  /*48e0*/  HMMA.16816.F32 R32, R32, R18.reuse, RZ ;  /* 0x000000122020723c */ /* 0x080ff000000018ff */
[----:B------:R-:W-:Y:S01]  /*48f0*/  HMMA.16816.F32 R28, R28, R18, RZ ;  /* 0x000000121c1c723c */ /* 0x000fe200000018ff */
[----:B------:R-:W1:Y:S07]  /*4900*/  LDSM.16.M88.4 R16, [R210+0x8800] ;  /* 0x00880000d210783b */ /* 0x000e6e0000000200 */
[C---:B-----5:R-:W-:Y:S08]  /*4910*/  HMMA.16816.F32 R12, R196.reuse, R192, R12 ;  /* 0x000000c0c40c723c */ /* 0x060ff0000000180c */
[C---:B------:R-:W-:Y:S08]  /*4920*/  HMMA.16816.F32 R4, R196.reuse, R188, R4 ;  /* 0x000000bcc404723c */ /* 0x040ff00000001804 */
[C---:B------:R-:W-:Y:S08]  /*4930*/  HMMA.16816.F32 R8, R196.reuse, R194, R8 ;  /* 0x000000c2c408723c */ /* 0x040ff00000001808 */
[----:B------:R-:W-:Y:S01]  /*4940*/  HMMA.16816.F32 R32, R196, R190, R32 ;  /* 0x000000bec420723c */ /* 0x000fe20000001820 */
[----:B------:R-:W-:Y:S07]  /*4950*/  LDSM.16.M88.4 R196, [R213+0x2000] ;  /* 0x00200000d5c4783b */ /* 0x000fee0000000200 */
[C---:B------:R-:W-:Y:S08]  /*4960*/  HMMA.16816.F32 R176, R200.reuse, R188, R176 ;  /* 0x000000bcc8b0723c */ /* 0x040ff000000018b0 */
[C---:B------:R-:W-:Y:S01]  /*4970*/  HMMA.16816.F32 R28, R200.reuse, R190, R28 ;  /* 0x000000bec81c723c */ /* 0x040fe2000000181c */
[----:B------:R-:W2:Y:S07]  /*4980*/  LDSM.16.M88.4 R188, [R214] ;  /* 0x00000000d6bc783b */ /* 0x000eae0000000200 */
[C---:B------:R-:W-:Y:S08]  /*4990*/  HMMA.16816.F32 R184, R200.reuse, R192, R184 ;  /* 0x000000c0c8b8723c */ /* 0x040ff000000018b8 */
[----:B------:R-:W-:Y:S01]  /*49a0*/  HMMA.16816.F32 R180, R200, R194, R180 ;  /* 0x000000c2c8b4723c */ /* 0x000fe200000018b4 */
[----:B------:R-:W3:Y:S07]  /*49b0*/  LDSM.16.M88.4 R192, [R209+0x8000] ;  /* 0x00800000d1c0783b */ /* 0x000eee0000000200 */
[C---:B------:R-:W-:Y:S08]  /*49c0*/  HMMA.16816.F32 R12, R24.reuse, R20, R12 ;  /* 0x00000014180c723c */ /* 0x040ff0000000180c */
[C---:B-1----:R-:W-:Y:S08]  /*49d0*/  HMMA.16816.F32 R4, R24.reuse, R16, R4 ;  /* 0x000000101804723c */ /* 0x042ff00000001804 */
[C---:B------:R-:W-:Y:S08]  /*49e0*/  HMMA.16816.F32 R8, R24.reuse, R22, R8 ;  /* 0x000000161808723c */ /* 0x040ff00000001808 */
[----:B------:R-:W-:Y:S01]  /*49f0*/  HMMA.16816.F32 R32, R24, R18, R32 ;  /* 0x000000121820723c */ /* 0x000fe20000001820 */
[----:B------:R-:W1:Y:S07]  /*4a00*/  LDSM.16.M88.4 R24, [R209+0x8800] ;  /* 0x00880000d118783b */ /* 0x000e6e0000000200 */
[C---:B--2---:R-:W-:Y:S08]  /*4a10*/  HMMA.16816.F32 R176, R188.reuse, R16, R176 ;  /* 0x00000010bcb0723c */ /* 0x044ff000000018b0 */
[C---:B------:R-:W-:Y:S01]  /*4a20*/  HMMA.16816.F32 R28, R188.reuse, R18, R28 ;  /* 0x00000012bc1c723c */ /* 0x040fe2000000181c */
[----:B------:R-:W2:Y:S07]  /*4a30*/  LDSM.16.M88.4 R16, [R213] ;  /* 0x00000000d510783b */ /* 0x000eae0000000200 */
[C---:B------:R-:W-:Y:S08]  /*4a40*/  HMMA.16816.F32 R184, R188.reuse, R20, R184 ;  /* 0x00000014bcb8723c */ /* 0x040ff000000018b8 */
[----:B------:R-:W-:Y:S01]  /*4a50*/  HMMA.16816.F32 R180, R188, R22, R180 ;  /* 0x00000016bcb4723c */ /* 0x000fe200000018b4 */
[----:B------:R-:W-:Y:S04]  /*4a60*/  LDSM.16.M88.4 R188, [R216+UR5+0x9000] ;  /* 0x00900005d8bc783b */ /* 0x000fe80008000200 */
[----:B------:R-:W-:Y:S03]  /*4a70*/  LDSM.16.M88.4 R20, [R216+UR5+0x9800] ;  /* 0x00980005d814783b */ /* 0x000fe60008000200 */
[C---:B---3--:R-:W-:Y:S08]  /*4a80*/  HMMA.16816.F32 R12, R196.reuse, R192, R12 ;  /* 0x000000c0c40c723c */ /* 0x048ff0000000180c */
[C---:B------:R-:W-:Y:S08]  /*4a90*/  HMMA.16816.F32 R8, R196.reuse, R194, R8 ;  /* 0x000000c2c408723c */ /* 0x040ff00000001808 */
[C---:B-1----:R-:W-:Y:S08]  /*4aa0*/  HMMA.16816.F32 R4, R196.reuse, R24, R4 ;  /* 0x00000018c404723c */ /* 0x042ff00000001804 */
[----:B------:R-:W-:Y:S01]  /*4ab0*/  HMMA.16816.F32 R32, R196, R26, R32 ;  /* 0x0000001ac420723c */ /* 0x000fe20000001820 */
[----:B------:R-:W1:Y:S07]  /*4ac0*/  LDSM.16.M88.4 R196, [R217+0x6000] ;  /* 0x00600000d9c4783b */ /* 0x000e6e0000000200 */
[C---:B--2---:R-:W-:Y:S08]  /*4ad0*/  HMMA.16816.F32 R184, R16.reuse, R192, R184 ;  /* 0x000000c010b8723c */ /* 0x044ff000000018b8 */
        /* <DEDUP_REMOVED lines=34> */
[----:B------:R-:W1:Y:S07]  /*4d00*/  LDSM.16.M88.4 R196, [R213+0x4000] ;  /* 0x00400000d5c4783b */ /* 0x000e6e0000000200 */
[C---:B--2---:R-:W-:Y:S08]  /*4d10*/  HMMA.16816.F32 R180, R16.reuse, R190, R180 ;  /* 0x000000be10b4723c */ /* 0x044ff000000018b4 */
[----:B------:R-:W-:Y:S01]  /*4d20*/  HMMA.16816.F32 R184, R16, R188, R184 ;  /* 0x000000bc10b8723c */ /* 0x000fe200000018b8 */
[----:B------:R-:W2:Y:S01]  /*4d30*/  LDSM.16.M88.4 R188, [R209+0x9800] ;  /* 0x00980000d1bc783b */ /* 0x000ea20000000200 */
[----:B------:R-:W-:-:S06]  /*4d40*/  DEPBAR.LE SB0, 0x0 ;  /* 0x000080000000791a */ /* 0x000fcc0000000000 */
[----:B---3--:R-:W-:Y:S08]  /*4d50*/  HMMA.16816.F32 R12, R192, R24, R12 ;  /* 0x00000018c00c723c */ /* 0x008ff0000000180c */
[----:B------:R-:W-:Y:S01]  /*4d60*/  HMMA.16816.F32 R176, R16, R20, R176 ;  /* 0x0000001410b0723c */ /* 0x000fe200000018b0 */
[C---:B------:R-:W-:Y:S02]  /*4d70*/  VIADD R20, R242.reuse, 0xffffffe1 ;  /* 0xffffffe1f2147836 */ /* 0x040fe40000000000 */
[----:B------:R-:W-:-:S03]  /*4d80*/  VIADD R21, R242, 0xffffffe8 ;  /* 0xffffffe8f2157836 */ /* 0x000fc60000000000 */
[C---:B------:R-:W-:Y:S02]  /*4d90*/  ISETP.GE.AND P1, PT, R20.reuse, R230, PT ;  /* 0x000000e61400720c */ /* 0x040fe40003f26270 */
[-C--:B------:R-:W-:Y:S01]  /*4da0*/  HMMA.16816.F32 R8, R192, R26.reuse, R8 ;  /* 0x0000001ac008723c */ /* 0x080fe20000001808 */
[C---:B------:R-:W-:Y:S02]  /*4db0*/  ISETP.GE.AND P0, PT, R20.reuse, R239, PT ;  /* 0x000000ef1400720c */ /* 0x040fe40003f06270 */
[C---:B------:R-:W-:Y:S02]  /*4dc0*/  ISETP.GE.AND P4, PT, R20.reuse, R238, PT ;  /* 0x000000ee1400720c */ /* 0x040fe40003f86270 */
[----:B------:R-:W-:Y:S02]  /*4dd0*/  ISETP.GE.AND P3, PT, R20, R175, PT ;  /* 0x000000af1400720c */ /* 0x000fe40003f66270 */
[----:B------:R-:W-:Y:S01]  /*4de0*/  FSEL R20, R13, -INF , !P1 ;  /* 0xff8000000d147808 */ /* 0x000fe20004800000 */
[----:B-1----:R-:W-:Y:S01]  /*4df0*/  HMMA.16816.F32 R180, R196, R26, R180 ;  /* 0x0000001ac4b4723c */ /* 0x002fe200000018b4 */
[C---:B------:R-:W-:Y:S01]  /*4e00*/  ISETP.GE.AND P2, PT, R21.reuse, R239, PT ;  /* 0x000000ef1500720c */ /* 0x040fe20003f46270 */
[C---:B------:R-:W-:Y:S01]  /*4e10*/  VIADD R13, R242.reuse, 0xffffffe9 ;  /* 0xffffffe9f20d7836 */ /* 0x040fe20000000000 */
[C---:B------:R-:W-:Y:S01]  /*4e20*/  ISETP.GE.AND P1, PT, R21.reuse, R230, PT ;  /* 0x000000e61500720c */ /* 0x040fe20003f26270 */
[----:B------:R-:W-:Y:S01]  /*4e30*/  VIADD R27, R242, 0xfffffff0 ;  /* 0xfffffff0f21b7836 */ /* 0x000fe20000000000 */
[----:B------:R-:W-:-:S02]  /*4e40*/  ISETP.GE.AND P5, PT, R21, R238, PT ;  /* 0x000000ee1500720c */ /* 0x000fc40003fa6270 */
[----:B------:R-:W-:Y:S01]  /*4e50*/  FSEL R15, R15, -INF , !P3 ;  /* 0xff8000000f0f7808 */ /* 0x000fe20005800000 */
[----:B------:R-:W-:Y:S01]  /*4e60*/  HMMA.16816.F32 R184, R196, R24, R184 ;  /* 0x00000018c4b8723c */ /* 0x000fe200000018b8 */
[----:B------:R-:W-:Y:S01]  /*4e70*/  ISETP.GE.AND P3, PT, R21, R175, PT ;  /* 0x000000af1500720c */ /* 0x000fe20003f66270 */
[----:B------:R-:W-:Y:S01]  /*4e80*/  VIADD R25, R242, 0xfffffff1 ;  /* 0xfffffff1f2197836 */ /* 0x000fe20000000000 */
[----:B------:R-:W-:Y:S02]  /*4e90*/  FSEL R8, R8, -INF , !P1 ;  /* 0xff80000008087808 */ /* 0x000fe40004800000 */
[----:B------:R-:W-:-:S03]  /*4ea0*/  ISETP.GE.AND P1, PT, R13, R230, PT ;  /* 0x000000e60d00720c */ /* 0x000fc60003f26270 */
[-C--:B--2---:R-:W-:Y:S03]  /*4eb0*/  HMMA.16816.F32 R176, R196, R188.reuse, R176 ;  /* 0x000000bcc4b0723c */ /* 0x084fe600000018b0 */
[----:B------:R-:W-:Y:S01]  /*4ec0*/  FSEL R180, R180, -INF , !P2 ;  /* 0xff800000b4b47808 */ /* 0x000fe20005000000 */
[----:B------:R-:W-:Y:S01]  /*4ed0*/  BAR.SYNC.DEFER_BLOCKING 0x0 ;  /* 0x0000000000007b1d */ /* 0x000fe20000010000 */
[----:B------:R-:W-:Y:S02]  /*4ee0*/  ISETP.GE.AND P2, PT, R13, R239, PT ;  /* 0x000000ef0d00720c */ /* 0x000fe40003f46270 */
[----:B------:R-:W-:Y:S01]  /*4ef0*/  FSEL R21, R182, -INF , !P5 ;  /* 0xff800000b6157808 */ /* 0x000fe20006800000 */
[----:B------:R-:W-:Y:S01]  /*4f00*/  HMMA.16816.F32 R4, R192, R188, R4 ;  /* 0x000000bcc004723c */ /* 0x000fe20000001804 */
[----:B------:R-:W-:Y:S02]  /*4f10*/  FSEL R24, R181, -INF , !P2 ;  /* 0xff800000b5187808 */ /* 0x000fe40005000000 */
[----:B------:R-:W-:-:S02]  /*4f20*/  ISETP.GE.AND P5, PT, R13, R238, PT ;  /* 0x000000ee0d00720c */ /* 0x000fc40003fa6270 */
[----:B------:R-:W-:Y:S02]  /*4f30*/  ISETP.GE.AND P2, PT, R13, R175, PT ;  /* 0x000000af0d00720c */ /* 0x000fe40003f46270 */
[----:B------:R-:W-:Y:S01]  /*4f40*/  FSEL R13, R10, -INF , !P3 ;  /* 0xff8000000a0d7808 */ /* 0x000fe20005800000 */
[----:B------:R-:W-:Y:S01]  /*4f50*/  HMMA.16816.F32 R32, R192, R190, R32 ;  /* 0x000000bec020723c */ /* 0x000fe20000001820 */
[----:B------:R-:W-:Y:S01]  /*4f60*/  FSEL R10, R9, -INF , !P1 ;  /* 0xff800000090a7808 */ /* 0x000fe20004800000 */
[----:B------:R-:W-:Y:S01]  /*4f70*/  IMAD.U32 R9, RZ, RZ, UR27 ;  /* 0x0000001bff097e24 */ /* 0x000fe2000f8e00ff */
[----:B------:R-:W-:Y:S02]  /*4f80*/  FSEL R26, R185, -INF , !P0 ;  /* 0xff800000b91a7808 */ /* 0x000fe40004000000 */
[----:B------:R-:W-:Y:S02]  /*4f90*/  FSEL R11, R11, -INF , !P2 ;  /* 0xff8000000b0b7808 */ /* 0x000fe40005000000 */
[----:B------:R-:W-:Y:S01]  /*4fa0*/  LOP3.LUT R9, R9, UR19, R207, 0x96, !PT ;  /* 0x0000001309097c12 */ /* 0x000fe2000f8e96cf */
[----:B------:R-:W-:Y:S01]  /*4fb0*/  HMMA.16816.F32 R28, R16, R22, R28 ;  /* 0x00000016101c723c */ /* 0x000fe2000000181c */
[----:B------:R-:W-:-:S02]  /*4fc0*/  FSEL R183, R183, -INF , !P5 ;  /* 0xff800000b7b77808 */ /* 0x000fc40006800000 */
[----:B------:R-:W-:Y:S01]  /*4fd0*/  ISETP.GE.AND P0, PT, R27, R238, PT ;  /* 0x000000ee1b00720c */ /* 0x000fe20003f06270 */
[----:B------:R-:W-:Y:S01]  /*4fe0*/  IMAD.WIDE.U32 R188, R9, -0x326172a9, RZ ;  /* 0xcd9e8d5709bc7825 */ /* 0x000fe200078e00ff */
[-C--:B------:R-:W-:Y:S02]  /*4ff0*/  ISETP.GE.AND P2, PT, R25, R239.reuse, PT ;  /* 0x000000ef1900720c */ /* 0x080fe40003f46270 */
[C---:B------:R-:W-:Y:S02]  /*5000*/  ISETP.GE.AND P5, PT, R27.reuse, R239, PT ;  /* 0x000000ef1b00720c */ /* 0x040fe40003fa6270 */
[C---:B------:R-:W-:Y:S02]  /*5010*/  ISETP.GE.AND P3, PT, R27.reuse, R230, PT ;  /* 0x000000e61b00720c */ /* 0x040fe40003f66270 */
[----:B------:R-:W-:Y:S02]  /*5020*/  ISETP.GE.AND P1, PT, R27, R175, PT ;  /* 0x000000af1b00720c */ /* 0x000fe40003f26270 */
[----:B------:R-:W-:-:S02]  /*5030*/  FSEL R178, R178, -INF , !P0 ;  /* 0xff800000b2b27808 */ /* 0x000fc40004000000 */
[----:B------:R-:W-:Y:S02]  /*5040*/  FSEL R181, R177, -INF , !P2 ;  /* 0xff800000b1b57808 */ /* 0x000fe40005000000 */
[----:B------:R-:W-:Y:S02]  /*5050*/  FSEL R176, R176, -INF , !P5 ;  /* 0xff800000b0b07808 */ /* 0x000fe40006800000 */
[C---:B------:R-:W-:Y:S01]  /*5060*/  ISETP.GE.AND P0, PT, R25.reuse, R230, PT ;  /* 0x000000e61900720c */ /* 0x040fe20003f06270 */
[----:B------:R-:W-:Y:S01]  /*5070*/  HMMA.16816.F32 R28, R196, R190, R28 ;  /* 0x000000bec41c723c */ /* 0x000fe2000000181c */
[----:B------:R-:W-:Y:S02]  /*5080*/  FSEL R203, R4, -INF , !P3 ;  /* 0xff80000004cb7808 */ /* 0x000fe40005800000 */
[----:B------:R-:W-:Y:S02]  /*5090*/  FSEL R177, R6, -INF , !P1 ;  /* 0xff80000006b17808 */ /* 0x000fe40004800000 */
[----:B------:R-:W-:-:S02]  /*50a0*/  ISETP.GE.AND P5, PT, R25, R238, PT ;  /* 0x000000ee1900720c */ /* 0x000fc40003fa6270 */
[----:B------:R-:W-:Y:S01]  /*50b0*/  ISETP.GE.AND P2, PT, R25, R175, PT ;  /* 0x000000af1900720c */ /* 0x000fe20003f46270 */
[----:B------:R-:W-:Y:S01]  /*50c0*/  VIADD R25, R242, 0xfffffff8 ;  /* 0xfffffff8f2197836 */ /* 0x000fe20000000000 */
[----:B------:R-:W-:Y:S02]  /*50d0*/  LOP3.LUT R6, R236, UR6, R189, 0x96, !PT ;  /* 0x00000006ec067c12 */ /* 0x000fe4000f8e96bd */
[C---:B------:R-:W-:Y:S02]  /*50e0*/  LOP3.LUT R4, R188.reuse, UR4, R223, 0x96, !PT ;  /* 0x00000004bc047c12 */ /* 0x040fe4000f8e96df */
[----:B------:R-:W-:Y:S02]  /*50f0*/  FSEL R244, R5, -INF , !P0 ;  /* 0xff80000005f47808 */ /* 0x000fe40004000000 */
[----:B------:R-:W-:Y:S01]  /*5100*/  LOP3.LUT R192, R188, UR4, R235, 0x96, !PT ;  /* 0x00000004bcc07c12 */ /* 0x000fe2000f8e96eb */
[----:B------:R-:W-:Y:S01]  /*5110*/  IMAD.WIDE.U32 R22, R4, -0x2daee0ad, RZ ;  /* 0xd2511f5304167825 */ /* 0x000fe200078e00ff */
[----:B------:R-:W-:-:S02]  /*5120*/  LOP3.LUT R5, R204, UR6, R189, 0x96, !PT ;  /* 0x00000006cc057c12 */ /* 0x000fc4000f8e96bd */
[C---:B------:R-:W-:Y:S01]  /*5130*/  ISETP.GE.AND P1, PT, R25.reuse, R230, PT ;  /* 0x000000e61900720c */ /* 0x040fe20003f26270 */
[----:B------:R-:W-:Y:S01]  /*5140*/  IMAD.WIDE.U32 R188, R6, -0x2daee0ad, RZ ;  /* 0xd2511f5306bc7825 */ /* 0x000fe200078e00ff */
[----:B------:R-:W-:Y:S02]  /*5150*/  ISETP.GE.AND P0, PT, R25, R175, PT ;  /* 0x000000af1900720c */ /* 0x000fe40003f06270 */
[----:B------:R-:W-:Y:S01]  /*5160*/  FSEL R246, R7, -INF , !P2 ;  /* 0xff80000007f67808 */ /* 0x000fe20005000000 */
[----:B------:R-:W-:Y:S01]  /*5170*/  VIADD R4, R242, 0xfffffff9 ;  /* 0xfffffff9f2047836 */ /* 0x000fe20000000000 */
[----:B------:R-:W-:Y:S01]  /*5180*/  LOP3.LUT R9, R232, UR15, R189, 0x96, !PT ;  /* 0x0000000fe8097c12 */ /* 0x000fe2000f8e96bd */
[----:B------:R-:W-:Y:S01]  /*5190*/  IMAD.WIDE.U32 R16, R5, -0x2daee0ad, RZ ;  /* 0xd2511f5305107825 */ /* 0x000fe200078e00ff */
[----:B------:R-:W-:Y:S02]  /*51a0*/  FSEL R187, R187, -INF , !P4 ;  /* 0xff800000bbbb7808 */ /* 0x000fe40006000000 */
[----:B------:R-:W-:Y:S01]  /*51b0*/  FSEL R32, R32, -INF , !P1 ;  /* 0xff80000020207808 */ /* 0x000fe20004800000 */
[----:B------:R-:W-:Y:S01]  /*51c0*/  IMAD.WIDE.U32 R248, R9, -0x326172a9, RZ ;  /* 0xcd9e8d5709f87825 */ /* 0x000fe200078e00ff */
[----:B------:R-:W-:-:S02]  /*51d0*/  FSEL R34, R34, -INF , !P0 ;  /* 0xff80000022227808 */ /* 0x000fc40004000000 */
[----:B------:R-:W-:Y:S01]  /*51e0*/  ISETP.GE.AND P4, PT, R4, R239, PT ;  /* 0x000000ef0400720c */ /* 0x000fe20003f86270 */
[----:B------:R-:W-:Y:S01]  /*51f0*/  IMAD.WIDE.U32 R192, R192, -0x2daee0ad, RZ ;  /* 0xd2511f53c0c07825 */ /* 0x000fe200078e00ff */
[C---:B------:R-:W-:Y:S02]  /*5200*/  ISETP.GE.AND P2, PT, R4.reuse, R238, PT ;  /* 0x000000ee0400720c */ /* 0x040fe40003f46270 */
[C---:B------:R-:W-:Y:S02]  /*5210*/  ISETP.GE.AND P1, PT, R4.reuse, R230, PT ;  /* 0x000000e60400720c */ /* 0x040fe40003f26270 */
[----:B------:R-:W-:Y:S01]  /*5220*/  ISETP.GE.AND P0, PT, R4, R175, PT ;  /* 0x000000af0400720c */ /* 0x000fe20003f06270 */
[----:B------:R-:W-:Y:S01]  /*5230*/  VIADD R4, R242, 0xffffffe0 ;  /* 0xffffffe0f2047836 */ /* 0x000fe20000000000 */
[----:B------:R-:W-:Y:S02]  /*5240*/  LOP3.LUT R5, R226, UR15, R17, 0x96, !PT ;  /* 0x0000000fe2057c12 */ /* 0x000fe4000f8e9611 */
[----:B------:R-:W-:-:S02]  /*5250*/  FSEL R33, R33, -INF , !P1 ;  /* 0xff80000021217808 */ /* 0x000fc40004800000 */
[----:B------:R-:W-:Y:S02]  /*5260*/  ISETP.GE.AND P1, PT, R4, R239, PT ;  /* 0x000000ef0400720c */ /* 0x000fe40003f26270 */
[----:B------:R-:W-:Y:S01]  /*5270*/  LOP3.LUT R6, R16, UR12, R23, 0x96, !PT ;  /* 0x0000000c10067c12 */ /* 0x000fe2000f8e9617 */
[----:B------:R-:W-:Y:S01]  /*5280*/  IMAD.WIDE.U32 R16, R5, -0x326172a9, RZ ;  /* 0xcd9e8d5705107825 */ /* 0x000fe200078e00ff */
[----:B------:R-:W-:Y:S02]  /*5290*/  LOP3.LUT R5, R234, UR13, R249, 0x96, !PT ;  /* 0x0000000dea057c12 */ /* 0x000fe4000f8e96f9 */
[----:B------:R-:W-:Y:S01]  /*52a0*/  LOP3.LUT R188, R188, UR12, R193, 0x96, !PT ;  /* 0x0000000cbcbc7c12 */ /* 0x000fe2000f8e96c1 */
[----:B------:R-:W-:Y:S01]  /*52b0*/  IMAD.WIDE.U32 R6, R6, -0x326172a9, RZ ;  /* 0xcd9e8d5706067825 */ /* 0x000fe200078e00ff */
[----:B------:R-:W-:Y:S02]  /*52c0*/  FSEL R184, R184, -INF , !P1 ;  /* 0xff800000b8b87808 */ /* 0x000fe40004800000 */
[----:B------:R-:W-:Y:S01]  /*52d0*/  ISETP.GE.AND P1, PT, R4, R238, PT ;  /* 0x000000ee0400720c */ /* 0x000fe20003f26270 */
[----:B------:R-:W-:Y:S01]  /*52e0*/  IMAD.WIDE.U32 R18, R5, -0x2daee0ad, RZ ;  /* 0xd2511f5305127825 */ /* 0x000fe200078e00ff */
[----:B------:R-:W-:-:S02]  /*52f0*/  FSEL R243, R179, -INF , !P5 ;  /* 0xff800000b3f37808 */ /* 0x000fc40006800000 */
[----:B------:R-:W-:Y:S01]  /*5300*/  FSEL R5, R186, -INF , !P1 ;  /* 0xff800000ba057808 */ /* 0x000fe20004800000 */
[----:B------:R-:W-:Y:S01]  /*5310*/  IMAD.WIDE.U32 R188, R188, -0x326172a9, RZ ;  /* 0xcd9e8d57bcbc7825 */ /* 0x000fe200078e00ff */
[----:B------:R-:W-:Y:S02]  /*5320*/  ISETP.GE.AND P1, PT, R4, R230, PT ;  /* 0x000000e60400720c */ /* 0x000fe40003f26270 */
[----:B------:R-:W-:Y:S02]  /*5330*/  ISETP.GE.AND P5, PT, R25, R239, PT ;  /* 0x000000ef1900720c */ /* 0x000fe40003fa6270 */
[----:B------:R-:W-:Y:S02]  /*5340*/  LOP3.LUT R248, R248, UR11, R189, 0x96, !PT ;  /* 0x0000000bf8f87c12 */ /* 0x000fe4000f8e96bd */
[----:B------:R-:W-:Y:S02]  /*5350*/  FSEL R12, R12, -INF , !P1 ;  /* 0xff8000000c0c7808 */ /* 0x000fe40004800000 */
[----:B------:R-:W-:Y:S01]  /*5360*/  ISETP.GE.AND P1, PT, R4, R175, PT ;  /* 0x000000af0400720c */ /* 0x000fe20003f26270 */
[----:B------:R-:W-:Y:S01]  /*5370*/  IMAD.WIDE.U32 R248, R248, -0x2daee0ad, RZ ;  /* 0xd2511f53f8f87825 */ /* 0x000fe200078e00ff */
[----:B------:R-:W-:-:S02]  /*5380*/  LOP3.LUT R9, R192, UR10, R19, 0x96, !PT ;  /* 0x0000000ac0097c12 */ /* 0x000fc4000f8e9613 */
[----:B------:R-:W-:Y:S02]  /*5390*/  FSEL R19, R14, -INF , !P1 ;  /* 0xff8000000e137808 */ /* 0x000fe40004800000 */
[----:B------:R-:W-:Y:S02]  /*53a0*/  LOP3.LUT R16, R16, UR11, R7, 0x96, !PT ;  /* 0x0000000b10107c12 */ /* 0x000fe4000f8e9607 */
[----:B------:R-:W-:Y:S02]  /*53b0*/  FSEL R198, R28, -INF , !P5 ;  /* 0xff8000001cc67808 */ /* 0x000fe40006800000 */
[----:B------:R-:W-:Y:S01]  /*53c0*/  FSEL R245, R29, -INF , !P4 ;  /* 0xff8000001df57808 */ /* 0x000fe20006000000 */
[----:B------:R-:W-:Y:S01]  /*53d0*/  IMAD.WIDE.U32 R250, R16, -0x2daee0ad, RZ ;  /* 0xd2511f5310fa7825 */ /* 0x000fe200078e00ff */
[----:B------:R-:W-:Y:S02]  /*53e0*/  LOP3.LUT R17, R222, UR13, R17, 0x96, !PT ;  /* 0x0000000dde117c12 */ /* 0x000fe4000f8e9611 */
[----:B------:R-:W-:-:S02]  /*53f0*/  FMNMX3.FTZ R29, R168, R184, R26, !PT ;  /* 0x000000b8a81d7276 */ /* 0x000fc4000781001a */
[----:B------:R-:W-:Y:S01]  /*5400*/  FMNMX3.FTZ R28, R167, R5, R187, !PT ;  /* 0x00000005a71c7276 */ /* 0x000fe200078100bb */
[----:B------:R-:W-:Y:S01]  /*5410*/  IMAD.WIDE.U32 R192, R17, -0x2daee0ad, RZ ;  /* 0xd2511f5311c07825 */ /* 0x000fe200078e00ff */
[----:B------:R-:W-:Y:S01]  /*5420*/  FMNMX3.FTZ R27, R166, R12, R20, !PT ;  /* 0x0000000ca61b7276 */ /* 0x000fe20007810014 */
[----:B------:R1:W-:Y:S01]  /*5430*/  STL.64 [R1], R250 ;  /* 0x000000fa01007387 */ /* 0x0003e20000100a00 */
[----:B------:R-:W-:Y:S01]  /*5440*/  FMNMX3.FTZ R14, R165, R19, R15, !PT ;  /* 0x00000013a50e7276 */ /* 0x000fe2000781000f */
[----:B------:R-:W-:Y:S01]  /*5450*/  IMAD.WIDE.U32 R16, R9, -0x326172a9, RZ ;  /* 0xcd9e8d5709107825 */ /* 0x000fe200078e00ff */
[----:B------:R-:W-:Y:S02]  /*5460*/  LOP3.LUT R18, R18, UR9, R249, 0x96, !PT ;  /* 0x0000000912127c12 */ /* 0x000fe4000f8e96f9 */
[----:B------:R-:W-:Y:S02]  /*5470*/  ISETP.GE.AND P3, PT, R25, R238, PT ;  /* 0x000000ee1900720c */ /* 0x000fe40003f66270 */
[----:B------:R-:W-:Y:S01]  /*5480*/  FMNMX3.FTZ R29, R29, R180, R24, !PT ;  /* 0x000000b41d1d7276 */ /* 0x000fe20007810018 */
[----:B------:R-:W-:Y:S01]  /*5490*/  IMAD.WIDE.U32 R190, R18, -0x326172a9, RZ ;  /* 0xcd9e8d5712be7825 */ /* 0x000fe200078e00ff */
[----:B------:R-:W-:-:S02]  /*54a0*/  FMNMX3.FTZ R28, R28, R21, R183, !PT ;  /* 0x000000151c1c7276 */ /* 0x000fc400078100b7 */
[----:B------:R-:W-:Y:S01]  /*54b0*/  FMNMX3.FTZ R27, R27, R8, R10, !PT ;  /* 0x000000081b1b7276 */ /* 0x000fe2000781000a */
[----:B------:R-:W-:Y:S01]  /*54c0*/  IMAD.MOV.U32 R18, RZ, RZ, R190 ;  /* 0x000000ffff127224 */ /* 0x000fe200078e00be */
[----:B------:R-:W-:Y:S02]  /*54d0*/  FMNMX3.FTZ R25, R14, R13, R11, !PT ;  /* 0x0000000d0e197276 */ /* 0x000fe4000781000b */
[----:B------:R-:W-:Y:S02]  /*54e0*/  FSEL R35, R35, -INF , !P0 ;  /* 0xff80000023237808 */ /* 0x000fe40004000000 */
[----:B------:R-:W-:Y:S02]  /*54f0*/  FSEL R199, R30, -INF , !P3 ;  /* 0xff8000001ec77808 */ /* 0x000fe40005800000 */
[----:B------:R-:W-:Y:S02]  /*5500*/  FMNMX3.FTZ R29, R29, R176, R181, !PT ;  /* 0x000000b01d1d7276 */ /* 0x000fe400078100b5 */
[----:B------:R-:W-:-:S02]  /*5510*/  FMNMX3.FTZ R28, R28, R178, R243, !PT ;  /* 0x000000b21c1c7276 */ /* 0x000fc400078100f3 */
[----:B------:R-:W-:Y:S02]  /*5520*/  FMNMX3.FTZ R27, R27, R203, R244, !PT ;  /* 0x000000cb1b1b7276 */ /* 0x000fe400078100f4 */
[----:B------:R-:W-:Y:S02]  /*5530*/  FMNMX3.FTZ R25, R25, R177, R246, !PT ;  /* 0x000000b119197276 */ /* 0x000fe400078100f6 */
[----:B-1----:R-:W-:Y:S02]  /*5540*/  FSEL R250, R31, -INF , !P2 ;  /* 0xff8000001ffa7808 */ /* 0x002fe40005000000 */
[----:B------:R-:W-:Y:S02]  /*5550*/  LOP3.LUT R23, R22, UR10, R193, 0x96, !PT ;  /* 0x0000000a16177c12 */ /* 0x000fe4000f8e96c1 */
[----:B------:R-:W-:Y:S02]  /*5560*/  LOP3.LUT R197, R188, UR18, R17, 0x96, !PT ;  /* 0x00000012bcc57c12 */ /* 0x000fe4000f8e9611 */
[----:B------:R-:W-:-:S02]  /*5570*/  LOP3.LUT R9, R16, UR8, R191, 0x96, !PT ;  /* 0x0000000810097c12 */ /* 0x000fc4000f8e96bf */
[----:B------:R-:W-:Y:S02]  /*5580*/  LOP3.LUT R22, R192, UR9, R251, 0x96, !PT ;  /* 0x00000009c0167c12 */ /* 0x000fe4000f8e96fb */
[C---:B------:R-:W-:Y:S02]  /*5590*/  PRMT R16, R190.reuse, 0x7771, RZ ;  /* 0x00007771be107816 */ /* 0x040fe400000000ff */
[C---:B------:R-:W-:Y:S02]  /*55a0*/  PRMT R17, R190.reuse, 0x7773, RZ ;  /* 0x00007773be117816 */ /* 0x040fe400000000ff */
[----:B------:R-:W-:Y:S02]  /*55b0*/  PRMT R4, R190, 0x7772, RZ ;  /* 0x00007772be047816 */ /* 0x000fe400000000ff */
[----:B------:R-:W-:Y:S02]  /*55c0*/  FMNMX3.FTZ R29, R29, R198, R245, !PT ;  /* 0x000000c61d1d7276 */ /* 0x000fe400078100f5 */
[----:B------:R-:W-:-:S02]  /*55d0*/  FMNMX3.FTZ R28, R28, R199, R250, !PT ;  /* 0x000000c71c1c7276 */ /* 0x000fc400078100fa */
[----:B------:R-:W-:Y:S02]  /*55e0*/  FMNMX3.FTZ R27, R27, R32, R33, !PT ;  /* 0x000000201b1b7276 */ /* 0x000fe40007810021 */
[----:B------:R-:W-:Y:S01]  /*55f0*/  FMNMX3.FTZ R25, R25, R34, R35, !PT ;  /* 0x0000002219197276 */ /* 0x000fe20007810023 */
[----:B------:R-:W-:Y:S06]  /*5600*/  BRA.U !UP0, `(.L_x_1034) ;  /* 0x00000001084c7547 */ /* 0x000fec000b800000 */
[----:B------:R-:W-:-:S06]  /*5610*/  UIADD3 UR4, UPT, UPT, UR16, -0x3, URZ ;  /* 0xfffffffd10047890 */ /* 0x000fcc000fffe0ff */
[----:B------:R-:W-:-:S04]  /*5620*/  IMAD.WIDE.U32 R188, R172, UR4, RZ ;  /* 0x00000004acbc7c25 */ /* 0x000fc8000f8e00ff */
[----:B------:R-:W-:Y:S01]  /*5630*/  IMAD R31, R173, UR4, R189 ;  /* 0x00000004ad1f7c24 */ /* 0x000fe2000f8e02bd */
[C---:B------:R-:W-:Y:S01]  /*5640*/  LEA R30, P0, R188.reuse, R221, 0x6 ;  /* 0x000000ddbc1e7211 */ /* 0x040fe200078030ff */
[----:B------:R-:W-:-:S03]  /*5650*/  IMAD.SHL.U32 R179, R188, 0x20, RZ ;  /* 0x00000020bcb37824 */ /* 0x000fc600078e00ff */
[C-C-:B------:R-:W-:Y:S02]  /*5660*/  SHF.L.U64.HI R14, R188.reuse, 0x5, R31.reuse ;  /* 0x00000005bc0e7819 */ /* 0x140fe4000001021f */
[----:B------:R-:W-:Y:S02]  /*5670*/  LEA.HI.X R31, R188, R220, R31, 0x6, P0 ;  /* 0x000000dcbc1f7211 */ /* 0x000fe400000f341f */
[----:B------:R-:W-:-:S03]  /*5680*/  LEA R179, P0, R172, R179, 0x4 ;  /* 0x000000b3acb37211 */ /* 0x000fc600078020ff */
[----:B------:R-:W-:Y:S01]  /*5690*/  @!PT LDS RZ, [RZ] ;  /* 0x00000000fffff984 */ /* 0x000fe20000000800 */
[----:B------:R-:W-:Y:S01]  /*56a0*/  @!PT LDS RZ, [RZ] ;  /* 0x00000000fffff984 */ /* 0x000fe20000000800 */
[----:B------:R-:W-:Y:S01]  /*56b0*/  @!PT LDS RZ, [RZ] ;  /* 0x00000000fffff984 */ /* 0x000fe20000000800 */
[----:B------:R1:W-:Y:S01]  /*56c0*/  LDGSTS.E.BYPASS.LTC128B.128 [R0+0x8000], desc[UR22][R30.64] ;  /* 0x080000001e007fae */ /* 0x0003e2000b981a16 */
[----:B------:R-:W-:Y:S02]  /*56d0*/  LEA.HI.X R14, R172, R14, R173, 0x4, P0 ;  /* 0x0000000eac0e7211 */ /* 0x000fe400000f24ad */
[C---:B------:R-:W-:Y:S01]  /*56e0*/  LEA R188, P0, R179.reuse, R221, 0x1 ;  /* 0x000000ddb3bc7211 */ /* 0x040fe200078008ff */
[----:B------:R1:W-:Y:S03]  /*56f0*/  LDGSTS.E.BYPASS.LTC128B.128 [R0+0x9000], desc[UR22][R30.64+0x80] ;  /* 0x090000801e007fae */ /* 0x0003e6000b981a16 */
[----:B------:R-:W-:-:S05]  /*5700*/  LEA.HI.X R189, R179, R220, R14, 0x1, P0 ;  /* 0x000000dcb3bd7211 */ /* 0x000fca00000f0c0e */
[----:B------:R1:W-:Y:S04]  /*5710*/  LDGSTS.E.BYPASS.LTC128B.128 [R0+0x8800], desc[UR22][R188.64] ;  /* 0x08800000bc007fae */ /* 0x0003e8000b981a16 */
[----:B------:R1:W-:Y:S04]  /*5720*/  LDGSTS.E.BYPASS.LTC128B.128 [R0+0x9800], desc[UR22][R188.64+0x80] ;  /* 0x09800080bc007fae */ /* 0x0003e8000b981a16 */
[----:B------:R-:W0:Y:S02]  /*5730*/  LDGDEPBAR ;  /* 0x00000000000079af */ /* 0x000e240000000000 */
.L_x_1034:
[----:B------:R-:W2:Y:S01]  /*5740*/  SHFL.BFLY PT, R182, R29, 0x2, 0x1f ;  /* 0x0c401f001db67f89 */ /* 0x000ea200000e0000 */
[----:B-1----:R-:W-:Y:S01]  /*5750*/  IMAD.WIDE.U32 R188, R22, -0x326172a9, RZ ;  /* 0xcd9e8d5716bc7825 */ /* 0x002fe200078e00ff */
[----:B------:R-:W-:Y:S02]  /*5760*/  PRMT R4, R4, 0x5410, R17 ;  /* 0x0000541004047816 */ /* 0x000fe40000000011 */
[----:B------:R-:W1:Y:S01]  /*5770*/  SHFL.BFLY PT, R0, R25, 0x2, 0x1f ;  /* 0x0c401f0019007f89 */ /* 0x000e6200000e0000 */
[----:B------:R-:W-:Y:S01]  /*5780*/  LOP3.LUT R179, R18, 0xff, RZ, 0xc0, !PT ;  /* 0x000000ff12b37812 */ /* 0x000fe200078ec0ff */
[----:B------:R-:W-:Y:S01]  /*5790*/  IMAD.WIDE.U32 R190, R23, -0x326172a9, RZ ;  /* 0xcd9e8d5717be7825 */ /* 0x000fe200078e00ff */
[----:B------:R-:W-:Y:S01]  /*57a0*/  MOV R22, R188 ;  /* 0x000000bc00167202 */ /* 0x000fe20000000f00 */
[----:B------:R-:W3:Y:S01]  /*57b0*/  SHFL.BFLY PT, R31, R28, 0x2, 0x1f ;  /* 0x0c401f001c1f7f89 */ /* 0x000ee200000e0000 */
[C---:B------:R-:W-:Y:S02]  /*57c0*/  PRMT R7, R188.reuse, 0x7773, RZ ;  /* 0x00007773bc077816 */ /* 0x040fe400000000ff */
[----:B------:R-:W-:Y:S01]  /*57d0*/  PRMT R14, R188, 0x7772, RZ ;  /* 0x00007772bc0e7816 */ /* 0x000fe200000000ff */
[----:B------:R-:W4:Y:S01]  /*57e0*/  SHFL.BFLY PT, R30, R27, 0x2, 0x1f ;  /* 0x0c401f001b1e7f89 */ /* 0x000f2200000e0000 */
[----:B------:R-:W-:-:S02]  /*57f0*/  LOP3.LUT R247, R6, UR18, R191, 0x96, !PT ;  /* 0x0000001206f77c12 */ /* 0x000fc4000f8e96bf */
[----:B------:R-:W-:Y:S02]  /*5800*/  PRMT R14, R14, 0x5410, R7 ;  /* 0x000054100e0e7816 */ /* 0x000fe40000000007 */
[----:B------:R-:W-:Y:S02]  /*5810*/  PRMT R7, R179, 0x5410, R16 ;  /* 0x00005410b3077816 */ /* 0x000fe40000000010 */
[----:B------:R-:W-:Y:S02]  /*5820*/  PRMT R18, R9, 0x7632, R18 ;  /* 0x0000763209127816 */ /* 0x000fe40000000012 */
[----:B------:R-:W-:Y:S02]  /*5830*/  LOP3.LUT R6, R190, UR8, R189, 0x96, !PT ;  /* 0x00000008be067c12 */ /* 0x000fe4000f8e96bd */
[----:B------:R-:W-:Y:S02]  /*5840*/  LOP3.LUT R18, R18, 0xff, RZ, 0xc0, !PT ;  /* 0x000000ff12127812 */ /* 0x000fe400078ec0ff */
[----:B--2---:R-:W-:-:S02]  /*5850*/  FMNMX.FTZ R182, R29, R182, !PT ;  /* 0x000000b61db67209 */ /* 0x004fc40007810000 */
[----:B------:R-:W-:Y:S02]  /*5860*/  LOP3.LUT R29, R9, 0xffff, RZ, 0xc0, !PT ;  /* 0x0000ffff091d7812 */ /* 0x000fe400078ec0ff */
[----:B-1----:R-:W-:Y:S01]  /*5870*/  FMNMX.FTZ R0, R25, R0, !PT ;  /* 0x0000000019007209 */ /* 0x002fe20007810000 */
[----:B------:R-:W1:Y:S01]  /*5880*/  SHFL.BFLY PT, R17, R182, 0x1, 0x1f ;  /* 0x0c201f00b6117f89 */ /* 0x000e6200000e0000 */
[----:B------:R-:W-:Y:S02]  /*5890*/  SHF.R.U32.HI R25, RZ, 0x18, R9 ;  /* 0x00000018ff197819 */ /* 0x000fe40000011609 */
[----:B---3--:R-:W-:Y:S02]  /*58a0*/  FMNMX.FTZ R31, R28, R31, !PT ;  /* 0x0000001f1c1f7209 */ /* 0x008fe40007810000 */
[----:B------:R-:W-:Y:S02]  /*58b0*/  LOP3.LUT R28, R22, 0xff, RZ, 0xc0, !PT ;  /* 0x000000ff161c7812 */ /* 0x000fe400078ec0ff */
[----:B------:R-:W-:Y:S01]  /*58c0*/  SHF.R.U32.HI R22, RZ, 0x8, R29 ;  /* 0x00000008ff167819 */ /* 0x000fe2000001161d */
[----:B------:R-:W2:Y:S01]  /*58d0*/  SHFL.BFLY PT, R16, R31, 0x1, 0x1f ;  /* 0x0c201f001f107f89 */ /* 0x000ea200000e0000 */
[----:B----4-:R-:W-:-:S02]  /*58e0*/  FMNMX.FTZ R30, R27, R30, !PT ;  /* 0x0000001e1b1e7209 */ /* 0x010fc40007810000 */
[----:B------:R-:W-:Y:S01]  /*58f0*/  LOP3.LUT R185, R6, 0xffff, RZ, 0xc0, !PT ;  /* 0x0000ffff06b97812 */ /* 0x000fe200078ec0ff */
[----:B------:R-:W3:Y:S01]  /*5900*/  SHFL.BFLY PT, R29, R0, 0x1, 0x1f ;  /* 0x0c201f00001d7f89 */ /* 0x000ee200000e0000 */
[----:B------:R-:W-:Y:S02]  /*5910*/  PRMT R25, R18, 0x5410, R25 ;  /* 0x0000541012197816 */ /* 0x000fe40000000019 */
[----:B------:R-:W-:Y:S01]  /*5920*/  LOP3.LUT R18, R6, 0xff, RZ, 0xc0, !PT ;  /* 0x000000ff06127812 */ /* 0x000fe200078ec0ff */
[----:B------:R-:W4:Y:S01]  /*5930*/  SHFL.BFLY PT, R179, R30, 0x1, 0x1f ;  /* 0x0c201f001eb37f89 */ /* 0x000f2200000e0000 */
[----:B------:R-:W-:Y:S02]  /*5940*/  SHF.R.U32.HI R185, RZ, 0x8, R185 ;  /* 0x00000008ffb97819 */ /* 0x000fe400000116b9 */
[----:B------:R-:W-:Y:S02]  /*5950*/  LOP3.LUT R27, R9, 0xff, RZ, 0xc0, !PT ;  /* 0x000000ff091b7812 */ /* 0x000fe400078ec0ff */
[----:B------:R-:W-:-:S02]  /*5960*/  SHF.R.U32.HI R9, RZ, 0x18, R6 ;  /* 0x00000018ff097819 */ /* 0x000fc40000011606 */
[--C-:B------:R-:W-:Y:S02]  /*5970*/  PRMT R27, R27, 0x5410, R22.reuse ;  /* 0x000054101b1b7816 */ /* 0x100fe40000000016 */
[----:B-1----:R-:W-:Y:S02]  /*5980*/  FMNMX.FTZ R202, R182, R17, !PT ;  /* 0x00000011b6ca7209 */ /* 0x002fe40007810000 */
[----:B------:R-:W-:Y:S02]  /*5990*/  PRMT R17, R18, 0x5410, R185 ;  /* 0x0000541012117816 */ /* 0x000fe400000000b9 */
[C---:B------:R-:W-:Y:S01]  /*59a0*/  FSETP.NEU.FTZ.AND P0, PT, R202.reuse, -INF , PT ;  /* 0xff800000ca00780b */ /* 0x040fe20003f1d000 */
[----:B------:R-:W-:Y:S01]  /*59b0*/  FMUL.FTZ R251, R202, UR7 ;  /* 0x00000007cafb7c20 */ /* 0x000fe20008410000 */
[----:B------:R-:W-:Y:S02]  /*59c0*/  PRMT R22, R6, 0x7632, R22 ;  /* 0x0000763206167816 */ /* 0x000fe40000000016 */
[----:B--2---:R-:W-:-:S02]  /*59d0*/  FMNMX.FTZ R201, R31, R16, !PT ;  /* 0x000000101fc97209 */ /* 0x004fc40007810000 */
[----:B------:R-:W-:Y:S02]  /*59e0*/  FSEL R251, R251, RZ, P0 ;  /* 0x000000fffbfb7208 */ /* 0x000fe40000000000 */
[----:B---3--:R-:W-:Y:S01]  /*59f0*/  FMNMX.FTZ R0, R0, R29, !PT ;  /* 0x0000001d00007209 */ /* 0x008fe20007810000 */
[C---:B------:R-:W-:Y:S01]  /*5a00*/  FMUL.FTZ R252, R201.reuse, UR7 ;  /* 0x00000007c9fc7c20 */ /* 0x040fe20008410000 */
[----:B------:R-:W-:Y:S01]  /*5a10*/  FSEL R29, R202, RZ, P0 ;  /* 0x000000ffca1d7208 */ /* 0x000fe20000000000 */
[--C-:B------:R-:W-:Y:S01]  /*5a20*/  FFMA.FTZ R193, R26, UR7, -R251.reuse ;  /* 0x000000071ac17c23 */ /* 0x100fe200080108fb */
[----:B----4-:R-:W-:Y:S01]  /*5a30*/  FMNMX.FTZ R200, R30, R179, !PT ;  /* 0x000000b31ec87209 */ /* 0x010fe20007810000 */
[----:B------:R-:W-:Y:S01]  /*5a40*/  FFMA.FTZ R179, R24, UR7, -R251 ;  /* 0x0000000718b37c23 */ /* 0x000fe200080108fb */
[C---:B------:R-:W-:Y:S01]  /*5a50*/  FSETP.NEU.FTZ.AND P0, PT, R201.reuse, -INF , PT ;  /* 0xff800000c900780b */ /* 0x040fe20003f1d000 */
[----:B------:R-:W-:Y:S01]  /*5a60*/  FADD.FTZ R16, R168, -R29 ;  /* 0x8000001da8107221 */ /* 0x000fe20000010000 */
[--C-:B------:R-:W-:Y:S01]  /*5a70*/  FFMA.FTZ R168, R180, UR7, -R251.reuse ;  /* 0x00000007b4a87c23 */ /* 0x100fe200080108fb */
[----:B------:R-:W-:Y:S01]  /*5a80*/  FSETP.NEU.FTZ.AND P1, PT, R200, -INF , PT ;  /* 0xff800000c800780b */ /* 0x000fe20003f3d000 */
[----:B------:R-:W-:Y:S01]  /*5a90*/  FFMA.FTZ R180, R184, UR7, -R251 ;  /* 0x00000007b8b47c23 */ /* 0x000fe200080108fb */
[----:B------:R-:W-:Y:S01]  /*5aa0*/  FSEL R18, R201, RZ, P0 ;  /* 0x000000ffc9127208 */ /* 0x000fe20000000000 */
[----:B------:R-:W-:Y:S01]  /*5ab0*/  MUFU.EX2 R179, R179 ;  /* 0x000000b300b37308 */ /* 0x000fe20000000800 */
[----:B------:R-:W-:Y:S01]  /*5ac0*/  FSEL R252, R252, RZ, P0 ;  /* 0x000000fffcfc7208 */ /* 0x000fe20000000000 */
[----:B------:R-:W-:Y:S01]  /*5ad0*/  FMUL.FTZ R196, R0, UR7 ;  /* 0x0000000700c47c20 */ /* 0x000fe20008410000 */
[----:B------:R-:W-:Y:S01]  /*5ae0*/  LOP3.LUT R6, R22, 0xff, RZ, 0xc0, !PT ;  /* 0x000000ff16067812 */ /* 0x000fe200078ec0ff */
[----:B------:R-:W1:Y:S01]  /*5af0*/  MUFU.EX2 R168, R168 ;  /* 0x000000a800a87308 */ /* 0x000e620000000800 */
[----:B------:R-:W-:Y:S01]  /*5b00*/  FADD.FTZ R18, R167, -R18 ;  /* 0x80000012a7127221 */ /* 0x000fe20000010000 */
[--C-:B------:R-:W-:Y:S01]  /*5b10*/  FFMA.FTZ R167, R21, UR7, -R252.reuse ;  /* 0x0000000715a77c23 */ /* 0x100fe200080108fc */
[----:B------:R-:W-:Y:S01]  /*5b20*/  FSEL R21, R200, RZ, P1 ;  /* 0x000000ffc8157208 */ /* 0x000fe20000800000 */
[--C-:B------:R-:W-:Y:S01]  /*5b30*/  FFMA.FTZ R183, R183, UR7, -R252.reuse ;  /* 0x00000007b7b77c23 */ /* 0x100fe200080108fc */
[----:B------:R-:W-:Y:S01]  /*5b40*/  @P6 IADD3 R164, PT, PT, R224, -0x40, RZ ;  /* 0xffffffc0e0a46810 */ /* 0x000fe20007ffe0ff */
[----:B------:R-:W-:Y:S01]  /*5b50*/  MUFU.EX2 R180, R180 ;  /* 0x000000b400b47308 */ /* 0x000fe20000000800 */
[----:B------:R-:W-:Y:S01]  /*5b60*/  PRMT R9, R6, 0x5410, R9 ;  /* 0x0000541006097816 */ /* 0x000fe20000000009 */
[----:B------:R-:W-:Y:S01]  /*5b70*/  FADD.FTZ R21, R166, -R21 ;  /* 0x80000015a6157221 */ /* 0x000fe20000010000 */
[----:B------:R-:W-:Y:S01]  /*5b80*/  FSETP.NEU.FTZ.AND P0, PT, R0, -INF , PT ;  /* 0xff8000000000780b */ /* 0x000fe20003f1d000 */
[----:B------:R-:W-:Y:S01]  /*5b90*/  MUFU.EX2 R167, R167 ;  /* 0x000000a700a77308 */ /* 0x000fe20000000800 */
[--C-:B------:R-:W-:Y:S01]  /*5ba0*/  HSET2.LE.AND R6, R7, R2.reuse, PT ;  /* 0x0000000207067233 */ /* 0x100fe20003803000 */
[--C-:B------:R-:W-:Y:S01]  /*5bb0*/  FFMA.FTZ R191, R5, UR7, -R252.reuse ;  /* 0x0000000705bf7c23 */ /* 0x100fe200080108fc */
[----:B------:R-:W-:Y:S01]  /*5bc0*/  LOP3.LUT R29, R4, 0xff00ff, RZ, 0xc0, !PT ;  /* 0x00ff00ff041d7812 */ /* 0x000fe200078ec0ff */
[----:B------:R-:W2:Y:S01]  /*5bd0*/  MUFU.EX2 R166, R183 ;  /* 0x000000b700a67308 */ /* 0x000ea20000000800 */
[----:B-1----:R-:W-:Y:S01]  /*5be0*/  F2FP.F16.F32.PACK_AB R7, R179, R168 ;  /* 0x000000a8b307723e */ /* 0x002fe200000000ff */
[----:B------:R-:W-:Y:S01]  /*5bf0*/  FFMA.FTZ R189, R187, UR7, -R252 ;  /* 0x00000007bbbd7c23 */ /* 0x000fe200080108fc */
[----:B------:R-:W-:Y:S01]  /*5c00*/  PRMT R23, R188, 0x7771, RZ ;  /* 0x00007771bc177816 */ /* 0x000fe200000000ff */
[----:B------:R-:W1:Y:S01]  /*5c10*/  MUFU.EX2 R193, R193 ;  /* 0x000000c100c17308 */ /* 0x000e620000000800 */
[----:B------:R-:W-:Y:S01]  /*5c20*/  IADD3 R24, PT, PT, R3, R164, RZ ;  /* 0x000000a403187210 */ /* 0x000fe20007ffe0ff */
[----:B------:R-:W-:Y:S01]  /*5c30*/  FMUL.FTZ R249, R200, UR7 ;  /* 0x00000007c8f97c20 */ /* 0x000fe20008410000 */
[----:B------:R-:W-:Y:S01]  /*5c40*/  FSEL R22, R0, RZ, P0 ;  /* 0x000000ff00167208 */ /* 0x000fe20000000000 */
[----:B------:R-:W-:Y:S01]  /*5c50*/  MUFU.EX2 R191, R191 ;  /* 0x000000bf00bf7308 */ /* 0x000fe20000000800 */
[----:B------:R-:W-:Y:S01]  /*5c60*/  LOP3.LUT R6, R7, R6, RZ, 0xc0, !PT ;  /* 0x0000000607067212 */ /* 0x000fe200078ec0ff */
[----:B------:R-:W-:Y:S01]  /*5c70*/  FMUL.FTZ R16, R16, UR7 ;  /* 0x0000000710107c20 */ /* 0x000fe20008410000 */
[----:B------:R-:W-:Y:S01]  /*5c80*/  FSEL R196, R196, RZ, P0 ;  /* 0x000000ffc4c47208 */ /* 0x000fe20000000000 */
[----:B------:R-:W-:Y:S01]  /*5c90*/  FADD.FTZ R22, R165, -R22 ;  /* 0x80000016a5167221 */ /* 0x000fe20000010000 */
[----:B------:R-:W-:Y:S01]  /*5ca0*/  PRMT R23, R28, 0x5410, R23 ;  /* 0x000054101c177816 */ /* 0x000fe20000000017 */
[----:B------:R-:W3:Y:S01]  /*5cb0*/  MUFU.EX2 R189, R189 ;  /* 0x000000bd00bd7308 */ /* 0x000ee20000000800 */
[--C-:B------:R-:W-:Y:S01]  /*5cc0*/  HSET2.LE.AND R7, R29, R2.reuse, PT ;  /* 0x000000021d077233 */ /* 0x100fe20003803000 */
[--C-:B------:R-:W-:Y:S01]  /*5cd0*/  FFMA.FTZ R182, R13, UR7, -R196.reuse ;  /* 0x000000070db67c23 */ /* 0x100fe200080108c4 */
[----:B------:R-:W4:Y:S01]  /*5ce0*/  LDSM.16.MT88.4 R28, [R24] ;  /* 0x00000000181c783b */ /* 0x000f220000004200 */
[--C-:B------:R-:W-:Y:S01]  /*5cf0*/  FFMA.FTZ R165, R11, UR7, -R196.reuse ;  /* 0x000000070ba57c23 */ /* 0x100fe200080108c4 */
[----:B------:R-:W-:Y:S01]  /*5d00*/  FSEL R249, R249, RZ, P1 ;  /* 0x000000fff9f97208 */ /* 0x000fe20000800000 */
[--C-:B------:R-:W-:Y:S01]  /*5d10*/  FFMA.FTZ R184, R19, UR7, -R196.reuse ;  /* 0x0000000713b87c23 */ /* 0x100fe200080108c4 */
[----:B--2---:R-:W-:Y:S01]  /*5d20*/  F2FP.F16.F32.PACK_AB R4, R166, R167 ;  /* 0x000000a7a604723e */ /* 0x004fe200000000ff */
[----:B------:R-:W-:Y:S01]  /*5d30*/  MUFU.EX2 R182, R182 ;  /* 0x000000b600b67308 */ /* 0x000fe20000000800 */
[----:B------:R-:W-:Y:S01]  /*5d40*/  FFMA.FTZ R183, R15, UR7, -R196 ;  /* 0x000000070fb77c23 */ /* 0x000fe200080108c4 */
[--C-:B------:R-:W-:Y:S01]  /*5d50*/  FFMA.FTZ R186, R8, UR7, -R249.reuse ;  /* 0x0000000708ba7c23 */ /* 0x100fe200080108f9 */
[----:B------:R-:W-:Y:S01]  /*5d60*/  LOP3.LUT R7, R4, R7, RZ, 0xc0, !PT ;  /* 0x0000000704077212 */ /* 0x000fe200078ec0ff */
[--C-:B------:R-:W-:Y:S01]  /*5d70*/  FFMA.FTZ R185, R10, UR7, -R249.reuse ;  /* 0x000000070ab97c23 */ /* 0x100fe200080108f9 */
[--C-:B------:R-:W-:Y:S01]  /*5d80*/  FFMA.FTZ R188, R12, UR7, -R249.reuse ;  /* 0x000000070cbc7c23 */ /* 0x100fe200080108f9 */
[----:B------:R-:W-:Y:S01]  /*5d90*/  FFMA.FTZ R187, R20, UR7, -R249 ;  /* 0x0000000714bb7c23 */ /* 0x000fe200080108f9 */
[----:B------:R-:W2:Y:S01]  /*5da0*/  MUFU.EX2 R165, R165 ;  /* 0x000000a500a57308 */ /* 0x000ea20000000800 */
[--C-:B------:R-:W-:Y:S01]  /*5db0*/  HSET2.LE.AND R4, R27, R2.reuse, PT ;  /* 0x000000021b047233 */ /* 0x100fe20003803000 */
[----:B------:R-:W-:Y:S01]  /*5dc0*/  FMUL.FTZ R18, R18, UR7 ;  /* 0x0000000712127c20 */ /* 0x000fe20008410000 */
[----:B-1----:R-:W-:Y:S01]  /*5dd0*/  F2FP.F16.F32.PACK_AB R5, R193, R180 ;  /* 0x000000b4c105723e */ /* 0x002fe200000000ff */
[----:B------:R-:W-:Y:S01]  /*5de0*/  MUFU.EX2 R186, R186 ;  /* 0x000000ba00ba7308 */ /* 0x000fe20000000800 */
[----:B------:R-:W-:Y:S01]  /*5df0*/  FMUL.FTZ R21, R21, UR7 ;  /* 0x0000000715157c20 */ /* 0x000fe20008410000 */
[----:B------:R-:W-:Y:S01]  /*5e00*/  FMUL.FTZ R22, R22, UR7 ;  /* 0x0000000716167c20 */ /* 0x000fe20008410000 */
[----:B------:R-:W-:Y:S01]  /*5e10*/  LOP3.LUT R4, R5, R4, RZ, 0xc0, !PT ;  /* 0x0000000405047212 */ /* 0x000fe200078ec0ff */
[----:B------:R-:W1:Y:S01]  /*5e20*/  MUFU.EX2 R185, R185 ;  /* 0x000000b900b97308 */ /* 0x000e620000000800 */
[----:B------:R-:W-:-:S02]  /*5e30*/  HSET2.LE.AND R5, R25, R2, PT ;  /* 0x0000000219057233 */ /* 0x000fc40003803000 */
[----:B------:R-:W-:Y:S01]  /*5e40*/  LOP3.LUT R25, R14, 0xff00ff, RZ, 0xc0, !PT ;  /* 0x00ff00ff0e197812 */ /* 0x000fe200078ec0ff */
[----:B------:R-:W-:Y:S01]  /*5e50*/  MUFU.EX2 R188, R188 ;  /* 0x000000bc00bc7308 */ /* 0x000fe20000000800 */
[----:B---3--:R-:W-:Y:S02]  /*5e60*/  F2FP.F16.F32.PACK_AB R8, R189, R191 ;  /* 0x000000bfbd08723e */ /* 0x008fe400000000ff */
[--C-:B------:R-:W-:Y:S01]  /*5e70*/  HSET2.LE.AND R10, R23, R2.reuse, PT ;  /* 0x00000002170a7233 */ /* 0x100fe20003803000 */
[----:B------:R-:W3:Y:S01]  /*5e80*/  MUFU.EX2 R187, R187 ;  /* 0x000000bb00bb7308 */ /* 0x000ee20000000800 */
[----:B------:R-:W-:Y:S02]  /*5e90*/  LOP3.LUT R5, R8, R5, RZ, 0xc0, !PT ;  /* 0x0000000508057212 */ /* 0x000fe400078ec0ff */
[--C-:B------:R-:W-:Y:S01]  /*5ea0*/  HSET2.LE.AND R11, R25, R2.reuse, PT ;  /* 0x00000002190b7233 */ /* 0x100fe20003803000 */
[----:B------:R-:W-:Y:S01]  /*5eb0*/  MUFU.EX2 R184, R184 ;  /* 0x000000b800b87308 */ /* 0x000fe20000000800 */
[----:B--2---:R-:W-:Y:S01]  /*5ec0*/  F2FP.F16.F32.PACK_AB R8, R165, R182 ;  /* 0x000000b6a508723e */ /* 0x004fe200000000ff */
[----:B------:R-:W-:Y:S01]  /*5ed0*/  LDSM.16.MT88.4 R24, [R24+0x1000] ;  /* 0x001000001818783b */ /* 0x000fe20000004200 */
[----:B------:R-:W-:Y:S01]  /*5ee0*/  HSET2.LE.AND R9, R9, R2, PT ;  /* 0x0000000209097233 */ /* 0x000fe20003803000 */
[----:B------:R-:W2:Y:S01]  /*5ef0*/  MUFU.EX2 R183, R183 ;  /* 0x000000b700b77308 */ /* 0x000ea20000000800 */
[----:B------:R-:W-:-:S02]  /*5f00*/  LOP3.LUT R11, R8, R11, RZ, 0xc0, !PT ;  /* 0x0000000b080b7212 */ /* 0x000fc400078ec0ff */
[----:B------:R-:W-:Y:S01]  /*5f10*/  HSET2.LE.AND R8, R17, R2, PT ;  /* 0x0000000211087233 */ /* 0x000fe20003803000 */
[----:B------:R2:W5:Y:S01]  /*5f20*/  MUFU.EX2 R195, R16 ;  /* 0x0000001000c37308 */ /* 0x0005620000000800 */
[----:B-1----:R-:W-:Y:S02]  /*5f30*/  F2FP.F16.F32.PACK_AB R13, R185, R186 ;  /* 0x000000bab90d723e */ /* 0x002fe400000000ff */
[----:B---3--:R-:W-:Y:S01]  /*5f40*/  F2FP.F16.F32.PACK_AB R17, R187, R188 ;  /* 0x000000bcbb11723e */ /* 0x008fe200000000ff */
[----:B------:R-:W1:Y:S01]  /*5f50*/  MUFU.EX2 R194, R18 ;  /* 0x0000001200c27308 */ /* 0x000e620000000800 */
[----:B------:R-:W-:Y:S02]  /*5f60*/  LOP3.LUT R10, R13, R10, RZ, 0xc0, !PT ;  /* 0x0000000a0d0a7212 */ /* 0x000fe400078ec0ff */
[----:B------:R-:W-:Y:S01]  /*5f70*/  LOP3.LUT R8, R17, R8, RZ, 0xc0, !PT ;  /* 0x0000000811087212 */ /* 0x000fe200078ec0ff */
[----:B------:R-:W3:Y:S01]  /*5f80*/  MUFU.EX2 R192, R21 ;  /* 0x0000001500c07308 */ /* 0x000ee20000000800 */
[----:B------:R-:W4:Y:S03]  /*5f90*/  LDSM.16.MT88.4 R12, [R212+0xa000] ;  /* 0x00a00000d40c783b */ /* 0x000f260000004200 */
[----:B------:R-:W4:Y:S01]  /*5fa0*/  MUFU.EX2 R190, R22 ;  /* 0x0000001600be7308 */ /* 0x000f220000000800 */
[----:B--2---:R-:W-:Y:S01]  /*5fb0*/  F2FP.F16.F32.PACK_AB R16, R183, R184 ;  /* 0x000000b8b710723e */ /* 0x004fe200000000ff */
[-C--:B-----5:R-:W-:Y:S01]  /*5fc0*/  FMUL.FTZ R68, R68, R195.reuse ;  /* 0x000000c344447220 */ /* 0x0a0fe20000410000 */
[-C--:B------:R-:W-:Y:S01]  /*5fd0*/  FMUL.FTZ R69, R69, R195.reuse ;  /* 0x000000c345457220 */ /* 0x080fe20000410000 */
[----:B------:R-:W-:Y:S01]  /*5fe0*/  FMUL.FTZ R160, R160, R195 ;  /* 0x000000c3a0a07220 */ /* 0x000fe20000410000 */
[----:B------:R-:W-:Y:S01]  /*5ff0*/  LOP3.LUT R9, R16, R9, RZ, 0xc0, !PT ;  /* 0x0000000910097212 */ /* 0x000fe200078ec0ff */
[-C--:B-1----:R-:W-:Y:S01]  /*6000*/  FMUL.FTZ R70, R70, R194.reuse ;  /* 0x000000c246467220 */ /* 0x082fe20000410000 */
[----:B------:R-:W-:Y:S01]  /*6010*/  FMUL.FTZ R71, R71, R194 ;  /* 0x000000c247477220 */ /* 0x000fe20000410000 */
[-C--:B------:R-:W-:Y:S01]  /*6020*/  FMUL.FTZ R161, R161, R195.reuse ;  /* 0x000000c3a1a17220 */ /* 0x080fe20000410000 */
[-C--:B---3--:R-:W-:Y:S01]  /*6030*/  FMUL.FTZ R72, R72, R192.reuse ;  /* 0x000000c048487220 */ /* 0x088fe20000410000 */
[----:B------:R-:W-:Y:S01]  /*6040*/  FMUL.FTZ R73, R73, R192 ;  /* 0x000000c049497220 */ /* 0x000fe20000410000 */
[-C--:B------:R-:W-:Y:S01]  /*6050*/  FMUL.FTZ R162, R162, R194.reuse ;  /* 0x000000c2a2a27220 */ /* 0x080fe20000410000 */
[----:B------:R-:W-:Y:S01]  /*6060*/  FMUL.FTZ R163, R163, R194 ;  /* 0x000000c2a3a37220 */ /* 0x000fe20000410000 */
[-C--:B----4-:R-:W-:Y:S01]  /*6070*/  FMUL.FTZ R74, R74, R190.reuse ;  /* 0x000000be4a4a7220 */ /* 0x090fe20000410000 */
        /* <DEDUP_REMOVED lines=9> */
[----:B------:R-:W-:Y:S01]  /*6110*/  HMMA.16816.F32 R72, R8, R28, R72 ;  /* 0x0000001c0848723c */ /* 0x000fe20000001848 */
[----:B------:R-:W2:Y:S01]  /*6120*/  LDL.LU.64 R28, [R1] ;  /* 0x00000000011c7983 */ /* 0x000ea20000300a00 */
[----:B------:R-:W-:Y:S01]  /*6130*/  FMUL.FTZ R155, R155, R190 ;  /* 0x000000be9b9b7220 */ /* 0x000fe20000410000 */
[-C--:B------:R-:W-:Y:S01]  /*6140*/  FMUL.FTZ R148, R148, R195.reuse ;  /* 0x000000c394947220 */ /* 0x080fe20000410000 */
[-C--:B------:R-:W-:Y:S01]  /*6150*/  FMUL.FTZ R149, R149, R195.reuse ;  /* 0x000000c395957220 */ /* 0x080fe20000410000 */
[-C--:B------:R-:W-:Y:S01]  /*6160*/  FMUL.FTZ R150, R150, R194.reuse ;  /* 0x000000c296967220 */ /* 0x080fe20000410000 */
[-C--:B------:R-:W-:Y:S01]  /*6170*/  FMUL.FTZ R151, R151, R194.reuse ;  /* 0x000000c297977220 */ /* 0x080fe20000410000 */
[----:B------:R-:W1:Y:S01]  /*6180*/  LDSM.16.MT88.4 R16, [R169+0xa000] ;  /* 0x00a00000a910783b */ /* 0x000e620000004200 */
        /* <DEDUP_REMOVED lines=30> */
[----:B------:R-:W3:Y:S01]  /*6370*/  LDSM.16.MT88.4 R12, [R164] ;  /* 0x00000000a40c783b */ /* 0x000ee20000004200 */
[-C--:B------:R-:W-:Y:S01]  /*6380*/  FMUL.FTZ R62, R62, R190.reuse ;  /* 0x000000be3e3e7220 */ /* 0x080fe20000410000 */
[----:B------:R-:W-:Y:S01]  /*6390*/  FMUL.FTZ R63, R63, R190 ;  /* 0x000000be3f3f7220 */ /* 0x000fe20000410000 */
[-C--:B------:R-:W-:Y:S01]  /*63a0*/  FMUL.FTZ R64, R64, R195.reuse ;  /* 0x000000c340407220 */ /* 0x080fe20000410000 */
[-C--:B------:R-:W-:Y:S01]  /*63b0*/  FMUL.FTZ R65, R65, R195.reuse ;  /* 0x000000c341417220 */ /* 0x080fe20000410000 */
[-C--:B------:R-:W-:Y:S01]  /*63c0*/  FMUL.FTZ R66, R66, R194.reuse ;  /* 0x000000c242427220 */ /* 0x080fe20000410000 */
[----:B------:R-:W-:Y:S01]  /*63d0*/  FMUL.FTZ R67, R67, R194 ;  /* 0x000000c243437220 */ /* 0x000fe20000410000 */
[----:B------:R-:W4:Y:S01]  /*63e0*/  LDSM.16.MT88.4 R20, [R212+0xb000] ;  /* 0x00b00000d414783b */ /* 0x000f220000004200 */
[-C--:B-1----:R-:W-:Y:S08]  /*63f0*/  HMMA.16816.F32 R36, R4, R16.reuse, R36 ;  /* 0x000000100424723c */ /* 0x082ff00000001824 */
[C---:B------:R-:W-:Y:S08]  /*6400*/  HMMA.16816.F32 R40, R8.reuse, R16, R40 ;  /* 0x000000100828723c */ /* 0x040ff00000001828 */
[-C--:B------:R-:W-:Y:S08]  /*6410*/  HMMA.16816.F32 R44, R8, R18.reuse, R44 ;  /* 0x00000012082c723c */ /* 0x080ff0000000182c */
[C---:B------:R-:W-:Y:S01]  /*6420*/  HMMA.16816.F32 R48, R4.reuse, R18, R48 ;  /* 0x000000120430723c */ /* 0x040fe20000001830 */
[----:B------:R-:W-:Y:S07]  /*6430*/  LDSM.16.MT88.4 R16, [R164+0x1000] ;  /* 0x00100000a410783b */ /* 0x000fee0000004200 */
[-C--:B---3--:R-:W-:Y:S08]  /*6440*/  HMMA.16816.F32 R52, R4, R12.reuse, R52 ;  /* 0x0000000c0434723c */ /* 0x088ff00000001834 */
[C---:B------:R-:W-:Y:S08]  /*6450*/  HMMA.16816.F32 R56, R8.reuse, R12, R56 ;  /* 0x0000000c0838723c */ /* 0x040ff00000001838 */
[-C--:B------:R-:W-:Y:S08]  /*6460*/  HMMA.16816.F32 R60, R8, R14.reuse, R60 ;  /* 0x0000000e083c723c */ /* 0x080ff0000000183c */
[----:B------:R-:W-:Y:S01]  /*6470*/  HMMA.16816.F32 R64, R4, R14, R64 ;  /* 0x0000000e0440723c */ /* 0x000fe20000001840 */
[----:B------:R-:W1:Y:S01]  /*6480*/  LDSM.16.MT88.4 R12, [R169+0xb000] ;  /* 0x00b00000a90c783b */ /* 0x000e620000004200 */
[-C--:B------:R-:W-:Y:S01]  /*6490*/  FMUL.FTZ R76, R76, R192.reuse ;  /* 0x000000c04c4c7220 */ /* 0x080fe20000410000 */
[-C--:B------:R-:W-:Y:S01]  /*64a0*/  FMUL.FTZ R77, R77, R192.reuse ;  /* 0x000000c04d4d7220 */ /* 0x080fe20000410000 */
[----:B------:R-:W-:Y:S01]  /*64b0*/  FMUL.FTZ R88, R88, R192 ;  /* 0x000000c058587220 */ /* 0x000fe20000410000 */
[-C--:B------:R-:W-:Y:S01]  /*64c0*/  FMUL.FTZ R78, R78, R190.reuse ;  /* 0x000000be4e4e7220 */ /* 0x080fe20000410000 */
[----:B------:R-:W-:Y:S01]  /*64d0*/  FMUL.FTZ R79, R79, R190 ;  /* 0x000000be4f4f7220 */ /* 0x000fe20000410000 */
        /* <DEDUP_REMOVED lines=39> */
[----:B------:R-:W-:Y:S01]  /*6750*/  FMUL.FTZ R115, R115, R194 ;  /* 0x000000c273737220 */ /* 0x000fe20000410000 */
[----:B------:R-:W-:-:S03]  /*6760*/  FMUL.FTZ R140, R140, R195 ;  /* 0x000000c38c8c7220 */ /* 0x000fc60000410000 */
[----:B----4-:R-:W-:Y:S01]  /*6770*/  HMMA.16816.F32 R88, R8, R20, R88 ;  /* 0x000000140858723c */ /* 0x010fe20000001858 */
[----:B------:R-:W-:Y:S01]  /*6780*/  FMUL.FTZ R141, R141, R195 ;  /* 0x000000c38d8d7220 */ /* 0x000fe20000410000 */
[-C--:B------:R-:W-:Y:S01]  /*6790*/  FMUL.FTZ R142, R142, R194.reuse ;  /* 0x000000c28e8e7220 */ /* 0x080fe20000410000 */
[----:B------:R-:W-:-:S05]  /*67a0*/  FMUL.FTZ R143, R143, R194 ;  /* 0x000000c28f8f7220 */ /* 0x000fca0000410000 */
[----:B------:R-:W-:Y:S01]  /*67b0*/  HMMA.16816.F32 R92, R8, R22, R92 ;  /* 0x00000016085c723c */ /* 0x000fe2000000185c */
[-C--:B------:R-:W-:Y:S01]  /*67c0*/  FMUL.FTZ R100, R100, R195.reuse ;  /* 0x000000c364647220 */ /* 0x080fe20000410000 */
[----:B------:R-:W-:-:S06]  /*67d0*/  FMUL.FTZ R101, R101, R195 ;  /* 0x000000c365657220 */ /* 0x000fcc0000410000 */
[----:B-1----:R-:W-:Y:S01]  /*67e0*/  HMMA.16816.F32 R104, R8, R12, R104 ;  /* 0x0000000c0868723c */ /* 0x002fe20000001868 */
[-C--:B------:R-:W-:Y:S01]  /*67f0*/  FMUL.FTZ R102, R102, R194.reuse ;  /* 0x000000c266667220 */ /* 0x080fe20000410000 */
[----:B------:R-:W-:-:S06]  /*6800*/  FMUL.FTZ R103, R103, R194 ;  /* 0x000000c267677220 */ /* 0x000fcc0000410000 */
[C---:B------:R-:W-:Y:S08]  /*6810*/  HMMA.16816.F32 R108, R8.reuse, R14, R108 ;  /* 0x0000000e086c723c */ /* 0x040ff0000000186c */
[C---:B------:R-:W-:Y:S08]  /*6820*/  HMMA.16816.F32 R120, R8.reuse, R16, R120 ;  /* 0x000000100878723c */ /* 0x040ff00000001878 */
[C---:B------:R-:W-:Y:S08]  /*6830*/  HMMA.16816.F32 R124, R8.reuse, R18, R124 ;  /* 0x00000012087c723c */ /* 0x040ff0000000187c */
[C---:B------:R-:W-:Y:S08]  /*6840*/  HMMA.16816.F32 R128, R8.reuse, R24, R128 ;  /* 0x000000180880723c */ /* 0x040ff00000001880 */
[----:B------:R-:W-:Y:S01]  /*6850*/  HMMA.16816.F32 R136, R8, R26, R136 ;  /* 0x0000001a0888723c */ /* 0x000fe20000001888 */
[----:B------:R-:W-:-:S04]  /*6860*/  IMAD.WIDE.U32 R8, R197, -0x2daee0ad, RZ ;  /* 0xd2511f53c5087825 */ /* 0x000fc800078e00ff */
[-C--:B------:R-:W-:Y:S01]  /*6870*/  FMUL.FTZ R116, R116, R195.reuse ;  /* 0x000000c374747220 */ /* 0x080fe20000410000 */
[-C--:B------:R-:W-:Y:S01]  /*6880*/  FMUL.FTZ R117, R117, R195.reuse ;  /* 0x000000c375757220 */ /* 0x080fe20000410000 */
[----:B------:R-:W-:Y:S01]  /*6890*/  FMUL.FTZ R118, R118, R194 ;  /* 0x000000c276767220 */ /* 0x000fe20000410000 */
[----:B------:R-:W-:Y:S01]  /*68a0*/  MOV R10, R8 ;  /* 0x00000008000a7202 */ /* 0x000fe20000000f00 */
[----:B------:R-:W-:Y:S01]  /*68b0*/  HMMA.16816.F32 R96, R4, R22, R96 ;  /* 0x000000160460723c */ /* 0x000fe20000001860 */
[----:B------:R-:W-:Y:S01]  /*68c0*/  LOP3.LUT R23, R248, UR17, R9, 0x96, !PT ;  /* 0x00000011f8177c12 */ /* 0x000fe2000f8e9609 */
[-C--:B------:R-:W-:Y:S01]  /*68d0*/  FMUL.FTZ R119, R119, R194.reuse ;  /* 0x000000c277777220 */ /* 0x080fe20000410000 */
[-C--:B------:R-:W-:Y:S01]  /*68e0*/  FMUL.FTZ R84, R84, R195.reuse ;  /* 0x000000c354547220 */ /* 0x080fe20000410000 */
[----:B------:R-:W-:Y:S01]  /*68f0*/  FMUL.FTZ R85, R85, R195 ;  /* 0x000000c355557220 */ /* 0x000fe20000410000 */
[-C--:B------:R-:W-:Y:S01]  /*6900*/  FMUL.FTZ R86, R86, R194.reuse ;  /* 0x000000c256567220 */ /* 0x080fe20000410000 */
[----:B------:R-:W-:-:S02]  /*6910*/  FMUL.FTZ R87, R87, R194 ;  /* 0x000000c257577220 */ /* 0x000fc40000410000 */
[----:B------:R-:W-:Y:S01]  /*6920*/  HMMA.16816.F32 R112, R4, R14, R112 ;  /* 0x0000000e0470723c */ /* 0x000fe20000001870 */
[----:B------:R-:W-:Y:S01]  /*6930*/  IMAD.WIDE.U32 R14, R247, -0x2daee0ad, RZ ;  /* 0xd2511f53f70e7825 */ /* 0x000fe200078e00ff */
[----:B------:R-:W-:Y:S02]  /*6940*/  PRMT R9, R8, 0x7771, RZ ;  /* 0x0000777108097816 */ /* 0x000fe400000000ff */
[----:B------:R-:W-:-:S04]  /*6950*/  LOP3.LUT R10, R10, 0xff, RZ, 0xc0, !PT ;  /* 0x000000ff0a0a7812 */ /* 0x000fc800078ec0ff */
[C---:B------:R-:W-:Y:S01]  /*6960*/  HMMA.16816.F32 R140, R4.reuse, R24, R140 ;  /* 0x00000018048c723c */ /* 0x040fe2000000188c */
[----:B------:R-:W-:Y:S01]  /*6970*/  LOP3.LUT R25, R23, 0xffff, RZ, 0xc0, !PT ;  /* 0x0000ffff17197812 */ /* 0x000fe200078ec0ff */
[-C--:B------:R-:W-:Y:S01]  /*6980*/  FMUL.FTZ R144, R144, R195.reuse ;  /* 0x000000c390907220 */ /* 0x080fe20000410000 */
[----:B------:R-:W-:Y:S01]  /*6990*/  PRMT R9, R10, 0x5410, R9 ;  /* 0x000054100a097816 */ /* 0x000fe20000000009 */
[----:B------:R-:W-:Y:S01]  /*69a0*/  FMUL.FTZ R145, R145, R195 ;  /* 0x000000c391917220 */ /* 0x000fe20000410000 */
[-C--:B------:R-:W-:Y:S01]  /*69b0*/  FMUL.FTZ R146, R146, R194.reuse ;  /* 0x000000c292927220 */ /* 0x080fe20000410000 */
[----:B------:R-:W-:Y:S02]  /*69c0*/  FMUL.FTZ R147, R147, R194 ;  /* 0x000000c293937220 */ /* 0x000fe40000410000 */
[----:B------:R-:W-:Y:S01]  /*69d0*/  HMMA.16816.F32 R100, R4, R12, R100 ;  /* 0x0000000c0464723c */ /* 0x000fe20000001864 */
[----:B------:R-:W-:Y:S02]  /*69e0*/  MOV R12, R14 ;  /* 0x0000000e000c7202 */ /* 0x000fe40000000f00 */
[----:B------:R-:W-:-:S02]  /*69f0*/  SHF.R.U32.HI R25, RZ, 0x8, R25 ;  /* 0x00000008ff197819 */ /* 0x000fc40000011619 */
[----:B------:R-:W-:-:S03]  /*6a00*/  LOP3.LUT R10, R23, 0xff, RZ, 0xc0, !PT ;  /* 0x000000ff170a7812 */ /* 0x000fc600078ec0ff */
[----:B------:R-:W-:Y:S01]  /*6a10*/  HMMA.16816.F32 R116, R4, R16, R116 ;  /* 0x000000100474723c */ /* 0x000fe20000001874 */
[----:B------:R-:W-:Y:S02]  /*6a20*/  LOP3.LUT R12, R12, 0xff, RZ, 0xc0, !PT ;  /* 0x000000ff0c0c7812 */ /* 0x000fe400078ec0ff */
[----:B------:R-:W-:-:S05]  /*6a30*/  PRMT R25, R10, 0x5410, R25 ;  /* 0x000054100a197816 */ /* 0x000fca0000000019 */
[----:B------:R-:W-:Y:S01]  /*6a40*/  HMMA.16816.F32 R84, R4, R20, R84 ;  /* 0x000000140454723c */ /* 0x000fe20000001854 */
[----:B------:R-:W-:-:S04]  /*6a50*/  PRMT R21, R14, 0x7771, RZ ;  /* 0x000077710e157816 */ /* 0x000fc800000000ff */
[----:B------:R-:W-:-:S03]  /*6a60*/  PRMT R21, R12, 0x5410, R21 ;  /* 0x000054100c157816 */ /* 0x000fc60000000015 */
[----:B------:R-:W-:Y:S01]  /*6a70*/  HMMA.16816.F32 R144, R4, R18, R144 ;  /* 0x000000120490723c */ /* 0x000fe20000001890 */
[----:B------:R-:W-:Y:S02]  /*6a80*/  PRMT R11, R8, 0x7773, RZ ;  /* 0x00007773080b7816 */ /* 0x000fe400000000ff */
[C---:B------:R-:W-:Y:S02]  /*6a90*/  PRMT R13, R14.reuse, 0x7773, RZ ;  /* 0x000077730e0d7816 */ /* 0x040fe400000000ff */
[----:B------:R-:W-:Y:S01]  /*6aa0*/  PRMT R16, R14, 0x7772, RZ ;  /* 0x000077720e107816 */ /* 0x000fe200000000ff */
[-C--:B------:R-:W-:Y:S01]  /*6ab0*/  FMUL.FTZ R80, R80, R195.reuse ;  /* 0x000000c350507220 */ /* 0x080fe20000410000 */
[----:B------:R-:W-:Y:S01]  /*6ac0*/  PRMT R8, R8, 0x7772, RZ ;  /* 0x0000777208087816 */ /* 0x000fe200000000ff */
[-C--:B------:R-:W-:Y:S01]  /*6ad0*/  FMUL.FTZ R81, R81, R195.reuse ;  /* 0x000000c351517220 */ /* 0x080fe20000410000 */
[----:B------:R-:W-:Y:S01]  /*6ae0*/  PRMT R14, R23, 0x7632, R14 ;  /* 0x00007632170e7816 */ /* 0x000fe2000000000e */
[-C--:B------:R-:W-:Y:S01]  /*6af0*/  FMUL.FTZ R82, R82, R194.reuse ;  /* 0x000000c252527220 */ /* 0x080fe20000410000 */
[-C--:B------:R-:W-:Y:S01]  /*6b00*/  FMUL.FTZ R83, R83, R194.reuse ;  /* 0x000000c253537220 */ /* 0x080fe20000410000 */
[--C-:B------:R-:W-:Y:S01]  /*6b10*/  FFMA.FTZ R197, R198, UR7, -R251.reuse ;  /* 0x00000007c6c57c23 */ /* 0x100fe200080108fb */
[-C--:B------:R-:W-:Y:S01]  /*6b20*/  FMUL.FTZ R132, R132, R195.reuse ;  /* 0x000000c384847220 */ /* 0x080fe20000410000 */
[----:B------:R-:W-:Y:S01]  /*6b30*/  FMUL.FTZ R133, R133, R195 ;  /* 0x000000c385857220 */ /* 0x000fe20000410000 */
[-C--:B------:R-:W-:Y:S01]  /*6b40*/  FMUL.FTZ R134, R134, R194.reuse ;  /* 0x000000c286867220 */ /* 0x080fe20000410000 */
[----:B------:R-:W-:Y:S01]  /*6b50*/  FMUL.FTZ R135, R135, R194 ;  /* 0x000000c287877220 */ /* 0x000fe20000410000 */
[----:B------:R-:W-:Y:S01]  /*6b60*/  FFMA.FTZ R248, R250, UR7, -R252 ;  /* 0x00000007faf87c23 */ /* 0x000fe200080108fc */
[----:B------:R-:W-:Y:S01]  /*6b70*/  FFMA.FTZ R245, R245, UR7, -R251 ;  /* 0x00000007f5f57c23 */ /* 0x000fe200080108fb */
[----:B------:R-:W-:-:S02]  /*6b80*/  PRMT R8, R8, 0x5410, R11 ;  /* 0x0000541008087816 */ /* 0x000fc4000000000b */
[----:B--2---:R-:W-:-:S04]  /*6b90*/  LOP3.LUT R17, R28, UR17, R15, 0x96, !PT ;  /* 0x000000111c117c12 */ /* 0x004fc8000f8e960f */
[C---:B------:R-:W-:Y:S02]  /*6ba0*/  PRMT R10, R17.reuse, 0x7632, R10 ;  /* 0x00007632110a7816 */ /* 0x040fe4000000000a */
[C---:B------:R-:W-:Y:S02]  /*6bb0*/  LOP3.LUT R19, R17.reuse, 0xffff, RZ, 0xc0, !PT ;  /* 0x0000ffff11137812 */ /* 0x040fe400078ec0ff */
[----:B------:R-:W-:Y:S02]  /*6bc0*/  LOP3.LUT R12, R17, 0xff, RZ, 0xc0, !PT ;  /* 0x000000ff110c7812 */ /* 0x000fe400078ec0ff */
[----:B------:R-:W-:Y:S02]  /*6bd0*/  SHF.R.U32.HI R17, RZ, 0x18, R17 ;  /* 0x00000018ff117819 */ /* 0x000fe40000011611 */
[----:B------:R-:W-:-:S04]  /*6be0*/  LOP3.LUT R10, R10, 0xff, RZ, 0xc0, !PT ;  /* 0x000000ff0a0a7812 */ /* 0x000fc800078ec0ff */
[----:B------:R-:W-:Y:S01]  /*6bf0*/  PRMT R17, R10, 0x5410, R17 ;  /* 0x000054100a117816 */ /* 0x000fe20000000011 */
[--C-:B------:R-:W-:Y:S01]  /*6c00*/  FFMA.FTZ R10, R243, UR7, -R252.reuse ;  /* 0x00000007f30a7c23 */ /* 0x100fe200080108fc */
[--C-:B------:R-:W-:Y:S01]  /*6c10*/  FFMA.FTZ R243, R199, UR7, -R252.reuse ;  /* 0x00000007c7f37c23 */ /* 0x100fe200080108fc */
[----:B------:R-:W-:Y:S01]  /*6c20*/  LOP3.LUT R14, R14, 0xff, RZ, 0xc0, !PT ;  /* 0x000000ff0e0e7812 */ /* 0x000fe200078ec0ff */
[----:B------:R-:W-:Y:S01]  /*6c30*/  FFMA.FTZ R198, R178, UR7, -R252 ;  /* 0x00000007b2c67c23 */ /* 0x000fe200080108fc */
[----:B------:R-:W-:Y:S02]  /*6c40*/  SHF.R.U32.HI R23, RZ, 0x18, R23 ;  /* 0x00000018ff177819 */ /* 0x000fe40000011617 */
[----:B------:R-:W-:Y:S01]  /*6c50*/  SHF.R.U32.HI R19, RZ, 0x8, R19 ;  /* 0x00000008ff137819 */ /* 0x000fe20000011613 */
[----:B------:R-:W-:Y:S01]  /*6c60*/  MUFU.EX2 R197, R197 ;  /* 0x000000c500c57308 */ /* 0x000fe20000000800 */
[----:B------:R-:W-:Y:S01]  /*6c70*/  HMMA.16816.F32 R80, R4, R30, R80 ;  /* 0x0000001e0450723c */ /* 0x000fe20000001850 */
[----:B------:R-:W-:Y:S01]  /*6c80*/  PRMT R16, R16, 0x5410, R13 ;  /* 0x0000541010107816 */ /* 0x000fe2000000000d */
[----:B------:R-:W-:Y:S01]  /*6c90*/  FFMA.FTZ R18, R246, UR7, -R196 ;  /* 0x00000007f6127c23 */ /* 0x000fe200080108c4 */
[----:B------:R1:W2:Y:S01]  /*6ca0*/  MUFU.EX2 R178, R245 ;  /* 0x000000f500b27308 */ /* 0x0002a20000000800 */
[----:B------:R-:W-:-:S02]  /*6cb0*/  PRMT R23, R14, 0x5410, R23 ;  /* 0x000054100e177816 */ /* 0x000fc40000000017 */
[----:B------:R-:W-:Y:S01]  /*6cc0*/  PRMT R19, R12, 0x5410, R19 ;  /* 0x000054100c137816 */ /* 0x000fe20000000013 */
[----:B------:R-:W-:Y:S01]  /*6cd0*/  MUFU.EX2 R243, R243 ;  /* 0x000000f300f37308 */ /* 0x000fe20000000800 */
[----:B------:R-:W-:Y:S01]  /*6ce0*/  HMMA.16816.F32 R132, R4, R26, R132 ;  /* 0x0000001a0484723c */ /* 0x000fe20000001884 */
[----:B------:R-:W-:Y:S01]  /*6cf0*/  LOP3.LUT R5, R8, 0xff00ff, RZ, 0xc0, !PT ;  /* 0x00ff00ff08057812 */ /* 0x000fe200078ec0ff */
[----:B------:R-:W3:Y:S01]  /*6d00*/  LDSM.16.MT88.4 R12, [R164+0x800] ;  /* 0x00080000a40c783b */ /* 0x000ee20000004200 */
[----:B------:R-:W4:Y:S01]  /*6d10*/  MUFU.EX2 R248, R248 ;  /* 0x000000f800f87308 */ /* 0x000f220000000800 */
[----:B------:R-:W-:-:S03]  /*6d20*/  HSET2.LE.AND R6, R9, R2, PT ;  /* 0x0000000209067233 */ /* 0x000fc60003803000 */
[----:B------:R5:W-:Y:S01]  /*6d30*/  MUFU.EX2 R199, R10 ;  /* 0x0000000a00c77308 */ /* 0x000be20000000800 */
[--C-:B------:R-:W-:Y:S01]  /*6d40*/  FFMA.FTZ R246, R34, UR7, -R196.reuse ;  /* 0x0000000722f67c23 */ /* 0x100fe200080108c4 */
[--C-:B-1----:R-:W-:Y:S01]  /*6d50*/  FFMA.FTZ R245, R35, UR7, -R196.reuse ;  /* 0x0000000723f57c23 */ /* 0x102fe200080108c4 */
[--C-:B------:R-:W-:Y:S01]  /*6d60*/  FFMA.FTZ R176, R176, UR7, -R251.reuse ;  /* 0x00000007b0b07c23 */ /* 0x100fe200080108fb */
[----:B------:R-:W-:Y:S01]  /*6d70*/  FFMA.FTZ R181, R181, UR7, -R251 ;  /* 0x00000007b5b57c23 */ /* 0x000fe200080108fb */
[--C-:B------:R-:W-:Y:S01]  /*6d80*/  FFMA.FTZ R203, R203, UR7, -R249.reuse ;  /* 0x00000007cbcb7c23 */ /* 0x100fe200080108f9 */
[--C-:B------:R-:W-:Y:S01]  /*6d90*/  FFMA.FTZ R244, R244, UR7, -R249.reuse ;  /* 0x00000007f4f47c23 */ /* 0x100fe200080108f9 */
[----:B------:R-:W-:Y:S01]  /*6da0*/  FFMA.FTZ R247, R177, UR7, -R196 ;  /* 0x00000007b1f77c23 */ /* 0x000fe200080108c4 */
[--C-:B------:R-:W-:Y:S01]  /*6db0*/  FFMA.FTZ R32, R32, UR7, -R249.reuse ;  /* 0x0000000720207c23 */ /* 0x100fe200080108f9 */
[----:B------:R-:W-:Y:S01]  /*6dc0*/  FFMA.FTZ R33, R33, UR7, -R249 ;  /* 0x0000000721217c23 */ /* 0x000fe200080108f9 */
[----:B------:R-:W-:Y:S01]  /*6dd0*/  MUFU.EX2 R198, R198 ;  /* 0x000000c600c67308 */ /* 0x000fe20000000800 */
[--C-:B------:R-:W-:Y:S01]  /*6de0*/  HSET2.LE.AND R21, R21, R2.reuse, PT ;  /* 0x0000000215157233 */ /* 0x100fe20003803000 */
[----:B------:R-:W-:Y:S04]  /*6df0*/  LDSM.16.MT88.4 R28, [R169+0xa800] ;  /* 0x00a80000a91c783b */ /* 0x000fe80000004200 */
[----:B-----5:R1:W5:Y:S01]  /*6e00*/  LDSM.16.MT88.4 R8, [R164+0x1800] ;  /* 0x00180000a408783b */ /* 0x0203620000004200 */
[----:B------:R-:W-:Y:S01]  /*6e10*/  MUFU.EX2 R246, R246 ;  /* 0x000000f600f67308 */ /* 0x000fe20000000800 */
[----:B------:R-:W-:-:S02]  /*6e20*/  HSET2.LE.AND R5, R5, R2, PT ;  /* 0x0000000205057233 */ /* 0x000fc40003803000 */
[----:B--2---:R-:W-:Y:S01]  /*6e30*/  F2FP.F16.F32.PACK_AB R7, R178, R197 ;  /* 0x000000c5b207723e */ /* 0x004fe200000000ff */
[----:B------:R-:W2:Y:S01]  /*6e40*/  MUFU.EX2 R245, R245 ;  /* 0x000000f500f57308 */ /* 0x000ea20000000800 */
[----:B----4-:R-:W-:Y:S02]  /*6e50*/  F2FP.F16.F32.PACK_AB R4, R248, R243 ;  /* 0x000000f3f804723e */ /* 0x010fe400000000ff */
[----:B------:R-:W-:Y:S01]  /*6e60*/  LOP3.LUT R6, R7, R6, RZ, 0xc0, !PT ;  /* 0x0000000607067212 */ /* 0x000fe200078ec0ff */
[----:B------:R-:W-:Y:S01]  /*6e70*/  MUFU.EX2 R176, R176 ;  /* 0x000000b000b07308 */ /* 0x000fe20000000800 */
[----:B------:R-:W-:-:S03]  /*6e80*/  LOP3.LUT R7, R4, R5, RZ, 0xc0, !PT ;  /* 0x0000000504077212 */ /* 0x000fc600078ec0ff */
[----:B------:R-:W4:Y:S01]  /*6e90*/  MUFU.EX2 R181, R181 ;  /* 0x000000b500b57308 */ /* 0x000f220000000800 */
[----:B------:R-:W-:-:S03]  /*6ea0*/  HSET2.LE.AND R5, R23, R2, PT ;  /* 0x0000000217057233 */ /* 0x000fc60003803000 */
[----:B------:R-:W-:Y:S01]  /*6eb0*/  MUFU.EX2 R203, R203 ;  /* 0x000000cb00cb7308 */ /* 0x000fe20000000800 */
[----:B------:R-:W-:-:S03]  /*6ec0*/  LOP3.LUT R23, R16, 0xff00ff, RZ, 0xc0, !PT ;  /* 0x00ff00ff10177812 */ /* 0x000fc600078ec0ff */
[----:B------:R-:W-:Y:S04]  /*6ed0*/  MUFU.EX2 R244, R244 ;  /* 0x000000f400f47308 */ /* 0x000fe80000000800 */
[----:B------:R-:W-:Y:S04]  /*6ee0*/  MUFU.EX2 R177, R32 ;  /* 0x0000002000b17308 */ /* 0x000fe80000000800 */
[----:B------:R3:W5:Y:S04]  /*6ef0*/  MUFU.EX2 R196, R33 ;  /* 0x0000002100c47308 */ /* 0x0007680000000800 */
[----:B------:R-:W-:Y:S04]  /*6f00*/  MUFU.EX2 R247, R247 ;  /* 0x000000f700f77308 */ /* 0x000fe80000000800 */
[----:B-1----:R-:W1:Y:S01]  /*6f10*/  MUFU.EX2 R164, R18 ;  /* 0x0000001200a47308 */ /* 0x002e620000000800 */
[----:B------:R-:W-:-:S02]  /*6f20*/  HSET2.LE.AND R23, R23, R2, PT ;  /* 0x0000000217177233 */ /* 0x000fc40003803000 */
[----:B--2---:R-:W-:Y:S02]  /*6f30*/  F2FP.F16.F32.PACK_AB R16, R245, R246 ;  /* 0x000000f6f510723e */ /* 0x004fe400000000ff */
[--C-:B------:R-:W-:Y:S01]  /*6f40*/  HSET2.LE.AND R4, R25, R2.reuse, PT ;  /* 0x0000000219047233 */ /* 0x100fe20003803000 */
[----:B---3--:R-:W2:Y:S01]  /*6f50*/  LDSM.16.MT88.4 R32, [R212+0xa800] ;  /* 0x00a80000d420783b */ /* 0x008ea20000004200 */
[----:B----4-:R-:W-:Y:S02]  /*6f60*/  F2FP.F16.F32.PACK_AB R25, R181, R176 ;  /* 0x000000b0b519723e */ /* 0x010fe400000000ff */
[----:B------:R-:W-:Y:S02]  /*6f70*/  LOP3.LUT R27, R16, R23, RZ, 0xc0, !PT ;  /* 0x00000017101b7212 */ /* 0x000fe400078ec0ff */
[--C-:B------:R-:W-:Y:S02]  /*6f80*/  HSET2.LE.AND R19, R19, R2.reuse, PT ;  /* 0x0000000213137233 */ /* 0x100fe40003803000 */
[----:B------:R-:W-:-:S02]  /*6f90*/  HSET2.LE.AND R17, R17, R2, PT ;  /* 0x0000000211117233 */ /* 0x000fc40003803000 */
[----:B------:R-:W-:Y:S02]  /*6fa0*/  F2FP.F16.F32.PACK_AB R20, R199, R198 ;  /* 0x000000c6c714723e */ /* 0x000fe400000000ff */
[----:B-----5:R-:W-:Y:S02]  /*6fb0*/  F2FP.F16.F32.PACK_AB R26, R196, R177 ;  /* 0x000000b1c41a723e */ /* 0x020fe400000000ff */
[----:B------:R-:W-:Y:S02]  /*6fc0*/  F2FP.F16.F32.PACK_AB R24, R244, R203 ;  /* 0x000000cbf418723e */ /* 0x000fe400000000ff */
[----:B-1----:R-:W-:Y:S02]  /*6fd0*/  F2FP.F16.F32.PACK_AB R16, R164, R247 ;  /* 0x000000f7a410723e */ /* 0x002fe400000000ff */
[----:B------:R-:W-:Y:S02]  /*6fe0*/  LOP3.LUT R4, R25, R4, RZ, 0xc0, !PT ;  /* 0x0000000419047212 */ /* 0x000fe400078ec0ff */
[----:B------:R-:W-:-:S02]  /*6ff0*/  LOP3.LUT R5, R20, R5, RZ, 0xc0, !PT ;  /* 0x0000000514057212 */ /* 0x000fc400078ec0ff */
[----:B------:R-:W-:Y:S02]  /*7000*/  LOP3.LUT R26, R26, R21, RZ, 0xc0, !PT ;  /* 0x000000151a1a7212 */ /* 0x000fe400078ec0ff */
[----:B------:R-:W-:Y:S01]  /*7010*/  LOP3.LUT R24, R24, R19, RZ, 0xc0, !PT ;  /* 0x0000001318187212 */ /* 0x000fe200078ec0ff */
[----:B------:R-:W1:Y:S01]  /*7020*/  LDSM.16.MT88.4 R20, [R171+0x800] ;  /* 0x00080000ab14783b */ /* 0x000e620000004200 */
[----:B------:R-:W-:Y:S01]  /*7030*/  LOP3.LUT R25, R16, R17, RZ, 0xc0, !PT ;  /* 0x0000001110197212 */ /* 0x000fe200078ec0ff */
[-C--:B------:R-:W-:Y:S02]  /*7040*/  HMMA.16816.F32 R52, R4, R12.reuse, R52 ;  /* 0x0000000c0434723c */ /* 0x080fe40000001834 */
[----:B------:R-:W3:Y:S06]  /*7050*/  LDSM.16.MT88.4 R16, [R212+0xb800] ;  /* 0x00b80000d410783b */ /* 0x000eec0000004200 */
[C---:B------:R-:W-:Y:S08]  /*7060*/  HMMA.16816.F32 R56, R24.reuse, R12, R56 ;  /* 0x0000000c1838723c */ /* 0x040ff00000001838 */
[-C--:B------:R-:W-:Y:S08]  /*7070*/  HMMA.16816.F32 R60, R24, R14.reuse, R60 ;  /* 0x0000000e183c723c */ /* 0x080ff0000000183c */
[C---:B------:R-:W-:Y:S01]  /*7080*/  HMMA.16816.F32 R64, R4.reuse, R14, R64 ;  /* 0x0000000e0440723c */ /* 0x040fe20000001840 */
[----:B------:R-:W4:Y:S07]  /*7090*/  LDSM.16.MT88.4 R12, [R169+0xb800] ;  /* 0x00b80000a90c783b */ /* 0x000f2e0000004200 */
[-C--:B------:R-:W-:Y:S08]  /*70a0*/  HMMA.16816.F32 R116, R4, R8.reuse, R116 ;  /* 0x000000080474723c */ /* 0x080ff00000001874 */
[C---:B------:R-:W-:Y:S08]  /*70b0*/  HMMA.16816.F32 R120, R24.reuse, R8, R120 ;  /* 0x000000081878723c */ /* 0x040ff00000001878 */
[-C--:B------:R-:W-:Y:S08]  /*70c0*/  HMMA.16816.F32 R124, R24, R10.reuse, R124 ;  /* 0x0000000a187c723c */ /* 0x080ff0000000187c */
[----:B------:R-:W-:Y:S01]  /*70d0*/  HMMA.16816.F32 R144, R4, R10, R144 ;  /* 0x0000000a0490723c */ /* 0x000fe20000001890 */
[----:B------:R-:W5:Y:S01]  /*70e0*/  LDSM.16.MT88.4 R8, [R171+0x1800] ;  /* 0x00180000ab08783b */ /* 0x000f620000004200 */
        /* <DEDUP_REMOVED lines=12> */
[----:B--2---:R-:W-:Y:S01]  /*71b0*/  HMMA.16816.F32 R156, R24, R32, R156 ;  /* 0x00000020189c723c */ /* 0x004fe2000000189c */
[----:B------:R-:W-:Y:S01]  /*71c0*/  FADD.FTZ R179, R179, R168 ;  /* 0x000000a8b3b37221 */ /* 0x000fe20000010000 */
[----:B------:R-:W-:Y:S01]  /*71d0*/  FADD.FTZ R167, R166, R167 ;  /* 0x000000a7a6a77221 */ /* 0x000fe20000010000 */
[----:B------:R-:W-:Y:S01]  /*71e0*/  FADD.FTZ R186, R185, R186 ;  /* 0x000000bab9ba7221 */ /* 0x000fe20000010000 */
[----:B------:R-:W-:Y:S01]  /*71f0*/  FADD.FTZ R182, R165, R182 ;  /* 0x000000b6a5b67221 */ /* 0x000fe20000010000 */
[----:B------:R-:W-:-:S03]  /*7200*/  UIADD3 UR19, UPT, UPT, UR16, -0x1, URZ ;  /* 0xffffffff10137890 */ /* 0x000fc6000fffe0ff */
[----:B------:R-:W-:Y:S01]  /*7210*/  HMMA.16816.F32 R152, R24, R34, R152 ;  /* 0x000000221898723c */ /* 0x000fe20000001898 */
[----:B------:R-:W-:Y:S01]  /*7220*/  FADD.FTZ R176, R176, R179 ;  /* 0x000000b3b0b07221 */ /* 0x000fe20000010000 */
[----:B------:R-:W-:-:S06]  /*7230*/  FADD.FTZ R198, R198, R167 ;  /* 0x000000a7c6c67221 */ /* 0x000fcc0000010000 */
[----:B------:R-:W-:Y:S01]  /*7240*/  HMMA.16816.F32 R40, R24, R28, R40 ;  /* 0x0000001c1828723c */ /* 0x000fe20000001828 */
[----:B------:R-:W-:Y:S01]  /*7250*/  FADD.FTZ R203, R203, R186 ;  /* 0x000000bacbcb7221 */ /* 0x000fe20000010000 */
[----:B------:R-:W-:-:S06]  /*7260*/  FADD.FTZ R247, R247, R182 ;  /* 0x000000b6f7f77221 */ /* 0x000fcc0000010000 */
[----:B------:R-:W-:Y:S01]  /*7270*/  HMMA.16816.F32 R44, R24, R30, R44 ;  /* 0x0000001e182c723c */ /* 0x000fe2000000182c */
[----:B------:R-:W-:-:S07]  /*7280*/  UISETP.NE.AND UP0, UPT, UR19, 0x1, UPT ;  /* 0x000000011300788c */ /* 0x000fce000bf05270 */
[C---:B-1----:R-:W-:Y:S08]  /*7290*/  HMMA.16816.F32 R72, R24.reuse, R20, R72 ;  /* 0x000000141848723c */ /* 0x042ff00000001848 */
[C---:B------:R-:W-:Y:S08]  /*72a0*/  HMMA.16816.F32 R76, R24.reuse, R22, R76 ;  /* 0x00000016184c723c */ /* 0x040ff0000000184c */
[C---:B---3--:R-:W-:Y:S08]  /*72b0*/  HMMA.16816.F32 R88, R24.reuse, R16, R88 ;  /* 0x000000101858723c */ /* 0x048ff00000001858 */
[C---:B------:R-:W-:Y:S08]  /*72c0*/  HMMA.16816.F32 R92, R24.reuse, R18, R92 ;  /* 0x00000012185c723c */ /* 0x040ff0000000185c */
[C---:B----4-:R-:W-:Y:S08]  /*72d0*/  HMMA.16816.F32 R104, R24.reuse, R12, R104 ;  /* 0x0000000c1868723c */ /* 0x050ff00000001868 */
[C---:B------:R-:W-:Y:S08]  /*72e0*/  HMMA.16816.F32 R108, R24.reuse, R14, R108 ;  /* 0x0000000e186c723c */ /* 0x040ff0000000186c */
[C---:B-----5:R-:W-:Y:S08]  /*72f0*/  HMMA.16816.F32 R128, R24.reuse, R8, R128 ;  /* 0x000000081880723c */ /* 0x060ff00000001880 */
        /* <DEDUP_REMOVED lines=25> */
[----:B------:R-:W-:-:S02]  /*7490*/  MOV R165, R0 ;  /* 0x0000000000a57202 */ /* 0x000fc40000000f00 */
[----:B------:R-:W-:Y:S02]  /*74a0*/  MOV R166, R200 ;  /* 0x000000c800a67202 */ /* 0x000fe40000000f00 */
[----:B------:R-:W-:Y:S02]  /*74b0*/  MOV R167, R201 ;  /* 0x000000c900a77202 */ /* 0x000fe40000000f00 */
[----:B------:R-:W-:Y:S01]  /*74c0*/  MOV R168, R202 ;  /* 0x000000ca00a87202 */ /* 0x000fe20000000f00 */
[----:B------:R-:W-:Y:S06]  /*74d0*/  BRA.U !UP0, `(.L_x_1033) ;  /* 0x0000005d08787547 */ /* 0x000fec000b800000 */
        /* <DEDUP_REMOVED lines=13> */
[----:B------:R-:W-:Y:S01]  /*75b0*/  LEA R6, P0, R4, R9, 0x4 ;  /* 0x0000000904067211 */ /* 0x000fe200078020ff */
[----:B------:R-:W-:Y:S01]  /*75c0*/  UIADD3 UR6, UPT, UPT, UR26, 0x3c6ef372, URZ ;  /* 0x3c6ef3721a067890 */ /* 0x000fe2000fffe0ff */
[C-C-:B------:R-:W-:Y:S02]  /*75d0*/  SHF.L.U64.HI R8, R10.reuse, 0x5, R7.reuse ;  /* 0x000000050a087819 */ /* 0x140fe40000010207 */
[----:B------:R-:W-:-:S02]  /*75e0*/  LEA.HI.X R25, R10, R218, R7, 0x6, P1 ;  /* 0x000000da0a197211 */ /* 0x000fc400008f3407 */
[----:B------:R-:W-:Y:S02]  /*75f0*/  LEA.HI.X R5, R4, R8, R5, 0x4, P0 ;  /* 0x0000000804057211 */ /* 0x000fe400000f2405 */
[----:B------:R-:W-:Y:S02]  /*7600*/  LEA R26, P0, R6, R219, 0x1 ;  /* 0x000000db061a7211 */ /* 0x000fe400078008ff */
[----:B------:R-:W-:Y:S01]  /*7610*/  LEA R168, R174, UR4, 0x1 ;  /* 0x00000004aea87c11 */ /* 0x000fe2000f8e08ff */
[----:B------:R-:W-:Y:S01]  /*7620*/  UIADD3 UR4, UPT, UPT, UR26, -0x61c88647, URZ ;  /* 0x9e3779b91a047890 */ /* 0x000fe2000fffe0ff */
[----:B------:R-:W-:-:S03]  /*7630*/  LEA.HI.X R27, R6, R218, R5, 0x1, P0 ;  /* 0x000000da061b7211 */ /* 0x000fc600000f0c05 */
[----:B------:R-:W-:Y:S01]  /*7640*/  @!PT LDS RZ, [RZ] ;  /* 0x00000000fffff984 */ /* 0x000fe20000000800 */
[----:B------:R-:W-:Y:S01]  /*7650*/  @!PT LDS RZ, [RZ] ;  /* 0x00000000fffff984 */ /* 0x000fe20000000800 */
[----:B------:R-:W-:Y:S01]  /*7660*/  @!PT LDS RZ, [RZ] ;  /* 0x00000000fffff984 */ /* 0x000fe20000000800 */
[----:B------:R-:W-:Y:S04]  /*7670*/  LDGSTS.E.BYPASS.LTC128B.128 [R168+0xa000], desc[UR22][R24.64] ;  /* 0x0a00000018a87fae */ /* 0x000fe8000b981a16 */
[----:B------:R-:W-:Y:S04]  /*7680*/  LDGSTS.E.BYPASS.LTC128B.128 [R168+0xb000], desc[UR22][R24.64+0x80] ;  /* 0x0b00008018a87fae */ /* 0x000fe8000b981a16 */
[----:B------:R-:W-:Y:S04]  /*7690*/  LDGSTS.E.BYPASS.LTC128B.128 [R168+0xa800], desc[UR22][R26.64] ;  /* 0x0a8000001aa87fae */ /* 0x000fe8000b981a16 */
[----:B------:R1:W-:Y:S04]  /*76a0*/  LDGSTS.E.BYPASS.LTC128B.128 [R168+0xb800], desc[UR22][R26.64+0x80] ;  /* 0x0b8000801aa87fae */ /* 0x0003e8000b981a16 */
[----:B------:R-:W-:Y:S04]  /*76b0*/  LDSM.16.M88.4 R176, [R216+UR5+0x8000] ;  /* 0x00800005d8b0783b */ /* 0x000fe80008000200 */
[----:B------:R-:W2:Y:S04]  /*76c0*/  LDSM.16.M88.4 R32, [R217+0x2000] ;  /* 0x00200000d920783b */ /* 0x000ea80000000200 */
[----:B------:R-:W3:Y:S04]  /*76d0*/  LDSM.16.M88.4 R28, [R217] ;  /* 0x00000000d91c783b */ /* 0x000ee80000000200 */
[----:B------:R-:W4:Y:S04]  /*76e0*/  LDSM.16.M88.4 R20, [R216+UR5+0x8800] ;  /* 0x00880005d814783b */ /* 0x000f280008000200 */
[----:B------:R-:W-:Y:S04]  /*76f0*/  LDSM.16.M88.4 R196, [R211+0x8000] ;  /* 0x00800000d3c4783b */ /* 0x000fe80000000200 */
[----:B------:R-:W5:Y:S04]  /*7700*/  LDSM.16.M88.4 R16, [R215+0x2000] ;  /* 0x00200000d710783b */ /* 0x000f680000000200 */
[----:B------:R-:W5:Y:S04]  /*7710*/  LDSM.16.M88.4 R192, [R211+0x8800] ;  /* 0x00880000d3c0783b */ /* 0x000f680000000200 */
[----:B------:R-:W5:Y:S04]  /*7720*/  LDSM.16.M88.4 R188, [R215] ;  /* 0x00000000d7bc783b */ /* 0x000f680000000200 */
[----:B------:R-:W-:Y:S04]  /*7730*/  LDSM.16.M88.4 R184, [R214+0x2000] ;  /* 0x00200000d6b8783b */ /* 0x000fe80000000200 */
[----:B-1----:R-:W1:Y:S04]  /*7740*/  LDSM.16.M88.4 R24, [R210+0x8000] ;  /* 0x00800000d218783b */ /* 0x002e680000000200 */
[----:B------:R-:W0:Y:S01]  /*7750*/  LDGDEPBAR ;  /* 0x00000000000079af */ /* 0x000e220000000000 */
[C---:B--2---:R-:W-:Y:S08]  /*7760*/  HMMA.16816.F32 R12, R32.reuse, R176, RZ ;  /* 0x000000b0200c723c */ /* 0x044ff000000018ff */
[----:B------:R-:W-:Y:S08]  /*7770*/  HMMA.16816.F32 R8, R32, R178, RZ ;  /* 0x000000b22008723c */ /* 0x000ff000000018ff */
[----:B---3--:R-:W-:Y:S08]  /*7780*/  HMMA.16816.F32 R180, R28, R176, RZ ;  /* 0x000000b01cb4723c */ /* 0x008ff000000018ff */
[----:B----4-:R-:W-:Y:S08]  /*7790*/  HMMA.16816.F32 R4, R32, R20, RZ ;  /* 0x000000142004723c */ /* 0x010ff000000018ff */
[C---:B------:R-:W-:Y:S08]  /*77a0*/  HMMA.16816.F32 R176, R28.reuse, R178, RZ ;  /* 0x000000b21cb0723c */ /* 0x040ff000000018ff */
[----:B------:R-:W-:Y:S08]  /*77b0*/  HMMA.16816.F32 R164, R28, R20, RZ ;  /* 0x000000141ca4723c */ /* 0x000ff000000018ff */
[-C--:B------:R-:W-:Y:S08]  /*77c0*/  HMMA.16816.F32 R32, R32, R22.reuse, RZ ;  /* 0x000000162020723c */ /* 0x080ff000000018ff */
[----:B------:R-:W-:Y:S01]  /*77d0*/  HMMA.16816.F32 R28, R28, R22, RZ ;  /* 0x000000161c1c723c */ /* 0x000fe200000018ff */
[----:B------:R-:W2:Y:S07]  /*77e0*/  LDSM.16.M88.4 R20, [R210+0x8800] ;  /* 0x00880000d214783b */ /* 0x000eae0000000200 */
[C---:B-----5:R-:W-:Y:S08]  /*77f0*/  HMMA.16816.F32 R12, R16.reuse, R196, R12 ;  /* 0x000000c4100c723c */ /* 0x060ff0000000180c */
[C---:B------:R-:W-:Y:S08]  /*7800*/  HMMA.16816.F32 R4, R16.reuse, R192, R4 ;  /* 0x000000c01004723c */ /* 0x040ff00000001804 */
[C---:B------:R-:W-:Y:S08]  /*7810*/  HMMA.16816.F32 R8, R16.reuse, R198, R8 ;  /* 0x000000c61008723c */ /* 0x040ff00000001808 */
[----:B------:R-:W-:Y:S01]  /*7820*/  HMMA.16816.F32 R32, R16, R194, R32 ;  /* 0x000000c21020723c */ /* 0x000fe20000001820 */
[----:B------:R-:W3:Y:S07]  /*7830*/  LDSM.16.M88.4 R16, [R214] ;  /* 0x00000000d610783b */ /* 0x000eee0000000200 */
[C---:B------:R-:W-:Y:S08]  /*7840*/  HMMA.16816.F32 R180, R188.reuse, R196, R180 ;  /* 0x000000c4bcb4723c */ /* 0x040ff000000018b4 */
[C---:B------:R-:W-:Y:S01]  /*7850*/  HMMA.16816.F32 R176, R188.reuse, R198, R176 ;  /* 0x000000c6bcb0723c */ /* 0x040fe200000018b0 */
[----:B------:R-:W-:Y:S07]  /*7860*/  LDSM.16.M88.4 R196, [R213] ;  /* 0x00000000d5c4783b */ /* 0x000fee0000000200 */
[C---:B------:R-:W-:Y:S08]  /*7870*/  HMMA.16816.F32 R164, R188.reuse, R192, R164 ;  /* 0x000000c0bca4723c */ /* 0x040ff000000018a4 */
[----:B------:R-:W-:Y:S01]  /*7880*/  HMMA.16816.F32 R28, R188, R194, R28 ;  /* 0x000000c2bc1c723c */ /* 0x000fe2000000181c */
[----:B------:R-:W-:Y:S04]  /*7890*/  LDSM.16.M88.4 R192, [R213+0x2000] ;  /* 0x00200000d5c0783b */ /* 0x000fe80000000200 */
[----:B------:R-:W4:Y:S03]  /*78a0*/  LDSM.16.M88.4 R188, [R209+0x8000] ;  /* 0x00800000d1bc783b */ /* 0x000f260000000200 */
[C---:B-1----:R-:W-:Y:S08]  /*78b0*/  HMMA.16816.F32 R12, R184.reuse, R24, R12 ;  /* 0x00000018b80c723c */ /* 0x042ff0000000180c */
[C---:B--2---:R-:W-:Y:S08]  /*78c0*/  HMMA.16816.F32 R4, R184.reuse, R20, R4 ;  /* 0x00000014b804723c */ /* 0x044ff00000001804 */
[C---:B------:R-:W-:Y:S08]  /*78d0*/  HMMA.16816.F32 R8, R184.reuse, R26, R8 ;  /* 0x0000001ab808723c */ /* 0x040ff00000001808 */
[----:B------:R-:W-:Y:S01]  /*78e0*/  HMMA.16816.F32 R32, R184, R22, R32 ;  /* 0x00000016b820723c */ /* 0x000fe20000001820 */
[----:B------:R-:W1:Y:S07]  /*78f0*/  LDSM.16.M88.4 R184, [R209+0x8800] ;  /* 0x00880000d1b8783b */ /* 0x000e6e0000000200 */
[C---:B---3--:R-:W-:Y:S08]  /*7900*/  HMMA.16816.F32 R180, R16.reuse, R24, R180 ;  /* 0x0000001810b4723c */ /* 0x048ff000000018b4 */
[C---:B------:R-:W-:Y:S01]  /*7910*/  HMMA.16816.F32 R176, R16.reuse, R26, R176 ;  /* 0x0000001a10b0723c */ /* 0x040fe200000018b0 */
[----:B------:R-:W-:Y:S07]  /*7920*/  LDSM.16.M88.4 R24, [R217+0x6000] ;  /* 0x00600000d918783b */ /* 0x000fee0000000200 */
[C---:B------:R-:W-:Y:S08]  /*7930*/  HMMA.16816.F32 R164, R16.reuse, R20, R164 ;  /* 0x0000001410a4723c */ /* 0x040ff000000018a4 */
[----:B------:R-:W-:Y:S01]  /*7940*/  HMMA.16816.F32 R28, R16, R22, R28 ;  /* 0x00000016101c723c */ /* 0x000fe2000000181c */
[----:B------:R-:W2:Y:S04]  /*7950*/  LDSM.16.M88.4 R20, [R216+UR5+0x9000] ;  /* 0x00900005d814783b */ /* 0x000ea80008000200 */
[----:B------:R-:W3:Y:S03]  /*7960*/  LDSM.16.M88.4 R16, [R216+UR5+0x9800] ;  /* 0x00980005d810783b */ /* 0x000ee60008000200 */
[C---:B----4-:R-:W-:Y:S08]  /*7970*/  HMMA.16816.F32 R12, R192.reuse, R188, R12 ;  /* 0x000000bcc00c723c */ /* 0x050ff0000000180c */
[C---:B------:R-:W-:Y:S08]  /*7980*/  HMMA.16816.F32 R8, R192.reuse, R190, R8 ;  /* 0x000000bec008723c */ /* 0x040ff00000001808 */
[C---:B-1----:R-:W-:Y:S08]  /*7990*/  HMMA.16816.F32 R4, R192.reuse, R184, R4 ;  /* 0x000000b8c004723c */ /* 0x042ff00000001804 */
[----:B------:R-:W-:Y:S01]  /*79a0*/  HMMA.16816.F32 R32, R192, R186, R32 ;  /* 0x000000bac020723c */ /* 0x000fe20000001820 */
[----:B------:R-:W-:Y:S07]  /*79b0*/  LDSM.16.M88.4 R192, [R215+0x6000] ;  /* 0x00600000d7c0783b */ /* 0x000fee0000000200 */
[C---:B------:R-:W-:Y:S08]  /*79c0*/  HMMA.16816.F32 R164, R196.reuse, R184, R164 ;  /* 0x000000b8c4a4723c */ /* 0x040ff000000018a4 */
[C---:B------:R-:W-:Y:S01]  /*79d0*/  HMMA.16816.F32 R28, R196.reuse, R186, R28 ;  /* 0x000000bac41c723c */ /* 0x040fe2000000181c */
[----:B------:R-:W1:Y:S07]  /*79e0*/  LDSM.16.M88.4 R184, [R217+0x4000] ;  /* 0x00400000d9b8783b */ /* 0x000e6e0000000200 */
[C---:B------:R-:W-:Y:S08]  /*79f0*/  HMMA.16816.F32 R180, R196.reuse, R188, R180 ;  /* 0x000000bcc4b4723c */ /* 0x040ff000000018b4 */
[----:B------:R-:W-:Y:S01]  /*7a00*/  HMMA.16816.F32 R176, R196, R190, R176 ;  /* 0x000000bec4b0723c */ /* 0x000fe200000018b0 */
[----:B------:R-:W4:Y:S07]  /*7a10*/  LDSM.16.M88.4 R188, [R211+0x9000] ;  /* 0x00900000d3bc783b */ /* 0x000f2e0000000200 */
[C---:B--2---:R-:W-:Y:S08]  /*7a20*/  HMMA.16816.F32 R12, R24.reuse, R20, R12 ;  /* 0x00000014180c723c */ /* 0x044ff0000000180c */
[C---:B------:R-:W-:Y:S08]  /*7a30*/  HMMA.16816.F32 R8, R24.reuse, R22, R8 ;  /* 0x000000161808723c */ /* 0x040ff00000001808 */
[C---:B---3--:R-:W-:Y:S08]  /*7a40*/  HMMA.16816.F32 R4, R24.reuse, R16, R4 ;  /* 0x000000101804723c */ /* 0x048ff00000001804 */
[----:B------:R-:W-:Y:S01]  /*7a50*/  HMMA.16816.F32 R32, R24, R18, R32 ;  /* 0x000000121820723c */ /* 0x000fe20000001820 */
[----:B------:R-:W2:Y:S07]  /*7a60*/  LDSM.16.M88.4 R24, [R211+0x9800] ;  /* 0x00980000d318783b */ /* 0x000eae0000000200 */
[C---:B-1----:R-:W-:Y:S08]  /*7a70*/  HMMA.16816.F32 R180, R184.reuse, R20, R180 ;  /* 0x00000014b8b4723c */ /* 0x042ff000000018b4 */
[C---:B------:R-:W-:Y:S01]  /*7a80*/  HMMA.16816.F32 R176, R184.reuse, R22, R176 ;  /* 0x00000016b8b0723c */ /* 0x040fe200000018b0 */
[----:B------:R-:W1:Y:S07]  /*7a90*/  LDSM.16.M88.4 R20, [R215+0x4000] ;  /* 0x00400000d714783b */ /* 0x000e6e0000000200 */
[C---:B------:R-:W-:Y:S08]  /*7aa0*/  HMMA.16816.F32 R164, R184.reuse, R16, R164 ;  /* 0x00000010b8a4723c */ /* 0x040ff000000018a4 */
[----:B------:R-:W-:Y:S01]  /*7ab0*/  HMMA.16816.F32 R28, R184, R18, R28 ;  /* 0x00000012b81c723c */ /* 0x000fe2000000181c */
[----:B------:R-:W-:Y:S04]  /*7ac0*/  LDSM.16.M88.4 R184, [R210+0x9000] ;  /* 0x00900000d2b8783b */ /* 0x000fe80000000200 */
[----:B------:R-:W-:Y:S03]  /*7ad0*/  LDSM.16.M88.4 R16, [R210+0x9800] ;  /* 0x00980000d210783b */ /* 0x000fe60000000200 */
[C---:B----4-:R-:W-:Y:S08]  /*7ae0*/  HMMA.16816.F32 R12, R192.reuse, R188, R12 ;  /* 0x000000bcc00c723c */ /* 0x050ff0000000180c */
[C---:B------:R-:W-:Y:S08]  /*7af0*/  HMMA.16816.F32 R8, R192.reuse, R190, R8 ;  /* 0x000000bec008723c */ /* 0x040ff00000001808 */
[C---:B--2---:R-:W-:Y:S08]  /*7b00*/  HMMA.16816.F32 R4, R192.reuse, R24, R4 ;  /* 0x00000018c004723c */ /* 0x044ff00000001804 */
        /* <DEDUP_REMOVED lines=8> */
[----:B------:R-:W3:Y:S03]  /*7b90*/  LDSM.16.M88.4 R20, [R209+0x9000] ;  /* 0x00900000d114783b */ /* 0x000ee60000000200 */
[C---:B--2---:R-:W-:Y:S08]  /*7ba0*/  HMMA.16816.F32 R12, R192.reuse, R184, R12 ;  /* 0x000000b8c00c723c */ /* 0x044ff0000000180c */
[C---:B------:R-:W-:Y:S08]  /*7bb0*/  HMMA.16816.F32 R8, R192.reuse, R186, R8 ;  /* 0x000000bac008723c */ /* 0x040ff00000001808 */
[C---:B------:R-:W-:Y:S08]  /*7bc0*/  HMMA.16816.F32 R4, R192.reuse, R16, R4 ;  /* 0x00000010c004723c */ /* 0x040ff00000001804 */
[----:B------:R-:W-:Y:S01]  /*7bd0*/  HMMA.16816.F32 R32, R192, R18, R32 ;  /* 0x00000012c020723c */ /* 0x000fe20000001820 */
[----:B------:R-:W2:Y:S07]  /*7be0*/  LDSM.16.M88.4 R192, [R213+0x4000] ;  /* 0x00400000d5c0783b */ /* 0x000eae0000000200 */
[----:B-1----:R-:W-:Y:S01]  /*7bf0*/  HMMA.16816.F32 R180, R188, R184, R180 ;  /* 0x000000b8bcb4723c */ /* 0x002fe200000018b4 */
[----:B------:R-:W-:-:S07]  /*7c00*/  VIADD R185, R242, 0xffffffc8 ;  /* 0xffffffc8f2b97836 */ /* 0x000fce0000000000 */
[----:B------:R-:W-:Y:S08]  /*7c10*/  HMMA.16816.F32 R176, R188, R186, R176 ;  /* 0x000000babcb0723c */ /* 0x000ff000000018b0 */
[C---:B---3--:R-:W-:Y:S08]  /*7c20*/  HMMA.16816.F32 R12, R24.reuse, R20, R12 ;  /* 0x00000014180c723c */ /* 0x048ff0000000180c */
[----:B------:R-:W-:Y:S08]  /*7c30*/  HMMA.16816.F32 R8, R24, R22, R8 ;  /* 0x000000161808723c */ /* 0x000ff00000001808 */
[----:B------:R-:W-:Y:S01]  /*7c40*/  HMMA.16816.F32 R164, R188, R16, R164 ;  /* 0x00000010bca4723c */ /* 0x000fe200000018a4 */
[----:B------:R-:W-:-:S02]  /*7c50*/  VIADD R17, R242, 0xffffffc1 ;  /* 0xffffffc1f2117836 */ /* 0x000fc40000000000 */
[----:B------:R-:W-:-:S03]  /*7c60*/  VIADD R16, R242, 0xffffffc0 ;  /* 0xffffffc0f2107836 */ /* 0x000fc60000000000 */
[-C--:B------:R-:W-:Y:S02]  /*7c70*/  ISETP.GE.AND P4, PT, R17, R239.reuse, PT ;  /* 0x000000ef1100720c */ /* 0x080fe40003f86270 */
[C---:B--2---:R-:W-:Y:S01]  /*7c80*/  HMMA.16816.F32 R180, R192.reuse, R20, R180 ;  /* 0x00000014c0b4723c */ /* 0x044fe200000018b4 */
[C---:B------:R-:W-:Y:S02]  /*7c90*/  ISETP.GE.AND P2, PT, R16.reuse, R239, PT ;  /* 0x000000ef1000720c */ /* 0x040fe40003f46270 */
[C---:B------:R-:W-:Y:S02]  /*7ca0*/  ISETP.GE.AND P0, PT, R16.reuse, R230, PT ;  /* 0x000000e61000720c */ /* 0x040fe40003f06270 */
[C---:B------:R-:W-:Y:S02]  /*7cb0*/  ISETP.GE.AND P1, PT, R16.reuse, R238, PT ;  /* 0x000000ee1000720c */ /* 0x040fe40003f26270 */
[----:B------:R-:W-:Y:S01]  /*7cc0*/  ISETP.GE.AND P3, PT, R16, R175, PT ;  /* 0x000000af1000720c */ /* 0x000fe20003f66270 */
[----:B------:R-:W-:Y:S01]  /*7cd0*/  HMMA.16816.F32 R176, R192, R22, R176 ;  /* 0x00000016c0b0723c */ /* 0x000fe200000018b0 */
[----:B------:R-:W1:Y:S01]  /*7ce0*/  LDSM.16.M88.4 R20, [R209+0x9800] ;  /* 0x00980000d114783b */ /* 0x000e620000000200 */
[----:B------:R-:W-:Y:S01]  /*7cf0*/  FSEL R12, R12, -INF , !P0 ;  /* 0xff8000000c0c7808 */ /* 0x000fe20004000000 */
[----:B------:R-:W-:-:S04]  /*7d00*/  DEPBAR.LE SB0, 0x0 ;  /* 0x000080000000791a */ /* 0x000fc80000000000 */
[----:B------:R-:W-:Y:S01]  /*7d10*/  ISETP.GE.AND P0, PT, R185, R239, PT ;  /* 0x000000efb900720c */ /* 0x000fe20003f06270 */
[----:B------:R-:W-:Y:S01]  /*7d20*/  HMMA.16816.F32 R28, R188, R18, R28 ;  /* 0x00000012bc1c723c */ /* 0x000fe2000000181c */
[----:B------:R-:W-:Y:S01]  /*7d30*/  ISETP.GE.AND P5, PT, R17, R238, PT ;  /* 0x000000ee1100720c */ /* 0x000fe20003fa6270 */
[----:B------:R-:W-:Y:S01]  /*7d40*/  VIADD R19, R242, 0xffffffd0 ;  /* 0xffffffd0f2137836 */ /* 0x000fe20000000000 */
[----:B------:R-:W-:Y:S01]  /*7d50*/  FSEL R184, R181, -INF , !P4 ;  /* 0xff800000b5b87808 */ /* 0x000fe20006000000 */
[----:B------:R-:W-:Y:S01]  /*7d60*/  IMAD.U32 R181, RZ, RZ, UR27 ;  /* 0x0000001bffb57e24 */ /* 0x000fe2000f8e00ff */
[----:B------:R-:W-:Y:S02]  /*7d70*/  FSEL R180, R180, -INF , !P2 ;  /* 0xff800000b4b47808 */ /* 0x000fe40005000000 */
[----:B------:R-:W-:Y:S02]  /*7d80*/  ISETP.GE.AND P2, PT, R17, R230, PT ;  /* 0x000000e61100720c */ /* 0x000fe40003f46270 */
[----:B------:R-:W-:-:S02]  /*7d90*/  LOP3.LUT R196, R181, UR20, R207, 0x96, !PT ;  /* 0x00000014b5c47c12 */ /* 0x000fc4000f8e96cf */
[----:B------:R-:W-:Y:S02]  /*7da0*/  FSEL R16, R182, -INF , !P1 ;  /* 0xff800000b6107808 */ /* 0x000fe40004800000 */
[----:B------:R-:W-:Y:S01]  /*7db0*/  ISETP.GE.AND P1, PT, R17, R175, PT ;  /* 0x000000af1100720c */ /* 0x000fe20003f26270 */
[----:B------:R-:W-:Y:S01]  /*7dc0*/  IMAD.WIDE.U32 R196, R196, -0x326172a9, RZ ;  /* 0xcd9e8d57c4c47825 */ /* 0x000fe200078e00ff */
[----:B------:R-:W-:Y:S02]  /*7dd0*/  FSEL R17, R14, -INF , !P3 ;  /* 0xff8000000e117808 */ /* 0x000fe40005800000 */
[----:B------:R-:W-:Y:S01]  /*7de0*/  FSEL R14, R13, -INF , !P2 ;  /* 0xff8000000d0e7808 */ /* 0x000fe20005000000 */
[----:B------:R-:W-:Y:S01]  /*7df0*/  VIADD R13, R242, 0xffffffc9 ;  /* 0xffffffc9f20d7836 */ /* 0x000fe20000000000 */
[----:B------:R-:W-:Y:S02]  /*7e00*/  FSEL R186, R176, -INF , !P0 ;  /* 0xff800000b0ba7808 */ /* 0x000fe40004000000 */
[----:B------:R-:W-:-:S02]  /*7e10*/  LOP3.LUT R176, R236, UR4, R197, 0x96, !PT ;  /* 0x00000004ecb07c12 */ /* 0x000fc4000f8e96c5 */
[----:B------:R-:W-:Y:S02]  /*7e20*/  LOP3.LUT R190, R196, UR6, R235, 0x96, !PT ;  /* 0x00000006c4be7c12 */ /* 0x000fe4000f8e96eb */
[C---:B------:R-:W-:Y:S01]  /*7e30*/  ISETP.GE.AND P3, PT, R185.reuse, R238, PT ;  /* 0x000000eeb900720c */ /* 0x040fe20003f66270 */
[----:B------:R-:W-:Y:S01]  /*7e40*/  IMAD.WIDE.U32 R198, R176, -0x2daee0ad, RZ ;  /* 0xd2511f53b0c67825 */ /* 0x000fe200078e00ff */
[----:B------:R-:W-:Y:S02]  /*7e50*/  ISETP.GE.AND P2, PT, R185, R175, PT ;  /* 0x000000afb900720c */ /* 0x000fe40003f46270 */
[----:B------:R-:W-:Y:S01]  /*7e60*/  FSEL R15, R15, -INF , !P1 ;  /* 0xff8000000f0f7808 */ /* 0x000fe20004800000 */
[----:B------:R-:W-:Y:S01]  /*7e70*/  IMAD.WIDE.U32 R190, R190, -0x2daee0ad, RZ ;  /* 0xd2511f53bebe7825 */ /* 0x000fe200078e00ff */
[----:B------:R-:W-:Y:S01]  /*7e80*/  ISETP.GE.AND P4, PT, R185, R230, PT ;  /* 0x000000e6b900720c */ /* 0x000fe20003f86270 */
[----:B-1----:R-:W-:Y:S01]  /*7e90*/  HMMA.16816.F32 R164, R192, R20, R164 ;  /* 0x00000014c0a4723c */ /* 0x002fe200000018a4 */
        /* <DEDUP_REMOVED lines=9> */
[-C--:B------:R-:W-:Y:S01]  /*7f30*/  HMMA.16816.F32 R32, R24, R22.reuse, R32 ;  /* 0x000000161820723c */ /* 0x080fe20000001820 */
[----:B------:R-:W-:Y:S01]  /*7f40*/  FSEL R188, R177, -INF , !P1 ;  /* 0xff800000b1bc7808 */ /* 0x000fe20004800000 */
[C---:B------:R-:W-:Y:S01]  /*7f50*/  VIADD R177, R242.reuse, 0xffffffd1 ;  /* 0xffffffd1f2b17836 */ /* 0x040fe20000000000 */
[----:B------:R-:W-:Y:S01]  /*7f60*/  FSEL R10, R9, -INF , !P0 ;  /* 0xff800000090a7808 */ /* 0x000fe20004000000 */
[----:B------:R-:W-:Y:S01]  /*7f70*/  VIADD R24, R242, 0xffffffd8 ;  /* 0xffffffd8f2187836 */ /* 0x000fe20000000000 */
[C---:B------:R-:W-:Y:S02]  /*7f80*/  ISETP.GE.AND P4, PT, R19.reuse, R239, PT ;  /* 0x000000ef1300720c */ /* 0x040fe40003f86270 */
[C---:B------:R-:W-:Y:S01]  /*7f90*/  ISETP.GE.AND P2, PT, R19.reuse, R238, PT ;  /* 0x000000ee1300720c */ /* 0x040fe20003f46270 */
[----:B------:R-:W-:Y:S01]  /*7fa0*/  HMMA.16816.F32 R28, R192, R22, R28 ;  /* 0x00000016c01c723c */ /* 0x000fe2000000181c */
[C---:B------:R-:W-:Y:S01]  /*7fb0*/  ISETP.GE.AND P1, PT, R19.reuse, R230, PT ;  /* 0x000000e61300720c */ /* 0x040fe20003f26270 */
[----:B------:R-:W-:Y:S01]  /*7fc0*/  BAR.SYNC.DEFER_BLOCKING 0x0 ;  /* 0x0000000000007b1d */ /* 0x000fe20000010000 */
[----:B------:R-:W-:-:S02]  /*7fd0*/  ISETP.GE.AND P0, PT, R19, R175, PT ;  /* 0x000000af1300720c */ /* 0x000fc40003f06270 */
[----:B------:R-:W-:Y:S02]  /*7fe0*/  LOP3.LUT R176, R204, UR4, R197, 0x96, !PT ;  /* 0x00000004ccb07c12 */ /* 0x000fe4000f8e96c5 */
[----:B------:R-:W-:Y:S02]  /*7ff0*/  LOP3.LUT R196, R196, UR6, R223, 0x96, !PT ;  /* 0x00000006c4c47c12 */ /* 0x000fe4000f8e96df */
[----:B------:R-:W-:Y:S02]  /*8000*/  LOP3.LUT R19, R232, UR15, R199, 0x96, !PT ;  /* 0x0000000fe8137c12 */ /* 0x000fe4000f8e96c7 */
[----:B------:R-:W-:Y:S01]  /*8010*/  LOP3.LUT R9, R198, UR12, R191, 0x96, !PT ;  /* 0x0000000cc6097c12 */ /* 0x000fe2000f8e96bf */
[----:B------:R-:W-:Y:S01]  /*8020*/  IMAD.WIDE.U32 R198, R176, -0x2daee0ad, RZ ;  /* 0xd2511f53b0c67825 */ /* 0x000fe200078e00ff */
[----:B------:R-:W-:Y:S02]  /*8030*/  FSEL R11, R11, -INF , !P3 ;  /* 0xff8000000b0b7808 */ /* 0x000fe40005800000 */
[----:B------:R-:W-:Y:S01]  /*8040*/  FSEL R20, R179, -INF , !P5 ;  /* 0xff800000b3147808 */ /* 0x000fe20006800000 */
[----:B------:R-:W-:Y:S01]  /*8050*/  IMAD.WIDE.U32 R196, R196, -0x2daee0ad, RZ ;  /* 0xd2511f53c4c47825 */ /* 0x000fe200078e00ff */
[----:B------:R-:W-:-:S02]  /*8060*/  ISETP.GE.AND P5, PT, R177, R239, PT ;  /* 0x000000efb100720c */ /* 0x000fc40003fa6270 */
[----:B------:R-:W-:Y:S01]  /*8070*/  ISETP.GE.AND P3, PT, R177, R238, PT ;  /* 0x000000eeb100720c */ /* 0x000fe20003f66270 */
[----:B------:R-:W-:Y:S01]  /*8080*/  IMAD.WIDE.U32 R244, R19, -0x326172a9, RZ ;  /* 0xcd9e8d5713f47825 */ /* 0x000fe200078e00ff */
[----:B------:R-:W-:Y:S02]  /*8090*/  LOP3.LUT R21, R226, UR15, R199, 0x96, !PT ;  /* 0x0000000fe2157c12 */ /* 0x000fe4000f8e96c7 */
[----:B------:R-:W-:Y:S01]  /*80a0*/  FSEL R176, R164, -INF , !P4 ;  /* 0xff800000a4b07808 */ /* 0x000fe20006000000 */
[----:B------:R-:W-:Y:S01]  /*80b0*/  IMAD.WIDE.U32 R246, R9, -0x326172a9, RZ ;  /* 0xcd9e8d5709f67825 */ /* 0x000fe200078e00ff */
[----:B------:R-:W-:Y:S02]  /*80c0*/  LOP3.LUT R9, R198, UR12, R197, 0x96, !PT ;  /* 0x0000000cc6097c12 */ /* 0x000fe4000f8e96c5 */
[----:B------:R-:W-:Y:S01]  /*80d0*/  LOP3.LUT R19, R234, UR13, R245, 0x96, !PT ;  /* 0x0000000dea137c12 */ /* 0x000fe2000f8e96f5 */
[----:B------:R-:W-:Y:S01]  /*80e0*/  IMAD.WIDE.U32 R26, R21, -0x326172a9, RZ ;  /* 0xcd9e8d57151a7825 */ /* 0x000fe200078e00ff */
[----:B------:R-:W-:-:S02]  /*80f0*/  LOP3.LUT R244, R244, UR11, R247, 0x96, !PT ;  /* 0x0000000bf4f47c12 */ /* 0x000fc4000f8e96f7 */
[----:B------:R-:W-:Y:S02]  /*8100*/  FSEL R178, R166, -INF , !P2 ;  /* 0xff800000a6b27808 */ /* 0x000fe40005000000 */
[C---:B------:R-:W-:Y:S01]  /*8110*/  ISETP.GE.AND P4, PT, R177.reuse, R230, PT ;  /* 0x000000e6b100720c */ /* 0x040fe20003f86270 */
[----:B------:R-:W-:Y:S01]  /*8120*/  IMAD.WIDE.U32 R244, R244, -0x2daee0ad, RZ ;  /* 0xd2511f53f4f47825 */ /* 0x000fe200078e00ff */
[----:B------:R-:W-:Y:S02]  /*8130*/  ISETP.GE.AND P2, PT, R177, R175, PT ;  /* 0x000000afb100720c */ /* 0x000fe40003f46270 */
[----:B------:R-:W-:Y:S01]  /*8140*/  FSEL R199, R165, -INF , !P5 ;  /* 0xff800000a5c77808 */ /* 0x000fe20006800000 */
[----:B------:R-:W-:Y:S01]  /*8150*/  IMAD.WIDE.U32 R164, R19, -0x2daee0ad, RZ ;  /* 0xd2511f5313a47825 */ /* 0x000fe200078e00ff */
[----:B------:R-:W-:Y:S02]  /*8160*/  FSEL R203, R167, -INF , !P3 ;  /* 0xff800000a7cb7808 */ /* 0x000fe40005800000 */
[----:B------:R-:W-:Y:S01]  /*8170*/  FSEL R179, R4, -INF , !P1 ;  /* 0xff80000004b37808 */ /* 0x000fe20004800000 */
[----:B------:R-:W-:Y:S01]  /*8180*/  VIADD R19, R242, 0xffffffd9 ;  /* 0xffffffd9f2137836 */ /* 0x000fe20000000000 */
[----:B------:R-:W-:-:S02]  /*8190*/  FSEL R177, R6, -INF , !P0 ;  /* 0xff80000006b17808 */ /* 0x000fc40004000000 */
[C---:B------:R-:W-:Y:S02]  /*81a0*/  ISETP.GE.AND P5, PT, R24.reuse, R239, PT ;  /* 0x000000ef1800720c */ /* 0x040fe40003fa6270 */
[C---:B------:R-:W-:Y:S02]  /*81b0*/  ISETP.GE.AND P3, PT, R24.reuse, R238, PT ;  /* 0x000000ee1800720c */ /* 0x040fe40003f66270 */
[C---:B------:R-:W-:Y:S02]  /*81c0*/  ISETP.GE.AND P1, PT, R24.reuse, R230, PT ;  /* 0x000000e61800720c */ /* 0x040fe40003f26270 */
[----:B------:R-:W-:Y:S01]  /*81d0*/  ISETP.GE.AND P0, PT, R24, R175, PT ;  /* 0x000000af1800720c */ /* 0x000fe20003f06270 */
[----:B------:R-:W-:Y:S01]  /*81e0*/  IMAD.WIDE.U32 R24, R9, -0x326172a9, RZ ;  /* 0xcd9e8d5709187825 */ /* 0x000fe200078e00ff */
[----:B------:R-:W-:Y:S02]  /*81f0*/  LOP3.LUT R6, R222, UR13, R27, 0x96, !PT ;  /* 0x0000000dde067c12 */ /* 0x000fe4000f8e961b */
[----:B------:R-:W-:-:S02]  /*8200*/  LOP3.LUT R190, R190, UR10, R165, 0x96, !PT ;  /* 0x0000000abebe7c12 */ /* 0x000fc4000f8e96a5 */
[----:B------:R-:W-:Y:S01]  /*8210*/  LOP3.LUT R4, R26, UR11, R25, 0x96, !PT ;  /* 0x0000000b1a047c12 */ /* 0x000fe2000f8e9619 */
[----:B------:R-:W-:Y:S01]  /*8220*/  IMAD.WIDE.U32 R22, R6, -0x2daee0ad, RZ ;  /* 0xd2511f5306167825 */ /* 0x000fe200078e00ff */
[----:B------:R-:W-:Y:S02]  /*8230*/  LOP3.LUT R9, R164, UR9, R245, 0x96, !PT ;  /* 0x00000009a4097c12 */ /* 0x000fe4000f8e96f5 */
[----:B------:R-:W-:Y:S01]  /*8240*/  FSEL R198, R7, -INF , !P2 ;  /* 0xff80000007c67808 */ /* 0x000fe20005000000 */
        /* <DEDUP_REMOVED lines=9> */
[----:B------:R-:W-:Y:S02]  /*82e0*/  ISETP.GE.AND P0, PT, R19, R175, PT ;  /* 0x000000af1300720c */ /* 0x000fe40003f06270 */
[----:B------:R-:W-:Y:S02]  /*82f0*/  FMNMX3.FTZ R9, R202, R180, R184, !PT ;  /* 0x000000b4ca097276 */ /* 0x000fe400078100b8 */
[----:B------:R-:W-:-:S02]  /*8300*/  LOP3.LUT R196, R196, UR10, R23, 0x96, !PT ;  /* 0x0000000ac4c47c12 */ /* 0x000fc4000f8e9617 */
[----:B------:R-:W-:Y:S02]  /*8310*/  LOP3.LUT R4, R22, UR9, R195, 0x96, !PT ;  /* 0x0000000916047c12 */ /* 0x000fe4000f8e96c3 */
[----:B------:R-:W-:Y:S02]  /*8320*/  LOP3.LUT R246, R246, UR18, R191, 0x96, !PT ;  /* 0x00000012f6f67c12 */ /* 0x000fe4000f8e96bf */
[----:B------:R-:W-:Y:S02]  /*8330*/  LOP3.LUT R5, R190, UR8, R7, 0x96, !PT ;  /* 0x00000008be057c12 */ /* 0x000fe4000f8e9607 */
[----:B------:R-:W-:Y:S02]  /*8340*/  FSEL R33, R33, -INF , !P1 ;  /* 0xff80000021217808 */ /* 0x000fe40004800000 */
[----:B------:R-:W-:Y:S02]  /*8350*/  FSEL R35, R35, -INF , !P0 ;  /* 0xff80000023237808 */ /* 0x000fe40004000000 */
[----:B------:R-:W-:-:S02]  /*8360*/  FSEL R243, R28, -INF , !P5 ;  /* 0xff8000001cf37808 */ /* 0x000fc40006800000 */
[----:B------:R-:W-:Y:S02]  /*8370*/  FSEL R247, R30, -INF , !P3 ;  /* 0xff8000001ef77808 */ /* 0x000fe40005800000 */
[----:B------:R-:W-:Y:S02]  /*8380*/  FSEL R248, R29, -INF , !P4 ;  /* 0xff8000001df87808 */ /* 0x000fe40006000000 */
[----:B------:R-:W-:Y:S02]  /*8390*/  FSEL R250, R31, -INF , !P2 ;  /* 0xff8000001ffa7808 */ /* 0x000fe40005000000 */
[----:B------:R-:W-:Y:S01]  /*83a0*/  FMNMX3.FTZ R9, R9, R186, R188, !PT ;  /* 0x000000ba09097276 */ /* 0x000fe200078100bc */
[----:B------:R-:W-:Y:S06]  /*83b0*/  BRA.U !UP0, `(.L_x_1035) ;  /* 0x00000001084c7547 */ /* 0x000fec000b800000 */
[----:B------:R-:W-:-:S06]  /*83c0*/  UIADD3 UR4, UPT, UPT, UR16, -0x4, URZ ;  /* 0xfffffffc10047890 */ /* 0x000fcc000fffe0ff */
[----:B------:R-:W-:-:S04]  /*83d0*/  IMAD.WIDE.U32 R26, R172, UR4, RZ ;  /* 0x00000004ac1a7c25 */ /* 0x000fc8000f8e00ff */
[C---:B------:R-:W-:Y:S01]  /*83e0*/  IMAD.SHL.U32 R21, R26.reuse, 0x20, RZ ;  /* 0x000000201a157824 */ /* 0x040fe200078e00ff */
[----:B------:R-:W-:Y:S01]  /*83f0*/  LEA R28, P1, R26, R221, 0x6 ;  /* 0x000000dd1a1c7211 */ /* 0x000fe200078230ff */
[----:B------:R-:W-:-:S03]  /*8400*/  IMAD R19, R173, UR4, R27 ;  /* 0x00000004ad137c24 */ /* 0x000fc6000f8e021b */
[----:B------:R-:W-:Y:S02]  /*8410*/  LEA R22, P0, R172, R21, 0x4 ;  /* 0x00000015ac167211 */ /* 0x000fe400078020ff */
[C-C-:B------:R-:W-:Y:S02]  /*8420*/  SHF.L.U64.HI R21, R26.reuse, 0x5, R19.reuse ;  /* 0x000000051a157819 */ /* 0x140fe40000010213 */
[-C--:B------:R-:W-:Y:S02]  /*8430*/  LEA.HI.X R29, R26, R220.reuse, R19, 0x6, P1 ;  /* 0x000000dc1a1d7211 */ /* 0x080fe400008f3413 */
[----:B------:R-:W-:Y:S02]  /*8440*/  LEA.HI.X R21, R172, R21, R173, 0x4, P0 ;  /* 0x00000015ac157211 */ /* 0x000fe400000f24ad */
[C---:B------:R-:W-:Y:S01]  /*8450*/  LEA R30, P0, R22.reuse, R221, 0x1 ;  /* 0x000000dd161e7211 */ /* 0x040fe200078008ff */
[----:B------:R-:W-:Y:S01]  /*8460*/  @!PT LDS RZ, [RZ] ;  /* 0x00000000fffff984 */ /* 0x000fe20000000800 */
[----:B------:R-:W-:Y:S01]  /*8470*/  @!PT LDS RZ, [RZ] ;  /* 0x00000000fffff984 */ /* 0x000fe20000000800 */
[----:B------:R-:W-:Y:S01]  /*8480*/  @!PT LDS RZ, [RZ] ;  /* 0x00000000fffff984 */ /* 0x000fe20000000800 */
[----:B------:R1:W-:Y:S03]  /*8490*/  LDGSTS.E.BYPASS.LTC128B.128 [R168+0x8000], desc[UR22][R28.64] ;  /* 0x080000001ca87fae */ /* 0x0003e6000b981a16 */
[----:B------:R-:W-:Y:S01]  /*84a0*/  LEA.HI.X R31, R22, R220, R21, 0x1, P0 ;  /* 0x000000dc161f7211 */ /* 0x000fe200000f0c15 */
[----:B------:R1:W-:Y:S04]  /*84b0*/  LDGSTS.E.BYPASS.LTC128B.128 [R168+0x9000], desc[UR22][R28.64+0x80] ;  /* 0x090000801ca87fae */ /* 0x0003e8000b981a16 */
[----:B------:R1:W-:Y:S04]  /*84c0*/  LDGSTS.E.BYPASS.LTC128B.128 [R168+0x8800], desc[UR22][R30.64] ;  /* 0x088000001ea87fae */ /* 0x0003e8000b981a16 */
[----:B------:R1:W-:Y:S04]  /*84d0*/  LDGSTS.E.BYPASS.LTC128B.128 [R168+0x9800], desc[UR22][R30.64+0x80] ;  /* 0x098000801ea87fae */ /* 0x0003e8000b981a16 */
[----:B------:R-:W0:Y:S02]  /*84e0*/  LDGDEPBAR ;  /* 0x00000000000079af */ /* 0x000e240000000000 */
.L_x_1035:
[----:B------:R-:W-:Y:S01]  /*84f0*/  FMNMX3.FTZ R7, R201, R16, R18, !PT ;  /* 0x00000010c9077276 */ /* 0x000fe20007810012 */
[----:B------:R-:W-:Y:S01]  /*8500*/  IMAD.WIDE.U32 R196, R196, -0x326172a9, RZ ;  /* 0xcd9e8d57c4c47825 */ /* 0x000fe200078e00ff */
[----:B------:R-:W-:Y:S01]  /*8510*/  FMNMX3.FTZ R9, R9, R176, R199, !PT ;  /* 0x000000b009097276 */ /* 0x000fe200078100c7 */
[----:B------:R-:W-:Y:S01]  /*8520*/  UISETP.NE.AND UP0, UPT, UR19, 0x2, UPT ;  /* 0x000000021300788c */ /* 0x000fe2000bf05270 */
[----:B------:R-:W-:Y:S01]  /*8530*/  FMNMX3.FTZ R7, R7, R182, R20, !PT ;  /* 0x000000b607077276 */ /* 0x000fe20007810014 */
[----:B------:R-:W-:Y:S01]  /*8540*/  IMAD.WIDE.U32 R190, R4, -0x326172a9, RZ ;  /* 0xcd9e8d5704be7825 */ /* 0x000fe200078e00ff */
[----:B------:R-:W-:Y:S02]  /*8550*/  FMNMX3.FTZ R26, R0, R17, R15, !PT ;  /* 0x00000011001a7276 */ /* 0x000fe4000781000f */
[----:B------:R-:W-:Y:S02]  /*8560*/  FMNMX3.FTZ R7, R7, R178, R203, !PT ;  /* 0x000000b207077276 */ /* 0x000fe400078100cb */
[----:B-1----:R-:W-:-:S02]  /*8570*/  FMNMX3.FTZ R30, R9, R243, R248, !PT ;  /* 0x000000f3091e7276 */ /* 0x002fc400078100f8 */
[----:B------:R-:W-:Y:S02]  /*8580*/  FMNMX3.FTZ R7, R7, R247, R250, !PT ;  /* 0x000000f707077276 */ /* 0x000fe400078100fa */
[----:B------:R-:W-:Y:S01]  /*8590*/  FMNMX3.FTZ R9, R26, R13, R11, !PT ;  /* 0x0000000d1a097276 */ /* 0x000fe2000781000b */
[----:B------:R-:W1:Y:S01]  /*85a0*/  SHFL.BFLY PT, R21, R30, 0x2, 0x1f ;  /* 0x0c401f001e157f89 */ /* 0x000e6200000e0000 */
[----:B------:R-:W-:Y:S02]  /*85b0*/  FMNMX3.FTZ R19, R200, R12, R14, !PT ;  /* 0x0000000cc8137276 */ /* 0x000fe4000781000e */
[----:B------:R-:W-:Y:S01]  /*85c0*/  FMNMX3.FTZ R9, R9, R177, R198, !PT ;  /* 0x000000b109097276 */ /* 0x000fe200078100c6 */
[----:B------:R-:W2:Y:S01]  /*85d0*/  SHFL.BFLY PT, R26, R7, 0x2, 0x1f ;  /* 0x0c401f00071a7f89 */ /* 0x000ea200000e0000 */
[----:B------:R-:W-:Y:S02]  /*85e0*/  FMNMX3.FTZ R19, R19, R8, R10, !PT ;  /* 0x0000000813137276 */ /* 0x000fe4000781000a */
[----:B------:R-:W-:-:S02]  /*85f0*/  FMNMX3.FTZ R9, R9, R34, R35, !PT ;  /* 0x0000002209097276 */ /* 0x000fc40007810023 */
[----:B------:R-:W-:Y:S02]  /*8600*/  FMNMX3.FTZ R19, R19, R179, R242, !PT ;  /* 0x000000b313137276 */ /* 0x000fe400078100f2 */
[----:B------:R-:W-:Y:S02]  /*8610*/  LOP3.LUT R245, R24, UR18, R197, 0x96, !PT ;  /* 0x0000001218f57c12 */ /* 0x000fe4000f8e96c5 */
[----:B------:R-:W-:Y:S01]  /*8620*/  FMNMX3.FTZ R19, R19, R32, R33, !PT ;  /* 0x0000002013137276 */ /* 0x000fe20007810021 */
[----:B------:R-:W3:Y:S01]  /*8630*/  SHFL.BFLY PT, R24, R9, 0x2, 0x1f ;  /* 0x0c401f0009187f89 */ /* 0x000ee200000e0000 */
[C---:B------:R-:W-:Y:S02]  /*8640*/  PRMT R164, R6.reuse, 0x7773, RZ ;  /* 0x0000777306a47816 */ /* 0x040fe400000000ff */
[----:B------:R-:W-:Y:S01]  /*8650*/  PRMT R23, R6, 0x7772, RZ ;  /* 0x0000777206177816 */ /* 0x000fe200000000ff */
[----:B------:R-:W4:Y:S01]  /*8660*/  SHFL.BFLY PT, R28, R19, 0x2, 0x1f ;  /* 0x0c401f00131c7f89 */ /* 0x000f2200000e0000 */
[----:B------:R-:W-:-:S02]  /*8670*/  MOV R22, R6 ;  /* 0x0000000600167202 */ /* 0x000fc40000000f00 */
[----:B------:R-:W-:Y:S02]  /*8680*/  PRMT R4, R23, 0x5410, R164 ;  /* 0x0000541017047816 */ /* 0x000fe400000000a4 */
[----:B------:R-:W-:Y:S02]  /*8690*/  LOP3.LUT R23, R5, 0xffff, RZ, 0xc0, !PT ;  /* 0x0000ffff05177812 */ /* 0x000fe400078ec0ff */
[----:B-1----:R-:W-:Y:S02]  /*86a0*/  FMNMX.FTZ R21, R30, R21, !PT ;  /* 0x000000151e157209 */ /* 0x002fe40007810000 */
[----:B------:R-:W-:Y:S02]  /*86b0*/  SHF.R.U32.HI R23, RZ, 0x8, R23 ;  /* 0x00000008ff177819 */ /* 0x000fe40000011617 */
[----:B--2---:R-:W-:Y:S02]  /*86c0*/  FMNMX.FTZ R26, R7, R26, !PT ;  /* 0x0000001a071a7209 */ /* 0x004fe40007810000 */
[----:B------:R-:W-:-:S02]  /*86d0*/  PRMT R168, R190, 0x7773, RZ ;  /* 0x00007773bea87816 */ /* 0x000fc400000000ff */
[----:B------:R-:W-:Y:S01]  /*86e0*/  LOP3.LUT R30, R5, 0xff, RZ, 0xc0, !PT ;  /* 0x000000ff051e7812 */ /* 0x000fe200078ec0ff */
[----:B------:R-:W1:Y:S01]  /*86f0*/  SHFL.BFLY PT, R167, R26, 0x1, 0x1f ;  /* 0x0c201f001aa77f89 */ /* 0x000e6200000e0000 */
[----:B------:R-:W-:Y:S02]  /*8700*/  PRMT R29, R190, 0x7772, RZ ;  /* 0x00007772be1d7816 */ /* 0x000fe400000000ff */
[----:B------:R-:W-:Y:S02]  /*8710*/  LOP3.LUT R164, R22, 0xff, RZ, 0xc0, !PT ;  /* 0x000000ff16a47812 */ /* 0x000fe400078ec0ff */
[----:B---3--:R-:W-:Y:S02]  /*8720*/  FMNMX.FTZ R24, R9, R24, !PT ;  /* 0x0000001809187209 */ /* 0x008fe40007810000 */
[----:B------:R-:W-:Y:S02]  /*8730*/  PRMT R7, R30, 0x5410, R23 ;  /* 0x000054101e077816 */ /* 0x000fe40000000017 */
[----:B----4-:R-:W-:Y:S01]  /*8740*/  FMNMX.FTZ R28, R19, R28, !PT ;  /* 0x0000001c131c7209 */ /* 0x010fe20007810000 */
[----:B------:R-:W-:Y:S01]  /*8750*/  SHFL.BFLY PT, R165, R24, 0x1, 0x1f ;  /* 0x0c201f0018a57f89 */ /* 0x000fe200000e0000 */
[----:B------:R-:W-:-:S02]  /*8760*/  PRMT R22, R29, 0x5410, R168 ;  /* 0x000054101d167816 */ /* 0x000fc400000000a8 */
[----:B------:R-:W-:Y:S01]  /*8770*/  PRMT R30, R5, 0x7632, R30 ;  /* 0x00007632051e7816 */ /* 0x000fe2000000001e */
[----:B------:R-:W2:Y:S01]  /*8780*/  SHFL.BFLY PT, R23, R28, 0x1, 0x1f ;  /* 0x0c201f001c177f89 */ /* 0x000ea200000e0000 */
[----:B------:R-:W-:Y:S02]  /*8790*/  PRMT R27, R6, 0x7771, RZ ;  /* 0x00007771061b7816 */ /* 0x000fe400000000ff */
[----:B------:R-:W-:Y:S01]  /*87a0*/  LOP3.LUT R6, R196, UR8, R191, 0x96, !PT ;  /* 0x00000008c4067c12 */ /* 0x000fe2000f8e96bf */
[----:B------:R-:W3:Y:S01]  /*87b0*/  SHFL.BFLY PT, R168, R21, 0x1, 0x1f ;  /* 0x0c201f0015a87f89 */ /* 0x000ee200000e0000 */
[----:B------:R-:W-:Y:S02]  /*87c0*/  SHF.R.U32.HI R5, RZ, 0x18, R5 ;  /* 0x00000018ff057819 */ /* 0x000fe40000011605 */
[----:B------:R-:W-:Y:S02]  /*87d0*/  LOP3.LUT R30, R30, 0xff, RZ, 0xc0, !PT ;  /* 0x000000ff1e1e7812 */ /* 0x000fe400078ec0ff */
[----:B------:R-:W-:-:S02]  /*87e0*/  MOV R166, R190 ;  /* 0x000000be00a67202 */ /* 0x000fc40000000f00 */
[----:B-1----:R-:W-:Y:S02]  /*87f0*/  FMNMX.FTZ R167, R26, R167, !PT ;  /* 0x000000a71aa77209 */ /* 0x002fe40007810000 */
[----:B------:R-:W-:Y:S02]  /*8800*/  PRMT R9, R6, 0x7632, R9 ;  /* 0x0000763206097816 */ /* 0x000fe40000000009 */
[C---:B------:R-:W-:Y:S01]  /*8810*/  FSETP.NEU.FTZ.AND P1, PT, R167.reuse, -INF , PT ;  /* 0xff800000a700780b */ /* 0x040fe20003f3d000 */
[----:B------:R-:W-:Y:S01]  /*8820*/  FMUL.FTZ R249, R167, UR7 ;  /* 0x00000007a7f97c20 */ /* 0x000fe20008410000 */
[----:B------:R-:W-:Y:S02]  /*8830*/  PRMT R5, R30, 0x5410, R5 ;  /* 0x000054101e057816 */ /* 0x000fe40000000005 */
[----:B------:R-:W-:Y:S02]  /*8840*/  PRMT R25, R190, 0x7771, RZ ;  /* 0x00007771be197816 */ /* 0x000fe400000000ff */
[----:B------:R-:W-:-:S02]  /*8850*/  FSEL R249, R249, RZ, P1 ;  /* 0x000000fff9f97208 */ /* 0x000fc40000800000 */
[----:B------:R-:W-:Y:S02]  /*8860*/  LOP3.LUT R166, R166, 0xff, RZ, 0xc0, !PT ;  /* 0x000000ffa6a67812 */ /* 0x000fe400078ec0ff */
[----:B------:R-:W-:Y:S01]  /*8870*/  LOP3.LUT R19, R6, 0xffff, RZ, 0xc0, !PT ;  /* 0x0000ffff06137812 */ /* 0x000fe200078ec0ff */
[--C-:B------:R-:W-:Y:S01]  /*8880*/  FFMA.FTZ R182, R182, UR7, -R249.reuse ;  /* 0x00000007b6b67c23 */ /* 0x100fe200080108f9 */
[----:B------:R-:W-:Y:S01]  /*8890*/  LOP3.LUT R30, R6, 0xff, RZ, 0xc0, !PT ;  /* 0x000000ff061e7812 */ /* 0x000fe200078ec0ff */
[--C-:B------:R-:W-:Y:S01]  /*88a0*/  FFMA.FTZ R183, R20, UR7, -R249.reuse ;  /* 0x0000000714b77c23 */ /* 0x100fe200080108f9 */
[----:B------:R-:W-:Y:S01]  /*88b0*/  SHF.R.U32.HI R6, RZ, 0x18, R6 ;  /* 0x00000018ff067819 */ /* 0x000fe20000011606 */
[--C-:B------:R-:W-:Y:S01]  /*88c0*/  FFMA.FTZ R193, R16, UR7, -R249.reuse ;  /* 0x0000000710c17c23 */ /* 0x100fe200080108f9 */
[----:B------:R-:W-:Y:S01]  /*88d0*/  LOP3.LUT R9, R9, 0xff, RZ, 0xc0, !PT ;  /* 0x000000ff09097812 */ /* 0x000fe200078ec0ff */
[----:B------:R-:W-:Y:S01]  /*88e0*/  FFMA.FTZ R191, R18, UR7, -R249 ;  /* 0x0000000712bf7c23 */ /* 0x000fe200080108f9 */
[----:B------:R-:W-:Y:S01]  /*88f0*/  PRMT R25, R166, 0x5410, R25 ;  /* 0x00005410a6197816 */ /* 0x000fe20000000019 */
[----:B------:R-:W-:Y:S01]  /*8900*/  MUFU.EX2 R182, R182 ;  /* 0x000000b600b67308 */ /* 0x000fe20000000800 */
[----:B------:R-:W-:Y:S01]  /*8910*/  PRMT R9, R9, 0x5410, R6 ;  /* 0x0000541009097816 */ /* 0x000fe20000000006 */
[--C-:B------:R-:W-:Y:S01]  /*8920*/  FFMA.FTZ R250, R250, UR7, -R249.reuse ;  /* 0x00000007fafa7c23 */ /* 0x100fe200080108f9 */
[----:B--2---:R-:W-:Y:S01]  /*8930*/  FMNMX.FTZ R166, R28, R23, !PT ;  /* 0x000000171ca67209 */ /* 0x004fe20007810000 */
[----:B------:R-:W1:Y:S01]  /*8940*/  MUFU.EX2 R183, R183 ;  /* 0x000000b700b77308 */ /* 0x000e620000000800 */
[----:B---3--:R-:W-:Y:S01]  /*8950*/  FMNMX.FTZ R168, R21, R168, !PT ;  /* 0x000000a815a87209 */ /* 0x008fe20007810000 */
[----:B------:R-:W-:Y:S01]  /*8960*/  FFMA.FTZ R178, R178, UR7, -R249 ;  /* 0x00000007b2b27c23 */ /* 0x000fe200080108f9 */
[----:B------:R-:W-:Y:S01]  /*8970*/  FSEL R6, R167, RZ, P1 ;  /* 0x000000ffa7067208 */ /* 0x000fe20000800000 */
[----:B------:R-:W-:Y:S01]  /*8980*/  MUFU.EX2 R193, R193 ;  /* 0x000000c100c17308 */ /* 0x000fe20000000800 */
[----:B------:R-:W-:Y:S01]  /*8990*/  FMNMX.FTZ R165, R24, R165, !PT ;  /* 0x000000a518a57209 */ /* 0x000fe20007810000 */
[----:B------:R-:W-:Y:S01]  /*89a0*/  FMUL.FTZ R251, R168, UR7 ;  /* 0x00000007a8fb7c20 */ /* 0x000fe20008410000 */
[----:B------:R-:W-:Y:S01]  /*89b0*/  FSETP.NEU.FTZ.AND P0, PT, R166, -INF , PT ;  /* 0xff800000a600780b */ /* 0x000fe20003f1d000 */
[----:B------:R-:W-:Y:S01]  /*89c0*/  FADD.FTZ R23, R201, -R6 ;  /* 0x80000006c9177221 */ /* 0x000fe20000010000 */
[----:B------:R-:W-:Y:S01]  /*89d0*/  PRMT R27, R164, 0x5410, R27 ;  /* 0x00005410a41b7816 */ /* 0x000fe2000000001b */
[----:B------:R-:W-:Y:S01]  /*89e0*/  FMUL.FTZ R201, R166, UR7 ;  /* 0x00000007a6c97c20 */ /* 0x000fe20008410000 */
[----:B------:R-:W-:Y:S01]  /*89f0*/  FSETP.NEU.FTZ.AND P2, PT, R168, -INF , PT ;  /* 0xff800000a800780b */ /* 0x000fe20003f5d000 */
[----:B------:R-:W2:Y:S01]  /*8a00*/  MUFU.EX2 R191, R191 ;  /* 0x000000bf00bf7308 */ /* 0x000ea20000000800 */
[----:B------:R-:W-:Y:S01]  /*8a10*/  FSETP.NEU.FTZ.AND P1, PT, R165, -INF , PT ;  /* 0xff800000a500780b */ /* 0x000fe20003f3d000 */
[----:B------:R-:W-:Y:S01]  /*8a20*/  FMUL.FTZ R23, R23, UR7 ;  /* 0x0000000717177c20 */ /* 0x000fe20008410000 */
[----:B------:R-:W-:Y:S01]  /*8a30*/  FSEL R29, R166, RZ, P0 ;  /* 0x000000ffa61d7208 */ /* 0x000fe20000000000 */
[----:B------:R-:W-:Y:S01]  /*8a40*/  MUFU.EX2 R250, R250 ;  /* 0x000000fa00fa7308 */ /* 0x000fe20000000800 */
[----:B------:R-:W-:-:S02]  /*8a50*/  FSEL R251, R251, RZ, P2 ;  /* 0x000000fffbfb7208 */ /* 0x000fc40001000000 */
[C---:B------:R-:W-:Y:S01]  /*8a60*/  FSEL R31, R165.reuse, RZ, P1 ;  /* 0x000000ffa51f7208 */ /* 0x040fe20000800000 */
[----:B------:R-:W-:Y:S01]  /*8a70*/  FADD.FTZ R20, R200, -R29 ;  /* 0x8000001dc8147221 */ /* 0x000fe20000010000 */
[--C-:B------:R-:W-:Y:S01]  /*8a80*/  HSET2.LE.AND R6, R27, R2.reuse, PT ;  /* 0x000000021b067233 */ /* 0x100fe20003803000 */
[----:B------:R-:W-:Y:S01]  /*8a90*/  FMUL.FTZ R200, R165, UR7 ;  /* 0x00000007a5c87c20 */ /* 0x000fe20008410000 */
[----:B------:R-:W-:Y:S01]  /*8aa0*/  LOP3.LUT R27, R4, 0xff00ff, RZ, 0xc0, !PT ;  /* 0x00ff00ff041b7812 */ /* 0x000fe200078ec0ff */
[----:B------:R-:W-:Y:S01]  /*8ab0*/  FFMA.FTZ R164, R188, UR7, -R251 ;  /* 0x00000007bca47c23 */ /* 0x000fe200080108fb */
[----:B------:R-:W-:Y:S01]  /*8ac0*/  FSEL R201, R201, RZ, P0 ;  /* 0x000000ffc9c97208 */ /* 0x000fe20000000000 */
[----:B------:R-:W-:Y:S01]  /*8ad0*/  FADD.FTZ R24, R0, -R31 ;  /* 0x8000001f00187221 */ /* 0x000fe20000010000 */
[--C-:B------:R-:W-:Y:S01]  /*8ae0*/  HSET2.LE.AND R4, R7, R2.reuse, PT ;  /* 0x0000000207047233 */ /* 0x100fe20003803000 */
[----:B------:R-:W-:Y:S01]  /*8af0*/  FFMA.FTZ R185, R184, UR7, -R251 ;  /* 0x00000007b8b97c23 */ /* 0x000fe200080108fb */
[--C-:B------:R-:W-:Y:S01]  /*8b00*/  HSET2.LE.AND R0, R27, R2.reuse, PT ;  /* 0x000000021b007233 */ /* 0x100fe20003803000 */
[--C-:B------:R-:W-:Y:S01]  /*8b10*/  FFMA.FTZ R189, R8, UR7, -R201.reuse ;  /* 0x0000000708bd7c23 */ /* 0x100fe200080108c9 */
[--C-:B------:R-:W-:Y:S01]  /*8b20*/  FFMA.FTZ R188, R10, UR7, -R201.reuse ;  /* 0x000000070abc7c23 */ /* 0x100fe200080108c9 */
[----:B-1----:R-:W-:Y:S01]  /*8b30*/  F2FP.F16.F32.PACK_AB R7, R183, R182 ;  /* 0x000000b6b707723e */ /* 0x002fe200000000ff */
[--C-:B------:R-:W-:Y:S01]  /*8b40*/  FFMA.FTZ R192, R12, UR7, -R201.reuse ;  /* 0x000000070cc07c23 */ /* 0x100fe200080108c9 */
[----:B------:R-:W-:Y:S01]  /*8b50*/  FSEL R200, R200, RZ, P1 ;  /* 0x000000ffc8c87208 */ /* 0x000fe20000800000 */
[----:B------:R-:W-:Y:S01]  /*8b60*/  FFMA.FTZ R190, R14, UR7, -R201 ;  /* 0x000000070ebe7c23 */ /* 0x000fe200080108c9 */
[----:B------:R-:W-:Y:S01]  /*8b70*/  LOP3.LUT R7, R7, R0, RZ, 0xc0, !PT ;  /* 0x0000000007077212 */ /* 0x000fe200078ec0ff */
[----:B------:R-:W-:Y:S01]  /*8b80*/  MUFU.EX2 R189, R189 ;  /* 0x000000bd00bd7308 */ /* 0x000fe20000000800 */
[--C-:B------:R-:W-:Y:S01]  /*8b90*/  HSET2.LE.AND R5, R5, R2.reuse, PT ;  /* 0x0000000205057233 */ /* 0x100fe20003803000 */
[--C-:B------:R-:W-:Y:S01]  /*8ba0*/  FFMA.FTZ R187, R13, UR7, -R200.reuse ;  /* 0x000000070dbb7c23 */ /* 0x100fe200080108c8 */
[----:B--2---:R-:W-:Y:S01]  /*8bb0*/  F2FP.F16.F32.PACK_AB R0, R191, R193 ;  /* 0x000000c1bf00723e */ /* 0x004fe200000000ff */
[----:B------:R-:W1:Y:S01]  /*8bc0*/  MUFU.EX2 R188, R188 ;  /* 0x000000bc00bc7308 */ /* 0x000e620000000800 */
[--C-:B------:R-:W-:Y:S01]  /*8bd0*/  FFMA.FTZ R184, R15, UR7, -R200.reuse ;  /* 0x000000070fb87c23 */ /* 0x100fe200080108c8 */
[----:B------:R-:W-:Y:S01]  /*8be0*/  FSEL R21, R168, RZ, P2 ;  /* 0x000000ffa8157208 */ /* 0x000fe20001000000 */
[----:B------:R-:W2:Y:S01]  /*8bf0*/  LDSM.16.MT88.4 R12, [R212+0xa000] ;  /* 0x00a00000d40c783b */ /* 0x000ea20000004200 */
[----:B------:R-:W-:Y:S01]  /*8c00*/  LOP3.LUT R5, R0, R5, RZ, 0xc0, !PT ;  /* 0x0000000500057212 */ /* 0x000fe200078ec0ff */
[--C-:B------:R-:W-:Y:S01]  /*8c10*/  FFMA.FTZ R0, R11, UR7, -R200.reuse ;  /* 0x000000070b007c23 */ /* 0x100fe200080108c8 */
[--C-:B------:R-:W-:Y:S01]  /*8c20*/  FFMA.FTZ R181, R186, UR7, -R251.reuse ;  /* 0x00000007bab57c23 */ /* 0x100fe200080108fb */
[----:B------:R-:W-:Y:S01]  /*8c30*/  FFMA.FTZ R180, R180, UR7, -R251 ;  /* 0x00000007b4b47c23 */ /* 0x000fe200080108fb */
[----:B------:R-:W-:Y:S01]  /*8c40*/  MUFU.EX2 R187, R187 ;  /* 0x000000bb00bb7308 */ /* 0x000fe20000000800 */
[----:B------:R-:W-:Y:S01]  /*8c50*/  FFMA.FTZ R186, R17, UR7, -R200 ;  /* 0x0000000711ba7c23 */ /* 0x000fe200080108c8 */
[----:B------:R-:W-:Y:S01]  /*8c60*/  FADD.FTZ R21, R202, -R21 ;  /* 0x80000015ca157221 */ /* 0x000fe20000010000 */
[--C-:B------:R-:W-:Y:S01]  /*8c70*/  HSET2.LE.AND R10, R25, R2.reuse, PT ;  /* 0x00000002190a7233 */ /* 0x100fe20003803000 */
[----:B------:R-:W3:Y:S01]  /*8c80*/  MUFU.EX2 R0, R0 ;  /* 0x0000000000007308 */ /* 0x000ee20000000800 */
[----:B------:R-:W-:Y:S01]  /*8c90*/  FMUL.FTZ R20, R20, UR7 ;  /* 0x0000000714147c20 */ /* 0x000fe20008410000 */
[----:B-1----:R-:W-:Y:S01]  /*8ca0*/  F2FP.F16.F32.PACK_AB R11, R188, R189 ;  /* 0x000000bdbc0b723e */ /* 0x002fe200000000ff */
[----:B------:R-:W-:Y:S01]  /*8cb0*/  FMUL.FTZ R21, R21, UR7 ;  /* 0x0000000715157c20 */ /* 0x000fe20008410000 */
[----:B------:R-:W-:Y:S01]  /*8cc0*/  MUFU.EX2 R181, R181 ;  /* 0x000000b500b57308 */ /* 0x000fe20000000800 */
[----:B------:R-:W-:Y:S01]  /*8cd0*/  FMUL.FTZ R24, R24, UR7 ;  /* 0x0000000718187c20 */ /* 0x000fe20008410000 */
[----:B------:R-:W-:Y:S01]  /*8ce0*/  LOP3.LUT R10, R11, R10, RZ, 0xc0, !PT ;  /* 0x0000000a0b0a7212 */ /* 0x000fe200078ec0ff */
[--C-:B------:R-:W-:Y:S01]  /*8cf0*/  FFMA.FTZ R243, R243, UR7, -R251.reuse ;  /* 0x00000007f3f37c23 */ /* 0x100fe200080108fb */
[----:B------:R-:W1:Y:S01]  /*8d00*/  MUFU.EX2 R164, R164 ;  /* 0x000000a400a47308 */ /* 0x000e620000000800 */
[----:B------:R-:W-:Y:S01]  /*8d10*/  LOP3.LUT R11, R22, 0xff00ff, RZ, 0xc0, !PT ;  /* 0x00ff00ff160b7812 */ /* 0x000fe200078ec0ff */
[----:B------:R-:W-:Y:S01]  /*8d20*/  FFMA.FTZ R176, R176, UR7, -R251 ;  /* 0x00000007b0b07c23 */ /* 0x000fe200080108fb */
[----:B------:R-:W-:Y:S01]  /*8d30*/  MOV R22, R194 ;  /* 0x000000c200167202 */ /* 0x000fe20000000f00 */
[----:B------:R-:W-:Y:S01]  /*8d40*/  MUFU.EX2 R180, R180 ;  /* 0x000000b400b47308 */ /* 0x000fe20000000800 */
[----:B------:R-:W-:Y:S01]  /*8d50*/  SHF.R.U32.HI R19, RZ, 0x8, R19 ;  /* 0x00000008ff137819 */ /* 0x000fe20000011613 */
[----:B------:R-:W-:Y:S01]  /*8d60*/  FFMA.FTZ R179, R179, UR7, -R201 ;  /* 0x00000007b3b37c23 */ /* 0x000fe200080108c9 */
[--C-:B------:R-:W-:Y:S01]  /*8d70*/  HSET2.LE.AND R11, R11, R2.reuse, PT ;  /* 0x000000020b0b7233 */ /* 0x100fe20003803000 */
[----:B------:R-:W4:Y:S01]  /*8d80*/  MUFU.EX2 R185, R185 ;  /* 0x000000b900b97308 */ /* 0x000f220000000800 */
[----:B------:R-:W-:Y:S01]  /*8d90*/  PRMT R19, R30, 0x5410, R19 ;  /* 0x000054101e137816 */ /* 0x000fe20000000013 */
[--C-:B------:R-:W-:Y:S01]  /*8da0*/  FFMA.FTZ R32, R32, UR7, -R201.reuse ;  /* 0x0000000720207c23 */ /* 0x100fe200080108c9 */
[----:B---3--:R-:W-:Y:S01]  /*8db0*/  F2FP.F16.F32.PACK_AB R8, R0, R187 ;  /* 0x000000bb0008723e */ /* 0x008fe200000000ff */
[----:B------:R-:W-:Y:S01]  /*8dc0*/  MUFU.EX2 R192, R192 ;  /* 0x000000c000c07308 */ /* 0x000fe20000000800 */
[--C-:B------:R-:W-:Y:S01]  /*8dd0*/  HSET2.LE.AND R9, R9, R2.reuse, PT ;  /* 0x0000000209097233 */ /* 0x100fe20003803000 */
[----:B------:R-:W-:Y:S01]  /*8de0*/  FFMA.FTZ R33, R33, UR7, -R201 ;  /* 0x0000000721217c23 */ /* 0x000fe200080108c9 */
[----:B------:R-:W-:Y:S01]  /*8df0*/  LOP3.LUT R11, R8, R11, RZ, 0xc0, !PT ;  /* 0x0000000b080b7212 */ /* 0x000fe200078ec0ff */
[----:B------:R-:W3:Y:S01]  /*8e00*/  MUFU.EX2 R190, R190 ;  /* 0x000000be00be7308 */ /* 0x000ee20000000800 */
[----:B------:R-:W-:-:S02]  /*8e10*/  HSET2.LE.AND R8, R19, R2, PT ;  /* 0x0000000213087233 */ /* 0x000fc40003803000 */
[----:B-1----:R-:W-:Y:S01]  /*8e20*/  F2FP.F16.F32.PACK_AB R29, R164, R181 ;  /* 0x000000b5a41d723e */ /* 0x002fe200000000ff */
[----:B------:R-:W-:Y:S01]  /*8e30*/  MUFU.EX2 R186, R186 ;  /* 0x000000ba00ba7308 */ /* 0x000fe20000000800 */
[----:B------:R-:W-:Y:S02]  /*8e40*/  IADD3 R202, PT, PT, R212, 0xa040, RZ ;  /* 0x0000a040d4ca7810 */ /* 0x000fe40007ffe0ff */
[----:B----4-:R-:W-:Y:S01]  /*8e50*/  F2FP.F16.F32.PACK_AB R27, R185, R180 ;  /* 0x000000b4b91b723e */ /* 0x010fe200000000ff */
[----:B------:R-:W1:Y:S01]  /*8e60*/  MUFU.EX2 R184, R184 ;  /* 0x000000b800b87308 */ /* 0x000e620000000800 */
[----:B------:R-:W-:Y:S02]  /*8e70*/  LOP3.LUT R6, R29, R6, RZ, 0xc0, !PT ;  /* 0x000000061d067212 */ /* 0x000fe400078ec0ff */
[----:B------:R-:W-:Y:S01]  /*8e80*/  LOP3.LUT R4, R27, R4, RZ, 0xc0, !PT ;  /* 0x000000041b047212 */ /* 0x000fe200078ec0ff */
[----:B------:R4:W5:Y:S01]  /*8e90*/  MUFU.EX2 R196, R23 ;  /* 0x0000001700c47308 */ /* 0x0009620000000800 */
[----:B------:R-:W-:-:S02]  /*8ea0*/  @P6 IADD3 R202, PT, PT, R224, -0x40, RZ ;  /* 0xffffffc0e0ca6810 */ /* 0x000fc40007ffe0ff */
[----:B---3--:R-:W-:Y:S01]  /*8eb0*/  F2FP.F16.F32.PACK_AB R17, R190, R192 ;  /* 0x000000c0be11723e */ /* 0x008fe200000000ff */
[----:B------:R-:W3:Y:S03]  /*8ec0*/  MUFU.EX2 R197, R21 ;  /* 0x0000001500c57308 */ /* 0x000ee60000000800 */
[----:B------:R-:W-:Y:S01]  /*8ed0*/  LOP3.LUT R8, R17, R8, RZ, 0xc0, !PT ;  /* 0x0000000811087212 */ /* 0x000fe200078ec0ff */
[----:B------:R-:W2:Y:S01]  /*8ee0*/  MUFU.EX2 R194, R24 ;  /* 0x0000001800c27308 */ /* 0x000ea20000000800 */
[----:B-1----:R-:W-:-:S03]  /*8ef0*/  F2FP.F16.F32.PACK_AB R16, R184, R186 ;  /* 0x000000bab810723e */ /* 0x002fc600000000ff */
[----:B------:R-:W-:Y:S01]  /*8f00*/  MUFU.EX2 R243, R243 ;  /* 0x000000f300f37308 */ /* 0x000fe20000000800 */
[----:B----4-:R-:W-:Y:S01]  /*8f10*/  MOV R23, R195 ;  /* 0x000000c300177202 */ /* 0x010fe20000000f00 */
[-C--:B-----5:R-:W-:Y:S02]  /*8f20*/  FMUL.FTZ R162, R162, R196.reuse ;  /* 0x000000c4a2a27220 */ /* 0x0a0fe40000410000 */
[----:B------:R-:W1:Y:S01]  /*8f30*/  MUFU.EX2 R195, R20 ;  /* 0x0000001400c37308 */ /* 0x000e620000000800 */
[----:B------:R-:W-:Y:S01]  /*8f40*/  FMUL.FTZ R163, R163, R196 ;  /* 0x000000c4a3a37220 */ /* 0x000fe20000410000 */
[-C--:B---3--:R-:W-:Y:S01]  /*8f50*/  FMUL.FTZ R160, R160, R197.reuse ;  /* 0x000000c5a0a07220 */ /* 0x088fe20000410000 */
[----:B------:R-:W-:Y:S01]  /*8f60*/  FMUL.FTZ R161, R161, R197 ;  /* 0x000000c5a1a17220 */ /* 0x000fe20000410000 */
[----:B------:R-:W-:Y:S01]  /*8f70*/  LOP3.LUT R9, R16, R9, RZ, 0xc0, !PT ;  /* 0x0000000910097212 */ /* 0x000fe200078ec0ff */
[-C--:B------:R-:W-:Y:S01]  /*8f80*/  FMUL.FTZ R148, R148, R197.reuse ;  /* 0x000000c594947220 */ /* 0x080fe20000410000 */
[-C--:B--2---:R-:W-:Y:S01]  /*8f90*/  FMUL.FTZ R158, R158, R194.reuse ;  /* 0x000000c29e9e7220 */ /* 0x084fe20000410000 */
[-C--:B------:R-:W-:Y:S01]  /*8fa0*/  FMUL.FTZ R159, R159, R194.reuse ;  /* 0x000000c29f9f7220 */ /* 0x080fe20000410000 */
[-C--:B------:R-:W-:Y:S01]  /*8fb0*/  FMUL.FTZ R154, R154, R194.reuse ;  /* 0x000000c29a9a7220 */ /* 0x080fe20000410000 */
[----:B------:R-:W-:Y:S01]  /*8fc0*/  FMUL.FTZ R155, R155, R194 ;  /* 0x000000c29b9b7220 */ /* 0x000fe20000410000 */
[----:B------:R-:W-:Y:S01]  /*8fd0*/  FMUL.FTZ R149, R149, R197 ;  /* 0x000000c595957220 */ /* 0x000fe20000410000 */
[-C--:B------:R-:W-:Y:S01]  /*8fe0*/  FMUL.FTZ R150, R150, R196.reuse ;  /* 0x000000c496967220 */ /* 0x080fe20000410000 */
[-C--:B------:R-:W-:Y:S01]  /*8ff0*/  FMUL.FTZ R151, R151, R196.reuse ;  /* 0x000000c497977220 */ /* 0x080fe20000410000 */
[C---:B------:R-:W-:Y:S01]  /*9000*/  HMMA.16816.F32 R160, R4.reuse, R12, R160 ;  /* 0x0000000c04a0723c */ /* 0x040fe200000018a0 */
[-C--:B-1----:R-:W-:Y:S01]  /*9010*/  FMUL.FTZ R156, R156, R195.reuse ;  /* 0x000000c39c9c7220 */ /* 0x082fe20000410000 */
[-C--:B------:R-:W-:Y:S01]  /*9020*/  FMUL.FTZ R157, R157, R195.reuse ;  /* 0x000000c39d9d7220 */ /* 0x080fe20000410000 */
[-C--:B------:R-:W-:Y:S01]  /*9030*/  FMUL.FTZ R152, R152, R195.reuse ;  /* 0x000000c398987220 */ /* 0x080fe20000410000 */
[----:B------:R-:W-:Y:S01]  /*9040*/  FMUL.FTZ R153, R153, R195 ;  /* 0x000000c399997220 */ /* 0x000fe20000410000 */
[-C--:B------:R-:W-:Y:S01]  /*9050*/  FMUL.FTZ R52, R52, R197.reuse ;  /* 0x000000c534347220 */ /* 0x080fe20000410000 */
[----:B------:R-:W-:Y:S01]  /*9060*/  FMUL.FTZ R53, R53, R197 ;  /* 0x000000c535357220 */ /* 0x000fe20000410000 */
[-C--:B------:R-:W-:Y:S01]  /*9070*/  FMUL.FTZ R54, R54, R196.reuse ;  /* 0x000000c436367220 */ /* 0x080fe20000410000 */
[----:B------:R-:W-:Y:S01]  /*9080*/  HMMA.16816.F32 R148, R4, R14, R148 ;  /* 0x0000000e0494723c */ /* 0x000fe20000001894 */
[----:B------:R-:W-:Y:S01]  /*9090*/  FMUL.FTZ R55, R55, R196 ;  /* 0x000000c437377220 */ /* 0x000fe20000410000 */
[-C--:B------:R-:W-:Y:S01]  /*90a0*/  FMUL.FTZ R56, R56, R195.reuse ;  /* 0x000000c338387220 */ /* 0x080fe20000410000 */
[----:B------:R-:W-:Y:S01]  /*90b0*/  FMUL.FTZ R57, R57, R195 ;  /* 0x000000c339397220 */ /* 0x000fe20000410000 */
[-C--:B------:R-:W-:Y:S01]  /*90c0*/  FMUL.FTZ R58, R58, R194.reuse ;  /* 0x000000c23a3a7220 */ /* 0x080fe20000410000 */
[----:B------:R-:W-:Y:S01]  /*90d0*/  FMUL.FTZ R59, R59, R194 ;  /* 0x000000c23b3b7220 */ /* 0x000fe20000410000 */
[----:B------:R-:W1:Y:S01]  /*90e0*/  LDSM.16.MT88.4 R16, [R169+0xa000] ;  /* 0x00a00000a910783b */ /* 0x000e620000004200 */
        /* <DEDUP_REMOVED lines=10> */
[----:B------:R-:W2:Y:S01]  /*9190*/  LDSM.16.MT88.4 R12, [R202] ;  /* 0x00000000ca0c783b */ /* 0x000ea20000004200 */
        /* <DEDUP_REMOVED lines=24> */
[----:B------:R-:W3:Y:S01]  /*9320*/  LDSM.16.MT88.4 R24, [R212+0xb000] ;  /* 0x00b00000d418783b */ /* 0x000ee20000004200 */
[-C--:B------:R-:W-:Y:S01]  /*9330*/  FMUL.FTZ R76, R76, R195.reuse ;  /* 0x000000c34c4c7220 */ /* 0x080fe20000410000 */
[-C--:B------:R-:W-:Y:S01]  /*9340*/  FMUL.FTZ R77, R77, R195.reuse ;  /* 0x000000c34d4d7220 */ /* 0x080fe20000410000 */
[-C--:B------:R-:W-:Y:S01]  /*9350*/  FMUL.FTZ R78, R78, R194.reuse ;  /* 0x000000c24e4e7220 */ /* 0x080fe20000410000 */
[-C--:B-1----:R-:W-:Y:S01]  /*9360*/  HMMA.16816.F32 R36, R4, R16.reuse, R36 ;  /* 0x000000100424723c */ /* 0x082fe20000001824 */
        /* <DEDUP_REMOVED lines=15> */
[-C--:B--2---:R-:W-:Y:S01]  /*9460*/  HMMA.16816.F32 R52, R4, R12.reuse, R52 ;  /* 0x0000000c0434723c */ /* 0x084fe20000001834 */
[-C--:B------:R-:W-:Y:S01]  /*9470*/  FMUL.FTZ R109, R109, R195.reuse ;  /* 0x000000c36d6d7220 */ /* 0x080fe20000410000 */
[-C--:B------:R-:W-:Y:S01]  /*9480*/  FMUL.FTZ R110, R110, R194.reuse ;  /* 0x000000c26e6e7220 */ /* 0x080fe20000410000 */
[-C--:B------:R-:W-:Y:S01]  /*9490*/  FMUL.FTZ R111, R111, R194.reuse ;  /* 0x000000c26f6f7220 */ /* 0x080fe20000410000 */
[-C--:B------:R-:W-:Y:S01]  /*94a0*/  FMUL.FTZ R120, R120, R195.reuse ;  /* 0x000000c378787220 */ /* 0x080fe20000410000 */
[-C--:B------:R-:W-:Y:S01]  /*94b0*/  FMUL.FTZ R121, R121, R195.reuse ;  /* 0x000000c379797220 */ /* 0x080fe20000410000 */
[-C--:B------:R-:W-:Y:S01]  /*94c0*/  FMUL.FTZ R122, R122, R194.reuse ;  /* 0x000000c27a7a7220 */ /* 0x080fe20000410000 */
[----:B------:R-:W-:Y:S01]  /*94d0*/  FMUL.FTZ R123, R123, R194 ;  /* 0x000000c27b7b7220 */ /* 0x000fe20000410000 */
[C---:B------:R-:W-:Y:S01]  /*94e0*/  HMMA.16816.F32 R56, R8.reuse, R12, R56 ;  /* 0x0000000c0838723c */ /* 0x040fe20000001838 */
[----:B------:R-:W-:Y:S01]  /*94f0*/  IADD3 R12, PT, PT, R3, R202, RZ ;  /* 0x000000ca030c7210 */ /* 0x000fe20007ffe0ff */
[-C--:B------:R-:W-:Y:S01]  /*9500*/  FMUL.FTZ R124, R124, R195.reuse ;  /* 0x000000c37c7c7220 */ /* 0x080fe20000410000 */
[-C--:B------:R-:W-:Y:S01]  /*9510*/  FMUL.FTZ R125, R125, R195.reuse ;  /* 0x000000c37d7d7220 */ /* 0x080fe20000410000 */
[-C--:B------:R-:W-:Y:S01]  /*9520*/  FMUL.FTZ R126, R126, R194.reuse ;  /* 0x000000c27e7e7220 */ /* 0x080fe20000410000 */
[-C--:B------:R-:W-:Y:S01]  /*9530*/  FMUL.FTZ R127, R127, R194.reuse ;  /* 0x000000c27f7f7220 */ /* 0x080fe20000410000 */
[----:B------:R-:W1:Y:S01]  /*9540*/  LDSM.16.MT88.4 R28, [R12] ;  /* 0x000000000c1c783b */ /* 0x000e620000004200 */
        /* <DEDUP_REMOVED lines=10> */
[----:B------:R-:W2:Y:S01]  /*95f0*/  LDSM.16.MT88.4 R16, [R202+0x1000] ;  /* 0x00100000ca10783b */ /* 0x000ea20000004200 */
        /* <DEDUP_REMOVED lines=15> */
[----:B------:R-:W4:Y:S01]  /*96f0*/  LDSM.16.MT88.4 R12, [R12+0x1000] ;  /* 0x001000000c0c783b */ /* 0x000f220000004200 */
[-C--:B------:R-:W-:Y:S01]  /*9700*/  FMUL.FTZ R117, R117, R197.reuse ;  /* 0x000000c575757220 */ /* 0x080fe20000410000 */
[-C--:B------:R-:W-:Y:S01]  /*9710*/  FMUL.FTZ R118, R118, R196.reuse ;  /* 0x000000c476767220 */ /* 0x080fe20000410000 */
[-C--:B------:R-:W-:Y:S01]  /*9720*/  FMUL.FTZ R119, R119, R196.reuse ;  /* 0x000000c477777220 */ /* 0x080fe20000410000 */
[-C--:B------:R-:W-:Y:S01]  /*9730*/  FMUL.FTZ R112, R112, R197.reuse ;  /* 0x000000c570707220 */ /* 0x080fe20000410000 */
[-C--:B------:R-:W-:Y:S01]  /*9740*/  FMUL.FTZ R113, R113, R197.reuse ;  /* 0x000000c571717220 */ /* 0x080fe20000410000 */
[-C--:B------:R-:W-:Y:S01]  /*9750*/  FMUL.FTZ R114, R114, R196.reuse ;  /* 0x000000c472727220 */ /* 0x080fe20000410000 */
[----:B---3--:R-:W-:Y:S01]  /*9760*/  HMMA.16816.F32 R88, R8, R24, R88 ;  /* 0x000000180858723c */ /* 0x008fe20000001858 */
[-C--:B------:R-:W-:Y:S01]  /*9770*/  FMUL.FTZ R115, R115, R196.reuse ;  /* 0x000000c473737220 */ /* 0x080fe20000410000 */
[-C--:B------:R-:W-:Y:S01]  /*9780*/  FMUL.FTZ R84, R84, R197.reuse ;  /* 0x000000c554547220 */ /* 0x080fe20000410000 */
[-C--:B------:R-:W-:Y:S01]  /*9790*/  FMUL.FTZ R85, R85, R197.reuse ;  /* 0x000000c555557220 */ /* 0x080fe20000410000 */
[-C--:B------:R-:W-:Y:S01]  /*97a0*/  FMUL.FTZ R86, R86, R196.reuse ;  /* 0x000000c456567220 */ /* 0x080fe20000410000 */
        /* <DEDUP_REMOVED lines=9> */
[----:B------:R-:W-:Y:S01]  /*9840*/  FMUL.FTZ R83, R83, R196 ;  /* 0x000000c453537220 */ /* 0x000fe20000410000 */
[-C--:B------:R-:W-:Y:S01]  /*9850*/  FMUL.FTZ R96, R96, R197.reuse ;  /* 0x000000c560607220 */ /* 0x080fe20000410000 */
[C---:B------:R-:W-:Y:S01]  /*9860*/  HMMA.16816.F32 R72, R8.reuse, R28, R72 ;  /* 0x0000001c0848723c */ /* 0x040fe20000001848 */
[----:B------:R-:W-:Y:S01]  /*9870*/  MOV R28, R22 ;  /* 0x00000016001c7202 */ /* 0x000fe20000000f00 */
[----:B------:R-:W-:Y:S01]  /*9880*/  FMUL.FTZ R97, R97, R197 ;  /* 0x000000c561617220 */ /* 0x000fe20000410000 */
[----:B------:R-:W-:Y:S01]  /*9890*/  MOV R29, R23 ;  /* 0x00000017001d7202 */ /* 0x000fe20000000f00 */
[-C--:B------:R-:W-:Y:S01]  /*98a0*/  FMUL.FTZ R98, R98, R196.reuse ;  /* 0x000000c462627220 */ /* 0x080fe20000410000 */
[----:B------:R-:W1:Y:S01]  /*98b0*/  LDSM.16.MT88.4 R20, [R169+0xb000] ;  /* 0x00b00000a914783b */ /* 0x000e620000004200 */
[-C--:B------:R-:W-:Y:S01]  /*98c0*/  FMUL.FTZ R99, R99, R196.reuse ;  /* 0x000000c463637220 */ /* 0x080fe20000410000 */
[----:B------:R-:W-:Y:S01]  /*98d0*/  FFMA.FTZ R180, R231, R197, R180 ;  /* 0x000000c5e7b47223 */ /* 0x000fe200000100b4 */
[C---:B------:R-:W-:Y:S01]  /*98e0*/  HMMA.16816.F32 R76, R8.reuse, R30, R76 ;  /* 0x0000001e084c723c */ /* 0x040fe2000000184c */
[----:B------:R-:W-:Y:S01]  /*98f0*/  FFMA.FTZ R196, R228, R196, R193 ;  /* 0x000000c4e4c47223 */ /* 0x000fe200000100c1 */
[----:B------:R-:W-:Y:S01]  /*9900*/  FFMA.FTZ R195, R229, R195, R192 ;  /* 0x000000c3e5c37223 */ /* 0x000fe200000100c0 */
[----:B------:R-:W-:Y:S01]  /*9910*/  FFMA.FTZ R225, R225, R194, R186 ;  /* 0x000000c2e1e17223 */ /* 0x000fe200000100ba */
[----:B------:R-:W-:Y:S01]  /*9920*/  FADD.FTZ R180, R185, R180 ;  /* 0x000000b4b9b47221 */ /* 0x000fe20000010000 */
        /* <DEDUP_REMOVED lines=12> */
[----:B------:R-:W-:-:S07]  /*99f0*/  FADD.FTZ R0, R0, R187 ;  /* 0x000000bb00007221 */ /* 0x000fce0000010000 */
[C---:B------:R-:W-:Y:S08]  /*9a00*/  HMMA.16816.F32 R124, R8.reuse, R18, R124 ;  /* 0x00000012087c723c */ /* 0x040ff0000000187c */
[C---:B----4-:R-:W-:Y:S08]  /*9a10*/  HMMA.16816.F32 R128, R8.reuse, R12, R128 ;  /* 0x0000000c0880723c */ /* 0x050ff00000001880 */
[C---:B-1----:R-:W-:Y:S08]  /*9a20*/  HMMA.16816.F32 R104, R8.reuse, R20, R104 ;  /* 0x000000140868723c */ /* 0x042ff00000001868 */
[C---:B------:R-:W-:Y:S08]  /*9a30*/  HMMA.16816.F32 R108, R8.reuse, R22, R108 ;  /* 0x00000016086c723c */ /* 0x040ff0000000186c */
[----:B------:R-:W-:Y:S01]  /*9a40*/  HMMA.16816.F32 R136, R8, R14, R136 ;  /* 0x0000000e0888723c */ /* 0x000fe20000001888 */
[----:B------:R-:W-:-:S04]  /*9a50*/  IMAD.WIDE.U32 R8, R246, -0x2daee0ad, RZ ;  /* 0xd2511f53f6087825 */ /* 0x000fc800078e00ff */
[----:B------:R-:W-:Y:S01]  /*9a60*/  FFMA.FTZ R246, R248, UR7, -R251 ;  /* 0x00000007f8f67c23 */ /* 0x000fe200080108fb */
[----:B------:R-:W-:Y:S02]  /*9a70*/  FFMA.FTZ R248, R203, UR7, -R249 ;  /* 0x00000007cbf87c23 */ /* 0x000fe400080108f9 */
[----:B------:R-:W-:Y:S01]  /*9a80*/  MUFU.EX2 R203, R178 ;  /* 0x000000b200cb7308 */ /* 0x000fe20000000800 */
[----:B------:R-:W-:Y:S01]  /*9a90*/  LOP3.LUT R244, R244, UR17, R9, 0x96, !PT ;  /* 0x00000011f4f47c12 */ /* 0x000fe2000f8e9609 */
[----:B------:R-:W-:Y:S01]  /*9aa0*/  HMMA.16816.F32 R100, R4, R20, R100 ;  /* 0x000000140464723c */ /* 0x000fe20000001864 */
[----:B------:R-:W-:Y:S01]  /*9ab0*/  IMAD.WIDE.U32 R20, R245, -0x2daee0ad, RZ ;  /* 0xd2511f53f5147825 */ /* 0x000fe200078e00ff */
[----:B------:R-:W-:-:S03]  /*9ac0*/  PRMT R9, R8, 0x7773, RZ ;  /* 0x0000777308097816 */ /* 0x000fc600000000ff */
[----:B------:R-:W-:Y:S01]  /*9ad0*/  FFMA.FTZ R245, R247, UR7, -R249 ;  /* 0x00000007f7f57c23 */ /* 0x000fe200080108f9 */
[----:B------:R-:W1:Y:S01]  /*9ae0*/  MUFU.EX2 R246, R246 ;  /* 0x000000f600f67308 */ /* 0x000e620000000800 */
[----:B------:R-:W-:Y:S01]  /*9af0*/  FFMA.FTZ R249, R34, UR7, -R200 ;  /* 0x0000000722f97c23 */ /* 0x000fe200080108c8 */
[----:B------:R-:W-:Y:S01]  /*9b00*/  PRMT R11, R20, 0x7772, RZ ;  /* 0x00007772140b7816 */ /* 0x000fe200000000ff */
[----:B------:R-:W-:Y:S01]  /*9b10*/  FFMA.FTZ R247, R242, UR7, -R201 ;  /* 0x00000007f2f77c23 */ /* 0x000fe200080108c9 */
[C---:B------:R-:W-:Y:S01]  /*9b20*/  HMMA.16816.F32 R140, R4.reuse, R12, R140 ;  /* 0x0000000c048c723c */ /* 0x040fe2000000188c */
[----:B------:R-:W-:Y:S01]  /*9b30*/  MOV R12, R8 ;  /* 0x00000008000c7202 */ /* 0x000fe20000000f00 */
[----:B------:R-:W2:Y:S01]  /*9b40*/  MUFU.EX2 R245, R245 ;  /* 0x000000f500f57308 */ /* 0x000ea20000000800 */
[----:B------:R-:W-:Y:S02]  /*9b50*/  MOV R10, R20 ;  /* 0x00000014000a7202 */ /* 0x000fe40000000f00 */
[C---:B------:R-:W-:Y:S01]  /*9b60*/  PRMT R13, R20.reuse, 0x7771, RZ ;  /* 0x00007771140d7816 */ /* 0x040fe200000000ff */
[----:B------:R-:W3:Y:S02]  /*9b70*/  MUFU.EX2 R248, R248 ;  /* 0x000000f800f87308 */ /* 0x000ee40000000800 */
[----:B------:R-:W-:Y:S01]  /*9b80*/  HMMA.16816.F32 R144, R4, R18, R144 ;  /* 0x000000120490723c */ /* 0x000fe20000001890 */
[----:B------:R-:W-:Y:S01]  /*9b90*/  PRMT R18, R20, 0x7773, RZ ;  /* 0x0000777314127816 */ /* 0x000fe200000000ff */
[----:B------:R-:W-:Y:S01]  /*9ba0*/  MUFU.EX2 R242, R179 ;  /* 0x000000b300f27308 */ /* 0x000fe20000000800 */
[----:B------:R-:W-:-:S02]  /*9bb0*/  LOP3.LUT R20, R12, 0xff, RZ, 0xc0, !PT ;  /* 0x000000ff0c147812 */ /* 0x000fc400078ec0ff */
[----:B------:R-:W-:Y:S01]  /*9bc0*/  PRMT R12, R11, 0x5410, R18 ;  /* 0x000054100b0c7816 */ /* 0x000fe20000000012 */
[----:B------:R-:W-:Y:S01]  /*9bd0*/  MUFU.EX2 R247, R247 ;  /* 0x000000f700f77308 */ /* 0x000fe20000000800 */
[----:B------:R-:W-:Y:S01]  /*9be0*/  LOP3.LUT R18, R10, 0xff, RZ, 0xc0, !PT ;  /* 0x000000ff0a127812 */ /* 0x000fe200078ec0ff */
[C---:B------:R-:W-:Y:S01]  /*9bf0*/  HMMA.16816.F32 R116, R4.reuse, R16, R116 ;  /* 0x000000100474723c */ /* 0x040fe20000001874 */
[C---:B------:R-:W-:Y:S01]  /*9c00*/  LOP3.LUT R17, R244.reuse, 0xffff, RZ, 0xc0, !PT ;  /* 0x0000fffff4117812 */ /* 0x040fe200078ec0ff */
[----:B------:R-:W-:Y:S01]  /*9c10*/  MUFU.EX2 R201, R32 ;  /* 0x0000002000c97308 */ /* 0x000fe20000000800 */
[----:B------:R-:W-:Y:S02]  /*9c20*/  LOP3.LUT R10, R244, 0xff, RZ, 0xc0, !PT ;  /* 0x000000fff40a7812 */ /* 0x000fe400078ec0ff */
[----:B------:R-:W-:Y:S01]  /*9c30*/  SHF.R.U32.HI R17, RZ, 0x8, R17 ;  /* 0x00000008ff117819 */ /* 0x000fe20000011611 */
[----:B------:R-:W-:Y:S01]  /*9c40*/  MUFU.EX2 R249, R249 ;  /* 0x000000f900f97308 */ /* 0x000fe20000000800 */
[----:B------:R-:W-:Y:S01]  /*9c50*/  PRMT R16, R8, 0x7772, RZ ;  /* 0x0000777208107816 */ /* 0x000fe200000000ff */
[----:B------:R-:W-:Y:S01]  /*9c60*/  HMMA.16816.F32 R112, R4, R22, R112 ;  /* 0x000000160470723c */ /* 0x000fe20000001870 */
[----:B------:R-:W-:-:S02]  /*9c70*/  PRMT R17, R10, 0x5410, R17 ;  /* 0x000054100a117816 */ /* 0x000fc40000000011 */
[----:B------:R-:W-:Y:S02]  /*9c80*/  PRMT R10, R244, 0x7632, R10 ;  /* 0x00007632f40a7816 */ /* 0x000fe4000000000a */
[----:B------:R-:W-:Y:S02]  /*9c90*/  PRMT R23, R8, 0x7771, RZ ;  /* 0x0000777108177816 */ /* 0x000fe400000000ff */
[----:B------:R-:W-:Y:S01]  /*9ca0*/  LOP3.LUT R8, R28, UR17, R21, 0x96, !PT ;  /* 0x000000111c087c12 */ /* 0x000fe2000f8e9615 */
[C---:B------:R-:W-:Y:S01]  /*9cb0*/  HMMA.16816.F32 R84, R4.reuse, R24, R84 ;  /* 0x000000180454723c */ /* 0x040fe20000001854 */
[----:B------:R-:W-:Y:S01]  /*9cc0*/  SHF.R.U32.HI R19, RZ, 0x18, R244 ;  /* 0x00000018ff137819 */ /* 0x000fe200000116f4 */
[----:B------:R-:W-:Y:S01]  /*9cd0*/  FFMA.FTZ R244, R199, UR7, -R251 ;  /* 0x00000007c7f47c23 */ /* 0x000fe200080108fb */
[----:B------:R-:W-:Y:S01]  /*9ce0*/  LOP3.LUT R10, R10, 0xff, RZ, 0xc0, !PT ;  /* 0x000000ff0a0a7812 */ /* 0x000fe200078ec0ff */
[--C-:B------:R-:W-:Y:S01]  /*9cf0*/  FFMA.FTZ R251, R177, UR7, -R200.reuse ;  /* 0x00000007b1fb7c23 */ /* 0x100fe200080108c8 */
[--C-:B------:R-:W-:Y:S01]  /*9d00*/  PRMT R16, R16, 0x5410, R9.reuse ;  /* 0x0000541010107816 */ /* 0x100fe20000000009 */
[----:B------:R4:W-:Y:S01]  /*9d10*/  MUFU.EX2 R199, R176 ;  /* 0x000000b000c77308 */ /* 0x0009e20000000800 */
[C---:B------:R-:W-:Y:S01]  /*9d20*/  PRMT R9, R8.reuse, 0x7632, R9 ;  /* 0x0000763208097816 */ /* 0x040fe20000000009 */
[C---:B------:R-:W-:Y:S01]  /*9d30*/  HMMA.16816.F32 R132, R4.reuse, R14, R132 ;  /* 0x0000000e0484723c */ /* 0x040fe20000001884 */
[----:B------:R-:W-:Y:S01]  /*9d40*/  LOP3.LUT R21, R8, 0xffff, RZ, 0xc0, !PT ;  /* 0x0000ffff08157812 */ /* 0x000fe200078ec0ff */
[--C-:B------:R-:W-:Y:S01]  /*9d50*/  FFMA.FTZ R14, R198, UR7, -R200.reuse ;  /* 0x00000007c60e7c23 */ /* 0x100fe200080108c8 */
[----:B------:R-:W-:Y:S01]  /*9d60*/  PRMT R19, R10, 0x5410, R19 ;  /* 0x000054100a137816 */ /* 0x000fe20000000013 */
[----:B------:R-:W-:Y:S01]  /*9d70*/  FFMA.FTZ R200, R35, UR7, -R200 ;  /* 0x0000000723c87c23 */ /* 0x000fe200080108c8 */
[----:B------:R-:W-:Y:S01]  /*9d80*/  LOP3.LUT R10, R8, 0xff, RZ, 0xc0, !PT ;  /* 0x000000ff080a7812 */ /* 0x000fe200078ec0ff */
[----:B------:R-:W5:Y:S01]  /*9d90*/  MUFU.EX2 R244, R244 ;  /* 0x000000f400f47308 */ /* 0x000f620000000800 */
[----:B------:R-:W-:Y:S01]  /*9da0*/  SHF.R.U32.HI R25, RZ, 0x18, R8 ;  /* 0x00000018ff197819 */ /* 0x000fe20000011608 */
[C---:B------:R-:W-:Y:S01]  /*9db0*/  HMMA.16816.F32 R80, R4.reuse, R30, R80 ;  /* 0x0000001e0450723c */ /* 0x040fe20000001850 */
[----:B------:R-:W-:Y:S01]  /*9dc0*/  LOP3.LUT R8, R9, 0xff, RZ, 0xc0, !PT ;  /* 0x000000ff09087812 */ /* 0x000fe200078ec0ff */
[----:B------:R2:W5:Y:S01]  /*9dd0*/  MUFU.EX2 R198, R33 ;  /* 0x0000002100c67308 */ /* 0x0005620000000800 */
[----:B------:R-:W-:Y:S01]  /*9de0*/  SHF.R.U32.HI R21, RZ, 0x8, R21 ;  /* 0x00000008ff157819 */ /* 0x000fe20000011615 */
[----:B----4-:R-:W-:Y:S01]  /*9df0*/  LDSM.16.MT88.4 R176, [R202+0x1800] ;  /* 0x00180000cab0783b */ /* 0x010fe20000004200 */
[----:B------:R-:W-:Y:S01]  /*9e00*/  PRMT R25, R8, 0x5410, R25 ;  /* 0x0000541008197816 */ /* 0x000fe20000000019 */
[----:B------:R-:W-:Y:S01]  /*9e10*/  MUFU.EX2 R251, R251 ;  /* 0x000000fb00fb7308 */ /* 0x000fe20000000800 */
[----:B------:R-:W-:Y:S01]  /*9e20*/  PRMT R21, R10, 0x5410, R21 ;  /* 0x000054100a157816 */ /* 0x000fe20000000015 */
[----:B------:R-:W-:Y:S01]  /*9e30*/  HMMA.16816.F32 R96, R4, R26, R96 ;  /* 0x0000001a0460723c */ /* 0x000fe20000001860 */
[----:B------:R4:W5:Y:S01]  /*9e40*/  LDSM.16.MT88.4 R8, [R202+0x800] ;  /* 0x00080000ca08783b */ /* 0x0009620000004200 */
[----:B------:R-:W-:Y:S01]  /*9e50*/  PRMT R23, R20, 0x5410, R23 ;  /* 0x0000541014177816 */ /* 0x000fe20000000017 */
[----:B------:R-:W5:Y:S01]  /*9e60*/  MUFU.EX2 R200, R200 ;  /* 0x000000c800c87308 */ /* 0x000f620000000800 */
[----:B------:R-:W-:-:S02]  /*9e70*/  LOP3.LUT R7, R16, 0xff00ff, RZ, 0xc0, !PT ;  /* 0x00ff00ff10077812 */ /* 0x000fc400078ec0ff */
[----:B-1----:R-:W-:Y:S02]  /*9e80*/  F2FP.F16.F32.PACK_AB R5, R246, R243 ;  /* 0x000000f3f605723e */ /* 0x002fe400000000ff */
[--C-:B------:R-:W-:Y:S01]  /*9e90*/  HSET2.LE.AND R6, R23, R2.reuse, PT ;  /* 0x0000000217067233 */ /* 0x100fe20003803000 */
[----:B--2---:R-:W1:Y:S01]  /*9ea0*/  LDSM.16.MT88.4 R32, [R212+0xa800] ;  /* 0x00a80000d420783b */ /* 0x004e620000004200 */
[----:B------:R-:W-:Y:S02]  /*9eb0*/  HSET2.LE.AND R7, R7, R2, PT ;  /* 0x0000000207077233 */ /* 0x000fe40003803000 */
[----:B------:R-:W-:Y:S02]  /*9ec0*/  PRMT R13, R18, 0x5410, R13 ;  /* 0x00005410120d7816 */ /* 0x000fe4000000000d */
[----:B------:R-:W-:Y:S02]  /*9ed0*/  LOP3.LUT R6, R5, R6, RZ, 0xc0, !PT ;  /* 0x0000000605067212 */ /* 0x000fe400078ec0ff */
[----:B------:R-:W-:-:S02]  /*9ee0*/  F2FP.F16.F32.PACK_AB R4, R250, R245 ;  /* 0x000000f5fa04723e */ /* 0x000fc400000000ff */
[----:B------:R-:W-:Y:S02]  /*9ef0*/  LOP3.LUT R15, R12, 0xff00ff, RZ, 0xc0, !PT ;  /* 0x00ff00ff0c0f7812 */ /* 0x000fe400078ec0ff */
[--C-:B------:R-:W-:Y:S02]  /*9f00*/  HSET2.LE.AND R5, R19, R2.reuse, PT ;  /* 0x0000000213057233 */ /* 0x100fe40003803000 */
[----:B---3--:R-:W-:Y:S01]  /*9f10*/  F2FP.F16.F32.PACK_AB R12, R248, R203 ;  /* 0x000000cbf80c723e */ /* 0x008fe200000000ff */
[----:B------:R-:W-:Y:S01]  /*9f20*/  FADD.FTZ R203, R203, R182 ;  /* 0x000000b6cbcb7221 */ /* 0x000fe20000010000 */
[----:B----4-:R-:W2:Y:S01]  /*9f30*/  MUFU.EX2 R202, R14 ;  /* 0x0000000e00ca7308 */ /* 0x010ea20000000800 */
[----:B------:R-:W-:Y:S02]  /*9f40*/  LOP3.LUT R7, R4, R7, RZ, 0xc0, !PT ;  /* 0x0000000704077212 */ /* 0x000fe400078ec0ff */
[--C-:B------:R-:W-:Y:S01]  /*9f50*/  HSET2.LE.AND R13, R13, R2.reuse, PT ;  /* 0x000000020d0d7233 */ /* 0x100fe20003803000 */
[----:B------:R-:W-:Y:S01]  /*9f60*/  FADD.FTZ R248, R248, R203 ;  /* 0x000000cbf8f87221 */ /* 0x000fe20000010000 */
[----:B------:R-:W-:-:S02]  /*9f70*/  HSET2.LE.AND R4, R17, R2, PT ;  /* 0x0000000211047233 */ /* 0x000fc40003803000 */
[----:B------:R-:W-:Y:S01]  /*9f80*/  LOP3.LUT R5, R12, R5, RZ, 0xc0, !PT ;  /* 0x000000050c057212 */ /* 0x000fe200078ec0ff */
[----:B------:R-:W-:Y:S01]  /*9f90*/  FADD.FTZ R245, R245, R248 ;  /* 0x000000f8f5f57221 */ /* 0x000fe20000010000 */
[--C-:B------:R-:W-:Y:S02]  /*9fa0*/  HSET2.LE.AND R15, R15, R2.reuse, PT ;  /* 0x000000020f0f7233 */ /* 0x100fe40003803000 */
[--C-:B------:R-:W-:Y:S01]  /*9fb0*/  HSET2.LE.AND R21, R21, R2.reuse, PT ;  /* 0x0000000215157233 */ /* 0x100fe20003803000 */
[----:B------:R-:W-:Y:S01]  /*9fc0*/  FADD.FTZ R228, R250, R245 ;  /* 0x000000f5fae47221 */ /* 0x000fe20000010000 */
[----:B------:R-:W-:Y:S02]  /*9fd0*/  HSET2.LE.AND R25, R25, R2, PT ;  /* 0x0000000219197233 */ /* 0x000fe40003803000 */
[----:B-----5:R-:W-:Y:S01]  /*9fe0*/  F2FP.F16.F32.PACK_AB R17, R244, R199 ;  /* 0x000000c7f411723e */ /* 0x020fe200000000ff */
[----:B------:R-:W-:Y:S01]  /*9ff0*/  FADD.FTZ R199, R199, R164 ;  /* 0x000000a4c7c77221 */ /* 0x000fe20000010000 */
[----:B------:R-:W-:-:S02]  /*a000*/  F2FP.F16.F32.PACK_AB R30, R198, R201 ;  /* 0x000000c9c61e723e */ /* 0x000fc400000000ff */
[----:B------:R-:W-:Y:S01]  /*a010*/  F2FP.F16.F32.PACK_AB R16, R200, R249 ;  /* 0x000000f9c810723e */ /* 0x000fe200000000ff */
[----:B------:R-:W-:Y:S01]  /*a020*/  FADD.FTZ R244, R244, R199 ;  /* 0x000000c7f4f47221 */ /* 0x000fe20000010000 */
[----:B------:R-:W-:Y:S01]  /*a030*/  F2FP.F16.F32.PACK_AB R28, R247, R242 ;  /* 0x000000f2f71c723e */ /* 0x000fe200000000ff */
[----:B------:R-:W-:Y:S01]  /*a040*/  FADD.FTZ R242, R242, R189 ;  /* 0x000000bdf2f27221 */ /* 0x000fe20000010000 */
[----:B--2---:R-:W-:Y:S01]  /*a050*/  F2FP.F16.F32.PACK_AB R12, R202, R251 ;  /* 0x000000fbca0c723e */ /* 0x004fe200000000ff */
[----:B------:R-:W-:Y:S01]  /*a060*/  FADD.FTZ R251, R251, R0 ;  /* 0x00000000fbfb7221 */ /* 0x000fe20000010000 */
[----:B------:R-:W-:Y:S01]  /*a070*/  LOP3.LUT R4, R17, R4, RZ, 0xc0, !PT ;  /* 0x0000000411047212 */ /* 0x000fe200078ec0ff */
[----:B------:R-:W-:Y:S01]  /*a080*/  FADD.FTZ R242, R247, R242 ;  /* 0x000000f2f7f27221 */ /* 0x000fe20000010000 */
[----:B------:R-:W-:Y:S01]  /*a090*/  LOP3.LUT R30, R30, R13, RZ, 0xc0, !PT ;  /* 0x0000000d1e1e7212 */ /* 0x000fe200078ec0ff */
[----:B------:R-:W-:Y:S01]  /*a0a0*/  FADD.FTZ R202, R202, R251 ;  /* 0x000000fbcaca7221 */ /* 0x000fe20000010000 */
[----:B------:R-:W-:Y:S01]  /*a0b0*/  LOP3.LUT R31, R16, R15, RZ, 0xc0, !PT ;  /* 0x0000000f101f7212 */ /* 0x000fe200078ec0ff */
[----:B------:R-:W-:Y:S01]  /*a0c0*/  FADD.FTZ R231, R243, R244 ;  /* 0x000000f4f3e77221 */ /* 0x000fe20000010000 */
[----:B------:R-:W-:Y:S01]  /*a0d0*/  LOP3.LUT R28, R28, R21, RZ, 0xc0, !PT ;  /* 0x000000151c1c7212 */ /* 0x000fe200078ec0ff */
[-C--:B------:R-:W-:Y:S01]  /*a0e0*/  HMMA.16816.F32 R52, R4, R8.reuse, R52 ;  /* 0x000000080434723c */ /* 0x080fe20000001834 */
[----:B------:R-:W-:Y:S01]  /*a0f0*/  LOP3.LUT R29, R12, R25, RZ, 0xc0, !PT ;  /* 0x000000190c1d7212 */ /* 0x000fe200078ec0ff */
[----:B------:R-:W-:Y:S01]  /*a100*/  LDSM.16.MT88.4 R20, [R171+0x800] ;  /* 0x00080000ab14783b */ /* 0x000fe20000004200 */
[----:B------:R-:W-:Y:S01]  /*a110*/  FADD.FTZ R201, R201, R242 ;  /* 0x000000f2c9c97221 */ /* 0x000fe20000010000 */
[----:B------:R-:W-:Y:S01]  /*a120*/  FADD.FTZ R225, R249, R202 ;  /* 0x000000caf9e17221 */ /* 0x000fe20000010000 */
[----:B------:R-:W-:Y:S01]  /*a130*/  FADD.FTZ R231, R246, R231 ;  /* 0x000000e7f6e77221 */ /* 0x000fe20000010000 */
[----:B------:R-:W2:Y:S01]  /*a140*/  LDSM.16.MT88.4 R24, [R169+0xa800] ;  /* 0x00a80000a918783b */ /* 0x000ea20000004200 */
[----:B------:R-:W-:Y:S01]  /*a150*/  FADD.FTZ R229, R198, R201 ;  /* 0x000000c9c6e57221 */ /* 0x000fe20000010000 */
[C---:B------:R-:W-:Y:S01]  /*a160*/  HMMA.16816.F32 R56, R28.reuse, R8, R56 ;  /* 0x000000081c38723c */ /* 0x040fe20000001838 */
[----:B------:R-:W-:Y:S01]  /*a170*/  FADD.FTZ R225, R200, R225 ;  /* 0x000000e1c8e17221 */ /* 0x000fe20000010000 */
[----:B------:R-:W3:Y:S04]  /*a180*/  LDSM.16.MT88.4 R16, [R212+0xb800] ;  /* 0x00b80000d410783b */ /* 0x000ee80000004200 */
[----:B------:R-:W4:Y:S02]  /*a190*/  LDSM.16.MT88.4 R12, [R169+0xb800] ;  /* 0x00b80000a90c783b */ /* 0x000f240000004200 */
[-C--:B------:R-:W-:Y:S08]  /*a1a0*/  HMMA.16816.F32 R60, R28, R10.reuse, R60 ;  /* 0x0000000a1c3c723c */ /* 0x080ff0000000183c */
[C---:B------:R-:W-:Y:S01]  /*a1b0*/  HMMA.16816.F32 R64, R4.reuse, R10, R64 ;  /* 0x0000000a0440723c */ /* 0x040fe20000001840 */
[----:B------:R-:W5:Y:S07]  /*a1c0*/  LDSM.16.MT88.4 R8, [R171+0x1800] ;  /* 0x00180000ab08783b */ /* 0x000f6e0000004200 */
[-C--:B------:R-:W-:Y:S08]  /*a1d0*/  HMMA.16816.F32 R116, R4, R176.reuse, R116 ;  /* 0x000000b00474723c */ /* 0x080ff00000001874 */
[C---:B------:R-:W-:Y:S08]  /*a1e0*/  HMMA.16816.F32 R120, R28.reuse, R176, R120 ;  /* 0x000000b01c78723c */ /* 0x040ff00000001878 */
        /* <DEDUP_REMOVED lines=36> */
[----:B------:R-:W-:Y:S02]  /*a430*/  IMAD R7, R5, UR4, R9 ;  /* 0x0000000405077c24 */ /* 0x000fe4000f8e0209 */
[----:B------:R-:W-:Y:S01]  /*a440*/  BAR.SYNC.DEFER_BLOCKING 0x0 ;  /* 0x0000000000007b1d */ /* 0x000fe20000010000 */
[C---:B------:R-:W-:Y:S01]  /*a450*/  IMAD.SHL.U32 R9, R8.reuse, 0x20, RZ ;  /* 0x0000002008097824 */ /* 0x040fe200078e00ff */
[C---:B------:R-:W-:Y:S01]  /*a460*/  LEA R10, P1, R8.reuse, R219, 0x6 ;  /* 0x000000db080a7211 */ /* 0x040fe200078230ff */
[----:B--2---:R-:W-:Y:S01]  /*a470*/  ULEA UR6, UR6, UR14, 0x18 ;  /* 0x0000000e06067291 */ /* 0x004fe2000f8ec0ff */
[--C-:B------:R-:W-:Y:S02]  /*a480*/  SHF.L.U64.HI R0, R8, 0x5, R7.reuse ;  /* 0x0000000508007819 */ /* 0x100fe40000010207 */
[----:B------:R-:W-:Y:S02]  /*a490*/  LEA R6, P0, R4, R9, 0x4 ;  /* 0x0000000904067211 */ /* 0x000fe400078020ff */
        /* <DEDUP_REMOVED lines=13> */
[----:B------:R-:W-:Y:S04]  /*a570*/  LDSM.16.M88.4 R28, [R217] ;  /* 0x00000000d91c783b */ /* 0x000fe80000000200 */
[----:B------:R-:W2:Y:S04]  /*a580*/  LDSM.16.M88.4 R180, [R216+UR5+0x8000] ;  /* 0x00800005d8b4783b */ /* 0x000ea80008000200 */
[----:B------:R-:W3:Y:S04]  /*a590*/  LDSM.16.M88.4 R32, [R217+0x2000] ;  /* 0x00200000d920783b */ /* 0x000ee80000000200 */
[----:B------:R-:W1:Y:S04]  /*a5a0*/  LDSM.16.M88.4 R188, [R216+UR5+0x8800] ;  /* 0x00880005d8bc783b */ /* 0x000e680008000200 */
[----:B------:R-:W-:Y:S04]  /*a5b0*/  LDSM.16.M88.4 R20, [R211+0x8000] ;  /* 0x00800000d314783b */ /* 0x000fe80000000200 */
[----:B------:R-:W4:Y:S04]  /*a5c0*/  LDSM.16.M88.4 R24, [R215+0x2000] ;  /* 0x00200000d718783b */ /* 0x000f280000000200 */
[----:B------:R-:W5:Y:S04]  /*a5d0*/  LDSM.16.M88.4 R196, [R211+0x8800] ;  /* 0x00880000d3c4783b */ /* 0x000f680000000200 */
[----:B------:R-:W5:Y:S04]  /*a5e0*/  LDSM.16.M88.4 R16, [R215] ;  /* 0x00000000d710783b */ /* 0x000f680000000200 */
[----:B------:R-:W-:Y:S04]  /*a5f0*/  LDSM.16.M88.4 R192, [R214+0x2000] ;  /* 0x00200000d6c0783b */ /* 0x000fe80000000200 */
[----:B------:R-:W-:Y:S04]  /*a600*/  LDSM.16.M88.4 R200, [R209+0x8000] ;  /* 0x00800000d1c8783b */ /* 0x000fe80000000200 */
[----:B------:R-:W0:Y:S01]  /*a610*/  LDGDEPBAR ;  /* 0x00000000000079af */ /* 0x000e220000000000 */
[-C--:B--2---:R-:W-:Y:S08]  /*a620*/  HMMA.16816.F32 R184, R28, R180.reuse, RZ ;  /* 0x000000b41cb8723c */ /* 0x084ff000000018ff */
[C---:B---3--:R-:W-:Y:S08]  /*a630*/  HMMA.16816.F32 R12, R32.reuse, R180, RZ ;  /* 0x000000b4200c723c */ /* 0x048ff000000018ff */
[C---:B-1----:R-:W-:Y:S08]  /*a640*/  HMMA.16816.F32 R4, R32.reuse, R188, RZ ;  /* 0x000000bc2004723c */ /* 0x042ff000000018ff */
[C---:B------:R-:W-:Y:S08]  /*a650*/  HMMA.16816.F32 R8, R32.reuse, R182, RZ ;  /* 0x000000b62008723c */ /* 0x040ff000000018ff */
[----:B------:R-:W-:Y:S08]  /*a660*/  HMMA.16816.F32 R32, R32, R190, RZ ;  /* 0x000000be2020723c */ /* 0x000ff000000018ff */
[C---:B------:R-:W-:Y:S08]  /*a670*/  HMMA.16816.F32 R180, R28.reuse, R182, RZ ;  /* 0x000000b61cb4723c */ /* 0x040ff000000018ff */
[C---:B------:R-:W-:Y:S08]  /*a680*/  HMMA.16816.F32 R176, R28.reuse, R188, RZ ;  /* 0x000000bc1cb0723c */ /* 0x040ff000000018ff */
[----:B------:R-:W-:Y:S01]  /*a690*/  HMMA.16816.F32 R28, R28, R190, RZ ;  /* 0x000000be1c1c723c */ /* 0x000fe200000018ff */
[----:B------:R-:W1:Y:S07]  /*a6a0*/  LDSM.16.M88.4 R188, [R210+0x8000] ;  /* 0x00800000d2bc783b */ /* 0x000e6e0000000200 */
[C---:B----4-:R-:W-:Y:S08]  /*a6b0*/  HMMA.16816.F32 R12, R24.reuse, R20, R12 ;  /* 0x00000014180c723c */ /* 0x050ff0000000180c */
[C---:B-----5:R-:W-:Y:S08]  /*a6c0*/  HMMA.16816.F32 R4, R24.reuse, R196, R4 ;  /* 0x000000c41804723c */ /* 0x060ff00000001804 */
[C---:B------:R-:W-:Y:S08]  /*a6d0*/  HMMA.16816.F32 R8, R24.reuse, R22, R8 ;  /* 0x000000161808723c */ /* 0x040ff00000001808 */
[----:B------:R-:W-:Y:S01]  /*a6e0*/  HMMA.16816.F32 R32, R24, R198, R32 ;  /* 0x000000c61820723c */ /* 0x000fe20000001820 */
[----:B------:R-:W2:Y:S07]  /*a6f0*/  LDSM.16.M88.4 R24, [R210+0x8800] ;  /* 0x00880000d218783b */ /* 0x000eae0000000200 */
[C---:B------:R-:W-:Y:S08]  /*a700*/  HMMA.16816.F32 R184, R16.reuse, R20, R184 ;  /* 0x0000001410b8723c */ /* 0x040ff000000018b8 */
[C---:B------:R-:W-:Y:S01]  /*a710*/  HMMA.16816.F32 R180, R16.reuse, R22, R180 ;  /* 0x0000001610b4723c */ /* 0x040fe200000018b4 */
[----:B------:R-:W3:Y:S07]  /*a720*/  LDSM.16.M88.4 R20, [R214] ;  /* 0x00000000d614783b */ /* 0x000eee0000000200 */
[C---:B------:R-:W-:Y:S08]  /*a730*/  HMMA.16816.F32 R176, R16.reuse, R196, R176 ;  /* 0x000000c410b0723c */ /* 0x040ff000000018b0 */
[----:B------:R-:W-:Y:S01]  /*a740*/  HMMA.16816.F32 R28, R16, R198, R28 ;  /* 0x000000c6101c723c */ /* 0x000fe2000000181c */
[----:B------:R-:W4:Y:S04]  /*a750*/  LDSM.16.M88.4 R16, [R213+0x2000] ;  /* 0x00200000d510783b */ /* 0x000f280000000200 */
[----:B------:R-:W5:Y:S03]  /*a760*/  LDSM.16.M88.4 R196, [R209+0x8800] ;  /* 0x00880000d1c4783b */ /* 0x000f660000000200 */
[C---:B-1----:R-:W-:Y:S08]  /*a770*/  HMMA.16816.F32 R12, R192.reuse, R188, R12 ;  /* 0x000000bcc00c723c */ /* 0x042ff0000000180c */
[C---:B--2---:R-:W-:Y:S08]  /*a780*/  HMMA.16816.F32 R4, R192.reuse, R24, R4 ;  /* 0x00000018c004723c */ /* 0x044ff00000001804 */
[C---:B------:R-:W-:Y:S08]  /*a790*/  HMMA.16816.F32 R8, R192.reuse, R190, R8 ;  /* 0x000000bec008723c */ /* 0x040ff00000001808 */
[----:B------:R-:W-:Y:S01]  /*a7a0*/  HMMA.16816.F32 R32, R192, R26, R32 ;  /* 0x0000001ac020723c */ /* 0x000fe20000001820 */
[----:B------:R-:W1:Y:S07]  /*a7b0*/  LDSM.16.M88.4 R192, [R213] ;  /* 0x00000000d5c0783b */ /* 0x000e6e0000000200 */
        /* <DEDUP_REMOVED lines=9> */
[C---:B-----5:R-:W-:Y:S08]  /*a850*/  HMMA.16816.F32 R4, R16.reuse, R196, R4 ;  /* 0x000000c41004723c */ /* 0x060ff00000001804 */
[----:B------:R-:W-:Y:S01]  /*a860*/  HMMA.16816.F32 R32, R16, R198, R32 ;  /* 0x000000c61020723c */ /* 0x000fe20000001820 */
[----:B------:R-:W4:Y:S07]  /*a870*/  LDSM.16.M88.4 R16, [R217+0x4000] ;  /* 0x00400000d910783b */ /* 0x000f2e0000000200 */
[C---:B-1----:R-:W-:Y:S08]  /*a880*/  HMMA.16816.F32 R184, R192.reuse, R200, R184 ;  /* 0x000000c8c0b8723c */ /* 0x042ff000000018b8 */
[C---:B------:R-:W-:Y:S01]  /*a890*/  HMMA.16816.F32 R180, R192.reuse, R202, R180 ;  /* 0x000000cac0b4723c */ /* 0x040fe200000018b4 */
[----:B------:R-:W-:Y:S07]  /*a8a0*/  LDSM.16.M88.4 R200, [R215+0x4000] ;  /* 0x00400000d7c8783b */ /* 0x000fee0000000200 */
[C---:B------:R-:W-:Y:S08]  /*a8b0*/  HMMA.16816.F32 R176, R192.reuse, R196, R176 ;  /* 0x000000c4c0b0723c */ /* 0x040ff000000018b0 */
[----:B------:R-:W-:Y:S01]  /*a8c0*/  HMMA.16816.F32 R28, R192, R198, R28 ;  /* 0x000000c6c01c723c */ /* 0x000fe2000000181c */
[----:B------:R-:W-:Y:S04]  /*a8d0*/  LDSM.16.M88.4 R196, [R215+0x6000] ;  /* 0x00600000d7c4783b */ /* 0x000fe80000000200 */
[----:B------:R-:W1:Y:S03]  /*a8e0*/  LDSM.16.M88.4 R192, [R211+0x9000] ;  /* 0x00900000d3c0783b */ /* 0x000e660000000200 */
[C---:B--2---:R-:W-:Y:S08]  /*a8f0*/  HMMA.16816.F32 R12, R188.reuse, R24, R12 ;  /* 0x00000018bc0c723c */ /* 0x044ff0000000180c */
[C---:B------:R-:W-:Y:S08]  /*a900*/  HMMA.16816.F32 R8, R188.reuse, R26, R8 ;  /* 0x0000001abc08723c */ /* 0x040ff00000001808 */
[C---:B---3--:R-:W-:Y:S08]  /*a910*/  HMMA.16816.F32 R4, R188.reuse, R20, R4 ;  /* 0x00000014bc04723c */ /* 0x048ff00000001804 */
[----:B------:R-:W-:Y:S01]  /*a920*/  HMMA.16816.F32 R32, R188, R22, R32 ;  /* 0x00000016bc20723c */ /* 0x000fe20000001820 */
[----:B------:R-:W2:Y:S07]  /*a930*/  LDSM.16.M88.4 R188, [R211+0x9800] ;  /* 0x00980000d3bc783b */ /* 0x000eae0000000200 */
[C---:B----4-:R-:W-:Y:S08]  /*a940*/  HMMA.16816.F32 R184, R16.reuse, R24, R184 ;  /* 0x0000001810b8723c */ /* 0x050ff000000018b8 */
[C---:B------:R-:W-:Y:S01]  /*a950*/  HMMA.16816.F32 R180, R16.reuse, R26, R180 ;  /* 0x0000001a10b4723c */ /* 0x040fe200000018b4 */
[----:B------:R-:W-:Y:S07]  /*a960*/  LDSM.16.M88.4 R24, [R214+0x6000] ;  /* 0x00600000d618783b */ /* 0x000fee0000000200 */
[C---:B------:R-:W-:Y:S08]  /*a970*/  HMMA.16816.F32 R176, R16.reuse, R20, R176 ;  /* 0x0000001410b0723c */ /* 0x040ff000000018b0 */
[----:B------:R-:W-:Y:S01]  /*a980*/  HMMA.16816.F32 R28, R16, R22, R28 ;  /* 0x00000016101c723c */ /* 0x000fe2000000181c */
[----:B------:R-:W3:Y:S04]  /*a990*/  LDSM.16.M88.4 R20, [R210+0x9000] ;  /* 0x00900000d214783b */ /* 0x000ee80000000200 */
[----:B------:R-:W4:Y:S03]  /*a9a0*/  LDSM.16.M88.4 R16, [R210+0x9800] ;  /* 0x00980000d210783b */ /* 0x000f260000000200 */
[C---:B-1----:R-:W-:Y:S08]  /*a9b0*/  HMMA.16816.F32 R12, R196.reuse, R192, R12 ;  /* 0x000000c0c40c723c */ /* 0x042ff0000000180c */
[C---:B------:R-:W-:Y:S08]  /*a9c0*/  HMMA.16816.F32 R8, R196.reuse, R194, R8 ;  /* 0x000000c2c408723c */ /* 0x040ff00000001808 */
[C---:B--2---:R-:W-:Y:S08]  /*a9d0*/  HMMA.16816.F32 R4, R196.reuse, R188, R4 ;  /* 0x000000bcc404723c */ /* 0x044ff00000001804 */
[----:B------:R-:W-:Y:S01]  /*a9e0*/  HMMA.16816.F32 R32, R196, R190, R32 ;  /* 0x000000bec420723c */ /* 0x000fe20000001820 */
[----:B------:R-:W1:Y:S07]  /*a9f0*/  LDSM.16.M88.4 R196, [R214+0x4000] ;  /* 0x00400000d6c4783b */ /* 0x000e6e0000000200 */
[C---:B------:R-:W-:Y:S08]  /*aa00*/  HMMA.16816.F32 R176, R200.reuse, R188, R176 ;  /* 0x000000bcc8b0723c */ /* 0x040ff000000018b0 */
[C---:B------:R-:W-:Y:S01]  /*aa10*/  HMMA.16816.F32 R28, R200.reuse, R190, R28 ;  /* 0x000000bec81c723c */ /* 0x040fe2000000181c */
[----:B------:R-:W-:Y:S07]  /*aa20*/  LDSM.16.M88.4 R188, [R209+0x9000] ;  /* 0x00900000d1bc783b */ /* 0x000fee0000000200 */
[C---:B------:R-:W-:Y:S08]  /*aa30*/  HMMA.16816.F32 R184, R200.reuse, R192, R184 ;  /* 0x000000c0c8b8723c */ /* 0x040ff000000018b8 */
[----:B------:R-:W-:Y:S01]  /*aa40*/  HMMA.16816.F32 R180, R200, R194, R180 ;  /* 0x000000c2c8b4723c */ /* 0x000fe200000018b4 */
[----:B------:R-:W-:Y:S07]  /*aa50*/  LDSM.16.M88.4 R192, [R213+0x4000] ;  /* 0x00400000d5c0783b */ /* 0x000fee0000000200 */
[C---:B---3--:R-:W-:Y:S08]  /*aa60*/  HMMA.16816.F32 R12, R24.reuse, R20, R12 ;  /* 0x00000014180c723c */ /* 0x048ff0000000180c */
[C---:B------:R-:W-:Y:S08]  /*aa70*/  HMMA.16816.F32 R8, R24.reuse, R22, R8 ;  /* 0x000000161808723c */ /* 0x040ff00000001808 */
[C---:B----4-:R-:W-:Y:S08]  /*aa80*/  HMMA.16816.F32 R4, R24.reuse, R16, R4 ;  /* 0x000000101804723c */ /* 0x050ff00000001804 */
[----:B------:R-:W-:Y:S01]  /*aa90*/  HMMA.16816.F32 R32, R24, R18, R32 ;  /* 0x000000121820723c */ /* 0x000fe20000001820 */
[----:B------:R-:W2:Y:S07]  /*aaa0*/  LDSM.16.M88.4 R24, [R213+0x6000] ;  /* 0x00600000d518783b */ /* 0x000eae0000000200 */
[C---:B-1----:R-:W-:Y:S08]  /*aab0*/  HMMA.16816.F32 R176, R196.reuse, R16, R176 ;  /* 0x00000010c4b0723c */ /* 0x042ff000000018b0 */
[----:B------:R-:W-:Y:S01]  /*aac0*/  HMMA.16816.F32 R28, R196, R18, R28 ;  /* 0x00000012c41c723c */ /* 0x000fe2000000181c */
[----:B------:R-:W1:Y:S01]  /*aad0*/  LDSM.16.M88.4 R16, [R209+0x9800] ;  /* 0x00980000d110783b */ /* 0x000e620000000200 */
[----:B------:R-:W-:-:S06]  /*aae0*/  DEPBAR.LE SB0, 0x0 ;  /* 0x000080000000791a */ /* 0x000fcc0000000000 */
[----:B------:R-:W-:Y:S01]  /*aaf0*/  HMMA.16816.F32 R184, R196, R20, R184 ;  /* 0x00000014c4b8723c */ /* 0x000fe200000018b8 */
[----:B------:R-:W-:-:S05]  /*ab00*/  IMAD.U32 R21, RZ, RZ, UR27 ;  /* 0x0000001bff157e24 */ /* 0x000fca000f8e00ff */
[----:B------:R-:W-:Y:S01]  /*ab10*/  LOP3.LUT R20, R21, UR4, R207, 0x96, !PT ;  /* 0x0000000415147c12 */ /* 0x000fe2000f8e96cf */
[----:B------:R-:W-:Y:S01]  /*ab20*/  UIADD3 UR4, UPT, UPT, UR26, 0x3c6ef372, URZ ;  /* 0x3c6ef3721a047890 */ /* 0x000fe2000fffe0ff */
[----:B------:R-:W-:Y:S01]  /*ab30*/  HMMA.16816.F32 R180, R196, R22, R180 ;  /* 0x00000016c4b4723c */ /* 0x000fe200000018b4 */
[----:B------:R-:W-:Y:S02]  /*ab40*/  IMAD.SHL.U32 R22, R170, 0x2, RZ ;  /* 0x00000002aa167824 */ /* 0x000fe400078e00ff */
[----:B------:R-:W-:-:S03]  /*ab50*/  IMAD.U32 R199, RZ, RZ, UR16 ;  /* 0x00000010ffc77e24 */ /* 0x000fc6000f8e00ff */
[----:B------:R-:W-:Y:S02]  /*ab60*/  LOP3.LUT R22, R22, 0x6, RZ, 0xc0, !PT ;  /* 0x0000000616167812 */ /* 0x000fe400078ec0ff */
[----:B--2---:R-:W-:Y:S03]  /*ab70*/  HMMA.16816.F32 R12, R24, R188, R12 ;  /* 0x000000bc180c723c */ /* 0x004fe6000000180c */
[----:B------:R-:W-:Y:S02]  /*ab80*/  IMAD R199, R199, 0x20, R22 ;  /* 0x00000020c7c77824 */ /* 0x000fe400078e0216 */
[----:B------:R-:W-:-:S03]  /*ab90*/  IMAD.WIDE.U32 R22, R20, -0x326172a9, RZ ;  /* 0xcd9e8d5714167825 */ /* 0x000fc600078e00ff */
[C---:B------:R-:W-:Y:S01]  /*aba0*/  HMMA.16816.F32 R184, R192.reuse, R188, R184 ;  /* 0x000000bcc0b8723c */ /* 0x040fe200000018b8 */
[C---:B------:R-:W-:Y:S01]  /*abb0*/  VIADD R20, R199.reuse, 0xffffff80 ;  /* 0xffffff80c7147836 */ /* 0x040fe20000000000 */
[C---:B------:R-:W-:Y:S01]  /*abc0*/  LOP3.LUT R197, R22.reuse, UR4, R235, 0x96, !PT ;  /* 0x0000000416c57c12 */ /* 0x040fe2000f8e96eb */
[C---:B------:R-:W-:Y:S01]  /*abd0*/  VIADD R21, R199.reuse, 0xffffff81 ;  /* 0xffffff81c7157836 */ /* 0x040fe20000000000 */
[----:B------:R-:W-:Y:S01]  /*abe0*/  LOP3.LUT R164, R22, UR4, R223, 0x96, !PT ;  /* 0x0000000416a47c12 */ /* 0x000fe2000f8e96df */
[----:B------:R-:W-:Y:S01]  /*abf0*/  VIADD R22, R199, 0xffffff88 ;  /* 0xffffff88c7167836 */ /* 0x000fe20000000000 */
[C---:B------:R-:W-:Y:S02]  /*ac00*/  ISETP.GE.AND P0, PT, R20.reuse, R239, PT ;  /* 0x000000ef1400720c */ /* 0x040fe40003f06270 */
[----:B------:R-:W-:Y:S01]  /*ac10*/  HMMA.16816.F32 R180, R192, R190, R180 ;  /* 0x000000bec0b4723c */ /* 0x000fe200000018b4 */
[C---:B------:R-:W-:Y:S02]  /*ac20*/  ISETP.GE.AND P3, PT, R20.reuse, R238, PT ;  /* 0x000000ee1400720c */ /* 0x040fe40003f66270 */
[----:B------:R-:W-:-:S02]  /*ac30*/  ISETP.GE.AND P2, PT, R20, R175, PT ;  /* 0x000000af1400720c */ /* 0x000fc40003f46270 */
[--C-:B------:R-:W-:Y:S02]  /*ac40*/  LOP3.LUT R198, R236, UR6, R23.reuse, 0x96, !PT ;  /* 0x00000006ecc67c12 */ /* 0x100fe4000f8e9617 */
[----:B------:R-:W-:Y:S01]  /*ac50*/  LOP3.LUT R196, R204, UR6, R23, 0x96, !PT ;  /* 0x00000006ccc47c12 */ /* 0x000fe2000f8e9617 */
[----:B------:R-:W-:Y:S01]  /*ac60*/  HMMA.16816.F32 R8, R24, R190, R8 ;  /* 0x000000be1808723c */ /* 0x000fe20000001808 */
[----:B------:R-:W-:Y:S02]  /*ac70*/  ISETP.GE.AND P4, PT, R20, R230, PT ;  /* 0x000000e61400720c */ /* 0x000fe40003f86270 */
[----:B------:R-:W-:Y:S01]  /*ac80*/  FSEL R23, R184, -INF , !P0 ;  /* 0xff800000b8177808 */ /* 0x000fe20004000000 */
[----:B------:R-:W-:Y:S01]  /*ac90*/  VIADD R184, R199, 0xffffff98 ;  /* 0xffffff98c7b87836 */ /* 0x000fe20000000000 */
[----:B------:R-:W-:Y:S02]  /*aca0*/  FSEL R20, R186, -INF , !P3 ;  /* 0xff800000ba147808 */ /* 0x000fe40005800000 */
[C---:B------:R-:W-:Y:S01]  /*acb0*/  ISETP.GE.AND P1, PT, R21.reuse, R239, PT ;  /* 0x000000ef1500720c */ /* 0x040fe20003f26270 */
[----:B-1----:R-:W-:Y:S01]  /*acc0*/  HMMA.16816.F32 R176, R192, R16, R176 ;  /* 0x00000010c0b0723c */ /* 0x002fe200000018b0 */
[C---:B------:R-:W-:Y:S01]  /*acd0*/  ISETP.GE.AND P5, PT, R21.reuse, R238, PT ;  /* 0x000000ee1500720c */ /* 0x040fe20003fa6270 */
[----:B------:R-:W-:Y:S01]  /*ace0*/  BAR.SYNC.DEFER_BLOCKING 0x0 ;  /* 0x0000000000007b1d */ /* 0x000fe20000010000 */
[----:B------:R-:W-:-:S02]  /*acf0*/  ISETP.GE.AND P0, PT, R21, R230, PT ;  /* 0x000000e61500720c */ /* 0x000fc40003f06270 */
[----:B------:R-:W-:Y:S02]  /*ad00*/  ISETP.GE.AND P3, PT, R21, R175, PT ;  /* 0x000000af1500720c */ /* 0x000fe40003f66270 */
[----:B------:R-:W-:Y:S01]  /*ad10*/  FSEL R21, R14, -INF , !P2 ;  /* 0xff8000000e157808 */ /* 0x000fe20005000000 */
[----:B------:R-:W-:Y:S01]  /*ad20*/  HMMA.16816.F32 R28, R192, R18, R28 ;  /* 0x00000012c01c723c */ /* 0x000fe2000000181c */
[----:B------:R-:W-:Y:S02]  /*ad30*/  ISETP.GE.AND P2, PT, R22, R238, PT ;  /* 0x000000ee1600720c */ /* 0x000fe40003f46270 */
[----:B------:R-:W-:Y:S02]  /*ad40*/  FSEL R12, R12, -INF , !P4 ;  /* 0xff8000000c0c7808 */ /* 0x000fe40006000000 */
[----:B------:R-:W-:Y:S01]  /*ad50*/  FSEL R14, R13, -INF , !P0 ;  /* 0xff8000000d0e7808 */ /* 0x000fe20004000000 */
[----:B------:R-:W-:Y:S01]  /*ad60*/  VIADD R13, R199, 0xffffff89 ;  /* 0xffffff89c70d7836 */ /* 0x000fe20000000000 */
[----:B------:R-:W-:Y:S01]  /*ad70*/  ISETP.GE.AND P4, PT, R22, R239, PT ;  /* 0x000000ef1600720c */ /* 0x000fe20003f86270 */
[C---:B------:R-:W-:Y:S01]  /*ad80*/  HMMA.16816.F32 R4, R24.reuse, R16, R4 ;  /* 0x000000101804723c */ /* 0x040fe20000001804 */
[----:B------:R-:W-:Y:S01]  /*ad90*/  FSEL R189, R185, -INF , !P1 ;  /* 0xff800000b9bd7808 */ /* 0x000fe20004800000 */
[C---:B------:R-:W-:Y:S01]  /*ada0*/  VIADD R185, R199.reuse, 0xffffff90 ;  /* 0xffffff90c7b97836 */ /* 0x040fe20000000000 */
[----:B------:R-:W-:Y:S01]  /*adb0*/  FSEL R188, R182, -INF , !P2 ;  /* 0xff800000b6bc7808 */ /* 0x000fe20005000000 */
[C---:B------:R-:W-:Y:S01]  /*adc0*/  VIADD R182, R199.reuse, 0xffffff91 ;  /* 0xffffff91c7b67836 */ /* 0x040fe20000000000 */
[C---:B------:R-:W-:Y:S01]  /*add0*/  ISETP.GE.AND P1, PT, R22.reuse, R230, PT ;  /* 0x000000e61600720c */ /* 0x040fe20003f26270 */
[----:B------:R-:W-:Y:S01]  /*ade0*/  VIADD R199, R199, 0xffffff99 ;  /* 0xffffff99c7c77836 */ /* 0x000fe20000000000 */
[----:B------:R-:W-:Y:S01]  /*adf0*/  ISETP.GE.AND P0, PT, R22, R175, PT ;  /* 0x000000af1600720c */ /* 0x000fe20003f06270 */
[----:B------:R-:W-:Y:S01]  /*ae00*/  HMMA.16816.F32 R32, R24, R18, R32 ;  /* 0x000000121820723c */ /* 0x000fe20000001820 */
[----:B------:R-:W-:-:S02]  /*ae10*/  FSEL R22, R187, -INF , !P5 ;  /* 0xff800000bb167808 */ /* 0x000fc40006800000 */
[----:B------:R-:W-:Y:S02]  /*ae20*/  FSEL R15, R15, -INF , !P3 ;  /* 0xff8000000f0f7808 */ /* 0x000fe40005800000 */
[----:B------:R-:W-:Y:S02]  /*ae30*/  FSEL R187, R180, -INF , !P4 ;  /* 0xff800000b4bb7808 */ /* 0x000fe40006000000 */
[C---:B------:R-:W-:Y:S02]  /*ae40*/  ISETP.GE.AND P5, PT, R13.reuse, R239, PT ;  /* 0x000000ef0d00720c */ /* 0x040fe40003fa6270 */
[C---:B------:R-:W-:Y:S02]  /*ae50*/  ISETP.GE.AND P3, PT, R13.reuse, R238, PT ;  /* 0x000000ee0d00720c */ /* 0x040fe40003f66270 */
[C---:B------:R-:W-:Y:S02]  /*ae60*/  ISETP.GE.AND P4, PT, R13.reuse, R230, PT ;  /* 0x000000e60d00720c */ /* 0x040fe40003f86270 */
[----:B------:R-:W-:-:S02]  /*ae70*/  ISETP.GE.AND P2, PT, R13, R175, PT ;  /* 0x000000af0d00720c */ /* 0x000fc40003f46270 */
[----:B------:R-:W-:Y:S02]  /*ae80*/  FSEL R8, R8, -INF , !P1 ;  /* 0xff80000008087808 */ /* 0x000fe40004800000 */
[----:B------:R-:W-:Y:S02]  /*ae90*/  FSEL R13, R10, -INF , !P0 ;  /* 0xff8000000a0d7808 */ /* 0x000fe40004000000 */
[-C--:B------:R-:W-:Y:S02]  /*aea0*/  ISETP.GE.AND P1, PT, R185, R239.reuse, PT ;  /* 0x000000efb900720c */ /* 0x080fe40003f26270 */
[----:B------:R-:W-:Y:S02]  /*aeb0*/  ISETP.GE.AND P0, PT, R182, R239, PT ;  /* 0x000000efb600720c */ /* 0x000fe40003f06270 */
[----:B------:R-:W-:Y:S02]  /*aec0*/  FSEL R10, R9, -INF , !P4 ;  /* 0xff800000090a7808 */ /* 0x000fe40006000000 */
[----:B------:R-:W-:-:S02]  /*aed0*/  FSEL R11, R11, -INF , !P2 ;  /* 0xff8000000b0b7808 */ /* 0x000fc40005000000 */
[----:B------:R-:W-:Y:S02]  /*aee0*/  FSEL R191, R181, -INF , !P5 ;  /* 0xff800000b5bf7808 */ /* 0x000fe40006800000 */
[-C--:B------:R-:W-:Y:S02]  /*aef0*/  ISETP.GE.AND P4, PT, R199, R239.reuse, PT ;  /* 0x000000efc700720c */ /* 0x080fe40003f86270 */
[----:B------:R-:W-:Y:S02]  /*af00*/  FSEL R190, R183, -INF , !P3 ;  /* 0xff800000b7be7808 */ /* 0x000fe40005800000 */
[-C--:B------:R-:W-:Y:S02]  /*af10*/  ISETP.GE.AND P2, PT, R182, R238.reuse, PT ;  /* 0x000000eeb600720c */ /* 0x080fe40003f46270 */
[----:B------:R-:W-:Y:S02]  /*af20*/  ISETP.GE.AND P5, PT, R184, R239, PT ;  /* 0x000000efb800720c */ /* 0x000fe40003fa6270 */
        /* <DEDUP_REMOVED lines=8> */
[----:B------:R-:W-:Y:S02]  /*afb0*/  FSEL R178, R178, -INF , !P3 ;  /* 0xff800000b2b27808 */ /* 0x000fe40005800000 */
[CC--:B------:R-:W-:Y:S02]  /*afc0*/  ISETP.GE.AND P4, PT, R182.reuse, R230.reuse, PT ;  /* 0x000000e6b600720c */ /* 0x0c0fe40003f86270 */
[-C--:B------:R-:W-:Y:S02]  /*afd0*/  ISETP.GE.AND P2, PT, R182, R175.reuse, PT ;  /* 0x000000afb600720c */ /* 0x080fe40003f46270 */
[C---:B------:R-:W-:Y:S02]  /*afe0*/  ISETP.GE.AND P5, PT, R185.reuse, R230, PT ;  /* 0x000000e6b900720c */ /* 0x040fe40003fa6270 */
[----:B------:R-:W-:-:S02]  /*aff0*/  ISETP.GE.AND P3, PT, R185, R175, PT ;  /* 0x000000afb900720c */ /* 0x000fc40003f66270 */
[----:B------:R-:W-:Y:S02]  /*b000*/  FSEL R182, R30, -INF , !P1 ;  /* 0xff8000001eb67808 */ /* 0x000fe40004800000 */
[----:B------:R-:W-:Y:S01]  /*b010*/  FSEL R183, R31, -INF , !P0 ;  /* 0xff8000001fb77808 */ /* 0x000fe20004000000 */
[----:B------:R-:W-:Y:S08]  /*b020*/  BRA.U !UP0, `(.L_x_1036) ;  /* 0x00000001084c7547 */ /* 0x000ff0000b800000 */
[----:B------:R-:W-:-:S06]  /*b030*/  UIADD3 UR4, UPT, UPT, UR16, -0x5, URZ ;  /* 0xfffffffb10047890 */ /* 0x000fcc000fffe0ff */
[----:B------:R-:W-:-:S04]  /*b040*/  IMAD.WIDE.U32 R18, R172, UR4, RZ ;  /* 0x00000004ac127c25 */ /* 0x000fc8000f8e00ff */
[C---:B------:R-:W-:Y:S01]  /*b050*/  IMAD.SHL.U32 R17, R18.reuse, 0x20, RZ ;  /* 0x0000002012117824 */ /* 0x040fe200078e00ff */
[----:B------:R-:W-:Y:S01]  /*b060*/  LEA R24, P1, R18, R221, 0x6 ;  /* 0x000000dd12187211 */ /* 0x000fe200078230ff */
[----:B------:R-:W-:-:S03]  /*b070*/  IMAD R9, R173, UR4, R19 ;  /* 0x00000004ad097c24 */ /* 0x000fc6000f8e0213 */
[----:B------:R-:W-:Y:S02]  /*b080*/  LEA R17, P0, R172, R17, 0x4 ;  /* 0x00000011ac117211 */ /* 0x000fe400078020ff */
[C-C-:B------:R-:W-:Y:S02]  /*b090*/  SHF.L.U64.HI R16, R18.reuse, 0x5, R9.reuse ;  /* 0x0000000512107819 */ /* 0x140fe40000010209 */
[----:B------:R-:W-:Y:S02]  /*b0a0*/  LEA.HI.X R25, R18, R220, R9, 0x6, P1 ;  /* 0x000000dc12197211 */ /* 0x000fe400008f3409 */
        /* <DEDUP_REMOVED lines=11> */
.L_x_1036:
[----:B------:R-:W-:Y:S01]  /*b160*/  IMAD.WIDE.U32 R240, R198, -0x2daee0ad, RZ ;  /* 0xd2511f53c6f07825 */ /* 0x000fe200078e00ff */
[----:B------:R-:W-:Y:S01]  /*b170*/  FSEL R247, R4, -INF , !P5 ;  /* 0xff80000004f77808 */ /* 0x000fe20006800000 */
[----:B------:R-:W-:Y:S01]  /*b180*/  UISETP.NE.AND UP0, UPT, UR16, 0x4, UPT ;  /* 0x000000041000788c */ /* 0x000fe2000bf05270 */
[----:B------:R-:W-:Y:S01]  /*b190*/  FSEL R248, R5, -INF , !P4 ;  /* 0xff80000005f87808 */ /* 0x000fe20006000000 */
[----:B------:R-:W-:Y:S01]  /*b1a0*/  IMAD.WIDE.U32 R242, R197, -0x2daee0ad, RZ ;  /* 0xd2511f53c5f27825 */ /* 0x000fe200078e00ff */
[----:B-1----:R-:W-:Y:S01]  /*b1b0*/  LOP3.LUT R0, R232, UR15, R241, 0x96, !PT ;  /* 0x0000000fe8007c12 */ /* 0x002fe2000f8e96f1 */
[----:B------:R-:W-:Y:S01]  /*b1c0*/  UIADD3 UR14, UPT, UPT, UR16, -0x5, URZ ;  /* 0xfffffffb100e7890 */ /* 0x000fe2000fffe0ff */
[----:B------:R-:W-:Y:S01]  /*b1d0*/  FMNMX3.FTZ R16, R168, R23, R189, !PT ;  /* 0x00000017a8107276 */ /* 0x000fe200078100bd */
[----:B------:R-:W-:Y:S01]  /*b1e0*/  IMAD.WIDE.U32 R196, R196, -0x2daee0ad, RZ ;  /* 0xd2511f53c4c47825 */ /* 0x000fe200078e00ff */
[----:B------:R-:W-:Y:S01]  /*b1f0*/  LOP3.LUT R240, R240, UR12, R243, 0x96, !PT ;  /* 0x0000000cf0f07c12 */ /* 0x000fe2000f8e96f3 */
[----:B------:R-:W-:Y:S01]  /*b200*/  USEL UR14, UR14, 0xffffffff, UP0 ;  /* 0xffffffff0e0e7887 */ /* 0x000fe20008000000 */
[----:B------:R-:W-:Y:S01]  /*b210*/  FMNMX3.FTZ R17, R16, R187, R191, !PT ;  /* 0x000000bb10117276 */ /* 0x000fe200078100bf */
[----:B------:R-:W-:Y:S01]  /*b220*/  IMAD.WIDE.U32 R4, R164, -0x2daee0ad, RZ ;  /* 0xd2511f53a4047825 */ /* 0x000fe200078e00ff */
[----:B------:R-:W-:-:S02]  /*b230*/  LOP3.LUT R9, R226, UR15, R197, 0x96, !PT ;  /* 0x0000000fe2097c12 */ /* 0x000fc4000f8e96c5 */
[----:B------:R-:W-:Y:S01]  /*b240*/  FMNMX3.FTZ R17, R17, R176, R177, !PT ;  /* 0x000000b011117276 */ /* 0x000fe200078100b1 */
[----:B------:R-:W-:Y:S01]  /*b250*/  IMAD.WIDE.U32 R238, R0, -0x326172a9, RZ ;  /* 0xcd9e8d5700ee7825 */ /* 0x000fe200078e00ff */
[----:B------:R-:W-:Y:S02]  /*b260*/  LOP3.LUT R24, R196, UR12, R5, 0x96, !PT ;  /* 0x0000000cc4187c12 */ /* 0x000fe4000f8e9605 */
[----:B------:R-:W-:Y:S01]  /*b270*/  FMNMX3.FTZ R17, R17, R180, R181, !PT ;  /* 0x000000b411117276 */ /* 0x000fe200078100b5 */
[----:B------:R-:W-:Y:S01]  /*b280*/  IMAD.WIDE.U32 R240, R240, -0x326172a9, RZ ;  /* 0xcd9e8d57f0f07825 */ /* 0x000fe200078e00ff */
[----:B------:R-:W-:Y:S02]  /*b290*/  LOP3.LUT R0, R234, UR13, R239, 0x96, !PT ;  /* 0x0000000dea007c12 */ /* 0x000fe4000f8e96ef */
[-C--:B------:R-:W-:Y:S01]  /*b2a0*/  ISETP.GE.AND P1, PT, R184, R230.reuse, PT ;  /* 0x000000e6b800720c */ /* 0x080fe20003f26270 */
[----:B------:R-:W-:Y:S01]  /*b2b0*/  IMAD.WIDE.U32 R250, R9, -0x326172a9, RZ ;  /* 0xcd9e8d5709fa7825 */ /* 0x000fe200078e00ff */
[----:B------:R-:W-:Y:S01]  /*b2c0*/  LOP3.LUT R238, R238, UR11, R241, 0x96, !PT ;  /* 0x0000000beeee7c12 */ /* 0x000fe2000f8e96f1 */
[----:B------:R-:W1:Y:S01]  /*b2d0*/  SHFL.BFLY PT, R16, R17, 0x2, 0x1f ;  /* 0x0c401f0011107f89 */ /* 0x000e6200000e0000 */
[----:B------:R-:W-:Y:S01]  /*b2e0*/  ISETP.GE.AND P0, PT, R199, R230, PT ;  /* 0x000000e6c700720c */ /* 0x000fe20003f06270 */
[----:B------:R-:W-:Y:S01]  /*b2f0*/  IMAD.WIDE.U32 R24, R24, -0x326172a9, RZ ;  /* 0xcd9e8d5718187825 */ /* 0x000fe200078e00ff */
[----:B------:R-:W-:-:S02]  /*b300*/  FSEL R241, R6, -INF , !P3 ;  /* 0xff80000006f17808 */ /* 0x000fc40005800000 */
[----:B------:R-:W-:Y:S01]  /*b310*/  FSEL R245, R32, -INF , !P1 ;  /* 0xff80000020f57808 */ /* 0x000fe20004800000 */
[----:B------:R-:W-:Y:S01]  /*b320*/  IMAD.WIDE.U32 R18, R0, -0x2daee0ad, RZ ;  /* 0xd2511f5300127825 */ /* 0x000fe200078e00ff */
[----:B------:R-:W-:Y:S02]  /*b330*/  LOP3.LUT R250, R250, UR11, R25, 0x96, !PT ;  /* 0x0000000bfafa7c12 */ /* 0x000fe4000f8e9619 */
[----:B------:R-:W-:Y:S01]  /*b340*/  FMNMX3.FTZ R25, R167, R20, R22, !PT ;  /* 0x00000014a7197276 */ /* 0x000fe20007810016 */
[----:B------:R-:W-:Y:S01]  /*b350*/  IMAD.WIDE.U32 R238, R238, -0x2daee0ad, RZ ;  /* 0xd2511f53eeee7825 */ /* 0x000fe200078e00ff */
[----:B------:R-:W-:Y:S02]  /*b360*/  LOP3.LUT R0, R222, UR13, R251, 0x96, !PT ;  /* 0x0000000dde007c12 */ /* 0x000fe4000f8e96fb */
[----:B------:R-:W-:Y:S01]  /*b370*/  LOP3.LUT R242, R242, UR10, R19, 0x96, !PT ;  /* 0x0000000af2f27c12 */ /* 0x000fe2000f8e9613 */
[----:B------:R-:W-:Y:S01]  /*b380*/  IMAD.WIDE.U32 R250, R250, -0x2daee0ad, RZ ;  /* 0xd2511f53fafa7825 */ /* 0x000fe200078e00ff */
[----:B------:R-:W-:-:S02]  /*b390*/  LOP3.LUT R9, R18, UR9, R239, 0x96, !PT ;  /* 0x0000000912097c12 */ /* 0x000fc4000f8e96ef */
[----:B------:R-:W-:Y:S01]  /*b3a0*/  FMNMX3.FTZ R19, R166, R12, R14, !PT ;  /* 0x0000000ca6137276 */ /* 0x000fe2000781000e */
[----:B------:R-:W-:Y:S01]  /*b3b0*/  IMAD.WIDE.U32 R26, R0, -0x2daee0ad, RZ ;  /* 0xd2511f53001a7825 */ /* 0x000fe200078e00ff */
[----:B------:R-:W-:Y:S02]  /*b3c0*/  FMNMX3.FTZ R18, R25, R188, R190, !PT ;  /* 0x000000bc19127276 */ /* 0x000fe400078100be */
[----:B------:R-:W-:Y:S01]  /*b3d0*/  FMNMX3.FTZ R0, R19, R8, R10, !PT ;  /* 0x0000000813007276 */ /* 0x000fe2000781000a */
[----:B------:R-:W-:Y:S01]  /*b3e0*/  IMAD.WIDE.U32 R242, R242, -0x326172a9, RZ ;  /* 0xcd9e8d57f2f27825 */ /* 0x000fe200078e00ff */
[----:B------:R-:W-:Y:S02]  /*b3f0*/  FMNMX3.FTZ R18, R18, R178, R179, !PT ;  /* 0x000000b212127276 */ /* 0x000fe400078100b3 */
[----:B------:R-:W-:Y:S02]  /*b400*/  FSEL R246, R33, -INF , !P0 ;  /* 0xff80000021f67808 */ /* 0x000fe40004000000 */
[----:B------:R-:W-:-:S02]  /*b410*/  FMNMX3.FTZ R0, R0, R247, R248, !PT ;  /* 0x000000f700007276 */ /* 0x000fc400078100f8 */
[----:B------:R-:W-:Y:S02]  /*b420*/  FMNMX3.FTZ R6, R165, R21, R15, !PT ;  /* 0x00000015a5067276 */ /* 0x000fe4000781000f */
[----:B------:R-:W-:Y:S02]  /*b430*/  FMNMX3.FTZ R18, R18, R182, R183, !PT ;  /* 0x000000b612127276 */ /* 0x000fe400078100b7 */
[-C--:B------:R-:W-:Y:S02]  /*b440*/  ISETP.GE.AND P5, PT, R184, R175.reuse, PT ;  /* 0x000000afb800720c */ /* 0x080fe40003fa6270 */
[----:B------:R-:W-:Y:S01]  /*b450*/  ISETP.GE.AND P4, PT, R199, R175, PT ;  /* 0x000000afc700720c */ /* 0x000fe20003f86270 */
[----:B------:R-:W2:Y:S01]  /*b460*/  SHFL.BFLY PT, R29, R18, 0x2, 0x1f ;  /* 0x0c401f00121d7f89 */ /* 0x000ea200000e0000 */
[----:B------:R-:W-:Y:S02]  /*b470*/  FMNMX3.FTZ R0, R0, R245, R246, !PT ;  /* 0x000000f500007276 */ /* 0x000fe400078100f6 */
[----:B------:R-:W-:-:S02]  /*b480*/  FSEL R244, R7, -INF , !P2 ;  /* 0xff80000007f47808 */ /* 0x000fc40005000000 */
[----:B------:R-:W-:Y:S01]  /*b490*/  FMNMX3.FTZ R6, R6, R13, R11, !PT ;  /* 0x0000000d06067276 */ /* 0x000fe2000781000b */
[----:B------:R-:W3:Y:S01]  /*b4a0*/  SHFL.BFLY PT, R7, R0, 0x2, 0x1f ;  /* 0x0c401f0000077f89 */ /* 0x000ee200000e0000 */
[----:B------:R-:W-:Y:S02]  /*b4b0*/  FSEL R164, R34, -INF , !P5 ;  /* 0xff80000022a47808 */ /* 0x000fe40006800000 */
[----:B------:R-:W-:Y:S02]  /*b4c0*/  FSEL R239, R35, -INF , !P4 ;  /* 0xff80000023ef7808 */ /* 0x000fe40006000000 */
[----:B------:R-:W-:Y:S02]  /*b4d0*/  FMNMX3.FTZ R6, R6, R241, R244, !PT ;  /* 0x000000f106067276 */ /* 0x000fe400078100f4 */
[----:B------:R-:W-:Y:S02]  /*b4e0*/  LOP3.LUT R5, R4, UR10, R27, 0x96, !PT ;  /* 0x0000000a04057c12 */ /* 0x000fe4000f8e961b */
[----:B------:R-:W-:-:S02]  /*b4f0*/  FMNMX3.FTZ R19, R6, R164, R239, !PT ;  /* 0x000000a406137276 */ /* 0x000fc400078100ef */
[----:B------:R-:W-:Y:S01]  /*b500*/  LOP3.LUT R4, R26, UR9, R251, 0x96, !PT ;  /* 0x000000091a047c12 */ /* 0x000fe2000f8e96fb */
[----:B------:R-:W-:Y:S01]  /*b510*/  IMAD.WIDE.U32 R26, R9, -0x326172a9, RZ ;  /* 0xcd9e8d57091a7825 */ /* 0x000fe200078e00ff */
[----:B-1----:R-:W-:Y:S01]  /*b520*/  FMNMX.FTZ R9, R17, R16, !PT ;  /* 0x0000001011097209 */ /* 0x002fe20007810000 */
[----:B------:R-:W1:Y:S01]  /*b530*/  SHFL.BFLY PT, R6, R19, 0x2, 0x1f ;  /* 0x0c401f0013067f89 */ /* 0x000e6200000e0000 */
[----:B------:R-:W-:Y:S01]  /*b540*/  LOP3.LUT R240, R240, UR18, R243, 0x96, !PT ;  /* 0x00000012f0f07c12 */ /* 0x000fe2000f8e96f3 */
[----:B------:R-:W-:Y:S01]  /*b550*/  IMAD.WIDE.U32 R34, R5, -0x326172a9, RZ ;  /* 0xcd9e8d5705227825 */ /* 0x000fe200078e00ff */
[----:B------:R-:W-:Y:S01]  /*b560*/  LOP3.LUT R27, R242, UR8, R27, 0x96, !PT ;  /* 0x00000008f21b7c12 */ /* 0x000fe2000f8e961b */
[----:B------:R-:W4:Y:S01]  /*b570*/  SHFL.BFLY PT, R186, R9, 0x1, 0x1f ;  /* 0x0c201f0009ba7f89 */ /* 0x000f2200000e0000 */
[----:B--2---:R-:W-:Y:S01]  /*b580*/  FMNMX.FTZ R18, R18, R29, !PT ;  /* 0x0000001d12127209 */ /* 0x004fe20007810000 */
[----:B------:R-:W-:Y:S01]  /*b590*/  IMAD.WIDE.U32 R32, R4, -0x326172a9, RZ ;  /* 0xcd9e8d5704207825 */ /* 0x000fe200078e00ff */
[----:B------:R-:W-:-:S02]  /*b5a0*/  LOP3.LUT R249, R24, UR18, R35, 0x96, !PT ;  /* 0x0000001218f97c12 */ /* 0x000fc4000f8e9623 */
[C---:B------:R-:W-:Y:S01]  /*b5b0*/  LOP3.LUT R24, R27.reuse, 0xff, RZ, 0xc0, !PT ;  /* 0x000000ff1b187812 */ /* 0x040fe200078ec0ff */
[----:B------:R-:W2:Y:S01]  /*b5c0*/  SHFL.BFLY PT, R185, R18, 0x1, 0x1f ;  /* 0x0c201f0012b97f89 */ /* 0x000ea200000e0000 */
[----:B---3--:R-:W-:Y:S02]  /*b5d0*/  FMNMX.FTZ R0, R0, R7, !PT ;  /* 0x0000000700007209 */ /* 0x008fe40007810000 */
[----:B------:R-:W-:Y:S02]  /*b5e0*/  LOP3.LUT R7, R27, 0xffff, RZ, 0xc0, !PT ;  /* 0x0000ffff1b077812 */ /* 0x000fe400078ec0ff */
[----:B------:R-:W-:Y:S01]  /*b5f0*/  LOP3.LUT R16, R34, UR8, R33, 0x96, !PT ;  /* 0x0000000822107c12 */ /* 0x000fe2000f8e9621 */
[----:B------:R-:W3:Y:S01]  /*b600*/  SHFL.BFLY PT, R175, R0, 0x1, 0x1f ;  /* 0x0c201f0000af7f89 */ /* 0x000ee200000e0000 */
[----:B------:R-:W-:Y:S02]  /*b610*/  SHF.R.U32.HI R7, RZ, 0x8, R7 ;  /* 0x00000008ff077819 */ /* 0x000fe40000011607 */
[----:B------:R-:W-:-:S02]  /*b620*/  MOV R28, R26 ;  /* 0x0000001a001c7202 */ /* 0x000fc40000000f00 */
[----:B------:R-:W-:Y:S02]  /*b630*/  PRMT R7, R24, 0x5410, R7 ;  /* 0x0000541018077816 */ /* 0x000fe40000000007 */
[C---:B------:R-:W-:Y:S02]  /*b640*/  LOP3.LUT R24, R16.reuse, 0xff, RZ, 0xc0, !PT ;  /* 0x000000ff10187812 */ /* 0x040fe400078ec0ff */
[----:B-1----:R-:W-:Y:S02]  /*b650*/  FMNMX.FTZ R6, R19, R6, !PT ;  /* 0x0000000613067209 */ /* 0x002fe40007810000 */
[C---:B------:R-:W-:Y:S02]  /*b660*/  PRMT R19, R16.reuse, 0x7632, R19 ;  /* 0x0000763210137816 */ /* 0x040fe40000000013 */
[----:B----4-:R-:W-:Y:S01]  /*b670*/  FMNMX.FTZ R186, R9, R186, !PT ;  /* 0x000000ba09ba7209 */ /* 0x010fe20007810000 */
[----:B------:R-:W1:Y:S01]  /*b680*/  SHFL.BFLY PT, R173, R6, 0x1, 0x1f ;  /* 0x0c201f0006ad7f89 */ /* 0x000e6200000e0000 */
[----:B------:R-:W-:-:S02]  /*b690*/  LOP3.LUT R9, R16, 0xffff, RZ, 0xc0, !PT ;  /* 0x0000ffff10097812 */ /* 0x000fc400078ec0ff */
[C---:B------:R-:W-:Y:S01]  /*b6a0*/  FSETP.NEU.FTZ.AND P0, PT, R186.reuse, -INF , PT ;  /* 0xff800000ba00780b */ /* 0x040fe20003f1d000 */
[----:B------:R-:W-:Y:S01]  /*b6b0*/  FMUL.FTZ R200, R186, UR7 ;  /* 0x00000007bac87c20 */ /* 0x000fe20008410000 */
[----:B------:R-:W-:Y:S02]  /*b6c0*/  SHF.R.U32.HI R16, RZ, 0x18, R16 ;  /* 0x00000018ff107819 */ /* 0x000fe40000011610 */
[----:B------:R-:W-:Y:S02]  /*b6d0*/  LOP3.LUT R19, R19, 0xff, RZ, 0xc0, !PT ;  /* 0x000000ff13137812 */ /* 0x000fe400078ec0ff */
[----:B------:R-:W-:Y:S02]  /*b6e0*/  FSEL R200, R200, RZ, P0 ;  /* 0x000000ffc8c87208 */ /* 0x000fe40000000000 */
[----:B--2---:R-:W-:Y:S02]  /*b6f0*/  FMNMX.FTZ R185, R18, R185, !PT ;  /* 0x000000b912b97209 */ /* 0x004fe40007810000 */
[----:B---3--:R-:W-:Y:S01]  /*b700*/  FMNMX.FTZ R175, R0, R175, !PT ;  /* 0x000000af00af7209 */ /* 0x008fe20007810000 */
[----:B------:R-:W-:Y:S01]  /*b710*/  FFMA.FTZ R184, R23, UR7, -R200 ;  /* 0x0000000717b87c23 */ /* 0x000fe200080108c8 */
[----:B------:R-:W-:Y:S01]  /*b720*/  PRMT R23, R19, 0x5410, R16 ;  /* 0x0000541013177816 */ /* 0x000fe20000000010 */
[----:B------:R-:W-:Y:S01]  /*b730*/  FMUL.FTZ R199, R185, UR7 ;  /* 0x00000007b9c77c20 */ /* 0x000fe20008410000 */
[----:B------:R-:W-:Y:S01]  /*b740*/  SHF.R.U32.HI R9, RZ, 0x8, R9 ;  /* 0x00000008ff097819 */ /* 0x000fe20000011609 */
[--C-:B------:R-:W-:Y:S01]  /*b750*/  FFMA.FTZ R0, R187, UR7, -R200.reuse ;  /* 0x00000007bb007c23 */ /* 0x100fe200080108c8 */
[----:B------:R-:W-:Y:S01]  /*b760*/  FSEL R19, R186, RZ, P0 ;  /* 0x000000ffba137208 */ /* 0x000fe20000000000 */
[--C-:B------:R-:W-:Y:S01]  /*b770*/  FFMA.FTZ R172, R189, UR7, -R200.reuse ;  /* 0x00000007bdac7c23 */ /* 0x100fe200080108c8 */
[----:B------:R-:W-:Y:S01]  /*b780*/  FSETP.NEU.FTZ.AND P1, PT, R185, -INF , PT ;  /* 0xff800000b900780b */ /* 0x000fe20003f3d000 */
[----:B------:R-:W-:Y:S01]  /*b790*/  MUFU.EX2 R184, R184 ;  /* 0x000000b800b87308 */ /* 0x000fe20000000800 */
[----:B------:R-:W-:Y:S01]  /*b7a0*/  FSETP.NEU.FTZ.AND P0, PT, R175, -INF , PT ;  /* 0xff800000af00780b */ /* 0x000fe20003f1d000 */
[----:B------:R-:W-:Y:S01]  /*b7b0*/  FFMA.FTZ R189, R191, UR7, -R200 ;  /* 0x00000007bfbd7c23 */ /* 0x000fe200080108c8 */
[----:B------:R-:W-:Y:S01]  /*b7c0*/  PRMT R9, R24, 0x5410, R9 ;  /* 0x0000541018097816 */ /* 0x000fe20000000009 */
[----:B------:R-:W-:Y:S01]  /*b7d0*/  FADD.FTZ R24, R168, -R19 ;  /* 0x80000013a8187221 */ /* 0x000fe20000010000 */
[----:B------:R-:W-:Y:S01]  /*b7e0*/  FSEL R199, R199, RZ, P1 ;  /* 0x000000ffc7c77208 */ /* 0x000fe20000800000 */
[----:B------:R-:W2:Y:S01]  /*b7f0*/  MUFU.EX2 R172, R172 ;  /* 0x000000ac00ac7308 */ /* 0x000ea20000000800 */
[----:B-1----:R-:W-:Y:S01]  /*b800*/  FMNMX.FTZ R173, R6, R173, !PT ;  /* 0x000000ad06ad7209 */ /* 0x002fe20007810000 */
[----:B------:R-:W-:Y:S01]  /*b810*/  FMUL.FTZ R6, R175, UR7 ;  /* 0x00000007af067c20 */ /* 0x000fe20008410000 */
[----:B------:R-:W-:Y:S01]  /*b820*/  FSEL R16, R185, RZ, P1 ;  /* 0x000000ffb9107208 */ /* 0x000fe20000800000 */
[--C-:B------:R-:W-:Y:S01]  /*b830*/  FFMA.FTZ R187, R20, UR7, -R199.reuse ;  /* 0x0000000714bb7c23 */ /* 0x100fe200080108c7 */
[----:B------:R-:W-:Y:S01]  /*b840*/  FSEL R19, R175, RZ, P0 ;  /* 0x000000ffaf137208 */ /* 0x000fe20000000000 */
[--C-:B------:R-:W-:Y:S01]  /*b850*/  FFMA.FTZ R168, R22, UR7, -R199.reuse ;  /* 0x0000000716a87c23 */ /* 0x100fe200080108c7 */
[----:B------:R-:W-:Y:S01]  /*b860*/  FFMA.FTZ R188, R188, UR7, -R199 ;  /* 0x00000007bcbc7c23 */ /* 0x000fe200080108c7 */
[----:B------:R-:W-:Y:S01]  /*b870*/  FADD.FTZ R22, R167, -R16 ;  /* 0x80000010a7167221 */ /* 0x000fe20000010000 */
[----:B------:R-:W-:Y:S01]  /*b880*/  FSEL R167, R6, RZ, P0 ;  /* 0x000000ff06a77208 */ /* 0x000fe20000000000 */
[----:B------:R-:W-:Y:S01]  /*b890*/  FADD.FTZ R20, R166, -R19 ;  /* 0x80000013a6147221 */ /* 0x000fe20000010000 */
[----:B------:R-:W-:Y:S01]  /*b8a0*/  FFMA.FTZ R193, R190, UR7, -R199 ;  /* 0x00000007bec17c23 */ /* 0x000fe200080108c7 */
[C---:B------:R-:W-:Y:S01]  /*b8b0*/  FMUL.FTZ R166, R173.reuse, UR7 ;  /* 0x00000007ada67c20 */ /* 0x040fe20008410000 */
[C---:B------:R-:W-:Y:S01]  /*b8c0*/  PRMT R17, R26.reuse, 0x7771, RZ ;  /* 0x000077711a117816 */ /* 0x040fe200000000ff */
[----:B------:R-:W-:Y:S01]  /*b8d0*/  MUFU.EX2 R188, R188 ;  /* 0x000000bc00bc7308 */ /* 0x000fe20000000800 */
[----:B------:R-:W-:Y:S01]  /*b8e0*/  PRMT R31, R26, 0x7773, RZ ;  /* 0x000077731a1f7816 */ /* 0x000fe200000000ff */
[--C-:B------:R-:W-:Y:S01]  /*b8f0*/  FFMA.FTZ R190, R8, UR7, -R167.reuse ;  /* 0x0000000708be7c23 */ /* 0x100fe200080108a7 */
[----:B------:R-:W-:Y:S01]  /*b900*/  PRMT R4, R26, 0x7772, RZ ;  /* 0x000077721a047816 */ /* 0x000fe200000000ff */
[----:B------:R-:W1:Y:S01]  /*b910*/  MUFU.EX2 R193, R193 ;  /* 0x000000c100c17308 */ /* 0x000e620000000800 */
[----:B------:R-:W-:Y:S01]  /*b920*/  FSETP.NEU.FTZ.AND P0, PT, R173, -INF , PT ;  /* 0xff800000ad00780b */ /* 0x000fe20003f1d000 */
[--C-:B------:R-:W-:Y:S01]  /*b930*/  FFMA.FTZ R197, R10, UR7, -R167.reuse ;  /* 0x000000070ac57c23 */ /* 0x100fe200080108a7 */
[----:B------:R-:W-:Y:S01]  /*b940*/  MOV R26, R32 ;  /* 0x00000020001a7202 */ /* 0x000fe20000000f00 */
[----:B------:R-:W-:Y:S01]  /*b950*/  MUFU.EX2 R187, R187 ;  /* 0x000000bb00bb7308 */ /* 0x000fe20000000800 */
[----:B------:R-:W-:Y:S01]  /*b960*/  FSEL R166, R166, RZ, P0 ;  /* 0x000000ffa6a67208 */ /* 0x000fe20000000000 */
[----:B------:R-:W-:Y:S01]  /*b970*/  FFMA.FTZ R192, R12, UR7, -R167 ;  /* 0x000000070cc07c23 */ /* 0x000fe200080108a7 */
[----:B------:R-:W-:Y:S01]  /*b980*/  PRMT R25, R32, 0x7771, RZ ;  /* 0x0000777120197816 */ /* 0x000fe200000000ff */
[----:B------:R-:W3:Y:S01]  /*b990*/  MUFU.EX2 R168, R168 ;  /* 0x000000a800a87308 */ /* 0x000ee20000000800 */
[----:B------:R-:W-:Y:S01]  /*b9a0*/  LOP3.LUT R26, R26, 0xff, RZ, 0xc0, !PT ;  /* 0x000000ff1a1a7812 */ /* 0x000fe200078ec0ff */
[--C-:B------:R-:W-:Y:S01]  /*b9b0*/  FFMA.FTZ R195, R13, UR7, -R166.reuse ;  /* 0x000000070dc37c23 */ /* 0x100fe200080108a6 */
[----:B------:R-:W-:Y:S01]  /*b9c0*/  PRMT R4, R4, 0x5410, R31 ;  /* 0x0000541004047816 */ /* 0x000fe2000000001f */
[----:B------:R-:W-:Y:S01]  /*b9d0*/  FFMA.FTZ R194, R11, UR7, -R166 ;  /* 0x000000070bc27c23 */ /* 0x000fe200080108a6 */
[----:B------:R-:W-:Y:S01]  /*b9e0*/  PRMT R25, R26, 0x5410, R25 ;  /* 0x000054101a197816 */ /* 0x000fe20000000019 */
[----:B------:R-:W-:Y:S01]  /*b9f0*/  FFMA.FTZ R191, R14, UR7, -R167 ;  /* 0x000000070ebf7c23 */ /* 0x000fe200080108a7 */
[----:B------:R-:W-:Y:S01]  /*ba00*/  PRMT R26, R27, 0x7632, R26 ;  /* 0x000076321b1a7816 */ /* 0x000fe2000000001a */
[--C-:B------:R-:W-:Y:S01]  /*ba10*/  FFMA.FTZ R198, R21, UR7, -R166.reuse ;  /* 0x0000000715c67c23 */ /* 0x100fe200080108a6 */
[----:B------:R-:W-:Y:S01]  /*ba20*/  LOP3.LUT R19, R4, 0xff00ff, RZ, 0xc0, !PT ;  /* 0x00ff00ff04137812 */ /* 0x000fe200078ec0ff */
[----:B------:R-:W-:Y:S01]  /*ba30*/  MUFU.EX2 R195, R195 ;  /* 0x000000c300c37308 */ /* 0x000fe20000000800 */
[----:B------:R-:W-:Y:S01]  /*ba40*/  FSEL R4, R173, RZ, P0 ;  /* 0x000000ffad047208 */ /* 0x000fe20000000000 */
[----:B------:R-:W-:Y:S01]  /*ba50*/  FFMA.FTZ R196, R15, UR7, -R166 ;  /* 0x000000070fc47c23 */ /* 0x000fe200080108a6 */
[----:B------:R-:W-:Y:S01]  /*ba60*/  SHF.R.U32.HI R27, RZ, 0x18, R27 ;  /* 0x00000018ff1b7819 */ /* 0x000fe2000001161b */
[----:B------:R-:W4:Y:S01]  /*ba70*/  MUFU.EX2 R194, R194 ;  /* 0x000000c200c27308 */ /* 0x000f220000000800 */
[----:B------:R-:W-:Y:S01]  /*ba80*/  LOP3.LUT R26, R26, 0xff, RZ, 0xc0, !PT ;  /* 0x000000ff1a1a7812 */ /* 0x000fe200078ec0ff */
[----:B------:R-:W-:Y:S01]  /*ba90*/  FADD.FTZ R8, R165, -R4 ;  /* 0x80000004a5087221 */ /* 0x000fe20000010000 */
[C---:B------:R-:W-:Y:S01]  /*baa0*/  PRMT R30, R32.reuse, 0x7773, RZ ;  /* 0x00007773201e7816 */ /* 0x040fe200000000ff */
[----:B------:R-:W-:Y:S01]  /*bab0*/  MUFU.EX2 R190, R190 ;  /* 0x000000be00be7308 */ /* 0x000fe20000000800 */
[----:B------:R-:W-:Y:S01]  /*bac0*/  PRMT R5, R32, 0x7772, RZ ;  /* 0x0000777220057816 */ /* 0x000fe200000000ff */
[----:B------:R-:W-:Y:S01]  /*bad0*/  FMUL.FTZ R201, R8, UR7 ;  /* 0x0000000708c97c20 */ /* 0x000fe20008410000 */
[--C-:B------:R-:W-:Y:S01]  /*bae0*/  HSET2.LE.AND R4, R7, R2.reuse, PT ;  /* 0x0000000207047233 */ /* 0x100fe20003803000 */
[----:B------:R-:W5:Y:S01]  /*baf0*/  MUFU.EX2 R197, R197 ;  /* 0x000000c500c57308 */ /* 0x000f620000000800 */
[----:B------:R-:W-:Y:S01]  /*bb00*/  PRMT R27, R26, 0x5410, R27 ;  /* 0x000054101a1b7816 */ /* 0x000fe2000000001b */
[----:B------:R-:W-:Y:S01]  /*bb10*/  FMUL.FTZ R24, R24, UR7 ;  /* 0x0000000718187c20 */ /* 0x000fe20008410000 */
[--C-:B------:R-:W-:Y:S01]  /*bb20*/  HSET2.LE.AND R10, R19, R2.reuse, PT ;  /* 0x00000002130a7233 */ /* 0x100fe20003803000 */
[----:B------:R-:W-:Y:S01]  /*bb30*/  MUFU.EX2 R0, R0 ;  /* 0x0000000000007308 */ /* 0x000fe20000000800 */
[----:B--2---:R-:W-:Y:S01]  /*bb40*/  F2FP.F16.F32.PACK_AB R11, R172, R184 ;  /* 0x000000b8ac0b723e */ /* 0x004fe200000000ff */
[----:B------:R-:W-:Y:S01]  /*bb50*/  FMUL.FTZ R22, R22, UR7 ;  /* 0x0000000716167c20 */ /* 0x000fe20008410000 */
[----:B------:R-:W-:Y:S01]  /*bb60*/  PRMT R5, R5, 0x5410, R30 ;  /* 0x0000541005057816 */ /* 0x000fe2000000001e */
[----:B------:R-:W-:Y:S01]  /*bb70*/  MUFU.EX2 R189, R189 ;  /* 0x000000bd00bd7308 */ /* 0x000fe20000000800 */
[----:B-1----:R-:W-:Y:S01]  /*bb80*/  F2FP.F16.F32.PACK_AB R7, R193, R188 ;  /* 0x000000bcc107723e */ /* 0x002fe200000000ff */
[----:B------:R-:W-:Y:S01]  /*bb90*/  FMUL.FTZ R20, R20, UR7 ;  /* 0x0000000714147c20 */ /* 0x000fe20008410000 */
[----:B------:R-:W-:Y:S01]  /*bba0*/  LOP3.LUT R4, R11, R4, RZ, 0xc0, !PT ;  /* 0x000000040b047212 */ /* 0x000fe200078ec0ff */
[----:B------:R-:W-:Y:S01]  /*bbb0*/  MUFU.EX2 R192, R192 ;  /* 0x000000c000c07308 */ /* 0x000fe20000000800 */
[----:B------:R-:W-:Y:S01]  /*bbc0*/  LOP3.LUT R7, R7, R10, RZ, 0xc0, !PT ;  /* 0x0000000a07077212 */ /* 0x000fe200078ec0ff */
[--C-:B------:R-:W-:Y:S01]  /*bbd0*/  FFMA.FTZ R248, R248, UR7, -R167.reuse ;  /* 0x00000007f8f87c23 */ /* 0x100fe200080108a7 */
[--C-:B------:R-:W-:Y:S01]  /*bbe0*/  HSET2.LE.AND R27, R27, R2.reuse, PT ;  /* 0x000000021b1b7233 */ /* 0x100fe20003803000 */
[----:B------:R-:W-:Y:S01]  /*bbf0*/  MUFU.EX2 R191, R191 ;  /* 0x000000bf00bf7308 */ /* 0x000fe20000000800 */
[----:B------:R-:W-:Y:S01]  /*bc00*/  LOP3.LUT R11, R5, 0xff00ff, RZ, 0xc0, !PT ;  /* 0x00ff00ff050b7812 */ /* 0x000fe200078ec0ff */
[----:B------:R-:W-:Y:S01]  /*bc10*/  FFMA.FTZ R245, R245, UR7, -R167 ;  /* 0x00000007f5f57c23 */ /* 0x000fe200080108a7 */
[----:B---3--:R-:W-:Y:S01]  /*bc20*/  F2FP.F16.F32.PACK_AB R10, R168, R187 ;  /* 0x000000bba80a723e */ /* 0x008fe200000000ff */
[----:B------:R-:W-:Y:S01]  /*bc30*/  MUFU.EX2 R198, R198 ;  /* 0x000000c600c67308 */ /* 0x000fe20000000800 */
[----:B------:R-:W-:Y:S01]  /*bc40*/  LOP3.LUT R28, R28, 0xff, RZ, 0xc0, !PT ;  /* 0x000000ff1c1c7812 */ /* 0x000fe200078ec0ff */
[--C-:B------:R-:W-:Y:S01]  /*bc50*/  FFMA.FTZ R241, R241, UR7, -R166.reuse ;  /* 0x00000007f1f17c23 */ /* 0x100fe200080108a6 */
[----:B------:R-:W-:Y:S01]  /*bc60*/  LOP3.LUT R5, R10, R27, RZ, 0xc0, !PT ;  /* 0x0000001b0a057212 */ /* 0x000fe200078ec0ff */
[----:B------:R-:W-:Y:S01]  /*bc70*/  MUFU.EX2 R196, R196 ;  /* 0x000000c400c47308 */ /* 0x000fe20000000800 */
[--C-:B------:R-:W-:Y:S01]  /*bc80*/  HSET2.LE.AND R11, R11, R2.reuse, PT ;  /* 0x000000020b0b7233 */ /* 0x100fe20003803000 */
[--C-:B------:R-:W-:Y:S01]  /*bc90*/  FFMA.FTZ R239, R239, UR7, -R166.reuse ;  /* 0x00000007efef7c23 */ /* 0x100fe200080108a6 */
[----:B------:R-:W-:Y:S01]  /*bca0*/  PRMT R17, R28, 0x5410, R17 ;  /* 0x000054101c117816 */ /* 0x000fe20000000011 */
[----:B------:R-:W1:Y:S01]  /*bcb0*/  MUFU.EX2 R230, R24 ;  /* 0x0000001800e67308 */ /* 0x000e620000000800 */
[--C-:B------:R-:W-:Y:S01]  /*bcc0*/  HSET2.LE.AND R10, R25, R2.reuse, PT ;  /* 0x00000002190a7233 */ /* 0x100fe20003803000 */
[----:B------:R-:W-:Y:S01]  /*bcd0*/  LDSM.16.MT88.4 R28, [R212+0xb000] ;  /* 0x00b00000d41c783b */ /* 0x000fe20000004200 */
[----:B----4-:R-:W-:Y:S01]  /*bce0*/  F2FP.F16.F32.PACK_AB R8, R194, R195 ;  /* 0x000000c3c208723e */ /* 0x010fe200000000ff */
[----:B------:R-:W2:Y:S01]  /*bcf0*/  MUFU.EX2 R203, R22 ;  /* 0x0000001600cb7308 */ /* 0x000ea20000000800 */
[----:B-----5:R-:W-:Y:S01]  /*bd00*/  F2FP.F16.F32.PACK_AB R13, R197, R190 ;  /* 0x000000bec50d723e */ /* 0x020fe200000000ff */
[----:B------:R-:W-:Y:S01]  /*bd10*/  FFMA.FTZ R164, R164, UR7, -R166 ;  /* 0x00000007a4a47c23 */ /* 0x000fe200080108a6 */
[----:B------:R-:W-:Y:S01]  /*bd20*/  LOP3.LUT R11, R8, R11, RZ, 0xc0, !PT ;  /* 0x0000000b080b7212 */ /* 0x000fe200078ec0ff */
[----:B------:R-:W3:Y:S01]  /*bd30*/  MUFU.EX2 R202, R20 ;  /* 0x0000001400ca7308 */ /* 0x000ee20000000800 */
[--C-:B------:R-:W-:Y:S01]  /*bd40*/  HSET2.LE.AND R6, R17, R2.reuse, PT ;  /* 0x0000000211067233 */ /* 0x100fe20003803000 */
[----:B------:R-:W-:Y:S01]  /*bd50*/  FFMA.FTZ R182, R182, UR7, -R199 ;  /* 0x00000007b6b67c23 */ /* 0x000fe200080108c7 */
[----:B------:R-:W-:Y:S01]  /*bd60*/  LOP3.LUT R10, R13, R10, RZ, 0xc0, !PT ;  /* 0x0000000a0d0a7212 */ /* 0x000fe200078ec0ff */
[----:B------:R-:W4:Y:S01]  /*bd70*/  MUFU.EX2 R201, R201 ;  /* 0x000000c900c97308 */ /* 0x000f220000000800 */
[--C-:B------:R-:W-:Y:S01]  /*bd80*/  HSET2.LE.AND R8, R9, R2.reuse, PT ;  /* 0x0000000209087233 */ /* 0x100fe20003803000 */
[----:B-1----:R-:W-:Y:S01]  /*bd90*/  FMUL.FTZ R160, R160, R230 ;  /* 0x000000e6a0a07220 */ /* 0x002fe20000410000 */
[----:B------:R-:W-:Y:S01]  /*bda0*/  F2FP.F16.F32.PACK_AB R17, R189, R0 ;  /* 0x00000000bd11723e */ /* 0x000fe200000000ff */
[----:B------:R-:W-:Y:S01]  /*bdb0*/  FMUL.FTZ R161, R161, R230 ;  /* 0x000000e6a1a17220 */ /* 0x000fe20000410000 */
[----:B------:R-:W-:Y:S01]  /*bdc0*/  HSET2.LE.AND R9, R23, R2, PT ;  /* 0x0000000217097233 */ /* 0x000fe20003803000 */
[-C--:B--2---:R-:W-:Y:S01]  /*bdd0*/  FMUL.FTZ R162, R162, R203.reuse ;  /* 0x000000cba2a27220 */ /* 0x084fe20000410000 */
[----:B------:R-:W-:Y:S01]  /*bde0*/  F2FP.F16.F32.PACK_AB R13, R191, R192 ;  /* 0x000000c0bf0d723e */ /* 0x000fe200000000ff */
[----:B------:R-:W-:Y:S01]  /*bdf0*/  FMUL.FTZ R163, R163, R203 ;  /* 0x000000cba3a37220 */ /* 0x000fe20000410000 */
[----:B------:R-:W-:Y:S01]  /*be00*/  F2FP.F16.F32.PACK_AB R12, R196, R198 ;  /* 0x000000c6c40c723e */ /* 0x000fe200000000ff */
[----:B---3--:R-:W-:Y:S01]  /*be10*/  FMUL.FTZ R156, R156, R202 ;  /* 0x000000ca9c9c7220 */ /* 0x008fe20000410000 */
[----:B------:R-:W-:Y:S01]  /*be20*/  LOP3.LUT R6, R17, R6, RZ, 0xc0, !PT ;  /* 0x0000000611067212 */ /* 0x000fe200078ec0ff */
[----:B------:R-:W-:Y:S01]  /*be30*/  FMUL.FTZ R157, R157, R202 ;  /* 0x000000ca9d9d7220 */ /* 0x000fe20000410000 */
[----:B------:R-:W-:Y:S01]  /*be40*/  LOP3.LUT R8, R13, R8, RZ, 0xc0, !PT ;  /* 0x000000080d087212 */ /* 0x000fe200078ec0ff */
[----:B------:R-:W1:Y:S01]  /*be50*/  LDSM.16.MT88.4 R16, [R212+0xa000] ;  /* 0x00a00000d410783b */ /* 0x000e620000004200 */
[----:B------:R-:W-:Y:S01]  /*be60*/  LOP3.LUT R9, R12, R9, RZ, 0xc0, !PT ;  /* 0x000000090c097212 */ /* 0x000fe200078ec0ff */
[-C--:B----4-:R-:W-:Y:S01]  /*be70*/  FMUL.FTZ R158, R158, R201.reuse ;  /* 0x000000c99e9e7220 */ /* 0x090fe20000410000 */
[----:B------:R-:W-:Y:S01]  /*be80*/  IADD3 R242, PT, PT, R212, 0xa040, RZ ;  /* 0x0000a040d4f27810 */ /* 0x000fe20007ffe0ff */
[----:B------:R-:W2:Y:S01]  /*be90*/  LDSM.16.MT88.4 R12, [R169+0xa000] ;  /* 0x00a00000a90c783b */ /* 0x000ea20000004200 */
[----:B------:R-:W-:Y:S01]  /*bea0*/  @P6 IADD3 R242, PT, PT, R224, -0x40, RZ ;  /* 0xffffffc0e0f26810 */ /* 0x000fe20007ffe0ff */
[-C--:B------:R-:W-:Y:S01]  /*beb0*/  FMUL.FTZ R159, R159, R201.reuse ;  /* 0x000000c99f9f7220 */ /* 0x080fe20000410000 */
[-C--:B------:R-:W-:Y:S01]  /*bec0*/  FMUL.FTZ R152, R152, R202.reuse ;  /* 0x000000ca98987220 */ /* 0x080fe20000410000 */
[----:B------:R-:W-:Y:S01]  /*bed0*/  FMUL.FTZ R153, R153, R202 ;  /* 0x000000ca99997220 */ /* 0x000fe20000410000 */
        /* <DEDUP_REMOVED lines=23> */
[----:B------:R-:W3:Y:S01]  /*c050*/  LDSM.16.MT88.4 R20, [R3] ;  /* 0x000000000314783b */ /* 0x000ee20000004200 */
[-C--:B------:R-:W-:Y:S01]  /*c060*/  FMUL.FTZ R72, R72, R202.reuse ;  /* 0x000000ca48487220 */ /* 0x080fe20000410000 */
[----:B------:R-:W-:Y:S01]  /*c070*/  FMUL.FTZ R73, R73, R202 ;  /* 0x000000ca49497220 */ /* 0x000fe20000410000 */
[-C--:B------:R-:W-:Y:S01]  /*c080*/  FMUL.FTZ R74, R74, R201.reuse ;  /* 0x000000c94a4a7220 */ /* 0x080fe20000410000 */
[----:B------:R-:W4:Y:S01]  /*c090*/  LDSM.16.MT88.4 R32, [R242] ;  /* 0x00000000f220783b */ /* 0x000f220000004200 */
[----:B------:R-:W-:Y:S01]  /*c0a0*/  FMUL.FTZ R75, R75, R201 ;  /* 0x000000c94b4b7220 */ /* 0x000fe20000410000 */
[-C--:B------:R-:W-:Y:S01]  /*c0b0*/  FMUL.FTZ R68, R68, R230.reuse ;  /* 0x000000e644447220 */ /* 0x080fe20000410000 */
[----:B------:R-:W-:Y:S01]  /*c0c0*/  FMUL.FTZ R69, R69, R230 ;  /* 0x000000e645457220 */ /* 0x000fe20000410000 */
[-C--:B-1----:R-:W-:Y:S01]  /*c0d0*/  HMMA.16816.F32 R160, R4, R16.reuse, R160 ;  /* 0x0000001004a0723c */ /* 0x082fe200000018a0 */
[----:B------:R-:W1:Y:S01]  /*c0e0*/  LDSM.16.MT88.4 R24, [R169+0xb000] ;  /* 0x00b00000a918783b */ /* 0x000e620000004200 */
[-C--:B------:R-:W-:Y:S01]  /*c0f0*/  FMUL.FTZ R70, R70, R203.reuse ;  /* 0x000000cb46467220 */ /* 0x080fe20000410000 */
[----:B------:R-:W-:Y:S01]  /*c100*/  FMUL.FTZ R71, R71, R203 ;  /* 0x000000cb47477220 */ /* 0x000fe20000410000 */
        /* <DEDUP_REMOVED lines=48> */
[----:B------:R-:W-:Y:S01]  /*c410*/  FMUL.FTZ R137, R137, R202 ;  /* 0x000000ca89897220 */ /* 0x000fe20000410000 */
[-C--:B------:R-:W-:Y:S01]  /*c420*/  FMUL.FTZ R138, R138, R201.reuse ;  /* 0x000000c98a8a7220 */ /* 0x080fe20000410000 */
[----:B------:R-:W-:Y:S01]  /*c430*/  FMUL.FTZ R139, R139, R201 ;  /* 0x000000c98b8b7220 */ /* 0x000fe20000410000 */
[-C--:B------:R-:W-:Y:S01]  /*c440*/  FMUL.FTZ R116, R116, R230.reuse ;  /* 0x000000e674747220 */ /* 0x080fe20000410000 */
[----:B------:R-:W-:Y:S01]  /*c450*/  HMMA.16816.F32 R48, R4, R14, R48 ;  /* 0x0000000e0430723c */ /* 0x000fe20000001830 */
[----:B------:R2:W5:Y:S01]  /*c460*/  LDSM.16.MT88.4 R12, [R3+0x1000] ;  /* 0x00100000030c783b */ /* 0x0005620000004200 */
        /* <DEDUP_REMOVED lines=8> */
[----:B------:R-:W-:Y:S01]  /*c4f0*/  MUFU.EX2 R241, R241 ;  /* 0x000000f100f17308 */ /* 0x000fe20000000800 */
[-C--:B------:R-:W-:Y:S01]  /*c500*/  FMUL.FTZ R52, R52, R230.reuse ;  /* 0x000000e634347220 */ /* 0x080fe20000410000 */
[-C--:B------:R-:W-:Y:S01]  /*c510*/  FMUL.FTZ R53, R53, R230.reuse ;  /* 0x000000e635357220 */ /* 0x080fe20000410000 */
[-C--:B------:R-:W-:Y:S01]  /*c520*/  FMUL.FTZ R54, R54, R203.reuse ;  /* 0x000000cb36367220 */ /* 0x080fe20000410000 */
[----:B------:R-:W-:Y:S01]  /*c530*/  MUFU.EX2 R239, R239 ;  /* 0x000000ef00ef7308 */ /* 0x000fe20000000800 */
[-C--:B------:R-:W-:Y:S01]  /*c540*/  FMUL.FTZ R55, R55, R203.reuse ;  /* 0x000000cb37377220 */ /* 0x080fe20000410000 */
[----:B------:R-:W-:Y:S01]  /*c550*/  HMMA.16816.F32 R68, R4, R20, R68 ;  /* 0x000000140444723c */ /* 0x000fe20000001844 */
[----:B------:R-:W-:Y:S01]  /*c560*/  IMAD.WIDE.U32 R20, R249, -0x2daee0ad, RZ ;  /* 0xd2511f53f9147825 */ /* 0x000fe200078e00ff */
[----:B------:R-:W-:Y:S03]  /*c570*/  MUFU.EX2 R245, R245 ;  /* 0x000000f500f57308 */ /* 0x000fe60000000800 */
[-C--:B------:R-:W-:Y:S01]  /*c580*/  FMUL.FTZ R64, R64, R230.reuse ;  /* 0x000000e640407220 */ /* 0x080fe20000410000 */
[-C--:B------:R-:W-:Y:S01]  /*c590*/  FMUL.FTZ R65, R65, R230.reuse ;  /* 0x000000e641417220 */ /* 0x080fe20000410000 */
[-C--:B------:R-:W-:Y:S01]  /*c5a0*/  FMUL.FTZ R66, R66, R203.reuse ;  /* 0x000000cb42427220 */ /* 0x080fe20000410000 */
[----:B------:R-:W-:Y:S01]  /*c5b0*/  LOP3.LUT R250, R250, UR17, R21, 0x96, !PT ;  /* 0x00000011fafa7c12 */ /* 0x000fe2000f8e9615 */
[-C--:B------:R-:W-:Y:S01]  /*c5c0*/  FMUL.FTZ R67, R67, R203.reuse ;  /* 0x000000cb43437220 */ /* 0x080fe20000410000 */
[C---:B----4-:R-:W-:Y:S01]  /*c5d0*/  HMMA.16816.F32 R56, R8.reuse, R32, R56 ;  /* 0x000000200838723c */ /* 0x050fe20000001838 */
[----:B--2---:R-:W-:Y:S01]  /*c5e0*/  PRMT R3, R20, 0x7773, RZ ;  /* 0x0000777314037816 */ /* 0x004fe200000000ff */
        /* <DEDUP_REMOVED lines=32> */
[----:B------:R-:W-:Y:S01]  /*c7f0*/  FFMA.FTZ R231, R231, R230, R184 ;  /* 0x000000e6e7e77223 */ /* 0x000fe200000100b8 */
[----:B------:R-:W-:Y:S01]  /*c800*/  FFMA.FTZ R187, R228, R203, R187 ;  /* 0x000000cbe4bb7223 */ /* 0x000fe200000100bb */
[----:B------:R-:W-:Y:S01]  /*c810*/  FFMA.FTZ R192, R229, R202, R192 ;  /* 0x000000cae5c07223 */ /* 0x000fe200000100c0 */
[----:B------:R-:W-:Y:S01]  /*c820*/  FFMA.FTZ R201, R225, R201, R198 ;  /* 0x000000c9e1c97223 */ /* 0x000fe200000100c6 */
[----:B------:R-:W-:Y:S01]  /*c830*/  FADD.FTZ R231, R172, R231 ;  /* 0x000000e7ace77221 */ /* 0x000fe20000010000 */
[----:B------:R-:W-:Y:S01]  /*c840*/  FADD.FTZ R187, R168, R187 ;  /* 0x000000bba8bb7221 */ /* 0x000fe20000010000 */
[C---:B-1----:R-:W-:Y:S01]  /*c850*/  HMMA.16816.F32 R104, R8.reuse, R24, R104 ;  /* 0x000000180868723c */ /* 0x042fe20000001868 */
        /* <DEDUP_REMOVED lines=11> */
[----:B------:R-:W-:-:S04]  /*c910*/  MOV R168, R186 ;  /* 0x000000ba00a87202 */ /* 0x000fc80000000f00 */
[C---:B-----5:R-:W-:Y:S08]  /*c920*/  HMMA.16816.F32 R120, R8.reuse, R16, R120 ;  /* 0x000000100878723c */ /* 0x060ff00000001878 */
[C---:B------:R-:W-:Y:S08]  /*c930*/  HMMA.16816.F32 R124, R8.reuse, R18, R124 ;  /* 0x00000012087c723c */ /* 0x040ff0000000187c */
[C---:B------:R-:W-:Y:S08]  /*c940*/  HMMA.16816.F32 R128, R8.reuse, R12, R128 ;  /* 0x0000000c0880723c */ /* 0x040ff00000001880 */
[----:B------:R-:W-:Y:S01]  /*c950*/  HMMA.16816.F32 R136, R8, R14, R136 ;  /* 0x0000000e0888723c */ /* 0x000fe20000001888 */
[----:B------:R-:W-:-:S02]  /*c960*/  MOV R10, R20 ;  /* 0x00000014000a7202 */ /* 0x000fc40000000f00 */
[C---:B------:R-:W-:Y:S02]  /*c970*/  PRMT R8, R20.reuse, 0x7772, RZ ;  /* 0x0000777214087816 */ /* 0x040fe400000000ff */
[----:B------:R-:W-:Y:S02]  /*c980*/  PRMT R9, R20, 0x7771, RZ ;  /* 0x0000777114097816 */ /* 0x000fe400000000ff */
[----:B------:R-:W-:Y:S01]  /*c990*/  LOP3.LUT R10, R10, 0xff, RZ, 0xc0, !PT ;  /* 0x000000ff0a0a7812 */ /* 0x000fe200078ec0ff */
[C---:B------:R-:W-:Y:S01]  /*c9a0*/  HMMA.16816.F32 R116, R4.reuse, R16, R116 ;  /* 0x000000100474723c */ /* 0x040fe20000001874 */
[----:B------:R-:W-:Y:S01]  /*c9b0*/  PRMT R8, R8, 0x5410, R3 ;  /* 0x0000541008087816 */ /* 0x000fe20000000003 */
[----:B------:R-:W-:Y:S01]  /*c9c0*/  FFMA.FTZ R3, R247, UR7, -R167 ;  /* 0x00000007f7037c23 */ /* 0x000fe200080108a7 */
[----:B------:R-:W-:Y:S01]  /*c9d0*/  PRMT R9, R10, 0x5410, R9 ;  /* 0x000054100a097816 */ /* 0x000fe20000000009 */
[----:B------:R-:W-:Y:S01]  /*c9e0*/  FFMA.FTZ R167, R246, UR7, -R167 ;  /* 0x00000007f6a77c23 */ /* 0x000fe200080108a7 */
[C---:B------:R-:W-:Y:S01]  /*c9f0*/  LOP3.LUT R10, R250.reuse, 0xffff, RZ, 0xc0, !PT ;  /* 0x0000fffffa0a7812 */ /* 0x040fe200078ec0ff */
[----:B------:R-:W-:Y:S01]  /*ca00*/  MUFU.EX2 R246, R248 ;  /* 0x000000f800f67308 */ /* 0x000fe20000000800 */
[----:B------:R-:W-:Y:S01]  /*ca10*/  LOP3.LUT R11, R250, 0xff, RZ, 0xc0, !PT ;  /* 0x000000fffa0b7812 */ /* 0x000fe200078ec0ff */
[----:B------:R-:W-:Y:S01]  /*ca20*/  FFMA.FTZ R16, R244, UR7, -R166 ;  /* 0x00000007f4107c23 */ /* 0x000fe200080108a6 */
[----:B------:R-:W-:Y:S01]  /*ca30*/  SHF.R.U32.HI R10, RZ, 0x8, R10 ;  /* 0x00000008ff0a7819 */ /* 0x000fe2000001160a */
[----:B------:R-:W1:Y:S01]  /*ca40*/  MUFU.EX2 R3, R3 ;  /* 0x0000000300037308 */ /* 0x000e620000000800 */
[----:B------:R-:W-:Y:S01]  /*ca50*/  HMMA.16816.F32 R140, R4, R12, R140 ;  /* 0x0000000c048c723c */ /* 0x000fe2000000188c */
[----:B------:R-:W-:-:S02]  /*ca60*/  SHF.R.U32.HI R12, RZ, 0x18, R250 ;  /* 0x00000018ff0c7819 */ /* 0x000fc400000116fa */
[--C-:B------:R-:W-:Y:S01]  /*ca70*/  PRMT R11, R11, 0x5410, R10.reuse ;  /* 0x000054100b0b7816 */ /* 0x100fe2000000000a */
[----:B------:R-:W2:Y:S01]  /*ca80*/  MUFU.EX2 R248, R16 ;  /* 0x0000001000f87308 */ /* 0x000ea20000000800 */
[----:B------:R-:W-:Y:S02]  /*ca90*/  PRMT R10, R250, 0x7632, R10 ;  /* 0x00007632fa0a7816 */ /* 0x000fe4000000000a */
[----:B------:R-:W-:Y:S01]  /*caa0*/  LOP3.LUT R17, R8, 0xff00ff, RZ, 0xc0, !PT ;  /* 0x00ff00ff08117812 */ /* 0x000fe200078ec0ff */
[----:B------:R3:W4:Y:S01]  /*cab0*/  MUFU.EX2 R250, R164 ;  /* 0x000000a400fa7308 */ /* 0x0007220000000800 */
[----:B------:R-:W-:Y:S01]  /*cac0*/  LOP3.LUT R13, R10, 0xff, RZ, 0xc0, !PT ;  /* 0x000000ff0a0d7812 */ /* 0x000fe200078ec0ff */
[----:B------:R-:W-:Y:S01]  /*cad0*/  HMMA.16816.F32 R52, R4, R32, R52 ;  /* 0x000000200434723c */ /* 0x000fe20000001834 */
[----:B------:R-:W-:Y:S01]  /*cae0*/  HSET2.LE.AND R11, R11, R2, PT ;  /* 0x000000020b0b7233 */ /* 0x000fe20003803000 */
[----:B------:R-:W5:Y:S01]  /*caf0*/  MUFU.EX2 R244, R167 ;  /* 0x000000a700f47308 */ /* 0x000f620000000800 */
[----:B-1----:R-:W-:Y:S01]  /*cb00*/  F2FP.F16.F32.PACK_AB R10, R246, R3 ;  /* 0x00000003f60a723e */ /* 0x002fe200000000ff */
[----:B------:R-:W-:Y:S01]  /*cb10*/  FADD.FTZ R3, R3, R190 ;  /* 0x000000be03037221 */ /* 0x000fe20000010000 */
[----:B------:R-:W-:-:S02]  /*cb20*/  PRMT R13, R13, 0x5410, R12 ;  /* 0x000054100d0d7816 */ /* 0x000fc4000000000c */
[--C-:B------:R-:W-:Y:S01]  /*cb30*/  HSET2.LE.AND R9, R9, R2.reuse, PT ;  /* 0x0000000209097233 */ /* 0x100fe20003803000 */
[C---:B------:R-:W-:Y:S01]  /*cb40*/  HMMA.16816.F32 R64, R4.reuse, R34, R64 ;  /* 0x000000220440723c */ /* 0x040fe20000001840 */
[--C-:B------:R-:W-:Y:S01]  /*cb50*/  HSET2.LE.AND R17, R17, R2.reuse, PT ;  /* 0x0000000211117233 */ /* 0x100fe20003803000 */
[----:B------:R-:W1:Y:S01]  /*cb60*/  LDSM.16.MT88.4 R32, [R169+0xa800] ;  /* 0x00a80000a920783b */ /* 0x000e620000004200 */
[----:B------:R-:W-:Y:S01]  /*cb70*/  HSET2.LE.AND R13, R13, R2, PT ;  /* 0x000000020d0d7233 */ /* 0x000fe20003803000 */
[----:B------:R-:W-:Y:S01]  /*cb80*/  FADD.FTZ R246, R246, R3 ;  /* 0x00000003f6f67221 */ /* 0x000fe20000010000 */
[----:B---3--:R-:W-:Y:S02]  /*cb90*/  LOP3.LUT R164, R10, R11, RZ, 0xc0, !PT ;  /* 0x0000000b0aa47212 */ /* 0x008fe400078ec0ff */
[----:B--2---:R-:W-:Y:S01]  /*cba0*/  F2FP.F16.F32.PACK_AB R10, R248, R241 ;  /* 0x000000f1f80a723e */ /* 0x004fe200000000ff */
[C---:B------:R-:W-:Y:S01]  /*cbb0*/  HMMA.16816.F32 R80, R4.reuse, R22, R80 ;  /* 0x000000160450723c */ /* 0x040fe20000001850 */
[----:B----4-:R-:W-:Y:S01]  /*cbc0*/  F2FP.F16.F32.PACK_AB R8, R239, R250 ;  /* 0x000000faef08723e */ /* 0x010fe200000000ff */
[----:B------:R-:W2:Y:S01]  /*cbd0*/  LDSM.16.MT88.4 R20, [R242+0x800] ;  /* 0x00080000f214783b */ /* 0x000ea20000004200 */
[----:B-----5:R-:W-:Y:S01]  /*cbe0*/  F2FP.F16.F32.PACK_AB R166, R244, R245 ;  /* 0x000000f5f4a6723e */ /* 0x020fe200000000ff */
[----:B------:R-:W-:Y:S01]  /*cbf0*/  FADD.FTZ R241, R241, R194 ;  /* 0x000000c2f1f17221 */ /* 0x000fe20000010000 */
[----:B------:R-:W-:Y:S01]  /*cc00*/  LOP3.LUT R165, R10, R13, RZ, 0xc0, !PT ;  /* 0x0000000d0aa57212 */ /* 0x000fe200078ec0ff */
[----:B------:R-:W-:Y:S01]  /*cc10*/  FADD.FTZ R229, R245, R246 ;  /* 0x000000f6f5e57221 */ /* 0x000fe20000010000 */
[----:B------:R-:W-:Y:S01]  /*cc20*/  LOP3.LUT R166, R166, R9, RZ, 0xc0, !PT ;  /* 0x00000009a6a67212 */ /* 0x000fe200078ec0ff */
[----:B------:R-:W-:Y:S01]  /*cc30*/  HMMA.16816.F32 R84, R4, R28, R84 ;  /* 0x0000001c0454723c */ /* 0x000fe20000001854 */
[----:B------:R-:W-:Y:S01]  /*cc40*/  LOP3.LUT R167, R8, R17, RZ, 0xc0, !PT ;  /* 0x0000001108a77212 */ /* 0x000fe200078ec0ff */
[----:B------:R-:W-:Y:S01]  /*cc50*/  FADD.FTZ R241, R248, R241 ;  /* 0x000000f1f8f17221 */ /* 0x000fe20000010000 */
[----:B------:R-:W-:Y:S01]  /*cc60*/  LDSM.16.MT88.4 R8, [R242+0x1800] ;  /* 0x00180000f208783b */ /* 0x000fe20000004200 */
[----:B------:R-:W-:-:S02]  /*cc70*/  FADD.FTZ R229, R244, R229 ;  /* 0x000000e5f4e57221 */ /* 0x000fc40000010000 */
[----:B------:R-:W-:Y:S02]  /*cc80*/  FADD.FTZ R250, R250, R241 ;  /* 0x000000f1fafa7221 */ /* 0x000fe40000010000 */
[----:B------:R-:W-:Y:S01]  /*cc90*/  HMMA.16816.F32 R96, R4, R30, R96 ;  /* 0x0000001e0460723c */ /* 0x000fe20000001860 */
[----:B------:R3:W-:Y:S01]  /*cca0*/  LDSM.16.MT88.4 R28, [R169+0xb800] ;  /* 0x00b80000a91c783b */ /* 0x0007e20000004200 */
[----:B------:R-:W-:-:S06]  /*ccb0*/  FADD.FTZ R225, R239, R250 ;  /* 0x000000faefe17221 */ /* 0x000fcc0000010000 */
[C---:B------:R-:W-:Y:S08]  /*ccc0*/  HMMA.16816.F32 R100, R4.reuse, R24, R100 ;  /* 0x000000180464723c */ /* 0x040ff00000001864 */
[C---:B------:R-:W-:Y:S01]  /*ccd0*/  HMMA.16816.F32 R112, R4.reuse, R26, R112 ;  /* 0x0000001a0470723c */ /* 0x040fe20000001870 */
[----:B------:R-:W4:Y:S07]  /*cce0*/  LDSM.16.MT88.4 R24, [R212+0xa800] ;  /* 0x00a80000d418783b */ /* 0x000f2e0000004200 */
[----:B------:R-:W-:Y:S01]  /*ccf0*/  HMMA.16816.F32 R144, R4, R18, R144 ;  /* 0x000000120490723c */ /* 0x000fe20000001890 */
[----:B------:R-:W5:Y:S01]  /*cd00*/  LDSM.16.MT88.4 R16, [R171+0x800] ;  /* 0x00080000ab10783b */ /* 0x000f620000004200 */
[--C-:B---3--:R-:W-:Y:S01]  /*cd10*/  FFMA.FTZ R169, R176, UR7, -R200.reuse ;  /* 0x00000007b0a97c23 */ /* 0x108fe200080108c8 */
[----:B------:R-:W-:-:S05]  /*cd20*/  FFMA.FTZ R176, R180, UR7, -R200 ;  /* 0x00000007b4b07c23 */ /* 0x000fca00080108c8 */
[----:B------:R-:W-:Y:S01]  /*cd30*/  HMMA.16816.F32 R4, R4, R14, R132 ;  /* 0x0000000e0404723c */ /* 0x000fe20000001884 */
[----:B------:R-:W3:Y:S01]  /*cd40*/  LDSM.16.MT88.4 R12, [R212+0xb800] ;  /* 0x00b80000d40c783b */ /* 0x000ee20000004200 */
[----:B------:R-:W-:Y:S03]  /*cd50*/  MUFU.EX2 R176, R176 ;  /* 0x000000b000b07308 */ /* 0x000fe60000000800 */
[----:B------:R-:W3:Y:S01]  /*cd60*/  LDSM.16.MT88.4 R132, [R171+0x1800] ;  /* 0x00180000ab84783b */ /* 0x000ee20000004200 */
[----:B------:R-:W-:Y:S02]  /*cd70*/  MUFU.EX2 R169, R169 ;  /* 0x000000a900a97308 */ /* 0x000fe40000000800 */
[C---:B-1----:R-:W-:Y:S08]  /*cd80*/  HMMA.16816.F32 R40, R164.reuse, R32, R40 ;  /* 0x00000020a428723c */ /* 0x042ff00000001828 */
[C---:B------:R-:W-:Y:S08]  /*cd90*/  HMMA.16816.F32 R44, R164.reuse, R34, R44 ;  /* 0x00000022a42c723c */ /* 0x040ff0000000182c */
[C---:B--2---:R-:W-:Y:S08]  /*cda0*/  HMMA.16816.F32 R56, R164.reuse, R20, R56 ;  /* 0x00000014a438723c */ /* 0x044ff00000001838 */
[C---:B----4-:R-:W-:Y:S08]  /*cdb0*/  HMMA.16816.F32 R156, R164.reuse, R24, R156 ;  /* 0x00000018a49c723c */ /* 0x050ff0000000189c */
[C---:B------:R-:W-:Y:S08]  /*cdc0*/  HMMA.16816.F32 R152, R164.reuse, R26, R152 ;  /* 0x0000001aa498723c */ /* 0x040ff00000001898 */
[C---:B------:R-:W-:Y:S08]  /*cdd0*/  HMMA.16816.F32 R60, R164.reuse, R22, R60 ;  /* 0x00000016a43c723c */ /* 0x040ff0000000183c */
[C---:B-----5:R-:W-:Y:S08]  /*cde0*/  HMMA.16816.F32 R72, R164.reuse, R16, R72 ;  /* 0x00000010a448723c */ /* 0x060ff00000001848 */
        /* <DEDUP_REMOVED lines=9> */
[----:B------:R-:W-:-:S05]  /*ce80*/  IMAD.WIDE.U32 R164, R240, -0x2daee0ad, RZ ;  /* 0xd2511f53f0a47825 */ /* 0x000fca00078e00ff */
[----:B------:R-:W-:Y:S02]  /*ce90*/  LOP3.LUT R238, R238, UR17, R165, 0x96, !PT ;  /* 0x00000011eeee7c12 */ /* 0x000fe4000f8e96a5 */
[----:B------:R-:W-:Y:S02]  /*cea0*/  MOV R166, R164 ;  /* 0x000000a400a67202 */ /* 0x000fe40000000f00 */
[C---:B------:R-:W-:Y:S02]  /*ceb0*/  PRMT R167, R164.reuse, 0x7771, RZ ;  /* 0x00007771a4a77816 */ /* 0x040fe400000000ff */
[C---:B------:R-:W-:Y:S02]  /*cec0*/  PRMT R165, R164.reuse, 0x7773, RZ ;  /* 0x00007773a4a57816 */ /* 0x040fe400000000ff */
[----:B------:R-:W-:Y:S02]  /*ced0*/  PRMT R164, R164, 0x7772, RZ ;  /* 0x00007772a4a47816 */ /* 0x000fe400000000ff */
[----:B------:R-:W-:-:S02]  /*cee0*/  LOP3.LUT R166, R166, 0xff, RZ, 0xc0, !PT ;  /* 0x000000ffa6a67812 */ /* 0x000fc400078ec0ff */
[----:B------:R-:W-:Y:S02]  /*cef0*/  PRMT R164, R164, 0x5410, R165 ;  /* 0x00005410a4a47816 */ /* 0x000fe400000000a5 */
[----:B------:R-:W-:Y:S02]  /*cf00*/  LOP3.LUT R165, R238, 0xffff, RZ, 0xc0, !PT ;  /* 0x0000ffffeea57812 */ /* 0x000fe400078ec0ff */
[----:B------:R-:W-:Y:S02]  /*cf10*/  PRMT R167, R166, 0x5410, R167 ;  /* 0x00005410a6a77816 */ /* 0x000fe400000000a7 */
[----:B------:R-:W-:Y:S02]  /*cf20*/  SHF.R.U32.HI R165, RZ, 0x8, R165 ;  /* 0x00000008ffa57819 */ /* 0x000fe400000116a5 */
[----:B------:R-:W-:Y:S02]  /*cf30*/  LOP3.LUT R166, R238, 0xff, RZ, 0xc0, !PT ;  /* 0x000000ffeea67812 */ /* 0x000fe400078ec0ff */
[----:B------:R-:W-:-:S02]  /*cf40*/  SHF.R.U32.HI R243, RZ, 0x18, R238 ;  /* 0x00000018fff37819 */ /* 0x000fc400000116ee */
[----:B------:R-:W-:Y:S02]  /*cf50*/  PRMT R165, R166, 0x5410, R165 ;  /* 0x00005410a6a57816 */ /* 0x000fe400000000a5 */
[----:B------:R-:W-:Y:S01]  /*cf60*/  PRMT R166, R238, 0x7632, R166 ;  /* 0x00007632eea67816 */ /* 0x000fe200000000a6 */
[--C-:B------:R-:W-:Y:S01]  /*cf70*/  FFMA.FTZ R238, R177, UR7, -R200.reuse ;  /* 0x00000007b1ee7c23 */ /* 0x100fe200080108c8 */
[----:B------:R-:W-:Y:S01]  /*cf80*/  FFMA.FTZ R177, R181, UR7, -R200 ;  /* 0x00000007b5b17c23 */ /* 0x000fe200080108c8 */
[--C-:B------:R-:W-:Y:S01]  /*cf90*/  FFMA.FTZ R181, R178, UR7, -R199.reuse ;  /* 0x00000007b2b57c23 */ /* 0x100fe200080108c7 */
[--C-:B------:R-:W-:Y:S01]  /*cfa0*/  FFMA.FTZ R178, R183, UR7, -R199.reuse ;  /* 0x00000007b7b27c23 */ /* 0x100fe200080108c7 */
[----:B------:R-:W-:Y:S01]  /*cfb0*/  LOP3.LUT R166, R166, 0xff, RZ, 0xc0, !PT ;  /* 0x000000ffa6a67812 */ /* 0x000fe200078ec0ff */
[----:B------:R-:W-:Y:S01]  /*cfc0*/  FFMA.FTZ R199, R179, UR7, -R199 ;  /* 0x00000007b3c77c23 */ /* 0x000fe200080108c7 */
[----:B------:R-:W-:Y:S01]  /*cfd0*/  LOP3.LUT R183, R164, 0xff00ff, RZ, 0xc0, !PT ;  /* 0x00ff00ffa4b77812 */ /* 0x000fe200078ec0ff */
[----:B------:R-:W1:Y:S01]  /*cfe0*/  MUFU.EX2 R177, R177 ;  /* 0x000000b100b17308 */ /* 0x000e620000000800 */
[----:B------:R-:W-:-:S02]  /*cff0*/  PRMT R243, R166, 0x5410, R243 ;  /* 0x00005410a6f37816 */ /* 0x000fc400000000f3 */
[--C-:B------:R-:W-:Y:S01]  /*d000*/  HSET2.LE.AND R166, R167, R2.reuse, PT ;  /* 0x00000002a7a67233 */ /* 0x100fe20003803000 */
[----:B------:R-:W-:Y:S01]  /*d010*/  MUFU.EX2 R179, R182 ;  /* 0x000000b600b37308 */ /* 0x000fe20000000800 */
[--C-:B------:R-:W-:Y:S02]  /*d020*/  HSET2.LE.AND R164, R165, R2.reuse, PT ;  /* 0x00000002a5a47233 */ /* 0x100fe40003803000 */
[--C-:B------:R-:W-:Y:S01]  /*d030*/  HSET2.LE.AND R167, R183, R2.reuse, PT ;  /* 0x00000002b7a77233 */ /* 0x100fe20003803000 */
[----:B------:R-:W2:Y:S01]  /*d040*/  MUFU.EX2 R178, R178 ;  /* 0x000000b200b27308 */ /* 0x000ea20000000800 */
[----:B------:R-:W-:-:S03]  /*d050*/  HSET2.LE.AND R165, R243, R2, PT ;  /* 0x00000002f3a57233 */ /* 0x000fc60003803000 */
[----:B------:R-:W3:Y:S01]  /*d060*/  MUFU.EX2 R180, R238 ;  /* 0x000000ee00b47308 */ /* 0x000ee20000000800 */
[----:B-1----:R-:W-:-:S03]  /*d070*/  F2FP.F16.F32.PACK_AB R183, R177, R176 ;  /* 0x000000b0b1b7723e */ /* 0x002fc600000000ff */
[----:B------:R-:W-:Y:S01]  /*d080*/  MUFU.EX2 R181, R181 ;  /* 0x000000b500b57308 */ /* 0x000fe20000000800 */
[----:B------:R-:W-:-:S03]  /*d090*/  LOP3.LUT R166, R183, R166, RZ, 0xc0, !PT ;  /* 0x000000a6b7a67212 */ /* 0x000fc600078ec0ff */
[----:B------:R-:W1:Y:S01]  /*d0a0*/  MUFU.EX2 R2, R199 ;  /* 0x000000c700027308 */ /* 0x000e620000000800 */
[----:B--2---:R-:W-:-:S04]  /*d0b0*/  F2FP.F16.F32.PACK_AB R182, R178, R179 ;  /* 0x000000b3b2b6723e */ /* 0x004fc800000000ff */
[----:B------:R-:W-:Y:S02]  /*d0c0*/  LOP3.LUT R167, R182, R167, RZ, 0xc0, !PT ;  /* 0x000000a7b6a77212 */ /* 0x000fe400078ec0ff */
[----:B---3--:R-:W-:Y:S01]  /*d0d0*/  F2FP.F16.F32.PACK_AB R183, R180, R169 ;  /* 0x000000a9b4b7723e */ /* 0x008fe200000000ff */
[----:B------:R-:W-:-:S03]  /*d0e0*/  FADD.FTZ R169, R169, R0 ;  /* 0x00000000a9a97221 */ /* 0x000fc60000010000 */
[----:B------:R-:W-:Y:S01]  /*d0f0*/  LOP3.LUT R164, R183, R164, RZ, 0xc0, !PT ;  /* 0x000000a4b7a47212 */ /* 0x000fe200078ec0ff */
[----:B------:R-:W-:Y:S01]  /*d100*/  FADD.FTZ R169, R180, R169 ;  /* 0x000000a9b4a97221 */ /* 0x000fe20000010000 */
[----:B-1----:R-:W-:Y:S01]  /*d110*/  F2FP.F16.F32.PACK_AB R182, R2, R181 ;  /* 0x000000b502b6723e */ /* 0x002fe200000000ff */
[----:B------:R-:W-:Y:S02]  /*d120*/  FADD.FTZ R181, R181, R188 ;  /* 0x000000bcb5b57221 */ /* 0x000fe40000010000 */
[----:B------:R-:W-:Y:S01]  /*d130*/  FADD.FTZ R176, R176, R169 ;  /* 0x000000a9b0b07221 */ /* 0x000fe20000010000 */
[----:B------:R-:W-:Y:S01]  /*d140*/  LOP3.LUT R165, R182, R165, RZ, 0xc0, !PT ;  /* 0x000000a5b6a57212 */ /* 0x000fe200078ec0ff */
[----:B------:R-:W-:Y:S02]  /*d150*/  FADD.FTZ R2, R2, R181 ;  /* 0x000000b502027221 */ /* 0x000fe40000010000 */
[----:B------:R-:W-:Y:S02]  /*d160*/  FADD.FTZ R231, R177, R176 ;  /* 0x000000b0b1e77221 */ /* 0x000fe40000010000 */
[----:B------:R-:W-:-:S02]  /*d170*/  FADD.FTZ R179, R179, R2 ;  /* 0x00000002b3b37221 */ /* 0x000fc40000010000 */
        /* <DEDUP_REMOVED lines=19> */
[----:B------:R-:W-:-:S15]  /*d2b0*/  MOV R167, R185 ;  /* 0x000000b900a77202 */ /* 0x000fde0000000f00 */
.L_x_1033:
[----:B------:R-:W-:-:S09]  /*d2c0*/  UISETP.GE.AND UP0, UPT, UR14, URZ, UPT ;  /* 0x000000ff0e00728c */ /* 0x000fd2000bf06270 */
[----:B------:R-:W-:Y:S05]  /*d2d0*/  BRA.U !UP0, `(.L_x_1037) ;  /* 0x0000002d08387547 */ /* 0x000fea000b800000 */
[----:B------:R-:W1:Y:S01]  /*d2e0*/  S2UR UR19, SR_CgaCtaId ;  /* 0x00000000001379c3 */ /* 0x000e620000008800 */
[----:B------:R-:W2:Y:S01]  /*d2f0*/  S2R R242, SR_TID.X ;  /* 0x0000000000f27919 */ /* 0x000ea20000002100 */
[----:B------:R-:W3:Y:S01]  /*d300*/  LDCU.64 UR6, c[0x0][0x3c0] ;  /* 0x00007800ff0677ac */ /* 0x000ee20008000a00 */
[----:B------:R-:W-:Y:S01]  /*d310*/  LOP3.LUT R241, R207, UR27, RZ, 0x3c, !PT ;  /* 0x0000001bcff17c12 */ /* 0x000fe2000f8e3cff */
[----:B------:R-:W-:Y:S01]  /*d320*/  IMAD.MOV.U32 R0, RZ, RZ, R165 ;  /* 0x000000ffff007224 */ /* 0x000fe200078e00a5 */
[----:B------:R-:W-:Y:S01]  /*d330*/  UIADD3 UR21, UPT, UPT, UR26, -0x61c88647, URZ ;  /* 0x9e3779b91a157890 */ /* 0x000fe2000fffe0ff */
[----:B------:R-:W-:Y:S02]  /*d340*/  IMAD.MOV.U32 R169, RZ, RZ, R166 ;  /* 0x000000ffffa97224 */ /* 0x000fe400078e00a6 */
[----:B------:R-:W4:Y:S01]  /*d350*/  S2UR UR16, SR_CgaCtaId ;  /* 0x00000000001079c3 */ /* 0x000f220000008800 */
[----:B------:R-:W-:Y:S01]  /*d360*/  UIADD3 UR24, UPT, UPT, UR26, 0x3c6ef372, URZ ;  /* 0x3c6ef3721a187890 */ /* 0x000fe2000fffe0ff */
[----:B------:R-:W-:Y:S01]  /*d370*/  IMAD.MOV.U32 R2, RZ, RZ, R167 ;  /* 0x000000ffff027224 */ /* 0x000fe200078e00a7 */
[----:B------:R-:W2:Y:S01]  /*d380*/  LDCU UR4, c[0x0][0x45c] ;  /* 0x00008b80ff0477ac */ /* 0x000ea20008000800 */
[----:B------:R-:W-:Y:S01]  /*d390*/  LOP3.LUT R240, R236, UR21, RZ, 0x3c, !PT ;  /* 0x00000015ecf07c12 */ /* 0x000fe2000f8e3cff */
[----:B------:R-:W-:Y:S01]  /*d3a0*/  IMAD.MOV.U32 R3, RZ, RZ, R168 ;  /* 0x000000ffff037224 */ /* 0x000fe200078e00a8 */
[----:B------:R-:W-:Y:S01]  /*d3b0*/  LOP3.LUT R238, R204, UR21, RZ, 0x3c, !PT ;  /* 0x00000015ccee7c12 */ /* 0x000fe2000f8e3cff */
[----:B------:R-:W-:Y:S01]  /*d3c0*/  UMOV UR26, 0x400 ;  /* 0x00000400001a7882 */ /* 0x000fe20000000000 */
[----:B------:R-:W-:Y:S01]  /*d3d0*/  VIADD R230, R212, 0xa040 ;  /* 0x0000a040d4e67836 */ /* 0x000fe20000000000 */
[----:B------:R-:W-:Y:S01]  /*d3e0*/  LOP3.LUT R239, R235, UR24, RZ, 0x3c, !PT ;  /* 0x00000018ebef7c12 */ /* 0x000fe2000f8e3cff */
[----:B------:R-:W-:Y:S01]  /*d3f0*/  UMOV UR21, 0x400 ;  /* 0x0000040000157882 */ /* 0x000fe20000000000 */
[----:B------:R-:W-:Y:S01]  /*d400*/  LOP3.LUT R237, R223, UR24, RZ, 0x3c, !PT ;  /* 0x00000018dfed7c12 */ /* 0x000fe2000f8e3cff */
[----:B---3--:R-:W-:-:S02]  /*d410*/  USHF.L.U64.HI UR20, UR6, 0x4, UR7 ;  /* 0x0000000406147899 */ /* 0x008fc40008010207 */
[----:B------:R-:W-:Y:S02]  /*d420*/  USHF.L.U32 UR25, UR6, 0x4, URZ ;  /* 0x0000000406197899 */ /* 0x000fe400080006ff */
[----:B-1----:R-:W-:Y:S01]  /*d430*/  ULEA UR19, UR19, UR26, 0x18 ;  /* 0x0000001a13137291 */ /* 0x002fe2000f8ec0ff */
[----:B------:R-:W1:Y:S05]  /*d440*/  LDCU.64 UR6, c[0x0][0x3c0] ;  /* 0x00007800ff0677ac */ /* 0x000e6a0008000a00 */
[----:B------:R-:W-:Y:S01]  /*d450*/  LEA R236, R174, UR19, 0x1 ;  /* 0x00000013aeec7c11 */ /* 0x000fe2000f8e08ff */
[----:B----4-:R-:W-:Y:S01]  /*d460*/  ULEA UR16, UR16, UR21, 0x18 ;  /* 0x0000001510107291 */ /* 0x010fe2000f8ec0ff */
[----:B--2---:R-:W-:Y:S11]  /*d470*/  BRA `(.L_x_1038) ;  /* 0x00000000006c7947 */ /* 0x004ff60003800000 */
.L_x_1040:
[----:B------:R-:W1:Y:S01]  /*d480*/  S2R R173, SR_TID.X ;  /* 0x0000000000ad7919 */ /* 0x000e620000002100 */
[----:B------:R-:W2:Y:S01]  /*d490*/  LDC.64 R164, c[0x0][0x3b8] ;  /* 0x0000ee00ffa47b82 */ /* 0x000ea20000000a00 */
[----:B------:R-:W-:Y:S01]  /*d4a0*/  UIADD3 UR19, UPT, UPT, UR14, -0x1, URZ ;  /* 0xffffffff0e137890 */ /* 0x000fe2000fffe0ff */
[----:B-1----:R-:W-:Y:S05]  /*d4b0*/  IMAD.SHL.U32 R167, R173, 0x8, RZ ;  /* 0x00000008ada77824 */ /* 0x002fea00078e00ff */
[----:B--2---:R-:W-:Y:S01]  /*d4c0*/  IMAD.WIDE.U32 R174, R164, UR19, RZ ;  /* 0x00000013a4ae7c25 */ /* 0x004fe2000f8e00ff */
[----:B------:R-:W-:Y:S03]  /*d4d0*/  LOP3.LUT R166, R167, 0x1f8, RZ, 0xc0, !PT ;  /* 0x000001f8a7a67812 */ /* 0x000fe600078ec0ff */
[----:B------:R-:W-:Y:S01]  /*d4e0*/  IMAD R175, R165, UR19, R175 ;  /* 0x00000013a5af7c24 */ /* 0x000fe2000f8e02af */
[C---:B------:R-:W-:Y:S01]  /*d4f0*/  LEA R178, P1, R174.reuse, R221, 0x6 ;  /* 0x000000ddaeb27211 */ /* 0x040fe200078230ff */
[----:B------:R-:W-:Y:S01]  /*d500*/  IMAD.SHL.U32 R177, R174, 0x20, RZ ;  /* 0x00000020aeb17824 */ /* 0x000fe200078e00ff */
[----:B------:R-:W-:Y:S02]  /*d510*/  LOP3.LUT R166, R166, 0x38, R173, 0x78, !PT ;  /* 0x00000038a6a67812 */ /* 0x000fe400078e78ad */
[----:B------:R-:W-:Y:S02]  /*d520*/  SHF.L.U64.HI R172, R174, 0x5, R175 ;  /* 0x00000005aeac7819 */ /* 0x000fe400000102af */
[----:B------:R-:W-:Y:S02]  /*d530*/  LOP3.LUT R166, R166, 0x1e00, R167, 0xf8, !PT ;  /* 0x00001e00a6a67812 */ /* 0x000fe400078ef8a7 */
[----:B------:R-:W-:Y:S02]  /*d540*/  LEA R176, P0, R164, R177, 0x4 ;  /* 0x000000b1a4b07211 */ /* 0x000fe400078020ff */
[----:B------:R-:W-:Y:S02]  /*d550*/  LEA.HI.X R179, R174, R220, R175, 0x6, P1 ;  /* 0x000000dcaeb37211 */ /* 0x000fe400008f34af */
[----:B------:R-:W-:Y:S02]  /*d560*/  LEA R236, R166, UR16, 0x1 ;  /* 0x00000010a6ec7c11 */ /* 0x000fe4000f8e08ff */
        /* <DEDUP_REMOVED lines=10> */
[----:B------:R-:W0:Y:S01]  /*d610*/  LDGDEPBAR ;  /* 0x00000000000079af */ /* 0x000e220000000000 */
[----:B------:R-:W-:Y:S05]  /*d620*/  BRA `(.L_x_1039) ;  /* 0x0000000800747947 */ /* 0x000fea0003800000 */
.L_x_1038:
[----:B------:R-:W-:Y:S04]  /*d630*/  DEPBAR.LE SB0, 0x0 ;  /* 0x000080000000791a */ /* 0x000fe80000000000 */
[----:B------:R-:W-:Y:S01]  /*d640*/  BAR.SYNC.DEFER_BLOCKING 0x0 ;  /* 0x0000000000007b1d */ /* 0x000fe20000010000 */
[----:B-1----:R-:W-:Y:S04]  /*d650*/  UIMAD.WIDE.U32 UR26, UR14, UR6, URZ ;  /* 0x000000060e1a72a5 */ /* 0x002fe8000f8e00ff */
[----:B------:R-:W-:Y:S02]  /*d660*/  UIMAD UR19, UR14, UR7, UR27 ;  /* 0x000000070e1372a4 */ /* 0x000fe4000f8e021b */
[----:B------:R-:W-:Y:S01]  /*d670*/  IMAD.U32 R204, RZ, RZ, UR26 ;  /* 0x0000001affcc7e24 */ /* 0x000fe2000f8e00ff */
[----:B------:R-:W-:Y:S01]  /*d680*/  ULEA UR24, UP0, UR26, UR25, 0x5 ;  /* 0x000000191a187291 */ /* 0x000fe2000f8028ff */
[----:B------:R-:W-:Y:S02]  /*d690*/  IMAD.U32 R205, RZ, RZ, UR27 ;  /* 0x0000001bffcd7e24 */ /* 0x000fe4000f8e00ff */
[----:B------:R-:W-:Y:S01]  /*d6a0*/  IMAD.U32 R207, RZ, RZ, UR19 ;  /* 0x00000013ffcf7e24 */ /* 0x000fe2000f8e00ff */
[CC--:B------:R-:W-:Y:S01]  /*d6b0*/  LEA R246, P1, R204.reuse, R219.reuse, 0x6 ;  /* 0x000000dbccf67211 */ /* 0x0c0fe200078230ff */
[----:B------:R-:W-:Y:S01]  /*d6c0*/  ULEA.HI.X UR21, UR26, UR20, UR19, 0x5, UP0 ;  /* 0x000000141a157291 */ /* 0x000fe200080f2c13 */
[----:B------:R-:W-:Y:S01]  /*d6d0*/  IMAD.U32 R168, RZ, RZ, UR24 ;  /* 0x00000018ffa87e24 */ /* 0x000fe2000f8e00ff */
[----:B------:R-:W-:Y:S01]  /*d6e0*/  UISETP.NE.AND UP0, UPT, UR14, URZ, UPT ;  /* 0x000000ff0e00728c */ /* 0x000fe2000bf05270 */
[-C--:B------:R-:W-:Y:S03]  /*d6f0*/  LEA.HI.X R247, R204, R218.reuse, R207, 0x6, P1 ;  /* 0x000000daccf77211 */ /* 0x080fe600008f34cf */
[----:B------:R-:W-:Y:S01]  /*d700*/  IMAD.U32 R205, RZ, RZ, UR21 ;  /* 0x00000015ffcd7e24 */ /* 0x000fe2000f8e00ff */
[C---:B------:R-:W-:Y:S01]  /*d710*/  LEA R244, P0, R168.reuse, R219, 0x1 ;  /* 0x000000dba8f47211 */ /* 0x040fe200078008ff */
[----:B------:R-:W-:Y:S01]  /*d720*/  @!PT LDS RZ, [RZ] ;  /* 0x00000000fffff984 */ /* 0x000fe20000000800 */
[----:B------:R-:W-:Y:S01]  /*d730*/  @!PT LDS RZ, [RZ] ;  /* 0x00000000fffff984 */ /* 0x000fe20000000800 */
[----:B------:R-:W-:Y:S01]  /*d740*/  @!PT LDS RZ, [RZ] ;  /* 0x00000000fffff984 */ /* 0x000fe20000000800 */
[----:B------:R-:W-:Y:S03]  /*d750*/  LDGSTS.E.BYPASS.LTC128B.128 [R236+0xa000], desc[UR22][R246.64] ;  /* 0x0a000000f6ec7fae */ /* 0x000fe6000b981a16 */
[----:B------:R-:W-:Y:S02]  /*d760*/  LEA.HI.X R245, R168, R218, R205, 0x1, P0 ;  /* 0x000000daa8f57211 */ /* 0x000fe400000f0ccd */
[----:B------:R-:W-:Y:S01]  /*d770*/  LOP3.LUT R168, R241, UR14, RZ, 0x3c, !PT ;  /* 0x0000000ef1a87c12 */ /* 0x000fe2000f8e3cff */
[----:B------:R-:W-:Y:S06]  /*d780*/  LDGSTS.E.BYPASS.LTC128B.128 [R236+0xb000], desc[UR22][R246.64+0x80] ;  /* 0x0b000080f6ec7fae */ /* 0x000fec000b981a16 */
[----:B------:R-:W-:Y:S06]  /*d790*/  LDGSTS.E.BYPASS.LTC128B.128 [R236+0xa800], desc[UR22][R244.64] ;  /* 0x0a800000f4ec7fae */ /* 0x000fec000b981a16 */
[----:B------:R1:W-:Y:S06]  /*d7a0*/  LDGSTS.E.BYPASS.LTC128B.128 [R236+0xb800], desc[UR22][R244.64+0x80] ;  /* 0x0b800080f4ec7fae */ /* 0x0003ec000b981a16 */
[----:B------:R-:W-:Y:S06]  /*d7b0*/  LDSM.16.M88.4 R164, [R217] ;  /* 0x00000000d9a4783b */ /* 0x000fec0000000200 */
[----:B------:R-:W2:Y:S06]  /*d7c0*/  LDSM.16.M88.4 R172, [R216+UR5+0x8000] ;  /* 0x00800005d8ac783b */ /* 0x000eac0008000200 */
[----:B------:R-:W3:Y:S06]  /*d7d0*/  LDSM.16.M88.4 R176, [R217+0x2000] ;  /* 0x00200000d9b0783b */ /* 0x000eec0000000200 */
[----:B------:R-:W4:Y:S01]  /*d7e0*/  LDSM.16.M88.4 R180, [R216+UR5+0x8800] ;  /* 0x00880005d8b4783b */ /* 0x000f220008000200 */
[----:B-1----:R-:W-:Y:S05]  /*d7f0*/  IMAD.WIDE.U32 R244, R168, -0x326172a9, RZ ;  /* 0xcd9e8d57a8f47825 */ /* 0x002fea00078e00ff */
[----:B------:R-:W0:Y:S06]  /*d800*/  LDGDEPBAR ;  /* 0x00000000000079af */ /* 0x000e2c0000000000 */
[----:B------:R-:W-:Y:S01]  /*d810*/  LDSM.16.M88.4 R184, [R215] ;  /* 0x00000000d7b8783b */ /* 0x000fe20000000200 */
[C---:B------:R-:W-:Y:S02]  /*d820*/  LOP3.LUT R248, R245.reuse, R240, RZ, 0x3c, !PT ;  /* 0x000000f0f5f87212 */ /* 0x040fe400078e3cff */
[----:B------:R-:W-:Y:S02]  /*d830*/  LOP3.LUT R246, R244, R239, RZ, 0x3c, !PT ;  /* 0x000000eff4f67212 */ /* 0x000fe400078e3cff */
[----:B------:R-:W-:Y:S01]  /*d840*/  LOP3.LUT R170, R245, R238, RZ, 0x3c, !PT ;  /* 0x000000eef5aa7212 */ /* 0x000fe200078e3cff */
[----:B------:R-:W1:Y:S01]  /*d850*/  LDSM.16.M88.4 R188, [R211+0x8000] ;  /* 0x00800000d3bc783b */ /* 0x000e620000000200 */
[----:B------:R-:W-:Y:S01]  /*d860*/  IMAD.WIDE.U32 R248, R248, -0x2daee0ad, RZ ;  /* 0xd2511f53f8f87825 */ /* 0x000fe200078e00ff */
[----:B------:R-:W-:Y:S03]  /*d870*/  LOP3.LUT R244, R244, R237, RZ, 0x3c, !PT ;  /* 0x000000edf4f47212 */ /* 0x000fe600078e3cff */
[----:B------:R-:W-:Y:S01]  /*d880*/  IMAD.WIDE.U32 R250, R170, -0x2daee0ad, RZ ;  /* 0xd2511f53aafa7825 */ /* 0x000fe200078e00ff */
[----:B------:R-:W5:Y:S02]  /*d890*/  LDSM.16.M88.4 R192, [R215+0x2000] ;  /* 0x00200000d7c0783b */ /* 0x000f640000000200 */
[----:B------:R-:W-:Y:S01]  /*d8a0*/  LOP3.LUT R168, R232, UR15, R249, 0x96, !PT ;  /* 0x0000000fe8a87c12 */ /* 0x000fe2000f8e96f9 */
[----:B------:R-:W-:Y:S01]  /*d8b0*/  IMAD.WIDE.U32 R246, R246, -0x2daee0ad, RZ ;  /* 0xd2511f53f6f67825 */ /* 0x000fe200078e00ff */
[----:B------:R-:W-:Y:S01]  /*d8c0*/  LOP3.LUT R170, R226, UR15, R251, 0x96, !PT ;  /* 0x0000000fe2aa7c12 */ /* 0x000fe2000f8e96fb */
[-C--:B--2---:R-:W-:Y:S01]  /*d8d0*/  HMMA.16816.F32 R4, R164, R172.reuse, RZ ;  /* 0x000000aca404723c */ /* 0x084fe200000018ff */
[----:B------:R-:W2:Y:S02]  /*d8e0*/  LDSM.16.M88.4 R196, [R211+0x8800] ;  /* 0x00880000d3c4783b */ /* 0x000ea40000000200 */
[----:B------:R-:W-:Y:S04]  /*d8f0*/  LOP3.LUT R248, R248, UR12, R247, 0x96, !PT ;  /* 0x0000000cf8f87c12 */ /* 0x000fe8000f8e96f7 */
[----:B------:R-:W-:Y:S01]  /*d900*/  LDSM.16.M88.4 R200, [R213+0x2000] ;  /* 0x00200000d5c8783b */ /* 0x000fe20000000200 */
[C---:B---3--:R-:W-:Y:S02]  /*d910*/  HMMA.16816.F32 R8, R176.reuse, R172, RZ ;  /* 0x000000acb008723c */ /* 0x048fe400000018ff */
[----:B------:R-:W-:Y:S03]  /*d920*/  IMAD.WIDE.U32 R248, R248, -0x326172a9, RZ ;  /* 0xcd9e8d57f8f87825 */ /* 0x000fe600078e00ff */
[----:B------:R-:W-:Y:S03]  /*d930*/  LDSM.16.M88.4 R204, [R213+0x6000] ;  /* 0x00600000d5cc783b */ /* 0x000fe60000000200 */
[-C--:B------:R-:W-:Y:S08]  /*d940*/  HMMA.16816.F32 R12, R176, R174.reuse, RZ ;  /* 0x000000aeb00c723c */ /* 0x080ff000000018ff */
[C---:B------:R-:W-:Y:S01]  /*d950*/  HMMA.16816.F32 R16, R164.reuse, R174, RZ ;  /* 0x000000aea410723c */ /* 0x040fe200000018ff */
[----:B------:R-:W-:Y:S07]  /*d960*/  LDSM.16.M88.4 R172, [R210+0x8000] ;  /* 0x00800000d2ac783b */ /* 0x000fee0000000200 */
[-C--:B----4-:R-:W-:Y:S08]  /*d970*/  HMMA.16816.F32 R20, R164, R180.reuse, RZ ;  /* 0x000000b4a414723c */ /* 0x090ff000000018ff */
[C---:B------:R-:W-:Y:S08]  /*d980*/  HMMA.16816.F32 R24, R176.reuse, R180, RZ ;  /* 0x000000b4b018723c */ /* 0x040ff000000018ff */
[-C--:B------:R-:W-:Y:S01]  /*d990*/  HMMA.16816.F32 R28, R176, R182.reuse, RZ ;  /* 0x000000b6b01c723c */ /* 0x080fe200000018ff */
[----:B------:R-:W-:Y:S07]  /*d9a0*/  LDSM.16.M88.4 R176, [R214+0x2000] ;  /* 0x00200000d6b0783b */ /* 0x000fee0000000200 */
[----:B------:R-:W-:Y:S01]  /*d9b0*/  HMMA.16816.F32 R32, R164, R182, RZ ;  /* 0x000000b6a420723c */ /* 0x000fe200000018ff */
[----:B------:R-:W3:Y:S06]  /*d9c0*/  LDSM.16.M88.4 R164, [R214] ;  /* 0x00000000d6a4783b */ /* 0x000eec0000000200 */
[----:B------:R-:W4:Y:S01]  /*d9d0*/  LDSM.16.M88.4 R180, [R210+0x8800] ;  /* 0x00880000d2b4783b */ /* 0x000f220000000200 */
[-C--:B-1----:R-:W-:Y:S08]  /*d9e0*/  HMMA.16816.F32 R4, R184, R188.reuse, R4 ;  /* 0x000000bcb804723c */ /* 0x082ff00000001804 */
[C---:B-----5:R-:W-:Y:S08]  /*d9f0*/  HMMA.16816.F32 R8, R192.reuse, R188, R8 ;  /* 0x000000bcc008723c */ /* 0x060ff00000001808 */
[-C--:B------:R-:W-:Y:S08]  /*da00*/  HMMA.16816.F32 R12, R192, R190.reuse, R12 ;  /* 0x000000bec00c723c */ /* 0x080ff0000000180c */
[C---:B------:R-:W-:Y:S01]  /*da10*/  HMMA.16816.F32 R16, R184.reuse, R190, R16 ;  /* 0x000000beb810723c */ /* 0x040fe20000001810 */
[----:B------:R-:W-:Y:S07]  /*da20*/  LDSM.16.M88.4 R188, [R213] ;  /* 0x00000000d5bc783b */ /* 0x000fee0000000200 */
[-C--:B--2---:R-:W-:Y:S08]  /*da30*/  HMMA.16816.F32 R20, R184, R196.reuse, R20 ;  /* 0x000000c4b814723c */ /* 0x084ff00000001814 */
[C---:B------:R-:W-:Y:S08]  /*da40*/  HMMA.16816.F32 R24, R192.reuse, R196, R24 ;  /* 0x000000c4c018723c */ /* 0x040ff00000001818 */
[-C--:B------:R-:W-:Y:S01]  /*da50*/  HMMA.16816.F32 R28, R192, R198.reuse, R28 ;  /* 0x000000c6c01c723c */ /* 0x080fe2000000181c */
[----:B------:R-:W1:Y:S07]  /*da60*/  LDSM.16.M88.4 R192, [R209+0x8000] ;  /* 0x00800000d1c0783b */ /* 0x000e6e0000000200 */
[----:B------:R-:W-:Y:S01]  /*da70*/  HMMA.16816.F32 R32, R184, R198, R32 ;  /* 0x000000c6b820723c */ /* 0x000fe20000001820 */
[----:B------:R-:W2:Y:S06]  /*da80*/  LDSM.16.M88.4 R184, [R209+0x8800] ;  /* 0x00880000d1b8783b */ /* 0x000eac0000000200 */
[----:B------:R-:W-:Y:S01]  /*da90*/  LDSM.16.M88.4 R196, [R211+0x9000] ;  /* 0x00900000d3c4783b */ /* 0x000fe20000000200 */
[-C--:B---3--:R-:W-:Y:S08]  /*daa0*/  HMMA.16816.F32 R4, R164, R172.reuse, R4 ;  /* 0x000000aca404723c */ /* 0x088ff00000001804 */
[C---:B------:R-:W-:Y:S08]  /*dab0*/  HMMA.16816.F32 R8, R176.reuse, R172, R8 ;  /* 0x000000acb008723c */ /* 0x040ff00000001808 */
[-C--:B------:R-:W-:Y:S08]  /*dac0*/  HMMA.16816.F32 R12, R176, R174.reuse, R12 ;  /* 0x000000aeb00c723c */ /* 0x080ff0000000180c */
[C---:B------:R-:W-:Y:S01]  /*dad0*/  HMMA.16816.F32 R16, R164.reuse, R174, R16 ;  /* 0x000000aea410723c */ /* 0x040fe20000001810 */
[----:B------:R-:W-:Y:S07]  /*dae0*/  LDSM.16.M88.4 R172, [R216+UR5+0x9000] ;  /* 0x00900005d8ac783b */ /* 0x000fee0008000200 */
[-C--:B----4-:R-:W-:Y:S08]  /*daf0*/  HMMA.16816.F32 R20, R164, R180.reuse, R20 ;  /* 0x000000b4a414723c */ /* 0x090ff00000001814 */
[C---:B------:R-:W-:Y:S08]  /*db00*/  HMMA.16816.F32 R24, R176.reuse, R180, R24 ;  /* 0x000000b4b018723c */ /* 0x040ff00000001818 */
[-C--:B------:R-:W-:Y:S01]  /*db10*/  HMMA.16816.F32 R28, R176, R182.reuse, R28 ;  /* 0x000000b6b01c723c */ /* 0x080fe2000000181c */
[----:B------:R-:W-:Y:S07]  /*db20*/  LDSM.16.M88.4 R176, [R217+0x6000] ;  /* 0x00600000d9b0783b */ /* 0x000fee0000000200 */
[----:B------:R-:W-:Y:S01]  /*db30*/  HMMA.16816.F32 R32, R164, R182, R32 ;  /* 0x000000b6a420723c */ /* 0x000fe20000001820 */
[----:B------:R-:W3:Y:S06]  /*db40*/  LDSM.16.M88.4 R164, [R217+0x4000] ;  /* 0x00400000d9a4783b */ /* 0x000eec0000000200 */
[----:B------:R-:W4:Y:S01]  /*db50*/  LDSM.16.M88.4 R180, [R216+UR5+0x9800] ;  /* 0x00980005d8b4783b */ /* 0x000f220008000200 */
        /* <DEDUP_REMOVED lines=10> */
[----:B------:R-:W-:Y:S06]  /*dc00*/  LDSM.16.M88.4 R184, [R210+0x9800] ;  /* 0x00980000d2b8783b */ /* 0x000fec0000000200 */
[----:B------:R-:W-:Y:S01]  /*dc10*/  LDSM.16.M88.4 R188, [R213+0x4000] ;  /* 0x00400000d5bc783b */ /* 0x000fe20000000200 */
        /* <DEDUP_REMOVED lines=8> */
[----:B------:R-:W-:Y:S07]  /*dca0*/  LDSM.16.M88.4 R176, [R210+0x9000] ;  /* 0x00900000d2b0783b */ /* 0x000fee0000000200 */
[----:B------:R-:W-:Y:S01]  /*dcb0*/  HMMA.16816.F32 R32, R164, R182, R32 ;  /* 0x000000b6a420723c */ /* 0x000fe20000001820 */
[----:B------:R-:W4:Y:S06]  /*dcc0*/  LDSM.16.M88.4 R164, [R214+0x4000] ;  /* 0x00400000d6a4783b */ /* 0x000f2c0000000200 */
[----:B------:R-:W5:Y:S01]  /*dcd0*/  LDSM.16.M88.4 R180, [R214+0x6000] ;  /* 0x00600000d6b4783b */ /* 0x000f620000000200 */
        /* <DEDUP_REMOVED lines=8> */
[----:B------:R-:W-:Y:S01]  /*dd60*/  HMMA.16816.F32 R32, R192, R174, R32 ;  /* 0x000000aec020723c */ /* 0x000fe20000001820 */
[----:B------:R-:W2:Y:S01]  /*dd70*/  LDSM.16.M88.4 R172, [R209+0x9800] ;  /* 0x00980000d1ac783b */ /* 0x000ea20000000200 */
[----:B------:R-:W-:Y:S04]  /*dd80*/  DEPBAR.LE SB0, 0x0 ;  /* 0x000080000000791a */ /* 0x000fe80000000000 */
[----:B------:R-:W-:Y:S02]  /*dd90*/  BAR.SYNC.DEFER_BLOCKING 0x0 ;  /* 0x0000000000007b1d */ /* 0x000fe40000010000 */
[-C--:B----4-:R-:W-:Y:S08]  /*dda0*/  HMMA.16816.F32 R4, R164, R176.reuse, R4 ;  /* 0x000000b0a404723c */ /* 0x090ff00000001804 */
[C---:B-----5:R-:W-:Y:S08]  /*ddb0*/  HMMA.16816.F32 R8, R180.reuse, R176, R8 ;  /* 0x000000b0b408723c */ /* 0x060ff00000001808 */
[-C--:B------:R-:W-:Y:S08]  /*ddc0*/  HMMA.16816.F32 R12, R180, R178.reuse, R12 ;  /* 0x000000b2b40c723c */ /* 0x080ff0000000180c */
[C---:B------:R-:W-:Y:S08]  /*ddd0*/  HMMA.16816.F32 R16, R164.reuse, R178, R16 ;  /* 0x000000b2a410723c */ /* 0x040ff00000001810 */
[-C--:B------:R-:W-:Y:S08]  /*dde0*/  HMMA.16816.F32 R20, R164, R184.reuse, R20 ;  /* 0x000000b8a414723c */ /* 0x080ff00000001814 */
[C---:B------:R-:W-:Y:S08]  /*ddf0*/  HMMA.16816.F32 R24, R180.reuse, R184, R24 ;  /* 0x000000b8b418723c */ /* 0x040ff00000001818 */
[-C--:B------:R-:W-:Y:S08]  /*de00*/  HMMA.16816.F32 R28, R180, R186.reuse, R28 ;  /* 0x000000bab41c723c */ /* 0x080ff0000000181c */
[----:B------:R-:W-:Y:S08]  /*de10*/  HMMA.16816.F32 R32, R164, R186, R32 ;  /* 0x000000baa420723c */ /* 0x000ff00000001820 */
[-C--:B-1----:R-:W-:Y:S08]  /*de20*/  HMMA.16816.F32 R4, R188, R196.reuse, R4 ;  /* 0x000000c4bc04723c */ /* 0x082ff00000001804 */
[C---:B------:R-:W-:Y:S08]  /*de30*/  HMMA.16816.F32 R8, R204.reuse, R196, R8 ;  /* 0x000000c4cc08723c */ /* 0x040ff00000001808 */
[-C--:B------:R-:W-:Y:S08]  /*de40*/  HMMA.16816.F32 R12, R204, R198.reuse, R12 ;  /* 0x000000c6cc0c723c */ /* 0x080ff0000000180c */
[C---:B------:R-:W-:Y:S04]  /*de50*/  HMMA.16816.F32 R16, R188.reuse, R198, R16 ;  /* 0x000000c6bc10723c */ /* 0x040fe80000001810 */
[----:B------:R-:W-:Y:S04]  /*de60*/  IMAD.WIDE.U32 R198, R244, -0x2daee0ad, RZ ;  /* 0xd2511f53f4c67825 */ /* 0x000fe800078e00ff */
[-C--:B--2---:R-:W-:Y:S03]  /*de70*/  HMMA.16816.F32 R20, R188, R172.reuse, R20 ;  /* 0x000000acbc14723c */ /* 0x084fe60000001814 */
[----:B------:R-:W-:Y:S05]  /*de80*/  LOP3.LUT R244, R250, UR12, R199, 0x96, !PT ;  /* 0x0000000cfaf47c12 */ /* 0x000fea000f8e96c7 */
[C---:B------:R-:W-:Y:S04]  /*de90*/  HMMA.16816.F32 R24, R204.reuse, R172, R24 ;  /* 0x000000accc18723c */ /* 0x040fe80000001818 */
[----:B------:R-:W-:Y:S04]  /*dea0*/  IMAD.WIDE.U32 R244, R244, -0x326172a9, RZ ;  /* 0xcd9e8d57f4f47825 */ /* 0x000fe800078e00ff */
[-C--:B------:R-:W-:Y:S03]  /*deb0*/  HMMA.16816.F32 R28, R204, R174.reuse, R28 ;  /* 0x000000aecc1c723c */ /* 0x080fe6000000181c */
[----:B------:R-:W-:Y:S04]  /*dec0*/  IMAD.WIDE.U32 R206, R168, -0x326172a9, RZ ;  /* 0xcd9e8d57a8ce7825 */ /* 0x000fe800078e00ff */
[----:B------:R-:W-:Y:S01]  /*ded0*/  IMAD.WIDE.U32 R204, R170, -0x326172a9, RZ ;  /* 0xcd9e8d57aacc7825 */ /* 0x000fe200078e00ff */
[----:B------:R-:W-:Y:S01]  /*dee0*/  LOP3.LUT R168, R234, UR13, R207, 0x96, !PT ;  /* 0x0000000deaa87c12 */ /* 0x000fe2000f8e96cf */
[----:B------:R-:W-:Y:S04]  /*def0*/  HMMA.16816.F32 R32, R188, R174, R32 ;  /* 0x000000aebc20723c */ /* 0x000fe80000001820 */
[----:B------:R-:W-:Y:S01]  /*df00*/  LOP3.LUT R247, R204, UR11, R245, 0x96, !PT ;  /* 0x0000000bccf77c12 */ /* 0x000fe2000f8e96f5 */
[----:B------:R-:W-:Y:S01]  /*df10*/  IMAD.WIDE.U32 R202, R168, -0x2daee0ad, RZ ;  /* 0xd2511f53a8ca7825 */ /* 0x000fe200078e00ff */
[----:B------:R-:W-:Y:S02]  /*df20*/  FMNMX3.FTZ R204, R3, R4, R5, !PT ;  /* 0x0000000403cc7276 */ /* 0x000fe40007810005 */
[----:B------:R-:W-:Y:S02]  /*df30*/  FMNMX3.FTZ R168, R2, R6, R7, !PT ;  /* 0x0000000602a87276 */ /* 0x000fe40007810007 */
[----:B------:R-:W-:Y:S02]  /*df40*/  FMNMX3.FTZ R204, R204, R16, R17, !PT ;  /* 0x00000010cccc7276 */ /* 0x000fe40007810011 */
[----:B------:R-:W-:Y:S02]  /*df50*/  FMNMX3.FTZ R168, R168, R18, R19, !PT ;  /* 0x00000012a8a87276 */ /* 0x000fe40007810013 */
[----:B------:R-:W-:Y:S02]  /*df60*/  FMNMX3.FTZ R204, R204, R20, R21, !PT ;  /* 0x00000014cccc7276 */ /* 0x000fe40007810015 */
[----:B------:R-:W-:Y:S02]  /*df70*/  FMNMX3.FTZ R168, R168, R22, R23, !PT ;  /* 0x00000016a8a87276 */ /* 0x000fe40007810017 */
[----:B------:R-:W-:Y:S02]  /*df80*/  LOP3.LUT R250, R206, UR11, R249, 0x96, !PT ;  /* 0x0000000bcefa7c12 */ /* 0x000fe4000f8e96f9 */
[----:B------:R-:W-:Y:S02]  /*df90*/  LOP3.LUT R170, R222, UR13, R205, 0x96, !PT ;  /* 0x0000000ddeaa7c12 */ /* 0x000fe4000f8e96cd */
[----:B------:R-:W-:Y:S02]  /*dfa0*/  LOP3.LUT R206, R246, UR10, R203, 0x96, !PT ;  /* 0x0000000af6ce7c12 */ /* 0x000fe4000f8e96cb */
[----:B------:R-:W-:Y:S02]  /*dfb0*/  FMNMX3.FTZ R207, R169, R8, R9, !PT ;  /* 0x00000008a9cf7276 */ /* 0x000fe40007810009 */
[----:B------:R-:W-:Y:S02]  /*dfc0*/  FMNMX3.FTZ R205, R0, R10, R11, !PT ;  /* 0x0000000a00cd7276 */ /* 0x000fe4000781000b */
[----:B------:R-:W-:Y:S02]  /*dfd0*/  FMNMX3.FTZ R204, R204, R32, R33, !PT ;  /* 0x00000020cccc7276 */ /* 0x000fe40007810021 */
[----:B------:R-:W-:Y:S01]  /*dfe0*/  FMNMX3.FTZ R168, R168, R34, R35, !PT ;  /* 0x00000022a8a87276 */ /* 0x000fe20007810023 */
[----:B------:R-:W-:Y:S06]  /*dff0*/  BRA.U.ANY UP0, `(.L_x_1040) ;  /* 0xfffffff500207547 */ /* 0x000fec000b93ffff */
.L_x_1039:
[----:B------:R-:W2:Y:S01]  /*e000*/  SHFL.BFLY PT, R185, R204, 0x2, 0x1f ;  /* 0x0c401f00ccb97f89 */ /* 0x000ea200000e0000 */
[----:B------:R-:W-:Y:S01]  /*e010*/  FMNMX3.FTZ R207, R207, R12, R13, !PT ;  /* 0x0000000ccfcf7276 */ /* 0x000fe2000781000d */
[----:B------:R-:W-:Y:S01]  /*e020*/  IMAD.WIDE.U32 R186, R170, -0x2daee0ad, RZ ;  /* 0xd2511f53aaba7825 */ /* 0x000fe200078e00ff */
[----:B------:R-:W-:Y:S05]  /*e030*/  FMNMX3.FTZ R164, R205, R14, R15, !PT ;  /* 0x0000000ecda47276 */ /* 0x000fea000781000f */
[----:B------:R-:W3:Y:S01]  /*e040*/  SHFL.BFLY PT, R167, R168, 0x2, 0x1f ;  /* 0x0c401f00a8a77f89 */ /* 0x000ee200000e0000 */
[----:B------:R-:W-:Y:S01]  /*e050*/  FMNMX3.FTZ R170, R207, R24, R25, !PT ;  /* 0x00000018cfaa7276 */ /* 0x000fe20007810019 */
[----:B------:R-:W-:Y:S01]  /*e060*/  IMAD.WIDE.U32 R246, R247, -0x2daee0ad, RZ ;  /* 0xd2511f53f7f67825 */ /* 0x000fe200078e00ff */
[----:B------:R-:W-:Y:S01]  /*e070*/  FMNMX3.FTZ R164, R164, R26, R27, !PT ;  /* 0x0000001aa4a47276 */ /* 0x000fe2000781001b */
[----:B------:R-:W-:Y:S01]  /*e080*/  UISETP.NE.AND UP0, UPT, UR14, URZ, UPT ;  /* 0x000000ff0e00728c */ /* 0x000fe2000bf05270 */
[----:B------:R-:W-:Y:S01]  /*e090*/  FMNMX3.FTZ R166, R170, R28, R29, !PT ;  /* 0x0000001caaa67276 */ /* 0x000fe2000781001d */
[----:B------:R-:W-:Y:S01]  /*e0a0*/  IMAD.WIDE.U32 R250, R250, -0x2daee0ad, RZ ;  /* 0xd2511f53fafa7825 */ /* 0x000fe200078e00ff */
[----:B------:R-:W-:Y:S01]  /*e0b0*/  FMNMX3.FTZ R165, R164, R30, R31, !PT ;  /* 0x0000001ea4a57276 */ /* 0x000fe2000781001f */
[----:B------:R-:W-:Y:S01]  /*e0c0*/  UIADD3 UR14, UPT, UPT, UR14, -0x1, URZ ;  /* 0xffffffff0e0e7890 */ /* 0x000fe2000fffe0ff */
[----:B------:R-:W-:Y:S01]  /*e0d0*/  LOP3.LUT R186, R186, UR9, R247, 0x96, !PT ;  /* 0x00000009baba7c12 */ /* 0x000fe2000f8e96f7 */
[----:B------:R-:W4:Y:S01]  /*e0e0*/  SHFL.BFLY PT, R177, R166, 0x2, 0x1f ;  /* 0x0c401f00a6b17f89 */ /* 0x000f2200000e0000 */
[----:B------:R-:W-:Y:S01]  /*e0f0*/  LOP3.LUT R202, R202, UR9, R251, 0x96, !PT ;  /* 0x00000009caca7c12 */ /* 0x000fe2000f8e96fb */
[----:B------:R-:W-:Y:S01]  /*e100*/  IMAD.WIDE.U32 R206, R206, -0x326172a9, RZ ;  /* 0xcd9e8d57cece7825 */ /* 0x000fe200078e00ff */
[----:B------:R-:W-:Y:S05]  /*e110*/  LOP3.LUT R190, R198, UR10, R187, 0x96, !PT ;  /* 0x0000000ac6be7c12 */ /* 0x000fea000f8e96bb */
[----:B------:R-:W5:Y:S01]  /*e120*/  SHFL.BFLY PT, R170, R165, 0x2, 0x1f ;  /* 0x0c401f00a5aa7f89 */ /* 0x000f6200000e0000 */
[----:B------:R-:W-:Y:S01]  /*e130*/  IMAD.WIDE.U32 R186, R186, -0x326172a9, RZ ;  /* 0xcd9e8d57baba7825 */ /* 0x000fe200078e00ff */
[----:B------:R-:W-:Y:S03]  /*e140*/  LOP3.LUT R207, R248, UR18, R207, 0x96, !PT ;  /* 0x00000012f8cf7c12 */ /* 0x000fe6000f8e96cf */
[----:B------:R-:W-:Y:S01]  /*e150*/  IMAD.WIDE.U32 R202, R202, -0x326172a9, RZ ;  /* 0xcd9e8d57caca7825 */ /* 0x000fe200078e00ff */
[----:B------:R-:W-:Y:S02]  /*e160*/  MOV R174, R186 ;  /* 0x000000ba00ae7202 */ /* 0x000fe40000000f00 */
[----:B------:R-:W-:Y:S01]  /*e170*/  PRMT R183, R186, 0x7771, RZ ;  /* 0x00007771bab77816 */ /* 0x000fe200000000ff */
[----:B------:R-:W-:Y:S01]  /*e180*/  IMAD.WIDE.U32 R190, R190, -0x326172a9, RZ ;  /* 0xcd9e8d57bebe7825 */ /* 0x000fe200078e00ff */
[C---:B------:R-:W-:Y:S02]  /*e190*/  PRMT R181, R202.reuse, 0x7773, RZ ;  /* 0x00007773cab57816 */ /* 0x040fe400000000ff */
[----:B-1----:R-:W-:Y:S02]  /*e1a0*/  PRMT R172, R202, 0x7772, RZ ;  /* 0x00007772caac7816 */ /* 0x002fe400000000ff */
[----:B------:R-:W-:Y:S02]  /*e1b0*/  LOP3.LUT R243, R190, UR8, R187, 0x96, !PT ;  /* 0x00000008bef37c12 */ /* 0x000fe4000f8e96bb */
[----:B------:R-:W-:Y:S02]  /*e1c0*/  LOP3.LUT R174, R174, 0xff, RZ, 0xc0, !PT ;  /* 0x000000ffaeae7812 */ /* 0x000fe400078ec0ff */
[----:B------:R-:W-:Y:S02]  /*e1d0*/  PRMT R172, R172, 0x5410, R181 ;  /* 0x00005410acac7816 */ /* 0x000fe400000000b5 */
[C---:B------:R-:W-:Y:S02]  /*e1e0*/  LOP3.LUT R181, R243.reuse, 0xffff, RZ, 0xc0, !PT ;  /* 0x0000fffff3b57812 */ /* 0x040fe400078ec0ff */
[----:B------:R-:W-:Y:S02]  /*e1f0*/  PRMT R183, R174, 0x5410, R183 ;  /* 0x00005410aeb77816 */ /* 0x000fe400000000b7 */
[----:B--2---:R-:W-:Y:S02]  /*e200*/  FMNMX.FTZ R185, R204, R185, !PT ;  /* 0x000000b9ccb97209 */ /* 0x004fe40007810000 */
[----:B---3--:R-:W-:Y:S02]  /*e210*/  FMNMX.FTZ R164, R168, R167, !PT ;  /* 0x000000a7a8a47209 */ /* 0x008fe40007810000 */
[----:B------:R-:W-:Y:S01]  /*e220*/  LOP3.LUT R174, R243, 0xff, RZ, 0xc0, !PT ;  /* 0x000000fff3ae7812 */ /* 0x000fe200078ec0ff */
[----:B------:R-:W1:Y:S01]  /*e230*/  SHFL.BFLY PT, R168, R185, 0x1, 0x1f ;  /* 0x0c201f00b9a87f89 */ /* 0x000e6200000e0000 */
[----:B------:R-:W-:Y:S02]  /*e240*/  SHF.R.U32.HI R181, RZ, 0x8, R181 ;  /* 0x00000008ffb57819 */ /* 0x000fe400000116b5 */
[C---:B------:R-:W-:Y:S05]  /*e250*/  PRMT R179, R186.reuse, 0x7773, RZ ;  /* 0x00007773bab37816 */ /* 0x040fea00000000ff */
[----:B------:R-:W2:Y:S01]  /*e260*/  SHFL.BFLY PT, R167, R164, 0x1, 0x1f ;  /* 0x0c201f00a4a77f89 */ /* 0x000ea200000e0000 */
[----:B------:R-:W-:Y:S02]  /*e270*/  PRMT R180, R186, 0x7772, RZ ;  /* 0x00007772bab47816 */ /* 0x000fe400000000ff */
[----:B----4-:R-:W-:Y:S02]  /*e280*/  FMNMX.FTZ R166, R166, R177, !PT ;  /* 0x000000b1a6a67209 */ /* 0x010fe40007810000 */
[----:B-----5:R-:W-:Y:S02]  /*e290*/  FMNMX.FTZ R170, R165, R170, !PT ;  /* 0x000000aaa5aa7209 */ /* 0x020fe40007810000 */
[----:B------:R-:W-:Y:S02]  /*e2a0*/  PRMT R181, R174, 0x5410, R181 ;  /* 0x00005410aeb57816 */ /* 0x000fe400000000b5 */
[----:B------:R-:W-:Y:S01]  /*e2b0*/  PRMT R180, R180, 0x5410, R179 ;  /* 0x00005410b4b47816 */ /* 0x000fe200000000b3 */
[----:B------:R-:W3:Y:S01]  /*e2c0*/  LDC R174, c[0x0][0x4f8] ;  /* 0x00013e00ffae7b82 */ /* 0x000ee20000000800 */
[----:B------:R-:W4:Y:S01]  /*e2d0*/  SHFL.BFLY PT, R179, R166, 0x1, 0x1f ;  /* 0x0c201f00a6b37f89 */ /* 0x000f2200000e0000 */
[----:B------:R-:W-:Y:S02]  /*e2e0*/  MOV R176, R202 ;  /* 0x000000ca00b07202 */ /* 0x000fe40000000f00 */
[----:B------:R-:W-:Y:S05]  /*e2f0*/  PRMT R175, R202, 0x7771, RZ ;  /* 0x00007771caaf7816 */ /* 0x000fea00000000ff */
[----:B------:R-:W5:Y:S01]  /*e300*/  SHFL.BFLY PT, R165, R170, 0x1, 0x1f ;  /* 0x0c201f00aaa57f89 */ /* 0x000f6200000e0000 */
[----:B------:R-:W-:Y:S02]  /*e310*/  LOP3.LUT R176, R176, 0xff, RZ, 0xc0, !PT ;  /* 0x000000ffb0b07812 */ /* 0x000fe400078ec0ff */
[----:B------:R-:W-:Y:S02]  /*e320*/  LOP3.LUT R173, R206, UR8, R203, 0x96, !PT ;  /* 0x00000008cead7c12 */ /* 0x000fe4000f8e96cb */
[----:B-1----:R-:W-:Y:S02]  /*e330*/  FMNMX.FTZ R168, R185, R168, !PT ;  /* 0x000000a8b9a87209 */ /* 0x002fe40007810000 */
[----:B------:R-:W-:Y:S02]  /*e340*/  PRMT R175, R176, 0x5410, R175 ;  /* 0x00005410b0af7816 */ /* 0x000fe400000000af */
[----:B--2---:R-:W-:Y:S01]  /*e350*/  FMNMX.FTZ R167, R164, R167, !PT ;  /* 0x000000a7a4a77209 */ /* 0x004fe20007810000 */
[C---:B------:R-:W-:Y:S01]  /*e360*/  FMUL.FTZ R190, R168.reuse, UR4 ;  /* 0x00000004a8be7c20 */ /* 0x040fe20008410000 */
[C---:B------:R-:W-:Y:S01]  /*e370*/  FSETP.NEU.FTZ.AND P1, PT, R168.reuse, -INF , PT ;  /* 0xff800000a800780b */ /* 0x040fe20003f3d000 */
[----:B------:R-:W-:Y:S01]  /*e380*/  FADD.FTZ R3, -R168, R3 ;  /* 0x00000003a8037221 */ /* 0x000fe20000010100 */
[----:B------:R-:W-:Y:S01]  /*e390*/  PRMT R176, R173, 0x7632, R176 ;  /* 0x00007632adb07816 */ /* 0x000fe200000000b0 */
[C---:B------:R-:W-:Y:S01]  /*e3a0*/  FMUL.FTZ R188, R167.reuse, UR4 ;  /* 0x00000004a7bc7c20 */ /* 0x040fe20008410000 */
[----:B------:R-:W-:Y:S01]  /*e3b0*/  FSEL R190, R190, RZ, P1 ;  /* 0x000000ffbebe7208 */ /* 0x000fe20000800000 */
[C---:B------:R-:W-:Y:S01]  /*e3c0*/  FADD.FTZ R2, -R167.reuse, R2 ;  /* 0x00000002a7027221 */ /* 0x040fe20000010100 */
[----:B------:R-:W-:Y:S01]  /*e3d0*/  FSETP.NEU.FTZ.AND P0, PT, R167, -INF , PT ;  /* 0xff800000a700780b */ /* 0x000fe20003f1d000 */
[----:B------:R-:W-:Y:S01]  /*e3e0*/  FMUL.FTZ R164, R3, UR4 ;  /* 0x0000000403a47c20 */ /* 0x000fe20008410000 */
[C---:B------:R-:W-:Y:S01]  /*e3f0*/  LOP3.LUT R178, R173.reuse, 0xff, RZ, 0xc0, !PT ;  /* 0x000000ffadb27812 */ /* 0x040fe200078ec0ff */
[--C-:B------:R-:W-:Y:S01]  /*e400*/  FFMA.FTZ R192, R16, UR4, -R190.reuse ;  /* 0x0000000410c07c23 */ /* 0x100fe200080108be */
[----:B------:R-:W-:Y:S01]  /*e410*/  LOP3.LUT R177, R173, 0xffff, RZ, 0xc0, !PT ;  /* 0x0000ffffadb17812 */ /* 0x000fe200078ec0ff */
[--C-:B------:R-:W-:Y:S01]  /*e420*/  FFMA.FTZ R193, R17, UR4, -R190.reuse ;  /* 0x0000000411c17c23 */ /* 0x100fe200080108be */
[----:B------:R-:W-:Y:S01]  /*e430*/  SHF.R.U32.HI R173, RZ, 0x18, R173 ;  /* 0x00000018ffad7819 */ /* 0x000fe200000116ad */
[--C-:B------:R-:W-:Y:S01]  /*e440*/  FFMA.FTZ R197, R4, UR4, -R190.reuse ;  /* 0x0000000404c57c23 */ /* 0x100fe200080108be */
[----:B------:R-:W-:Y:S01]  /*e450*/  LOP3.LUT R176, R176, 0xff, RZ, 0xc0, !PT ;  /* 0x000000ffb0b07812 */ /* 0x000fe200078ec0ff */
[----:B------:R-:W-:Y:S01]  /*e460*/  FFMA.FTZ R196, R5, UR4, -R190 ;  /* 0x0000000405c47c23 */ /* 0x000fe200080108be */
[----:B------:R-:W-:Y:S01]  /*e470*/  FSEL R188, R188, RZ, P0 ;  /* 0x000000ffbcbc7208 */ /* 0x000fe20000000000 */
[----:B------:R-:W-:Y:S01]  /*e480*/  MUFU.EX2 R192, R192 ;  /* 0x000000c000c07308 */ /* 0x000fe20000000800 */
[----:B------:R-:W-:Y:S01]  /*e490*/  SHF.R.U32.HI R177, RZ, 0x8, R177 ;  /* 0x00000008ffb17819 */ /* 0x000fe200000116b1 */
[----:B------:R-:W-:Y:S01]  /*e4a0*/  FMUL.FTZ R3, R2, UR4 ;  /* 0x0000000402037c20 */ /* 0x000fe20008410000 */
[----:B------:R-:W-:Y:S01]  /*e4b0*/  PRMT R173, R176, 0x5410, R173 ;  /* 0x00005410b0ad7816 */ /* 0x000fe200000000ad */
[--C-:B------:R-:W-:Y:S01]  /*e4c0*/  FFMA.FTZ R195, R18, UR4, -R188.reuse ;  /* 0x0000000412c37c23 */ /* 0x100fe200080108bc */
[----:B---3--:R-:W-:Y:S01]  /*e4d0*/  LOP3.LUT R174, R174, 0xff, RZ, 0xc0, !PT ;  /* 0x000000ffaeae7812 */ /* 0x008fe200078ec0ff */
[----:B------:R-:W-:Y:S01]  /*e4e0*/  FFMA.FTZ R194, R19, UR4, -R188 ;  /* 0x0000000413c27c23 */ /* 0x000fe200080108bc */
[----:B----4-:R-:W-:Y:S03]  /*e4f0*/  FMNMX.FTZ R166, R166, R179, !PT ;  /* 0x000000b3a6a67209 */ /* 0x010fe60007810000 */
[----:B------:R-:W1:Y:S01]  /*e500*/  MUFU.EX2 R193, R193 ;  /* 0x000000c100c17308 */ /* 0x000e620000000800 */
[----:B------:R-:W-:Y:S01]  /*e510*/  PRMT R176, R243, 0x7632, R176 ;  /* 0x00007632f3b07816 */ /* 0x000fe200000000b0 */
[--C-:B------:R-:W-:Y:S01]  /*e520*/  FFMA.FTZ R198, R6, UR4, -R188.reuse ;  /* 0x0000000406c67c23 */ /* 0x100fe200080108bc */
[----:B-----5:R-:W-:Y:S01]  /*e530*/  FMNMX.FTZ R165, R170, R165, !PT ;  /* 0x000000a5aaa57209 */ /* 0x020fe20007810000 */
[----:B------:R-:W-:Y:S01]  /*e540*/  FMUL.FTZ R189, R166, UR4 ;  /* 0x00000004a6bd7c20 */ /* 0x000fe20008410000 */
[----:B------:R-:W-:Y:S01]  /*e550*/  PRMT R177, R178, 0x5410, R177 ;  /* 0x00005410b2b17816 */ /* 0x000fe200000000b1 */
[----:B------:R-:W-:Y:S01]  /*e560*/  FFMA.FTZ R199, R7, UR4, -R188 ;  /* 0x0000000407c77c23 */ /* 0x000fe200080108bc */
[----:B------:R-:W-:Y:S01]  /*e570*/  LEA R186, R174, R174, 0x10 ;  /* 0x000000aeaeba7211 */ /* 0x000fe200078e80ff */
[C---:B------:R-:W-:Y:S01]  /*e580*/  FMUL.FTZ R187, R165.reuse, UR4 ;  /* 0x00000004a5bb7c20 */ /* 0x040fe20008410000 */
[----:B------:R-:W-:Y:S01]  /*e590*/  LOP3.LUT R176, R176, 0xff, RZ, 0xc0, !PT ;  /* 0x000000ffb0b07812 */ /* 0x000fe200078ec0ff */
[----:B------:R-:W-:Y:S01]  /*e5a0*/  MUFU.EX2 R195, R195 ;  /* 0x000000c300c37308 */ /* 0x000fe20000000800 */
[----:B------:R-:W-:Y:S01]  /*e5b0*/  SHF.R.U32.HI R243, RZ, 0x18, R243 ;  /* 0x00000018fff37819 */ /* 0x000fe200000116f3 */
[C---:B------:R-:W-:Y:S01]  /*e5c0*/  FADD.FTZ R4, -R165.reuse, R0 ;  /* 0x00000000a5047221 */ /* 0x040fe20000010100 */
[----:B------:R-:W-:Y:S07]  /*e5d0*/  FSETP.NEU.FTZ.AND P0, PT, R165, -INF , PT ;  /* 0xff800000a500780b */ /* 0x000fee0003f1d000 */
[----:B------:R-:W2:Y:S01]  /*e5e0*/  MUFU.EX2 R194, R194 ;  /* 0x000000c200c27308 */ /* 0x000ea20000000800 */
[----:B------:R-:W-:Y:S01]  /*e5f0*/  FSETP.NEU.FTZ.AND P1, PT, R166, -INF , PT ;  /* 0xff800000a600780b */ /* 0x000fe20003f3d000 */
[----:B------:R-:W-:Y:S01]  /*e600*/  FMUL.FTZ R0, R4, UR4 ;  /* 0x0000000404007c20 */ /* 0x000fe20008410000 */
[----:B------:R-:W-:Y:S07]  /*e610*/  LOP3.LUT R5, R172, 0xff00ff, RZ, 0xc0, !PT ;  /* 0x00ff00ffac057812 */ /* 0x000fee00078ec0ff */
[----:B------:R-:W-:Y:S01]  /*e620*/  MUFU.EX2 R197, R197 ;  /* 0x000000c500c57308 */ /* 0x000fe20000000800 */
[----:B------:R-:W-:Y:S01]  /*e630*/  PRMT R243, R176, 0x5410, R243 ;  /* 0x00005410b0f37816 */ /* 0x000fe200000000f3 */
[----:B------:R-:W-:Y:S01]  /*e640*/  FFMA.FTZ R245, R20, UR4, -R190 ;  /* 0x0000000414f57c23 */ /* 0x000fe200080108be */
[--C-:B------:R-:W-:Y:S07]  /*e650*/  HSET2.LE.AND R172, R177, R186.reuse, PT ;  /* 0x000000bab1ac7233 */ /* 0x100fee0003803000 */
[----:B------:R-:W3:Y:S01]  /*e660*/  MUFU.EX2 R196, R196 ;  /* 0x000000c400c47308 */ /* 0x000ee20000000800 */
[----:B------:R-:W4:Y:S01]  /*e670*/  LDSM.16.MT88.4 R176, [R212+0xa000] ;  /* 0x00a00000d4b0783b */ /* 0x000f220000004200 */
[----:B------:R-:W-:Y:S01]  /*e680*/  FSEL R187, R187, RZ, P0 ;  /* 0x000000ffbbbb7208 */ /* 0x000fe20000000000 */
[----:B------:R-:W-:Y:S01]  /*e690*/  FFMA.FTZ R247, R22, UR4, -R188 ;  /* 0x0000000416f77c23 */ /* 0x000fe200080108bc */
[----:B------:R-:W-:Y:S06]  /*e6a0*/  FSEL R189, R189, RZ, P1 ;  /* 0x000000ffbdbd7208 */ /* 0x000fec0000800000 */
[----:B------:R-:W-:Y:S01]  /*e6b0*/  MUFU.EX2 R198, R198 ;  /* 0x000000c600c67308 */ /* 0x000fe20000000800 */
[--C-:B------:R-:W-:Y:S01]  /*e6c0*/  HSET2.LE.AND R174, R175, R186.reuse, PT ;  /* 0x000000baafae7233 */ /* 0x100fe20003803000 */
[--C-:B------:R-:W-:Y:S01]  /*e6d0*/  FFMA.FTZ R203, R14, UR4, -R187.reuse ;  /* 0x000000040ecb7c23 */ /* 0x100fe200080108bb */
[----:B------:R-:W-:Y:S07]  /*e6e0*/  FFMA.FTZ R202, R15, UR4, -R187 ;  /* 0x000000040fca7c23 */ /* 0x000fee00080108bb */
[----:B------:R-:W5:Y:S01]  /*e6f0*/  MUFU.EX2 R199, R199 ;  /* 0x000000c700c77308 */ /* 0x000f620000000800 */
[--C-:B------:R-:W-:Y:S01]  /*e700*/  FFMA.FTZ R200, R12, UR4, -R189.reuse ;  /* 0x000000040cc87c23 */ /* 0x100fe200080108bd */
[----:B------:R-:W-:Y:S01]  /*e710*/  FFMA.FTZ R201, R13, UR4, -R189 ;  /* 0x000000040dc97c23 */ /* 0x000fe200080108bd */
[--C-:B------:R-:W-:Y:S07]  /*e720*/  HSET2.LE.AND R175, R5, R186.reuse, PT ;  /* 0x000000ba05af7233 */ /* 0x100fee0003803000 */
[----:B------:R-:W-:Y:S01]  /*e730*/  MUFU.EX2 R203, R203 ;  /* 0x000000cb00cb7308 */ /* 0x000fe20000000800 */
[----:B-1----:R-:W-:Y:S01]  /*e740*/  F2FP.F16.F32.PACK_AB R5, R193, R192 ;  /* 0x000000c0c105723e */ /* 0x002fe200000000ff */
[----:B------:R-:W-:Y:S01]  /*e750*/  FFMA.FTZ R206, R11, UR4, -R187 ;  /* 0x000000040bce7c23 */ /* 0x000fe200080108bb */
[----:B--2---:R-:W-:Y:S07]  /*e760*/  F2FP.F16.F32.PACK_AB R2, R194, R195 ;  /* 0x000000c3c202723e */ /* 0x004fee00000000ff */
[----:B------:R-:W-:Y:S01]  /*e770*/  MUFU.EX2 R200, R200 ;  /* 0x000000c800c87308 */ /* 0x000fe20000000800 */
[----:B------:R-:W-:Y:S01]  /*e780*/  LOP3.LUT R174, R5, R174, RZ, 0xc0, !PT ;  /* 0x000000ae05ae7212 */ /* 0x000fe200078ec0ff */
[--C-:B------:R-:W-:Y:S01]  /*e790*/  FFMA.FTZ R205, R8, UR4, -R189.reuse ;  /* 0x0000000408cd7c23 */ /* 0x100fe200080108bd */
[----:B---3--:R-:W-:Y:S07]  /*e7a0*/  F2FP.F16.F32.PACK_AB R5, R196, R197 ;  /* 0x000000c5c405723e */ /* 0x008fee00000000ff */
[----:B------:R-:W-:Y:S01]  /*e7b0*/  MUFU.EX2 R201, R201 ;  /* 0x000000c900c97308 */ /* 0x000fe20000000800 */
[----:B------:R-:W-:Y:S01]  /*e7c0*/  LOP3.LUT R175, R2, R175, RZ, 0xc0, !PT ;  /* 0x000000af02af7212 */ /* 0x000fe200078ec0ff */
[----:B------:R-:W-:Y:S01]  /*e7d0*/  FFMA.FTZ R204, R9, UR4, -R189 ;  /* 0x0000000409cc7c23 */ /* 0x000fe200080108bd */
[--C-:B------:R-:W-:Y:S07]  /*e7e0*/  HSET2.LE.AND R173, R173, R186.reuse, PT ;  /* 0x000000baadad7233 */ /* 0x100fee0003803000 */
[----:B------:R-:W-:Y:S01]  /*e7f0*/  MUFU.EX2 R202, R202 ;  /* 0x000000ca00ca7308 */ /* 0x000fe20000000800 */
[----:B------:R-:W-:Y:S01]  /*e800*/  MOV R170, R242 ;  /* 0x000000f200aa7202 */ /* 0x000fe20000000f00 */
[----:B------:R-:W-:Y:S01]  /*e810*/  FFMA.FTZ R10, R10, UR4, -R187 ;  /* 0x000000040a0a7c23 */ /* 0x000fe200080108bb */
[----:B------:R-:W-:Y:S07]  /*e820*/  LOP3.LUT R172, R5, R172, RZ, 0xc0, !PT ;  /* 0x000000ac05ac7212 */ /* 0x000fee00078ec0ff */
[----:B------:R-:W1:Y:S01]  /*e830*/  MUFU.EX2 R164, R164 ;  /* 0x000000a400a47308 */ /* 0x000e620000000800 */
[----:B-----5:R-:W-:Y:S01]  /*e840*/  F2FP.F16.F32.PACK_AB R2, R199, R198 ;  /* 0x000000c6c702723e */ /* 0x020fe200000000ff */
[----:B------:R-:W-:Y:S01]  /*e850*/  FADD.FTZ R5, -R166, R169 ;  /* 0x000000a9a6057221 */ /* 0x000fe20000010100 */
[----:B------:R-:W-:Y:S07]  /*e860*/  LOP3.LUT R7, R180, 0xff00ff, RZ, 0xc0, !PT ;  /* 0x00ff00ffb4077812 */ /* 0x000fee00078ec0ff */
[----:B------:R-:W2:Y:S01]  /*e870*/  MUFU.EX2 R3, R3 ;  /* 0x0000000300037308 */ /* 0x000ea20000000800 */
[----:B------:R-:W-:Y:S01]  /*e880*/  LOP3.LUT P0, RZ, R170, 0x2, RZ, 0xc0, !PT ;  /* 0x00000002aaff7812 */ /* 0x000fe2000780c0ff */
[----:B------:R-:W-:Y:S01]  /*e890*/  FFMA.FTZ R249, R26, UR4, -R187 ;  /* 0x000000041af97c23 */ /* 0x000fe200080108bb */
[----:B------:R-:W-:Y:S01]  /*e8a0*/  LOP3.LUT R173, R2, R173, RZ, 0xc0, !PT ;  /* 0x000000ad02ad7212 */ /* 0x000fe200078ec0ff */
[----:B------:R-:W-:Y:S06]  /*e8b0*/  FMUL.FTZ R2, R5, UR4 ;  /* 0x0000000405027c20 */ /* 0x000fec0008410000 */
[----:B------:R-:W-:Y:S01]  /*e8c0*/  MUFU.EX2 R205, R205 ;  /* 0x000000cd00cd7308 */ /* 0x000fe20000000800 */
[--C-:B------:R-:W-:Y:S01]  /*e8d0*/  HSET2.LE.AND R182, R183, R186.reuse, PT ;  /* 0x000000bab7b67233 */ /* 0x100fe20003803000 */
[----:B------:R-:W-:Y:S01]  /*e8e0*/  FFMA.FTZ R251, R24, UR4, -R189 ;  /* 0x0000000418fb7c23 */ /* 0x000fe200080108bd */
[----:B------:R-:W-:Y:S07]  /*e8f0*/  SEL R185, R208, 0xffffffe0, !P0 ;  /* 0xffffffe0d0b97807 */ /* 0x000fee0004000000 */
[----:B------:R-:W3:Y:S01]  /*e900*/  MUFU.EX2 R204, R204 ;  /* 0x000000cc00cc7308 */ /* 0x000ee20000000800 */
[--C-:B------:R-:W-:Y:S01]  /*e910*/  HSET2.LE.AND R183, R7, R186.reuse, PT ;  /* 0x000000ba07b77233 */ /* 0x100fe20003803000 */
[----:B-1----:R-:W-:Y:S01]  /*e920*/  FMUL.FTZ R4, R164, R160 ;  /* 0x000000a0a4047220 */ /* 0x002fe20000410000 */
[----:B------:R-:W-:Y:S07]  /*e930*/  F2FP.F16.F32.PACK_AB R5, R201, R200 ;  /* 0x000000c8c905723e */ /* 0x000fee00000000ff */
[----:B------:R-:W-:Y:S01]  /*e940*/  MUFU.EX2 R169, R10 ;  /* 0x0000000a00a97308 */ /* 0x000fe20000000800 */
[----:B------:R-:W-:Y:S01]  /*e950*/  F2FP.F16.F32.PACK_AB R6, R202, R203 ;  /* 0x000000cbca06723e */ /* 0x000fe200000000ff */
[----:B--2---:R-:W-:Y:S01]  /*e960*/  FMUL.FTZ R7, R3, R163 ;  /* 0x000000a303077220 */ /* 0x004fe20000410000 */
[----:B------:R-:W-:Y:S07]  /*e970*/  IADD3 R184, PT, PT, R185, R212, RZ ;  /* 0x000000d4b9b87210 */ /* 0x000fee0007ffe0ff */
[----:B------:R-:W1:Y:S01]  /*e980*/  MUFU.EX2 R206, R206 ;  /* 0x000000ce00ce7308 */ /* 0x000e620000000800 */
[----:B------:R-:W-:Y:S01]  /*e990*/  LOP3.LUT R182, R5, R182, RZ, 0xc0, !PT ;  /* 0x000000b605b67212 */ /* 0x000fe200078ec0ff */
[----:B------:R-:W-:Y:S01]  /*e9a0*/  FMUL.FTZ R5, R164, R161 ;  /* 0x000000a1a4057220 */ /* 0x000fe20000410000 */
[----:B------:R-:W-:Y:S07]  /*e9b0*/  LOP3.LUT R183, R6, R183, RZ, 0xc0, !PT ;  /* 0x000000b706b77212 */ /* 0x000fee00078ec0ff */
[----:B------:R-:W2:Y:S01]  /*e9c0*/  MUFU.EX2 R2, R2 ;  /* 0x0000000200027308 */ /* 0x000ea20000000800 */
[----:B------:R-:W-:Y:S01]  /*e9d0*/  FMUL.FTZ R6, R3, R162 ;  /* 0x000000a203067220 */ /* 0x000fe20000410000 */
[--C-:B------:R-:W-:Y:S01]  /*e9e0*/  HSET2.LE.AND R180, R181, R186.reuse, PT ;  /* 0x000000bab5b47233 */ /* 0x100fe20003803000 */
[----:B------:R-:W5:Y:S07]  /*e9f0*/  LDSM.16.MT88.4 R160, [R184+0xa000] ;  /* 0x00a00000b8a0783b */ /* 0x000f6e0000004200 */
[----:B------:R-:W2:Y:S01]  /*ea00*/  MUFU.EX2 R0, R0 ;  /* 0x0000000000007308 */ /* 0x000ea20000000800 */
[--C-:B------:R-:W-:Y:S01]  /*ea10*/  HSET2.LE.AND R181, R243, R186.reuse, PT ;  /* 0x000000baf3b57233 */ /* 0x100fe20003803000 */
[----:B------:R-:W-:Y:S01]  /*ea20*/  FMUL.FTZ R16, R164, R148 ;  /* 0x00000094a4107220 */ /* 0x000fe20000410000 */
[----:B---3--:R-:W-:Y:S01]  /*ea30*/  F2FP.F16.F32.PACK_AB R9, R204, R205 ;  /* 0x000000cdcc09723e */ /* 0x008fe200000000ff */
[-C--:B----4-:R-:W-:Y:S06]  /*ea40*/  HMMA.16816.F32 R4, R172, R176.reuse, R4 ;  /* 0x000000b0ac04723c */ /* 0x090fec0000001804 */
[----:B------:R-:W-:Y:S01]  /*ea50*/  MUFU.EX2 R245, R245 ;  /* 0x000000f500f57308 */ /* 0x000fe20000000800 */
[----:B-1----:R-:W-:Y:S01]  /*ea60*/  F2FP.F16.F32.PACK_AB R8, R206, R169 ;  /* 0x000000a9ce08723e */ /* 0x002fe200000000ff */
[C---:B--2---:R-:W-:Y:S01]  /*ea70*/  FMUL.FTZ R12, R2.reuse, R152 ;  /* 0x00000098020c7220 */ /* 0x044fe20000410000 */
[----:B------:R-:W-:Y:S01]  /*ea80*/  LOP3.LUT R180, R9, R180, RZ, 0xc0, !PT ;  /* 0x000000b409b47212 */ /* 0x000fe200078ec0ff */
[----:B------:R-:W-:Y:S01]  /*ea90*/  FMUL.FTZ R9, R2, R157 ;  /* 0x0000009d02097220 */ /* 0x000fe20000410000 */
[----:B------:R-:W-:Y:S01]  /*eaa0*/  LOP3.LUT R181, R8, R181, RZ, 0xc0, !PT ;  /* 0x000000b508b57212 */ /* 0x000fe200078ec0ff */
[----:B------:R-:W-:Y:S01]  /*eab0*/  FMUL.FTZ R8, R2, R156 ;  /* 0x0000009c02087220 */ /* 0x000fe20000410000 */
[C---:B------:R-:W-:Y:S01]  /*eac0*/  FMUL.FTZ R10, R0.reuse, R158 ;  /* 0x0000009e000a7220 */ /* 0x040fe20000410000 */
[----:B------:R-:W-:Y:S01]  /*ead0*/  FMUL.FTZ R11, R0, R159 ;  /* 0x0000009f000b7220 */ /* 0x000fe20000410000 */
[----:B------:R-:W-:Y:S01]  /*eae0*/  LOP3.LUT P6, RZ, R170, 0x4, RZ, 0xc0, !PT ;  /* 0x00000004aaff7812 */ /* 0x000fe200078cc0ff */
[----:B------:R-:W-:Y:S01]  /*eaf0*/  FMUL.FTZ R13, R2, R153 ;  /* 0x00000099020d7220 */ /* 0x000fe20000410000 */
        /* <DEDUP_REMOVED lines=9> */
[----:B------:R-:W-:Y:S01]  /*eb90*/  MOV R156, R230 ;  /* 0x000000e6009c7202 */ /* 0x000fe20000000f00 */
[-C--:B------:R-:W-:Y:S03]  /*eba0*/  HMMA.16816.F32 R12, R180, R178.reuse, R12 ;  /* 0x000000b2b40c723c */ /* 0x080fe6000000180c */
[----:B------:R-:W-:Y:S01]  /*ebb0*/  MUFU.EX2 R251, R251 ;  /* 0x000000fb00fb7308 */ /* 0x000fe20000000800 */
[----:B------:R-:W-:Y:S01]  /*ebc0*/  @P6 IADD3 R156, PT, PT, R224, -0x40, RZ ;  /* 0xffffffc0e09c6810 */ /* 0x000fe20007ffe0ff */
[C---:B------:R-:W-:Y:S01]  /*ebd0*/  FMUL.FTZ R36, R164.reuse, R36 ;  /* 0x00000024a4247220 */ /* 0x040fe20000410000 */
[----:B------:R-:W-:Y:S01]  /*ebe0*/  FMUL.FTZ R37, R164, R37 ;  /* 0x00000025a4257220 */ /* 0x000fe20000410000 */
[----:B------:R-:W-:Y:S01]  /*ebf0*/  FMUL.FTZ R38, R3, R38 ;  /* 0x0000002603267220 */ /* 0x000fe20000410000 */
[----:B------:R-:W-:Y:S01]  /*ec00*/  IADD3 R157, PT, PT, R185, R156, RZ ;  /* 0x0000009cb99d7210 */ /* 0x000fe20007ffe0ff */
[C---:B------:R-:W-:Y:S01]  /*ec10*/  HMMA.16816.F32 R16, R172.reuse, R178, R16 ;  /* 0x000000b2ac10723c */ /* 0x040fe20000001810 */
[----:B------:R-:W1:Y:S03]  /*ec20*/  LDSM.16.MT88.4 R148, [R156] ;  /* 0x000000009c94783b */ /* 0x000e660000004200 */
[----:B------:R-:W-:Y:S01]  /*ec30*/  MUFU.EX2 R249, R249 ;  /* 0x000000f900f97308 */ /* 0x000fe20000000800 */
[C---:B------:R-:W-:Y:S01]  /*ec40*/  FMUL.FTZ R39, R3.reuse, R39 ;  /* 0x0000002703277220 */ /* 0x040fe20000410000 */
[C---:B------:R-:W-:Y:S01]  /*ec50*/  FMUL.FTZ R40, R2.reuse, R40 ;  /* 0x0000002802287220 */ /* 0x040fe20000410000 */
[----:B------:R-:W-:Y:S01]  /*ec60*/  FMUL.FTZ R41, R2, R41 ;  /* 0x0000002902297220 */ /* 0x000fe20000410000 */
[C---:B------:R-:W-:Y:S01]  /*ec70*/  FMUL.FTZ R42, R0.reuse, R42 ;  /* 0x0000002a002a7220 */ /* 0x040fe20000410000 */
[----:B------:R-:W-:Y:S01]  /*ec80*/  FMUL.FTZ R43, R0, R43 ;  /* 0x0000002b002b7220 */ /* 0x000fe20000410000 */
[----:B------:R-:W2:Y:S01]  /*ec90*/  LDSM.16.MT88.4 R152, [R157] ;  /* 0x000000009d98783b */ /* 0x000ea20000004200 */
[C---:B------:R-:W-:Y:S01]  /*eca0*/  FMUL.FTZ R44, R2.reuse, R44 ;  /* 0x0000002c022c7220 */ /* 0x040fe20000410000 */
[-C--:B-----5:R-:W-:Y:S03]  /*ecb0*/  HMMA.16816.F32 R36, R172, R160.reuse, R36 ;  /* 0x000000a0ac24723c */ /* 0x0a0fe60000001824 */
        /* <DEDUP_REMOVED lines=44> */
[-C--:B--2---:R-:W-:Y:S03]  /*ef80*/  HMMA.16816.F32 R68, R172, R152.reuse, R68 ;  /* 0x00000098ac44723c */ /* 0x084fe60000001844 */
[C---:B------:R-:W-:Y:S01]  /*ef90*/  FMUL.FTZ R81, R164.reuse, R81 ;  /* 0x00000051a4517220 */ /* 0x040fe20000410000 */
[C---:B------:R-:W-:Y:S01]  /*efa0*/  FMUL.FTZ R82, R3.reuse, R82 ;  /* 0x0000005203527220 */ /* 0x040fe20000410000 */
[C---:B------:R-:W-:Y:S01]  /*efb0*/  FMUL.FTZ R83, R3.reuse, R83 ;  /* 0x0000005303537220 */ /* 0x040fe20000410000 */
[C---:B------:R-:W-:Y:S01]  /*efc0*/  FMUL.FTZ R84, R164.reuse, R84 ;  /* 0x00000054a4547220 */ /* 0x040fe20000410000 */
[----:B------:R-:W-:Y:S01]  /*efd0*/  FMUL.FTZ R85, R164, R85 ;  /* 0x00000055a4557220 */ /* 0x000fe20000410000 */
[C---:B------:R-:W-:Y:S04]  /*efe0*/  HMMA.16816.F32 R72, R180.reuse, R152, R72 ;  /* 0x00000098b448723c */ /* 0x040fe80000001848 */
[C---:B------:R-:W-:Y:S01]  /*eff0*/  FMUL.FTZ R86, R3.reuse, R86 ;  /* 0x0000005603567220 */ /* 0x040fe20000410000 */
[----:B------:R-:W-:Y:S01]  /*f000*/  FMUL.FTZ R87, R3, R87 ;  /* 0x0000005703577220 */ /* 0x000fe20000410000 */
        /* <DEDUP_REMOVED lines=9> */
[----:B------:R-:W2:Y:S03]  /*f0a0*/  LDSM.16.MT88.4 R152, [R184+0xb000] ;  /* 0x00b00000b898783b */ /* 0x000ea60000004200 */
[----:B------:R-:W-:Y:S01]  /*f0b0*/  FMUL.FTZ R95, R0, R95 ;  /* 0x0000005f005f7220 */ /* 0x000fe20000410000 */
[----:B------:R-:W-:Y:S04]  /*f0c0*/  IMAD.WIDE.U32 R160, R207, -0x2daee0ad, RZ ;  /* 0xd2511f53cfa07825 */ /* 0x000fe800078e00ff */
[C---:B------:R-:W-:Y:S01]  /*f0d0*/  FMUL.FTZ R96, R164.reuse, R96 ;  /* 0x00000060a4607220 */ /* 0x040fe20000410000 */
[----:B------:R-:W-:Y:S01]  /*f0e0*/  FMUL.FTZ R97, R164, R97 ;  /* 0x00000061a4617220 */ /* 0x000fe20000410000 */
[-C--:B-1----:R-:W-:Y:S03]  /*f0f0*/  HMMA.16816.F32 R84, R172, R148.reuse, R84 ;  /* 0x00000094ac54723c */ /* 0x082fe60000001854 */
[C---:B------:R-:W-:Y:S01]  /*f100*/  FMUL.FTZ R98, R3.reuse, R98 ;  /* 0x0000006203627220 */ /* 0x040fe20000410000 */
[C---:B------:R-:W-:Y:S01]  /*f110*/  FMUL.FTZ R99, R3.reuse, R99 ;  /* 0x0000006303637220 */ /* 0x040fe20000410000 */
[----:B------:R-:W-:Y:S01]  /*f120*/  PRMT R158, R160, 0x7772, RZ ;  /* 0x00007772a09e7816 */ /* 0x000fe200000000ff */
[----:B------:R-:W-:Y:S01]  /*f130*/  FMUL.FTZ R100, R164, R100 ;  /* 0x00000064a4647220 */ /* 0x000fe20000410000 */
[----:B------:R-:W-:Y:S01]  /*f140*/  MOV R162, R160 ;  /* 0x000000a000a27202 */ /* 0x000fe20000000f00 */
[C---:B------:R-:W-:Y:S04]  /*f150*/  HMMA.16816.F32 R88, R180.reuse, R148, R88 ;  /* 0x00000094b458723c */ /* 0x040fe80000001858 */
[----:B------:R-:W-:Y:S01]  /*f160*/  LOP3.LUT R148, R244, UR18, R191, 0x96, !PT ;  /* 0x00000012f4947c12 */ /* 0x000fe2000f8e96bf */
[----:B------:R-:W-:Y:S01]  /*f170*/  FMUL.FTZ R101, R164, R101 ;  /* 0x00000065a4657220 */ /* 0x000fe20000410000 */
[----:B------:R-:W-:Y:S01]  /*f180*/  PRMT R179, R160, 0x7771, RZ ;  /* 0x00007771a0b37816 */ /* 0x000fe200000000ff */
[C---:B------:R-:W-:Y:S01]  /*f190*/  FMUL.FTZ R102, R3.reuse, R102 ;  /* 0x0000006603667220 */ /* 0x040fe20000410000 */
[-C--:B------:R-:W-:Y:S03]  /*f1a0*/  HMMA.16816.F32 R92, R180, R150.reuse, R92 ;  /* 0x00000096b45c723c */ /* 0x080fe6000000185c */
[----:B------:R-:W-:Y:S01]  /*f1b0*/  IMAD.WIDE.U32 R148, R148, -0x2daee0ad, RZ ;  /* 0xd2511f5394947825 */ /* 0x000fe200078e00ff */
[----:B------:R-:W-:Y:S02]  /*f1c0*/  LOP3.LUT R250, R250, UR17, R161, 0x96, !PT ;  /* 0x00000011fafa7c12 */ /* 0x000fe4000f8e96a1 */
[----:B------:R-:W-:Y:S01]  /*f1d0*/  PRMT R161, R160, 0x7773, RZ ;  /* 0x00007773a0a17816 */ /* 0x000fe200000000ff */
[C---:B------:R-:W-:Y:S01]  /*f1e0*/  FMUL.FTZ R103, R3.reuse, R103 ;  /* 0x0000006703677220 */ /* 0x040fe20000410000 */
[C---:B------:R-:W-:Y:S04]  /*f1f0*/  HMMA.16816.F32 R96, R172.reuse, R150, R96 ;  /* 0x00000096ac60723c */ /* 0x040fe80000001860 */
[----:B------:R-:W-:Y:S01]  /*f200*/  LOP3.LUT R246, R246, UR17, R149, 0x96, !PT ;  /* 0x00000011f6f67c12 */ /* 0x000fe2000f8e9695 */
[C---:B------:R-:W-:Y:S01]  /*f210*/  FMUL.FTZ R104, R2.reuse, R104 ;  /* 0x0000006802687220 */ /* 0x040fe20000410000 */
[----:B------:R-:W-:Y:S01]  /*f220*/  MOV R176, R148 ;  /* 0x0000009400b07202 */ /* 0x000fe20000000f00 */
[----:B------:R-:W-:Y:S01]  /*f230*/  FMUL.FTZ R105, R2, R105 ;  /* 0x0000006902697220 */ /* 0x000fe20000410000 */
[-C--:B--2---:R-:W-:Y:S03]  /*f240*/  HMMA.16816.F32 R100, R172, R152.reuse, R100 ;  /* 0x00000098ac64723c */ /* 0x084fe60000001864 */
[----:B------:R-:W-:Y:S01]  /*f250*/  PRMT R159, R148, 0x7773, RZ ;  /* 0x00007773949f7816 */ /* 0x000fe200000000ff */
[----:B------:R-:W-:Y:S01]  /*f260*/  FMUL.FTZ R106, R0, R106 ;  /* 0x0000006a006a7220 */ /* 0x000fe20000410000 */
[----:B------:R-:W-:Y:S01]  /*f270*/  PRMT R160, R148, 0x7772, RZ ;  /* 0x0000777294a07816 */ /* 0x000fe200000000ff */
[----:B------:R-:W-:Y:S01]  /*f280*/  FMUL.FTZ R107, R0, R107 ;  /* 0x0000006b006b7220 */ /* 0x000fe20000410000 */
[----:B------:R-:W-:Y:S01]  /*f290*/  PRMT R163, R148, 0x7771, RZ ;  /* 0x0000777194a37816 */ /* 0x000fe200000000ff */
[C---:B------:R-:W-:Y:S01]  /*f2a0*/  FMUL.FTZ R108, R2.reuse, R108 ;  /* 0x0000006c026c7220 */ /* 0x040fe20000410000 */
[----:B------:R-:W1:Y:S01]  /*f2b0*/  LDSM.16.MT88.4 R148, [R156+0x1000] ;  /* 0x001000009c94783b */ /* 0x000e620000004200 */
[----:B------:R-:W-:Y:S01]  /*f2c0*/  FMUL.FTZ R109, R2, R109 ;  /* 0x0000006d026d7220 */ /* 0x000fe20000410000 */
[C---:B------:R-:W-:Y:S01]  /*f2d0*/  FMUL.FTZ R110, R0.reuse, R110 ;  /* 0x0000006e006e7220 */ /* 0x040fe20000410000 */
[----:B------:R-:W-:Y:S01]  /*f2e0*/  FMUL.FTZ R111, R0, R111 ;  /* 0x0000006f006f7220 */ /* 0x000fe20000410000 */
[C---:B------:R-:W-:Y:S04]  /*f2f0*/  HMMA.16816.F32 R104, R180.reuse, R152, R104 ;  /* 0x00000098b468723c */ /* 0x040fe80000001868 */
[----:B------:R-:W-:Y:S01]  /*f300*/  PRMT R153, R250, 0x7632, R153 ;  /* 0x00007632fa997816 */ /* 0x000fe20000000099 */
[----:B------:R-:W-:Y:S01]  /*f310*/  FMUL.FTZ R112, R164, R112 ;  /* 0x00000070a4707220 */ /* 0x000fe20000410000 */
[----:B------:R-:W-:Y:S01]  /*f320*/  LOP3.LUT R152, R176, 0xff, RZ, 0xc0, !PT ;  /* 0x000000ffb0987812 */ /* 0x000fe200078ec0ff */
[----:B------:R-:W-:Y:S01]  /*f330*/  FMUL.FTZ R113, R164, R113 ;  /* 0x00000071a4717220 */ /* 0x000fe20000410000 */
[-C--:B------:R-:W-:Y:S03]  /*f340*/  HMMA.16816.F32 R108, R180, R154.reuse, R108 ;  /* 0x0000009ab46c723c */ /* 0x080fe6000000186c */
[----:B------:R-:W-:Y:S01]  /*f350*/  PRMT R158, R158, 0x5410, R161 ;  /* 0x000054109e9e7816 */ /* 0x000fe200000000a1 */
[C---:B------:R-:W-:Y:S01]  /*f360*/  FMUL.FTZ R114, R3.reuse, R114 ;  /* 0x0000007203727220 */ /* 0x040fe20000410000 */
[----:B------:R-:W-:Y:S01]  /*f370*/  FMUL.FTZ R115, R3, R115 ;  /* 0x0000007303737220 */ /* 0x000fe20000410000 */
[----:B------:R-:W-:Y:S01]  /*f380*/  LOP3.LUT R176, R250, 0xffff, RZ, 0xc0, !PT ;  /* 0x0000fffffab07812 */ /* 0x000fe200078ec0ff */
[----:B------:R-:W-:Y:S01]  /*f390*/  FMUL.FTZ R116, R164, R116 ;  /* 0x00000074a4747220 */ /* 0x000fe20000410000 */
[----:B------:R-:W-:Y:S01]  /*f3a0*/  LOP3.LUT R161, R250, 0xff, RZ, 0xc0, !PT ;  /* 0x000000fffaa17812 */ /* 0x000fe200078ec0ff */
[----:B------:R-:W-:Y:S01]  /*f3b0*/  FMUL.FTZ R117, R164, R117 ;  /* 0x00000075a4757220 */ /* 0x000fe20000410000 */
[----:B------:R-:W-:Y:S01]  /*f3c0*/  LOP3.LUT R153, R153, 0xff, RZ, 0xc0, !PT ;  /* 0x000000ff99997812 */ /* 0x000fe200078ec0ff */
[C---:B------:R-:W-:Y:S01]  /*f3d0*/  FMUL.FTZ R118, R3.reuse, R118 ;  /* 0x0000007603767220 */ /* 0x040fe20000410000 */
[C---:B------:R-:W-:Y:S04]  /*f3e0*/  HMMA.16816.F32 R112, R172.reuse, R154, R112 ;  /* 0x0000009aac70723c */ /* 0x040fe80000001870 */
[----:B------:R-:W-:Y:S01]  /*f3f0*/  SHF.R.U32.HI R250, RZ, 0x18, R250 ;  /* 0x00000018fffa7819 */ /* 0x000fe200000116fa */
[----:B------:R-:W-:Y:S01]  /*f400*/  FMUL.FTZ R119, R3, R119 ;  /* 0x0000007703777220 */ /* 0x000fe20000410000 */
[----:B------:R-:W-:Y:S01]  /*f410*/  PRMT R160, R160, 0x5410, R159 ;  /* 0x00005410a0a07816 */ /* 0x000fe2000000009f */
[----:B------:R-:W-:Y:S01]  /*f420*/  FMUL.FTZ R120, R2, R120 ;  /* 0x0000007802787220 */ /* 0x000fe20000410000 */
[----:B------:R-:W-:Y:S01]  /*f430*/  PRMT R163, R152, 0x5410, R163 ;  /* 0x0000541098a37816 */ /* 0x000fe200000000a3 */
[----:B------:R-:W-:Y:S01]  /*f440*/  FMUL.FTZ R121, R2, R121 ;  /* 0x0000007902797220 */ /* 0x000fe20000410000 */
[----:B------:R-:W-:Y:S01]  /*f450*/  PRMT R159, R153, 0x5410, R250 ;  /* 0x00005410999f7816 */ /* 0x000fe200000000fa */
[C---:B------:R-:W-:Y:S01]  /*f460*/  FMUL.FTZ R122, R0.reuse, R122 ;  /* 0x0000007a007a7220 */ /* 0x040fe20000410000 */
[----:B------:R-:W2:Y:S01]  /*f470*/  LDSM.16.MT88.4 R152, [R157+0x1000] ;  /* 0x001000009d98783b */ /* 0x000ea20000004200 */
[----:B------:R-:W-:Y:S01]  /*f480*/  FMUL.FTZ R123, R0, R123 ;  /* 0x0000007b007b7220 */ /* 0x000fe20000410000 */
[----:B------:R-:W-:Y:S01]  /*f490*/  LOP3.LUT R162, R162, 0xff, RZ, 0xc0, !PT ;  /* 0x000000ffa2a27812 */ /* 0x000fe200078ec0ff */
[----:B------:R-:W-:Y:S01]  /*f4a0*/  FMUL.FTZ R124, R2, R124 ;  /* 0x0000007c027c7220 */ /* 0x000fe20000410000 */
[-C--:B-1----:R-:W-:Y:S03]  /*f4b0*/  HMMA.16816.F32 R116, R172, R148.reuse, R116 ;  /* 0x00000094ac74723c */ /* 0x082fe60000001874 */
[----:B------:R-:W-:Y:S01]  /*f4c0*/  PRMT R179, R162, 0x5410, R179 ;  /* 0x00005410a2b37816 */ /* 0x000fe200000000b3 */
[----:B------:R-:W-:Y:S01]  /*f4d0*/  FMUL.FTZ R125, R2, R125 ;  /* 0x0000007d027d7220 */ /* 0x000fe20000410000 */
[C---:B------:R-:W-:Y:S01]  /*f4e0*/  FMUL.FTZ R126, R0.reuse, R126 ;  /* 0x0000007e007e7220 */ /* 0x040fe20000410000 */
[----:B------:R-:W-:Y:S01]  /*f4f0*/  FMUL.FTZ R127, R0, R127 ;  /* 0x0000007f007f7220 */ /* 0x000fe20000410000 */
[----:B------:R-:W-:Y:S01]  /*f500*/  LOP3.LUT R185, R246, 0xff, RZ, 0xc0, !PT ;  /* 0x000000fff6b97812 */ /* 0x000fe200078ec0ff */
[C---:B------:R-:W-:Y:S04]  /*f510*/  HMMA.16816.F32 R120, R180.reuse, R148, R120 ;  /* 0x00000094b478723c */ /* 0x040fe80000001878 */
[----:B------:R-:W-:Y:S01]  /*f520*/  SHF.R.U32.HI R176, RZ, 0x8, R176 ;  /* 0x00000008ffb07819 */ /* 0x000fe200000116b0 */
[----:B------:R-:W-:Y:S01]  /*f530*/  FFMA.FTZ R207, R32, UR4, -R190 ;  /* 0x0000000420cf7c23 */ /* 0x000fe200080108be */
[----:B------:R-:W-:Y:S01]  /*f540*/  SHF.R.U32.HI R177, RZ, 0x18, R246 ;  /* 0x00000018ffb17819 */ /* 0x000fe200000116f6 */
[----:B------:R-:W-:Y:S01]  /*f550*/  FFMA.FTZ R244, R33, UR4, -R190 ;  /* 0x0000000421f47c23 */ /* 0x000fe200080108be */
[-C--:B------:R-:W-:Y:S03]  /*f560*/  HMMA.16816.F32 R124, R180, R150.reuse, R124 ;  /* 0x00000096b47c723c */ /* 0x080fe6000000187c */
[----:B------:R-:W-:Y:S01]  /*f570*/  PRMT R161, R161, 0x5410, R176 ;  /* 0x00005410a1a17816 */ /* 0x000fe200000000b0 */
[----:B------:R-:W-:Y:S01]  /*f580*/  FFMA.FTZ R243, R34, UR4, -R188 ;  /* 0x0000000422f37c23 */ /* 0x000fe200080108bc */
[C---:B------:R-:W-:Y:S01]  /*f590*/  LOP3.LUT R176, R246.reuse, 0xffff, RZ, 0xc0, !PT ;  /* 0x0000fffff6b07812 */ /* 0x040fe200078ec0ff */
[----:B------:R-:W-:Y:S01]  /*f5a0*/  FFMA.FTZ R190, R21, UR4, -R190 ;  /* 0x0000000415be7c23 */ /* 0x000fe200080108be */
[----:B------:R-:W-:Y:S01]  /*f5b0*/  PRMT R162, R246, 0x7632, R162 ;  /* 0x00007632f6a27816 */ /* 0x000fe200000000a2 */
[--C-:B------:R-:W-:Y:S01]  /*f5c0*/  FFMA.FTZ R246, R35, UR4, -R188.reuse ;  /* 0x0000000423f67c23 */ /* 0x100fe200080108bc */
[----:B------:R-:W-:Y:S01]  /*f5d0*/  FFMA.FTZ R188, R23, UR4, -R188 ;  /* 0x0000000417bc7c23 */ /* 0x000fe200080108bc */
[C---:B------:R-:W-:Y:S01]  /*f5e0*/  FMUL.FTZ R21, R164.reuse, R145 ;  /* 0x00000091a4157220 */ /* 0x040fe20000410000 */
[C---:B------:R-:W-:Y:S01]  /*f5f0*/  FMUL.FTZ R23, R3.reuse, R147 ;  /* 0x0000009303177220 */ /* 0x040fe20000410000 */
[C---:B------:R-:W-:Y:S01]  /*f600*/  FMUL.FTZ R32, R164.reuse, R140 ;  /* 0x0000008ca4207220 */ /* 0x040fe20000410000 */
[----:B------:R-:W-:Y:S01]  /*f610*/  LDSM.16.MT88.4 R144, [R156+0x800] ;  /* 0x000800009c90783b */ /* 0x000fe20000004200 */
[----:B------:R-:W-:Y:S01]  /*f620*/  FMUL.FTZ R33, R164, R141 ;  /* 0x0000008da4217220 */ /* 0x000fe20000410000 */
[C---:B------:R-:W-:Y:S01]  /*f630*/  FMUL.FTZ R34, R3.reuse, R142 ;  /* 0x0000008e03227220 */ /* 0x040fe20000410000 */
[----:B------:R-:W-:Y:S01]  /*f640*/  FMUL.FTZ R35, R3, R143 ;  /* 0x0000008f03237220 */ /* 0x000fe20000410000 */
[----:B------:R-:W-:Y:S01]  /*f650*/  SHF.R.U32.HI R176, RZ, 0x8, R176 ;  /* 0x00000008ffb07819 */ /* 0x000fe200000116b0 */
[C---:B------:R-:W-:Y:S01]  /*f660*/  HMMA.16816.F32 R20, R172.reuse, R150, R20 ;  /* 0x00000096ac14723c */ /* 0x040fe20000001814 */
[----:B------:R-:W-:Y:S02]  /*f670*/  MUFU.EX2 R252, R188 ;  /* 0x000000bc00fc7308 */ /* 0x000fe40000000800 */
[----:B------:R-:W1:Y:S01]  /*f680*/  LDSM.16.MT88.4 R148, [R212+0xa800] ;  /* 0x00a80000d494783b */ /* 0x000e620000004200 */
[----:B------:R-:W-:Y:S01]  /*f690*/  LOP3.LUT R162, R162, 0xff, RZ, 0xc0, !PT ;  /* 0x000000ffa2a27812 */ /* 0x000fe200078ec0ff */
[C---:B------:R-:W-:Y:S01]  /*f6a0*/  FMUL.FTZ R128, R2.reuse, R128 ;  /* 0x0000008002807220 */ /* 0x040fe20000410000 */
[----:B------:R-:W-:Y:S01]  /*f6b0*/  PRMT R185, R185, 0x5410, R176 ;  /* 0x00005410b9b97816 */ /* 0x000fe200000000b0 */
[----:B------:R-:W-:Y:S01]  /*f6c0*/  FMUL.FTZ R129, R2, R129 ;  /* 0x0000008102817220 */ /* 0x000fe20000410000 */
[-C--:B--2---:R-:W-:Y:S03]  /*f6d0*/  HMMA.16816.F32 R32, R172, R152.reuse, R32 ;  /* 0x00000098ac20723c */ /* 0x084fe60000001820 */
[----:B------:R-:W-:Y:S01]  /*f6e0*/  MUFU.EX2 R207, R207 ;  /* 0x000000cf00cf7308 */ /* 0x000fe20000000800 */
[----:B------:R-:W-:Y:S01]  /*f6f0*/  PRMT R177, R162, 0x5410, R177 ;  /* 0x00005410a2b17816 */ /* 0x000fe200000000b1 */
[----:B------:R-:W-:Y:S01]  /*f700*/  FFMA.FTZ R162, R28, UR4, -R189 ;  /* 0x000000041ca27c23 */ /* 0x000fe200080108bd */
[----:B------:R-:W-:Y:S01]  /*f710*/  FFMA.FTZ R28, R27, UR4, -R187 ;  /* 0x000000041b1c7c23 */ /* 0x000fe200080108bb */
[C---:B------:R-:W-:Y:S01]  /*f720*/  FMUL.FTZ R130, R0.reuse, R130 ;  /* 0x0000008200827220 */ /* 0x040fe20000410000 */
[----:B------:R-:W-:Y:S01]  /*f730*/  FMUL.FTZ R131, R0, R131 ;  /* 0x0000008300837220 */ /* 0x000fe20000410000 */
[----:B------:R-:W-:Y:S04]  /*f740*/  FFMA.FTZ R250, R25, UR4, -R189 ;  /* 0x0000000419fa7c23 */ /* 0x000fe800080108bd */
[----:B------:R2:W-:Y:S01]  /*f750*/  MUFU.EX2 R188, R28 ;  /* 0x0000001c00bc7308 */ /* 0x0005e20000000800 */
[----:B------:R-:W-:Y:S01]  /*f760*/  LOP3.LUT R25, R160, 0xff00ff, RZ, 0xc0, !PT ;  /* 0x00ff00ffa0197812 */ /* 0x000fe200078ec0ff */
[----:B------:R-:W3:Y:S01]  /*f770*/  LDSM.16.MT88.4 R140, [R184+0xa800] ;  /* 0x00a80000b88c783b */ /* 0x000ee20000004200 */
[C---:B------:R-:W-:Y:S01]  /*f780*/  FMUL.FTZ R24, R2.reuse, R136 ;  /* 0x0000008802187220 */ /* 0x040fe20000410000 */
[--C-:B------:R-:W-:Y:S01]  /*f790*/  HSET2.LE.AND R136, R185, R186.reuse, PT ;  /* 0x000000bab9887233 */ /* 0x100fe20003803000 */
[C---:B------:R-:W-:Y:S05]  /*f7a0*/  HMMA.16816.F32 R128, R180.reuse, R152, R128 ;  /* 0x00000098b480723c */ /* 0x040fea0000001880 */
[----:B------:R-:W4:Y:S01]  /*f7b0*/  MUFU.EX2 R244, R244 ;  /* 0x000000f400f47308 */ /* 0x000f220000000800 */
[--C-:B------:R-:W-:Y:S01]  /*f7c0*/  HSET2.LE.AND R152, R25, R186.reuse, PT ;  /* 0x000000ba19987233 */ /* 0x100fe20003803000 */
[----:B------:R-:W-:Y:S01]  /*f7d0*/  FMUL.FTZ R25, R2, R137 ;  /* 0x0000008902197220 */ /* 0x000fe20000410000 */
[C---:B------:R-:W-:Y:S01]  /*f7e0*/  FMUL.FTZ R26, R0.reuse, R138 ;  /* 0x0000008a001a7220 */ /* 0x040fe20000410000 */
[----:B------:R-:W-:Y:S01]  /*f7f0*/  FMUL.FTZ R27, R0, R139 ;  /* 0x0000008b001b7220 */ /* 0x000fe20000410000 */
[--C-:B------:R-:W-:Y:S01]  /*f800*/  FFMA.FTZ R191, R30, UR4, -R187.reuse ;  /* 0x000000041ebf7c23 */ /* 0x100fe200080108bb */
[----:B------:R-:W-:Y:S01]  /*f810*/  FFMA.FTZ R187, R31, UR4, -R187 ;  /* 0x000000041fbb7c23 */ /* 0x000fe200080108bb */
[--C-:B------:R-:W-:Y:S01]  /*f820*/  HSET2.LE.AND R138, R159, R186.reuse, PT ;  /* 0x000000ba9f8a7233 */ /* 0x100fe20003803000 */
[----:B------:R-:W-:Y:S01]  /*f830*/  FFMA.FTZ R189, R29, UR4, -R189 ;  /* 0x000000041dbd7c23 */ /* 0x000fe200080108bd */
[--C-:B------:R-:W-:Y:S01]  /*f840*/  HSET2.LE.AND R139, R161, R186.reuse, PT ;  /* 0x000000baa18b7233 */ /* 0x100fe20003803000 */
[C---:B--2---:R-:W-:Y:S01]  /*f850*/  FMUL.FTZ R28, R164.reuse, R132 ;  /* 0x00000084a41c7220 */ /* 0x044fe20000410000 */
[-C--:B------:R-:W-:Y:S01]  /*f860*/  HMMA.16816.F32 R24, R180, R154.reuse, R24 ;  /* 0x0000009ab418723c */ /* 0x080fe20000001818 */
[----:B------:R-:W2:Y:S01]  /*f870*/  MUFU.EX2 R248, R190 ;  /* 0x000000be00f87308 */ /* 0x000ea20000000800 */
[----:B------:R-:W-:Y:S01]  /*f880*/  LDSM.16.MT88.4 R180, [R212+0xb800] ;  /* 0x00b80000d4b4783b */ /* 0x000fe20000004200 */
[C---:B------:R-:W-:Y:S01]  /*f890*/  FMUL.FTZ R29, R164.reuse, R133 ;  /* 0x00000085a41d7220 */ /* 0x040fe20000410000 */
[C---:B------:R-:W-:Y:S01]  /*f8a0*/  FMUL.FTZ R30, R3.reuse, R134 ;  /* 0x00000086031e7220 */ /* 0x040fe20000410000 */
[C---:B------:R-:W-:Y:S06]  /*f8b0*/  FMUL.FTZ R31, R3.reuse, R135 ;  /* 0x00000087031f7220 */ /* 0x040fec0000410000 */
[----:B------:R-:W-:Y:S01]  /*f8c0*/  MUFU.EX2 R189, R189 ;  /* 0x000000bd00bd7308 */ /* 0x000fe20000000800 */
[--C-:B------:R-:W-:Y:S01]  /*f8d0*/  HSET2.LE.AND R153, R163, R186.reuse, PT ;  /* 0x000000baa3997233 */ /* 0x100fe20003803000 */
[----:B------:R-:W-:Y:S01]  /*f8e0*/  FFMA.FTZ R197, R164, R231, R197 ;  /* 0x000000e7a4c57223 */ /* 0x000fe200000100c5 */
[--C-:B------:R-:W-:Y:S07]  /*f8f0*/  HSET2.LE.AND R137, R177, R186.reuse, PT ;  /* 0x000000bab1897233 */ /* 0x100fee0003803000 */
[----:B------:R-:W5:Y:S01]  /*f900*/  MUFU.EX2 R191, R191 ;  /* 0x000000bf00bf7308 */ /* 0x000f620000000800 */
[----:B------:R-:W-:Y:S01]  /*f910*/  LOP3.LUT R157, R158, 0xff00ff, RZ, 0xc0, !PT ;  /* 0x00ff00ff9e9d7812 */ /* 0x000fe200078ec0ff */
[----:B------:R-:W-:Y:S01]  /*f920*/  HMMA.16816.F32 R28, R172, R154, R28 ;  /* 0x0000009aac1c723c */ /* 0x000fe2000000181c */
[----:B------:R1:W-:Y:S07]  /*f930*/  LDSM.16.MT88.4 R172, [R156+0x1800] ;  /* 0x001800009cac783b */ /* 0x0003ee0000004200 */
[----:B------:R-:W-:Y:S01]  /*f940*/  MUFU.EX2 R243, R243 ;  /* 0x000000f300f37308 */ /* 0x000fe20000000800 */
[--C-:B------:R-:W-:Y:S01]  /*f950*/  HSET2.LE.AND R158, R179, R186.reuse, PT ;  /* 0x000000bab39e7233 */ /* 0x100fe20003803000 */
[----:B------:R-:W-:Y:S08]  /*f960*/  FFMA.FTZ R198, R3, R228, R198 ;  /* 0x000000e403c67223 */ /* 0x000ff000000100c6 */
[----:B------:R-:W3:Y:S01]  /*f970*/  MUFU.EX2 R246, R246 ;  /* 0x000000f600f67308 */ /* 0x000ee20000000800 */
[----:B----4-:R-:W-:Y:S01]  /*f980*/  F2FP.F16.F32.PACK_AB R133, R244, R207 ;  /* 0x000000cff485723e */ /* 0x010fe200000000ff */
[----:B------:R-:W-:Y:S01]  /*f990*/  FFMA.FTZ R205, R2, R229, R205 ;  /* 0x000000e502cd7223 */ /* 0x000fe200000100cd */
[----:B------:R-:W-:Y:S07]  /*f9a0*/  HSET2.LE.AND R157, R157, R186, PT ;  /* 0x000000ba9d9d7233 */ /* 0x000fee0003803000 */
[----:B------:R-:W4:Y:S01]  /*f9b0*/  MUFU.EX2 R250, R250 ;  /* 0x000000fa00fa7308 */ /* 0x000f220000000800 */
[----:B--2---:R-:W-:Y:S01]  /*f9c0*/  F2FP.F16.F32.PACK_AB R132, R248, R245 ;  /* 0x000000f5f884723e */ /* 0x004fe200000000ff */
[----:B------:R-:W2:Y:S01]  /*f9d0*/  LDSM.16.MT88.4 R176, [R171+0x800] ;  /* 0x00080000abb0783b */ /* 0x000ea20000004200 */
[----:B------:R-:W-:Y:S07]  /*f9e0*/  LOP3.LUT R134, R133, R158, RZ, 0xc0, !PT ;  /* 0x0000009e85867212 */ /* 0x000fee00078ec0ff */
[----:B------:R1:W1:Y:S01]  /*f9f0*/  MUFU.EX2 R190, R187 ;  /* 0x000000bb00be7308 */ /* 0x0002620000000800 */
[----:B------:R-:W-:Y:S01]  /*fa00*/  F2FP.F16.F32.PACK_AB R133, R252, R247 ;  /* 0x000000f7fc85723e */ /* 0x000fe200000000ff */
[----:B------:R-:W-:Y:S01]  /*fa10*/  FFMA.FTZ R169, R0, R225, R169 ;  /* 0x000000e100a97223 */ /* 0x000fe200000100a9 */
[----:B------:R-:W-:Y:S07]  /*fa20*/  LOP3.LUT R132, R132, R139, RZ, 0xc0, !PT ;  /* 0x0000008b84847212 */ /* 0x000fee00078ec0ff */
[----:B------:R-:W2:Y:S01]  /*fa30*/  MUFU.EX2 R159, R162 ;  /* 0x000000a2009f7308 */ /* 0x000ea20000000800 */
[----:B-----5:R-:W-:Y:S01]  /*fa40*/  MOV R158, R191 ;  /* 0x000000bf009e7202 */ /* 0x020fe20000000f00 */
[----:B------:R-:W-:Y:S01]  /*fa50*/  FADD.FTZ R197, R196, R197 ;  /* 0x000000c5c4c57221 */ /* 0x000fe20000010000 */
[----:B---3--:R-:W-:Y:S01]  /*fa60*/  F2FP.F16.F32.PACK_AB R160, R246, R243 ;  /* 0x000000f3f6a0723e */ /* 0x008fe200000000ff */
[----:B------:R-:W-:Y:S01]  /*fa70*/  FADD.FTZ R198, R199, R198 ;  /* 0x000000c6c7c67221 */ /* 0x000fe20000010000 */
[----:B------:R-:W-:Y:S01]  /*fa80*/  MOV R155, R188 ;  /* 0x000000bc009b7202 */ /* 0x000fe20000000f00 */
[----:B------:R-:W-:Y:S01]  /*fa90*/  FADD.FTZ R205, R204, R205 ;  /* 0x000000cdcccd7221 */ /* 0x000fe20000010000 */
[----:B------:R-:W-:Y:S01]  /*faa0*/  LOP3.LUT R135, R160, R157, RZ, 0xc0, !PT ;  /* 0x0000009da0877212 */ /* 0x000fe200078ec0ff */
[----:B------:R-:W-:Y:S01]  /*fab0*/  FADD.FTZ R206, R206, R169 ;  /* 0x000000a9cece7221 */ /* 0x000fe20000010000 */
[----:B----4-:R-:W-:Y:S01]  /*fac0*/  F2FP.F16.F32.PACK_AB R139, R250, R251 ;  /* 0x000000fbfa8b723e */ /* 0x010fe200000000ff */
[----:B-1----:R-:W1:Y:S01]  /*fad0*/  LDSM.16.MT88.4 R184, [R184+0xb800] ;  /* 0x00b80000b8b8783b */ /* 0x002e620000004200 */
[----:B------:R-:W-:Y:S01]  /*fae0*/  MOV R157, R189 ;  /* 0x000000bd009d7202 */ /* 0x000fe20000000f00 */
[----:B------:R-:W-:Y:S01]  /*faf0*/  FADD.FTZ R192, R192, R197 ;  /* 0x000000c5c0c07221 */ /* 0x000fe20000010000 */
[----:B------:R-:W-:Y:S01]  /*fb00*/  MOV R156, R190 ;  /* 0x000000be009c7202 */ /* 0x000fe20000000f00 */
[----:B------:R-:W-:Y:S01]  /*fb10*/  FADD.FTZ R195, R195, R198 ;  /* 0x000000c6c3c37221 */ /* 0x000fe20000010000 */
[----:B------:R-:W-:Y:S01]  /*fb20*/  LOP3.LUT R133, R133, R138, RZ, 0xc0, !PT ;  /* 0x0000008a85857212 */ /* 0x000fe200078ec0ff */
[----:B------:R-:W-:Y:S01]  /*fb30*/  FADD.FTZ R200, R200, R205 ;  /* 0x000000cdc8c87221 */ /* 0x000fe20000010000 */
[----:B------:R-:W-:Y:S01]  /*fb40*/  LOP3.LUT R136, R139, R136, RZ, 0xc0, !PT ;  /* 0x000000888b887212 */ /* 0x000fe200078ec0ff */
[----:B------:R-:W3:Y:S01]  /*fb50*/  LDSM.16.MT88.4 R188, [R171+0x1800] ;  /* 0x00180000abbc783b */ /* 0x000ee20000004200 */
[----:B------:R-:W-:Y:S01]  /*fb60*/  F2FP.F16.F32.PACK_AB R154, R155, R249 ;  /* 0x000000f99b9a723e */ /* 0x000fe200000000ff */
[----:B------:R-:W-:Y:S01]  /*fb70*/  FADD.FTZ R203, R203, R206 ;  /* 0x000000cecbcb7221 */ /* 0x000fe20000010000 */
[----:B--2---:R-:W-:Y:S01]  /*fb80*/  F2FP.F16.F32.PACK_AB R138, R157, R159 ;  /* 0x0000009f9d8a723e */ /* 0x004fe200000000ff */
[-C--:B------:R-:W-:Y:S05]  /*fb90*/  HMMA.16816.F32 R160, R132, R148.reuse, R4 ;  /* 0x0000009484a0723c */ /* 0x080fea0000001804 */
[----:B------:R-:W-:Y:S01]  /*fba0*/  F2FP.F16.F32.PACK_AB R139, R156, R158 ;  /* 0x0000009e9c8b723e */ /* 0x000fe200000000ff */
[----:B------:R-:W-:Y:S01]  /*fbb0*/  FADD.FTZ R192, R193, R192 ;  /* 0x000000c0c1c07221 */ /* 0x000fe20000010000 */
[----:B------:R-:W-:Y:S01]  /*fbc0*/  LOP3.LUT R137, R154, R137, RZ, 0xc0, !PT ;  /* 0x000000899a897212 */ /* 0x000fe200078ec0ff */
[----:B------:R-:W-:Y:S01]  /*fbd0*/  FADD.FTZ R194, R194, R195 ;  /* 0x000000c3c2c27221 */ /* 0x000fe20000010000 */
[----:B------:R-:W-:Y:S01]  /*fbe0*/  LOP3.LUT R138, R138, R153, RZ, 0xc0, !PT ;  /* 0x000000998a8a7212 */ /* 0x000fe200078ec0ff */
[----:B------:R-:W-:Y:S01]  /*fbf0*/  FADD.FTZ R200, R201, R200 ;  /* 0x000000c8c9c87221 */ /* 0x000fe20000010000 */
[----:B------:R-:W-:Y:S01]  /*fc00*/  LOP3.LUT R139, R139, R152, RZ, 0xc0, !PT ;  /* 0x000000988b8b7212 */ /* 0x000fe200078ec0ff */
        /* <DEDUP_REMOVED lines=26> */
[----:B------:R-:W-:Y:S02]  /*fdb0*/  MOV R0, R165 ;  /* 0x000000a500007202 */ /* 0x000fe40000000f00 */
[----:B------:R-:W-:Y:S02]  /*fdc0*/  MOV R169, R166 ;  /* 0x000000a600a97202 */ /* 0x000fe40000000f00 */
[----:B------:R-:W-:Y:S01]  /*fdd0*/  MOV R2, R167 ;  /* 0x000000a700027202 */ /* 0x000fe20000000f00 */
[C---:B------:R-:W-:Y:S04]  /*fde0*/  HMMA.16816.F32 R40, R136.reuse, R140, R40 ;  /* 0x0000008c8828723c */ /* 0x040fe80000001828 */
[----:B------:R-:W-:Y:S04]  /*fdf0*/  MOV R3, R168 ;  /* 0x000000a800037202 */ /* 0x000fe80000000f00 */
        /* <DEDUP_REMOVED lines=14> */
[-C--:B-1----:R-:W-:Y:S08]  /*fee0*/  HMMA.16816.F32 R100, R132, R184.reuse, R100 ;  /* 0x000000b88464723c */ /* 0x082ff00000001864 */
        /* <DEDUP_REMOVED lines=8> */
[C---:B------:R-:W-:Y:S08]  /*ff70*/  HMMA.16816.F32 R128, R136.reuse, R188, R128 ;  /* 0x000000bc8880723c */ /* 0x040ff00000001880 */
[-C--:B------:R-:W-:Y:S08]  /*ff80*/  HMMA.16816.F32 R136, R136, R190.reuse, R24 ;  /* 0x000000be8888723c */ /* 0x080ff00000001818 */
[----:B------:R-:W-:Y:S01]  /*ff90*/  HMMA.16816.F32 R132, R132, R190, R28 ;  /* 0x000000be8484723c */ /* 0x000fe2000000181c */
[----:B------:R-:W-:Y:S08]  /*ffa0*/  @!UPT UIADD3 URZ, UPT, UPT, URZ, URZ, URZ ;  /* 0x000000fffffff290 */ /* 0x000ff0000fffe0ff */
[----:B------:R-:W-:Y:S11]  /*ffb0*/  BRA.U UP0, `(.L_x_1038) ;  /* 0xffffffd5009c7547 */ /* 0x000ff6000b83ffff */
.L_x_1037:
[----:B------:R-:W1:Y:S01]  /*ffc0*/  SHFL.BFLY PT, R5, R228, 0x2, 0x1f ;  /* 0x0c401f00e4057f89 */ /* 0x000e6200000e0000 */
[----:B------:R-:W2:Y:S01]  /*ffd0*/  S2UR UR11, SR_CgaCtaId ;  /* 0x00000000000b79c3 */ /* 0x000ea20000008800 */
[----:B------:R-:W3:Y:S01]  /*ffe0*/  LDCU UR4, c[0x0][0x4fc] ;  /* 0x00009f80ff0477ac */ /* 0x000ee20008000800 */
[----:B------:R-:W-:Y:S01]  /*fff0*/  SHF.L.U32 R8, R170, 0x4, RZ ;  /* 0x00000004aa087819 */ /* 0x000fe200000006ff */
[----:B------:R-:W4:Y:S01]  /*10000*/  SHFL.BFLY PT, R0, R231, 0x2, 0x1f ;  /* 0x0c401f00e7007f89 */ /* 0x000f2200000e0000 */
[----:B------:R-:W-:Y:S01]  /*10010*/  MOV R14, 0x7f800000 ;  /* 0x7f800000000e7802 */ /* 0x000fe20000000f00 */
[----:B------:R-:W1:Y:S01]  /*10020*/  LDCU.U8 UR10, c[0x0][0x548] ;  /* 0x0000a900ff0a77ac */ /* 0x000e620008000000 */
[----:B------:R-:W-:Y:S01]  /*10030*/  LOP3.LUT R8, R8, 0x1c0, RZ, 0xc0, !PT ;  /* 0x000001c008087812 */ /* 0x000fe200078ec0ff */
[----:B------:R-:W5:Y:S01]  /*10040*/  SHFL.BFLY PT, R2, R229, 0x2, 0x1f ;  /* 0x0c401f00e5027f89 */ /* 0x000f6200000e0000 */
[----:B------:R-:W2:Y:S01]  /*10050*/  S2UR UR9, SR_CTAID.Y ;  /* 0x00000000000979c3 */ /* 0x000ea20000002600 */
[----:B------:R-:W2:Y:S02]  /*10060*/  LDCU UR7, c[0x0][0x434] ;  /* 0x00008680ff0777ac */ /* 0x000ea40008000800 */
[----:B------:R-:W3:Y:S05]  /*10070*/  SHFL.BFLY PT, R6, R225, 0x2, 0x1f ;  /* 0x0c401f00e1067f89 */ /* 0x000eea00000e0000 */
[----:B------:R-:W2:Y:S01]  /*10080*/  S2UR UR6, SR_CTAID.X ;  /* 0x00000000000679c3 */ /* 0x000ea20000002500 */
[----:B-1----:R-:W-:Y:S01]  /*10090*/  FADD.FTZ R4, R5, R228 ;  /* 0x000000e405047221 */ /* 0x002fe20000010000 */
[----:B------:R-:W-:-:S06]  /*100a0*/  SHF.L.U32 R5, R170, 0x1, RZ ;  /* 0x00000001aa057819 */ /* 0x000fcc00000006ff */
[----:B------:R-:W1:Y:S01]  /*100b0*/  S2UR UR8, SR_CTAID.Z ;  /* 0x00000000000879c3 */ /* 0x000e620000002700 */
[----:B----4-:R-:W-:Y:S01]  /*100c0*/  FADD.FTZ R3, R0, R231 ;  /* 0x000000e700037221 */ /* 0x010fe20000010000 */
[----:B------:R-:W4:Y:S01]  /*100d0*/  SHFL.BFLY PT, R7, R4, 0x1, 0x1f ;  /* 0x0c201f0004077f89 */ /* 0x000f2200000e0000 */
[----:B------:R-:W-:Y:S01]  /*100e0*/  LOP3.LUT R8, R8, 0x38, R5, 0xf8, !PT ;  /* 0x0000003808087812 */ /* 0x000fe200078ef805 */
[----:B-----5:R-:W-:Y:S02]  /*100f0*/  FADD.FTZ R2, R2, R229 ;  /* 0x000000e502027221 */ /* 0x020fe40000010000 */
[----:B------:R-:W5:Y:S01]  /*10100*/  SHFL.BFLY PT, R0, R3, 0x1, 0x1f ;  /* 0x0c201f0003007f89 */ /* 0x000f6200000e0000 */
[----:B---3--:R-:W-:-:S03]  /*10110*/  FADD.FTZ R11, R6, R225 ;  /* 0x000000e1060b7221 */ /* 0x008fc60000010000 */
[----:B------:R-:W3:Y:S04]  /*10120*/  SHFL.BFLY PT, R13, R2, 0x1, 0x1f ;  /* 0x0c201f00020d7f89 */ /* 0x000ee800000e0000 */
[----:B------:R-:W2:Y:S01]  /*10130*/  SHFL.BFLY PT, R10, R11, 0x1, 0x1f ;  /* 0x0c201f000b0a7f89 */ /* 0x000ea200000e0000 */
[----:B----4-:R-:W-:Y:S01]  /*10140*/  FADD.FTZ R7, R4, R7 ;  /* 0x0000000704077221 */ /* 0x010fe20000010000 */
[----:B------:R-:W-:Y:S01]  /*10150*/  LOP3.LUT R4, R5, 0x6, RZ, 0xc0, !PT ;  /* 0x0000000605047812 */ /* 0x000fe200078ec0ff */
[----:B-----5:R-:W-:Y:S01]  /*10160*/  FADD.FTZ R0, R3, R0 ;  /* 0x0000000003007221 */ /* 0x020fe20000010000 */
[----:B------:R-:W-:Y:S01]  /*10170*/  SHF.L.U32 R3, R170, 0x5, RZ ;  /* 0x00000005aa037819 */ /* 0x000fe200000006ff */
[----:B------:R-:W4:Y:S01]  /*10180*/  MUFU.RCP R9, R7 ;  /* 0x0000000700097308 */ /* 0x000f220000001000 */
[----:B------:R-:W-:Y:S01]  /*10190*/  FSETP.NE.FTZ.AND P2, PT, R7, RZ, PT ;  /* 0x000000ff0700720b */ /* 0x000fe20003f55000 */
[----:B---3--:R-:W-:Y:S01]  /*101a0*/  FADD.FTZ R13, R2, R13 ;  /* 0x0000000d020d7221 */ /* 0x008fe20000010000 */
[----:B------:R-:W-:-:S02]  /*101b0*/  LOP3.LUT R3, R4, 0x7c00, R3, 0xf8, !PT ;  /* 0x00007c0004037812 */ /* 0x000fc400078ef803 */
[----:B------:R-:W-:Y:S01]  /*101c0*/  FSETP.NE.FTZ.AND P5, PT, R0, RZ, PT ;  /* 0x000000ff0000720b */ /* 0x000fe20003fb5000 */
[----:B--2---:R-:W-:Y:S01]  /*101d0*/  FADD.FTZ R10, R11, R10 ;  /* 0x0000000a0b0a7221 */ /* 0x004fe20000010000 */
[----:B------:R-:W-:Y:S01]  /*101e0*/  FSETP.NE.FTZ.AND P1, PT, R13, RZ, PT ;  /* 0x000000ff0d00720b */ /* 0x000fe20003f35000 */
[----:B------:R-:W2:Y:S01]  /*101f0*/  MUFU.RCP R6, R0 ;  /* 0x0000000000067308 */ /* 0x000ea20000001000 */
[----:B------:R-:W-:Y:S02]  /*10200*/  LOP3.LUT R3, R3, R8, RZ, 0xfc, !PT ;  /* 0x0000000803037212 */ /* 0x000fe400078efcff */
[----:B------:R-:W-:-:S03]  /*10210*/  FSETP.NE.FTZ.AND P0, PT, R10, RZ, PT ;  /* 0x000000ff0a00720b */ /* 0x000fc60003f15000 */
[----:B------:R-:W3:Y:S01]  /*10220*/  @P2 LDC R12, c[0x0][0x458] ;  /* 0x00011600ff0c2b82 */ /* 0x000ee20000000800 */
[----:B------:R-:W-:Y:S01]  /*10230*/  R2P PR, R170, 0x18 ;  /* 0x00000018aa007804 */ /* 0x000fe20000000000 */
[----:B------:R-:W5:Y:S01]  /*10240*/  MUFU.RCP R2, R13 ;  /* 0x0000000d00027308 */ /* 0x000f620000001000 */
[----:B----4-:R-:W-:-:S03]  /*10250*/  FSEL R9, R9, 1, P2 ;  /* 0x3f80000009097808 */ /* 0x010fc60001000000 */
[----:B------:R-:W-:Y:S02]  /*10260*/  SEL R208, R208, 0xffffffe0, !P3 ;  /* 0xffffffe0d0d07807 */ /* 0x000fe40005800000 */
[----:B------:R-:W-:Y:S02]  /*10270*/  FMUL.FTZ R9, R9, UR4 ;  /* 0x0000000409097c20 */ /* 0x000fe40008410000 */
[----:B------:R-:W4:Y:S01]  /*10280*/  MUFU.RCP R4, R10 ;  /* 0x0000000a00047308 */ /* 0x000f220000001000 */
[----:B--2---:R-:W-:Y:S01]  /*10290*/  FSEL R6, R6, 1, P5 ;  /* 0x3f80000006067808 */ /* 0x004fe20002800000 */
[C---:B------:R-:W-:Y:S01]  /*102a0*/  FMUL.FTZ R162, R9.reuse, R162 ;  /* 0x000000a209a27220 */ /* 0x040fe20000410000 */
[C---:B------:R-:W-:Y:S01]  /*102b0*/  FMUL.FTZ R163, R9.reuse, R163 ;  /* 0x000000a309a37220 */ /* 0x040fe20000410000 */
[C---:B------:R-:W-:Y:S01]  /*102c0*/  FMUL.FTZ R150, R9.reuse, R150 ;  /* 0x0000009609967220 */ /* 0x040fe20000410000 */
[C---:B------:R-:W-:Y:S01]  /*102d0*/  FMUL.FTZ R151, R9.reuse, R151 ;  /* 0x0000009709977220 */ /* 0x040fe20000410000 */
[----:B------:R-:W-:Y:S01]  /*102e0*/  FMUL.FTZ R6, R6, UR4 ;  /* 0x0000000406067c20 */ /* 0x000fe20008410000 */
[C---:B------:R-:W-:Y:S01]  /*102f0*/  FMUL.FTZ R38, R9.reuse, R38 ;  /* 0x0000002609267220 */ /* 0x040fe20000410000 */
[----:B------:R-:W-:Y:S01]  /*10300*/  FMUL.FTZ R39, R9, R39 ;  /* 0x0000002709277220 */ /* 0x000fe20000410000 */
[----:B-----5:R-:W-:Y:S01]  /*10310*/  FSEL R2, R2, 1, P1 ;  /* 0x3f80000002027808 */ /* 0x020fe20000800000 */
[C---:B------:R-:W-:Y:S01]  /*10320*/  FMUL.FTZ R160, R6.reuse, R160 ;  /* 0x000000a006a07220 */ /* 0x040fe20000410000 */
[C---:B------:R-:W-:Y:S01]  /*10330*/  FMUL.FTZ R161, R6.reuse, R161 ;  /* 0x000000a106a17220 */ /* 0x040fe20000410000 */
[C---:B------:R-:W-:Y:S01]  /*10340*/  FMUL.FTZ R148, R6.reuse, R148 ;  /* 0x0000009406947220 */ /* 0x040fe20000410000 */
[----:B------:R-:W-:Y:S01]  /*10350*/  FMUL.FTZ R149, R6, R149 ;  /* 0x0000009506957220 */ /* 0x000fe20000410000 */
[----:B------:R-:W-:Y:S01]  /*10360*/  FMUL.FTZ R2, R2, UR4 ;  /* 0x0000000402027c20 */ /* 0x000fe20008410000 */
[C---:B------:R-:W-:Y:S01]  /*10370*/  FMUL.FTZ R36, R6.reuse, R36 ;  /* 0x0000002406247220 */ /* 0x040fe20000410000 */
[----:B------:R-:W-:Y:S01]  /*10380*/  FMUL.FTZ R37, R6, R37 ;  /* 0x0000002506257220 */ /* 0x000fe20000410000 */
[----:B----4-:R-:W-:Y:S01]  /*10390*/  FSEL R4, R4, 1, P0 ;  /* 0x3f80000004047808 */ /* 0x010fe20000000000 */
[C---:B------:R-:W-:Y:S01]  /*103a0*/  FMUL.FTZ R156, R2.reuse, R156 ;  /* 0x0000009c029c7220 */ /* 0x040fe20000410000 */
[C---:B------:R-:W-:Y:S01]  /*103b0*/  FMUL.FTZ R157, R2.reuse, R157 ;  /* 0x0000009d029d7220 */ /* 0x040fe20000410000 */
[C---:B------:R-:W-:Y:S01]  /*103c0*/  FMUL.FTZ R152, R2.reuse, R152 ;  /* 0x0000009802987220 */ /* 0x040fe20000410000 */
[----:B------:R-:W-:Y:S01]  /*103d0*/  FMUL.FTZ R153, R2, R153 ;  /* 0x0000009902997220 */ /* 0x000fe20000410000 */
[----:B------:R-:W-:Y:S01]  /*103e0*/  FMUL.FTZ R4, R4, UR4 ;  /* 0x0000000404047c20 */ /* 0x000fe20008410000 */
[----:B------:R-:W-:Y:S01]  /*103f0*/  UMOV UR4, 0x400 ;  /* 0x0000040000047882 */ /* 0x000fe20000000000 */
[C---:B------:R-:W-:Y:S01]  /*10400*/  FMUL.FTZ R40, R2.reuse, R40 ;  /* 0x0000002802287220 */ /* 0x040fe20000410000 */
[----:B------:R-:W-:Y:S01]  /*10410*/  ULEA UR11, UR11, UR4, 0x18 ;  /* 0x000000040b0b7291 */ /* 0x000fe2000f8ec0ff */
        /* <DEDUP_REMOVED lines=27> */
[----:B------:R-:W-:Y:S01]  /*105d0*/  MOV R2, 0x10 ;  /* 0x0000001000027802 */ /* 0x000fe20000000f00 */
[C---:B------:R-:W-:Y:S01]  /*105e0*/  FMUL.FTZ R158, R4.reuse, R158 ;  /* 0x0000009e049e7220 */ /* 0x040fe20000410000 */
[C---:B------:R-:W-:Y:S01]  /*105f0*/  FMUL.FTZ R159, R4.reuse, R159 ;  /* 0x0000009f049f7220 */ /* 0x040fe20000410000 */
[----:B------:R-:W-:Y:S01]  /*10600*/  LEA R3, R3, UR11, 0x1 ;  /* 0x0000000b03037c11 */ /* 0x000fe2000f8e08ff */
[----:B------:R-:W-:Y:S01]  /*10610*/  FMUL.FTZ R154, R4, R154 ;  /* 0x0000009a049a7220 */ /* 0x000fe20000410000 */
[----:B------:R-:W-:Y:S01]  /*10620*/  SEL R2, R2, 0xfffffff0, !P6 ;  /* 0xfffffff002027807 */ /* 0x000fe20007000000 */
        /* <DEDUP_REMOVED lines=16> */
[C---:B------:R-:W-:Y:S01]  /*10730*/  FMUL.FTZ R53, R6.reuse, R53 ;  /* 0x0000003506357220 */ /* 0x040fe20000410000 */
[----:B------:R-:W-:Y:S01]  /*10740*/  F2FP.F16.F32.PACK_AB R156, R157, R156 ;  /* 0x0000009c9d9c723e */ /* 0x000fe200000000ff */
[----:B------:R-:W-:Y:S01]  /*10750*/  FMUL.FTZ R54, R9, R54 ;  /* 0x0000003609367220 */ /* 0x000fe20000410000 */
[----:B------:R-:W-:Y:S01]  /*10760*/  F2FP.F16.F32.PACK_AB R158, R159, R158 ;  /* 0x0000009e9f9e723e */ /* 0x000fe200000000ff */
        /* <DEDUP_REMOVED lines=11> */
[----:B------:R-:W-:Y:S01]  /*10820*/  IADD3 R17, PT, PT, R3, 0x40, RZ ;  /* 0x0000004003117810 */ /* 0x000fe20007ffe0ff */
[----:B------:R-:W-:Y:S01]  /*10830*/  STS [R3], R160 ;  /* 0x000000a003007388 */ /* 0x000fe20000000800 */
[----:B------:R-:W-:Y:S01]  /*10840*/  F2FP.F16.F32.PACK_AB R48, R49, R48 ;  /* 0x000000303130723e */ /* 0x000fe200000000ff */
[----:B------:R-:W-:Y:S01]  /*10850*/  FMUL.FTZ R62, R4, R62 ;  /* 0x0000003e043e7220 */ /* 0x000fe20000410000 */
[----:B------:R-:W-:Y:S01]  /*10860*/  F2FP.F16.F32.PACK_AB R50, R51, R50 ;  /* 0x000000323332723e */ /* 0x000fe200000000ff */
[----:B------:R-:W-:Y:S01]  /*10870*/  STS [R3+0x400], R162 ;  /* 0x000400a203007388 */ /* 0x000fe20000000800 */
[----:B------:R-:W-:Y:S01]  /*10880*/  IADD3 R15, PT, PT, R2, R11, RZ ;  /* 0x0000000b020f7210 */ /* 0x000fe20007ffe0ff */
[----:B------:R-:W-:Y:S01]  /*10890*/  FMUL.FTZ R63, R4, R63 ;  /* 0x0000003f043f7220 */ /* 0x000fe20000410000 */
[----:B------:R-:W-:Y:S01]  /*108a0*/  @P4 IADD3 R17, PT, PT, R3, -0x40, RZ ;  /* 0xffffffc003114810 */ /* 0x000fe20007ffe0ff */
[----:B------:R-:W-:Y:S01]  /*108b0*/  STS [R5], R148 ;  /* 0x0000009405007388 */ /* 0x000fe20000000800 */
[----:B------:R-:W-:Y:S01]  /*108c0*/  F2FP.F16.F32.PACK_AB R40, R41, R40 ;  /* 0x000000282928723e */ /* 0x000fe200000000ff */
[C---:B------:R-:W-:Y:S01]  /*108d0*/  FMUL.FTZ R68, R6.reuse, R68 ;  /* 0x0000004406447220 */ /* 0x040fe20000410000 */
[----:B------:R-:W-:Y:S01]  /*108e0*/  F2FP.F16.F32.PACK_AB R42, R43, R42 ;  /* 0x0000002a2b2a723e */ /* 0x000fe200000000ff */
[----:B------:R-:W-:Y:S01]  /*108f0*/  STS [R5+0x400], R150 ;  /* 0x0004009605007388 */ /* 0x000fe20000000800 */
[C---:B------:R-:W-:Y:S01]  /*10900*/  FMUL.FTZ R69, R6.reuse, R69 ;  /* 0x0000004506457220 */ /* 0x040fe20000410000 */
        /* <DEDUP_REMOVED lines=17> */
[----:B------:R-:W-:Y:S01]  /*10a20*/  FMUL.FTZ R78, R4, R78 ;  /* 0x0000004e044e7220 */ /* 0x000fe20000410000 */
[----:B------:R-:W-:Y:S01]  /*10a30*/  F2FP.F16.F32.PACK_AB R66, R67, R66 ;  /* 0x000000424342723e */ /* 0x000fe200000000ff */
[----:B------:R-:W-:Y:S01]  /*10a40*/  STS [R11], R36 ;  /* 0x000000240b007388 */ /* 0x000fe20000000800 */
[----:B------:R-:W-:Y:S01]  /*10a50*/  IADD3 R19, PT, PT, R2, R17, RZ ;  /* 0x0000001102137210 */ /* 0x000fe20007ffe0ff */
[----:B------:R-:W-:Y:S01]  /*10a60*/  FMUL.FTZ R79, R4, R79 ;  /* 0x0000004f044f7220 */ /* 0x000fe20000410000 */
[----:B------:R-:W-:Y:S01]  /*10a70*/  IADD3 R21, PT, PT, R208, R17, RZ ;  /* 0x00000011d0157210 */ /* 0x000fe20007ffe0ff */
[----:B------:R-:W-:Y:S01]  /*10a80*/  STS [R11+0x400], R38 ;  /* 0x000400260b007388 */ /* 0x000fe20000000800 */
[----:B------:R-:W-:Y:S01]  /*10a90*/  F2FP.F16.F32.PACK_AB R56, R57, R56 ;  /* 0x000000383938723e */ /* 0x000fe200000000ff */
[C---:B------:R-:W-:Y:S01]  /*10aa0*/  FMUL.FTZ R84, R6.reuse, R84 ;  /* 0x0000005406547220 */ /* 0x040fe20000410000 */
[----:B------:R-:W-:Y:S01]  /*10ab0*/  F2FP.F16.F32.PACK_AB R58, R59, R58 ;  /* 0x0000003a3b3a723e */ /* 0x000fe200000000ff */
[----:B------:R-:W-:Y:S01]  /*10ac0*/  STS [R15], R48 ;  /* 0x000000300f007388 */ /* 0x000fe20000000800 */
[C---:B------:R-:W-:Y:S01]  /*10ad0*/  FMUL.FTZ R85, R6.reuse, R85 ;  /* 0x0000005506557220 */ /* 0x040fe20000410000 */
[C---:B------:R-:W-:Y:S01]  /*10ae0*/  FMUL.FTZ R86, R9.reuse, R86 ;  /* 0x0000005609567220 */ /* 0x040fe20000410000 */
[----:B------:R-:W-:Y:S01]  /*10af0*/  FMUL.FTZ R87, R9, R87 ;  /* 0x0000005709577220 */ /* 0x000fe20000410000 */
[----:B------:R-:W-:Y:S01]  /*10b00*/  STS [R15+0x400], R50 ;  /* 0x000400320f007388 */ /* 0x000fe20000000800 */
[----:B------:R-:W-:Y:S01]  /*10b10*/  F2FP.F16.F32.PACK_AB R60, R61, R60 ;  /* 0x0000003c3d3c723e */ /* 0x000fe200000000ff */
[----:B------:R-:W2:Y:S01]  /*10b20*/  LDCU.U8 UR4, c[0x0][0x549] ;  /* 0x0000a920ff0477ac */ /* 0x000ea20008000000 */
        /* <DEDUP_REMOVED lines=26> */
[----:B------:R-:W-:Y:S01]  /*10cd0*/  STS [R19], R64 ;  /* 0x0000004013007388 */ /* 0x000fe20000000800 */
[----:B------:R-:W-:Y:S01]  /*10ce0*/  F2FP.F16.F32.PACK_AB R76, R77, R76 ;  /* 0x0000004c4d4c723e */ /* 0x000fe200000000ff */
[C---:B------:R-:W-:Y:S01]  /*10cf0*/  FMUL.FTZ R112, R6.reuse, R112 ;  /* 0x0000007006707220 */ /* 0x040fe20000410000 */
        /* <DEDUP_REMOVED lines=21> */
[----:B------:R-:W-:Y:S01]  /*10e50*/  STS [R21], R68 ;  /* 0x0000004415007388 */ /* 0x000fe20000000800 */
[C---:B------:R-:W-:Y:S01]  /*10e60*/  FMUL.FTZ R118, R9.reuse, R118 ;  /* 0x0000007609767220 */ /* 0x040fe20000410000 */
        /* <DEDUP_REMOVED lines=25> */
[C---:B------:R-:W-:Y:S01]  /*11000*/  FMUL.FTZ R142, R9.reuse, R142 ;  /* 0x0000008e098e7220 */ /* 0x040fe20000410000 */
        /* <DEDUP_REMOVED lines=22> */
[----:B--2---:R-:W-:Y:S01]  /*11170*/  UISETP.NE.AND UP1, UPT, UR4, URZ, UPT ;  /* 0x000000ff0400728c */ /* 0x004fe2000bf25270 */
[----:B------:R-:W-:Y:S01]  /*11180*/  F2FP.F16.F32.PACK_AB R122, R123, R122 ;  /* 0x0000007a7b7a723e */ /* 0x000fe200000000ff */
[----:B------:R2:W-:Y:S01]  /*11190*/  STS [R3+0x6400], R90 ;  /* 0x0064005a03007388 */ /* 0x0005e20000000800 */
[----:B------:R-:W-:Y:S01]  /*111a0*/  F2FP.F16.F32.PACK_AB R124, R125, R124 ;  /* 0x0000007c7d7c723e */ /* 0x000fe200000000ff */
[----:B------:R4:W5:Y:S01]  /*111b0*/  @P5 MUFU.LG2 R2, R0 ;  /* 0x0000000000025308 */ /* 0x0009620000000c00 */
[----:B------:R-:W-:Y:S01]  /*111c0*/  F2FP.F16.F32.PACK_AB R126, R127, R126 ;  /* 0x0000007e7f7e723e */ /* 0x000fe200000000ff */
[----:B------:R-:W-:Y:S01]  /*111d0*/  STS [R5+0x6000], R92 ;  /* 0x0060005c05007388 */ /* 0x000fe20000000800 */
[----:B------:R-:W-:Y:S01]  /*111e0*/  F2FP.F16.F32.PACK_AB R140, R141, R140 ;  /* 0x0000008c8d8c723e */ /* 0x000fe200000000ff */
[----:B------:R-:W1:Y:S01]  /*111f0*/  @P0 LDC R6, c[0x0][0x458] ;  /* 0x00011600ff060b82 */ /* 0x000e620000000800 */
[----:B------:R-:W-:Y:S01]  /*11200*/  F2FP.F16.F32.PACK_AB R142, R143, R142 ;  /* 0x0000008e8f8e723e */ /* 0x000fe200000000ff */
[----:B------:R3:W-:Y:S01]  /*11210*/  STS [R5+0x6400], R94 ;  /* 0x0064005e05007388 */ /* 0x0007e20000000800 */
[----:B------:R-:W-:Y:S01]  /*11220*/  F2FP.F16.F32.PACK_AB R132, R133, R132 ;  /* 0x000000848584723e */ /* 0x000fe200000000ff */
[----:B------:R-:W5:Y:S01]  /*11230*/  @P2 MUFU.LG2 R7, R7 ;  /* 0x0000000700072308 */ /* 0x000f620000000c00 */
[----:B------:R-:W-:Y:S01]  /*11240*/  F2FP.F16.F32.PACK_AB R9, R9, R134 ;  /* 0x000000860909723e */ /* 0x000fe200000000ff */
[----:B------:R-:W-:Y:S01]  /*11250*/  STS [R11+0x4000], R100 ;  /* 0x004000640b007388 */ /* 0x000fe20000000800 */
[----:B------:R-:W-:Y:S01]  /*11260*/  F2FP.F16.F32.PACK_AB R128, R129, R128 ;  /* 0x000000808180723e */ /* 0x000fe200000000ff */
[----:B------:R-:W5:Y:S01]  /*11270*/  @UP1 LDCU.64 UR4, c[0x0][0x430] ;  /* 0x00008600ff0417ac */ /* 0x000f620008000a00 */
[----:B------:R-:W-:Y:S01]  /*11280*/  F2FP.F16.F32.PACK_AB R130, R131, R130 ;  /* 0x000000828382723e */ /* 0x000fe200000000ff */
[----:B------:R-:W-:Y:S01]  /*11290*/  STS [R11+0x4400], R102 ;  /* 0x004400660b007388 */ /* 0x000fe20000000800 */
[----:B------:R-:W-:Y:S01]  /*112a0*/  F2FP.F16.F32.PACK_AB R136, R137, R136 ;  /* 0x000000888988723e */ /* 0x000fe200000000ff */
[----:B------:R1:W1:Y:S01]  /*112b0*/  @P1 MUFU.LG2 R8, R13 ;  /* 0x0000000d00081308 */ /* 0x0002620000000c00 */
[----:B------:R-:W-:Y:S01]  /*112c0*/  F2FP.F16.F32.PACK_AB R138, R139, R138 ;  /* 0x0000008a8b8a723e */ /* 0x000fe200000000ff */
[----:B------:R-:W-:Y:S01]  /*112d0*/  STS [R15+0x4000], R112 ;  /* 0x004000700f007388 */ /* 0x000fe20000000800 */
[----:B----4-:R-:W-:Y:S01]  /*112e0*/  MOV R0, 0x7f800000 ;  /* 0x7f80000000007802 */ /* 0x010fe20000000f00 */
[----:B------:R-:W4:Y:S02]  /*112f0*/  @UP1 LDCU UR12, c[0x0][0x430] ;  /* 0x00008600ff0c17ac */ /* 0x000f240008000800 */
[----:B------:R-:W-:Y:S01]  /*11300*/  STS [R15+0x4400], R114 ;  /* 0x004400720f007388 */ /* 0x000fe20000000800 */
[----:B--2---:R-:W2:Y:S03]  /*11310*/  @P5 LDC R3, c[0x0][0x458] ;  /* 0x00011600ff035b82 */ /* 0x004ea60000000800 */
[----:B------:R-:W-:Y:S04]  /*11320*/  STS [R11+0x6000], R104 ;  /* 0x006000680b007388 */ /* 0x000fe80000000800 */
[----:B------:R4:W-:Y:S01]  /*11330*/  STS [R11+0x6400], R106 ;  /* 0x0064006a0b007388 */ /* 0x0009e20000000800 */
[----:B---3--:R-:W3:Y:S01]  /*11340*/  LDC.64 R4, c[0x0][0x400] ;  /* 0x00010000ff047b82 */ /* 0x008ee20000000a00 */
[----:B-----5:R-:W-:-:S02]  /*11350*/  @UP1 UIMAD UR5, UR5, UR4, URZ ;  /* 0x00000004050512a4 */ /* 0x020fc4000f8e02ff */
[----:B------:R-:W-:Y:S01]  /*11360*/  STS [R15+0x6000], R108 ;  /* 0x0060006c0f007388 */ /* 0x000fe20000000800 */
[----:B------:R-:W-:-:S03]  /*11370*/  @UP1 UMOV UR4, 0x1 ;  /* 0x0000000100041882 */ /* 0x000fc60000000000 */
[----:B------:R5:W-:Y:S04]  /*11380*/  STS [R15+0x6400], R110 ;  /* 0x0064006e0f007388 */ /* 0x000be80000000800 */
[----:B------:R-:W-:Y:S04]  /*11390*/  STS [R17+0x4000], R116 ;  /* 0x0040007411007388 */ /* 0x000fe80000000800 */
[----:B------:R-:W-:Y:S04]  /*113a0*/  STS [R17+0x4400], R118 ;  /* 0x0044007611007388 */ /* 0x000fe80000000800 */
[----:B------:R-:W-:Y:S04]  /*113b0*/  STS [R19+0x4000], R144 ;  /* 0x0040009013007388 */ /* 0x000fe80000000800 */
[----:B------:R-:W-:Y:S01]  /*113c0*/  STS [R19+0x4400], R146 ;  /* 0x0044009213007388 */ /* 0x000fe20000000800 */
[----:B----4-:R-:W-:-:S03]  /*113d0*/  SHF.L.U32 R11, R170, 0x3, RZ ;  /* 0x00000003aa0b7819 */ /* 0x010fc600000006ff */
[----:B------:R-:W-:Y:S01]  /*113e0*/  STS [R17+0x6000], R120 ;  /* 0x0060007811007388 */ /* 0x000fe20000000800 */
[----:B------:R-:W-:-:S03]  /*113f0*/  LOP3.LUT R18, R11, 0x38, RZ, 0xc0, !PT ;  /* 0x000000380b127812 */ /* 0x000fc600078ec0ff */
[----:B------:R4:W-:Y:S01]  /*11400*/  STS [R17+0x6400], R122 ;  /* 0x0064007a11007388 */ /* 0x0009e20000000800 */
[----:B-----5:R-:W-:-:S03]  /*11410*/  LOP3.LUT R15, R11, 0x1f8, RZ, 0xc0, !PT ;  /* 0x000001f80b0f7812 */ /* 0x020fc600078ec0ff */
[----:B------:R-:W-:Y:S04]  /*11420*/  STS [R19+0x6000], R124 ;  /* 0x0060007c13007388 */ /* 0x000fe80000000800 */
[----:B------:R-:W-:Y:S04]  /*11430*/  STS [R19+0x6400], R126 ;  /* 0x0064007e13007388 */ /* 0x000fe80000000800 */
[----:B------:R-:W-:Y:S04]  /*11440*/  STS [R21+0x4000], R140 ;  /* 0x0040008c15007388 */ /* 0x000fe80000000800 */
[----:B------:R-:W-:Y:S04]  /*11450*/  STS [R21+0x4400], R142 ;  /* 0x0044008e15007388 */ /* 0x000fe80000000800 */
[----:B------:R-:W-:Y:S04]  /*11460*/  STS [R23+0x4000], R132 ;  /* 0x0040008417007388 */ /* 0x000fe80000000800 */
[----:B------:R5:W-:Y:S01]  /*11470*/  STS [R23+0x4400], R9 ;  /* 0x0044000917007388 */ /* 0x000be20000000800 */
[----:B----4-:R-:W-:Y:S01]  /*11480*/  @P5 FMUL.FTZ R17, R2, 0.69314718246459960938 ;  /* 0x3f31721802115820 */ /* 0x010fe20000410000 */
[----:B------:R-:W-:-:S02]  /*11490*/  LOP3.LUT R2, R15, 0x38, R170, 0x78, !PT ;  /* 0x000000380f027812 */ /* 0x000fc400078e78aa */
[----:B------:R4:W-:Y:S01]  /*114a0*/  STS [R21+0x6000], R128 ;  /* 0x0060008015007388 */ /* 0x0009e20000000800 */
[----:B--2---:R-:W-:Y:S01]  /*114b0*/  @P5 FFMA.FTZ R0, R168, R3, R17 ;  /* 0x00000003a8005223 */ /* 0x004fe20000010011 */
[----:B------:R-:W-:Y:S01]  /*114c0*/  LOP3.LUT R71, R2, 0x1e00, R11, 0xf8, !PT ;  /* 0x00001e0002477812 */ /* 0x000fe200078ef80b */
[----:B------:R-:W-:Y:S01]  /*114d0*/  @P2 FMUL.FTZ R2, R7, 0.69314718246459960938 ;  /* 0x3f31721807022820 */ /* 0x000fe20000410000 */
[----:B------:R4:W-:Y:S04]  /*114e0*/  STS [R21+0x6400], R130 ;  /* 0x0064008215007388 */ /* 0x0009e80000000800 */
[----:B------:R4:W-:Y:S04]  /*114f0*/  STS [R23+0x6000], R136 ;  /* 0x0060008817007388 */ /* 0x0009e80000000800 */
[----:B------:R4:W-:Y:S01]  /*11500*/  STS [R23+0x6400], R138 ;  /* 0x0064008a17007388 */ /* 0x0009e20000000800 */
[----:B-----5:R-:W2:Y:S01]  /*11510*/  @P1 LDC R9, c[0x0][0x458] ;  /* 0x00011600ff091b82 */ /* 0x020ea20000000800 */
[----:B-1-3--:R-:W-:Y:S05]  /*11520*/  BRA.U UP1, `(.L_x_1041) ;  /* 0x0000000101287547 */ /* 0x00afea000b800000 */
[----:B------:R-:W-:Y:S01]  /*11530*/  UISETP.NE.AND UP0, UPT, UR10, URZ, UPT ;  /* 0x000000ff0a00728c */ /* 0x000fe2000bf05270 */
[----:B------:R-:W1:Y:S10]  /*11540*/  LDCU UR13, c[0x0][0x3e0] ;  /* 0x00007c00ff0d77ac */ /* 0x000e740008000800 */
[----:B------:R-:W1:Y:S01]  /*11550*/  @UP0 LDCU UR4, c[0x0][0x454] ;  /* 0x00008a80ff0407ac */ /* 0x000e620008000800 */
[----:B------:R-:W3:Y:S01]  /*11560*/  @!UP0 LDCU UR12, c[0x0][0x434] ;  /* 0x00008680ff0c87ac */ /* 0x000ee20008000800 */
[----:B------:R-:W5:Y:S02]  /*11570*/  @UP0 LDCU UR5, c[0x0][0x454] ;  /* 0x00008a80ff0507ac */ /* 0x000f640008000800 */
[----:B-----5:R-:W2:Y:S01]  /*11580*/  @!UP0 LDCU UR5, c[0x0][0x434] ;  /* 0x00008680ff0587ac */ /* 0x020ea20008000800 */
[----:B-1----:R-:W-:-:S02]  /*11590*/  @UP0 UIMAD UR4, UR4, UR13, URZ ;  /* 0x0000000d040402a4 */ /* 0x002fc4000f8e02ff */
[----:B---3--:R-:W-:-:S03]  /*115a0*/  @!UP0 UIMAD UR4, UR12, UR13, URZ ;  /* 0x0000000d0c0482a4 */ /* 0x008fc6000f8e02ff */
[----:B------:R-:W-:Y:S01]  /*115b0*/  @UP0 UMOV UR12, 0x1 ;  /* 0x00000001000c0882 */ /* 0x000fe20000000000 */
[----:B------:R-:W-:-:S08]  /*115c0*/  @!UP0 UMOV UR12, 0x1 ;  /* 0x00000001000c8882 */ /* 0x000fd00000000000 */
.L_x_1041:
[----:B------:R-:W-:Y:S01]  /*115d0*/  UISETP.NE.AND UP1, UPT, UR10, URZ, !UP1 ;  /* 0x000000ff0a00728c */ /* 0x000fe2000cf25270 */
[----:B------:R-:W1:Y:S01]  /*115e0*/  @P0 MUFU.LG2 R10, R10 ;  /* 0x0000000a000a0308 */ /* 0x000e620000000c00 */
[----:B------:R-:W-:Y:S01]  /*115f0*/  @P2 FFMA.FTZ R14, R167, R12, R2 ;  /* 0x0000000ca70e2223 */ /* 0x000fe20000010002 */
[----:B--2---:R-:W-:Y:S01]  /*11600*/  UIMAD UR16, UR8, UR5, URZ ;  /* 0x00000005081072a4 */ /* 0x004fe2000f8e02ff */
[----:B------:R-:W2:Y:S01]  /*11610*/  LDC.64 R12, c[0x0][0x410] ;  /* 0x00010400ff0c7b82 */ /* 0x000ea20000000a00 */
[----:B------:R-:W-:Y:S01]  /*11620*/  USHF.L.U32 UR10, UR6, 0x7, URZ ;  /* 0x00000007060a7899 */ /* 0x000fe200080006ff */
[----:B------:R-:W-:Y:S01]  /*11630*/  LOP3.LUT P2, RZ, R170, 0x3, RZ, 0xc0, !PT ;  /* 0x00000003aaff7812 */ /* 0x000fe2000784c0ff */
[----:B------:R-:W-:Y:S01]  /*11640*/  UIMAD UR5, UR9, UR7, URZ ;  /* 0x00000007090572a4 */ /* 0x000fe2000f8e02ff */
[----:B------:R-:W-:Y:S01]  /*11650*/  MOV R19, RZ ;  /* 0x000000ff00137202 */ /* 0x000fe20000000f00 */
[----:B------:R-:W-:Y:S01]  /*11660*/  UIMAD UR15, UR10, UR12, URZ ;  /* 0x0000000c0a0f72a4 */ /* 0x000fe2000f8e02ff */
[----:B------:R-:W-:Y:S01]  /*11670*/  @P1 FMUL.FTZ R7, R8, 0.69314718246459960938 ;  /* 0x3f31721808071820 */ /* 0x000fe20000410000 */
[----:B------:R-:W-:Y:S01]  /*11680*/  @!UP1 UIMAD UR16, UR9, UR4, UR16 ;  /* 0x00000004091092a4 */ /* 0x000fe2000f8e0210 */
[----:B------:R-:W3:Y:S01]  /*11690*/  LDC.64 R2, c[0x0][0x408] ;  /* 0x00010200ff027b82 */ /* 0x000ee20000000a00 */
[----:B------:R-:W-:Y:S01]  /*116a0*/  USHF.R.S32.HI UR4, URZ, 0x1f, UR5 ;  /* 0x0000001fff047899 */ /* 0x000fe20008011405 */
[----:B------:R-:W-:Y:S01]  /*116b0*/  IMAD.WIDE.U32 R18, R4, UR9, R18 ;  /* 0x0000000904127c25 */ /* 0x000fe2000f8e0012 */
[----:B------:R-:W-:Y:S01]  /*116c0*/  USEL UR5, UR5, URZ, UP1 ;  /* 0x000000ff05057287 */ /* 0x000fe20008800000 */
[----:B------:R-:W-:Y:S01]  /*116d0*/  LEA R71, R71, UR11, 0x1 ;  /* 0x0000000b47477c11 */ /* 0x000fe2000f8e08ff */
[----:B------:R-:W-:Y:S01]  /*116e0*/  USHF.R.S32.HI UR13, URZ, 0x1f, UR15 ;  /* 0x0000001fff0d7899 */ /* 0x000fe2000801140f */
[----:B------:R-:W-:Y:S01]  /*116f0*/  BSSY.RECONVERGENT B0, `(.L_x_1042) ;  /* 0x0000035000007945 */ /* 0x000fe20003800200 */
[----:B------:R-:W-:Y:S01]  /*11700*/  USEL UR4, UR4, URZ, UP1 ;  /* 0x000000ff04047287 */ /* 0x000fe20008800000 */
[----:B-1----:R-:W-:Y:S01]  /*11710*/  @P0 FMUL.FTZ R10, R10, 0.69314718246459960938 ;  /* 0x3f3172180a0a0820 */ /* 0x002fe20000410000 */
[----:B------:R-:W-:Y:S01]  /*11720*/  USHF.R.S32.HI UR14, URZ, 0x1f, UR16 ;  /* 0x0000001fff0e7899 */ /* 0x000fe20008011410 */
[----:B------:R-:W-:Y:S01]  /*11730*/  MOV R16, 0x7f800000 ;  /* 0x7f80000000107802 */ /* 0x000fe20000000f00 */
[----:B------:R-:W-:Y:S01]  /*11740*/  UIADD3 UR15, UP1, UP0, UR15, UR5, UR16 ;  /* 0x000000050f0f7290 */ /* 0x000fe2000f83e010 */
[----:B------:R-:W-:Y:S01]  /*11750*/  MOV R15, 0x7f800000 ;  /* 0x7f800000000f7802 */ /* 0x000fe20000000f00 */
[----:B------:R-:W-:Y:S01]  /*11760*/  @P1 FFMA.FTZ R16, R166, R9, R7 ;  /* 0x00000009a6101223 */ /* 0x000fe20000010007 */
[----:B------:R-:W-:Y:S01]  /*11770*/  @P0 FFMA.FTZ R15, R165, R6, R10 ;  /* 0x00000006a50f0223 */ /* 0x000fe2000001000a */
[----:B------:R-:W-:Y:S01]  /*11780*/  UIADD3.X UR13, UPT, UPT, UR13, UR4, UR14, UP1, UP0 ;  /* 0x000000040d0d7290 */ /* 0x000fe20008fe040e */
[----:B------:R-:W-:Y:S01]  /*11790*/  IMAD R25, R5, UR9, R19 ;  /* 0x0000000905197c24 */ /* 0x000fe2000f8e0213 */
        /* <DEDUP_REMOVED lines=8> */
[C---:B----4-:R-:W-:Y:S01]  /*11820*/  VIADD R23, R20.reuse, 0x8 ;  /* 0x0000000814177836 */ /* 0x050fe20000000000 */
        /* <DEDUP_REMOVED lines=9> */
[----:B------:R-:W4:Y:S01]  /*118c0*/  @!P5 LDC.64 R8, c[0x0][0x420] ;  /* 0x00010800ff08db82 */ /* 0x000f220000000a00 */
[----:B------:R-:W-:Y:S01]  /*118d0*/  @!P4 IMAD R22, R22, UR12, RZ ;  /* 0x0000000c1616cc24 */ /* 0x000fe2000f8e02ff */
[----:B------:R-:W-:Y:S01]  /*118e0*/  @!P6 LEA.HI.X.SX32 R20, R20, UR13, 0x1, P0 ;  /* 0x0000000d1414ec11 */ /* 0x000fe200080f0eff */
[----:B------:R-:W-:-:S05]  /*118f0*/  @!P3 IMAD R21, R21, UR12, RZ ;  /* 0x0000000c1515bc24 */ /* 0x000fca000f8e02ff */
[----:B------:R-:W5:Y:S08]  /*11900*/  @!P4 LDC.64 R6, c[0x0][0x420] ;  /* 0x00010800ff06cb82 */ /* 0x000f700000000a00 */
[----:B------:R-:W2:Y:S01]  /*11910*/  @!P3 LDC.64 R4, c[0x0][0x420] ;  /* 0x00010800ff04bb82 */ /* 0x000ea20000000a00 */
[----:B-1----:R-:W-:Y:S02]  /*11920*/  @!P6 LEA R26, P1, R17, R10, 0x2 ;  /* 0x0000000a111ae211 */ /* 0x002fe400078210ff */
[----:B------:R-:W-:-:S02]  /*11930*/  @!P5 IADD3 R10, P0, PT, R23, UR15, RZ ;  /* 0x0000000f170adc10 */ /* 0x000fc4000ff1e0ff */
[----:B------:R-:W-:Y:S02]  /*11940*/  @!P6 LEA.HI.X R27, R17, R11, R20, 0x2, P1 ;  /* 0x0000000b111be211 */ /* 0x000fe400008f1414 */
[----:B------:R-:W-:Y:S02]  /*11950*/  @!P5 LEA.HI.X.SX32 R23, R23, UR13, 0x1, P0 ;  /* 0x0000000d1717dc11 */ /* 0x000fe400080f0eff */
[----:B----4-:R-:W-:Y:S01]  /*11960*/  @!P5 LEA R28, P2, R10, R8, 0x2 ;  /* 0x000000080a1cd211 */ /* 0x010fe200078410ff */
[----:B------:R1:W-:Y:S01]  /*11970*/  @!P6 STG.E desc[UR22][R26.64], R0 ;  /* 0x000000001a00e986 */ /* 0x0003e2000c101916 */
[----:B------:R-:W-:Y:S02]  /*11980*/  @!P4 IADD3 R8, P1, PT, R22, UR15, RZ ;  /* 0x0000000f1608cc10 */ /* 0x000fe4000ff3e0ff */
[----:B------:R-:W-:Y:S02]  /*11990*/  @!P3 IADD3 R11, P0, PT, R21, UR15, RZ ;  /* 0x0000000f150bbc10 */ /* 0x000fe4000ff1e0ff */
[----:B------:R-:W-:-:S02]  /*119a0*/  @!P5 LEA.HI.X R29, R10, R9, R23, 0x2, P2 ;  /* 0x000000090a1dd211 */ /* 0x000fc400010f1417 */
[----:B------:R-:W-:Y:S02]  /*119b0*/  @!P4 LEA.HI.X.SX32 R22, R22, UR13, 0x1, P1 ;  /* 0x0000000d1616cc11 */ /* 0x000fe400088f0eff */
[----:B------:R-:W-:Y:S01]  /*119c0*/  @!P3 LEA.HI.X.SX32 R10, R21, UR13, 0x1, P0 ;  /* 0x0000000d150abc11 */ /* 0x000fe200080f0eff */
[----:B------:R1:W-:Y:S01]  /*119d0*/  @!P5 STG.E desc[UR22][R28.64], R14 ;  /* 0x0000000e1c00d986 */ /* 0x0003e2000c101916 */
[C---:B-----5:R-:W-:Y:S02]  /*119e0*/  @!P4 LEA R6, P1, R8.reuse, R6, 0x2 ;  /* 0x000000060806c211 */ /* 0x060fe400078210ff */
[C---:B--2---:R-:W-:Y:S02]  /*119f0*/  @!P3 LEA R4, P0, R11.reuse, R4, 0x2 ;  /* 0x000000040b04b211 */ /* 0x044fe400078010ff */
[----:B------:R-:W-:Y:S02]  /*11a00*/  @!P4 LEA.HI.X R7, R8, R7, R22, 0x2, P1 ;  /* 0x000000070807c211 */ /* 0x000fe400008f1416 */
[----:B------:R-:W-:-:S03]  /*11a10*/  @!P3 LEA.HI.X R5, R11, R5, R10, 0x2, P0 ;  /* 0x000000050b05b211 */ /* 0x000fc600000f140a */
[----:B------:R1:W-:Y:S04]  /*11a20*/  @!P4 STG.E desc[UR22][R6.64], R16 ;  /* 0x000000100600c986 */ /* 0x0003e8000c101916 */
[----:B------:R1:W-:Y:S02]  /*11a30*/  @!P3 STG.E desc[UR22][R4.64], R15 ;  /* 0x0000000f0400b986 */ /* 0x0003e4000c101916 */
.L_x_1043:
[----:B------:R-:W-:Y:S05]  /*11a40*/  BSYNC.RECONVERGENT B0 ;  /* 0x0000000000007941 */ /* 0x000fea0003800200 */
.L_x_1042:
[----:B------:R-:W-:Y:S01]  /*11a50*/  IMAD.MOV.U32 R24, RZ, RZ, R18 ;  /* 0x000000ffff187224 */ /* 0x000fe200078e0012 */
[----:B------:R-:W5:Y:S01]  /*11a60*/  LDCU.64 UR4, c[0x0][0x3f0] ;  /* 0x00007e00ff0477ac */ /* 0x000f620008000a00 */
[----:B-1----:R-:W-:Y:S01]  /*11a70*/  SHF.R.U32.HI R0, RZ, 0x3, R170 ;  /* 0x00000003ff007819 */ /* 0x002fe200000116aa */
[----:B------:R-:W1:Y:S01]  /*11a80*/  LDS.128 R4, [R71+0x4000] ;  /* 0x0040000047047984 */ /* 0x000e620000000c00 */
[----:B--2---:R-:W-:Y:S01]  /*11a90*/  IMAD.WIDE.U32 R24, R12, UR8, R24 ;  /* 0x000000080c187c25 */ /* 0x004fe2000f8e0018 */
[----:B------:R-:W-:Y:S01]  /*11aa0*/  UIMAD.WIDE.U32 UR16, UR6, 0x80, URZ ;  /* 0x00000080061078a5 */ /* 0x000fe2000f8e00ff */
[C---:B---3--:R-:W-:Y:S01]  /*11ab0*/  SHF.L.U64.HI R70, R2.reuse, 0x5, R3 ;  /* 0x0000000502467819 */ /* 0x048fe20000010203 */
[----:B------:R-:W2:Y:S01]  /*11ac0*/  LDS.128 R8, [R71] ;  /* 0x0000000047087984 */ /* 0x000ea20000000c00 */
[----:B------:R-:W-:Y:S01]  /*11ad0*/  IMAD R25, R13, UR8, R25 ;  /* 0x000000080d197c24 */ /* 0x000fe2000f8e0219 */
[C---:B------:R-:W-:Y:S01]  /*11ae0*/  SHF.L.U64.HI R68, R2.reuse, 0x6, R3 ;  /* 0x0000000602447819 */ /* 0x040fe20000010203 */
[----:B------:R-:W-:Y:S01]  /*11af0*/  IMAD.SHL.U32 R69, R2, 0x20, RZ ;  /* 0x0000002002457824 */ /* 0x000fe200078e00ff */
[----:B------:R-:W-:Y:S01]  /*11b00*/  LOP3.LUT R0, R0, UR16, RZ, 0xfc, !PT ;  /* 0x0000001000007c12 */ /* 0x000fe2000f8efcff */
[----:B------:R-:W-:Y:S01]  /*11b10*/  IMAD R12, R2, UR17, RZ ;  /* 0x00000011020c7c24 */ /* 0x000fe2000f8e02ff */
[----:B------:R-:W3:Y:S03]  /*11b20*/  LDS.128 R64, [R71+0x800] ;  /* 0x0008000047407984 */ /* 0x000ee60000000c00 */
[C---:B------:R-:W-:Y:S01]  /*11b30*/  IMAD.WIDE.U32 R14, R0.reuse, R2, R24 ;  /* 0x00000002000e7225 */ /* 0x040fe200078e0018 */
[----:B------:R-:W3:Y:S03]  /*11b40*/  LDS.128 R36, [R71+0x4800] ;  /* 0x0048000047247984 */ /* 0x000ee60000000c00 */
[----:B------:R-:W-:Y:S01]  /*11b50*/  IMAD R0, R0, R3, R12 ;  /* 0x0000000300007224 */ /* 0x000fe200078e020c */
[----:B------:R-:W3:Y:S01]  /*11b60*/  LDS.128 R60, [R71+0x1000] ;  /* 0x00100000473c7984 */ /* 0x000ee20000000c00 */
[----:B-----5:R-:W-:-:S02]  /*11b70*/  LEA R72, P0, R14, UR4, 0x1 ;  /* 0x000000040e487c11 */ /* 0x020fc4000f8008ff */
[----:B------:R-:W-:Y:S01]  /*11b80*/  IMAD.IADD R0, R15, 0x1, R0 ;  /* 0x000000010f007824 */ /* 0x000fe200078e0200 */
[----:B------:R-:W5:Y:S01]  /*11b90*/  LDS.128 R32, [R71+0x5000] ;  /* 0x0050000047207984 */ /* 0x000f620000000c00 */
[----:B------:R-:W-:-:S03]  /*11ba0*/  IADD3 R76, P1, PT, R72, R69, RZ ;  /* 0x00000045484c7210 */ /* 0x000fc60007f3e0ff */
[----:B------:R-:W5:Y:S01]  /*11bb0*/  LDS.128 R56, [R71+0x1800] ;  /* 0x0018000047387984 */ /* 0x000f620000000c00 */
[----:B------:R-:W-:Y:S01]  /*11bc0*/  LEA.HI.X R73, R14, UR5, R0, 0x1, P0 ;  /* 0x000000050e497c11 */ /* 0x000fe200080f0c00 */
[C---:B------:R-:W-:Y:S01]  /*11bd0*/  IMAD.SHL.U32 R0, R2.reuse, 0x40, RZ ;  /* 0x0000004002007824 */ /* 0x040fe200078e00ff */
[C---:B------:R-:W-:Y:S01]  /*11be0*/  LEA R74, P0, R2.reuse, R72, 0x7 ;  /* 0x00000048024a7211 */ /* 0x040fe200078038ff */
[----:B------:R-:W5:Y:S02]  /*11bf0*/  LDS.128 R28, [R71+0x5800] ;  /* 0x00580000471c7984 */ /* 0x000f640000000c00 */
[C---:B------:R-:W-:Y:S01]  /*11c00*/  IMAD.X R77, R73.reuse, 0x1, R70, P1 ;  /* 0x00000001494d7824 */ /* 0x040fe200008e0646 */
[----:B------:R-:W-:Y:S01]  /*11c10*/  LEA.HI.X R75, R2, R73, R3, 0x7, P0 ;  /* 0x00000049024b7211 */ /* 0x000fe200000f3c03 */
[----:B------:R-:W5:Y:S01]  /*11c20*/  LDS.128 R52, [R71+0x2000] ;  /* 0x0020000047347984 */ /* 0x000f620000000c00 */
[----:B------:R-:W-:Y:S02]  /*11c30*/  IADD3 R2, P0, PT, R72, R0, RZ ;  /* 0x0000000048027210 */ /* 0x000fe40007f1e0ff */
[----:B------:R-:W-:Y:S01]  /*11c40*/  IADD3 R82, P1, PT, R74, R69, RZ ;  /* 0x000000454a527210 */ /* 0x000fe20007f3e0ff */
[----:B------:R-:W5:Y:S01]  /*11c50*/  LDS.128 R24, [R71+0x6000] ;  /* 0x0060000047187984 */ /* 0x000f620000000c00 */
[----:B------:R-:W-:-:S02]  /*11c60*/  IADD3.X R3, PT, PT, R73, R68, RZ, P0, !PT ;  /* 0x0000004449037210 */ /* 0x000fc400007fe4ff */
[----:B------:R-:W-:Y:S01]  /*11c70*/  IADD3 R78, P0, PT, R2, R69, RZ ;  /* 0x00000045024e7210 */ /* 0x000fe20007f1e0ff */
[----:B------:R-:W5:Y:S01]  /*11c80*/  LDS.128 R48, [R71+0x2800] ;  /* 0x0028000047307984 */ /* 0x000f620000000c00 */
[----:B------:R-:W-:-:S03]  /*11c90*/  IADD3.X R83, PT, PT, R75, R70, RZ, P1, !PT ;  /* 0x000000464b537210 */ /* 0x000fc60000ffe4ff */
[----:B----4-:R-:W4:Y:S01]  /*11ca0*/  LDS.128 R20, [R71+0x6800] ;  /* 0x0068000047147984 */ /* 0x010f220000000c00 */
[----:B------:R-:W-:Y:S01]  /*11cb0*/  IMAD.X R79, R3, 0x1, R70, P0 ;  /* 0x00000001034f7824 */ /* 0x000fe200000e0646 */
[----:B------:R-:W-:Y:S02]  /*11cc0*/  IADD3 R80, P0, PT, R74, R0, RZ ;  /* 0x000000004a507210 */ /* 0x000fe40007f1e0ff */
[----:B------:R-:W4:Y:S03]  /*11cd0*/  LDS.128 R44, [R71+0x3000] ;  /* 0x00300000472c7984 */ /* 0x000f260000000c00 */
[----:B------:R-:W-:Y:S01]  /*11ce0*/  IMAD.X R81, R75, 0x1, R68, P0 ;  /* 0x000000014b517824 */ /* 0x000fe200000e0644 */
[----:B------:R-:W4:Y:S04]  /*11cf0*/  LDS.128 R16, [R71+0x7000] ;  /* 0x0070000047107984 */ /* 0x000f280000000c00 */
[----:B------:R-:W4:Y:S04]  /*11d00*/  LDS.128 R40, [R71+0x3800] ;  /* 0x0038000047287984 */ /* 0x000f280000000c00 */
[----:B------:R-:W4:Y:S04]  /*11d10*/  LDS.128 R12, [R71+0x7800] ;  /* 0x00780000470c7984 */ /* 0x000f280000000c00 */
[----:B-1----:R1:W-:Y:S04]  /*11d20*/  STG.E.128 desc[UR22][R72.64+0x80], R4 ;  /* 0x0000800448007986 */ /* 0x0023e8000c101d16 */
[----:B--2---:R-:W-:Y:S04]  /*11d30*/  STG.E.128 desc[UR22][R72.64], R8 ;  /* 0x0000000848007986 */ /* 0x004fe8000c101d16 */
[----:B---3--:R-:W-:Y:S04]  /*11d40*/  STG.E.128 desc[UR22][R76.64], R64 ;  /* 0x000000404c007986 */ /* 0x008fe8000c101d16 */
[----:B------:R-:W-:Y:S04]  /*11d50*/  STG.E.128 desc[UR22][R76.64+0x80], R36 ;  /* 0x000080244c007986 */ /* 0x000fe8000c101d16 */
[----:B------:R-:W-:Y:S04]  /*11d60*/  STG.E.128 desc[UR22][R2.64], R60 ;  /* 0x0000003c02007986 */ /* 0x000fe8000c101d16 */
[----:B-----5:R-:W-:Y:S04]  /*11d70*/  STG.E.128 desc[UR22][R2.64+0x80], R32 ;  /* 0x0000802002007986 */ /* 0x020fe8000c101d16 */
[----:B------:R-:W-:Y:S04]  /*11d80*/  STG.E.128 desc[UR22][R78.64], R56 ;  /* 0x000000384e007986 */ /* 0x000fe8000c101d16 */
[----:B------:R-:W-:Y:S04]  /*11d90*/  STG.E.128 desc[UR22][R78.64+0x80], R28 ;  /* 0x0000801c4e007986 */ /* 0x000fe8000c101d16 */
[----:B------:R-:W-:Y:S01]  /*11da0*/  STG.E.128 desc[UR22][R74.64], R52 ;  /* 0x000000344a007986 */ /* 0x000fe2000c101d16 */
[----:B-1----:R-:W-:-:S03]  /*11db0*/  IADD3 R4, P0, PT, R80, R69, RZ ;  /* 0x0000004550047210 */ /* 0x002fc60007f1e0ff */
[----:B------:R-:W-:Y:S02]  /*11dc0*/  STG.E.128 desc[UR22][R74.64+0x80], R24 ;  /* 0x000080184a007986 */ /* 0x000fe4000c101d16 */
[----:B------:R-:W-:Y:S02]  /*11dd0*/  IMAD.X R5, R81, 0x1, R70, P0 ;  /* 0x0000000151057824 */ /* 0x000fe400000e0646 */
[----:B------:R-:W-:Y:S04]  /*11de0*/  STG.E.128 desc[UR22][R82.64], R48 ;  /* 0x0000003052007986 */ /* 0x000fe8000c101d16 */
[----:B----4-:R-:W-:Y:S04]  /*11df0*/  STG.E.128 desc[UR22][R82.64+0x80], R20 ;  /* 0x0000801452007986 */ /* 0x010fe8000c101d16 */
[----:B------:R-:W-:Y:S04]  /*11e00*/  STG.E.128 desc[UR22][R80.64], R44 ;  /* 0x0000002c50007986 */ /* 0x000fe8000c101d16 */
[----:B------:R-:W-:Y:S04]  /*11e10*/  STG.E.128 desc[UR22][R80.64+0x80], R16 ;  /* 0x0000801050007986 */ /* 0x000fe8000c101d16 */
[----:B------:R-:W-:Y:S04]  /*11e20*/  STG.E.128 desc[UR22][R4.64], R40 ;  /* 0x0000002804007986 */ /* 0x000fe8000c101d16 */
[----:B------:R-:W-:Y:S01]  /*11e30*/  STG.E.128 desc[UR22][R4.64+0x80], R12 ;  /* 0x0000800c04007986 */ /* 0x000fe2000c101d16 */
[----:B------:R-:W-:Y:S05]  /*11e40*/  EXIT ;  /* 0x000000000000794d */ /* 0x000fea0003800000 */
.L_x_1044:
        /* <DEDUP_REMOVED lines=11> */
.L_x_1671:


//--------------------- .text._ZN5flash16flash_fwd_kernelI23Flash_fwd_kernel_traitsILi128ELi128ELi32ELi4ELb0ELb0EN7cutlass6half_tE19Flash_kernel_traitsILi128ELi128ELi32ELi4ES3_EELb0ELb1ELb0ELb0ELb1ELb1ELb1ELb0EEEvNS_16Flash_fwd_paramsE --------------------------
	.section	.text._ZN5flash16flash_fwd_kernelI23Flash_fwd_kernel_traitsILi128ELi128ELi32ELi4ELb0ELb0EN7cutlass6half_tE19Flash_kernel_traitsILi128ELi128ELi32ELi4ES3_EELb0ELb1ELb0ELb0ELb1ELb1ELb1ELb0EEEvNS_16Flash_fwd_paramsE,"ax",@progbits
	.align	128
        .global         _ZN5flash16flash_fwd_kernelI23Flash_fwd_kernel_traitsILi128ELi128ELi32ELi4ELb0ELb0EN7cutlass6half_tE19Flash_kernel_traitsILi128ELi128ELi32ELi4ES3_EELb0ELb1ELb0ELb0ELb1ELb1ELb1ELb0EEEvNS_16Flash_fwd_paramsE
        .type           _ZN5flash16flash_fwd_kernelI23Flash_fwd_kernel_traitsILi128ELi128ELi32ELi4ELb0ELb0EN7cutlass6half_tE19Flash_kernel_traitsILi128ELi128ELi32ELi4ES3_EELb0ELb1ELb0ELb0ELb1ELb1ELb1ELb0EEEvNS_16Flash_fwd_paramsE,@function
        .size           _ZN5flash16flash_fwd_kernelI23Flash_fwd_kernel_traitsILi128ELi128ELi32ELi4ELb0ELb0EN7cutlass6half_tE19Flash_kernel_traitsILi128ELi128ELi32ELi4ES3_EELb0ELb1ELb0ELb0ELb1ELb1ELb1ELb0EEEvNS_16Flash_fwd_paramsE,(.L_x_1672 - _ZN5flash16flash_fwd_kernelI23Flash_fwd_kernel_traitsILi128ELi128ELi32ELi4ELb0ELb0EN7cutlass6half_tE19Flash_kernel_traitsILi128ELi128ELi32ELi4ES3_EELb0ELb1ELb0ELb0ELb1ELb1ELb1ELb0EEEvNS_16Flash_fwd_paramsE)
        .other          _ZN5flash16flash_fwd_kernelI23Flash_fwd_kernel_traitsILi128ELi128ELi32ELi4ELb0ELb0EN7cutlass6half_tE19Flash_kernel_traitsILi128ELi128ELi32ELi4ES3_EELb0ELb1ELb0ELb0ELb1ELb1ELb1ELb0EEEvNS_16Flash_fwd_paramsE,@"STO_CUDA_ENTRY STV_DEFAULT"
_ZN5flash16flash_fwd_kernelI23Flash_fwd_kernel_traitsILi128ELi128ELi32ELi4ELb0ELb0EN7cutlass6half_tE19Flash_kernel_traitsILi128ELi128ELi32ELi4ES3_EELb0ELb1ELb0ELb0ELb1ELb1ELb1ELb0EEEvNS_16Flash_fwd_paramsE:
.text._ZN5flash16flash_fwd_kernelI23Flash_fwd_kernel_traitsILi128ELi128ELi32ELi4ELb0ELb0EN7cutlass6half_tE19Flash_kernel_traitsILi128ELi128ELi32ELi4ES3_EELb0ELb1ELb0ELb0ELb1ELb1ELb1ELb0EEEvNS_16Flash_fwd_paramsE:
        /* <DEDUP_REMOVED lines=26> */
[--C-:B-----5:R-:W-:Y:S01]  /*01a0*/  @P2 IMAD.IADD R106, R106, 0x1, -R9.reuse ;  /* 0x000000016a6a2824 */ /* 0x120fe200078e0a09 */
[----:B------:R-:W2:Y:S01]  /*01b0*/  S2R R23, SR_CTAID.Z ;  /* 0x0000000000177919 */ /* 0x000ea20000002700 */
[----:B------:R-:W-:Y:S01]  /*01c0*/  VIADD R4, R0, 0x1 ;  /* 0x0000000100047836 */ /* 0x000fe20000000000 */
[----:B------:R-:W-:Y:S01]  /*01d0*/  @!P2 SEL R3, R3, RZ, P0 ;  /* 0x000000ff0303a207 */ /* 0x000fe20000000000 */
[----:B------:R-:W3:Y:S03]  /*01e0*/  S2R R108, SR_TID.X ;  /* 0x00000000006c7919 */ /* 0x000ee60000002100 */
[----:B------:R-:W-:Y:S01]  /*01f0*/  @!P2 IADD3 R106, PT, PT, R3, R2, -R9 ;  /* 0x00000002036aa210 */ /* 0x000fe20007ffe809 */
[----:B------:R-:W-:-:S04]  /*0200*/  IMAD R2, R4, 0x80, -R107 ;  /* 0x0000008004027824 */ /* 0x000fc800078e0a6b */
        /* <DEDUP_REMOVED lines=13> */
[----:B------:R-:W-:Y:S01]  /*02e0*/  SHF.L.U32 R10, R108, 0x3, RZ ;  /* 0x000000036c0a7819 */ /* 0x000fe200000006ff */
[----:B------:R-:W3:Y:S01]  /*02f0*/  LDCU.U8 UR6, c[0x0][0x548] ;  /* 0x0000a900ff0677ac */ /* 0x000ee20008000000 */
        /* <DEDUP_REMOVED lines=15> */
.L_x_1046:
[----:B------:R-:W1:Y:S01]  /*03f0*/  LDCU.64 UR4, c[0x0][0x410] ;  /* 0x00008200ff0477ac */ /* 0x000e620008000a00 */
[----:B------:R-:W-:Y:S01]  /*0400*/  LOP3.LUT R10, R10, 0x38, RZ, 0xc0, !PT ;  /* 0x000000380a0a7812 */ /* 0x000fe200078ec0ff */
[----:B------:R-:W-:Y:S01]  /*0410*/  IMAD.MOV.U32 R11, RZ, RZ, RZ ;  /* 0x000000ffff0b7224 */ /* 0x000fe200078e00ff */
[----:B------:R-:W2:Y:S01]  /*0420*/  LDC.64 R2, c[0x0][0x408] ;  /* 0x00010200ff027b82 */ /* 0x000ea20000000a00 */
[----:B------:R-:W-:Y:S01]  /*0430*/  ISETP.NE.AND P1, PT, RZ, UR6, !P1 ;  /* 0x00000006ff007c0c */ /* 0x000fe2000cf25270 */
[----:B------:R-:W-:Y:S01]  /*0440*/  BSSY.RECONVERGENT B0, `(.L_x_1047) ;  /* 0x0000050000007945 */ /* 0x000fe20003800200 */
[----:B------:R-:W-:-:S04]  /*0450*/  IMAD.WIDE.U32 R10, R30, R4, R10 ;  /* 0x000000041e0a7225 */ /* 0x000fc800078e000a */
[----:B------:R-:W-:Y:S02]  /*0460*/  IMAD R11, R30, R5, R11 ;  /* 0x000000051e0b7224 */ /* 0x000fe400078e020b */
[----:B------:R-:W-:Y:S02]  /*0470*/  IMAD.SHL.U32 R5, R0, 0x80, RZ ;  /* 0x0000008000057824 */ /* 0x000fe400078e00ff */
[C---:B---3--:R-:W-:Y:S02]  /*0480*/  IMAD R4, R23.reuse, R6, RZ ;  /* 0x0000000617047224 */ /* 0x048fe400078e02ff */
[----:B------:R-:W-:Y:S02]  /*0490*/  IMAD R6, R30, R107, RZ ;  /* 0x0000006b1e067224 */ /* 0x000fe400078e02ff */
[----:B-1----:R-:W-:-:S04]  /*04a0*/  IMAD.WIDE.U32 R10, R23, UR4, R10 ;  /* 0x00000004170a7c25 */ /* 0x002fc8000f8e000a */
[----:B------:R-:W-:Y:S01]  /*04b0*/  IMAD R13, R23, UR5, R11 ;  /* 0x00000005170d7c24 */ /* 0x000fe2000f8e020b */
[----:B------:R-:W1:Y:S01]  /*04c0*/  LDCU.64 UR4, c[0x0][0x3f0] ;  /* 0x00007e00ff0477ac */ /* 0x000e620008000a00 */
[----:B------:R-:W-:Y:S01]  /*04d0*/  SHF.R.U32.HI R11, RZ, 0x19, R0 ;  /* 0x00000019ff0b7819 */ /* 0x000fe20000011600 */
[----:B------:R-:W-:Y:S01]  /*04e0*/  IMAD.MOV.U32 R12, RZ, RZ, R10 ;  /* 0x000000ffff0c7224 */ /* 0x000fe200078e000a */
[----:B------:R-:W-:Y:S01]  /*04f0*/  SHF.R.U32.HI R0, RZ, 0x3, R108 ;  /* 0x00000003ff007819 */ /* 0x000fe2000001166c */
[----:B------:R-:W-:Y:S01]  /*0500*/  @!P1 IMAD R4, R30, R7, R4 ;  /* 0x000000071e049224 */ /* 0x000fe200078e0204 */
[----:B------:R-:W-:Y:S01]  /*0510*/  SHF.R.S32.HI R7, RZ, 0x1f, R6 ;  /* 0x0000001fff077819 */ /* 0x000fe20000011406 */
[----:B--2---:R-:W-:Y:S01]  /*0520*/  IMAD R8, R11, R2, RZ ;  /* 0x000000020b087224 */ /* 0x004fe200078e02ff */
[----:B------:R-:W-:Y:S01]  /*0530*/  LOP3.LUT R5, R5, R0, RZ, 0xfc, !PT ;  /* 0x0000000005057212 */ /* 0x000fe200078efcff */
[----:B----4-:R-:W-:Y:S01]  /*0540*/  IMAD R11, R110, R9, RZ ;  /* 0x000000096e0b7224 */ /* 0x010fe200078e02ff */
[----:B------:R-:W-:Y:S01]  /*0550*/  SEL R6, R6, RZ, P1 ;  /* 0x000000ff06067207 */ /* 0x000fe20000800000 */
[----:B------:R-:W-:Y:S01]  /*0560*/  IMAD.IADD R107, R107, 0x1, -R110 ;  /* 0x000000016b6b7824 */ /* 0x000fe200078e0a6e */
[----:B------:R-:W-:Y:S01]  /*0570*/  SEL R7, R7, RZ, P1 ;  /* 0x000000ff07077207 */ /* 0x000fe20000800000 */
[----:B------:R-:W-:Y:S01]  /*0580*/  IMAD R8, R5, R3, R8 ;  /* 0x0000000305087224 */ /* 0x000fe200078e0208 */
[----:B------:R-:W-:Y:S01]  /*0590*/  IADD3 R6, P2, P1, R11, R6, R4 ;  /* 0x000000060b067210 */ /* 0x000fe2000795e004 */
[----:B------:R-:W-:Y:S01]  /*05a0*/  IMAD.WIDE.U32 R12, R5, R2, R12 ;  /* 0x00000002050c7225 */ /* 0x000fe200078e000c */
[----:B------:R-:W-:-:S02]  /*05b0*/  SHF.R.S32.HI R10, RZ, 0x1f, R11 ;  /* 0x0000001fff0a7819 */ /* 0x000fc4000001140b */
[----:B------:R-:W-:Y:S01]  /*05c0*/  SHF.R.S32.HI R4, RZ, 0x1f, R4 ;  /* 0x0000001fff047819 */ /* 0x000fe20000011404 */
[----:B------:R-:W-:Y:S01]  /*05d0*/  IMAD.IADD R5, R13, 0x1, R8 ;  /* 0x000000010d057824 */ /* 0x000fe200078e0208 */
[----:B-1----:R-:W-:Y:S01]  /*05e0*/  LEA R14, P0, R12, UR4, 0x1 ;  /* 0x000000040c0e7c11 */ /* 0x002fe2000f8008ff */
[----:B------:R-:W-:Y:S01]  /*05f0*/  VIADD R8, R0, 0x60 ;  /* 0x0000006000087836 */ /* 0x000fe20000000000 */
[----:B------:R-:W-:Y:S02]  /*0600*/  SHF.L.U32 R13, R2, 0x6, RZ ;  /* 0x00000006020d7819 */ /* 0x000fe400000006ff */
[----:B------:R-:W-:Y:S02]  /*0610*/  LEA.HI.X R15, R12, UR5, R5, 0x1, P0 ;  /* 0x000000050c0f7c11 */ /* 0x000fe400080f0c05 */
[-C--:B------:R-:W-:Y:S02]  /*0620*/  LEA R20, P0, R2, R14.reuse, 0x7 ;  /* 0x0000000e02147211 */ /* 0x080fe400078038ff */
[----:B------:R-:W-:Y:S01]  /*0630*/  IADD3.X R4, PT, PT, R10, R7, R4, P2, P1 ;  /* 0x000000070a047210 */ /* 0x000fe200017e2404 */
[C---:B------:R-:W-:Y:S01]  /*0640*/  IMAD.SHL.U32 R7, R2.reuse, 0x20, RZ ;  /* 0x0000002002077824 */ /* 0x040fe200078e00ff */
[C-C-:B------:R-:W-:Y:S01]  /*0650*/  LEA.HI.X R21, R2.reuse, R15, R3.reuse, 0x7, P0 ;  /* 0x0000000f02157211 */ /* 0x140fe200000f3c03 */
[----:B------:R-:W-:Y:S01]  /*0660*/  STG.E.128 desc[UR22][R14.64], RZ ;  /* 0x000000ff0e007986 */ /* 0x000fe2000c101d16 */
[--C-:B------:R-:W-:Y:S01]  /*0670*/  SHF.L.U64.HI R11, R2, 0x6, R3.reuse ;  /* 0x00000006020b7819 */ /* 0x100fe20000010203 */
[----:B------:R-:W-:Y:S01]  /*0680*/  VIADD R10, R0, 0x50 ;  /* 0x00000050000a7836 */ /* 0x000fe20000000000 */
[----:B------:R-:W-:Y:S01]  /*0690*/  IADD3 R18, P0, PT, R13, R14, RZ ;  /* 0x0000000e0d127210 */ /* 0x000fe20007f1e0ff */
[----:B------:R1:W-:Y:S01]  /*06a0*/  STG.E.128 desc[UR22][R14.64+0x80], RZ ;  /* 0x000080ff0e007986 */ /* 0x0003e2000c101d16 */
[----:B------:R-:W-:-:S02]  /*06b0*/  SHF.L.U64.HI R5, R2, 0x5, R3 ;  /* 0x0000000502057819 */ /* 0x000fc40000010203 */
[----:B------:R-:W-:Y:S01]  /*06c0*/  IADD3 R16, P1, PT, R7, R14, RZ ;  /* 0x0000000e07107210 */ /* 0x000fe20007f3e0ff */
[--C-:B------:R-:W-:Y:S01]  /*06d0*/  IMAD.X R19, R11, 0x1, R15.reuse, P0 ;  /* 0x000000010b137824 */ /* 0x100fe200000e060f */
[-C--:B------:R-:W-:Y:S02]  /*06e0*/  IADD3 R22, P0, PT, R18, R7.reuse, RZ ;  /* 0x0000000712167210 */ /* 0x080fe40007f1e0ff */
[----:B------:R-:W-:Y:S01]  /*06f0*/  IADD3 R12, PT, PT, R0, 0x40, RZ ;  /* 0x00000040000c7810 */ /* 0x000fe20007ffe0ff */
[----:B------:R-:W-:Y:S01]  /*0700*/  IMAD.X R17, R5, 0x1, R15, P1 ;  /* 0x0000000105117824 */ /* 0x000fe200008e060f */
[C---:B------:R-:W-:Y:S01]  /*0710*/  IADD3 R26, P1, PT, R20.reuse, R7, RZ ;  /* 0x00000007141a7210 */ /* 0x040fe20007f3e0ff */
[----:B------:R-:W-:Y:S01]  /*0720*/  IMAD.X R23, R19, 0x1, R5, P0 ;  /* 0x0000000113177824 */ /* 0x000fe200000e0605 */
[----:B------:R-:W-:Y:S02]  /*0730*/  IADD3 R24, P0, PT, R20, R13, RZ ;  /* 0x0000000d14187210 */ /* 0x000fe40007f1e0ff */
[C---:B------:R-:W-:Y:S01]  /*0740*/  IADD3.X R27, PT, PT, R21.reuse, R5, RZ, P1, !PT ;  /* 0x00000005151b7210 */ /* 0x040fe20000ffe4ff */
[----:B------:R-:W-:Y:S01]  /*0750*/  STG.E.128 desc[UR22][R16.64], RZ ;  /* 0x000000ff10007986 */ /* 0x000fe2000c101d16 */
[----:B------:R-:W-:Y:S01]  /*0760*/  LOP3.LUT P1, R108, R108, 0x7, RZ, 0xc0, !PT ;  /* 0x000000076c6c7812 */ /* 0x000fe2000782c0ff */
[----:B------:R-:W-:Y:S01]  /*0770*/  IMAD.X R25, R21, 0x1, R11, P0 ;  /* 0x0000000115197824 */ /* 0x000fe200000e060b */
[----:B------:R-:W-:Y:S01]  /*0780*/  IADD3 R2, P0, PT, R24, R7, RZ ;  /* 0x0000000718027210 */ /* 0x000fe20007f1e0ff */
[----:B------:R2:W-:Y:S01]  /*0790*/  STG.E.128 desc[UR22][R16.64+0x80], RZ ;  /* 0x000080ff10007986 */ /* 0x0005e2000c101d16 */
[----:B------:R-:W-:-:S03]  /*07a0*/  ISETP.GE.OR P1, PT, R0, R107, P1 ;  /* 0x0000006b0000720c */ /* 0x000fc60000f26670 */
[----:B------:R-:W-:Y:S01]  /*07b0*/  STG.E.128 desc[UR22][R18.64], RZ ;  /* 0x000000ff12007986 */ /* 0x000fe2000c101d16 */
[----:B------:R-:W-:Y:S02]  /*07c0*/  IMAD.X R3, R25, 0x1, R5, P0 ;  /* 0x0000000119037824 */ /* 0x000fe400000e0605 */
[C---:B-1----:R-:W-:Y:S01]  /*07d0*/  VIADD R14, R0.reuse, 0x30 ;  /* 0x00000030000e7836 */ /* 0x042fe20000000000 */
[----:B------:R1:W-:Y:S04]  /*07e0*/  STG.E.128 desc[UR22][R18.64+0x80], RZ ;  /* 0x000080ff12007986 */ /* 0x0003e8000c101d16 */
[----:B------:R3:W-:Y:S04]  /*07f0*/  STG.E.128 desc[UR22][R22.64], RZ ;  /* 0x000000ff16007986 */ /* 0x0007e8000c101d16 */
[----:B------:R3:W-:Y:S04]  /*0800*/  STG.E.128 desc[UR22][R22.64+0x80], RZ ;  /* 0x000080ff16007986 */ /* 0x0007e8000c101d16 */
[----:B------:R3:W-:Y:S04]  /*0810*/  STG.E.128 desc[UR22][R20.64], RZ ;  /* 0x000000ff14007986 */ /* 0x0007e8000c101d16 */
[----:B------:R3:W-:Y:S01]  /*0820*/  STG.E.128 desc[UR22][R20.64+0x80], RZ ;  /* 0x000080ff14007986 */ /* 0x0007e2000c101d16 */
[----:B--2---:R-:W-:-:S03]  /*0830*/  VIADD R16, R0, 0x20 ;  /* 0x0000002000107836 */ /* 0x004fc60000000000 */
[----:B------:R3:W-:Y:S04]  /*0840*/  STG.E.128 desc[UR22][R26.64], RZ ;  /* 0x000000ff1a007986 */ /* 0x0007e8000c101d16 */
[----:B------:R3:W-:Y:S01]  /*0850*/  STG.E.128 desc[UR22][R26.64+0x80], RZ ;  /* 0x000080ff1a007986 */ /* 0x0007e2000c101d16 */
[----:B-1----:R-:W-:-:S03]  /*0860*/  VIADD R18, R0, 0x10 ;  /* 0x0000001000127836 */ /* 0x002fc60000000000 */
[----:B------:R3:W-:Y:S04]  /*0870*/  STG.E.128 desc[UR22][R24.64], RZ ;  /* 0x000000ff18007986 */ /* 0x0007e8000c101d16 */
[----:B------:R3:W-:Y:S04]  /*0880*/  STG.E.128 desc[UR22][R24.64+0x80], RZ ;  /* 0x000080ff18007986 */ /* 0x0007e8000c101d16 */
[----:B------:R3:W-:Y:S04]  /*0890*/  STG.E.128 desc[UR22][R2.64], RZ ;  /* 0x000000ff02007986 */ /* 0x0007e8000c101d16 */
[----:B------:R3:W-:Y:S01]  /*08a0*/  STG.E.128 desc[UR22][R2.64+0x80], RZ ;  /* 0x000080ff02007986 */ /* 0x0007e2000c101d16 */
[----:B------:R-:W-:Y:S05]  /*08b0*/  @P1 BRA `(.L_x_1048) ;  /* 0x0000000000201947 */ /* 0x000fea0003800000 */
[----:B------:R-:W1:Y:S01]  /*08c0*/  LDCU.64 UR4, c[0x0][0x420] ;  /* 0x00008400ff0477ac */ /* 0x000e620008000a00 */
[----:B------:R-:W-:-:S05]  /*08d0*/  IMAD R5, R0, R9, RZ ;  /* 0x0000000900057224 */ /* 0x000fca00078e02ff */
[----:B---3--:R-:W-:-:S04]  /*08e0*/  IADD3 R3, P0, PT, R5, R6, RZ ;  /* 0x0000000605037210 */ /* 0x008fc80007f1e0ff */
[----:B------:R-:W-:Y:S02]  /*08f0*/  LEA.HI.X.SX32 R2, R5, R4, 0x1, P0 ;  /* 0x0000000405027211 */ /* 0x000fe400000f0eff */
[----:B-1----:R-:W-:-:S04]  /*0900*/  LEA R20, P0, R3, UR4, 0x2 ;  /* 0x0000000403147c11 */ /* 0x002fc8000f8010ff */
[----:B------:R-:W-:Y:S01]  /*0910*/  LEA.HI.X R21, R3, UR5, R2, 0x2, P0 ;  /* 0x0000000503157c11 */ /* 0x000fe200080f1402 */
[----:B------:R-:W-:-:S05]  /*0920*/  IMAD.MOV.U32 R3, RZ, RZ, 0x7f800000 ;  /* 0x7f800000ff037424 */ /* 0x000fca00078e00ff */
[----:B------:R1:W-:Y:S03]  /*0930*/  STG.E desc[UR22][R20.64], R3 ;  /* 0x0000000314007986 */ /* 0x0003e6000c101916 */
.L_x_1048:
[----:B------:R-:W-:Y:S05]  /*0940*/  BSYNC.RECONVERGENT B0 ;  /* 0x0000000000007941 */ /* 0x000fea0003800200 */
.L_x_1047:
[-C--:B------:R-:W-:Y:S01]  /*0950*/  ISETP.GE.AND P0, PT, R18, R107.reuse, PT ;  /* 0x0000006b1200720c */ /* 0x080fe20003f06270 */
[----:B------:R-:W-:Y:S01]  /*0960*/  VIADD R0, R0, 0x70 ;  /* 0x0000007000007836 */ /* 0x000fe20000000000 */
[-C--:B------:R-:W-:Y:S01]  /*0970*/  ISETP.GE.AND P6, PT, R16, R107.reuse, PT ;  /* 0x0000006b1000720c */ /* 0x080fe20003fc6270 */
[----:B------:R-:W-:Y:S01]  /*0980*/  BSSY.RECONVERGENT B0, `(.L_x_1049) ;  /* 0x0000016000007945 */ /* 0x000fe20003800200 */
[----:B------:R-:W-:Y:S02]  /*0990*/  ISETP.NE.OR P0, PT, R108, RZ, P0 ;  /* 0x000000ff6c00720c */ /* 0x000fe40000705670 */
[-C--:B------:R-:W-:Y:S02]  /*09a0*/  ISETP.GE.AND P5, PT, R14, R107.reuse, PT ;  /* 0x0000006b0e00720c */ /* 0x080fe40003fa6270 */
[-C--:B------:R-:W-:Y:S02]  /*09b0*/  ISETP.GE.AND P4, PT, R12, R107.reuse, PT ;  /* 0x0000006b0c00720c */ /* 0x080fe40003f86270 */
[----:B------:R-:W-:-:S02]  /*09c0*/  ISETP.GE.AND P3, PT, R10, R107, PT ;  /* 0x0000006b0a00720c */ /* 0x000fc40003f66270 */
[-C--:B------:R-:W-:Y:S02]  /*09d0*/  ISETP.GE.AND P2, PT, R8, R107.reuse, PT ;  /* 0x0000006b0800720c */ /* 0x080fe40003f46270 */
[----:B------:R-:W-:Y:S02]  /*09e0*/  ISETP.GE.AND P1, PT, R0, R107, PT ;  /* 0x0000006b0000720c */ /* 0x000fe40003f26270 */
        /* <DEDUP_REMOVED lines=8> */
[----:B------:R-:W-:-:S05]  /*0a70*/  IMAD R5, R18, R9, RZ ;  /* 0x0000000912057224 */ /* 0x000fca00078e02ff */
[----:B-1-3--:R-:W-:-:S04]  /*0a80*/  IADD3 R3, P0, PT, R5, R6, RZ ;  /* 0x0000000605037210 */ /* 0x00afc80007f1e0ff */
[----:B------:R-:W-:Y:S02]  /*0a90*/  LEA.HI.X.SX32 R2, R5, R4, 0x1, P0 ;  /* 0x0000000405027211 */ /* 0x000fe400000f0eff */
[----:B--2---:R-:W-:-:S04]  /*0aa0*/  LEA R18, P0, R3, UR4, 0x2 ;  /* 0x0000000403127c11 */ /* 0x004fc8000f8010ff */
[----:B------:R-:W-:Y:S01]  /*0ab0*/  LEA.HI.X R19, R3, UR5, R2, 0x2, P0 ;  /* 0x0000000503137c11 */ /* 0x000fe200080f1402 */
[----:B------:R-:W-:-:S05]  /*0ac0*/  IMAD.MOV.U32 R3, RZ, RZ, 0x7f800000 ;  /* 0x7f800000ff037424 */ /* 0x000fca00078e00ff */
[----:B------:R2:W-:Y:S03]  /*0ad0*/  STG.E desc[UR22][R18.64], R3 ;  /* 0x0000000312007986 */ /* 0x0005e6000c101916 */
.L_x_1050:
[----:B------:R-:W-:Y:S05]  /*0ae0*/  BSYNC.RECONVERGENT B0 ;  /* 0x0000000000007941 */ /* 0x000fea0003800200 */
.L_x_1049:
[----:B------:R-:W-:Y:S04]  /*0af0*/  BSSY.RECONVERGENT B0, `(.L_x_1051) ;  /* 0x000000a000007945 */ /* 0x000fe80003800200 */
[----:B------:R-:W-:Y:S05]  /*0b00*/  @P6 BRA `(.L_x_1052) ;  /* 0x0000000000206947 */ /* 0x000fea0003800000 */
[----:B------:R-:W4:Y:S01]  /*0b10*/  LDCU.64 UR4, c[0x0][0x420] ;  /* 0x00008400ff0477ac */ /* 0x000f220008000a00 */
[----:B------:R-:W-:-:S05]  /*0b20*/  IMAD R5, R16, R9, RZ ;  /* 0x0000000910057224 */ /* 0x000fca00078e02ff */
[----:B-123--:R-:W-:-:S04]  /*0b30*/  IADD3 R3, P0, PT, R5, R6, RZ ;  /* 0x0000000605037210 */ /* 0x00efc80007f1e0ff */
[----:B------:R-:W-:Y:S02]  /*0b40*/  LEA.HI.X.SX32 R2, R5, R4, 0x1, P0 ;  /* 0x0000000405027211 */ /* 0x000fe400000f0eff */
[----:B----4-:R-:W-:-:S04]  /*0b50*/  LEA R16, P0, R3, UR4, 0x2 ;  /* 0x0000000403107c11 */ /* 0x010fc8000f8010ff */
[----:B------:R-:W-:Y:S01]  /*0b60*/  LEA.HI.X R17, R3, UR5, R2, 0x2, P0 ;  /* 0x0000000503117c11 */ /* 0x000fe200080f1402 */
[----:B------:R-:W-:-:S05]  /*0b70*/  IMAD.MOV.U32 R3, RZ, RZ, 0x7f800000 ;  /* 0x7f800000ff037424 */ /* 0x000fca00078e00ff */
[----:B------:R4:W-:Y:S03]  /*0b80*/  STG.E desc[UR22][R16.64], R3 ;  /* 0x0000000310007986 */ /* 0x0009e6000c101916 */
.L_x_1052:
[----:B------:R-:W-:Y:S05]  /*0b90*/  BSYNC.RECONVERGENT B0 ;  /* 0x0000000000007941 */ /* 0x000fea0003800200 */
.L_x_1051:
[----:B------:R-:W-:Y:S04]  /*0ba0*/  BSSY.RECONVERGENT B0, `(.L_x_1053) ;  /* 0x000000a000007945 */ /* 0x000fe80003800200 */
[----:B------:R-:W-:Y:S05]  /*0bb0*/  @P5 BRA `(.L_x_1054) ;  /* 0x0000000000205947 */ /* 0x000fea0003800000 */
[----:B------:R-:W5:Y:S01]  /*0bc0*/  LDCU.64 UR4, c[0x0][0x420] ;  /* 0x00008400ff0477ac */ /* 0x000f620008000a00 */
[----:B------:R-:W-:-:S05]  /*0bd0*/  IMAD R5, R14, R9, RZ ;  /* 0x000000090e057224 */ /* 0x000fca00078e02ff */
[----:B-1234-:R-:W-:-:S04]  /*0be0*/  IADD3 R3, P0, PT, R5, R6, RZ ;  /* 0x0000000605037210 */ /* 0x01efc80007f1e0ff */
[----:B------:R-:W-:Y:S02]  /*0bf0*/  LEA.HI.X.SX32 R2, R5, R4, 0x1, P0 ;  /* 0x0000000405027211 */ /* 0x000fe400000f0eff */
[----:B-----5:R-:W-:-:S04]  /*0c00*/  LEA R14, P0, R3, UR4, 0x2 ;  /* 0x00000004030e7c11 */ /* 0x020fc8000f8010ff */
[----:B------:R-:W-:Y:S01]  /*0c10*/  LEA.HI.X R15, R3, UR5, R2, 0x2, P0 ;  /* 0x00000005030f7c11 */ /* 0x000fe200080f1402 */
[----:B------:R-:W-:-:S05]  /*0c20*/  IMAD.MOV.U32 R3, RZ, RZ, 0x7f800000 ;  /* 0x7f800000ff037424 */ /* 0x000fca00078e00ff */
[----:B------:R1:W-:Y:S03]  /*0c30*/  STG.E desc[UR22][R14.64], R3 ;  /* 0x000000030e007986 */ /* 0x0003e6000c101916 */
.L_x_1054:
[----:B------:R-:W-:Y:S05]  /*0c40*/  BSYNC.RECONVERGENT B0 ;  /* 0x0000000000007941 */ /* 0x000fea0003800200 */
.L_x_1053:
        /* <DEDUP_REMOVED lines=10> */
.L_x_1056:
[----:B------:R-:W-:Y:S05]  /*0cf0*/  BSYNC.RECONVERGENT B0 ;  /* 0x0000000000007941 */ /* 0x000fea0003800200 */
.L_x_1055:
        /* <DEDUP_REMOVED lines=10> */
.L_x_1058:
[----:B------:R-:W-:Y:S05]  /*0da0*/  BSYNC.RECONVERGENT B0 ;  /* 0x0000000000007941 */ /* 0x000fea0003800200 */
.L_x_1057:
        /* <DEDUP_REMOVED lines=10> */
.L_x_1060:
[----:B------:R-:W-:Y:S05]  /*0e50*/  BSYNC.RECONVERGENT B0 ;  /* 0x0000000000007941 */ /* 0x000fea0003800200 */
.L_x_1059:
[----:B------:R-:W-:Y:S05]  /*0e60*/  @P1 EXIT ;  /* 0x000000000000194d */ /* 0x000fea0003800000 */
[----:B------:R-:W3:Y:S01]  /*0e70*/  LDCU.64 UR4, c[0x0][0x420] ;  /* 0x00008400ff0477ac */ /* 0x000ee20008000a00 */
[----:B------:R-:W-:Y:S02]  /*0e80*/  IMAD R9, R0, R9, RZ ;  /* 0x0000000900097224 */ /* 0x000fe400078e02ff */
[----:B------:R-:W-:-:S03]  /*0e90*/  IMAD.MOV.U32 R5, RZ, RZ, 0x7f800000 ;  /* 0x7f800000ff057424 */ /* 0x000fc600078e00ff */
[----:B------:R-:W-:-:S04]  /*0ea0*/  IADD3 R6, P0, PT, R9, R6, RZ ;  /* 0x0000000609067210 */ /* 0x000fc80007f1e0ff */
[----:B------:R-:W-:Y:S02]  /*0eb0*/  LEA.HI.X.SX32 R9, R9, R4, 0x1, P0 ;  /* 0x0000000409097211 */ /* 0x000fe400000f0eff */
[----:B---3--:R-:W-:-:S04]  /*0ec0*/  LEA R2, P0, R6, UR4, 0x2 ;  /* 0x0000000406027c11 */ /* 0x008fc8000f8010ff */
[----:B-12-4-:R-:W-:-:S05]  /*0ed0*/  LEA.HI.X R3, R6, UR5, R9, 0x2, P0 ;  /* 0x0000000506037c11 */ /* 0x016fca00080f1409 */
[----:B------:R-:W-:Y:S01]  /*0ee0*/  STG.E desc[UR22][R2.64], R5 ;  /* 0x0000000502007986 */ /* 0x000fe2000c101916 */
[----:B------:R-:W-:Y:S05]  /*0ef0*/  EXIT ;  /* 0x000000000000794d */ /* 0x000fea0003800000 */
.L_x_1045:
[----:B------:R-:W1:Y:S01]  /*0f00*/  LDC R2, c[0x0][0x3e8] ;  /* 0x0000fa00ff027b82 */ /* 0x000e620000000800 */
[----:B------:R-:W2:Y:S01]  /*0f10*/  LDCU.128 UR4, c[0x0][0x3b0] ;  /* 0x00007600ff0477ac */ /* 0x000ea20008000c00 */
[----:B------:R-:W-:Y:S01]  /*0f20*/  IMAD.WIDE.U32 R6, R0, 0x80, RZ ;  /* 0x0000008000067825 */ /* 0x000fe200078e00ff */
[----:B------:R-:W-:Y:S01]  /*0f30*/  SHF.R.S32.HI R26, RZ, 0x1f, R9 ;  /* 0x0000001fff1a7819 */ /* 0x000fe20000011409 */
[----:B------:R-:W3:Y:S02]  /*0f40*/  LDCU.128 UR12, c[0x0][0x3c0] ;  /* 0x00007800ff0c77ac */ /* 0x000ee40008000c00 */
[C---:B------:R-:W-:Y:S01]  /*0f50*/  IMAD.SHL.U32 R233, R108.reuse, 0x8, RZ ;  /* 0x000000086ce97824 */ /* 0x040fe200078e00ff */
[----:B------:R-:W-:Y:S01]  /*0f60*/  SHF.R.U32.HI R4, RZ, 0x3, R108 ;  /* 0x00000003ff047819 */ /* 0x000fe2000001166c */
[----:B------:R-:W-:Y:S01]  /*0f70*/  IMAD.MOV.U32 R25, RZ, RZ, RZ ;  /* 0x000000ffff197224 */ /* 0x000fe200078e00ff */
[----:B------:R-:W4:Y:S01]  /*0f80*/  LDCU.128 UR8, c[0x0][0x390] ;  /* 0x00007200ff0877ac */ /* 0x000f220008000c00 */
[C---:B------:R-:W-:Y:S01]  /*0f90*/  IMAD.SHL.U32 R105, R108.reuse, 0x40, RZ ;  /* 0x000000406c697824 */ /* 0x040fe200078e00ff */
[----:B------:R-:W-:Y:S01]  /*0fa0*/  LOP3.LUT R24, R233, 0x38, RZ, 0xc0, !PT ;  /* 0x00000038e9187812 */ /* 0x000fe200078ec0ff */
[----:B------:R-:W-:Y:S01]  /*0fb0*/  VIADD R164, R169, 0xffffffff ;  /* 0xffffffffa9a47836 */ /* 0x000fe20000000000 */
[----:B------:R-:W5:Y:S01]  /*0fc0*/  LDCU.128 UR16, c[0x0][0x3a0] ;  /* 0x00007400ff1077ac */ /* 0x000f620008000c00 */
[----:B------:R-:W-:Y:S01]  /*0fd0*/  LOP3.LUT R5, R233, 0x1f8, RZ, 0xc0, !PT ;  /* 0x000001f8e9057812 */ /* 0x000fe200078ec0ff */
[----:B------:R-:W-:Y:S01]  /*0fe0*/  IMAD.SHL.U32 R241, R108, 0x2, RZ ;  /* 0x000000026cf17824 */ /* 0x000fe200078e00ff */
[----:B------:R-:W-:-:S02]  /*0ff0*/  LOP3.LUT R28, R6, R4, RZ, 0xfc, !PT ;  /* 0x00000004061c7212 */ /* 0x000fc400078efcff */
[----:B------:R-:W-:Y:S01]  /*1000*/  LOP3.LUT R0, R105, 0x1c0, RZ, 0xc0, !PT ;  /* 0x000001c069007812 */ /* 0x000fe200078ec0ff */
[----:B--2---:R-:W-:Y:S01]  /*1010*/  IMAD R3, R7, UR4, RZ ;  /* 0x0000000407037c24 */ /* 0x004fe2000f8e02ff */
[----:B------:R-:W-:Y:S01]  /*1020*/  USHF.L.U64.HI UR21, UR4, 0x4, UR5 ;  /* 0x0000000404157899 */ /* 0x000fe20008010205 */
[C---:B------:R-:W-:Y:S01]  /*1030*/  IMAD R32, R26.reuse, UR6, RZ ;  /* 0x000000061a207c24 */ /* 0x040fe2000f8e02ff */
[----:B------:R-:W-:Y:S01]  /*1040*/  LOP3.LUT R6, R5, 0x38, R108, 0x78, !PT ;  /* 0x0000003805067812 */ /* 0x000fe200078e786c */
[----:B---3--:R-:W-:Y:S01]  /*1050*/  IMAD R26, R26, UR12, RZ ;  /* 0x0000000c1a1a7c24 */ /* 0x008fe2000f8e02ff */
[----:B-1----:R-:W-:Y:S01]  /*1060*/  IABS R7, R2 ;  /* 0x0000000200077213 */ /* 0x002fe20000000000 */
[C---:B------:R-:W-:Y:S01]  /*1070*/  IMAD R32, R9.reuse, UR7, R32 ;  /* 0x0000000709207c24 */ /* 0x040fe2000f8e0220 */
[----:B------:R-:W-:Y:S01]  /*1080*/  LOP3.LUT R0, R0, 0x38, R233, 0xf8, !PT ;  /* 0x0000003800007812 */ /* 0x000fe200078ef8e9 */
[C---:B------:R-:W-:Y:S01]  /*1090*/  IMAD.WIDE.U32 R10, R9.reuse, UR6, R24 ;  /* 0x00000006090a7c25 */ /* 0x040fe2000f8e0018 */
[----:B------:R-:W1:Y:S01]  /*10a0*/  I2F.RP R20, R7 ;  /* 0x0000000700147306 */ /* 0x000e620000209400 */
[----:B------:R-:W-:Y:S01]  /*10b0*/  LOP3.LUT R233, R6, 0x1e00, R233, 0xf8, !PT ;  /* 0x00001e0006e97812 */ /* 0x000fe200078ef8e9 */
[----:B------:R-:W-:Y:S01]  /*10c0*/  USHF.L.U64.HI UR24, UR4, 0x5, UR5 ;  /* 0x0000000504187899 */ /* 0x000fe20008010205 */
[C---:B------:R-:W-:Y:S01]  /*10d0*/  IMAD R26, R9.reuse, UR13, R26 ;  /* 0x0000000d091a7c24 */ /* 0x040fe2000f8e021a */
[----:B------:R-:W-:Y:S01]  /*10e0*/  USHF.L.U32 UR26, UR4, 0x6, URZ ;  /* 0x00000006041a7899 */ /* 0x000fe200080006ff */
[----:B------:R-:W-:Y:S01]  /*10f0*/  IMAD.WIDE.U32 R8, R9, UR12, R24 ;  /* 0x0000000c09087c25 */ /* 0x000fe2000f8e0018 */
[----:B------:R-:W-:Y:S01]  /*1100*/  USHF.L.U64.HI UR25, UR4, 0x6, UR5 ;  /* 0x0000000604197899 */ /* 0x000fe20008010205 */
[----:B------:R-:W-:-:S02]  /*1110*/  SHF.R.U32.HI R109, RZ, 0x1, R108 ;  /* 0x00000001ff6d7819 */ /* 0x000fc4000001166c */
[----:B----4-:R-:W-:Y:S01]  /*1120*/  IMAD.WIDE.U32 R24, R30, UR10, R24 ;  /* 0x0000000a1e187c25 */ /* 0x010fe2000f8e0018 */
[----:B------:R-:W-:Y:S01]  /*1130*/  USHF.L.U32 UR10, UR4, 0x4, URZ ;  /* 0x00000004040a7899 */ /* 0x000fe200080006ff */
[C---:B------:R-:W-:Y:S02]  /*1140*/  LOP3.LUT R104, R0.reuse, 0x8, R109, 0x78, !PT ;  /* 0x0000000800687812 */ /* 0x040fe400078e786d */
[----:B------:R-:W-:Y:S01]  /*1150*/  IMAD.IADD R33, R11, 0x1, R32 ;  /* 0x000000010b217824 */ /* 0x000fe200078e0220 */
[----:B------:R-:W-:Y:S01]  /*1160*/  LOP3.LUT R227, R105, 0x400, RZ, 0xc0, !PT ;  /* 0x0000040069e37812 */ /* 0x000fe200078ec0ff */
[----:B-1----:R-:W1:Y:S01]  /*1170*/  MUFU.RCP R20, R20 ;  /* 0x0000001400147308 */ /* 0x002e620000001000 */
[----:B------:R-:W-:Y:S01]  /*1180*/  IMAD.IADD R27, R9, 0x1, R26 ;  /* 0x00000001091b7824 */ /* 0x000fe200078e021a */
[----:B------:R-:W-:Y:S01]  /*1190*/  LOP3.LUT R0, R0, 0x8, R108, 0x78, !PT ;  /* 0x0000000800007812 */ /* 0x000fe200078e786c */
[----:B------:R-:W-:Y:S01]  /*11a0*/  IMAD.MOV.U32 R32, RZ, RZ, R10 ;  /* 0x000000ffff207224 */ /* 0x000fe200078e000a */
[----:B------:R-:W-:Y:S01]  /*11b0*/  LOP3.LUT R109, R109, 0x1f0, RZ, 0xc0, !PT ;  /* 0x000001f06d6d7812 */ /* 0x000fe200078ec0ff */
[----:B------:R-:W-:Y:S01]  /*11c0*/  IMAD.MOV.U32 R26, RZ, RZ, R8 ;  /* 0x000000ffff1a7224 */ /* 0x000fe200078e0008 */
[----:B------:R-:W-:Y:S01]  /*11d0*/  LOP3.LUT R241, R241, 0x6, RZ, 0xc0, !PT ;  /* 0x00000006f1f17812 */ /* 0x000fe200078ec0ff */
[C---:B------:R-:W-:Y:S01]  /*11e0*/  IMAD R25, R30.reuse, UR11, R25 ;  /* 0x0000000b1e197c24 */ /* 0x040fe2000f8e0219 */
[----:B------:R-:W-:Y:S01]  /*11f0*/  USHF.L.U32 UR11, UR4, 0x5, URZ ;  /* 0x00000005040b7899 */ /* 0x000fe200080006ff */
[----:B-----5:R-:W-:Y:S01]  /*1200*/  IMAD.WIDE.U32 R32, R30, UR16, R32 ;  /* 0x000000101e207c25 */ /* 0x020fe2000f8e0020 */
[----:B------:R-:W-:-:S03]  /*1210*/  IADD3 R110, PT, PT, R109, 0x1, R110 ;  /* 0x000000016d6e7810 */ /* 0x000fc60007ffe06e */
[----:B------:R-:W-:-:S04]  /*1220*/  IMAD.WIDE.U32 R26, R30, UR18, R26 ;  /* 0x000000121e1a7c25 */ /* 0x000fc8000f8e001a */
[----:B------:R-:W-:Y:S02]  /*1230*/  IMAD.U32 R10, RZ, RZ, UR10 ;  /* 0x0000000aff0a7e24 */ /* 0x000fe4000f8e00ff */
[----:B-1----:R-:W-:Y:S02]  /*1240*/  VIADD R20, R20, 0xffffffe ;  /* 0x0ffffffe14147836 */ /* 0x002fe40000000000 */
[----:B------:R-:W-:Y:S02]  /*1250*/  IMAD.U32 R11, RZ, RZ, UR21 ;  /* 0x00000015ff0b7e24 */ /* 0x000fe4000f8e00ff */
[----:B------:R-:W1:Y:S01]  /*1260*/  F2I.FTZ.U32.TRUNC.NTZ R21, R20 ;  /* 0x0000001400157305 */ /* 0x000e62000021f000 */
[----:B------:R-:W-:Y:S01]  /*1270*/  IMAD R8, R28, UR5, R3 ;  /* 0x000000051c087c24 */ /* 0x000fe2000f8e0203 */
[----:B------:R-:W2:Y:S01]  /*1280*/  S2UR UR5, SR_CgaCtaId ;  /* 0x00000000000579c3 */ /* 0x000ea20000008800 */
[C---:B------:R-:W-:Y:S02]  /*1290*/  IMAD R33, R30.reuse, UR17, R33 ;  /* 0x000000111e217c24 */ /* 0x040fe4000f8e0221 */
[----:B------:R-:W-:Y:S01]  /*12a0*/  IMAD R31, R30, UR19, R27 ;  /* 0x000000131e1f7c24 */ /* 0x000fe2000f8e021b */
[----:B------:R-:W3:Y:S01]  /*12b0*/  LDCU.128 UR16, c[0x0][0x380] ;  /* 0x00007000ff1077ac */ /* 0x000ee20008000c00 */
[----:B------:R-:W-:-:S04]  /*12c0*/  IMAD.WIDE.U32 R10, R28, UR4, R10 ;  /* 0x000000041c0a7c25 */ /* 0x000fc8000f8e000a */
[----:B------:R-:W-:-:S04]  /*12d0*/  IMAD.WIDE.U32 R24, R23, UR14, R24 ;  /* 0x0000000e17187c25 */ /* 0x000fc8000f8e0018 */
[----:B-1----:R-:W-:Y:S01]  /*12e0*/  IMAD.MOV R6, RZ, RZ, -R21 ;  /* 0x000000ffff067224 */ /* 0x002fe200078e0a15 */
[----:B------:R-:W-:Y:S01]  /*12f0*/  IADD3 R10, P0, PT, R24, R10, RZ ;  /* 0x0000000a180a7210 */ /* 0x000fe20007f1e0ff */
[----:B------:R-:W-:Y:S02]  /*1300*/  IMAD.MOV.U32 R20, RZ, RZ, RZ ;  /* 0x000000ffff147224 */ /* 0x000fe400078e00ff */
[----:B------:R-:W-:Y:S01]  /*1310*/  IMAD R3, R6, R7, RZ ;  /* 0x0000000706037224 */ /* 0x000fe200078e02ff */
[----:B------:R-:W-:Y:S01]  /*1320*/  IABS R6, R23 ;  /* 0x0000001700067213 */ /* 0x000fe20000000000 */
[----:B------:R-:W-:Y:S02]  /*1330*/  IMAD.U32 R14, RZ, RZ, UR11 ;  /* 0x0000000bff0e7e24 */ /* 0x000fe4000f8e00ff */
[----:B------:R-:W-:Y:S02]  /*1340*/  IMAD.U32 R15, RZ, RZ, UR24 ;  /* 0x00000018ff0f7e24 */ /* 0x000fe4000f8e00ff */
[----:B------:R-:W-:Y:S01]  /*1350*/  IMAD.U32 R18, RZ, RZ, UR26 ;  /* 0x0000001aff127e24 */ /* 0x000fe2000f8e00ff */
[----:B------:R-:W-:Y:S01]  /*1360*/  USHF.L.U32 UR26, UR12, 0x4, URZ ;  /* 0x000000040c1a7899 */ /* 0x000fe200080006ff */
[----:B------:R-:W-:Y:S01]  /*1370*/  IMAD.U32 R19, RZ, RZ, UR25 ;  /* 0x00000019ff137e24 */ /* 0x000fe2000f8e00ff */
[----:B------:R-:W-:Y:S01]  /*1380*/  USHF.L.U64.HI UR25, UR12, 0x4, UR13 ;  /* 0x000000040c197899 */ /* 0x000fe2000801020d */
[C---:B------:R-:W-:Y:S01]  /*1390*/  IMAD R25, R23.reuse, UR15, R25 ;  /* 0x0000000f17197c24 */ /* 0x040fe2000f8e0219 */
[----:B------:R-:W-:Y:S01]  /*13a0*/  LOP3.LUT R23, R23, R2, RZ, 0x3c, !PT ;  /* 0x0000000217177212 */ /* 0x000fe200078e3cff */
[----:B------:R-:W-:-:S03]  /*13b0*/  IMAD.HI.U32 R3, R21, R3, R20 ;  /* 0x0000000315037227 */ /* 0x000fc600078e0014 */
[----:B------:R-:W-:Y:S01]  /*13c0*/  IADD3.X R9, PT, PT, R25, R8, R11, P0, !PT ;  /* 0x0000000819097210 */ /* 0x000fe200007fe40b */
[----:B------:R-:W-:-:S04]  /*13d0*/  IMAD.WIDE.U32 R14, R28, UR4, R14 ;  /* 0x000000041c0e7c25 */ /* 0x000fc8000f8e000e */
[----:B------:R-:W-:Y:S01]  /*13e0*/  IMAD.WIDE.U32 R18, R28, UR4, R18 ;  /* 0x000000041c127c25 */ /* 0x000fe2000f8e0012 */
[C---:B------:R-:W-:Y:S02]  /*13f0*/  IADD3 R12, P6, PT, R24.reuse, R14, RZ ;  /* 0x0000000e180c7210 */ /* 0x040fe40007fde0ff */
[----:B------:R-:W-:Y:S01]  /*1400*/  IADD3 R14, P5, P4, R24, UR10, R14 ;  /* 0x0000000a180e7c10 */ /* 0x000fe2000fcbe00e */
[----:B------:R-:W-:Y:S01]  /*1410*/  IMAD.IADD R17, R8, 0x1, R19 ;  /* 0x0000000108117824 */ /* 0x000fe200078e0213 */
[----:B------:R-:W-:Y:S01]  /*1420*/  IADD3 R22, P0, PT, R18, UR11, RZ ;  /* 0x0000000b12167c10 */ /* 0x000fe2000ff1e0ff */
[----:B------:R-:W-:Y:S01]  /*1430*/  IMAD.HI.U32 R3, R3, R6, RZ ;  /* 0x0000000603037227 */ /* 0x000fe200078e00ff */
[C---:B------:R-:W-:Y:S01]  /*1440*/  IADD3 R16, P3, PT, R24.reuse, R18, RZ ;  /* 0x0000001218107210 */ /* 0x040fe20007f7e0ff */
[----:B------:R-:W-:Y:S01]  /*1450*/  USHF.L.U32 UR11, UR6, 0x5, URZ ;  /* 0x00000005060b7899 */ /* 0x000fe200080006ff */
[----:B------:R-:W-:Y:S01]  /*1460*/  IADD3 R18, P2, P1, R24, UR10, R18 ;  /* 0x0000000a18127c10 */ /* 0x000fe2000f95e012 */
[----:B------:R-:W-:Y:S01]  /*1470*/  IMAD.IADD R13, R8, 0x1, R15 ;  /* 0x00000001080d7824 */ /* 0x000fe200078e020f */
[----:B------:R-:W-:Y:S01]  /*1480*/  IADD3.X R21, PT, PT, R17, UR24, RZ, P0, !PT ;  /* 0x0000001811157c10 */ /* 0x000fe200087fe4ff */
[----:B------:R-:W-:Y:S01]  /*1490*/  IMAD.MOV R5, RZ, RZ, -R3 ;  /* 0x000000ffff057224 */ /* 0x000fe200078e0a03 */
[----:B------:R-:W-:Y:S01]  /*14a0*/  IADD3 R20, P0, PT, R22, R24, RZ ;  /* 0x0000001816147210 */ /* 0x000fe20007f1e0ff */
[----:B------:R-:W-:Y:S01]  /*14b0*/  IMAD.X R11, R13, 0x1, R25, P6 ;  /* 0x000000010d0b7824 */ /* 0x000fe200030e0619 */
[----:B------:R-:W-:Y:S01]  /*14c0*/  IADD3.X R13, PT, PT, R25, UR21, R13, P5, P4 ;  /* 0x00000015190d7c10 */ /* 0x000fe2000afe840d */
[--C-:B------:R-:W-:Y:S01]  /*14d0*/  IMAD.X R15, R17, 0x1, R25.reuse, P3 ;  /* 0x00000001110f7824 */ /* 0x100fe200018e0619 */
[----:B------:R-:W-:Y:S01]  /*14e0*/  IADD3 R22, P5, P4, R24, UR10, R22 ;  /* 0x0000000a18167c10 */ /* 0x000fe2000fcbe016 */
[----:B------:R-:W-:Y:S01]  /*14f0*/  IMAD.WIDE.U32 R28, R28, UR4, R24 ;  /* 0x000000041c1c7c25 */ /* 0x000fe2000f8e0018 */
[----:B------:R-:W-:Y:S01]  /*1500*/  IADD3.X R17, PT, PT, R25, UR21, R17, P2, P1 ;  /* 0x0000001519117c10 */ /* 0x000fe200097e2411 */
[----:B------:R-:W-:Y:S01]  /*1510*/  USHF.L.U64.HI UR10, UR6, 0x5, UR7 ;  /* 0x00000005060a7899 */ /* 0x000fe20008010207 */
[----:B---3--:R-:W-:Y:S01]  /*1520*/  LEA R24, P2, R12, UR16, 0x1 ;  /* 0x000000100c187c11 */ /* 0x008fe2000f8408ff */
[----:B------:R-:W-:Y:S01]  /*1530*/  IMAD R6, R7, R5, R6 ;  /* 0x0000000507067224 */ /* 0x000fe200078e0206 */
[----:B------:R-:W-:Y:S01]  /*1540*/  LEA R34, P1, R14, UR16, 0x1 ;  /* 0x000000100e227c11 */ /* 0x000fe2000f8208ff */
[----:B------:R-:W-:Y:S01]  /*1550*/  IMAD.X R19, R21, 0x1, R25, P0 ;  /* 0x0000000115137824 */ /* 0x000fe200000e0619 */
[----:B------:R-:W-:Y:S01]  /*1560*/  IADD3.X R21, PT, PT, R25, UR21, R21, P5, P4 ;  /* 0x0000001519157c10 */ /* 0x000fe2000afe8415 */
[----:B------:R-:W-:Y:S01]  /*1570*/  IMAD.MOV.U32 R30, RZ, RZ, R26 ;  /* 0x000000ffff1e7224 */ /* 0x000fe200078e001a */
[----:B------:R-:W-:Y:S01]  /*1580*/  LEA.HI.X R25, R12, UR17, R11, 0x1, P2 ;  /* 0x000000110c197c11 */ /* 0x000fe200090f0c0b */
[----:B------:R-:W-:Y:S01]  /*1590*/  IMAD.WIDE.U32 R32, R4, UR6, R32 ;  /* 0x0000000604207c25 */ /* 0x000fe2000f8e0020 */
[----:B------:R-:W-:Y:S01]  /*15a0*/  LEA R26, P0, R10, UR16, 0x1 ;  /* 0x000000100a1a7c11 */ /* 0x000fe2000f8008ff */
[----:B------:R-:W-:Y:S01]  /*15b0*/  USHF.L.U64.HI UR21, UR6, 0x4, UR7 ;  /* 0x0000000406157899 */ /* 0x000fe20008010207 */
[----:B------:R-:W-:Y:S01]  /*15c0*/  ISETP.GT.U32.AND P2, PT, R7, R6, PT ;  /* 0x000000060700720c */ /* 0x000fe20003f44070 */
[----:B------:R-:W-:Y:S01]  /*15d0*/  IMAD.WIDE.U32 R30, R4, UR12, R30 ;  /* 0x0000000c041e7c25 */ /* 0x000fe2000f8e001e */
[----:B------:R-:W-:Y:S01]  /*15e0*/  LEA.HI.X R27, R10, UR17, R9, 0x1, P0 ;  /* 0x000000110a1b7c11 */ /* 0x000fe200080f0c09 */
[----:B------:R-:W-:Y:S01]  /*15f0*/  USHF.L.U32 UR24, UR12, 0x5, URZ ;  /* 0x000000050c187899 */ /* 0x000fe200080006ff */
[----:B------:R-:W-:Y:S01]  /*1600*/  LEA R10, P0, R16, UR16, 0x1 ;  /* 0x00000010100a7c11 */ /* 0x000fe2000f8008ff */
[----:B------:R-:W-:Y:S01]  /*1610*/  IMAD R9, R4, UR7, R33 ;  /* 0x0000000704097c24 */ /* 0x000fe2000f8e0221 */
[----:B------:R-:W-:Y:S01]  /*1620*/  LEA.HI.X R35, R14, UR17, R13, 0x1, P1 ;  /* 0x000000110e237c11 */ /* 0x000fe200088f0c0d */
[----:B------:R-:W-:Y:S01]  /*1630*/  IMAD.IADD R5, R29, 0x1, R8 ;  /* 0x000000011d057824 */ /* 0x000fe200078e0208 */
[----:B------:R-:W-:Y:S01]  /*1640*/  LEA.HI.X R11, R16, UR17, R15, 0x1, P0 ;  /* 0x00000011100b7c11 */ /* 0x000fe200080f0c0f */
[----:B------:R-:W-:Y:S01]  /*1650*/  USHF.L.U64.HI UR7, UR12, 0x5, UR13 ;  /* 0x000000050c077899 */ /* 0x000fe2000801020d */
[----:B------:R-:W-:Y:S01]  /*1660*/  LEA R12, P0, R20, UR16, 0x1 ;  /* 0x00000010140c7c11 */ /* 0x000fe2000f8008ff */
[----:B------:R-:W-:Y:S01]  /*1670*/  UMOV UR4, 0x400 ;  /* 0x0000040000047882 */ /* 0x000fe20000000000 */
[----:B------:R-:W-:Y:S01]  /*1680*/  LEA R14, P1, R18, UR16, 0x1 ;  /* 0x00000010120e7c11 */ /* 0x000fe2000f8208ff */
[----:B------:R-:W-:Y:S01]  /*1690*/  @!P2 IMAD.IADD R6, R6, 0x1, -R7 ;  /* 0x000000010606a824 */ /* 0x000fe200078e0a07 */
[----:B------:R-:W-:Y:S01]  /*16a0*/  LEA.HI.X R13, R20, UR17, R19, 0x1, P0 ;  /* 0x00000011140d7c11 */ /* 0x000fe200080f0c13 */
[----:B------:R-:W-:Y:S01]  /*16b0*/  @!P2 VIADD R3, R3, 0x1 ;  /* 0x000000010303a836 */ /* 0x000fe20000000000 */
[----:B------:R-:W-:Y:S01]  /*16c0*/  LEA R16, P0, R22, UR16, 0x1 ;  /* 0x0000001016107c11 */ /* 0x000fe2000f8008ff */
[----:B--2---:R-:W-:Y:S01]  /*16d0*/  ULEA UR5, UR5, UR4, 0x18 ;  /* 0x0000000405057291 */ /* 0x004fe2000f8ec0ff */
[----:B------:R-:W-:Y:S01]  /*16e0*/  LEA.HI.X R15, R18, UR17, R17, 0x1, P1 ;  /* 0x00000011120f7c11 */ /* 0x000fe200088f0c11 */
[----:B------:R-:W-:Y:S01]  /*16f0*/  IMAD.MOV.U32 R8, RZ, RZ, R32 ;  /* 0x000000ffff087224 */ /* 0x000fe200078e0020 */
[----:B------:R-:W-:Y:S01]  /*1700*/  ISETP.GE.U32.AND P3, PT, R6, R7, PT ;  /* 0x000000070600720c */ /* 0x000fe20003f66070 */
[----:B------:R-:W-:Y:S01]  /*1710*/  IMAD R7, R4, UR13, R31 ;  /* 0x0000000d04077c24 */ /* 0x000fe2000f8e021f */
[----:B------:R-:W-:Y:S01]  /*1720*/  LEA.HI.X R17, R22, UR17, R21, 0x1, P0 ;  /* 0x0000001116117c11 */ /* 0x000fe200080f0c15 */
[----:B------:R-:W1:Y:S01]  /*1730*/  LDCU.128 UR12, c[0x0][0x3d0] ;  /* 0x00007a00ff0c77ac */ /* 0x000e620008000c00 */
[----:B------:R-:W-:Y:S01]  /*1740*/  LEA R4, P0, R28, UR16, 0x1 ;  /* 0x000000101c047c11 */ /* 0x000fe2000f8008ff */
[----:B------:R-:W-:Y:S01]  /*1750*/  IMAD.WIDE.U32 R18, R164, UR11, RZ ;  /* 0x0000000ba4127c25 */ /* 0x000fe2000f8e00ff */
[----:B------:R-:W-:Y:S01]  /*1760*/  ISETP.GE.AND P1, PT, R23, RZ, PT ;  /* 0x000000ff1700720c */ /* 0x000fe20003f26270 */
[----:B------:R-:W-:Y:S01]  /*1770*/  USHF.L.U32 UR6, UR6, 0x4, URZ ;  /* 0x0000000406067899 */ /* 0x000fe200080006ff */
[----:B------:R-:W-:Y:S01]  /*1780*/  LEA.HI.X R5, R28, UR17, R5, 0x1, P0 ;  /* 0x000000111c057c11 */ /* 0x000fe200080f0c05 */
[----:B------:R-:W-:Y:S01]  /*1790*/  IMAD.MOV.U32 R6, RZ, RZ, R30 ;  /* 0x000000ffff067224 */ /* 0x000fe200078e001e */
[----:B------:R-:W-:Y:S01]  /*17a0*/  ISETP.NE.AND P0, PT, R2, RZ, PT ;  /* 0x000000ff0200720c */ /* 0x000fe20003f05270 */
[----:B------:R-:W-:Y:S01]  /*17b0*/  IMAD R227, R0, 0x2, R227 ;  /* 0x0000000200e37824 */ /* 0x000fe200078e02e3 */
[----:B------:R-:W-:Y:S01]  /*17c0*/  LEA R233, R233, UR5, 0x1 ;  /* 0x00000005e9e97c11 */ /* 0x000fe2000f8e08ff */
[----:B------:R-:W-:Y:S01]  /*17d0*/  @P3 VIADD R3, R3, 0x1 ;  /* 0x0000000103033836 */ /* 0x000fe20000000000 */
[----:B------:R-:W-:Y:S01]  /*17e0*/  LOP3.LUT P6, RZ, R108, 0x4, RZ, 0xc0, !PT ;  /* 0x000000046cff7812 */ /* 0x000fe200078cc0ff */
[----:B------:R-:W-:Y:S01]  /*17f0*/  IMAD.MOV.U32 R0, RZ, RZ, 0x20 ;  /* 0x00000020ff007424 */ /* 0x000fe200078e00ff */
[----:B------:R-:W2:Y:S01]  /*1800*/  LDCU UR4, c[0x0][0x50c] ;  /* 0x0000a180ff0477ac */ /* 0x000ea20008000800 */
[----:B------:R-:W-:Y:S01]  /*1810*/  @!PT LDS RZ, [RZ] ;  /* 0x00000000fffff984 */ /* 0x000fe20000000800 */
[----:B------:R-:W-:Y:S01]  /*1820*/  @!PT LDS RZ, [RZ] ;  /* 0x00000000fffff984 */ /* 0x000fe20000000800 */
[----:B------:R-:W-:Y:S01]  /*1830*/  @!PT LDS RZ, [RZ] ;  /* 0x00000000fffff984 */ /* 0x000fe20000000800 */
[----:B------:R-:W-:Y:S01]  /*1840*/  LDGSTS.E.BYPASS.LTC128B.128 [R233], desc[UR22][R4.64] ;  /* 0x0000000004e97fae */ /* 0x000fe2000b981a16 */
[----:B------:R-:W-:Y:S01]  /*1850*/  ISETP.NE.AND P5, PT, R169, 0x1, PT ;  /* 0x00000001a900780c */ /* 0x000fe20003fa5270 */
[----:B------:R-:W-:-:S02]  /*1860*/  @!P1 IMAD.MOV R3, RZ, RZ, -R3 ;  /* 0x000000ffff039224 */ /* 0x000fc400078e0a03 */
[----:B------:R3:W-:Y:S02]  /*1870*/  LDGSTS.E.BYPASS.LTC128B.128 [R233+0x4000], desc[UR22][R4.64+0x80] ;  /* 0x0400008004e97fae */ /* 0x0007e4000b981a16 */
[----:B------:R-:W-:Y:S02]  /*1880*/  @!P0 LOP3.LUT R3, RZ, R2, RZ, 0x33, !PT ;  /* 0x00000002ff038212 */ /* 0x000fe400078e33ff */
[----:B------:R-:W-:Y:S02]  /*1890*/  LDGSTS.E.BYPASS.LTC128B.128 [R233+0x800], desc[UR22][R26.64] ;  /* 0x008000001ae97fae */ /* 0x000fe4000b981a16 */
[----:B------:R-:W-:Y:S01]  /*18a0*/  SHF.R.S32.HI R2, RZ, 0x1f, R3 ;  /* 0x0000001fff027819 */ /* 0x000fe20000011403 */
[C---:B-1----:R-:W-:Y:S01]  /*18b0*/  IMAD.WIDE.U32 R8, R3.reuse, UR12, R8 ;  /* 0x0000000c03087c25 */ /* 0x042fe2000f8e0008 */
[----:B------:R-:W-:Y:S03]  /*18c0*/  LDGSTS.E.BYPASS.LTC128B.128 [R233+0x4800], desc[UR22][R26.64+0x80] ;  /* 0x048000801ae97fae */ /* 0x000fe6000b981a16 */
[----:B------:R-:W-:Y:S01]  /*18d0*/  IMAD.WIDE.U32 R6, R3, UR14, R6 ;  /* 0x0000000e03067c25 */ /* 0x000fe2000f8e0006 */
[----:B------:R-:W-:Y:S01]  /*18e0*/  LEA R232, P0, R8, UR18, 0x1 ;  /* 0x0000001208e87c11 */ /* 0x000fe2000f8008ff */
[----:B------:R-:W-:Y:S04]  /*18f0*/  LDGSTS.E.BYPASS.LTC128B.128 [R233+0x1000], desc[UR22][R24.64] ;  /* 0x0100000018e97fae */ /* 0x000fe8000b981a16 */
[----:B------:R-:W-:Y:S04]  /*1900*/  LDGSTS.E.BYPASS.LTC128B.128 [R233+0x5000], desc[UR22][R24.64+0x80] ;  /* 0x0500008018e97fae */ /* 0x000fe8000b981a16 */
[----:B------:R-:W-:Y:S04]  /*1910*/  LDGSTS.E.BYPASS.LTC128B.128 [R233+0x1800], desc[UR22][R34.64] ;  /* 0x0180000022e97fae */ /* 0x000fe8000b981a16 */
[----:B------:R-:W-:Y:S01]  /*1920*/  LDGSTS.E.BYPASS.LTC128B.128 [R233+0x5800], desc[UR22][R34.64+0x80] ;  /* 0x0580008022e97fae */ /* 0x000fe2000b981a16 */
[----:B---3--:R-:W-:-:S02]  /*1930*/  IMAD R4, R2, UR12, RZ ;  /* 0x0000000c02047c24 */ /* 0x008fc4000f8e02ff */
[----:B------:R-:W-:Y:S01]  /*1940*/  IMAD R5, R164, UR10, RZ ;  /* 0x0000000aa4057c24 */ /* 0x000fe2000f8e02ff */
[----:B------:R-:W-:Y:S01]  /*1950*/  LDGSTS.E.BYPASS.LTC128B.128 [R233+0x2000], desc[UR22][R10.64] ;  /* 0x020000000ae97fae */ /* 0x000fe2000b981a16 */
[----:B------:R-:W-:Y:S02]  /*1960*/  IMAD R4, R3, UR13, R4 ;  /* 0x0000000d03047c24 */ /* 0x000fe4000f8e0204 */
[----:B------:R-:W-:Y:S01]  /*1970*/  IMAD.IADD R5, R19, 0x1, R5 ;  /* 0x0000000113057824 */ /* 0x000fe200078e0205 */
[----:B------:R1:W-:Y:S01]  /*1980*/  LDGSTS.E.BYPASS.LTC128B.128 [R233+0x6000], desc[UR22][R10.64+0x80] ;  /* 0x060000800ae97fae */ /* 0x0003e2000b981a16 */
[----:B------:R-:W-:Y:S02]  /*1990*/  IMAD.IADD R4, R9, 0x1, R4 ;  /* 0x0000000109047824 */ /* 0x000fe400078e0204 */
[----:B------:R-:W-:Y:S01]  /*19a0*/  IMAD R2, R2, UR14, RZ ;  /* 0x0000000e02027c24 */ /* 0x000fe2000f8e02ff */
[----:B------:R-:W-:Y:S02]  /*19b0*/  LDGSTS.E.BYPASS.LTC128B.128 [R233+0x2800], desc[UR22][R14.64] ;  /* 0x028000000ee97fae */ /* 0x000fe4000b981a16 */
[----:B------:R-:W-:Y:S01]  /*19c0*/  LEA.HI.X R231, R8, UR19, R4, 0x1, P0 ;  /* 0x0000001308e77c11 */ /* 0x000fe200080f0c04 */
[----:B------:R-:W-:Y:S01]  /*19d0*/  IMAD R2, R3, UR15, R2 ;  /* 0x0000000f03027c24 */ /* 0x000fe2000f8e0202 */
[C---:B------:R-:W-:Y:S01]  /*19e0*/  LEA R8, P1, R18.reuse, R232, 0x1 ;  /* 0x000000e812087211 */ /* 0x040fe200078208ff */
[----:B------:R-:W-:Y:S01]  /*19f0*/  LDGSTS.E.BYPASS.LTC128B.128 [R233+0x6800], desc[UR22][R14.64+0x80] ;  /* 0x068000800ee97fae */ /* 0x000fe2000b981a16 */
[C---:B------:R-:W-:Y:S01]  /*1a00*/  IADD3 R4, P0, PT, R18.reuse, UR6, RZ ;  /* 0x0000000612047c10 */ /* 0x040fe2000ff1e0ff */
[----:B------:R-:W-:Y:S01]  /*1a10*/  IMAD.IADD R229, R7, 0x1, R2 ;  /* 0x0000000107e57824 */ /* 0x000fe200078e0202 */
[----:B------:R-:W-:Y:S01]  /*1a20*/  LEA.HI.X R9, R18, R231, R5, 0x1, P1 ;  /* 0x000000e712097211 */ /* 0x000fe200008f0c05 */
[----:B------:R-:W-:Y:S01]  /*1a30*/  LDGSTS.E.BYPASS.LTC128B.128 [R233+0x3000], desc[UR22][R12.64] ;  /* 0x030000000ce97fae */ /* 0x000fe2000b981a16 */
[----:B------:R-:W-:Y:S01]  /*1a40*/  IADD3.X R5, PT, PT, R5, UR21, RZ, P0, !PT ;  /* 0x0000001505057c10 */ /* 0x000fe200087fe4ff */
[----:B------:R-:W-:Y:S01]  /*1a50*/  IMAD.SHL.U32 R7, R108, 0x20, RZ ;  /* 0x000000206c077824 */ /* 0x000fe200078e00ff */
[----:B------:R-:W-:Y:S01]  /*1a60*/  LOP3.LUT R2, R105, 0x200, RZ, 0xc0, !PT ;  /* 0x0000020069027812 */ /* 0x000fe200078ec0ff */
[----:B------:R3:W-:Y:S01]  /*1a70*/  LDGSTS.E.BYPASS.LTC128B.128 [R233+0x7000], desc[UR22][R12.64+0x80] ;  /* 0x070000800ce97fae */ /* 0x0007e2000b981a16 */
[----:B------:R-:W-:-:S02]  /*1a80*/  IMAD R3, R164, UR7, RZ ;  /* 0x00000007a4037c24 */ /* 0x000fc4000f8e02ff */
[----:B------:R-:W-:Y:S01]  /*1a90*/  LOP3.LUT R7, R2, 0x7c00, R7, 0xf8, !PT ;  /* 0x00007c0002077812 */ /* 0x000fe200078ef807 */
[----:B------:R-:W-:Y:S03]  /*1aa0*/  LDGSTS.E.BYPASS.LTC128B.128 [R233+0x3800], desc[UR22][R16.64] ;  /* 0x0380000010e97fae */ /* 0x000fe6000b981a16 */
[----:B------:R-:W-:Y:S01]  /*1ab0*/  LOP3.LUT R228, R7, R104, RZ, 0xfc, !PT ;  /* 0x0000006807e47212 */ /* 0x000fe200078efcff */
[----:B------:R4:W-:Y:S01]  /*1ac0*/  LDGSTS.E.BYPASS.LTC128B.128 [R233+0x7800], desc[UR22][R16.64+0x80] ;  /* 0x0780008010e97fae */ /* 0x0009e2000b981a16 */
[----:B-1----:R-:W-:-:S03]  /*1ad0*/  LEA R10, P0, R4, R232, 0x1 ;  /* 0x000000e8040a7211 */ /* 0x002fc600078008ff */
[----:B------:R-:W-:Y:S01]  /*1ae0*/  LDGSTS.E.BYPASS.LTC128B.128 [R233+0x8000], desc[UR22][R8.64] ;  /* 0x0800000008e97fae */ /* 0x000fe2000b981a16 */
[----:B------:R-:W-:Y:S02]  /*1af0*/  LEA R228, R228, UR5, 0x1 ;  /* 0x00000005e4e47c11 */ /* 0x000fe4000f8e08ff */
[----:B------:R-:W-:Y:S01]  /*1b00*/  LEA.HI.X R11, R4, R231, R5, 0x1, P0 ;  /* 0x000000e7040b7211 */ /* 0x000fe200000f0c05 */
[----:B------:R-:W-:Y:S01]  /*1b10*/  LDGSTS.E.BYPASS.LTC128B.128 [R233+0x9000], desc[UR22][R8.64+0x80] ;  /* 0x0900008008e97fae */ /* 0x000fe2000b981a16 */
[----:B------:R-:W-:-:S03]  /*1b20*/  LEA R230, P0, R6, UR8, 0x1 ;  /* 0x0000000806e67c11 */ /* 0x000fc6000f8008ff */
[----:B------:R-:W-:Y:S01]  /*1b30*/  LDGSTS.E.BYPASS.LTC128B.128 [R233+0x8800], desc[UR22][R10.64] ;  /* 0x088000000ae97fae */ /* 0x000fe2000b981a16 */
[----:B------:R-:W-:-:S03]  /*1b40*/  LEA.HI.X R229, R6, UR9, R229, 0x1, P0 ;  /* 0x0000000906e57c11 */ /* 0x000fc600080f0ce5 */
[----:B------:R1:W-:Y:S01]  /*1b50*/  LDGSTS.E.BYPASS.LTC128B.128 [R233+0x9800], desc[UR22][R10.64+0x80] ;  /* 0x098000800ae97fae */ /* 0x0003e2000b981a16 */
[----:B---3--:R-:W-:-:S03]  /*1b60*/  IMAD.WIDE.U32 R12, R164, UR24, RZ ;  /* 0x00000018a40c7c25 */ /* 0x008fc6000f8e00ff */
[----:B------:R-:W0:Y:S01]  /*1b70*/  LDGDEPBAR ;  /* 0x00000000000079af */ /* 0x000e220000000000 */
[----:B------:R-:W-:Y:S01]  /*1b80*/  IMAD.IADD R6, R13, 0x1, R3 ;  /* 0x000000010d067824 */ /* 0x000fe200078e0203 */
[CC--:B------:R-:W-:Y:S02]  /*1b90*/  LEA R4, P1, R12.reuse, R230.reuse, 0x1 ;  /* 0x000000e60c047211 */ /* 0x0c0fe400078208ff */
[C---:B------:R-:W-:Y:S02]  /*1ba0*/  IADD3 R2, P0, PT, R12.reuse, UR26, RZ ;  /* 0x0000001a0c027c10 */ /* 0x040fe4000ff1e0ff */
[----:B------:R-:W-:Y:S02]  /*1bb0*/  LEA.HI.X R5, R12, R229, R6, 0x1, P1 ;  /* 0x000000e50c057211 */ /* 0x000fe400008f0c06 */
[----:B------:R-:W-:Y:S02]  /*1bc0*/  IADD3.X R3, PT, PT, R6, UR25, RZ, P0, !PT ;  /* 0x0000001906037c10 */ /* 0x000fe400087fe4ff */
[----:B------:R-:W-:-:S04]  /*1bd0*/  LEA R6, P0, R2, R230, 0x1 ;  /* 0x000000e602067211 */ /* 0x000fc800078008ff */
[----:B------:R-:W-:Y:S01]  /*1be0*/  LEA.HI.X R7, R2, R229, R3, 0x1, P0 ;  /* 0x000000e502077211 */ /* 0x000fe200000f0c03 */
[----:B------:R-:W-:Y:S01]  /*1bf0*/  VIADD R2, R227, UR5 ;  /* 0x00000005e3027c36 */ /* 0x000fe20008000000 */
[----:B------:R-:W-:Y:S01]  /*1c00*/  LOP3.LUT P0, RZ, R108, 0x2, RZ, 0xc0, !PT ;  /* 0x000000026cff7812 */ /* 0x000fe2000780c0ff */
[----:B------:R-:W-:-:S03]  /*1c10*/  IMAD.MOV.U32 R3, RZ, RZ, 0x40 ;  /* 0x00000040ff037424 */ /* 0x000fc600078e00ff */
[----:B------:R-:W-:Y:S01]  /*1c20*/  SEL R0, R0, 0xffffffe0, !P0 ;  /* 0xffffffe000007807 */ /* 0x000fe20004000000 */
[----:B------:R-:W-:-:S04]  /*1c30*/  DEPBAR.LE SB0, 0x0 ;  /* 0x000080000000791a */ /* 0x000fc80000000000 */
[----:B------:R-:W-:Y:S01]  /*1c40*/  BAR.SYNC.DEFER_BLOCKING 0x0 ;  /* 0x0000000000007b1d */ /* 0x000fe20000010000 */
[--C-:B------:R-:W-:Y:S01]  /*1c50*/  IMAD.IADD R226, R228, 0x1, R0.reuse ;  /* 0x00000001e4e27824 */ /* 0x100fe200078e0200 */
[----:B------:R-:W-:Y:S01]  /*1c60*/  SEL R3, R3, 0xffffffc0, !P6 ;  /* 0xffffffc003037807 */ /* 0x000fe20007000000 */
[----:B------:R-:W-:-:S04]  /*1c70*/  IMAD.IADD R222, R2, 0x1, R0 ;  /* 0x0000000102de7824 */ /* 0x000fc800078e0200 */
        /* <DEDUP_REMOVED lines=12> */
[----:B------:R-:W1:Y:S04]  /*1d40*/  LDSM.16.M88.4 R52, [R227+UR5+0x8000] ;  /* 0x00800005e334783b */ /* 0x000e680008000200 */
[----:B------:R-:W-:Y:S04]  /*1d50*/  LDSM.16.M88.4 R72, [R226] ;  /* 0x00000000e248783b */ /* 0x000fe80000000200 */
[----:B------:R-:W-:Y:S04]  /*1d60*/  LDSM.16.M88.4 R28, [R222+0x8000] ;  /* 0x00800000de1c783b */ /* 0x000fe80000000200 */
[----:B------:R-:W5:Y:S04]  /*1d70*/  LDSM.16.M88.4 R24, [R228+0x2000] ;  /* 0x00200000e418783b */ /* 0x000f680000000200 */
[----:B------:R-:W2:Y:S04]  /*1d80*/  LDSM.16.M88.4 R32, [R227+UR5+0x8800] ;  /* 0x00880005e320783b */ /* 0x000ea80008000200 */
[----:B------:R-:W-:Y:S04]  /*1d90*/  LDSM.16.M88.4 R60, [R221+0x8000] ;  /* 0x00800000dd3c783b */ /* 0x000fe80000000200 */
[----:B------:R-:W2:Y:S04]  /*1da0*/  LDSM.16.M88.4 R84, [R3] ;  /* 0x000000000354783b */ /* 0x000ea80000000200 */
[----:B------:R-:W2:Y:S04]  /*1db0*/  LDSM.16.M88.4 R44, [R226+0x2000] ;  /* 0x00200000e22c783b */ /* 0x000ea80000000200 */
[----:B----4-:R-:W4:Y:S04]  /*1dc0*/  LDSM.16.M88.4 R16, [R222+0x8800] ;  /* 0x00880000de10783b */ /* 0x010f280000000200 */
[----:B------:R-:W-:Y:S01]  /*1dd0*/  LDSM.16.M88.4 R100, [R220+0x8000] ;  /* 0x00800000dc64783b */ /* 0x000fe20000000200 */
[-C--:B-1----:R-:W-:Y:S03]  /*1de0*/  HMMA.16816.F32 R8, R12, R52.reuse, RZ ;  /* 0x000000340c08723c */ /* 0x082fe600000018ff */
[----:B------:R-:W1:Y:S04]  /*1df0*/  LDSM.16.M88.4 R68, [R225] ;  /* 0x00000000e144783b */ /* 0x000e680000000200 */
[----:B---3--:R-:W3:Y:S04]  /*1e00*/  LDSM.16.M88.4 R4, [R3+0x2000] ;  /* 0x002000000304783b */ /* 0x008ee80000000200 */
[----:B------:R-:W-:Y:S01]  /*1e10*/  LDSM.16.M88.4 R96, [R227+UR5+0x9000] ;  /* 0x00900005e360783b */ /* 0x000fe20008000200 */
[----:B-----5:R-:W-:Y:S03]  /*1e20*/  HMMA.16816.F32 R20, R24, R52, RZ ;  /* 0x000000341814723c */ /* 0x020fe600000018ff */
[----:B------:R-:W5:Y:S04]  /*1e30*/  LDSM.16.M88.4 R40, [R228+0x4000] ;  /* 0x00400000e428783b */ /* 0x000f680000000200 */
[----:B------:R-:W5:Y:S01]  /*1e40*/  LDSM.16.M88.4 R80, [R221+0x8800] ;  /* 0x00880000dd50783b */ /* 0x000f620000000200 */
[----:B------:R-:W-:Y:S03]  /*1e50*/  HMMA.16816.F32 R8, R72, R28, R8 ;  /* 0x0000001c4808723c */ /* 0x000fe60000001808 */
[----:B------:R-:W-:Y:S04]  /*1e60*/  LDSM.16.M88.4 R64, [R225+0x2000] ;  /* 0x00200000e140783b */ /* 0x000fe80000000200 */
[----:B------:R-:W-:Y:S01]  /*1e70*/  LDSM.16.M88.4 R36, [R228+0x6000] ;  /* 0x00600000e424783b */ /* 0x000fe20000000200 */
[C---:B------:R-:W-:Y:S03]  /*1e80*/  HMMA.16816.F32 R56, R24.reuse, R54, RZ ;  /* 0x000000361838723c */ /* 0x040fe600000018ff */
[----:B------:R-:W-:Y:S04]  /*1e90*/  LDSM.16.M88.4 R88, [R220+0x9000] ;  /* 0x00900000dc58783b */ /* 0x000fe80000000200 */
[----:B------:R-:W-:Y:S01]  /*1ea0*/  LDSM.16.M88.4 R92, [R3+0x6000] ;  /* 0x00600000035c783b */ /* 0x000fe20000000200 */
[----:B--2---:R-:W-:Y:S03]  /*1eb0*/  HMMA.16816.F32 R48, R24, R32, RZ ;  /* 0x000000201830723c */ /* 0x004fe600000018ff */
[----:B------:R-:W0:Y:S05]  /*1ec0*/  LDGDEPBAR ;  /* 0x00000000000079af */ /* 0x000e2a0000000000 */
[----:B------:R-:W-:Y:S08]  /*1ed0*/  HMMA.16816.F32 R52, R12, R54, RZ ;  /* 0x000000360c34723c */ /* 0x000ff000000018ff */
[----:B------:R-:W-:Y:S08]  /*1ee0*/  HMMA.16816.F32 R24, R24, R34, RZ ;  /* 0x000000221818723c */ /* 0x000ff000000018ff */
[----:B------:R-:W-:Y:S08]  /*1ef0*/  HMMA.16816.F32 R8, R84, R60, R8 ;  /* 0x0000003c5408723c */ /* 0x000ff00000001808 */
[----:B------:R-:W-:Y:S08]  /*1f00*/  HMMA.16816.F32 R76, R12, R32, RZ ;  /* 0x000000200c4c723c */ /* 0x000ff000000018ff */
[----:B------:R-:W-:Y:S08]  /*1f10*/  HMMA.16816.F32 R20, R44, R28, R20 ;  /* 0x0000001c2c14723c */ /* 0x000ff00000001814 */
[----:B------:R-:W-:Y:S01]  /*1f20*/  HMMA.16816.F32 R12, R12, R34, RZ ;  /* 0x000000220c0c723c */ /* 0x000fe200000018ff */
[----:B------:R-:W-:Y:S07]  /*1f30*/  LDSM.16.M88.4 R32, [R226+0x4000] ;  /* 0x00400000e220783b */ /* 0x000fee0000000200 */
[C---:B----4-:R-:W-:Y:S08]  /*1f40*/  HMMA.16816.F32 R48, R44.reuse, R16, R48 ;  /* 0x000000102c30723c */ /* 0x050ff00000001830 */
[-C--:B------:R-:W-:Y:S08]  /*1f50*/  HMMA.16816.F32 R56, R44, R30.reuse, R56 ;  /* 0x0000001e2c38723c */ /* 0x080ff00000001838 */
[----:B------:R-:W-:Y:S01]  /*1f60*/  HMMA.16816.F32 R52, R72, R30, R52 ;  /* 0x0000001e4834723c */ /* 0x000fe20000001834 */
[----:B------:R-:W-:Y:S07]  /*1f70*/  LDSM.16.M88.4 R28, [R226+0x6000] ;  /* 0x00600000e21c783b */ /* 0x000fee0000000200 */
[----:B------:R-:W-:Y:S01]  /*1f80*/  HMMA.16816.F32 R44, R44, R18, R24 ;  /* 0x000000122c2c723c */ /* 0x000fe20000001818 */
[----:B------:R-:W2:Y:S07]  /*1f90*/  LDSM.16.M88.4 R24, [R222+0x9000] ;  /* 0x00900000de18783b */ /* 0x000eae0000000200 */
[----:B-1----:R-:W-:Y:S08]  /*1fa0*/  HMMA.16816.F32 R8, R68, R100, R8 ;  /* 0x000000644408723c */ /* 0x002ff00000001808 */
[----:B------:R-:W-:Y:S08]  /*1fb0*/  HMMA.16816.F32 R76, R72, R16, R76 ;  /* 0x00000010484c723c */ /* 0x000ff0000000184c */
[----:B---3--:R-:W-:Y:S08]  /*1fc0*/  HMMA.16816.F32 R20, R4, R60, R20 ;  /* 0x0000003c0414723c */ /* 0x008ff00000001814 */
[----:B------:R-:W-:Y:S01]  /*1fd0*/  HMMA.16816.F32 R72, R72, R18, R12 ;  /* 0x000000124848723c */ /* 0x000fe2000000180c */
[----:B------:R-:W-:Y:S04]  /*1fe0*/  LDSM.16.M88.4 R12, [R221+0x9000] ;  /* 0x00900000dd0c783b */ /* 0x000fe80000000200 */
[----:B------:R1:W-:Y:S03]  /*1ff0*/  LDSM.16.M88.4 R16, [R3+0x4000] ;  /* 0x004000000310783b */ /* 0x0003e60000000200 */
[-C--:B------:R-:W-:Y:S08]  /*2000*/  HMMA.16816.F32 R56, R4, R62.reuse, R56 ;  /* 0x0000003e0438723c */ /* 0x080ff00000001838 */
[----:B------:R-:W-:Y:S01]  /*2010*/  HMMA.16816.F32 R52, R84, R62, R52 ;  /* 0x0000003e5434723c */ /* 0x000fe20000001834 */
[----:B------:R-:W3:Y:S07]  /*2020*/  LDSM.16.M88.4 R60, [R220+0x8800] ;  /* 0x00880000dc3c783b */ /* 0x000eee0000000200 */
[----:B-----5:R-:W-:Y:S01]  /*2030*/  HMMA.16816.F32 R8, R40, R96, R8 ;  /* 0x000000602808723c */ /* 0x020fe20000001808 */
[----:B-1----:R-:W-:-:S07]  /*2040*/  SHF.R.U32.HI R3, RZ, 0x2, R108 ;  /* 0x00000002ff037819 */ /* 0x002fce000001166c */
[----:B------:R-:W-:Y:S01]  /*2050*/  HMMA.16816.F32 R48, R4, R80, R48 ;  /* 0x000000500430723c */ /* 0x000fe20000001830 */
[----:B------:R-:W-:-:S04]  /*2060*/  LOP3.LUT R3, R3, 0x7, RZ, 0xc0, !PT ;  /* 0x0000000703037812 */ /* 0x000fc800078ec0ff */
[----:B------:R-:W-:-:S03]  /*2070*/  IADD3 R171, PT, PT, R110, -R107, R3 ;  /* 0x8000006b6eab7210 */ /* 0x000fc60007ffe003 */
[----:B------:R-:W-:Y:S01]  /*2080*/  HMMA.16816.F32 R44, R4, R82, R44 ;  /* 0x00000052042c723c */ /* 0x000fe2000000182c */
[----:B------:R-:W-:Y:S01]  /*2090*/  LDSM.16.M88.4 R4, [R225+0x4000] ;  /* 0x00400000e104783b */ /* 0x000fe20000000200 */
[----:B------:R-:W-:-:S04]  /*20a0*/  IADD3 R171, PT, PT, R171, UR20, R106 ;  /* 0x00000014abab7c10 */ /* 0x000fc8000fffe06a */
[C-C-:B------:R-:W-:Y:S02]  /*20b0*/  VIADDMNMX R170, R171.reuse, 0x40, R106.reuse, PT ;  /* 0x00000040abaa7846 */ /* 0x140fe4000380016a */
[----:B------:R-:W-:Y:S01]  /*20c0*/  HMMA.16816.F32 R76, R84, R80, R76 ;  /* 0x00000050544c723c */ /* 0x000fe2000000184c */
[----:B------:R-:W-:-:S07]  /*20d0*/  VIADDMNMX R3, R171, 0x48, R106, PT ;  /* 0x00000048ab037846 */ /* 0x000fce000380016a */
[----:B------:R-:W-:Y:S01]  /*20e0*/  HMMA.16816.F32 R72, R84, R82, R72 ;  /* 0x000000525448723c */ /* 0x000fe20000001848 */
[----:B------:R-:W1:Y:S04]  /*20f0*/  LDSM.16.M88.4 R80, [R227+UR5+0x9800] ;  /* 0x00980005e350783b */ /* 0x000e680008000200 */
[----:B------:R-:W-:Y:S03]  /*2100*/  LDSM.16.M88.4 R84, [R225+0x6000] ;  /* 0x00600000e154783b */ /* 0x000fe60000000200 */
[----:B--2---:R-:W-:Y:S08]  /*2110*/  HMMA.16816.F32 R8, R32, R24, R8 ;  /* 0x000000182008723c */ /* 0x004ff00000001808 */
[----:B------:R-:W-:Y:S08]  /*2120*/  HMMA.16816.F32 R20, R64, R100, R20 ;  /* 0x000000644014723c */ /* 0x000ff00000001814 */
[-C--:B------:R-:W-:Y:S08]  /*2130*/  HMMA.16816.F32 R52, R68, R102.reuse, R52 ;  /* 0x000000664434723c */ /* 0x080ff00000001834 */
[C---:B------:R-:W-:Y:S08]  /*2140*/  HMMA.16816.F32 R56, R64.reuse, R102, R56 ;  /* 0x000000664038723c */ /* 0x040ff00000001838 */
[C---:B---3--:R-:W-:Y:S08]  /*2150*/  HMMA.16816.F32 R48, R64.reuse, R60, R48 ;  /* 0x0000003c4030723c */ /* 0x048ff00000001830 */
[----:B------:R-:W-:Y:S08]  /*2160*/  HMMA.16816.F32 R44, R64, R62, R44 ;  /* 0x0000003e402c723c */ /* 0x000ff0000000182c */
[----:B------:R-:W-:Y:S08]  /*2170*/  HMMA.16816.F32 R8, R16, R12, R8 ;  /* 0x0000000c1008723c */ /* 0x000ff00000001808 */
[----:B------:R-:W-:Y:S08]  /*2180*/  HMMA.16816.F32 R20, R36, R96, R20 ;  /* 0x000000602414723c */ /* 0x000ff00000001814 */
[-C--:B------:R-:W-:Y:S08]  /*2190*/  HMMA.16816.F32 R52, R40, R98.reuse, R52 ;  /* 0x000000622834723c */ /* 0x080ff00000001834 */
[C---:B------:R-:W-:Y:S08]  /*21a0*/  HMMA.16816.F32 R56, R36.reuse, R98, R56 ;  /* 0x000000622438723c */ /* 0x040ff00000001838 */
[C---:B-1----:R-:W-:Y:S08]  /*21b0*/  HMMA.16816.F32 R48, R36.reuse, R80, R48 ;  /* 0x000000502430723c */ /* 0x042ff00000001830 */
[----:B------:R-:W-:Y:S01]  /*21c0*/  HMMA.16816.F32 R44, R36, R82, R44 ;  /* 0x00000052242c723c */ /* 0x000fe2000000182c */
[----:B------:R-:W1:Y:S07]  /*21d0*/  LDSM.16.M88.4 R36, [R222+0x9800] ;  /* 0x00980000de24783b */ /* 0x000e6e0000000200 */
[----:B------:R-:W-:Y:S08]  /*21e0*/  HMMA.16816.F32 R8, R4, R88, R8 ;  /* 0x000000580408723c */ /* 0x000ff00000001808 */
[----:B------:R-:W-:Y:S08]  /*21f0*/  HMMA.16816.F32 R20, R28, R24, R20 ;  /* 0x000000181c14723c */ /* 0x000ff00000001814 */
[----:B------:R-:W-:Y:S03]  /*2200*/  HMMA.16816.F32 R76, R68, R60, R76 ;  /* 0x0000003c444c723c */ /* 0x000fe6000000184c */
[----:B------:R-:W-:Y:S01]  /*2210*/  FMUL.FTZ R24, R8, UR4 ;  /* 0x0000000408187c20 */ /* 0x000fe20008410000 */
[----:B------:R-:W-:Y:S01]  /*2220*/  FMUL.FTZ R60, R9, UR4 ;  /* 0x00000004093c7c20 */ /* 0x000fe20008410000 */
[----:B------:R-:W-:-:S03]  /*2230*/  FMUL.FTZ R25, R10, UR4 ;  /* 0x000000040a197c20 */ /* 0x000fc60008410000 */
[-C--:B------:R-:W-:Y:S01]  /*2240*/  HMMA.16816.F32 R52, R32, R26.reuse, R52 ;  /* 0x0000001a2034723c */ /* 0x080fe20000001834 */
[----:B------:R-:W-:Y:S07]  /*2250*/  MUFU.TANH R24, R24 ;  /* 0x0000001800187308 */ /* 0x000fee0000002400 */
[----:B------:R-:W-:Y:S01]  /*2260*/  HMMA.16816.F32 R56, R28, R26, R56 ;  /* 0x0000001a1c38723c */ /* 0x000fe20000001838 */
[----:B------:R-:W-:Y:S01]  /*2270*/  FMUL.FTZ R26, R11, UR4 ;  /* 0x000000040b1a7c20 */ /* 0x000fe20008410000 */
[----:B------:R-:W-:Y:S01]  /*2280*/  MUFU.TANH R60, R60 ;  /* 0x0000003c003c7308 */ /* 0x000fe20000002400 */
[----:B------:R-:W2:Y:S05]  /*2290*/  LDSM.16.M88.4 R8, [R221+0x9800] ;  /* 0x00980000dd08783b */ /* 0x000eaa0000000200 */
[----:B------:R-:W-:Y:S02]  /*22a0*/  HMMA.16816.F32 R72, R68, R62, R72 ;  /* 0x0000003e4448723c */ /* 0x000fe40000001848 */
[----:B------:R-:W-:Y:S06]  /*22b0*/  MUFU.TANH R25, R25 ;  /* 0x0000001900197308 */ /* 0x000fec0000002400 */
[----:B------:R-:W-:Y:S02]  /*22c0*/  HMMA.16816.F32 R20, R92, R12, R20 ;  /* 0x0000000c5c14723c */ /* 0x000fe40000001814 */
[----:B------:R-:W-:Y:S06]  /*22d0*/  MUFU.TANH R26, R26 ;  /* 0x0000001a001a7308 */ /* 0x000fec0000002400 */
[-C--:B------:R-:W-:Y:S08]  /*22e0*/  HMMA.16816.F32 R52, R16, R14.reuse, R52 ;  /* 0x0000000e1034723c */ /* 0x080ff00000001834 */
[----:B------:R-:W-:Y:S01]  /*22f0*/  HMMA.16816.F32 R56, R92, R14, R56 ;  /* 0x0000000e5c38723c */ /* 0x000fe20000001838 */
[----:B------:R-:W3:Y:S01]  /*2300*/  LDSM.16.M88.4 R12, [R220+0x9800] ;  /* 0x00980000dc0c783b */ /* 0x000ee20000000200 */
[----:B------:R-:W-:-:S06]  /*2310*/  DEPBAR.LE SB0, 0x0 ;  /* 0x000080000000791a */ /* 0x000fcc0000000000 */
[----:B-1----:R-:W-:Y:S08]  /*2320*/  HMMA.16816.F32 R48, R28, R36, R48 ;  /* 0x000000241c30723c */ /* 0x002ff00000001830 */
[C---:B------:R-:W-:Y:S08]  /*2330*/  HMMA.16816.F32 R76, R40.reuse, R80, R76 ;  /* 0x00000050284c723c */ /* 0x040ff0000000184c */
[----:B------:R-:W-:Y:S08]  /*2340*/  HMMA.16816.F32 R72, R40, R82, R72 ;  /* 0x000000522848723c */ /* 0x000ff00000001848 */
[----:B------:R-:W-:Y:S08]  /*2350*/  HMMA.16816.F32 R44, R28, R38, R44 ;  /* 0x000000261c2c723c */ /* 0x000ff0000000182c */
[----:B--2---:R-:W-:Y:S08]  /*2360*/  HMMA.16816.F32 R48, R92, R8, R48 ;  /* 0x000000085c30723c */ /* 0x004ff00000001830 */
[C---:B------:R-:W-:Y:S08]  /*2370*/  HMMA.16816.F32 R76, R32.reuse, R36, R76 ;  /* 0x00000024204c723c */ /* 0x040ff0000000184c */
[----:B------:R-:W-:Y:S08]  /*2380*/  HMMA.16816.F32 R72, R32, R38, R72 ;  /* 0x000000262048723c */ /* 0x000ff00000001848 */
[----:B------:R-:W-:Y:S08]  /*2390*/  HMMA.16816.F32 R44, R92, R10, R44 ;  /* 0x0000000a5c2c723c */ /* 0x000ff0000000182c */
[C---:B------:R-:W-:Y:S08]  /*23a0*/  HMMA.16816.F32 R56, R84.reuse, R90, R56 ;  /* 0x0000005a5438723c */ /* 0x040ff00000001838 */
[C---:B---3--:R-:W-:Y:S08]  /*23b0*/  HMMA.16816.F32 R48, R84.reuse, R12, R48 ;  /* 0x0000000c5430723c */ /* 0x048ff00000001830 */
[----:B------:R-:W-:Y:S03]  /*23c0*/  HMMA.16816.F32 R20, R84, R88, R20 ;  /* 0x000000585414723c */ /* 0x000fe60000001814 */
[----:B------:R-:W-:Y:S01]  /*23d0*/  FMUL.FTZ R30, R56, UR4 ;  /* 0x00000004381e7c20 */ /* 0x000fe20008410000 */
[----:B------:R-:W-:Y:S01]  /*23e0*/  FMUL.FTZ R32, R58, UR4 ;  /* 0x000000043a207c20 */ /* 0x000fe20008410000 */
[----:B------:R-:W-:-:S03]  /*23f0*/  FMUL.FTZ R31, R57, UR4 ;  /* 0x00000004391f7c20 */ /* 0x000fc60008410000 */
[----:B------:R-:W-:Y:S01]  /*2400*/  HMMA.16816.F32 R76, R16, R8, R76 ;  /* 0x00000008104c723c */ /* 0x000fe2000000184c */
[----:B------:R-:W1:Y:S01]  /*2410*/  MUFU.TANH R30, R30 ;  /* 0x0000001e001e7308 */ /* 0x000e620000002400 */
[----:B------:R-:W-:Y:S01]  /*2420*/  FMUL.FTZ R8, R59, UR4 ;  /* 0x000000043b087c20 */ /* 0x000fe20008410000 */
[----:B------:R-:W-:Y:S01]  /*2430*/  FMUL.FTZ R50, R50, UR4 ;  /* 0x0000000432327c20 */ /* 0x000fe20008410000 */
[----:B------:R-:W-:-:S04]  /*2440*/  FMUL.FTZ R51, R51, UR4 ;  /* 0x0000000433337c20 */ /* 0x000fc80008410000 */
[----:B------:R-:W-:Y:S01]  /*2450*/  HMMA.16816.F32 R72, R16, R10, R72 ;  /* 0x0000000a1048723c */ /* 0x000fe20000001848 */
[----:B------:R-:W-:Y:S01]  /*2460*/  FMUL.FTZ R10, R49, UR4 ;  /* 0x00000004310a7c20 */ /* 0x000fe20008410000 */
[----:B------:R-:W2:Y:S01]  /*2470*/  MUFU.TANH R32, R32 ;  /* 0x0000002000207308 */ /* 0x000ea20000002400 */
[----:B------:R-:W-:Y:S01]  /*2480*/  FMUL.FTZ R2, R20, UR4 ;  /* 0x0000000414027c20 */ /* 0x000fe20008410000 */
[----:B------:R-:W-:Y:S01]  /*2490*/  FMUL.FTZ R20, R21, UR4 ;  /* 0x0000000415147c20 */ /* 0x000fe20008410000 */
[----:B------:R-:W-:Y:S01]  /*24a0*/  FMUL.FTZ R23, R23, UR4 ;  /* 0x0000000417177c20 */ /* 0x000fe20008410000 */
[----:B------:R-:W-:Y:S01]  /*24b0*/  FMUL.FTZ R21, R22, UR4 ;  /* 0x0000000416157c20 */ /* 0x000fe20008410000 */
[----:B------:R-:W-:Y:S01]  /*24c0*/  FMUL.FTZ R11, R48, UR4 ;  /* 0x00000004300b7c20 */ /* 0x000fe20008410000 */
[----:B------:R-:W-:Y:S02]  /*24d0*/  HMMA.16816.F32 R44, R84, R14, R44 ;  /* 0x0000000e542c723c */ /* 0x000fe4000000182c */
[----:B------:R-:W3:Y:S06]  /*24e0*/  MUFU.TANH R87, R50 ;  /* 0x0000003200577308 */ /* 0x000eec0000002400 */
[C---:B------:R-:W-:Y:S02]  /*24f0*/  HMMA.16816.F32 R52, R4.reuse, R90, R52 ;  /* 0x0000005a0434723c */ /* 0x040fe40000001834 */
[----:B------:R-:W4:Y:S06]  /*2500*/  MUFU.TANH R10, R10 ;  /* 0x0000000a000a7308 */ /* 0x000f2c0000002400 */
[----:B------:R-:W-:Y:S02]  /*2510*/  HMMA.16816.F32 R76, R4, R12, R76 ;  /* 0x0000000c044c723c */ /* 0x000fe4000000184c */
[----:B------:R-:W5:Y:S01]  /*2520*/  MUFU.TANH R20, R20 ;  /* 0x0000001400147308 */ /* 0x000f620000002400 */
[----:B------:R-:W-:Y:S01]  /*2530*/  FMUL.FTZ R9, R44, UR4 ;  /* 0x000000042c097c20 */ /* 0x000fe20008410000 */
[----:B------:R-:W-:Y:S01]  /*2540*/  FMUL.FTZ R33, R45, UR4 ;  /* 0x000000042d217c20 */ /* 0x000fe20008410000 */
[----:B------:R-:W-:Y:S01]  /*2550*/  FMUL.FTZ R46, R46, UR4 ;  /* 0x000000042e2e7c20 */ /* 0x000fe20008410000 */
[----:B------:R-:W-:-:S02]  /*2560*/  FMUL.FTZ R47, R47, UR4 ;  /* 0x000000042f2f7c20 */ /* 0x000fc40008410000 */
[----:B------:R-:W-:Y:S01]  /*2570*/  HMMA.16816.F32 R72, R4, R14, R72 ;  /* 0x0000000e0448723c */ /* 0x000fe20000001848 */
[----:B------:R-:W-:Y:S01]  /*2580*/  IMAD R7, R164, 0x20, R241 ;  /* 0x00000020a4077824 */ /* 0x000fe200078e02f1 */
[----:B------:R-:W5:Y:S01]  /*2590*/  MUFU.TANH R23, R23 ;  /* 0x0000001700177308 */ /* 0x000f620000002400 */
[----:B------:R-:W-:Y:S01]  /*25a0*/  FMUL.FTZ R22, R52, UR4 ;  /* 0x0000000434167c20 */ /* 0x000fe20008410000 */
[----:B------:R-:W-:Y:S01]  /*25b0*/  FMUL.FTZ R27, R53, UR4 ;  /* 0x00000004351b7c20 */ /* 0x000fe20008410000 */
[C---:B------:R-:W-:Y:S02]  /*25c0*/  VIADD R15, R7.reuse, 0x8 ;  /* 0x00000008070f7836 */ /* 0x040fe40000000000 */
[----:B------:R-:W-:Y:S01]  /*25d0*/  FMUL.FTZ R28, R54, UR4 ;  /* 0x00000004361c7c20 */ /* 0x000fe20008410000 */
[----:B------:R-:W-:Y:S02]  /*25e0*/  VIADD R13, R7, 0x10 ;  /* 0x00000010070d7836 */ /* 0x000fe40000000000 */
[----:B------:R-:W-:Y:S01]  /*25f0*/  FMUL.FTZ R29, R55, UR4 ;  /* 0x00000004371d7c20 */ /* 0x000fe20008410000 */
[----:B------:R-:W-:Y:S01]  /*2600*/  VIADD R12, R7, 0x11 ;  /* 0x00000011070c7836 */ /* 0x000fe20000000000 */
[----:B------:R-:W5:Y:S01]  /*2610*/  MUFU.TANH R2, R2 ;  /* 0x0000000200027308 */ /* 0x000f620000002400 */
[-C--:B------:R-:W-:Y:S01]  /*2620*/  ISETP.GE.AND P2, PT, R15, R170.reuse, PT ;  /* 0x000000aa0f00720c */ /* 0x080fe20003f46270 */
[----:B------:R-:W-:Y:S01]  /*2630*/  VIADD R17, R7, 0x1 ;  /* 0x0000000107117836 */ /* 0x000fe20000000000 */
[-C--:B------:R-:W-:Y:S01]  /*2640*/  ISETP.GE.AND P4, PT, R15, R3.reuse, PT ;  /* 0x000000030f00720c */ /* 0x080fe20003f86270 */
[C---:B------:R-:W-:Y:S01]  /*2650*/  VIADD R14, R7.reuse, 0x9 ;  /* 0x00000009070e7836 */ /* 0x040fe20000000000 */
[----:B-1----:R-:W-:Y:S01]  /*2660*/  FSEL R30, R30, -INF , !P2 ;  /* 0xff8000001e1e7808 */ /* 0x002fe20005000000 */
[----:B------:R-:W-:Y:S01]  /*2670*/  VIADD R18, R7, 0x18 ;  /* 0x0000001807127836 */ /* 0x000fe20000000000 */
[-C--:B------:R-:W-:Y:S01]  /*2680*/  ISETP.GE.AND P2, PT, R13, R3.reuse, PT ;  /* 0x000000030d00720c */ /* 0x080fe20003f46270 */
[----:B------:R-:W-:Y:S01]  /*2690*/  MUFU.TANH R21, R21 ;  /* 0x0000001500157308 */ /* 0x000fe20000002400 */
[----:B--2---:R-:W-:Y:S01]  /*26a0*/  FSEL R5, R32, -INF , !P4 ;  /* 0xff80000020057808 */ /* 0x004fe20006000000 */
[----:B------:R-:W-:Y:S01]  /*26b0*/  FMUL.FTZ R76, R76, UR4 ;  /* 0x000000044c4c7c20 */ /* 0x000fe20008410000 */
[-C--:B------:R-:W-:Y:S01]  /*26c0*/  ISETP.GE.AND P4, PT, R12, R170.reuse, PT ;  /* 0x000000aa0c00720c */ /* 0x080fe20003f86270 */
[----:B------:R-:W-:Y:S01]  /*26d0*/  FMUL.FTZ R77, R77, UR4 ;  /* 0x000000044d4d7c20 */ /* 0x000fe20008410000 */
[----:B------:R-:W-:Y:S01]  /*26e0*/  ISETP.GE.AND P3, PT, R17, R170, PT ;  /* 0x000000aa1100720c */ /* 0x000fe20003f66270 */
[----:B------:R-:W-:Y:S01]  /*26f0*/  VIADD R16, R7, 0x19 ;  /* 0x0000001907107836 */ /* 0x000fe20000000000 */
[----:B------:R-:W-:Y:S01]  /*2700*/  ISETP.GE.AND P0, PT, R17, R3, PT ;  /* 0x000000031100720c */ /* 0x000fe20003f06270 */
[----:B------:R-:W1:Y:S01]  /*2710*/  MUFU.TANH R31, R31 ;  /* 0x0000001f001f7308 */ /* 0x000e620000002400 */
[----:B---3--:R-:W-:-:S02]  /*2720*/  FSEL R87, R87, -INF , !P2 ;  /* 0xff80000057577808 */ /* 0x008fc40005000000 */
[CC--:B------:R-:W-:Y:S02]  /*2730*/  ISETP.GE.AND P2, PT, R7.reuse, R170.reuse, PT ;  /* 0x000000aa0700720c */ /* 0x0c0fe40003f46270 */
[----:B----4-:R-:W-:Y:S02]  /*2740*/  FSEL R10, R10, -INF , !P4 ;  /* 0xff8000000a0a7808 */ /* 0x010fe40006000000 */
[----:B------:R-:W-:Y:S01]  /*2750*/  ISETP.GE.AND P1, PT, R14, R170, PT ;  /* 0x000000aa0e00720c */ /* 0x000fe20003f26270 */
[----:B------:R-:W2:Y:S01]  /*2760*/  MUFU.TANH R8, R8 ;  /* 0x0000000800087308 */ /* 0x000ea20000002400 */
[-C--:B------:R-:W-:Y:S02]  /*2770*/  ISETP.GE.AND P4, PT, R7, R3.reuse, PT ;  /* 0x000000030700720c */ /* 0x080fe40003f86270 */
[----:B-----5:R-:W-:Y:S02]  /*2780*/  FSEL R20, R20, -INF , !P3 ;  /* 0xff80000014147808 */ /* 0x020fe40005800000 */
[----:B------:R-:W-:-:S02]  /*2790*/  ISETP.GE.AND P3, PT, R14, R3, PT ;  /* 0x000000030e00720c */ /* 0x000fc40003f66270 */
[----:B------:R-:W-:Y:S01]  /*27a0*/  FSEL R23, R23, -INF , !P0 ;  /* 0xff80000017177808 */ /* 0x000fe20004000000 */
[----:B------:R-:W3:Y:S01]  /*27b0*/  MUFU.TANH R11, R11 ;  /* 0x0000000b000b7308 */ /* 0x000ee20000002400 */
[----:B------:R-:W-:Y:S02]  /*27c0*/  ISETP.GE.AND P0, PT, R13, R170, PT ;  /* 0x000000aa0d00720c */ /* 0x000fe40003f06270 */
[----:B------:R-:W-:Y:S02]  /*27d0*/  FSEL R6, R2, -INF , !P2 ;  /* 0xff80000002067808 */ /* 0x000fe40005000000 */
[----:B-1----:R-:W-:Y:S02]  /*27e0*/  FSEL R4, R31, -INF , !P1 ;  /* 0xff8000001f047808 */ /* 0x002fe40004800000 */
[----:B------:R-:W-:Y:S01]  /*27f0*/  FSEL R21, R21, -INF , !P4 ;  /* 0xff80000015157808 */ /* 0x000fe20006000000 */
        /* <DEDUP_REMOVED lines=8> */
[----:B------:R-:W-:-:S02]  /*2880*/  ISETP.GE.AND P0, PT, R18, R3, PT ;  /* 0x000000031200720c */ /* 0x000fc40003f06270 */
[----:B------:R-:W-:Y:S01]  /*2890*/  FMNMX3.FTZ R31, R31, R4, R11, !PT ;  /* 0x000000041f1f7276 */ /* 0x000fe2000781000b */
[----:B------:R-:W3:Y:S01]  /*28a0*/  MUFU.TANH R101, R46 ;  /* 0x0000002e00657308 */ /* 0x000ee20000002400 */
[C---:B------:R-:W-:Y:S02]  /*28b0*/  ISETP.GE.AND P2, PT, R16.reuse, R3, PT ;  /* 0x000000031000720c */ /* 0x040fe40003f46270 */
[----:B-1----:R-:W-:Y:S02]  /*28c0*/  FSEL R85, R85, -INF , !P1 ;  /* 0xff80000055557808 */ /* 0x002fe40004800000 */
[----:B------:R-:W-:Y:S02]  /*28d0*/  ISETP.GE.AND P1, PT, R16, R170, PT ;  /* 0x000000aa1000720c */ /* 0x000fe40003f26270 */
[----:B------:R-:W-:Y:S01]  /*28e0*/  FMNMX3.FTZ R2, R2, R19, R87, !PT ;  /* 0x0000001302027276 */ /* 0x000fe20007810057 */
[----:B------:R-:W1:Y:S01]  /*28f0*/  MUFU.TANH R33, R33 ;  /* 0x0000002100217308 */ /* 0x000e620000002400 */
[----:B--2---:R-:W-:-:S07]  /*2900*/  FSEL R9, R9, -INF , !P3 ;  /* 0xff80000009097808 */ /* 0x004fce0005800000 */
[----:B------:R-:W2:Y:S01]  /*2910*/  MUFU.TANH R100, R47 ;  /* 0x0000002f00647308 */ /* 0x000ea20000002400 */
[----:B---3--:R-:W-:-:S07]  /*2920*/  FSEL R101, R101, -INF , !P0 ;  /* 0xff80000065657808 */ /* 0x008fce0004000000 */
[----:B------:R-:W3:Y:S01]  /*2930*/  MUFU.TANH R22, R22 ;  /* 0x0000001600167308 */ /* 0x000ee20000002400 */
[----:B-1----:R-:W-:Y:S02]  /*2940*/  FSEL R8, R33, -INF , !P1 ;  /* 0xff80000021087808 */ /* 0x002fe40004800000 */
[----:B------:R-:W-:Y:S02]  /*2950*/  FMNMX3.FTZ R33, R31, R10, R9, !PT ;  /* 0x0000000a1f217276 */ /* 0x000fe40007810009 */
[----:B------:R-:W-:-:S03]  /*2960*/  FMNMX3.FTZ R31, R2, R85, R101, !PT ;  /* 0x00000055021f7276 */ /* 0x000fc60007810065 */
[----:B------:R-:W1:Y:S01]  /*2970*/  MUFU.TANH R27, R27 ;  /* 0x0000001b001b7308 */ /* 0x000e620000002400 */
[----:B------:R-:W-:Y:S02]  /*2980*/  FMNMX.FTZ R34, R8, R33, !PT ;  /* 0x0000002108227209 */ /* 0x000fe40007810000 */
[----:B--2---:R-:W-:-:S04]  /*2990*/  FSEL R100, R100, -INF , !P2 ;  /* 0xff80000064647808 */ /* 0x004fc80005000000 */
[----:B------:R-:W-:Y:S01]  /*29a0*/  FMNMX.FTZ R32, R100, R31, !PT ;  /* 0x0000001f64207209 */ /* 0x000fe20007810000 */
[----:B------:R-:W2:Y:S08]  /*29b0*/  MUFU.TANH R28, R28 ;  /* 0x0000001c001c7308 */ /* 0x000eb00000002400 */
[----:B------:R-:W4:Y:S08]  /*29c0*/  MUFU.TANH R29, R29 ;  /* 0x0000001d001d7308 */ /* 0x000f300000002400 */
[----:B------:R1:W1:Y:S08]  /*29d0*/  MUFU.TANH R205, R76 ;  /* 0x0000004c00cd7308 */ /* 0x0002700000002400 */
[----:B------:R1:W1:Y:S01]  /*29e0*/  MUFU.TANH R197, R77 ;  /* 0x0000004d00c57308 */ /* 0x0002620000002400 */
[----:B------:R-:W-:Y:S06]  /*29f0*/  BAR.SYNC.DEFER_BLOCKING 0x0 ;  /* 0x0000000000007b1d */ /* 0x000fec0000010000 */
[----:B--234-:R-:W-:Y:S05]  /*2a00*/  @!P5 BRA `(.L_x_1061) ;  /* 0x000000000048d947 */ /* 0x01cfea0003800000 */
[----:B------:R-:W-:-:S04]  /*2a10*/  VIADD R38, R169, 0xfffffffe ;  /* 0xfffffffea9267836 */ /* 0x000fc80000000000 */
[C---:B------:R-:W-:Y:S02]  /*2a20*/  IMAD R31, R38.reuse, UR10, RZ ;  /* 0x0000000a261f7c24 */ /* 0x040fe4000f8e02ff */
[----:B------:R-:W-:-:S04]  /*2a30*/  IMAD.WIDE.U32 R38, R38, UR11, RZ ;  /* 0x0000000b26267c25 */ /* 0x000fc8000f8e00ff */
[----:B------:R-:W-:Y:S01]  /*2a40*/  IMAD.IADD R2, R39, 0x1, R31 ;  /* 0x0000000127027824 */ /* 0x000fe200078e021f */
[C---:B------:R-:W-:Y:S02]  /*2a50*/  IADD3 R31, P0, PT, R38.reuse, UR6, RZ ;  /* 0x00000006261f7c10 */ /* 0x040fe4000ff1e0ff */
[-C--:B------:R-:W-:Y:S02]  /*2a60*/  LEA R42, P1, R38, R232.reuse, 0x1 ;  /* 0x000000e8262a7211 */ /* 0x080fe400078208ff */
[----:B------:R-:W-:Y:S02]  /*2a70*/  IADD3.X R36, PT, PT, R2, UR21, RZ, P0, !PT ;  /* 0x0000001502247c10 */ /* 0x000fe400087fe4ff */
[C---:B------:R-:W-:Y:S02]  /*2a80*/  LEA R40, P0, R31.reuse, R232, 0x1 ;  /* 0x000000e81f287211 */ /* 0x040fe400078008ff */
        /* <DEDUP_REMOVED lines=10> */
.L_x_1061:
[----:B------:R-:W3:Y:S01]  /*2b30*/  SHFL.BFLY PT, R31, R34, 0x2, 0x1f ;  /* 0x0c401f00221f7f89 */ /* 0x000ee200000e0000 */
[----:B------:R-:W-:Y:S01]  /*2b40*/  FMUL.FTZ R78, R78, UR4 ;  /* 0x000000044e4e7c20 */ /* 0x000fe20008410000 */
[----:B------:R-:W-:Y:S01]  /*2b50*/  FMUL.FTZ R79, R79, UR4 ;  /* 0x000000044f4f7c20 */ /* 0x000fe20008410000 */
[C---:B------:R-:W-:Y:S01]  /*2b60*/  VIMNMX R238, PT, PT, R171.reuse, R106, PT ;  /* 0x0000006aabee7248 */ /* 0x040fe20003fe0100 */
[----:B------:R-:W4:Y:S01]  /*2b70*/  SHFL.BFLY PT, R33, R32, 0x2, 0x1f ;  /* 0x0c401f0020217f89 */ /* 0x000f2200000e0000 */
[----:B------:R-:W5:Y:S01]  /*2b80*/  MUFU.TANH R206, R78 ;  /* 0x0000004e00ce7308 */ /* 0x000f620000002400 */
[----:B------:R-:W-:Y:S01]  /*2b90*/  VIADDMNMX R171, R171, 0x8, R106, PT ;  /* 0x00000008abab7846 */ /* 0x000fe2000380016a */
[----:B------:R-:W-:Y:S01]  /*2ba0*/  FMUL.FTZ R72, R72, UR4 ;  /* 0x0000000448487c20 */ /* 0x000fe20008410000 */
[----:B------:R-:W-:Y:S01]  /*2bb0*/  LOP3.LUT R2, R104, 0x200, R105, 0xf8, !PT ;  /* 0x0000020068027812 */ /* 0x000fe200078ef869 */
[----:B------:R-:W-:Y:S01]  /*2bc0*/  FMUL.FTZ R73, R73, UR4 ;  /* 0x0000000449497c20 */ /* 0x000fe20008410000 */
[-C--:B------:R-:W-:Y:S01]  /*2bd0*/  ISETP.GE.AND P5, PT, R17, R238.reuse, PT ;  /* 0x000000ee1100720c */ /* 0x080fe20003fa6270 */
[----:B------:R-:W-:Y:S01]  /*2be0*/  FMUL.FTZ R74, R74, UR4 ;  /* 0x000000044a4a7c20 */ /* 0x000fe20008410000 */
[CC--:B------:R-:W-:Y:S01]  /*2bf0*/  ISETP.GE.AND P3, PT, R15.reuse, R238.reuse, PT ;  /* 0x000000ee0f00720c */ /* 0x0c0fe20003f66270 */
[----:B------:R-:W2:Y:S01]  /*2c00*/  MUFU.TANH R198, R79 ;  /* 0x0000004f00c67308 */ /* 0x000ea20000002400 */
[-C--:B------:R-:W-:Y:S01]  /*2c10*/  ISETP.GE.AND P0, PT, R15, R171.reuse, PT ;  /* 0x000000ab0f00720c */ /* 0x080fe20003f06270 */
[----:B------:R-:W-:Y:S01]  /*2c20*/  FMUL.FTZ R75, R75, UR4 ;  /* 0x000000044b4b7c20 */ /* 0x000fe20008410000 */
[----:B------:R-:W-:Y:S01]  /*2c30*/  LEA R224, R2, UR5, 0x1 ;  /* 0x0000000502e07c11 */ /* 0x000fe2000f8e08ff */
[----:B------:R-:W2:Y:S01]  /*2c40*/  LDCU UR8, c[0x0][0x45c] ;  /* 0x00008b80ff0877ac */ /* 0x000ea20008000800 */
[----:B------:R-:W-:Y:S01]  /*2c50*/  FSEL R15, R60, -INF , !P5 ;  /* 0xff8000003c0f7808 */ /* 0x000fe20006800000 */
[----:B------:R-:W-:Y:S01]  /*2c60*/  IMAD.MOV.U32 R236, RZ, RZ, -0x1 ;  /* 0xffffffffffec7424 */ /* 0x000fe200078e00ff */
[----:B------:R-:W-:Y:S01]  /*2c70*/  ISETP.GE.AND P2, PT, R17, R171, PT ;  /* 0x000000ab1100720c */ /* 0x000fe20003f46270 */
[----:B------:R-:W2:Y:S01]  /*2c80*/  MUFU.TANH R203, R72 ;  /* 0x0000004800cb7308 */ /* 0x000ea20000002400 */
[-C--:B------:R-:W-:Y:S01]  /*2c90*/  ISETP.GE.AND P5, PT, R13, R238.reuse, PT ;  /* 0x000000ee0d00720c */ /* 0x080fe20003fa6270 */
[----:B------:R-:W-:Y:S01]  /*2ca0*/  VIADD R2, R224, 0xa000 ;  /* 0x0000a000e0027836 */ /* 0x000fe20000000000 */
[----:B------:R-:W-:Y:S01]  /*2cb0*/  FSEL R26, R26, -INF , !P2 ;  /* 0xff8000001a1a7808 */ /* 0x000fe20005000000 */
[----:B------:R-:W-:Y:S01]  /*2cc0*/  VIADD R223, R224, 0xa040 ;  /* 0x0000a040e0df7836 */ /* 0x000fe20000000000 */
[----:B---3--:R-:W-:Y:S01]  /*2cd0*/  FMNMX.FTZ R31, R34, R31, !PT ;  /* 0x0000001f221f7209 */ /* 0x008fe20007810000 */
[----:B------:R-:W-:Y:S01]  /*2ce0*/  @P6 VIADD R223, R2, 0xffffffc0 ;  /* 0xffffffc002df6836 */ /* 0x000fe20000000000 */
[----:B-1----:R-:W-:Y:S01]  /*2cf0*/  FSEL R205, R205, -INF , !P5 ;  /* 0xff800000cdcd7808 */ /* 0x002fe20006800000 */
[----:B------:R-:W1:Y:S01]  /*2d00*/  MUFU.TANH R201, R73 ;  /* 0x0000004900c97308 */ /* 0x000e620000002400 */
[-C--:B------:R-:W-:Y:S01]  /*2d10*/  ISETP.GE.AND P2, PT, R13, R171.reuse, PT ;  /* 0x000000ab0d00720c */ /* 0x080fe20003f46270 */
[----:B------:R-:W3:Y:S01]  /*2d20*/  SHFL.BFLY PT, R166, R31, 0x1, 0x1f ;  /* 0x0c201f001fa67f89 */ /* 0x000ee200000e0000 */
[-C--:B------:R-:W-:Y:S01]  /*2d30*/  ISETP.GE.AND P5, PT, R7, R238.reuse, PT ;  /* 0x000000ee0700720c */ /* 0x080fe20003fa6270 */
[----:B------:R-:W-:Y:S01]  /*2d40*/  IMAD.IADD R219, R0, 0x1, R224 ;  /* 0x0000000100db7824 */ /* 0x000fe200078e02e0 */
[CC--:B------:R-:W-:Y:S01]  /*2d50*/  ISETP.GE.AND P4, PT, R14.reuse, R238.reuse, PT ;  /* 0x000000ee0e00720c */ /* 0x0c0fe20003f86270 */
[----:B------:R-:W-:Y:S01]  /*2d60*/  LDSM.16.MT88.4 R148, [R224+0xa000] ;  /* 0x00a00000e094783b */ /* 0x000fe20000004200 */
[-C--:B------:R-:W-:Y:S01]  /*2d70*/  ISETP.GE.AND P1, PT, R14, R171.reuse, PT ;  /* 0x000000ab0e00720c */ /* 0x080fe20003f26270 */
[----:B------:R-:W3:Y:S01]  /*2d80*/  MUFU.TANH R204, R74 ;  /* 0x0000004a00cc7308 */ /* 0x000ee20000002400 */
[----:B------:R-:W-:Y:S01]  /*2d90*/  FSEL R17, R22, -INF , !P3 ;  /* 0xff80000016117808 */ /* 0x000fe20005800000 */
[----:B------:R-:W-:Y:S01]  /*2da0*/  LDSM.16.MT88.4 R132, [R219+0xa000] ;  /* 0x00a00000db84783b */ /* 0x000fe20000004200 */
[----:B------:R-:W-:Y:S01]  /*2db0*/  FSEL R14, R28, -INF , !P0 ;  /* 0xff8000001c0e7808 */ /* 0x000fe20004000000 */
[----:B------:R-:W-:Y:S01]  /*2dc0*/  VIADD R217, R223, 0x800 ;  /* 0x00000800dfd97836 */ /* 0x000fe20000000000 */
[C---:B------:R-:W-:Y:S01]  /*2dd0*/  ISETP.GE.AND P3, PT, R12.reuse, R238, PT ;  /* 0x000000ee0c00720c */ /* 0x040fe20003f66270 */
[----:B------:R-:W-:Y:S01]  /*2de0*/  LDSM.16.MT88.4 R48, [R223] ;  /* 0x00000000df30783b */ /* 0x000fe20000004200 */
[----:B------:R-:W-:Y:S01]  /*2df0*/  ISETP.GE.AND P0, PT, R12, R171, PT ;  /* 0x000000ab0c00720c */ /* 0x000fe20003f06270 */
[----:B------:R-:W3:Y:S01]  /*2e00*/  MUFU.TANH R202, R75 ;  /* 0x0000004b00ca7308 */ /* 0x000ee20000002400 */
[----:B----4-:R-:W-:Y:S01]  /*2e10*/  FMNMX.FTZ R33, R32, R33, !PT ;  /* 0x0000002120217209 */ /* 0x010fe20007810000 */
[----:B------:R-:W-:Y:S01]  /*2e20*/  LDSM.16.MT88.4 R80, [R224+0xb000] ;  /* 0x00b00000e050783b */ /* 0x000fe20000004200 */
[----:B-----5:R-:W-:-:S02]  /*2e30*/  FSEL R206, R206, -INF , !P2 ;  /* 0xff800000cece7808 */ /* 0x020fc40005000000 */
[----:B------:R-:W-:Y:S01]  /*2e40*/  FSEL R191, R24, -INF , !P5 ;  /* 0xff80000018bf7808 */ /* 0x000fe20006800000 */
[----:B------:R-:W4:Y:S01]  /*2e50*/  SHFL.BFLY PT, R22, R33, 0x1, 0x1f ;  /* 0x0c201f0021167f89 */ /* 0x000f2200000e0000 */
[----:B------:R-:W-:Y:S02]  /*2e60*/  ISETP.GE.AND P2, PT, R7, R171, PT ;  /* 0x000000ab0700720c */ /* 0x000fe40003f46270 */
[----:B------:R-:W-:Y:S01]  /*2e70*/  FSEL R13, R27, -INF , !P4 ;  /* 0xff8000001b0d7808 */ /* 0x000fe20006000000 */
[----:B------:R-:W-:Y:S01]  /*2e80*/  LDSM.16.MT88.4 R96, [R219+0xb000] ;  /* 0x00b00000db60783b */ /* 0x000fe20000004200 */
[----:B------:R-:W-:Y:S02]  /*2e90*/  FSEL R197, R197, -INF , !P3 ;  /* 0xff800000c5c57808 */ /* 0x000fe40005800000 */
[----:B--2---:R-:W-:Y:S01]  /*2ea0*/  FSEL R198, R198, -INF , !P0 ;  /* 0xff800000c6c67808 */ /* 0x004fe20004000000 */
[----:B------:R-:W-:Y:S01]  /*2eb0*/  LDSM.16.MT88.4 R112, [R223+0x1000] ;  /* 0x00100000df70783b */ /* 0x000fe20000004200 */
[----:B------:R-:W-:-:S02]  /*2ec0*/  IADD3 R218, PT, PT, R0, R223, RZ ;  /* 0x000000df00da7210 */ /* 0x000fc40007ffe0ff */
[-C--:B------:R-:W-:Y:S01]  /*2ed0*/  ISETP.GE.AND P4, PT, R18, R238.reuse, PT ;  /* 0x000000ee1200720c */ /* 0x080fe20003f86270 */
[----:B------:R-:W-:Y:S01]  /*2ee0*/  LDSM.16.MT88.4 R172, [R224+0xa800] ;  /* 0x00a80000e0ac783b */ /* 0x000fe20000004200 */
[C---:B------:R-:W-:Y:S02]  /*2ef0*/  ISETP.GE.AND P3, PT, R16.reuse, R238, PT ;  /* 0x000000ee1000720c */ /* 0x040fe40003f66270 */
[----:B------:R-:W-:Y:S01]  /*2f00*/  ISETP.GE.AND P0, PT, R16, R171, PT ;  /* 0x000000ab1000720c */ /* 0x000fe20003f06270 */
[----:B------:R-:W-:Y:S01]  /*2f10*/  LDSM.16.MT88.4 R64, [R218] ;  /* 0x00000000da40783b */ /* 0x000fe20000004200 */
[----:B------:R-:W-:Y:S02]  /*2f20*/  FMNMX3.FTZ R0, R191, R15, R17, !PT ;  /* 0x0000000fbf007276 */ /* 0x000fe40007810011 */
[----:B------:R-:W-:Y:S02]  /*2f30*/  FSEL R16, R25, -INF , !P2 ;  /* 0xff80000019107808 */ /* 0x000fe40005000000 */
[----:B------:R-:W-:-:S02]  /*2f40*/  FSEL R12, R29, -INF , !P1 ;  /* 0xff8000001d0c7808 */ /* 0x000fc40004800000 */
[----:B------:R-:W-:Y:S02]  /*2f50*/  FSEL R203, R203, -INF , !P4 ;  /* 0xff800000cbcb7808 */ /* 0x000fe40006000000 */
[----:B------:R-:W-:Y:S02]  /*2f60*/  FMNMX3.FTZ R0, R0, R13, R205, !PT ;  /* 0x0000000d00007276 */ /* 0x000fe400078100cd */
[----:B------:R-:W-:Y:S02]  /*2f70*/  ISETP.GE.AND P1, PT, R18, R171, PT ;  /* 0x000000ab1200720c */ /* 0x000fe40003f26270 */
[----:B------:R-:W-:Y:S02]  /*2f80*/  FMNMX3.FTZ R25, R16, R26, R14, !PT ;  /* 0x0000001a10197276 */ /* 0x000fe4000781000e */
[----:B-1----:R-:W-:Y:S02]  /*2f90*/  FSEL R201, R201, -INF , !P3 ;  /* 0xff800000c9c97808 */ /* 0x002fe40005800000 */
[----:B------:R-:W-:-:S02]  /*2fa0*/  FMNMX3.FTZ R0, R0, R197, R203, !PT ;  /* 0x000000c500007276 */ /* 0x000fc400078100cb */
[----:B---3--:R-:W-:Y:S02]  /*2fb0*/  FSEL R204, R204, -INF , !P1 ;  /* 0xff800000cccc7808 */ /* 0x008fe40004800000 */
[----:B------:R-:W-:Y:S02]  /*2fc0*/  FMNMX3.FTZ R25, R25, R12, R206, !PT ;  /* 0x0000000c19197276 */ /* 0x000fe400078100ce */
[----:B------:R-:W-:Y:S02]  /*2fd0*/  FMNMX.FTZ R27, R201, R0, !PT ;  /* 0x00000000c91b7209 */ /* 0x000fe40007810000 */
[----:B------:R-:W-:Y:S02]  /*2fe0*/  FSEL R202, R202, -INF , !P0 ;  /* 0xff800000caca7808 */ /* 0x000fe40004000000 */
[----:B------:R-:W-:Y:S01]  /*2ff0*/  FMNMX3.FTZ R25, R25, R198, R204, !PT ;  /* 0x000000c619197276 */ /* 0x000fe200078100cc */
[----:B------:R-:W1:Y:S01]  /*3000*/  SHFL.BFLY PT, R0, R27, 0x2, 0x1f ;  /* 0x0c401f001b007f89 */ /* 0x000e6200000e0000 */
[----:B------:R-:W-:-:S02]  /*3010*/  FMNMX.FTZ R166, R31, R166, !PT ;  /* 0x000000a61fa67209 */ /* 0x000fc40007810000 */
[----:B------:R-:W-:Y:S02]  /*3020*/  FMNMX.FTZ R25, R202, R25, !PT ;  /* 0x00000019ca197209 */ /* 0x000fe40007810000 */
[----:B----4-:R-:W-:Y:S01]  /*3030*/  FMNMX.FTZ R165, R33, R22, !PT ;  /* 0x0000001621a57209 */ /* 0x010fe20007810000 */
[C---:B------:R-:W-:Y:S01]  /*3040*/  FMUL.FTZ R237, R166.reuse, UR8 ;  /* 0x00000008a6ed7c20 */ /* 0x040fe20008410000 */
[----:B------:R-:W-:Y:S01]  /*3050*/  FSETP.NEU.FTZ.AND P0, PT, R166, -INF , PT ;  /* 0xff800000a600780b */ /* 0x000fe20003f1d000 */
[----:B------:R-:W2:Y:S01]  /*3060*/  SHFL.BFLY PT, R18, R25, 0x2, 0x1f ;  /* 0x0c401f0019127f89 */ /* 0x000ea200000e0000 */
[----:B------:R-:W-:Y:S01]  /*3070*/  IADD3 R216, PT, PT, R223, 0x1800, RZ ;  /* 0x00001800dfd87810 */ /* 0x000fe20007ffe0ff */
[----:B------:R-:W-:Y:S01]  /*3080*/  FMUL.FTZ R102, R165, UR8 ;  /* 0x00000008a5667c20 */ /* 0x000fe20008410000 */
[----:B------:R-:W-:Y:S01]  /*3090*/  FSEL R237, R237, RZ, P0 ;  /* 0x000000ffeded7208 */ /* 0x000fe20000000000 */
[----:B------:R-:W-:Y:S01]  /*30a0*/  LDSM.16.MT88.4 R32, [R219+0xa800] ;  /* 0x00a80000db20783b */ /* 0x000fe20000004200 */
[----:B------:R-:W-:-:S03]  /*30b0*/  FSETP.NEU.FTZ.AND P0, PT, R165, -INF , PT ;  /* 0xff800000a500780b */ /* 0x000fc60003f1d000 */
[--C-:B------:R-:W-:Y:S01]  /*30c0*/  FFMA.FTZ R180, R20, UR8, -R237.reuse ;  /* 0x0000000814b47c23 */ /* 0x100fe200080108ed */
[----:B------:R-:W-:Y:S01]  /*30d0*/  FSEL R102, R102, RZ, P0 ;  /* 0x000000ff66667208 */ /* 0x000fe20000000000 */
[--C-:B------:R-:W-:Y:S01]  /*30e0*/  FFMA.FTZ R185, R6, UR8, -R237.reuse ;  /* 0x0000000806b97c23 */ /* 0x100fe200080108ed */
[--C-:B------:R-:W-:Y:S01]  /*30f0*/  FFMA.FTZ R2, R4, UR8, -R237.reuse ;  /* 0x0000000804027c23 */ /* 0x100fe200080108ed */
[--C-:B------:R-:W-:Y:S01]  /*3100*/  FFMA.FTZ R183, R30, UR8, -R237.reuse ;  /* 0x000000081eb77c23 */ /* 0x100fe200080108ed */
[--C-:B------:R-:W-:Y:S01]  /*3110*/  FFMA.FTZ R193, R11, UR8, -R237.reuse ;  /* 0x000000080bc17c23 */ /* 0x100fe200080108ed */
[--C-:B------:R-:W-:Y:S01]  /*3120*/  FFMA.FTZ R20, R19, UR8, -R102.reuse ;  /* 0x0000000813147c23 */ /* 0x100fe20008010866 */
[--C-:B------:R-:W-:Y:S01]  /*3130*/  FFMA.FTZ R179, R5, UR8, -R102.reuse ;  /* 0x0000000805b37c23 */ /* 0x100fe20008010866 */
[----:B-1----:R-:W-:Y:S01]  /*3140*/  FMNMX.FTZ R19, R27, R0, !PT ;  /* 0x000000001b137209 */ /* 0x002fe20007810000 */
[----:B------:R-:W-:Y:S01]  /*3150*/  LDSM.16.MT88.4 R4, [R218+0x1000] ;  /* 0x00100000da04783b */ /* 0x000fe20000004200 */
[--C-:B------:R-:W-:Y:S01]  /*3160*/  FFMA.FTZ R181, R21, UR8, -R102.reuse ;  /* 0x0000000815b57c23 */ /* 0x100fe20008010866 */
[--C-:B------:R-:W-:Y:S01]  /*3170*/  FFMA.FTZ R178, R23, UR8, -R102.reuse ;  /* 0x0000000817b27c23 */ /* 0x100fe20008010866 */
[----:B------:R-:W-:Y:S01]  /*3180*/  MUFU.EX2 R185, R185 ;  /* 0x000000b900b97308 */ /* 0x000fe20000000800 */
[----:B------:R-:W1:Y:S01]  /*3190*/  SHFL.BFLY PT, R168, R19, 0x1, 0x1f ;  /* 0x0c201f0013a87f89 */ /* 0x000e6200000e0000 */
[--C-:B------:R-:W-:Y:S01]  /*31a0*/  FFMA.FTZ R188, R10, UR8, -R237.reuse ;  /* 0x000000080abc7c23 */ /* 0x100fe200080108ed */
[--C-:B------:R-:W-:Y:S01]  /*31b0*/  FFMA.FTZ R192, R9, UR8, -R237.reuse ;  /* 0x0000000809c07c23 */ /* 0x100fe200080108ed */
[----:B--2---:R-:W-:Y:S01]  /*31c0*/  FMNMX.FTZ R18, R25, R18, !PT ;  /* 0x0000001219127209 */ /* 0x004fe20007810000 */
[----:B------:R-:W2:Y:S01]  /*31d0*/  MUFU.EX2 R180, R180 ;  /* 0x000000b400b47308 */ /* 0x000ea20000000800 */
[----:B------:R-:W-:Y:S01]  /*31e0*/  FFMA.FTZ R237, R8, UR8, -R237 ;  /* 0x0000000808ed7c23 */ /* 0x000fe200080108ed */
[----:B------:R-:W-:Y:S01]  /*31f0*/  LDSM.16.MT88.4 R28, [R223+0x800] ;  /* 0x00080000df1c783b */ /* 0x000fe20000004200 */
[--C-:B------:R-:W-:Y:S01]  /*3200*/  FFMA.FTZ R190, R87, UR8, -R102.reuse ;  /* 0x0000000857be7c23 */ /* 0x100fe20008010866 */
[----:B------:R-:W-:Y:S01]  /*3210*/  MUFU.EX2 R183, R183 ;  /* 0x000000b700b77308 */ /* 0x000fe20000000800 */
[--C-:B------:R-:W-:Y:S01]  /*3220*/  FFMA.FTZ R195, R85, UR8, -R102.reuse ;  /* 0x0000000855c37c23 */ /* 0x100fe20008010866 */
[----:B------:R-:W3:Y:S01]  /*3230*/  SHFL.BFLY PT, R167, R18, 0x1, 0x1f ;  /* 0x0c201f0012a77f89 */ /* 0x000ee200000e0000 */
[--C-:B------:R-:W-:Y:S01]  /*3240*/  FFMA.FTZ R194, R101, UR8, -R102.reuse ;  /* 0x0000000865c27c23 */ /* 0x100fe20008010866 */
[----:B------:R-:W4:Y:S01]  /*3250*/  MUFU.EX2 R2, R2 ;  /* 0x0000000200027308 */ /* 0x000f220000000800 */
[----:B------:R-:W-:Y:S01]  /*3260*/  FFMA.FTZ R235, R100, UR8, -R102 ;  /* 0x0000000864eb7c23 */ /* 0x000fe20008010866 */
[----:B------:R-:W-:Y:S02]  /*3270*/  LDSM.16.MT88.4 R8, [R218+0x1800] ;  /* 0x00180000da08783b */ /* 0x000fe40000004200 */
[----:B------:R-:W-:Y:S01]  /*3280*/  MUFU.EX2 R181, R181 ;  /* 0x000000b500b57308 */ /* 0x000fe20000000800 */
[----:B--2---:R-:W-:Y:S01]  /*3290*/  F2FP.F16.F32.PACK_AB R124, R180, R185 ;  /* 0x000000b9b47c723e */ /* 0x004fe200000000ff */
[----:B------:R-:W-:-:S02]  /*32a0*/  FADD.FTZ R180, R185, R180 ;  /* 0x000000b4b9b47221 */ /* 0x000fc40000010000 */
[----:B------:R-:W2:Y:S01]  /*32b0*/  MUFU.EX2 R178, R178 ;  /* 0x000000b200b27308 */ /* 0x000ea20000000800 */
[----:B-1----:R-:W-:-:S03]  /*32c0*/  FMNMX.FTZ R168, R19, R168, !PT ;  /* 0x000000a813a87209 */ /* 0x002fc60007810000 */
[----:B------:R-:W-:Y:S01]  /*32d0*/  MUFU.EX2 R179, R179 ;  /* 0x000000b300b37308 */ /* 0x000fe20000000800 */
[----:B----4-:R-:W-:Y:S01]  /*32e0*/  F2FP.F16.F32.PACK_AB R126, R2, R183 ;  /* 0x000000b7027e723e */ /* 0x010fe200000000ff */
[----:B------:R-:W-:Y:S01]  /*32f0*/  FADD.FTZ R183, R183, R180 ;  /* 0x000000b4b7b77221 */ /* 0x000fe20000010000 */
[C---:B------:R-:W-:Y:S01]  /*3300*/  FSETP.NEU.FTZ.AND P0, PT, R168.reuse, -INF , PT ;  /* 0xff800000a800780b */ /* 0x040fe20003f1d000 */
[----:B------:R-:W-:Y:S01]  /*3310*/  FMUL.FTZ R200, R168, UR8 ;  /* 0x00000008a8c87c20 */ /* 0x000fe20008410000 */
[----:B------:R1:W4:Y:S01]  /*3320*/  MUFU.EX2 R0, R20 ;  /* 0x0000001400007308 */ /* 0x0003220000000800 */
[----:B------:R-:W-:Y:S01]  /*3330*/  FADD.FTZ R2, R2, R183 ;  /* 0x000000b702027221 */ /* 0x000fe20000010000 */
[----:B---3--:R-:W-:Y:S02]  /*3340*/  FMNMX.FTZ R167, R18, R167, !PT ;  /* 0x000000a712a77209 */ /* 0x008fe40007810000 */
[----:B------:R-:W-:Y:S01]  /*3350*/  MUFU.EX2 R193, R193 ;  /* 0x000000c100c17308 */ /* 0x000fe20000000800 */
[----:B------:R-:W-:-:S02]  /*3360*/  FSEL R200, R200, RZ, P0 ;  /* 0x000000ffc8c87208 */ /* 0x000fc40000000000 */
[C---:B------:R-:W-:Y:S01]  /*3370*/  FSETP.NEU.FTZ.AND P0, PT, R167.reuse, -INF , PT ;  /* 0xff800000a700780b */ /* 0x040fe20003f1d000 */
[----:B------:R-:W-:Y:S01]  /*3380*/  FMUL.FTZ R199, R167, UR8 ;  /* 0x00000008a7c77c20 */ /* 0x000fe20008410000 */
[----:B--2---:R-:W-:Y:S01]  /*3390*/  F2FP.F16.F32.PACK_AB R125, R178, R181 ;  /* 0x000000b5b27d723e */ /* 0x004fe200000000ff */
[--C-:B------:R-:W-:Y:S01]  /*33a0*/  FFMA.FTZ R186, R15, UR8, -R200.reuse ;  /* 0x000000080fba7c23 */ /* 0x100fe200080108c8 */
[--C-:B------:R-:W-:Y:S01]  /*33b0*/  FFMA.FTZ R184, R17, UR8, -R200.reuse ;  /* 0x0000000811b87c23 */ /* 0x100fe200080108c8 */
[--C-:B------:R-:W-:Y:S01]  /*33c0*/  FFMA.FTZ R177, R13, UR8, -R200.reuse ;  /* 0x000000080db17c23 */ /* 0x100fe200080108c8 */
[----:B------:R-:W-:Y:S01]  /*33d0*/  FSEL R199, R199, RZ, P0 ;  /* 0x000000ffc7c77208 */ /* 0x000fe20000000000 */
[----:B-1----:R-:W-:Y:S01]  /*33e0*/  LDSM.16.MT88.4 R20, [R224+0xb800] ;  /* 0x00b80000e014783b */ /* 0x002fe20000004200 */
[--C-:B------:R-:W-:Y:S01]  /*33f0*/  FFMA.FTZ R191, R191, UR8, -R200.reuse ;  /* 0x00000008bfbf7c23 */ /* 0x100fe200080108c8 */
[----:B------:R-:W-:Y:S01]  /*3400*/  MUFU.EX2 R186, R186 ;  /* 0x000000ba00ba7308 */ /* 0x000fe20000000800 */
[----:B----4-:R-:W-:Y:S01]  /*3410*/  F2FP.F16.F32.PACK_AB R127, R0, R179 ;  /* 0x000000b3007f723e */ /* 0x010fe200000000ff */
[--C-:B------:R-:W-:Y:S01]  /*3420*/  FFMA.FTZ R189, R16, UR8, -R199.reuse ;  /* 0x0000000810bd7c23 */ /* 0x100fe200080108c7 */
[--C-:B------:R-:W-:Y:S01]  /*3430*/  FFMA.FTZ R182, R26, UR8, -R199.reuse ;  /* 0x000000081ab67c23 */ /* 0x100fe200080108c7 */
[--C-:B------:R-:W-:Y:S01]  /*3440*/  FFMA.FTZ R187, R14, UR8, -R199.reuse ;  /* 0x000000080ebb7c23 */ /* 0x100fe200080108c7 */
[--C-:B------:R-:W-:Y:S01]  /*3450*/  FFMA.FTZ R176, R12, UR8, -R199.reuse ;  /* 0x000000080cb07c23 */ /* 0x100fe200080108c7 */
[----:B------:R-:W1:Y:S01]  /*3460*/  LDSM.16.MT88.4 R24, [R218+0x800] ;  /* 0x00080000da18783b */ /* 0x000e620000004200 */
[----:B------:R-:W2:Y:S01]  /*3470*/  MUFU.EX2 R191, R191 ;  /* 0x000000bf00bf7308 */ /* 0x000ea20000000800 */
[C---:B------:R-:W-:Y:S01]  /*3480*/  HMMA.16816.F32 R156, R124.reuse, R148, RZ ;  /* 0x000000947c9c723c */ /* 0x040fe200000018ff */
[--C-:B------:R-:W-:Y:S01]  /*3490*/  FFMA.FTZ R239, R201, UR8, -R200.reuse ;  /* 0x00000008c9ef7c23 */ /* 0x100fe200080108c8 */
[----:B------:R-:W3:Y:S01]  /*34a0*/  LDSM.16.MT88.4 R16, [R219+0xb800] ;  /* 0x00b80000db10783b */ /* 0x000ee20000004200 */
[----:B------:R-:W-:Y:S01]  /*34b0*/  MUFU.EX2 R184, R184 ;  /* 0x000000b800b87308 */ /* 0x000fe20000000800 */
[--C-:B------:R-:W-:Y:S01]  /*34c0*/  FFMA.FTZ R196, R197, UR8, -R200.reuse ;  /* 0x00000008c5c47c23 */ /* 0x100fe200080108c8 */
[--C-:B------:R-:W-:Y:S01]  /*34d0*/  FFMA.FTZ R201, R198, UR8, -R199.reuse ;  /* 0x00000008c6c97c23 */ /* 0x100fe200080108c7 */
[----:B------:R-:W4:Y:S01]  /*34e0*/  LDSM.16.MT88.4 R12, [R223+0x1800] ;  /* 0x00180000df0c783b */ /* 0x000f220000004200 */
[----:B------:R-:W5:Y:S01]  /*34f0*/  MUFU.EX2 R177, R177 ;  /* 0x000000b100b17308 */ /* 0x000f620000000800 */
[C---:B------:R-:W-:Y:S01]  /*3500*/  HMMA.16816.F32 R140, R124.reuse, R132, RZ ;  /* 0x000000847c8c723c */ /* 0x040fe200000018ff */
[--C-:B------:R-:W-:Y:S01]  /*3510*/  FFMA.FTZ R205, R205, UR8, -R200.reuse ;  /* 0x00000008cdcd7c23 */ /* 0x100fe200080108c8 */
[--C-:B------:R-:W-:Y:S01]  /*3520*/  FFMA.FTZ R206, R206, UR8, -R199.reuse ;  /* 0x00000008cece7c23 */ /* 0x100fe200080108c7 */
[----:B------:R-:W-:Y:S01]  /*3530*/  MUFU.EX2 R189, R189 ;  /* 0x000000bd00bd7308 */ /* 0x000fe20000000800 */
[--C-:B------:R-:W-:Y:S01]  /*3540*/  FFMA.FTZ R234, R202, UR8, -R199.reuse ;  /* 0x00000008caea7c23 */ /* 0x100fe200080108c7 */
[----:B--2---:R-:W-:Y:S01]  /*3550*/  F2FP.F16.F32.PACK_AB R128, R186, R191 ;  /* 0x000000bfba80723e */ /* 0x004fe200000000ff */
[----:B------:R-:W-:Y:S01]  /*3560*/  FFMA.FTZ R203, R203, UR8, -R200 ;  /* 0x00000008cbcb7c23 */ /* 0x000fe200080108c8 */
[----:B------:R-:W2:Y:S01]  /*3570*/  MUFU.EX2 R182, R182 ;  /* 0x000000b600b67308 */ /* 0x000ea20000000800 */
[C---:B------:R-:W-:Y:S01]  /*3580*/  HMMA.16816.F32 R40, R124.reuse, R48, RZ ;  /* 0x000000307c28723c */ /* 0x040fe200000018ff */
[----:B------:R-:W-:Y:S01]  /*3590*/  FFMA.FTZ R204, R204, UR8, -R199 ;  /* 0x00000008cccc7c23 */ /* 0x000fe200080108c7 */
[----:B------:R-:W-:Y:S01]  /*35a0*/  FADD.FTZ R191, R191, R186 ;  /* 0x000000babfbf7221 */ /* 0x000fe20000010000 */
[----:B------:R-:W-:Y:S01]  /*35b0*/  MUFU.EX2 R187, R187 ;  /* 0x000000bb00bb7308 */ /* 0x000fe20000000800 */
[----:B------:R-:W-:Y:S01]  /*35c0*/  FADD.FTZ R178, R181, R178 ;  /* 0x000000b2b5b27221 */ /* 0x000fe20000010000 */
[----:B-----5:R-:W-:Y:S01]  /*35d0*/  F2FP.F16.F32.PACK_AB R130, R177, R184 ;  /* 0x000000b8b182723e */ /* 0x020fe200000000ff */
[----:B------:R-:W-:Y:S01]  /*35e0*/  FADD.FTZ R184, R184, R191 ;  /* 0x000000bfb8b87221 */ /* 0x000fe20000010000 */
[----:B------:R-:W5:Y:S01]  /*35f0*/  MUFU.EX2 R176, R176 ;  /* 0x000000b000b07308 */ /* 0x000f620000000800 */
[C---:B------:R-:W-:Y:S01]  /*3600*/  HMMA.16816.F32 R56, R124.reuse, R64, RZ ;  /* 0x000000407c38723c */ /* 0x040fe200000018ff */
[----:B------:R-:W-:Y:S01]  /*3610*/  FADD.FTZ R179, R179, R178 ;  /* 0x000000b2b3b37221 */ /* 0x000fe20000010000 */
[----:B------:R-:W-:Y:S01]  /*3620*/  FADD.FTZ R184, R177, R184 ;  /* 0x000000b8b1b87221 */ /* 0x000fe20000010000 */
[----:B------:R-:W1:Y:S01]  /*3630*/  MUFU.EX2 R188, R188 ;  /* 0x000000bc00bc7308 */ /* 0x000e620000000800 */
[----:B------:R-:W-:Y:S01]  /*3640*/  ISETP.NE.AND P0, PT, R164, RZ, PT ;  /* 0x000000ffa400720c */ /* 0x000fe20003f05270 */
[----:B------:R-:W-:Y:S01]  /*3650*/  FADD.FTZ R179, R0, R179 ;  /* 0x000000b300b37221 */ /* 0x000fe20000010000 */
[----:B--2---:R-:W-:Y:S01]  /*3660*/  F2FP.F16.F32.PACK_AB R129, R182, R189 ;  /* 0x000000bdb681723e */ /* 0x004fe200000000ff */
[----:B------:R-:W-:Y:S01]  /*3670*/  MUFU.EX2 R192, R192 ;  /* 0x000000c000c07308 */ /* 0x000fe20000000800 */
[----:B------:R-:W-:Y:S01]  /*3680*/  HMMA.16816.F32 R72, R124, R80, RZ ;  /* 0x000000507c48723c */ /* 0x000fe200000018ff */
[----:B------:R-:W-:-:S02]  /*3690*/  FADD.FTZ R182, R189, R182 ;  /* 0x000000b6bdb67221 */ /* 0x000fc40000010000 */
[----:B------:R-:W-:Y:S01]  /*36a0*/  MUFU.EX2 R237, R237 ;  /* 0x000000ed00ed7308 */ /* 0x000fe20000000800 */
[C---:B-----5:R-:W-:Y:S01]  /*36b0*/  F2FP.F16.F32.PACK_AB R131, R176.reuse, R187 ;  /* 0x000000bbb083723e */ /* 0x060fe200000000ff */
[----:B------:R-:W-:Y:S02]  /*36c0*/  FADD.FTZ R187, R187, R182 ;  /* 0x000000b6bbbb7221 */ /* 0x000fe40000010000 */
[----:B------:R-:W-:Y:S01]  /*36d0*/  MUFU.EX2 R190, R190 ;  /* 0x000000be00be7308 */ /* 0x000fe20000000800 */
[C---:B------:R-:W-:Y:S01]  /*36e0*/  HMMA.16816.F32 R88, R124.reuse, R96, RZ ;  /* 0x000000607c58723c */ /* 0x040fe200000018ff */
[----:B------:R-:W-:Y:S02]  /*36f0*/  FADD.FTZ R187, R176, R187 ;  /* 0x000000bbb0bb7221 */ /* 0x000fe40000010000 */
        /* <DEDUP_REMOVED lines=15> */
[----:B------:R-:W4:Y:S05]  /*37f0*/  MUFU.EX2 R234, R234 ;  /* 0x000000ea00ea7308 */ /* 0x000f2a0000000800 */
[C---:B------:R-:W-:Y:S08]  /*3800*/  HMMA.16816.F32 R60, R124.reuse, R66, RZ ;  /* 0x000000427c3c723c */ /* 0x040ff000000018ff */
[C---:B------:R-:W-:Y:S08]  /*3810*/  HMMA.16816.F32 R76, R124.reuse, R82, RZ ;  /* 0x000000527c4c723c */ /* 0x040ff000000018ff */
[C---:B------:R-:W-:Y:S08]  /*3820*/  HMMA.16816.F32 R92, R124.reuse, R98, RZ ;  /* 0x000000627c5c723c */ /* 0x040ff000000018ff */
[C---:B------:R-:W-:Y:S08]  /*3830*/  HMMA.16816.F32 R108, R124.reuse, R114, RZ ;  /* 0x000000727c6c723c */ /* 0x040ff000000018ff */
[----:B------:R-:W-:Y:S08]  /*3840*/  HMMA.16816.F32 R124, R124, R6, RZ ;  /* 0x000000067c7c723c */ /* 0x000ff000000018ff */
        /* <DEDUP_REMOVED lines=15> */
[----:B-1----:R-:W-:Y:S01]  /*3940*/  F2FP.F16.F32.PACK_AB R4, R188, R193 ;  /* 0x000000c1bc04723e */ /* 0x002fe200000000ff */
[----:B------:R-:W-:Y:S01]  /*3950*/  FADD.FTZ R193, R193, R2 ;  /* 0x00000002c1c17221 */ /* 0x000fe20000010000 */
[----:B--2---:R-:W-:Y:S01]  /*3960*/  F2FP.F16.F32.PACK_AB R5, R195, R190 ;  /* 0x000000bec305723e */ /* 0x004fe200000000ff */
[----:B------:R-:W-:-:S02]  /*3970*/  FADD.FTZ R190, R190, R179 ;  /* 0x000000b3bebe7221 */ /* 0x000fc40000010000 */
[----:B------:R-:W-:Y:S02]  /*3980*/  FADD.FTZ R193, R188, R193 ;  /* 0x000000c1bcc17221 */ /* 0x000fe40000010000 */
[----:B------:R-:W-:Y:S01]  /*3990*/  HMMA.16816.F32 R128, R128, R6, RZ ;  /* 0x000000068080723c */ /* 0x000fe200000018ff */
[----:B------:R-:W-:Y:S01]  /*39a0*/  F2FP.F16.F32.PACK_AB R6, R237, R192 ;  /* 0x000000c0ed06723e */ /* 0x000fe200000000ff */
[----:B------:R-:W-:Y:S01]  /*39b0*/  FADD.FTZ R195, R195, R190 ;  /* 0x000000bec3c37221 */ /* 0x000fe20000010000 */
[----:B-----5:R-:W-:Y:S01]  /*39c0*/  F2FP.F16.F32.PACK_AB R7, R235, R194 ;  /* 0x000000c2eb07723e */ /* 0x020fe200000000ff */
[----:B------:R-:W-:Y:S02]  /*39d0*/  FADD.FTZ R192, R192, R193 ;  /* 0x000000c1c0c07221 */ /* 0x000fe40000010000 */
[----:B------:R-:W-:Y:S02]  /*39e0*/  FADD.FTZ R194, R194, R195 ;  /* 0x000000c3c2c27221 */ /* 0x000fe40000010000 */
[----:B------:R-:W-:-:S02]  /*39f0*/  FADD.FTZ R237, R237, R192 ;  /* 0x000000c0eded7221 */ /* 0x000fc40000010000 */
[----:B------:R-:W-:Y:S01]  /*3a00*/  HMMA.16816.F32 R156, R4, R172, R156 ;  /* 0x000000ac049c723c */ /* 0x000fe2000000189c */
[----:B------:R-:W-:-:S07]  /*3a10*/  FADD.FTZ R235, R235, R194 ;  /* 0x000000c2ebeb7221 */ /* 0x000fce0000010000 */
[C---:B------:R-:W-:Y:S08]  /*3a20*/  HMMA.16816.F32 R140, R4.reuse, R32, R140 ;  /* 0x00000020048c723c */ /* 0x040ff0000000188c */
[C---:B------:R-:W-:Y:S08]  /*3a30*/  HMMA.16816.F32 R40, R4.reuse, R28, R40 ;  /* 0x0000001c0428723c */ /* 0x040ff00000001828 */
[C---:B------:R-:W-:Y:S08]  /*3a40*/  HMMA.16816.F32 R56, R4.reuse, R24, R56 ;  /* 0x000000180438723c */ /* 0x040ff00000001838 */
[C---:B------:R-:W-:Y:S08]  /*3a50*/  HMMA.16816.F32 R72, R4.reuse, R20, R72 ;  /* 0x000000140448723c */ /* 0x040ff00000001848 */
[C---:B---3--:R-:W-:Y:S08]  /*3a60*/  HMMA.16816.F32 R88, R4.reuse, R16, R88 ;  /* 0x000000100458723c */ /* 0x048ff00000001858 */
        /* <DEDUP_REMOVED lines=20> */
[----:B------:R-:W-:Y:S01]  /*3bb0*/  HMMA.16816.F32 R160, R4, R172, R160 ;  /* 0x000000ac04a0723c */ /* 0x000fe200000018a0 */
[----:B------:R-:W-:Y:S01]  /*3bc0*/  FADD.FTZ R239, R239, R200 ;  /* 0x000000c8efef7221 */ /* 0x000fe20000010000 */
        /* <DEDUP_REMOVED lines=17> */
[----:B------:R-:W-:-:S15]  /*3ce0*/  @!P0 BRA `(.L_x_1062) ;  /* 0x0000007c002c8947 */ /* 0x000fde0003800000 */
[----:B------:R-:W-:-:S04]  /*3cf0*/  DEPBAR.LE SB0, 0x0 ;  /* 0x000080000000791a */ /* 0x000fc80000000000 */
[C---:B------:R-:W-:Y:S01]  /*3d00*/  VIADD R4, R169.reuse, 0xfffffffe ;  /* 0xfffffffea9047836 */ /* 0x040fe20000000000 */
[----:B------:R-:W-:Y:S01]  /*3d10*/  BAR.SYNC.DEFER_BLOCKING 0x0 ;  /* 0x0000000000007b1d */ /* 0x000fe20000010000 */
[----:B------:R-:W-:Y:S02]  /*3d20*/  ISETP.GE.U32.AND P5, PT, R169, 0x3, PT ;  /* 0x00000003a900780c */ /* 0x000fe40003fa6070 */
[C---:B------:R-:W-:Y:S02]  /*3d30*/  IMAD R7, R4.reuse, UR7, RZ ;  /* 0x0000000704077c24 */ /* 0x040fe4000f8e02ff */
[----:B------:R-:W-:-:S04]  /*3d40*/  IMAD.WIDE.U32 R4, R4, UR24, RZ ;  /* 0x0000001804047c25 */ /* 0x000fc8000f8e00ff */
[----:B------:R-:W-:Y:S01]  /*3d50*/  IMAD.IADD R0, R5, 0x1, R7 ;  /* 0x0000000105007824 */ /* 0x000fe200078e0207 */
[C---:B------:R-:W-:Y:S02]  /*3d60*/  IADD3 R5, P0, PT, R4.reuse, UR26, RZ ;  /* 0x0000001a04057c10 */ /* 0x040fe4000ff1e0ff */
[-C--:B------:R-:W-:Y:S02]  /*3d70*/  LEA R14, P1, R4, R230.reuse, 0x1 ;  /* 0x000000e6040e7211 */ /* 0x080fe400078208ff */
[----:B------:R-:W-:Y:S02]  /*3d80*/  IADD3.X R2, PT, PT, R0, UR25, RZ, P0, !PT ;  /* 0x0000001900027c10 */ /* 0x000fe400087fe4ff */
[C---:B------:R-:W-:Y:S02]  /*3d90*/  LEA R12, P0, R5.reuse, R230, 0x1 ;  /* 0x000000e6050c7211 */ /* 0x040fe400078008ff */
[-C--:B------:R-:W-:Y:S01]  /*3da0*/  LEA.HI.X R15, R4, R229.reuse, R0, 0x1, P1 ;  /* 0x000000e5040f7211 */ /* 0x080fe200008f0c00 */
[C---:B------:R-:W-:Y:S01]  /*3db0*/  VIADD R0, R228.reuse, 0x40 ;  /* 0x00000040e4007836 */ /* 0x040fe20000000000 */
[----:B------:R-:W-:Y:S01]  /*3dc0*/  LEA.HI.X R13, R5, R229, R2, 0x1, P0 ;  /* 0x000000e5050d7211 */ /* 0x000fe200000f0c02 */
[----:B------:R-:W-:-:S02]  /*3dd0*/  @P6 VIADD R0, R228, 0xffffffc0 ;  /* 0xffffffc0e4006836 */ /* 0x000fc40000000000 */
        /* <DEDUP_REMOVED lines=10> */
[----:B------:R-:W4:Y:S04]  /*3e80*/  LDSM.16.M88.4 R8, [R227+UR5+0x8800] ;  /* 0x00880005e308783b */ /* 0x000f280008000200 */
[----:B------:R-:W-:Y:S04]  /*3e90*/  LDSM.16.M88.4 R28, [R222+0x8000] ;  /* 0x00800000de1c783b */ /* 0x000fe80000000200 */
[----:B------:R-:W5:Y:S04]  /*3ea0*/  LDSM.16.M88.4 R16, [R226+0x2000] ;  /* 0x00200000e210783b */ /* 0x000f680000000200 */
[----:B------:R-:W5:Y:S04]  /*3eb0*/  LDSM.16.M88.4 R24, [R222+0x8800] ;  /* 0x00880000de18783b */ /* 0x000f680000000200 */
[----:B-1----:R-:W1:Y:S04]  /*3ec0*/  LDSM.16.M88.4 R12, [R226] ;  /* 0x00000000e20c783b */ /* 0x002e680000000200 */
[----:B------:R-:W-:Y:S04]  /*3ed0*/  LDSM.16.M88.4 R204, [R221+0x8000] ;  /* 0x00800000ddcc783b */ /* 0x000fe80000000200 */
[----:B------:R-:W-:Y:S04]  /*3ee0*/  LDSM.16.M88.4 R188, [R221+0x8800] ;  /* 0x00880000ddbc783b */ /* 0x000fe80000000200 */
[----:B------:R-:W-:Y:S01]  /*3ef0*/  LDSM.16.M88.4 R192, [R0+0x2000] ;  /* 0x0020000000c0783b */ /* 0x000fe20000000200 */
[-C--:B--2---:R-:W-:Y:S03]  /*3f00*/  HMMA.16816.F32 R4, R196, R180.reuse, RZ ;  /* 0x000000b4c404723c */ /* 0x084fe600000018ff */
[----:B------:R-:W-:Y:S04]  /*3f10*/  LDSM.16.M88.4 R32, [R220+0x8000] ;  /* 0x00800000dc20783b */ /* 0x000fe80000000200 */
[----:B------:R-:W-:Y:S01]  /*3f20*/  LDSM.16.M88.4 R208, [R228+0x4000] ;  /* 0x00400000e4d0783b */ /* 0x000fe20000000200 */
[C---:B---3--:R-:W-:Y:S03]  /*3f30*/  HMMA.16816.F32 R20, R172.reuse, R180, RZ ;  /* 0x000000b4ac14723c */ /* 0x048fe600000018ff */
[----:B------:R-:W-:Y:S04]  /*3f40*/  LDSM.16.M88.4 R212, [R222+0x9000] ;  /* 0x00900000ded4783b */ /* 0x000fe80000000200 */
[----:B------:R-:W0:Y:S01]  /*3f50*/  LDGDEPBAR ;  /* 0x00000000000079af */ /* 0x000e220000000000 */
[-C--:B------:R-:W-:Y:S08]  /*3f60*/  HMMA.16816.F32 R184, R172, R182.reuse, RZ ;  /* 0x000000b6acb8723c */ /* 0x080ff000000018ff */
[----:B------:R-:W-:Y:S08]  /*3f70*/  HMMA.16816.F32 R180, R196, R182, RZ ;  /* 0x000000b6c4b4723c */ /* 0x000ff000000018ff */
[-C--:B----4-:R-:W-:Y:S08]  /*3f80*/  HMMA.16816.F32 R176, R172, R8.reuse, RZ ;  /* 0x00000008acb0723c */ /* 0x090ff000000018ff */
[----:B------:R-:W-:Y:S08]  /*3f90*/  HMMA.16816.F32 R200, R196, R8, RZ ;  /* 0x00000008c4c8723c */ /* 0x000ff000000018ff */
[-C--:B------:R-:W-:Y:S08]  /*3fa0*/  HMMA.16816.F32 R172, R172, R10.reuse, RZ ;  /* 0x0000000aacac723c */ /* 0x080ff000000018ff */
[----:B------:R-:W-:Y:S01]  /*3fb0*/  HMMA.16816.F32 R196, R196, R10, RZ ;  /* 0x0000000ac4c4723c */ /* 0x000fe200000018ff */
[----:B------:R-:W2:Y:S07]  /*3fc0*/  LDSM.16.M88.4 R8, [R0] ;  /* 0x000000000008783b */ /* 0x000eae0000000200 */
[C---:B-----5:R-:W-:Y:S08]  /*3fd0*/  HMMA.16816.F32 R20, R16.reuse, R28, R20 ;  /* 0x0000001c1014723c */ /* 0x060ff00000001814 */
[C---:B------:R-:W-:Y:S08]  /*3fe0*/  HMMA.16816.F32 R176, R16.reuse, R24, R176 ;  /* 0x0000001810b0723c */ /* 0x040ff000000018b0 */
[C---:B------:R-:W-:Y:S08]  /*3ff0*/  HMMA.16816.F32 R184, R16.reuse, R30, R184 ;  /* 0x0000001e10b8723c */ /* 0x040ff000000018b8 */
[----:B------:R-:W-:Y:S01]  /*4000*/  HMMA.16816.F32 R172, R16, R26, R172 ;  /* 0x0000001a10ac723c */ /* 0x000fe200000018ac */
[----:B------:R-:W3:Y:S07]  /*4010*/  LDSM.16.M88.4 R16, [R225] ;  /* 0x00000000e110783b */ /* 0x000eee0000000200 */
[C---:B-1----:R-:W-:Y:S08]  /*4020*/  HMMA.16816.F32 R4, R12.reuse, R28, R4 ;  /* 0x0000001c0c04723c */ /* 0x042ff00000001804 */
[C---:B------:R-:W-:Y:S08]  /*4030*/  HMMA.16816.F32 R200, R12.reuse, R24, R200 ;  /* 0x000000180cc8723c */ /* 0x040ff000000018c8 */
[C---:B------:R-:W-:Y:S01]  /*4040*/  HMMA.16816.F32 R180, R12.reuse, R30, R180 ;  /* 0x0000001e0cb4723c */ /* 0x040fe200000018b4 */
[----:B------:R-:W1:Y:S07]  /*4050*/  LDSM.16.M88.4 R28, [R225+0x2000] ;  /* 0x00200000e11c783b */ /* 0x000e6e0000000200 */
[----:B------:R-:W-:Y:S01]  /*4060*/  HMMA.16816.F32 R196, R12, R26, R196 ;  /* 0x0000001a0cc4723c */ /* 0x000fe200000018c4 */
[----:B------:R-:W4:Y:S04]  /*4070*/  LDSM.16.M88.4 R24, [R220+0x8800] ;  /* 0x00880000dc18783b */ /* 0x000f280000000200 */
[----:B------:R-:W5:Y:S03]  /*4080*/  LDSM.16.M88.4 R12, [R227+UR5+0x9000] ;  /* 0x00900005e30c783b */ /* 0x000f660008000200 */
[C---:B--2---:R-:W-:Y:S08]  /*4090*/  HMMA.16816.F32 R4, R8.reuse, R204, R4 ;  /* 0x000000cc0804723c */ /* 0x044ff00000001804 */
[C---:B------:R-:W-:Y:S08]  /*40a0*/  HMMA.16816.F32 R180, R8.reuse, R206, R180 ;  /* 0x000000ce08b4723c */ /* 0x040ff000000018b4 */
[C---:B------:R-:W-:Y:S08]  /*40b0*/  HMMA.16816.F32 R200, R8.reuse, R188, R200 ;  /* 0x000000bc08c8723c */ /* 0x040ff000000018c8 */
[----:B------:R-:W-:Y:S01]  /*40c0*/  HMMA.16816.F32 R196, R8, R190, R196 ;  /* 0x000000be08c4723c */ /* 0x000fe200000018c4 */
[----:B------:R-:W2:Y:S07]  /*40d0*/  LDSM.16.M88.4 R8, [R228+0x6000] ;  /* 0x00600000e408783b */ /* 0x000eae0000000200 */
[C---:B------:R-:W-:Y:S08]  /*40e0*/  HMMA.16816.F32 R20, R192.reuse, R204, R20 ;  /* 0x000000ccc014723c */ /* 0x040ff00000001814 */
[C---:B------:R-:W-:Y:S01]  /*40f0*/  HMMA.16816.F32 R184, R192.reuse, R206, R184 ;  /* 0x000000cec0b8723c */ /* 0x040fe200000018b8 */
[----:B------:R-:W2:Y:S07]  /*4100*/  LDSM.16.M88.4 R204, [R227+UR5+0x9800] ;  /* 0x00980005e3cc783b */ /* 0x000eae0008000200 */
[C---:B------:R-:W-:Y:S08]  /*4110*/  HMMA.16816.F32 R176, R192.reuse, R188, R176 ;  /* 0x000000bcc0b0723c */ /* 0x040ff000000018b0 */
[----:B------:R-:W-:Y:S01]  /*4120*/  HMMA.16816.F32 R172, R192, R190, R172 ;  /* 0x000000bec0ac723c */ /* 0x000fe200000018ac */
[----:B------:R-:W2:Y:S04]  /*4130*/  LDSM.16.M88.4 R192, [R226+0x4000] ;  /* 0x00400000e2c0783b */ /* 0x000ea80000000200 */
[----:B------:R-:W2:Y:S03]  /*4140*/  LDSM.16.M88.4 R188, [R226+0x6000] ;  /* 0x00600000e2bc783b */ /* 0x000ea60000000200 */
[-C--:B---3--:R-:W-:Y:S08]  /*4150*/  HMMA.16816.F32 R4, R16, R32.reuse, R4 ;  /* 0x000000201004723c */ /* 0x088ff00000001804 */
[C---:B-1----:R-:W-:Y:S08]  /*4160*/  HMMA.16816.F32 R20, R28.reuse, R32, R20 ;  /* 0x000000201c14723c */ /* 0x042ff00000001814 */
[C---:B------:R-:W-:Y:S08]  /*4170*/  HMMA.16816.F32 R184, R28.reuse, R34, R184 ;  /* 0x000000221cb8723c */ /* 0x040ff000000018b8 */
[C---:B----4-:R-:W-:Y:S08]  /*4180*/  HMMA.16816.F32 R176, R28.reuse, R24, R176 ;  /* 0x000000181cb0723c */ /* 0x050ff000000018b0 */
[----:B------:R-:W-:Y:S01]  /*4190*/  HMMA.16816.F32 R172, R28, R26, R172 ;  /* 0x0000001a1cac723c */ /* 0x000fe200000018ac */
[----:B------:R-:W-:Y:S07]  /*41a0*/  LDSM.16.M88.4 R28, [R0+0x6000] ;  /* 0x00600000001c783b */ /* 0x000fee0000000200 */
[C---:B------:R-:W-:Y:S01]  /*41b0*/  HMMA.16816.F32 R180, R16.reuse, R34, R180 ;  /* 0x0000002210b4723c */ /* 0x040fe200000018b4 */
[----:B------:R-:W-:Y:S07]  /*41c0*/  LDSM.16.M88.4 R32, [R0+0x4000] ;  /* 0x004000000020783b */ /* 0x000fee0000000200 */
[C---:B------:R-:W-:Y:S08]  /*41d0*/  HMMA.16816.F32 R200, R16.reuse, R24, R200 ;  /* 0x0000001810c8723c */ /* 0x040ff000000018c8 */
[----:B------:R-:W-:Y:S01]  /*41e0*/  HMMA.16816.F32 R196, R16, R26, R196 ;  /* 0x0000001a10c4723c */ /* 0x000fe200000018c4 */
[----:B------:R-:W1:Y:S04]  /*41f0*/  LDSM.16.M88.4 R24, [R221+0x9000] ;  /* 0x00900000dd18783b */ /* 0x000e680000000200 */
[----:B------:R-:W-:Y:S03]  /*4200*/  LDSM.16.M88.4 R16, [R225+0x4000] ;  /* 0x00400000e110783b */ /* 0x000fe60000000200 */
[-C--:B-----5:R-:W-:Y:S08]  /*4210*/  HMMA.16816.F32 R4, R208, R12.reuse, R4 ;  /* 0x0000000cd004723c */ /* 0x0a0ff00000001804 */
[C---:B--2---:R-:W-:Y:S08]  /*4220*/  HMMA.16816.F32 R20, R8.reuse, R12, R20 ;  /* 0x0000000c0814723c */ /* 0x044ff00000001814 */
[C---:B------:R-:W-:Y:S08]  /*4230*/  HMMA.16816.F32 R184, R8.reuse, R14, R184 ;  /* 0x0000000e08b8723c */ /* 0x040ff000000018b8 */
[C---:B------:R-:W-:Y:S08]  /*4240*/  HMMA.16816.F32 R176, R8.reuse, R204, R176 ;  /* 0x000000cc08b0723c */ /* 0x040ff000000018b0 */
[----:B------:R-:W-:Y:S01]  /*4250*/  HMMA.16816.F32 R172, R8, R206, R172 ;  /* 0x000000ce08ac723c */ /* 0x000fe200000018ac */
[----:B------:R-:W2:Y:S07]  /*4260*/  LDSM.16.M88.4 R8, [R220+0x9000] ;  /* 0x00900000dc08783b */ /* 0x000eae0000000200 */
[----:B------:R-:W-:Y:S01]  /*4270*/  HMMA.16816.F32 R180, R208, R14, R180 ;  /* 0x0000000ed0b4723c */ /* 0x000fe200000018b4 */
[----:B------:R-:W3:Y:S07]  /*4280*/  LDSM.16.M88.4 R12, [R225+0x6000] ;  /* 0x00600000e10c783b */ /* 0x000eee0000000200 */
[-C--:B------:R-:W-:Y:S08]  /*4290*/  HMMA.16816.F32 R4, R192, R212.reuse, R4 ;  /* 0x000000d4c004723c */ /* 0x080ff00000001804 */
[----:B------:R-:W-:Y:S08]  /*42a0*/  HMMA.16816.F32 R20, R188, R212, R20 ;  /* 0x000000d4bc14723c */ /* 0x000ff00000001814 */
[C---:B------:R-:W-:Y:S08]  /*42b0*/  HMMA.16816.F32 R200, R208.reuse, R204, R200 ;  /* 0x000000ccd0c8723c */ /* 0x040ff000000018c8 */
[----:B------:R-:W-:Y:S01]  /*42c0*/  HMMA.16816.F32 R196, R208, R206, R196 ;  /* 0x000000ced0c4723c */ /* 0x000fe200000018c4 */
[----:B------:R-:W4:Y:S07]  /*42d0*/  LDSM.16.M88.4 R204, [R222+0x9800] ;  /* 0x00980000decc783b */ /* 0x000f2e0000000200 */
[-C--:B------:R-:W-:Y:S08]  /*42e0*/  HMMA.16816.F32 R180, R192, R214.reuse, R180 ;  /* 0x000000d6c0b4723c */ /* 0x080ff000000018b4 */
[----:B------:R-:W-:Y:S08]  /*42f0*/  HMMA.16816.F32 R184, R188, R214, R184 ;  /* 0x000000d6bcb8723c */ /* 0x000ff000000018b8 */
[-C--:B-1----:R-:W-:Y:S08]  /*4300*/  HMMA.16816.F32 R4, R32, R24.reuse, R4 ;  /* 0x000000182004723c */ /* 0x082ff00000001804 */
[----:B------:R-:W-:Y:S08]  /*4310*/  HMMA.16816.F32 R20, R28, R24, R20 ;  /* 0x000000181c14723c */ /* 0x000ff00000001814 */
[-C--:B------:R-:W-:Y:S08]  /*4320*/  HMMA.16816.F32 R180, R32, R26.reuse, R180 ;  /* 0x0000001a20b4723c */ /* 0x080ff000000018b4 */
[----:B------:R-:W-:Y:S01]  /*4330*/  HMMA.16816.F32 R184, R28, R26, R184 ;  /* 0x0000001a1cb8723c */ /* 0x000fe200000018b8 */
[----:B------:R-:W1:Y:S07]  /*4340*/  LDSM.16.M88.4 R24, [R221+0x9800] ;  /* 0x00980000dd18783b */ /* 0x000e6e0000000200 */
[-C--:B--2---:R-:W-:Y:S08]  /*4350*/  HMMA.16816.F32 R4, R16, R8.reuse, R4 ;  /* 0x000000081004723c */ /* 0x084ff00000001804 */
[----:B---3--:R-:W-:Y:S08]  /*4360*/  HMMA.16816.F32 R20, R12, R8, R20 ;  /* 0x000000080c14723c */ /* 0x008ff00000001814 */
[----:B----4-:R-:W-:Y:S03]  /*4370*/  HMMA.16816.F32 R176, R188, R204, R176 ;  /* 0x000000ccbcb0723c */ /* 0x010fe600000018b0 */
[----:B------:R-:W-:Y:S01]  /*4380*/  FMUL.FTZ R0, R4, UR4 ;  /* 0x0000000404007c20 */ /* 0x000fe20008410000 */
[----:B------:R-:W-:Y:S01]  /*4390*/  FMUL.FTZ R2, R5, UR4 ;  /* 0x0000000405027c20 */ /* 0x000fe20008410000 */
[----:B------:R-:W-:Y:S01]  /*43a0*/  FMUL.FTZ R8, R6, UR4 ;  /* 0x0000000406087c20 */ /* 0x000fe20008410000 */
[----:B------:R-:W-:-:S02]  /*43b0*/  FMUL.FTZ R9, R7, UR4 ;  /* 0x0000000407097c20 */ /* 0x000fc40008410000 */
[----:B------:R-:W2:Y:S01]  /*43c0*/  LDSM.16.M88.4 R4, [R220+0x9800] ;  /* 0x00980000dc04783b */ /* 0x000ea20000000200 */
[----:B------:R-:W-:Y:S01]  /*43d0*/  HMMA.16816.F32 R172, R188, R206, R172 ;  /* 0x000000cebcac723c */ /* 0x000fe200000018ac */
[----:B------:R-:W-:Y:S01]  /*43e0*/  MUFU.TANH R0, R0 ;  /* 0x0000000000007308 */ /* 0x000fe20000002400 */
[----:B------:R-:W-:Y:S01]  /*43f0*/  FMUL.FTZ R21, R21, UR4 ;  /* 0x0000000415157c20 */ /* 0x000fe20008410000 */
[----:B------:R-:W-:Y:S01]  /*4400*/  FMUL.FTZ R23, R23, UR4 ;  /* 0x0000000417177c20 */ /* 0x000fe20008410000 */
[----:B------:R-:W-:Y:S01]  /*4410*/  FMUL.FTZ R20, R20, UR4 ;  /* 0x0000000414147c20 */ /* 0x000fe20008410000 */
[----:B------:R-:W-:Y:S01]  /*4420*/  FMUL.FTZ R22, R22, UR4 ;  /* 0x0000000416167c20 */ /* 0x000fe20008410000 */
[----:B------:R-:W-:-:S04]  /*4430*/  DEPBAR.LE SB0, 0x0 ;  /* 0x000080000000791a */ /* 0x000fc80000000000 */
[----:B------:R-:W-:Y:S01]  /*4440*/  HMMA.16816.F32 R200, R192, R204, R200 ;  /* 0x000000ccc0c8723c */ /* 0x000fe200000018c8 */
[----:B------:R-:W3:Y:S07]  /*4450*/  MUFU.TANH R21, R21 ;  /* 0x0000001500157308 */ /* 0x000eee0000002400 */
[----:B-1----:R-:W-:Y:S01]  /*4460*/  HMMA.16816.F32 R176, R28, R24, R176 ;  /* 0x000000181cb0723c */ /* 0x002fe200000018b0 */
[----:B------:R-:W1:Y:S07]  /*4470*/  MUFU.TANH R23, R23 ;  /* 0x0000001700177308 */ /* 0x000e6e0000002400 */
[----:B------:R-:W-:Y:S01]  /*4480*/  HMMA.16816.F32 R196, R192, R206, R196 ;  /* 0x000000cec0c4723c */ /* 0x000fe200000018c4 */
[----:B------:R-:W4:Y:S07]  /*4490*/  MUFU.TANH R20, R20 ;  /* 0x0000001400147308 */ /* 0x000f2e0000002400 */
[----:B------:R-:W-:Y:S01]  /*44a0*/  HMMA.16816.F32 R172, R28, R26, R172 ;  /* 0x0000001a1cac723c */ /* 0x000fe200000018ac */
[----:B------:R-:W5:Y:S07]  /*44b0*/  MUFU.TANH R22, R22 ;  /* 0x0000001600167308 */ /* 0x000f6e0000002400 */
[----:B------:R-:W-:Y:S01]  /*44c0*/  HMMA.16816.F32 R184, R12, R10, R184 ;  /* 0x0000000a0cb8723c */ /* 0x000fe200000018b8 */
[----:B------:R-:W-:Y:S07]  /*44d0*/  MUFU.TANH R2, R2 ;  /* 0x0000000200027308 */ /* 0x000fee0000002400 */
[----:B------:R-:W-:Y:S01]  /*44e0*/  HMMA.16816.F32 R200, R32, R24, R200 ;  /* 0x0000001820c8723c */ /* 0x000fe200000018c8 */
[----:B------:R-:W-:Y:S07]  /*44f0*/  MUFU.TANH R8, R8 ;  /* 0x0000000800087308 */ /* 0x000fee0000002400 */
[----:B--2---:R-:W-:Y:S01]  /*4500*/  HMMA.16816.F32 R176, R12, R4, R176 ;  /* 0x000000040cb0723c */ /* 0x004fe200000018b0 */
[----:B------:R-:W-:Y:S02]  /*4510*/  MUFU.TANH R9, R9 ;  /* 0x0000000900097308 */ /* 0x000fe40000002400 */
[----:B------:R-:W-:Y:S01]  /*4520*/  FMUL.FTZ R28, R184, UR4 ;  /* 0x00000004b81c7c20 */ /* 0x000fe20008410000 */
[----:B------:R-:W-:Y:S01]  /*4530*/  FMUL.FTZ R24, R186, UR4 ;  /* 0x00000004ba187c20 */ /* 0x000fe20008410000 */
[----:B------:R-:W-:Y:S01]  /*4540*/  FMUL.FTZ R29, R185, UR4 ;  /* 0x00000004b91d7c20 */ /* 0x000fe20008410000 */
[----:B------:R-:W-:-:S02]  /*4550*/  FMUL.FTZ R25, R187, UR4 ;  /* 0x00000004bb197c20 */ /* 0x000fc40008410000 */
[----:B------:R-:W-:Y:S01]  /*4560*/  HMMA.16816.F32 R196, R32, R26, R196 ;  /* 0x0000001a20c4723c */ /* 0x000fe200000018c4 */
[----:B------:R-:W2:Y:S07]  /*4570*/  MUFU.TANH R28, R28 ;  /* 0x0000001c001c7308 */ /* 0x000eae0000002400 */
[----:B------:R-:W-:Y:S01]  /*4580*/  HMMA.16816.F32 R172, R12, R6, R172 ;  /* 0x000000060cac723c */ /* 0x000fe200000018ac */
[----:B------:R-:W-:Y:S01]  /*4590*/  IMAD R13, R164, 0x20, R241 ;  /* 0x00000020a40d7824 */ /* 0x000fe200078e02f1 */
[----:B------:R-:W2:Y:S01]  /*45a0*/  MUFU.TANH R24, R24 ;  /* 0x0000001800187308 */ /* 0x000ea20000002400 */
[----:B------:R-:W-:Y:S01]  /*45b0*/  FMUL.FTZ R178, R178, UR4 ;  /* 0x00000004b2b27c20 */ /* 0x000fe20008410000 */
[----:B------:R-:W-:Y:S01]  /*45c0*/  FMUL.FTZ R176, R176, UR4 ;  /* 0x00000004b0b07c20 */ /* 0x000fe20008410000 */
[----:B------:R-:W-:Y:S01]  /*45d0*/  FMUL.FTZ R177, R177, UR4 ;  /* 0x00000004b1b17c20 */ /* 0x000fe20008410000 */
[----:B------:R-:W-:Y:S01]  /*45e0*/  FMUL.FTZ R179, R179, UR4 ;  /* 0x00000004b3b37c20 */ /* 0x000fe20008410000 */
[C---:B------:R-:W-:Y:S01]  /*45f0*/  VIADD R15, R13.reuse, 0xfffffff0 ;  /* 0xfffffff00d0f7836 */ /* 0x040fe20000000000 */
[C---:B------:R-:W-:Y:S02]  /*4600*/  HMMA.16816.F32 R180, R16.reuse, R10, R180 ;  /* 0x0000000a10b4723c */ /* 0x040fe400000018b4 */
[----:B------:R-:W2:Y:S06]  /*4610*/  MUFU.TANH R29, R29 ;  /* 0x0000001d001d7308 */ /* 0x000eac0000002400 */
[----:B------:R-:W-:Y:S01]  /*4620*/  HMMA.16816.F32 R200, R16, R4, R200 ;  /* 0x0000000410c8723c */ /* 0x000fe200000018c8 */
[----:B------:R-:W-:Y:S01]  /*4630*/  VIADD R5, R13, 0xfffffff8 ;  /* 0xfffffff80d057836 */ /* 0x000fe20000000000 */
[----:B------:R-:W2:Y:S01]  /*4640*/  MUFU.TANH R25, R25 ;  /* 0x0000001900197308 */ /* 0x000ea20000002400 */
[----:B------:R-:W-:Y:S01]  /*4650*/  FMUL.FTZ R172, R172, UR4 ;  /* 0x00000004acac7c20 */ /* 0x000fe20008410000 */
[----:B------:R-:W-:Y:S01]  /*4660*/  FMUL.FTZ R173, R173, UR4 ;  /* 0x00000004adad7c20 */ /* 0x000fe20008410000 */
[----:B------:R-:W-:Y:S01]  /*4670*/  FMUL.FTZ R174, R174, UR4 ;  /* 0x00000004aeae7c20 */ /* 0x000fe20008410000 */
[----:B------:R-:W-:-:S02]  /*4680*/  FMUL.FTZ R175, R175, UR4 ;  /* 0x00000004afaf7c20 */ /* 0x000fc40008410000 */
[----:B------:R-:W-:Y:S01]  /*4690*/  HMMA.16816.F32 R196, R16, R6, R196 ;  /* 0x0000000610c4723c */ /* 0x000fe200000018c4 */
[C---:B------:R-:W-:Y:S01]  /*46a0*/  VIADD R18, R13.reuse, 0xffffffe1 ;  /* 0xffffffe10d127836 */ /* 0x040fe20000000000 */
[----:B------:R-:W2:Y:S01]  /*46b0*/  MUFU.TANH R206, R178 ;  /* 0x000000b200ce7308 */ /* 0x000ea20000002400 */
[C---:B------:R-:W-:Y:S02]  /*46c0*/  VIADD R19, R13.reuse, 0xffffffe0 ;  /* 0xffffffe00d137836 */ /* 0x040fe40000000000 */
[----:B------:R-:W-:Y:S01]  /*46d0*/  FMUL.FTZ R10, R180, UR4 ;  /* 0x00000004b40a7c20 */ /* 0x000fe20008410000 */
[C---:B------:R-:W-:Y:S01]  /*46e0*/  VIADD R17, R13.reuse, 0xffffffe8 ;  /* 0xffffffe80d117836 */ /* 0x040fe20000000000 */
[CC--:B------:R-:W-:Y:S01]  /*46f0*/  ISETP.GE.AND P4, PT, R18.reuse, R170.reuse, PT ;  /* 0x000000aa1200720c */ /* 0x0c0fe20003f86270 */
[----:B------:R-:W-:Y:S01]  /*4700*/  VIADD R16, R13, 0xffffffe9 ;  /* 0xffffffe90d107836 */ /* 0x000fe20000000000 */
[-C--:B------:R-:W-:Y:S01]  /*4710*/  ISETP.GE.AND P1, PT, R18, R3.reuse, PT ;  /* 0x000000031200720c */ /* 0x080fe20003f26270 */
[----:B------:R-:W-:Y:S01]  /*4720*/  FMUL.FTZ R11, R181, UR4 ;  /* 0x00000004b50b7c20 */ /* 0x000fe20008410000 */
[----:B------:R-:W2:Y:S01]  /*4730*/  MUFU.TANH R214, R176 ;  /* 0x000000b000d67308 */ /* 0x000ea20000002400 */
[CC--:B------:R-:W-:Y:S01]  /*4740*/  ISETP.GE.AND P0, PT, R19.reuse, R170.reuse, PT ;  /* 0x000000aa1300720c */ /* 0x0c0fe20003f06270 */
[----:B------:R-:W-:Y:S01]  /*4750*/  FMUL.FTZ R193, R200, UR4 ;  /* 0x00000004c8c17c20 */ /* 0x000fe20008410000 */
[-C--:B------:R-:W-:Y:S01]  /*4760*/  ISETP.GE.AND P2, PT, R19, R3.reuse, PT ;  /* 0x000000031300720c */ /* 0x080fe20003f46270 */
[----:B------:R-:W-:Y:S01]  /*4770*/  VIADD R7, R13, 0xfffffff1 ;  /* 0xfffffff10d077836 */ /* 0x000fe20000000000 */
[----:B---3--:R-:W-:Y:S01]  /*4780*/  FSEL R12, R21, -INF , !P4 ;  /* 0xff800000150c7808 */ /* 0x008fe20006000000 */
[----:B------:R-:W-:Y:S01]  /*4790*/  FMUL.FTZ R182, R182, UR4 ;  /* 0x00000004b6b67c20 */ /* 0x000fe20008410000 */
[----:B-1----:R-:W-:Y:S01]  /*47a0*/  FSEL R4, R23, -INF , !P1 ;  /* 0xff80000017047808 */ /* 0x002fe20004800000 */
[----:B------:R-:W1:Y:S01]  /*47b0*/  MUFU.TANH R207, R177 ;  /* 0x000000b100cf7308 */ /* 0x000e620000002400 */
[-C--:B------:R-:W-:Y:S01]  /*47c0*/  ISETP.GE.AND P3, PT, R17, R170.reuse, PT ;  /* 0x000000aa1100720c */ /* 0x080fe20003f66270 */
[----:B------:R-:W-:Y:S01]  /*47d0*/  FMUL.FTZ R183, R183, UR4 ;  /* 0x00000004b7b77c20 */ /* 0x000fe20008410000 */
[----:B----4-:R-:W-:Y:S01]  /*47e0*/  FSEL R20, R20, -INF , !P0 ;  /* 0xff80000014147808 */ /* 0x010fe20004000000 */
[----:B------:R-:W-:Y:S01]  /*47f0*/  VIADD R13, R13, 0xfffffff9 ;  /* 0xfffffff90d0d7836 */ /* 0x000fe20000000000 */
[----:B------:R-:W-:Y:S01]  /*4800*/  ISETP.GE.AND P0, PT, R17, R3, PT ;  /* 0x000000031100720c */ /* 0x000fe20003f06270 */
[----:B------:R-:W-:Y:S01]  /*4810*/  FMUL.FTZ R192, R201, UR4 ;  /* 0x00000004c9c07c20 */ /* 0x000fe20008410000 */
[----:B-----5:R-:W-:Y:S01]  /*4820*/  FSEL R22, R22, -INF , !P2 ;  /* 0xff80000016167808 */ /* 0x020fe20005000000 */
[----:B------:R-:W3:Y:S01]  /*4830*/  MUFU.TANH R204, R179 ;  /* 0x000000b300cc7308 */ /* 0x000ee20000002400 */
[----:B------:R-:W-:-:S02]  /*4840*/  ISETP.GE.AND P2, PT, R16, R170, PT ;  /* 0x000000aa1000720c */ /* 0x000fc40003f46270 */
[----:B--2---:R-:W-:Y:S02]  /*4850*/  FSEL R28, R28, -INF , !P3 ;  /* 0xff8000001c1c7808 */ /* 0x004fe40005800000 */
[-C--:B------:R-:W-:Y:S02]  /*4860*/  ISETP.GE.AND P4, PT, R16, R3.reuse, PT ;  /* 0x000000031000720c */ /* 0x080fe40003f86270 */
[C---:B------:R-:W-:Y:S01]  /*4870*/  ISETP.GE.AND P3, PT, R15.reuse, R3, PT ;  /* 0x000000030f00720c */ /* 0x040fe20003f66270 */
[----:B------:R-:W2:Y:S01]  /*4880*/  MUFU.TANH R209, R172 ;  /* 0x000000ac00d17308 */ /* 0x000ea20000002400 */
[----:B------:R-:W-:Y:S02]  /*4890*/  FSEL R24, R24, -INF , !P0 ;  /* 0xff80000018187808 */ /* 0x000fe40004000000 */
[-C--:B------:R-:W-:Y:S02]  /*48a0*/  ISETP.GE.AND P1, PT, R15, R170.reuse, PT ;  /* 0x000000aa0f00720c */ /* 0x080fe40003f26270 */
[----:B------:R-:W-:-:S02]  /*48b0*/  ISETP.GE.AND P0, PT, R7, R170, PT ;  /* 0x000000aa0700720c */ /* 0x000fc40003f06270 */
[----:B------:R-:W-:Y:S01]  /*48c0*/  FSEL R14, R29, -INF , !P2 ;  /* 0xff8000001d0e7808 */ /* 0x000fe20005000000 */
[----:B------:R-:W4:Y:S01]  /*48d0*/  MUFU.TANH R208, R173 ;  /* 0x000000ad00d07308 */ /* 0x000f220000002400 */
[----:B------:R-:W-:Y:S02]  /*48e0*/  FMNMX3.FTZ R27, R166, R20, R12, !PT ;  /* 0x00000014a61b7276 */ /* 0x000fe4000781000c */
[----:B------:R-:W-:Y:S02]  /*48f0*/  FSEL R6, R25, -INF , !P4 ;  /* 0xff80000019067808 */ /* 0x000fe40006000000 */
[----:B------:R-:W-:Y:S02]  /*4900*/  FSEL R206, R206, -INF , !P3 ;  /* 0xff800000cece7808 */ /* 0x000fe40005800000 */
[----:B------:R-:W-:Y:S01]  /*4910*/  ISETP.GE.AND P2, PT, R7, R3, PT ;  /* 0x000000030700720c */ /* 0x000fe20003f46270 */
[----:B------:R-:W5:Y:S01]  /*4920*/  MUFU.TANH R21, R174 ;  /* 0x000000ae00157308 */ /* 0x000f620000002400 */
[----:B------:R-:W-:-:S02]  /*4930*/  ISETP.GE.AND P4, PT, R5, R170, PT ;  /* 0x000000aa0500720c */ /* 0x000fc40003f86270 */
[----:B------:R-:W-:Y:S02]  /*4940*/  FSEL R214, R214, -INF , !P1 ;  /* 0xff800000d6d67808 */ /* 0x000fe40004800000 */
[----:B------:R-:W-:Y:S02]  /*4950*/  ISETP.GE.AND P3, PT, R13, R170, PT ;  /* 0x000000aa0d00720c */ /* 0x000fe40003f66270 */
[----:B-1----:R-:W-:Y:S01]  /*4960*/  FSEL R207, R207, -INF , !P0 ;  /* 0xff800000cfcf7808 */ /* 0x002fe20004000000 */
[----:B------:R-:W1:Y:S01]  /*4970*/  MUFU.TANH R23, R175 ;  /* 0x000000af00177308 */ /* 0x000e620000002400 */
[----:B------:R-:W-:Y:S02]  /*4980*/  FMNMX3.FTZ R25, R165, R22, R4, !PT ;  /* 0x00000016a5197276 */ /* 0x000fe40007810004 */
[----:B------:R-:W-:Y:S02]  /*4990*/  FMNMX3.FTZ R26, R27, R28, R14, !PT ;  /* 0x0000001c1b1a7276 */ /* 0x000fe4000781000e */
[----:B------:R-:W-:-:S02]  /*49a0*/  ISETP.GE.AND P1, PT, R5, R3, PT ;  /* 0x000000030500720c */ /* 0x000fc40003f26270 */
[----:B------:R-:W-:Y:S01]  /*49b0*/  ISETP.GE.AND P0, PT, R13, R3, PT ;  /* 0x000000030d00720c */ /* 0x000fe20003f06270 */
[----:B------:R-:W1:Y:S01]  /*49c0*/  MUFU.TANH R10, R10 ;  /* 0x0000000a000a7308 */ /* 0x000e620000002400 */
[----:B---3--:R-:W-:Y:S02]  /*49d0*/  FSEL R204, R204, -INF , !P2 ;  /* 0xff800000cccc7808 */ /* 0x008fe40005000000 */
[----:B--2---:R-:W-:Y:S02]  /*49e0*/  FSEL R209, R209, -INF , !P4 ;  /* 0xff800000d1d17808 */ /* 0x004fe40006000000 */
[----:B----4-:R-:W-:Y:S02]  /*49f0*/  FSEL R208, R208, -INF , !P3 ;  /* 0xff800000d0d07808 */ /* 0x010fe40005800000 */
[----:B------:R-:W-:Y:S01]  /*4a00*/  FMNMX3.FTZ R25, R25, R24, R6, !PT ;  /* 0x0000001819197276 */ /* 0x000fe20007810006 */
[----:B------:R-:W2:Y:S01]  /*4a10*/  MUFU.TANH R11, R11 ;  /* 0x0000000b000b7308 */ /* 0x000ea20000002400 */
[----:B------:R-:W-:-:S02]  /*4a20*/  FMNMX3.FTZ R26, R26, R214, R207, !PT ;  /* 0x000000d61a1a7276 */ /* 0x000fc400078100cf */
[----:B-----5:R-:W-:Y:S02]  /*4a30*/  FSEL R201, R21, -INF , !P1 ;  /* 0xff80000015c97808 */ /* 0x020fe40004800000 */
[----:B-1----:R-:W-:Y:S02]  /*4a40*/  FSEL R200, R23, -INF , !P0 ;  /* 0xff80000017c87808 */ /* 0x002fe40004000000 */
[----:B------:R-:W-:Y:S01]  /*4a50*/  FMNMX3.FTZ R212, R25, R206, R204, !PT ;  /* 0x000000ce19d47276 */ /* 0x000fe200078100cc */
[----:B------:R1:W3:Y:S01]  /*4a60*/  MUFU.TANH R205, R182 ;  /* 0x000000b600cd7308 */ /* 0x0002e20000002400 */
[----:B------:R-:W-:-:S07]  /*4a70*/  FMNMX3.FTZ R26, R26, R209, R208, !PT ;  /* 0x000000d11a1a7276 */ /* 0x000fce00078100d0 */
[----:B------:R1:W4:Y:S08]  /*4a80*/  MUFU.TANH R215, R183 ;  /* 0x000000b700d77308 */ /* 0x0003300000002400 */
[----:B------:R-:W1:Y:S01]  /*4a90*/  MUFU.TANH R193, R193 ;  /* 0x000000c100c17308 */ /* 0x000e620000002400 */
[----:B------:R-:W-:Y:S06]  /*4aa0*/  BAR.SYNC.DEFER_BLOCKING 0x0 ;  /* 0x0000000000007b1d */ /* 0x000fec0000010000 */
[----:B--23--:R-:W-:Y:S05]  /*4ab0*/  @!P5 BRA `(.L_x_1063) ;  /* 0x000000000048d947 */ /* 0x00cfea0003800000 */
        /* <DEDUP_REMOVED lines=18> */
.L_x_1063:
[----:B------:R-:W3:Y:S01]  /*4be0*/  SHFL.BFLY PT, R213, R26, 0x2, 0x1f ;  /* 0x0c401f001ad57f89 */ /* 0x000ee200000e0000 */
[----:B------:R-:W-:Y:S01]  /*4bf0*/  FMUL.FTZ R190, R197, UR4 ;  /* 0x00000004c5be7c20 */ /* 0x000fe20008410000 */
[----:B------:R-:W5:Y:S01]  /*4c00*/  MUFU.TANH R192, R192 ;  /* 0x000000c000c07308 */ /* 0x000f620000002400 */
[-C--:B------:R-:W-:Y:S01]  /*4c10*/  ISETP.GE.AND P2, PT, R19, R238.reuse, PT ;  /* 0x000000ee1300720c */ /* 0x080fe20003f46270 */
[----:B------:R-:W-:Y:S01]  /*4c20*/  FMUL.FTZ R191, R196, UR4 ;  /* 0x00000004c4bf7c20 */ /* 0x000fe20008410000 */
[----:B------:R-:W-:Y:S01]  /*4c30*/  FMNMX3.FTZ R212, R212, R201, R200, !PT ;  /* 0x000000c9d4d47276 */ /* 0x000fe200078100c8 */
[----:B------:R-:W-:Y:S01]  /*4c40*/  FMUL.FTZ R189, R202, UR4 ;  /* 0x00000004cabd7c20 */ /* 0x000fe20008410000 */
[----:B------:R-:W-:Y:S01]  /*4c50*/  FSEL R243, R0, -INF , !P2 ;  /* 0xff80000000f37808 */ /* 0x000fe20005000000 */
[----:B------:R-:W-:Y:S01]  /*4c60*/  FMUL.FTZ R188, R203, UR4 ;  /* 0x00000004cbbc7c20 */ /* 0x000fe20008410000 */
[-C--:B------:R-:W-:Y:S01]  /*4c70*/  ISETP.GE.AND P4, PT, R18, R238.reuse, PT ;  /* 0x000000ee1200720c */ /* 0x080fe20003f86270 */
[----:B------:R-:W4:Y:S01]  /*4c80*/  MUFU.TANH R190, R190 ;  /* 0x000000be00be7308 */ /* 0x000f220000002400 */
[----:B------:R-:W-:Y:S01]  /*4c90*/  SHFL.BFLY PT, R21, R212, 0x2, 0x1f ;  /* 0x0c401f00d4157f89 */ /* 0x000fe200000e0000 */
[-C--:B------:R-:W-:Y:S01]  /*4ca0*/  ISETP.GE.AND P2, PT, R16, R238.reuse, PT ;  /* 0x000000ee1000720c */ /* 0x080fe20003f46270 */
[----:B------:R-:W-:Y:S01]  /*4cb0*/  FMUL.FTZ R187, R198, UR4 ;  /* 0x00000004c6bb7c20 */ /* 0x000fe20008410000 */
[----:B------:R-:W-:Y:S01]  /*4cc0*/  ISETP.GE.AND P3, PT, R17, R238, PT ;  /* 0x000000ee1100720c */ /* 0x000fe20003f66270 */
[----:B------:R-:W-:Y:S01]  /*4cd0*/  FMUL.FTZ R186, R199, UR4 ;  /* 0x00000004c7ba7c20 */ /* 0x000fe20008410000 */
[----:B------:R-:W-:Y:S01]  /*4ce0*/  FSEL R241, R2, -INF , !P4 ;  /* 0xff80000002f17808 */ /* 0x000fe20006000000 */
[----:B------:R-:W-:Y:S01]  /*4cf0*/  LDSM.16.MT88.4 R32, [R224+0xa000] ;  /* 0x00a00000e020783b */ /* 0x000fe20000004200 */
[----:B------:R-:W2:Y:S01]  /*4d00*/  MUFU.TANH R191, R191 ;  /* 0x000000bf00bf7308 */ /* 0x000ea20000002400 */
[----:B------:R-:W-:-:S02]  /*4d10*/  FSEL R197, R11, -INF , !P2 ;  /* 0xff8000000bc57808 */ /* 0x000fc40005000000 */
[-C--:B------:R-:W-:Y:S02]  /*4d20*/  ISETP.GE.AND P2, PT, R7, R238.reuse, PT ;  /* 0x000000ee0700720c */ /* 0x080fe40003f46270 */
[----:B------:R-:W-:Y:S02]  /*4d30*/  FSEL R195, R10, -INF , !P3 ;  /* 0xff8000000ac37808 */ /* 0x000fe40005800000 */
[----:B---3--:R-:W-:Y:S01]  /*4d40*/  FMNMX.FTZ R213, R26, R213, !PT ;  /* 0x000000d51ad57209 */ /* 0x008fe20007810000 */
[----:B------:R-:W3:Y:S01]  /*4d50*/  MUFU.TANH R189, R189 ;  /* 0x000000bd00bd7308 */ /* 0x000ee20000002400 */
[----:B------:R-:W-:Y:S02]  /*4d60*/  ISETP.GE.AND P3, PT, R15, R238, PT ;  /* 0x000000ee0f00720c */ /* 0x000fe40003f66270 */
[----:B------:R-:W-:Y:S01]  /*4d70*/  FMNMX3.FTZ R2, R168, R243, R241, !PT ;  /* 0x000000f3a8027276 */ /* 0x000fe200078100f1 */
[----:B------:R-:W3:Y:S01]  /*4d80*/  SHFL.BFLY PT, R0, R213, 0x1, 0x1f ;  /* 0x0c201f00d5007f89 */ /* 0x000ee200000e0000 */
[----:B-----5:R-:W-:-:S02]  /*4d90*/  FSEL R192, R192, -INF , !P2 ;  /* 0xff800000c0c07808 */ /* 0x020fc40005000000 */
[-C--:B------:R-:W-:Y:S01]  /*4da0*/  ISETP.GE.AND P2, PT, R13, R238.reuse, PT ;  /* 0x000000ee0d00720c */ /* 0x080fe20003f46270 */
[----:B------:R-:W5:Y:S01]  /*4db0*/  MUFU.TANH R188, R188 ;  /* 0x000000bc00bc7308 */ /* 0x000f620000002400 */
[----:B-1----:R-:W-:Y:S02]  /*4dc0*/  FSEL R193, R193, -INF , !P3 ;  /* 0xff800000c1c17808 */ /* 0x002fe40005800000 */
[----:B------:R-:W-:Y:S02]  /*4dd0*/  ISETP.GE.AND P1, PT, R19, R171, PT ;  /* 0x000000ab1300720c */ /* 0x000fe40003f26270 */
[----:B------:R-:W-:Y:S02]  /*4de0*/  ISETP.GE.AND P3, PT, R5, R238, PT ;  /* 0x000000ee0500720c */ /* 0x000fe40003f66270 */
[----:B------:R-:W-:Y:S01]  /*4df0*/  FMNMX3.FTZ R2, R2, R195, R197, !PT ;  /* 0x000000c302027276 */ /* 0x000fe200078100c5 */
[----:B------:R-:W1:Y:S01]  /*4e00*/  MUFU.TANH R187, R187 ;  /* 0x000000bb00bb7308 */ /* 0x000e620000002400 */
[----:B------:R-:W-:-:S02]  /*4e10*/  ISETP.GE.AND P0, PT, R18, R171, PT ;  /* 0x000000ab1200720c */ /* 0x000fc40003f06270 */
[----:B----4-:R-:W-:Y:S02]  /*4e20*/  FSEL R190, R190, -INF , !P2 ;  /* 0xff800000bebe7808 */ /* 0x010fe40005000000 */
[----:B------:R-:W-:Y:S02]  /*4e30*/  ISETP.GE.AND P2, PT, R7, R171, PT ;  /* 0x000000ab0700720c */ /* 0x000fe40003f46270 */
[----:B--2---:R-:W-:Y:S01]  /*4e40*/  FSEL R191, R191, -INF , !P3 ;  /* 0xff800000bfbf7808 */ /* 0x004fe20005800000 */
[----:B------:R-:W2:Y:S01]  /*4e50*/  MUFU.TANH R186, R186 ;  /* 0x000000ba00ba7308 */ /* 0x000ea20000002400 */
[----:B------:R-:W-:Y:S02]  /*4e60*/  FMNMX3.FTZ R2, R2, R193, R192, !PT ;  /* 0x000000c102027276 */ /* 0x000fe400078100c0 */
[----:B------:R-:W-:Y:S02]  /*4e70*/  FSEL R7, R8, -INF , !P1 ;  /* 0xff80000008077808 */ /* 0x000fe40004800000 */
[----:B------:R-:W-:-:S02]  /*4e80*/  ISETP.GE.AND P1, PT, R5, R171, PT ;  /* 0x000000ab0500720c */ /* 0x000fc40003f26270 */
[-C--:B------:R-:W-:Y:S02]  /*4e90*/  ISETP.GE.AND P5, PT, R17, R171.reuse, PT ;  /* 0x000000ab1100720c */ /* 0x080fe40003fa6270 */
[----:B------:R-:W-:Y:S02]  /*4ea0*/  ISETP.GE.AND P4, PT, R16, R171, PT ;  /* 0x000000ab1000720c */ /* 0x000fe40003f86270 */
[----:B------:R-:W-:Y:S01]  /*4eb0*/  FSEL R5, R9, -INF , !P0 ;  /* 0xff80000009057808 */ /* 0x000fe20004000000 */
[----:B------:R-:W-:Y:S01]  /*4ec0*/  LDSM.16.MT88.4 R16, [R218] ;  /* 0x00000000da10783b */ /* 0x000fe20000004200 */
[----:B------:R-:W-:Y:S02]  /*4ed0*/  FMNMX3.FTZ R2, R2, R191, R190, !PT ;  /* 0x000000bf02027276 */ /* 0x000fe400078100be */
[----:B---3--:R-:W-:Y:S02]  /*4ee0*/  FMNMX.FTZ R213, R213, R0, !PT ;  /* 0x00000000d5d57209 */ /* 0x008fe40007810000 */
[----:B------:R-:W-:-:S02]  /*4ef0*/  ISETP.GE.AND P3, PT, R15, R171, PT ;  /* 0x000000ab0f00720c */ /* 0x000fc40003f66270 */
[----:B------:R-:W-:Y:S01]  /*4f00*/  FSEL R205, R205, -INF , !P5 ;  /* 0xff800000cdcd7808 */ /* 0x000fe20006800000 */
[----:B------:R-:W3:Y:S01]  /*4f10*/  SHFL.BFLY PT, R15, R2, 0x2, 0x1f ;  /* 0x0c401f00020f7f89 */ /* 0x000ee200000e0000 */
[----:B------:R-:W-:Y:S01]  /*4f20*/  FSEL R215, R215, -INF , !P4 ;  /* 0xff800000d7d77808 */ /* 0x000fe20006000000 */
[----:B------:R-:W-:Y:S01]  /*4f30*/  FMUL.FTZ R211, R213, UR8 ;  /* 0x00000008d5d37c20 */ /* 0x000fe20008410000 */
[----:B------:R-:W-:Y:S02]  /*4f40*/  FMNMX3.FTZ R0, R167, R7, R5, !PT ;  /* 0x00000007a7007276 */ /* 0x000fe40007810005 */
[----:B------:R-:W-:Y:S02]  /*4f50*/  FMNMX.FTZ R212, R212, R21, !PT ;  /* 0x00000015d4d47209 */ /* 0x000fe40007810000 */
[----:B------:R-:W-:Y:S02]  /*4f60*/  ISETP.GE.AND P0, PT, R13, R171, PT ;  /* 0x000000ab0d00720c */ /* 0x000fe40003f06270 */
[----:B------:R-:W-:Y:S01]  /*4f70*/  FSEL R189, R189, -INF , !P3 ;  /* 0xff800000bdbd7808 */ /* 0x000fe20005800000 */
[----:B------:R-:W4:Y:S01]  /*4f80*/  SHFL.BFLY PT, R11, R212, 0x1, 0x1f ;  /* 0x0c201f00d40b7f89 */ /* 0x000f2200000e0000 */
[----:B-----5:R-:W-:-:S02]  /*4f90*/  FSEL R188, R188, -INF , !P2 ;  /* 0xff800000bcbc7808 */ /* 0x020fc40005000000 */
[----:B------:R-:W-:Y:S02]  /*4fa0*/  FMNMX3.FTZ R0, R0, R205, R215, !PT ;  /* 0x000000cd00007276 */ /* 0x000fe400078100d7 */
[----:B-1----:R-:W-:Y:S02]  /*4fb0*/  FSEL R187, R187, -INF , !P1 ;  /* 0xff800000bbbb7808 */ /* 0x002fe40004800000 */
[----:B--2---:R-:W-:Y:S02]  /*4fc0*/  FSEL R186, R186, -INF , !P0 ;  /* 0xff800000baba7808 */ /* 0x004fe40004000000 */
[----:B------:R-:W-:Y:S02]  /*4fd0*/  FMNMX3.FTZ R0, R0, R189, R188, !PT ;  /* 0x000000bd00007276 */ /* 0x000fe400078100bc */
[----:B------:R-:W-:Y:S02]  /*4fe0*/  FSETP.NEU.FTZ.AND P4, PT, R213, -INF , PT ;  /* 0xff800000d500780b */ /* 0x000fe40003f9d000 */
[----:B------:R-:W-:-:S02]  /*4ff0*/  FMNMX3.FTZ R9, R0, R187, R186, !PT ;  /* 0x000000bb00097276 */ /* 0x000fc400078100ba */
[----:B---3--:R-:W-:Y:S02]  /*5000*/  FMNMX.FTZ R2, R2, R15, !PT ;  /* 0x0000000f02027209 */ /* 0x008fe40007810000 */
[----:B------:R-:W-:Y:S01]  /*5010*/  FSEL R13, R213, RZ, P4 ;  /* 0x000000ffd50d7208 */ /* 0x000fe20002000000 */
[----:B------:R-:W1:Y:S01]  /*5020*/  SHFL.BFLY PT, R0, R9, 0x2, 0x1f ;  /* 0x0c401f0009007f89 */ /* 0x000e6200000e0000 */
[----:B------:R-:W-:-:S03]  /*5030*/  FSEL R211, R211, RZ, P4 ;  /* 0x000000ffd3d37208 */ /* 0x000fc60002000000 */
[----:B------:R-:W-:Y:S01]  /*5040*/  FADD.FTZ R13, R166, -R13 ;  /* 0x8000000da60d7221 */ /* 0x000fe20000010000 */
[----:B----4-:R-:W-:Y:S01]  /*5050*/  FMNMX.FTZ R212, R212, R11, !PT ;  /* 0x0000000bd4d47209 */ /* 0x010fe20007810000 */
[--C-:B------:R-:W-:Y:S01]  /*5060*/  FFMA.FTZ R182, R20, UR8, -R211.reuse ;  /* 0x0000000814b67c23 */ /* 0x100fe200080108d3 */
[----:B------:R-:W2:Y:S01]  /*5070*/  SHFL.BFLY PT, R11, R2, 0x1, 0x1f ;  /* 0x0c201f00020b7f89 */ /* 0x000ea200000e0000 */
[----:B------:R-:W-:Y:S01]  /*5080*/  FMUL.FTZ R13, R13, UR8 ;  /* 0x000000080d0d7c20 */ /* 0x000fe20008410000 */
[C---:B------:R-:W-:Y:S01]  /*5090*/  FSETP.NEU.FTZ.AND P0, PT, R212.reuse, -INF , PT ;  /* 0xff800000d400780b */ /* 0x040fe20003f1d000 */
[----:B------:R-:W-:Y:S01]  /*50a0*/  FMUL.FTZ R199, R212, UR8 ;  /* 0x00000008d4c77c20 */ /* 0x000fe20008410000 */
[--C-:B------:R-:W-:Y:S01]  /*50b0*/  FFMA.FTZ R179, R12, UR8, -R211.reuse ;  /* 0x000000080cb37c23 */ /* 0x100fe200080108d3 */
[--C-:B------:R-:W-:Y:S01]  /*50c0*/  FFMA.FTZ R180, R28, UR8, -R211.reuse ;  /* 0x000000081cb47c23 */ /* 0x100fe200080108d3 */
[----:B------:R-:W-:Y:S01]  /*50d0*/  FFMA.FTZ R177, R14, UR8, -R211 ;  /* 0x000000080eb17c23 */ /* 0x000fe200080108d3 */
[----:B------:R-:W3:Y:S01]  /*50e0*/  MUFU.EX2 R185, R13 ;  /* 0x0000000d00b97308 */ /* 0x000ee20000000800 */
[----:B------:R-:W-:Y:S01]  /*50f0*/  FSEL R199, R199, RZ, P0 ;  /* 0x000000ffc7c77208 */ /* 0x000fe20000000000 */
[----:B------:R-:W-:Y:S02]  /*5100*/  LDSM.16.MT88.4 R28, [R219+0xa000] ;  /* 0x00a00000db1c783b */ /* 0x000fe40000004200 */
[----:B------:R-:W-:Y:S02]  /*5110*/  MUFU.EX2 R182, R182 ;  /* 0x000000b600b67308 */ /* 0x000fe40000000800 */
[--C-:B------:R-:W-:Y:S01]  /*5120*/  FFMA.FTZ R176, R4, UR8, -R199.reuse ;  /* 0x0000000804b07c23 */ /* 0x100fe200080108c7 */
[----:B------:R-:W-:Y:S01]  /*5130*/  FSEL R4, R212, RZ, P0 ;  /* 0x000000ffd4047208 */ /* 0x000fe20000000000 */
[--C-:B------:R-:W-:Y:S01]  /*5140*/  FFMA.FTZ R184, R6, UR8, -R199.reuse ;  /* 0x0000000806b87c23 */ /* 0x100fe200080108c7 */
[----:B-1----:R-:W-:Y:S01]  /*5150*/  FMNMX.FTZ R9, R9, R0, !PT ;  /* 0x0000000009097209 */ /* 0x002fe20007810000 */
[--C-:B------:R-:W-:Y:S01]  /*5160*/  FFMA.FTZ R178, R22, UR8, -R199.reuse ;  /* 0x0000000816b27c23 */ /* 0x100fe200080108c7 */
[----:B------:R-:W-:Y:S01]  /*5170*/  FFMA.FTZ R181, R24, UR8, -R199 ;  /* 0x0000000818b57c23 */ /* 0x000fe200080108c7 */
[----:B------:R-:W-:Y:S01]  /*5180*/  FADD.FTZ R4, R165, -R4 ;  /* 0x80000004a5047221 */ /* 0x000fe20000010000 */
[----:B------:R-:W-:Y:S01]  /*5190*/  LDSM.16.MT88.4 R20, [R223] ;  /* 0x00000000df14783b */ /* 0x000fe20000004200 */
[----:B------:R-:W1:Y:S01]  /*51a0*/  MUFU.EX2 R179, R179 ;  /* 0x000000b300b37308 */ /* 0x000e620000000800 */
[----:B---3--:R-:W-:Y:S01]  /*51b0*/  FMUL.FTZ R56, R56, R185 ;  /* 0x000000b938387220 */ /* 0x008fe20000410000 */
[----:B------:R-:W-:Y:S01]  /*51c0*/  FMUL.FTZ R183, R4, UR8 ;  /* 0x0000000804b77c20 */ /* 0x000fe20008410000 */
[----:B------:R-:W3:Y:S01]  /*51d0*/  SHFL.BFLY PT, R0, R9, 0x1, 0x1f ;  /* 0x0c201f0009007f89 */ /* 0x000ee200000e0000 */
[----:B--2---:R-:W-:Y:S01]  /*51e0*/  FMNMX.FTZ R2, R2, R11, !PT ;  /* 0x0000000b02027209 */ /* 0x004fe20007810000 */
[----:B------:R-:W-:Y:S01]  /*51f0*/  MUFU.EX2 R180, R180 ;  /* 0x000000b400b47308 */ /* 0x000fe20000000800 */
[-C--:B------:R-:W-:Y:S01]  /*5200*/  FMUL.FTZ R57, R57, R185.reuse ;  /* 0x000000b939397220 */ /* 0x080fe20000410000 */
[----:B------:R-:W2:Y:S01]  /*5210*/  LDSM.16.MT88.4 R24, [R224+0xb000] ;  /* 0x00b00000e018783b */ /* 0x000ea20000004200 */
[----:B------:R-:W-:Y:S01]  /*5220*/  FSETP.NEU.FTZ.AND P0, PT, R2, -INF , PT ;  /* 0xff8000000200780b */ /* 0x000fe20003f1d000 */
[----:B------:R-:W4:Y:S01]  /*5230*/  MUFU.EX2 R177, R177 ;  /* 0x000000b100b17308 */ /* 0x000f220000000800 */
[-C--:B------:R-:W-:Y:S01]  /*5240*/  FMUL.FTZ R156, R156, R185.reuse ;  /* 0x000000b99c9c7220 */ /* 0x080fe20000410000 */
[----:B------:R-:W5:Y:S01]  /*5250*/  LDSM.16.MT88.4 R12, [R219+0xb000] ;  /* 0x00b00000db0c783b */ /* 0x000f620000004200 */
[----:B------:R-:W-:Y:S01]  /*5260*/  FSEL R11, R2, RZ, P0 ;  /* 0x000000ff020b7208 */ /* 0x000fe20000000000 */
[----:B------:R-:W-:Y:S01]  /*5270*/  MUFU.EX2 R178, R178 ;  /* 0x000000b200b27308 */ /* 0x000fe20000000800 */
[----:B-1----:R-:W-:Y:S01]  /*5280*/  F2FP.F16.F32.PACK_AB R172, R179, R182 ;  /* 0x000000b6b3ac723e */ /* 0x002fe200000000ff */
[-C--:B------:R-:W-:Y:S01]  /*5290*/  FMUL.FTZ R157, R157, R185.reuse ;  /* 0x000000b99d9d7220 */ /* 0x080fe20000410000 */
[-C--:B------:R-:W-:Y:S01]  /*52a0*/  FMUL.FTZ R152, R152, R185.reuse ;  /* 0x000000b998987220 */ /* 0x080fe20000410000 */
[----:B------:R-:W-:Y:S01]  /*52b0*/  FADD.FTZ R164, R168, -R11 ;  /* 0x8000000ba8a47221 */ /* 0x000fe20000010000 */
[----:B------:R-:W-:Y:S01]  /*52c0*/  FMUL.FTZ R168, R2, UR8 ;  /* 0x0000000802a87c20 */ /* 0x000fe20008410000 */
[----:B------:R-:W1:Y:S01]  /*52d0*/  MUFU.EX2 R176, R176 ;  /* 0x000000b000b07308 */ /* 0x000e620000000800 */
[-C--:B------:R-:W-:Y:S01]  /*52e0*/  FMUL.FTZ R153, R153, R185.reuse ;  /* 0x000000b999997220 */ /* 0x080fe20000410000 */
[----:B------:R-:W-:Y:S01]  /*52f0*/  FMUL.FTZ R164, R164, UR8 ;  /* 0x00000008a4a47c20 */ /* 0x000fe20008410000 */
[-C--:B------:R-:W-:Y:S01]  /*5300*/  FMUL.FTZ R140, R140, R185.reuse ;  /* 0x000000b98c8c7220 */ /* 0x080fe20000410000 */
[----:B------:R-:W-:Y:S01]  /*5310*/  FSEL R168, R168, RZ, P0 ;  /* 0x000000ffa8a87208 */ /* 0x000fe20000000000 */
[----:B------:R-:W-:Y:S01]  /*5320*/  MUFU.EX2 R181, R181 ;  /* 0x000000b500b57308 */ /* 0x000fe20000000800 */
[----:B----4-:R-:W-:Y:S01]  /*5330*/  F2FP.F16.F32.PACK_AB R174, R177, R180 ;  /* 0x000000b4b1ae723e */ /* 0x010fe200000000ff */
[-C--:B------:R-:W-:Y:S01]  /*5340*/  FMUL.FTZ R141, R141, R185.reuse ;  /* 0x000000b98d8d7220 */ /* 0x080fe20000410000 */
[----:B---3--:R-:W-:Y:S01]  /*5350*/  FMNMX.FTZ R0, R9, R0, !PT ;  /* 0x0000000009007209 */ /* 0x008fe20007810000 */
[--C-:B------:R-:W-:Y:S01]  /*5360*/  FFMA.FTZ R6, R195, UR8, -R168.reuse ;  /* 0x00000008c3067c23 */ /* 0x100fe200080108a8 */
[--C-:B------:R-:W-:Y:S01]  /*5370*/  FFMA.FTZ R198, R197, UR8, -R168.reuse ;  /* 0x00000008c5c67c23 */ /* 0x100fe200080108a8 */
[----:B------:R-:W3:Y:S01]  /*5380*/  LDSM.16.MT88.4 R8, [R223+0x1000] ;  /* 0x00100000df08783b */ /* 0x000ee20000004200 */
[C---:B------:R-:W-:Y:S01]  /*5390*/  FSETP.NEU.FTZ.AND P0, PT, R0.reuse, -INF , PT ;  /* 0xff8000000000780b */ /* 0x040fe20003f1d000 */
[C---:B------:R-:W-:Y:S01]  /*53a0*/  FMUL.FTZ R196, R0.reuse, UR8 ;  /* 0x0000000800c47c20 */ /* 0x040fe20008410000 */
[----:B------:R4:W-:Y:S01]  /*53b0*/  MUFU.EX2 R197, R6 ;  /* 0x0000000600c57308 */ /* 0x0009e20000000800 */
[--C-:B------:R-:W-:Y:S01]  /*53c0*/  FFMA.FTZ R194, R243, UR8, -R168.reuse ;  /* 0x00000008f3c27c23 */ /* 0x100fe200080108a8 */
[----:B------:R-:W-:Y:S01]  /*53d0*/  FSEL R4, R0, RZ, P0 ;  /* 0x000000ff00047208 */ /* 0x000fe20000000000 */
[----:B------:R-:W-:Y:S01]  /*53e0*/  FFMA.FTZ R241, R241, UR8, -R168 ;  /* 0x00000008f1f17c23 */ /* 0x000fe200080108a8 */
[----:B------:R-:W-:Y:S01]  /*53f0*/  FSEL R196, R196, RZ, P0 ;  /* 0x000000ffc4c47208 */ /* 0x000fe20000000000 */
[----:B------:R-:W2:Y:S01]  /*5400*/  MUFU.EX2 R184, R184 ;  /* 0x000000b800b87308 */ /* 0x000ea20000000800 */
[----:B-1----:R-:W-:Y:S01]  /*5410*/  F2FP.F16.F32.PACK_AB R173, R176, R178 ;  /* 0x000000b2b0ad723e */ /* 0x002fe200000000ff */
[----:B------:R-:W-:Y:S01]  /*5420*/  FADD.FTZ R165, R167, -R4 ;  /* 0x80000004a7a57221 */ /* 0x000fe20000010000 */
[-C--:B------:R-:W-:Y:S01]  /*5430*/  FMUL.FTZ R136, R136, R185.reuse ;  /* 0x000000b988887220 */ /* 0x080fe20000410000 */
[--C-:B------:R-:W-:Y:S01]  /*5440*/  FFMA.FTZ R203, R7, UR8, -R196.reuse ;  /* 0x0000000807cb7c23 */ /* 0x100fe200080108c4 */
[--C-:B------:R-:W-:Y:S01]  /*5450*/  FFMA.FTZ R202, R5, UR8, -R196.reuse ;  /* 0x0000000805ca7c23 */ /* 0x100fe200080108c4 */
[--C-:B------:R-:W-:Y:S01]  /*5460*/  FFMA.FTZ R205, R205, UR8, -R196.reuse ;  /* 0x00000008cdcd7c23 */ /* 0x100fe200080108c4 */
[----:B------:R-:W-:Y:S01]  /*5470*/  FFMA.FTZ R240, R215, UR8, -R196 ;  /* 0x00000008d7f07c23 */ /* 0x000fe200080108c4 */
[----:B------:R-:W-:Y:S01]  /*5480*/  FMUL.FTZ R165, R165, UR8 ;  /* 0x00000008a5a57c20 */ /* 0x000fe20008410000 */
[----:B----4-:R-:W1:Y:S01]  /*5490*/  LDSM.16.MT88.4 R4, [R218+0x1000] ;  /* 0x00100000da04783b */ /* 0x010e620000004200 */
[----:B------:R-:W4:Y:S01]  /*54a0*/  MUFU.EX2 R183, R183 ;  /* 0x000000b700b77308 */ /* 0x000f220000000800 */
[-C--:B------:R-:W-:Y:S01]  /*54b0*/  FMUL.FTZ R137, R137, R185.reuse ;  /* 0x000000b989897220 */ /* 0x080fe20000410000 */
[-C--:B------:R-:W-:Y:S01]  /*54c0*/  FMUL.FTZ R40, R40, R185.reuse ;  /* 0x000000b928287220 */ /* 0x080fe20000410000 */
[----:B------:R-:W-:Y:S01]  /*54d0*/  FMUL.FTZ R41, R41, R185 ;  /* 0x000000b929297220 */ /* 0x000fe20000410000 */
[----:B------:R-:W-:Y:S01]  /*54e0*/  MUFU.EX2 R194, R194 ;  /* 0x000000c200c27308 */ /* 0x000fe20000000800 */
[----:B--2---:R-:W-:Y:S01]  /*54f0*/  F2FP.F16.F32.PACK_AB R175, R184, R181 ;  /* 0x000000b5b8af723e */ /* 0x004fe200000000ff */
[-C--:B------:R-:W-:Y:S01]  /*5500*/  FMUL.FTZ R44, R44, R185.reuse ;  /* 0x000000b92c2c7220 */ /* 0x080fe20000410000 */
[-C--:B------:R-:W-:Y:S01]  /*5510*/  FMUL.FTZ R45, R45, R185.reuse ;  /* 0x000000b92d2d7220 */ /* 0x080fe20000410000 */
[----:B------:R-:W-:Y:S01]  /*5520*/  MUFU.EX2 R195, R241 ;  /* 0x000000f100c37308 */ /* 0x000fe20000000800 */
[-C--:B------:R-:W-:Y:S01]  /*5530*/  FMUL.FTZ R60, R60, R185.reuse ;  /* 0x000000b93c3c7220 */ /* 0x080fe20000410000 */
[-C--:B------:R-:W-:Y:S01]  /*5540*/  FMUL.FTZ R61, R61, R185.reuse ;  /* 0x000000b93d3d7220 */ /* 0x080fe20000410000 */
[-C--:B------:R-:W-:Y:S01]  /*5550*/  FMUL.FTZ R72, R72, R185.reuse ;  /* 0x000000b948487220 */ /* 0x080fe20000410000 */
[----:B------:R-:W2:Y:S01]  /*5560*/  MUFU.EX2 R198, R198 ;  /* 0x000000c600c67308 */ /* 0x000ea20000000800 */
[----:B------:R-:W-:Y:S01]  /*5570*/  FMUL.FTZ R73, R73, R185 ;  /* 0x000000b949497220 */ /* 0x000fe20000410000 */
[-C--:B----4-:R-:W-:Y:S01]  /*5580*/  FMUL.FTZ R58, R58, R183.reuse ;  /* 0x000000b73a3a7220 */ /* 0x090fe20000410000 */
[-C--:B------:R-:W-:Y:S01]  /*5590*/  FMUL.FTZ R59, R59, R183.reuse ;  /* 0x000000b73b3b7220 */ /* 0x080fe20000410000 */
[----:B------:R-:W-:Y:S01]  /*55a0*/  MUFU.EX2 R203, R203 ;  /* 0x000000cb00cb7308 */ /* 0x000fe20000000800 */
[-C--:B------:R-:W-:Y:S01]  /*55b0*/  FMUL.FTZ R158, R158, R183.reuse ;  /* 0x000000b79e9e7220 */ /* 0x080fe20000410000 */
[-C--:B------:R-:W-:Y:S01]  /*55c0*/  FMUL.FTZ R159, R159, R183.reuse ;  /* 0x000000b79f9f7220 */ /* 0x080fe20000410000 */
[-C--:B------:R-:W-:Y:S01]  /*55d0*/  FMUL.FTZ R154, R154, R183.reuse ;  /* 0x000000b79a9a7220 */ /* 0x080fe20000410000 */
[----:B------:R-:W-:Y:S01]  /*55e0*/  MUFU.EX2 R202, R202 ;  /* 0x000000ca00ca7308 */ /* 0x000fe20000000800 */
[-C--:B------:R-:W-:Y:S01]  /*55f0*/  FMUL.FTZ R155, R155, R183.reuse ;  /* 0x000000b79b9b7220 */ /* 0x080fe20000410000 */
[-C--:B------:R-:W-:Y:S01]  /*5600*/  FMUL.FTZ R142, R142, R183.reuse ;  /* 0x000000b78e8e7220 */ /* 0x080fe20000410000 */
[-C--:B------:R-:W-:Y:S01]  /*5610*/  FMUL.FTZ R143, R143, R183.reuse ;  /* 0x000000b78f8f7220 */ /* 0x080fe20000410000 */
[----:B------:R-:W-:Y:S01]  /*5620*/  MUFU.EX2 R205, R205 ;  /* 0x000000cd00cd7308 */ /* 0x000fe20000000800 */
[----:B------:R-:W-:Y:S01]  /*5630*/  FMUL.FTZ R138, R138, R183 ;  /* 0x000000b78a8a7220 */ /* 0x000fe20000410000 */
[----:B--2---:R-:W-:Y:S01]  /*5640*/  F2FP.F16.F32.PACK_AB R166, R198, R197 ;  /* 0x000000c5c6a6723e */ /* 0x004fe200000000ff */
[-C--:B------:R-:W-:Y:S01]  /*5650*/  FMUL.FTZ R139, R139, R183.reuse ;  /* 0x000000b78b8b7220 */ /* 0x080fe20000410000 */
[----:B------:R2:W4:Y:S01]  /*5660*/  MUFU.EX2 R210, R164 ;  /* 0x000000a400d27308 */ /* 0x0005220000000800 */
[-C--:B------:R-:W-:Y:S01]  /*5670*/  FMUL.FTZ R42, R42, R183.reuse ;  /* 0x000000b72a2a7220 */ /* 0x080fe20000410000 */
[-C--:B------:R-:W-:Y:S01]  /*5680*/  FMUL.FTZ R43, R43, R183.reuse ;  /* 0x000000b72b2b7220 */ /* 0x080fe20000410000 */
[-C--:B------:R-:W-:Y:S01]  /*5690*/  FMUL.FTZ R46, R46, R183.reuse ;  /* 0x000000b72e2e7220 */ /* 0x080fe20000410000 */
[----:B------:R5:W3:Y:S01]  /*56a0*/  MUFU.EX2 R215, R165 ;  /* 0x000000a500d77308 */ /* 0x000ae20000000800 */
[-C--:B------:R-:W-:Y:S01]  /*56b0*/  FMUL.FTZ R47, R47, R183.reuse ;  /* 0x000000b72f2f7220 */ /* 0x080fe20000410000 */
[-C--:B------:R-:W-:Y:S01]  /*56c0*/  FMUL.FTZ R62, R62, R183.reuse ;  /* 0x000000b73e3e7220 */ /* 0x080fe20000410000 */
[-C--:B------:R-:W-:Y:S01]  /*56d0*/  FMUL.FTZ R63, R63, R183.reuse ;  /* 0x000000b73f3f7220 */ /* 0x080fe20000410000 */
[----:B------:R-:W1:Y:S01]  /*56e0*/  MUFU.EX2 R240, R240 ;  /* 0x000000f000f07308 */ /* 0x000e620000000800 */
[-C--:B------:R-:W-:Y:S01]  /*56f0*/  FMUL.FTZ R74, R74, R183.reuse ;  /* 0x000000b74a4a7220 */ /* 0x080fe20000410000 */
[----:B------:R-:W-:Y:S01]  /*5700*/  FMUL.FTZ R75, R75, R183 ;  /* 0x000000b74b4b7220 */ /* 0x000fe20000410000 */
[-C--:B------:R-:W-:Y:S01]  /*5710*/  FMUL.FTZ R76, R76, R185.reuse ;  /* 0x000000b94c4c7220 */ /* 0x080fe20000410000 */
[----:B------:R-:W-:Y:S01]  /*5720*/  FMUL.FTZ R77, R77, R185 ;  /* 0x000000b94d4d7220 */ /* 0x000fe20000410000 */
[-C--:B------:R-:W-:Y:S01]  /*5730*/  FMUL.FTZ R78, R78, R183.reuse ;  /* 0x000000b74e4e7220 */ /* 0x080fe20000410000 */
[----:B--2---:R-:W-:Y:S01]  /*5740*/  F2FP.F16.F32.PACK_AB R164, R195, R194 ;  /* 0x000000c2c3a4723e */ /* 0x004fe200000000ff */
[-C--:B----4-:R-:W-:Y:S01]  /*5750*/  FMUL.FTZ R52, R52, R210.reuse ;  /* 0x000000d234347220 */ /* 0x090fe20000410000 */
[-C--:B------:R-:W-:Y:S01]  /*5760*/  FMUL.FTZ R53, R53, R210.reuse ;  /* 0x000000d235357220 */ /* 0x080fe20000410000 */
[----:B------:R-:W-:Y:S01]  /*5770*/  FMUL.FTZ R79, R79, R183 ;  /* 0x000000b74f4f7220 */ /* 0x000fe20000410000 */
[----:B-----5:R-:W-:Y:S01]  /*5780*/  F2FP.F16.F32.PACK_AB R165, R202, R203 ;  /* 0x000000cbcaa5723e */ /* 0x020fe200000000ff */
[-C--:B---3--:R-:W-:Y:S01]  /*5790*/  FMUL.FTZ R54, R54, R215.reuse ;  /* 0x000000d736367220 */ /* 0x088fe20000410000 */
[----:B------:R-:W-:Y:S01]  /*57a0*/  FMUL.FTZ R55, R55, R215 ;  /* 0x000000d737377220 */ /* 0x000fe20000410000 */
[----:B------:R-:W-:Y:S01]  /*57b0*/  FMUL.FTZ R88, R88, R185 ;  /* 0x000000b958587220 */ /* 0x000fe20000410000 */
[----:B-1----:R-:W-:Y:S01]  /*57c0*/  F2FP.F16.F32.PACK_AB R167, R240, R205 ;  /* 0x000000cdf0a7723e */ /* 0x002fe200000000ff */
        /* <DEDUP_REMOVED lines=84> */
[--C-:B------:R-:W-:Y:S01]  /*5d10*/  FFMA.FTZ R206, R206, UR8, -R199.reuse ;  /* 0x00000008cece7c23 */ /* 0x100fe200080108c7 */
[----:B------:R-:W-:Y:S01]  /*5d20*/  FFMA.FTZ R200, R200, UR8, -R199 ;  /* 0x00000008c8c87c23 */ /* 0x000fe200080108c7 */
[----:B------:R-:W-:Y:S01]  /*5d30*/  FFMA.FTZ R194, R239, R210, R194 ;  /* 0x000000d2efc27223 */ /* 0x000fe200000100c2 */
[----:B------:R-:W-:Y:S01]  /*5d40*/  FFMA.FTZ R203, R234, R215, R203 ;  /* 0x000000d7eacb7223 */ /* 0x000fe200000100cb */
[----:B------:R-:W-:Y:S01]  /*5d50*/  FFMA.FTZ R182, R237, R185, R182 ;  /* 0x000000b9edb67223 */ /* 0x000fe200000100b6 */
[----:B------:R-:W-:Y:S01]  /*5d60*/  FFMA.FTZ R183, R235, R183, R178 ;  /* 0x000000b7ebb77223 */ /* 0x000fe200000100b2 */
[----:B------:R-:W-:Y:S01]  /*5d70*/  FADD.FTZ R194, R195, R194 ;  /* 0x000000c2c3c27221 */ /* 0x000fe20000010000 */
[----:B------:R-:W-:Y:S01]  /*5d80*/  HMMA.16816.F32 R52, R164, R16, R52 ;  /* 0x00000010a434723c */ /* 0x000fe20000001834 */
[--C-:B------:R-:W-:Y:S01]  /*5d90*/  FFMA.FTZ R16, R204, UR8, -R199.reuse ;  /* 0x00000008cc107c23 */ /* 0x100fe200080108c7 */
[----:B------:R-:W-:Y:S01]  /*5da0*/  FFMA.FTZ R17, R201, UR8, -R199 ;  /* 0x00000008c9117c23 */ /* 0x000fe200080108c7 */
[----:B------:R1:W-:Y:S01]  /*5db0*/  MUFU.EX2 R204, R206 ;  /* 0x000000ce00cc7308 */ /* 0x0003e20000000800 */
[----:B------:R-:W-:Y:S01]  /*5dc0*/  FADD.FTZ R202, R202, R203 ;  /* 0x000000cbcaca7221 */ /* 0x000fe20000010000 */
[----:B------:R-:W-:Y:S01]  /*5dd0*/  FADD.FTZ R179, R179, R182 ;  /* 0x000000b6b3b37221 */ /* 0x000fe20000010000 */
[----:B------:R-:W-:Y:S01]  /*5de0*/  FADD.FTZ R176, R176, R183 ;  /* 0x000000b7b0b07221 */ /* 0x000fe20000010000 */
[----:B------:R-:W-:Y:S01]  /*5df0*/  MUFU.EX2 R201, R16 ;  /* 0x0000001000c97308 */ /* 0x000fe20000000800 */
[C---:B------:R-:W-:Y:S01]  /*5e00*/  HMMA.16816.F32 R156, R172.reuse, R32, R156 ;  /* 0x00000020ac9c723c */ /* 0x040fe2000000189c */
[----:B------:R-:W-:Y:S01]  /*5e10*/  FADD.FTZ R197, R197, R194 ;  /* 0x000000c2c5c57221 */ /* 0x000fe20000010000 */
[----:B------:R-:W-:Y:S01]  /*5e20*/  FADD.FTZ R205, R205, R202 ;  /* 0x000000cacdcd7221 */ /* 0x000fe20000010000 */
[----:B------:R-:W-:Y:S01]  /*5e30*/  MUFU.EX2 R199, R17 ;  /* 0x0000001100c77308 */ /* 0x000fe20000000800 */
[----:B------:R-:W-:Y:S01]  /*5e40*/  FADD.FTZ R180, R180, R179 ;  /* 0x000000b3b4b47221 */ /* 0x000fe20000010000 */
[----:B------:R-:W-:Y:S01]  /*5e50*/  FADD.FTZ R181, R181, R176 ;  /* 0x000000b0b5b57221 */ /* 0x000fe20000010000 */
[----:B------:R-:W-:Y:S01]  /*5e60*/  FADD.FTZ R197, R198, R197 ;  /* 0x000000c5c6c57221 */ /* 0x000fe20000010000 */
[----:B------:R-:W-:Y:S01]  /*5e70*/  MUFU.EX2 R200, R200 ;  /* 0x000000c800c87308 */ /* 0x000fe20000000800 */
[----:B------:R-:W-:Y:S01]  /*5e80*/  HMMA.16816.F32 R152, R172, R34, R152 ;  /* 0x00000022ac98723c */ /* 0x000fe20000001898 */
[--C-:B-1----:R-:W-:Y:S01]  /*5e90*/  FFMA.FTZ R206, R193, UR8, -R168.reuse ;  /* 0x00000008c1ce7c23 */ /* 0x102fe200080108a8 */
[----:B------:R-:W-:Y:S01]  /*5ea0*/  FFMA.FTZ R193, R191, UR8, -R168 ;  /* 0x00000008bfc17c23 */ /* 0x000fe200080108a8 */
[----:B------:R-:W-:Y:S01]  /*5eb0*/  FADD.FTZ R205, R240, R205 ;  /* 0x000000cdf0cd7221 */ /* 0x000fe20000010000 */
[----:B------:R-:W-:Y:S01]  /*5ec0*/  FADD.FTZ R177, R177, R180 ;  /* 0x000000b4b1b17221 */ /* 0x000fe20000010000 */
[----:B------:R-:W-:-:S03]  /*5ed0*/  FADD.FTZ R181, R184, R181 ;  /* 0x000000b5b8b57221 */ /* 0x000fc60000010000 */
[C---:B------:R-:W-:Y:S01]  /*5ee0*/  HMMA.16816.F32 R140, R172.reuse, R28, R140 ;  /* 0x0000001cac8c723c */ /* 0x040fe2000000188c */
[----:B------:R-:W-:Y:S07]  /*5ef0*/  MUFU.EX2 R193, R193 ;  /* 0x000000c100c17308 */ /* 0x000fee0000000800 */
        /* <DEDUP_REMOVED lines=14> */
[--C-:B------:R-:W-:Y:S01]  /*5fe0*/  FFMA.FTZ R175, R209, UR8, -R211.reuse ;  /* 0x00000008d1af7c23 */ /* 0x100fe200080108d3 */
[----:B------:R-:W-:Y:S01]  /*5ff0*/  FFMA.FTZ R174, R208, UR8, -R211 ;  /* 0x00000008d0ae7c23 */ /* 0x000fe200080108d3 */
[--C-:B------:R-:W-:Y:S01]  /*6000*/  FFMA.FTZ R207, R192, UR8, -R168.reuse ;  /* 0x00000008c0cf7c23 */ /* 0x100fe200080108a8 */
[----:B------:R-:W-:Y:S01]  /*6010*/  FFMA.FTZ R168, R190, UR8, -R168 ;  /* 0x00000008bea87c23 */ /* 0x000fe200080108a8 */
[----:B------:R-:W-:Y:S01]  /*6020*/  MUFU.EX2 R172, R172 ;  /* 0x000000ac00ac7308 */ /* 0x000fe20000000800 */
[----:B------:R-:W-:Y:S01]  /*6030*/  HMMA.16816.F32 R160, R164, R32, R160 ;  /* 0x00000020a4a0723c */ /* 0x000fe200000018a0 */
[--C-:B------:R-:W-:Y:S01]  /*6040*/  FFMA.FTZ R208, R189, UR8, -R196.reuse ;  /* 0x00000008bdd07c23 */ /* 0x100fe200080108c4 */
[--C-:B------:R-:W-:Y:S01]  /*6050*/  FFMA.FTZ R190, R188, UR8, -R196.reuse ;  /* 0x00000008bcbe7c23 */ /* 0x100fe200080108c4 */
[----:B------:R-:W1:Y:S01]  /*6060*/  MUFU.EX2 R173, R173 ;  /* 0x000000ad00ad7308 */ /* 0x000e620000000800 */
[----:B------:R-:W-:Y:S01]  /*6070*/  FFMA.FTZ R189, R186, UR8, -R196 ;  /* 0x00000008babd7c23 */ /* 0x000fe200080108c4 */
[----:B------:R-:W-:-:S02]  /*6080*/  IADD3 R214, PT, PT, R169, -0x1, RZ ;  /* 0xffffffffa9d67810 */ /* 0x000fc40007ffe0ff */
[----:B------:R-:W-:Y:S01]  /*6090*/  MUFU.EX2 R175, R175 ;  /* 0x000000af00af7308 */ /* 0x000fe20000000800 */
[C---:B------:R-:W-:Y:S01]  /*60a0*/  HMMA.16816.F32 R148, R164.reuse, R34, R148 ;  /* 0x00000022a494723c */ /* 0x040fe20000001894 */
[----:B------:R-:W2:Y:S01]  /*60b0*/  LDSM.16.MT88.4 R32, [R224+0xa800] ;  /* 0x00a80000e020783b */ /* 0x000ea20000004200 */
[----:B------:R-:W-:Y:S01]  /*60c0*/  ISETP.NE.AND P0, PT, R214, 0x1, PT ;  /* 0x00000001d600780c */ /* 0x000fe20003f05270 */
[----:B------:R-:W3:Y:S04]  /*60d0*/  MUFU.EX2 R174, R174 ;  /* 0x000000ae00ae7308 */ /* 0x000ee80000000800 */
[----:B------:R4:W-:Y:S01]  /*60e0*/  MUFU.EX2 R192, R206 ;  /* 0x000000ce00c07308 */ /* 0x0009e20000000800 */
[C---:B------:R-:W-:Y:S03]  /*60f0*/  HMMA.16816.F32 R144, R164.reuse, R28, R144 ;  /* 0x0000001ca490723c */ /* 0x040fe60000001890 */
[----:B------:R-:W5:Y:S04]  /*6100*/  MUFU.EX2 R191, R207 ;  /* 0x000000cf00bf7308 */ /* 0x000f680000000800 */
[----:B------:R-:W-:Y:S01]  /*6110*/  MUFU.EX2 R188, R208 ;  /* 0x000000d000bc7308 */ /* 0x000fe20000000800 */
[----:B------:R-:W-:Y:S01]  /*6120*/  HMMA.16816.F32 R132, R164, R30, R132 ;  /* 0x0000001ea484723c */ /* 0x000fe20000001884 */
[----:B------:R-:W5:Y:S02]  /*6130*/  LDSM.16.MT88.4 R28, [R219+0xa800] ;  /* 0x00a80000db1c783b */ /* 0x000f640000004200 */
[----:B------:R-:W-:Y:S01]  /*6140*/  MUFU.EX2 R168, R168 ;  /* 0x000000a800a87308 */ /* 0x000fe20000000800 */
[----:B----4-:R-:W-:-:S03]  /*6150*/  FFMA.FTZ R206, R187, UR8, -R196 ;  /* 0x00000008bbce7c23 */ /* 0x010fc600080108c4 */
[----:B------:R-:W4:Y:S01]  /*6160*/  MUFU.EX2 R187, R190 ;  /* 0x000000be00bb7308 */ /* 0x000f220000000800 */
[C---:B------:R-:W-:Y:S03]  /*6170*/  HMMA.16816.F32 R36, R164.reuse, R20, R36 ;  /* 0x00000014a424723c */ /* 0x040fe60000001824 */
[----:B------:R-:W-:Y:S04]  /*6180*/  MUFU.EX2 R186, R206 ;  /* 0x000000ce00ba7308 */ /* 0x000fe80000000800 */
[----:B------:R-:W4:Y:S01]  /*6190*/  MUFU.EX2 R189, R189 ;  /* 0x000000bd00bd7308 */ /* 0x000f220000000800 */
[C---:B------:R-:W-:Y:S01]  /*61a0*/  HMMA.16816.F32 R48, R164.reuse, R22, R48 ;  /* 0x00000016a430723c */ /* 0x040fe20000001830 */
[----:B------:R-:W-:Y:S07]  /*61b0*/  LDSM.16.MT88.4 R20, [R216] ;  /* 0x00000000d814783b */ /* 0x000fee0000004200 */
[C---:B------:R-:W-:Y:S01]  /*61c0*/  HMMA.16816.F32 R64, R164.reuse, R18, R64 ;  /* 0x00000012a440723c */ /* 0x040fe20000001840 */
[----:B------:R-:W-:Y:S07]  /*61d0*/  LDSM.16.MT88.4 R16, [R218+0x1800] ;  /* 0x00180000da10783b */ /* 0x000fee0000004200 */
[C---:B------:R-:W-:Y:S08]  /*61e0*/  HMMA.16816.F32 R68, R164.reuse, R24, R68 ;  /* 0x00000018a444723c */ /* 0x040ff00000001844 */
[C---:B------:R-:W-:Y:S01]  /*61f0*/  HMMA.16816.F32 R80, R164.reuse, R26, R80 ;  /* 0x0000001aa450723c */ /* 0x040fe20000001850 */
[----:B------:R-:W4:Y:S07]  /*6200*/  LDSM.16.MT88.4 R24, [R217] ;  /* 0x00000000d918783b */ /* 0x000f2e0000004200 */
[C---:B------:R-:W-:Y:S08]  /*6210*/  HMMA.16816.F32 R84, R164.reuse, R12, R84 ;  /* 0x0000000ca454723c */ /* 0x040ff00000001854 */
[C---:B------:R-:W-:Y:S01]  /*6220*/  HMMA.16816.F32 R96, R164.reuse, R14, R96 ;  /* 0x0000000ea460723c */ /* 0x040fe20000001860 */
[----:B------:R-:W4:Y:S07]  /*6230*/  LDSM.16.MT88.4 R12, [R218+0x800] ;  /* 0x00080000da0c783b */ /* 0x000f2e0000004200 */
[C---:B------:R-:W-:Y:S08]  /*6240*/  HMMA.16816.F32 R100, R164.reuse, R8, R100 ;  /* 0x00000008a464723c */ /* 0x040ff00000001864 */
[C---:B------:R-:W-:Y:S01]  /*6250*/  HMMA.16816.F32 R112, R164.reuse, R10, R112 ;  /* 0x0000000aa470723c */ /* 0x040fe20000001870 */
[----:B------:R-:W4:Y:S07]  /*6260*/  LDSM.16.MT88.4 R8, [R224+0xb800] ;  /* 0x00b80000e008783b */ /* 0x000f2e0000004200 */
[C---:B------:R-:W-:Y:S08]  /*6270*/  HMMA.16816.F32 R116, R164.reuse, R4, R116 ;  /* 0x00000004a474723c */ /* 0x040ff00000001874 */
[----:B------:R-:W-:Y:S01]  /*6280*/  HMMA.16816.F32 R128, R164, R6, R128 ;  /* 0x00000006a480723c */ /* 0x000fe20000001880 */
[----:B------:R-:W4:Y:S01]  /*6290*/  LDSM.16.MT88.4 R4, [R219+0xb800] ;  /* 0x00b80000db04783b */ /* 0x000f220000004200 */
[----:B-1----:R-:W-:Y:S01]  /*62a0*/  F2FP.F16.F32.PACK_AB R164, R173, R172 ;  /* 0x000000acada4723e */ /* 0x002fe200000000ff */
[----:B------:R-:W-:Y:S01]  /*62b0*/  FADD.FTZ R172, R172, R177 ;  /* 0x000000b1acac7221 */ /* 0x000fe20000010000 */
[----:B---3--:R-:W-:-:S02]  /*62c0*/  F2FP.F16.F32.PACK_AB R166, R174, R175 ;  /* 0x000000afaea6723e */ /* 0x008fc400000000ff */
[----:B------:R-:W-:Y:S01]  /*62d0*/  F2FP.F16.F32.PACK_AB R165, R201, R204 ;  /* 0x000000ccc9a5723e */ /* 0x000fe200000000ff */
[----:B------:R-:W-:Y:S01]  /*62e0*/  FADD.FTZ R204, R204, R181 ;  /* 0x000000b5cccc7221 */ /* 0x000fe20000010000 */
[----:B------:R-:W-:Y:S01]  /*62f0*/  F2FP.F16.F32.PACK_AB R167, R200, R199 ;  /* 0x000000c7c8a7723e */ /* 0x000fe200000000ff */
[----:B------:R-:W-:Y:S02]  /*6300*/  FADD.FTZ R172, R173, R172 ;  /* 0x000000acadac7221 */ /* 0x000fe40000010000 */
[----:B------:R-:W-:Y:S02]  /*6310*/  FADD.FTZ R204, R201, R204 ;  /* 0x000000ccc9cc7221 */ /* 0x000fe40000010000 */
[----:B------:R-:W-:Y:S02]  /*6320*/  FADD.FTZ R175, R175, R172 ;  /* 0x000000acafaf7221 */ /* 0x000fe40000010000 */
[----:B--2---:R-:W-:Y:S01]  /*6330*/  HMMA.16816.F32 R156, R164, R32, R156 ;  /* 0x00000020a49c723c */ /* 0x004fe2000000189c */
[----:B------:R-:W-:Y:S01]  /*6340*/  FADD.FTZ R199, R199, R204 ;  /* 0x000000ccc7c77221 */ /* 0x000fe20000010000 */
[----:B------:R-:W-:-:S03]  /*6350*/  FADD.FTZ R237, R174, R175 ;  /* 0x000000afaeed7221 */ /* 0x000fc60000010000 */
[----:B------:R-:W-:-:S03]  /*6360*/  FADD.FTZ R235, R200, R199 ;  /* 0x000000c7c8eb7221 */ /* 0x000fc60000010000 */
[C---:B------:R-:W-:Y:S08]  /*6370*/  HMMA.16816.F32 R152, R164.reuse, R34, R152 ;  /* 0x00000022a498723c */ /* 0x040ff00000001898 */
[C---:B-----5:R-:W-:Y:S08]  /*6380*/  HMMA.16816.F32 R140, R164.reuse, R28, R140 ;  /* 0x0000001ca48c723c */ /* 0x060ff0000000188c */
        /* <DEDUP_REMOVED lines=25> */
[----:B------:R-:W-:Y:S01]  /*6520*/  FADD.FTZ R234, R189, R186 ;  /* 0x000000babdea7221 */ /* 0x000fe20000010000 */
[----:B------:R-:W-:-:S05]  /*6530*/  MOV R168, R2 ;  /* 0x0000000200a87202 */ /* 0x000fca0000000f00 */
        /* <DEDUP_REMOVED lines=18> */
[----:B------:R-:W-:-:S14]  /*6660*/  @!P0 BRA `(.L_x_1062) ;  /* 0x0000005000cc8947 */ /* 0x000fdc0003800000 */
[----:B------:R-:W-:-:S04]  /*6670*/  DEPBAR.LE SB0, 0x0 ;  /* 0x000080000000791a */ /* 0x000fc80000000000 */
[C---:B------:R-:W-:Y:S01]  /*6680*/  VIADD R8, R169.reuse, 0xfffffffd ;  /* 0xfffffffda9087836 */ /* 0x040fe20000000000 */
[----:B------:R-:W-:Y:S01]  /*6690*/  BAR.SYNC.DEFER_BLOCKING 0x0 ;  /* 0x0000000000007b1d */ /* 0x000fe20000010000 */
[----:B------:R-:W-:Y:S01]  /*66a0*/  VIADD R168, R228, 0x40 ;  /* 0x00000040e4a87836 */ /* 0x000fe20000000000 */
[----:B------:R-:W-:Y:S01]  /*66b0*/  ISETP.GE.U32.AND P5, PT, R169, 0x4, PT ;  /* 0x00000004a900780c */ /* 0x000fe20003fa6070 */
[C---:B------:R-:W-:Y:S02]  /*66c0*/  IMAD R5, R8.reuse, UR7, RZ ;  /* 0x0000000708057c24 */ /* 0x040fe4000f8e02ff */
[----:B------:R-:W-:-:S04]  /*66d0*/  IMAD.WIDE.U32 R8, R8, UR24, RZ ;  /* 0x0000001808087c25 */ /* 0x000fc8000f8e00ff */
[----:B------:R-:W-:Y:S01]  /*66e0*/  IMAD.IADD R4, R9, 0x1, R5 ;  /* 0x0000000109047824 */ /* 0x000fe200078e0205 */
[----:B------:R-:W-:Y:S01]  /*66f0*/  IADD3 R5, P0, PT, R8, UR26, RZ ;  /* 0x0000001a08057c10 */ /* 0x000fe2000ff1e0ff */
[----:B------:R-:W-:Y:S01]  /*6700*/  @P6 VIADD R168, R228, 0xffffffc0 ;  /* 0xffffffc0e4a86836 */ /* 0x000fe20000000000 */
        /* <DEDUP_REMOVED lines=62> */
[-C--:B------:R-:W-:Y:S08]  /*6af0*/  HMMA.16816.F32 R180, R28, R34.reuse, R180 ;  /* 0x000000221cb4723c */ /* 0x080ff000000018b4 */
[----:B------:R-:W-:Y:S01]  /*6b00*/  HMMA.16816.F32 R176, R16, R34, R176 ;  /* 0x0000002210b0723c */ /* 0x000fe200000018b0 */
[----:B------:R-:W-:Y:S07]  /*6b10*/  LDSM.16.M88.4 R32, [R168+0x4000] ;  /* 0x00400000a820783b */ /* 0x000fee0000000200 */
[C---:B----4-:R-:W-:Y:S08]  /*6b20*/  HMMA.16816.F32 R172, R28.reuse, R24, R172 ;  /* 0x000000181cac723c */ /* 0x050ff000000018ac */
[----:B------:R-:W-:Y:S01]  /*6b30*/  HMMA.16816.F32 R164, R28, R26, R164 ;  /* 0x0000001a1ca4723c */ /* 0x000fe200000018a4 */
[----:B------:R-:W-:Y:S07]  /*6b40*/  LDSM.16.M88.4 R28, [R168+0x6000] ;  /* 0x00600000a81c783b */ /* 0x000fee0000000200 */
[C---:B------:R-:W-:Y:S08]  /*6b50*/  HMMA.16816.F32 R196, R16.reuse, R24, R196 ;  /* 0x0000001810c4723c */ /* 0x040ff000000018c4 */
[----:B------:R-:W-:Y:S01]  /*6b60*/  HMMA.16816.F32 R192, R16, R26, R192 ;  /* 0x0000001a10c0723c */ /* 0x000fe200000018c0 */
[----:B------:R-:W1:Y:S04]  /*6b70*/  LDSM.16.M88.4 R24, [R221+0x9000] ;  /* 0x00900000dd18783b */ /* 0x000e680000000200 */
[----:B------:R-:W-:Y:S03]  /*6b80*/  LDSM.16.M88.4 R16, [R225+0x4000] ;  /* 0x00400000e110783b */ /* 0x000fe60000000200 */
[-C--:B-----5:R-:W-:Y:S08]  /*6b90*/  HMMA.16816.F32 R4, R204, R12.reuse, R4 ;  /* 0x0000000ccc04723c */ /* 0x0a0ff00000001804 */
[C---:B--2---:R-:W-:Y:S08]  /*6ba0*/  HMMA.16816.F32 R20, R8.reuse, R12, R20 ;  /* 0x0000000c0814723c */ /* 0x044ff00000001814 */
[-C--:B------:R-:W-:Y:S08]  /*6bb0*/  HMMA.16816.F32 R180, R8, R14.reuse, R180 ;  /* 0x0000000e08b4723c */ /* 0x080ff000000018b4 */
[----:B------:R-:W-:Y:S01]  /*6bc0*/  HMMA.16816.F32 R176, R204, R14, R176 ;  /* 0x0000000eccb0723c */ /* 0x000fe200000018b0 */
[----:B------:R-:W-:Y:S07]  /*6bd0*/  LDSM.16.M88.4 R12, [R225+0x6000] ;  /* 0x00600000e10c783b */ /* 0x000fee0000000200 */
[C---:B------:R-:W-:Y:S08]  /*6be0*/  HMMA.16816.F32 R172, R8.reuse, R200, R172 ;  /* 0x000000c808ac723c */ /* 0x040ff000000018ac */
[----:B------:R-:W-:Y:S01]  /*6bf0*/  HMMA.16816.F32 R164, R8, R202, R164 ;  /* 0x000000ca08a4723c */ /* 0x000fe200000018a4 */
[----:B------:R-:W2:Y:S07]  /*6c00*/  LDSM.16.M88.4 R8, [R220+0x9000] ;  /* 0x00900000dc08783b */ /* 0x000eae0000000200 */
[-C--:B------:R-:W-:Y:S08]  /*6c10*/  HMMA.16816.F32 R4, R188, R208.reuse, R4 ;  /* 0x000000d0bc04723c */ /* 0x080ff00000001804 */
[----:B------:R-:W-:Y:S08]  /*6c20*/  HMMA.16816.F32 R20, R184, R208, R20 ;  /* 0x000000d0b814723c */ /* 0x000ff00000001814 */
[C---:B------:R-:W-:Y:S08]  /*6c30*/  HMMA.16816.F32 R196, R204.reuse, R200, R196 ;  /* 0x000000c8ccc4723c */ /* 0x040ff000000018c4 */
[----:B------:R-:W-:Y:S01]  /*6c40*/  HMMA.16816.F32 R192, R204, R202, R192 ;  /* 0x000000caccc0723c */ /* 0x000fe200000018c0 */
[----:B------:R-:W3:Y:S07]  /*6c50*/  LDSM.16.M88.4 R200, [R222+0x9800] ;  /* 0x00980000dec8783b */ /* 0x000eee0000000200 */
[-C--:B------:R-:W-:Y:S08]  /*6c60*/  HMMA.16816.F32 R176, R188, R210.reuse, R176 ;  /* 0x000000d2bcb0723c */ /* 0x080ff000000018b0 */
[----:B------:R-:W-:Y:S08]  /*6c70*/  HMMA.16816.F32 R180, R184, R210, R180 ;  /* 0x000000d2b8b4723c */ /* 0x000ff000000018b4 */
[-C--:B-1----:R-:W-:Y:S08]  /*6c80*/  HMMA.16816.F32 R4, R32, R24.reuse, R4 ;  /* 0x000000182004723c */ /* 0x082ff00000001804 */
[----:B------:R-:W-:Y:S08]  /*6c90*/  HMMA.16816.F32 R20, R28, R24, R20 ;  /* 0x000000181c14723c */ /* 0x000ff00000001814 */
[-C--:B------:R-:W-:Y:S08]  /*6ca0*/  HMMA.16816.F32 R176, R32, R26.reuse, R176 ;  /* 0x0000001a20b0723c */ /* 0x080ff000000018b0 */
[----:B------:R-:W-:Y:S01]  /*6cb0*/  HMMA.16816.F32 R180, R28, R26, R180 ;  /* 0x0000001a1cb4723c */ /* 0x000fe200000018b4 */
[----:B------:R-:W1:Y:S07]  /*6cc0*/  LDSM.16.M88.4 R24, [R221+0x9800] ;  /* 0x00980000dd18783b */ /* 0x000e6e0000000200 */
[----:B--2---:R-:W-:Y:S08]  /*6cd0*/  HMMA.16816.F32 R4, R16, R8, R4 ;  /* 0x000000081004723c */ /* 0x004ff00000001804 */
[C---:B---3--:R-:W-:Y:S08]  /*6ce0*/  HMMA.16816.F32 R172, R184.reuse, R200, R172 ;  /* 0x000000c8b8ac723c */ /* 0x048ff000000018ac */
[----:B------:R-:W-:Y:S03]  /*6cf0*/  HMMA.16816.F32 R164, R184, R202, R164 ;  /* 0x000000cab8a4723c */ /* 0x000fe600000018a4 */
[----:B------:R-:W-:Y:S01]  /*6d00*/  FMUL.FTZ R4, R4, UR4 ;  /* 0x0000000404047c20 */ /* 0x000fe20008410000 */
[----:B------:R-:W-:Y:S01]  /*6d10*/  FMUL.FTZ R5, R5, UR4 ;  /* 0x0000000405057c20 */ /* 0x000fe20008410000 */
[----:B------:R-:W-:Y:S01]  /*6d20*/  FMUL.FTZ R168, R6, UR4 ;  /* 0x0000000406a87c20 */ /* 0x000fe20008410000 */
[----:B------:R-:W-:-:S02]  /*6d30*/  FMUL.FTZ R204, R7, UR4 ;  /* 0x0000000407cc7c20 */ /* 0x000fc40008410000 */
[----:B------:R-:W-:Y:S01]  /*6d40*/  HMMA.16816.F32 R20, R12, R8, R20 ;  /* 0x000000080c14723c */ /* 0x000fe20000001814 */
[----:B------:R-:W-:Y:S07]  /*6d50*/  MUFU.TANH R8, R4 ;  /* 0x0000000400087308 */ /* 0x000fee0000002400 */
[----:B------:R-:W-:Y:S01]  /*6d60*/  HMMA.16816.F32 R196, R188, R200, R196 ;  /* 0x000000c8bcc4723c */ /* 0x000fe200000018c4 */
[----:B------:R2:W-:Y:S07]  /*6d70*/  MUFU.TANH R9, R5 ;  /* 0x0000000500097308 */ /* 0x0005ee0000002400 */
[----:B-1----:R-:W-:Y:S01]  /*6d80*/  HMMA.16816.F32 R172, R28, R24, R172 ;  /* 0x000000181cac723c */ /* 0x002fe200000018ac */
[----:B------:R-:W-:Y:S02]  /*6d90*/  MUFU.TANH R168, R168 ;  /* 0x000000a800a87308 */ /* 0x000fe40000002400 */
[----:B------:R-:W-:Y:S01]  /*6da0*/  FMUL.FTZ R21, R21, UR4 ;  /* 0x0000000415157c20 */ /* 0x000fe20008410000 */
[----:B------:R-:W-:Y:S01]  /*6db0*/  FMUL.FTZ R23, R23, UR4 ;  /* 0x0000000417177c20 */ /* 0x000fe20008410000 */
[----:B------:R-:W-:Y:S01]  /*6dc0*/  FMUL.FTZ R20, R20, UR4 ;  /* 0x0000000414147c20 */ /* 0x000fe20008410000 */
[----:B------:R-:W-:-:S02]  /*6dd0*/  FMUL.FTZ R22, R22, UR4 ;  /* 0x0000000416167c20 */ /* 0x000fc40008410000 */
[----:B------:R-:W-:Y:S01]  /*6de0*/  HMMA.16816.F32 R164, R28, R26, R164 ;  /* 0x0000001a1ca4723c */ /* 0x000fe200000018a4 */
[----:B------:R-:W1:Y:S01]  /*6df0*/  S2R R30, SR_TID.X ;  /* 0x00000000001e7919 */ /* 0x000e620000002100 */
[----:B------:R-:W3:Y:S01]  /*6e00*/  MUFU.TANH R21, R21 ;  /* 0x0000001500157308 */ /* 0x000ee20000002400 */
[----:B--2---:R-:W2:Y:S01]  /*6e10*/  LDSM.16.M88.4 R4, [R220+0x9800] ;  /* 0x00980000dc04783b */ /* 0x004ea20000000200 */
[----:B------:R-:W-:-:S04]  /*6e20*/  DEPBAR.LE SB0, 0x0 ;  /* 0x000080000000791a */ /* 0x000fc80000000000 */
[----:B------:R-:W-:Y:S02]  /*6e30*/  HMMA.16816.F32 R192, R188, R202, R192 ;  /* 0x000000cabcc0723c */ /* 0x000fe400000018c0 */
[----:B------:R-:W4:Y:S06]  /*6e40*/  MUFU.TANH R23, R23 ;  /* 0x0000001700177308 */ /* 0x000f2c0000002400 */
[----:B------:R-:W-:Y:S02]  /*6e50*/  HMMA.16816.F32 R180, R12, R10, R180 ;  /* 0x0000000a0cb4723c */ /* 0x000fe400000018b4 */
[----:B------:R-:W-:Y:S06]  /*6e60*/  MUFU.TANH R20, R20 ;  /* 0x0000001400147308 */ /* 0x000fec0000002400 */
[----:B------:R-:W-:Y:S02]  /*6e70*/  HMMA.16816.F32 R196, R32, R24, R196 ;  /* 0x0000001820c4723c */ /* 0x000fe400000018c4 */
[----:B------:R-:W-:Y:S01]  /*6e80*/  MUFU.TANH R22, R22 ;  /* 0x0000001600167308 */ /* 0x000fe20000002400 */
[----:B-1----:R-:W-:-:S05]  /*6e90*/  IMAD.SHL.U32 R30, R30, 0x2, RZ ;  /* 0x000000021e1e7824 */ /* 0x002fca00078e00ff */
[----:B------:R-:W-:Y:S02]  /*6ea0*/  HMMA.16816.F32 R192, R32, R26, R192 ;  /* 0x0000001a20c0723c */ /* 0x000fe400000018c0 */
[----:B------:R-:W-:Y:S01]  /*6eb0*/  MUFU.TANH R204, R204 ;  /* 0x000000cc00cc7308 */ /* 0x000fe20000002400 */
[----:B------:R-:W-:Y:S01]  /*6ec0*/  FMUL.FTZ R25, R183, UR4 ;  /* 0x00000004b7197c20 */ /* 0x000fe20008410000 */
[----:B------:R-:W-:Y:S01]  /*6ed0*/  FMUL.FTZ R28, R180, UR4 ;  /* 0x00000004b41c7c20 */ /* 0x000fe20008410000 */
[----:B------:R-:W-:Y:S01]  /*6ee0*/  FMUL.FTZ R24, R182, UR4 ;  /* 0x00000004b6187c20 */ /* 0x000fe20008410000 */
[----:B------:R-:W-:Y:S02]  /*6ef0*/  FMUL.FTZ R29, R181, UR4 ;  /* 0x00000004b51d7c20 */ /* 0x000fe40008410000 */
[----:B------:R-:W-:Y:S02]  /*6f00*/  HMMA.16816.F32 R176, R16, R10, R176 ;  /* 0x0000000a10b0723c */ /* 0x000fe400000018b0 */
[----:B------:R-:W1:Y:S06]  /*6f10*/  MUFU.TANH R25, R25 ;  /* 0x0000001900197308 */ /* 0x000e6c0000002400 */
[C---:B--2---:R-:W-:Y:S02]  /*6f20*/  HMMA.16816.F32 R172, R12.reuse, R4, R172 ;  /* 0x000000040cac723c */ /* 0x044fe400000018ac */
[----:B------:R-:W2:Y:S06]  /*6f30*/  MUFU.TANH R28, R28 ;  /* 0x0000001c001c7308 */ /* 0x000eac0000002400 */
[----:B------:R-:W-:Y:S01]  /*6f40*/  HMMA.16816.F32 R164, R12, R6, R164 ;  /* 0x000000060ca4723c */ /* 0x000fe200000018a4 */
[----:B------:R-:W-:Y:S01]  /*6f50*/  LOP3.LUT R13, R30, 0x6, RZ, 0xc0, !PT ;  /* 0x000000061e0d7812 */ /* 0x000fe200078ec0ff */
[----:B------:R-:W5:Y:S01]  /*6f60*/  MUFU.TANH R24, R24 ;  /* 0x0000001800187308 */ /* 0x000f620000002400 */
[----:B------:R-:W-:Y:S01]  /*6f70*/  FMUL.FTZ R10, R176, UR4 ;  /* 0x00000004b00a7c20 */ /* 0x000fe20008410000 */
[----:B------:R-:W-:Y:S01]  /*6f80*/  FMUL.FTZ R11, R177, UR4 ;  /* 0x00000004b10b7c20 */ /* 0x000fe20008410000 */
[----:B------:R-:W-:Y:S01]  /*6f90*/  FMUL.FTZ R176, R178, UR4 ;  /* 0x00000004b2b07c20 */ /* 0x000fe20008410000 */
[----:B------:R-:W-:-:S02]  /*6fa0*/  IMAD R13, R214, 0x20, R13 ;  /* 0x00000020d60d7824 */ /* 0x000fc400078e020d */
[----:B------:R-:W-:Y:S01]  /*6fb0*/  FMUL.FTZ R179, R179, UR4 ;  /* 0x00000004b3b37c20 */ /* 0x000fe20008410000 */
[C---:B------:R-:W-:Y:S01]  /*6fc0*/  HMMA.16816.F32 R196, R16.reuse, R4, R196 ;  /* 0x0000000410c4723c */ /* 0x040fe200000018c4 */
[----:B------:R-:W5:Y:S01]  /*6fd0*/  MUFU.TANH R29, R29 ;  /* 0x0000001d001d7308 */ /* 0x000f620000002400 */
[----:B------:R-:W-:Y:S01]  /*6fe0*/  FMUL.FTZ R174, R174, UR4 ;  /* 0x00000004aeae7c20 */ /* 0x000fe20008410000 */
[----:B------:R-:W-:Y:S01]  /*6ff0*/  FMUL.FTZ R172, R172, UR4 ;  /* 0x00000004acac7c20 */ /* 0x000fe20008410000 */
[----:B------:R-:W-:Y:S01]  /*7000*/  FMUL.FTZ R173, R173, UR4 ;  /* 0x00000004adad7c20 */ /* 0x000fe20008410000 */
[----:B------:R-:W-:Y:S02]  /*7010*/  VIADD R5, R13, 0xffffffc9 ;  /* 0xffffffc90d057836 */ /* 0x000fe40000000000 */
[----:B------:R-:W-:Y:S01]  /*7020*/  FMUL.FTZ R175, R175, UR4 ;  /* 0x00000004afaf7c20 */ /* 0x000fe20008410000 */
[----:B------:R-:W-:Y:S01]  /*7030*/  HMMA.16816.F32 R192, R16, R6, R192 ;  /* 0x0000000610c0723c */ /* 0x000fe200000018c0 */
[C---:B------:R-:W-:Y:S01]  /*7040*/  VIADD R17, R13.reuse, 0xffffffc1 ;  /* 0xffffffc10d117836 */ /* 0x040fe20000000000 */
[----:B------:R-:W5:Y:S01]  /*7050*/  MUFU.TANH R202, R174 ;  /* 0x000000ae00ca7308 */ /* 0x000f620000002400 */
[----:B------:R-:W-:-:S02]  /*7060*/  VIADD R19, R13, 0xffffffc0 ;  /* 0xffffffc00d137836 */ /* 0x000fc40000000000 */
[----:B------:R-:W-:Y:S01]  /*7070*/  FMUL.FTZ R164, R164, UR4 ;  /* 0x00000004a4a47c20 */ /* 0x000fe20008410000 */
[----:B------:R-:W-:Y:S01]  /*7080*/  FMUL.FTZ R165, R165, UR4 ;  /* 0x00000004a5a57c20 */ /* 0x000fe20008410000 */
[-C--:B------:R-:W-:Y:S01]  /*7090*/  ISETP.GE.AND P4, PT, R17, R170.reuse, PT ;  /* 0x000000aa1100720c */ /* 0x080fe20003f86270 */
[----:B------:R-:W-:Y:S01]  /*70a0*/  FMUL.FTZ R166, R166, UR4 ;  /* 0x00000004a6a67c20 */ /* 0x000fe20008410000 */
[----:B------:R-:W-:Y:S01]  /*70b0*/  VIADD R7, R13, 0xffffffc8 ;  /* 0xffffffc80d077836 */ /* 0x000fe20000000000 */
[-C--:B------:R-:W-:Y:S01]  /*70c0*/  ISETP.GE.AND P1, PT, R17, R3.reuse, PT ;  /* 0x000000031100720c */ /* 0x080fe20003f26270 */
[----:B------:R-:W5:Y:S01]  /*70d0*/  MUFU.TANH R210, R172 ;  /* 0x000000ac00d27308 */ /* 0x000f620000002400 */
[----:B---3--:R-:W-:Y:S01]  /*70e0*/  FSEL R16, R21, -INF , !P4 ;  /* 0xff80000015107808 */ /* 0x008fe20006000000 */
[----:B------:R-:W-:Y:S01]  /*70f0*/  FMUL.FTZ R167, R167, UR4 ;  /* 0x00000004a7a77c20 */ /* 0x000fe20008410000 */
[-C--:B------:R-:W-:Y:S01]  /*7100*/  ISETP.GE.AND P4, PT, R5, R3.reuse, PT ;  /* 0x000000030500720c */ /* 0x080fe20003f86270 */
[----:B------:R-:W-:Y:S01]  /*7110*/  VIADD R15, R13, 0xffffffd0 ;  /* 0xffffffd00d0f7836 */ /* 0x000fe20000000000 */
[-C--:B------:R-:W-:Y:S01]  /*7120*/  ISETP.GE.AND P0, PT, R19, R170.reuse, PT ;  /* 0x000000aa1300720c */ /* 0x080fe20003f06270 */
[----:B------:R-:W-:Y:S01]  /*7130*/  VIADD R6, R13, 0xffffffd1 ;  /* 0xffffffd10d067836 */ /* 0x000fe20000000000 */
[-C--:B------:R-:W-:Y:S01]  /*7140*/  ISETP.GE.AND P2, PT, R19, R3.reuse, PT ;  /* 0x000000031300720c */ /* 0x080fe20003f46270 */
[----:B------:R-:W3:Y:S01]  /*7150*/  MUFU.TANH R205, R173 ;  /* 0x000000ad00cd7308 */ /* 0x000ee20000002400 */
[----:B----4-:R-:W-:Y:S01]  /*7160*/  FSEL R12, R23, -INF , !P1 ;  /* 0xff800000170c7808 */ /* 0x010fe20004800000 */
[----:B------:R-:W-:Y:S01]  /*7170*/  VIADD R4, R13, 0xffffffd8 ;  /* 0xffffffd80d047836 */ /* 0x000fe20000000000 */
[----:B-1----:R-:W-:Y:S01]  /*7180*/  FSEL R14, R25, -INF , !P4 ;  /* 0xff800000190e7808 */ /* 0x002fe20006000000 */
[----:B------:R-:W-:Y:S01]  /*7190*/  FMUL.FTZ R25, R196, UR4 ;  /* 0x00000004c4197c20 */ /* 0x000fe20008410000 */
[----:B------:R-:W-:Y:S01]  /*71a0*/  ISETP.GE.AND P3, PT, R7, R170, PT ;  /* 0x000000aa0700720c */ /* 0x000fe20003f66270 */
[----:B------:R-:W-:Y:S01]  /*71b0*/  VIADD R13, R13, 0xffffffd9 ;  /* 0xffffffd90d0d7836 */ /* 0x000fe20000000000 */
[----:B------:R-:W-:Y:S01]  /*71c0*/  FSEL R20, R20, -INF , !P0 ;  /* 0xff80000014147808 */ /* 0x000fe20004000000 */
[----:B------:R-:W1:Y:S01]  /*71d0*/  MUFU.TANH R200, R175 ;  /* 0x000000af00c87308 */ /* 0x000e620000002400 */
[----:B------:R-:W-:Y:S01]  /*71e0*/  ISETP.GE.AND P0, PT, R7, R3, PT ;  /* 0x000000030700720c */ /* 0x000fe20003f06270 */
[----:B------:R-:W-:Y:S01]  /*71f0*/  FMUL.FTZ R191, R197, UR4 ;  /* 0x00000004c5bf7c20 */ /* 0x000fe20008410000 */
[----:B------:R-:W-:-:S02]  /*7200*/  FSEL R22, R22, -INF , !P2 ;  /* 0xff80000016167808 */ /* 0x000fc40005000000 */
[-C--:B------:R-:W-:Y:S02]  /*7210*/  ISETP.GE.AND P2, PT, R5, R170.reuse, PT ;  /* 0x000000aa0500720c */ /* 0x080fe40003f46270 */
[----:B--2---:R-:W-:Y:S01]  /*7220*/  FSEL R28, R28, -INF , !P3 ;  /* 0xff8000001c1c7808 */ /* 0x004fe20005800000 */
[----:B------:R-:W2:Y:S01]  /*7230*/  MUFU.TANH R207, R164 ;  /* 0x000000a400cf7308 */ /* 0x000ea20000002400 */
[C---:B------:R-:W-:Y:S02]  /*7240*/  ISETP.GE.AND P3, PT, R15.reuse, R3, PT ;  /* 0x000000030f00720c */ /* 0x040fe40003f66270 */
[----:B-----5:R-:W-:Y:S02]  /*7250*/  FSEL R24, R24, -INF , !P0 ;  /* 0xff80000018187808 */ /* 0x020fe40004000000 */
[-C--:B------:R-:W-:Y:S02]  /*7260*/  ISETP.GE.AND P1, PT, R15, R170.reuse, PT ;  /* 0x000000aa0f00720c */ /* 0x080fe40003f26270 */
[----:B------:R-:W-:Y:S01]  /*7270*/  ISETP.GE.AND P0, PT, R6, R170, PT ;  /* 0x000000aa0600720c */ /* 0x000fe20003f06270 */
[----:B------:R4:W5:Y:S01]  /*7280*/  MUFU.TANH R206, R165 ;  /* 0x000000a500ce7308 */ /* 0x0009620000002400 */
[----:B------:R-:W-:-:S02]  /*7290*/  FSEL R18, R29, -INF , !P2 ;  /* 0xff8000001d127808 */ /* 0x000fc40005000000 */
[----:B------:R-:W-:Y:S02]  /*72a0*/  FMNMX3.FTZ R27, R213, R20, R16, !PT ;  /* 0x00000014d51b7276 */ /* 0x000fe40007810010 */
[----:B------:R-:W-:Y:S02]  /*72b0*/  FSEL R202, R202, -INF , !P3 ;  /* 0xff800000caca7808 */ /* 0x000fe40005800000 */
[----:B------:R-:W-:Y:S01]  /*72c0*/  ISETP.GE.AND P2, PT, R6, R3, PT ;  /* 0x000000030600720c */ /* 0x000fe20003f46270 */
[----:B------:R-:W5:Y:S01]  /*72d0*/  MUFU.TANH R21, R166 ;  /* 0x000000a600157308 */ /* 0x000f620000002400 */
[-C--:B------:R-:W-:Y:S02]  /*72e0*/  ISETP.GE.AND P4, PT, R4, R170.reuse, PT ;  /* 0x000000aa0400720c */ /* 0x080fe40003f86270 */
[----:B------:R-:W-:Y:S02]  /*72f0*/  FSEL R210, R210, -INF , !P1 ;  /* 0xff800000d2d27808 */ /* 0x000fe40004800000 */
[----:B------:R-:W-:-:S02]  /*7300*/  ISETP.GE.AND P3, PT, R13, R170, PT ;  /* 0x000000aa0d00720c */ /* 0x000fc40003f66270 */
[----:B---3--:R-:W-:Y:S01]  /*7310*/  FSEL R205, R205, -INF , !P0 ;  /* 0xff800000cdcd7808 */ /* 0x008fe20004000000 */
[----:B------:R-:W3:Y:S01]  /*7320*/  MUFU.TANH R23, R167 ;  /* 0x000000a700177308 */ /* 0x000ee20000002400 */
[----:B------:R-:W-:Y:S02]  /*7330*/  FMNMX3.FTZ R26, R27, R28, R18, !PT ;  /* 0x0000001c1b1a7276 */ /* 0x000fe40007810012 */
[----:B----4-:R-:W-:Y:S02]  /*7340*/  FMNMX3.FTZ R165, R212, R22, R12, !PT ;  /* 0x00000016d4a57276 */ /* 0x010fe4000781000c */
[-C--:B------:R-:W-:Y:S02]  /*7350*/  ISETP.GE.AND P1, PT, R4, R3.reuse, PT ;  /* 0x000000030400720c */ /* 0x080fe40003f26270 */
[----:B------:R-:W-:Y:S01]  /*7360*/  ISETP.GE.AND P0, PT, R13, R3, PT ;  /* 0x000000030d00720c */ /* 0x000fe20003f06270 */
[----:B------:R-:W4:Y:S01]  /*7370*/  MUFU.TANH R10, R10 ;  /* 0x0000000a000a7308 */ /* 0x000f220000002400 */
[----:B-1----:R-:W-:-:S02]  /*7380*/  FSEL R200, R200, -INF , !P2 ;  /* 0xff800000c8c87808 */ /* 0x002fc40005000000 */
[----:B--2---:R-:W-:Y:S02]  /*7390*/  FSEL R207, R207, -INF , !P4 ;  /* 0xff800000cfcf7808 */ /* 0x004fe40006000000 */
[----:B-----5:R-:W-:Y:S02]  /*73a0*/  FSEL R206, R206, -INF , !P3 ;  /* 0xff800000cece7808 */ /* 0x020fe40005800000 */
[----:B------:R-:W-:Y:S01]  /*73b0*/  FMNMX3.FTZ R165, R165, R24, R14, !PT ;  /* 0x00000018a5a57276 */ /* 0x000fe2000781000e */
[----:B------:R-:W1:Y:S01]  /*73c0*/  MUFU.TANH R11, R11 ;  /* 0x0000000b000b7308 */ /* 0x000e620000002400 */
[----:B------:R-:W-:Y:S02]  /*73d0*/  FMNMX3.FTZ R26, R26, R210, R205, !PT ;  /* 0x000000d21a1a7276 */ /* 0x000fe400078100cd */
[----:B------:R-:W-:Y:S02]  /*73e0*/  FSEL R197, R21, -INF , !P1 ;  /* 0xff80000015c57808 */ /* 0x000fe40004800000 */
[----:B---3--:R-:W-:-:S02]  /*73f0*/  FSEL R196, R23, -INF , !P0 ;  /* 0xff80000017c47808 */ /* 0x008fc40004000000 */
[----:B------:R-:W-:Y:S01]  /*7400*/  FMNMX3.FTZ R165, R165, R202, R200, !PT ;  /* 0x000000caa5a57276 */ /* 0x000fe200078100c8 */
[----:B------:R-:W2:Y:S01]  /*7410*/  MUFU.TANH R176, R176 ;  /* 0x000000b000b07308 */ /* 0x000ea20000002400 */
[----:B------:R-:W-:-:S07]  /*7420*/  FMNMX3.FTZ R21, R26, R207, R206, !PT ;  /* 0x000000cf1a157276 */ /* 0x000fce00078100ce */
[----:B------:R3:W1:Y:S08]  /*7430*/  MUFU.TANH R214, R179 ;  /* 0x000000b300d67308 */ /* 0x0006700000002400 */
[----:B------:R-:W1:Y:S01]  /*7440*/  MUFU.TANH R25, R25 ;  /* 0x0000001900197308 */ /* 0x000e620000002400 */
[----:B------:R-:W-:Y:S06]  /*7450*/  BAR.SYNC.DEFER_BLOCKING 0x0 ;  /* 0x0000000000007b1d */ /* 0x000fec0000010000 */
[----:B--2-4-:R-:W-:Y:S05]  /*7460*/  @!P5 BRA `(.L_x_1064) ;  /* 0x000000000048d947 */ /* 0x014fea0003800000 */
        /* <DEDUP_REMOVED lines=18> */
.L_x_1064:
[----:B------:R-:W-:Y:S01]  /*7590*/  FMNMX3.FTZ R165, R165, R197, R196, !PT ;  /* 0x000000c5a5a57276 */ /* 0x000fe200078100c4 */
[----:B------:R-:W-:Y:S01]  /*75a0*/  FMUL.FTZ R189, R193, UR4 ;  /* 0x00000004c1bd7c20 */ /* 0x000fe20008410000 */
[----:B------:R-:W4:Y:S01]  /*75b0*/  MUFU.TANH R191, R191 ;  /* 0x000000bf00bf7308 */ /* 0x000f220000002400 */
[----:B------:R-:W-:Y:S01]  /*75c0*/  FMUL.FTZ R190, R192, UR4 ;  /* 0x00000004c0be7c20 */ /* 0x000fe20008410000 */
[-C--:B------:R-:W-:Y:S01]  /*75d0*/  ISETP.GE.AND P2, PT, R19, R238.reuse, PT ;  /* 0x000000ee1300720c */ /* 0x080fe20003f46270 */
[----:B------:R-:W5:Y:S01]  /*75e0*/  SHFL.BFLY PT, R26, R165, 0x2, 0x1f ;  /* 0x0c401f00a51a7f89 */ /* 0x000f6200000e0000 */
[-C--:B------:R-:W-:Y:S01]  /*75f0*/  ISETP.GE.AND P4, PT, R17, R238.reuse, PT ;  /* 0x000000ee1100720c */ /* 0x080fe20003f86270 */
[----:B------:R-:W-:Y:S01]  /*7600*/  FMUL.FTZ R188, R198, UR4 ;  /* 0x00000004c6bc7c20 */ /* 0x000fe20008410000 */
[----:B------:R-:W-:Y:S01]  /*7610*/  FSEL R201, R8, -INF , !P2 ;  /* 0xff80000008c97808 */ /* 0x000fe20005000000 */
[----:B------:R-:W-:Y:S01]  /*7620*/  FMUL.FTZ R187, R199, UR4 ;  /* 0x00000004c7bb7c20 */ /* 0x000fe20008410000 */
[----:B------:R-:W3:Y:S01]  /*7630*/  MUFU.TANH R189, R189 ;  /* 0x000000bd00bd7308 */ /* 0x000ee20000002400 */
[----:B------:R-:W-:Y:S01]  /*7640*/  FSEL R193, R9, -INF , !P4 ;  /* 0xff80000009c17808 */ /* 0x000fe20006000000 */
[----:B------:R-:W-:Y:S01]  /*7650*/  FMUL.FTZ R186, R194, UR4 ;  /* 0x00000004c2ba7c20 */ /* 0x000fe20008410000 */
[-C--:B------:R-:W-:Y:S01]  /*7660*/  ISETP.GE.AND P3, PT, R7, R238.reuse, PT ;  /* 0x000000ee0700720c */ /* 0x080fe20003f66270 */
[----:B------:R-:W-:Y:S01]  /*7670*/  FMUL.FTZ R185, R195, UR4 ;  /* 0x00000004c3b97c20 */ /* 0x000fe20008410000 */
[----:B------:R-:W-:Y:S01]  /*7680*/  ISETP.GE.AND P2, PT, R5, R238, PT ;  /* 0x000000ee0500720c */ /* 0x000fe20003f46270 */
[----:B--2---:R-:W-:Y:S01]  /*7690*/  SHFL.BFLY PT, R166, R21, 0x2, 0x1f ;  /* 0x0c401f0015a67f89 */ /* 0x004fe200000e0000 */
[-C--:B------:R-:W-:Y:S01]  /*76a0*/  ISETP.GE.AND P5, PT, R7, R171.reuse, PT ;  /* 0x000000ab0700720c */ /* 0x080fe20003fa6270 */
[----:B------:R-:W2:Y:S01]  /*76b0*/  MUFU.TANH R190, R190 ;  /* 0x000000be00be7308 */ /* 0x000ea20000002400 */
[----:B------:R-:W-:Y:S01]  /*76c0*/  ISETP.GE.AND P4, PT, R5, R171, PT ;  /* 0x000000ab0500720c */ /* 0x000fe20003f86270 */
[----:B------:R-:W-:Y:S01]  /*76d0*/  LDSM.16.MT88.4 R32, [R224+0xa000] ;  /* 0x00a00000e020783b */ /* 0x000fe20000004200 */
[----:B------:R-:W-:-:S02]  /*76e0*/  FMNMX3.FTZ R8, R2, R201, R193, !PT ;  /* 0x000000c902087276 */ /* 0x000fc400078100c1 */
[----:B------:R-:W-:Y:S02]  /*76f0*/  FSEL R7, R10, -INF , !P3 ;  /* 0xff8000000a077808 */ /* 0x000fe40005800000 */
[----:B-1----:R-:W-:Y:S01]  /*7700*/  FSEL R5, R11, -INF , !P2 ;  /* 0xff8000000b057808 */ /* 0x002fe20005000000 */
[----:B------:R-:W1:Y:S01]  /*7710*/  MUFU.TANH R188, R188 ;  /* 0x000000bc00bc7308 */ /* 0x000e620000002400 */
[----:B------:R-:W-:Y:S02]  /*7720*/  ISETP.GE.AND P2, PT, R6, R238, PT ;  /* 0x000000ee0600720c */ /* 0x000fe40003f46270 */
[----:B-----5:R-:W-:Y:S02]  /*7730*/  FMNMX.FTZ R165, R165, R26, !PT ;  /* 0x0000001aa5a57209 */ /* 0x020fe40007810000 */
[----:B------:R-:W-:Y:S02]  /*7740*/  ISETP.GE.AND P3, PT, R15, R238, PT ;  /* 0x000000ee0f00720c */ /* 0x000fe40003f66270 */
[----:B------:R-:W-:Y:S01]  /*7750*/  FMNMX3.FTZ R9, R8, R7, R5, !PT ;  /* 0x0000000708097276 */ /* 0x000fe20007810005 */
[----:B------:R-:W5:Y:S01]  /*7760*/  MUFU.TANH R187, R187 ;  /* 0x000000bb00bb7308 */ /* 0x000f620000002400 */
[----:B----4-:R-:W-:Y:S01]  /*7770*/  FSEL R191, R191, -INF , !P2 ;  /* 0xff800000bfbf7808 */ /* 0x010fe20005000000 */
[----:B------:R-:W4:Y:S01]  /*7780*/  SHFL.BFLY PT, R8, R165, 0x1, 0x1f ;  /* 0x0c201f00a5087f89 */ /* 0x000f2200000e0000 */
[----:B------:R-:W-:-:S02]  /*7790*/  FSEL R192, R25, -INF , !P3 ;  /* 0xff80000019c07808 */ /* 0x000fc40005800000 */
[-C--:B------:R-:W-:Y:S02]  /*77a0*/  ISETP.GE.AND P2, PT, R13, R238.reuse, PT ;  /* 0x000000ee0d00720c */ /* 0x080fe40003f46270 */
[----:B------:R-:W-:Y:S01]  /*77b0*/  ISETP.GE.AND P3, PT, R4, R238, PT ;  /* 0x000000ee0400720c */ /* 0x000fe20003f66270 */
[----:B------:R-:W4:Y:S01]  /*77c0*/  MUFU.TANH R186, R186 ;  /* 0x000000ba00ba7308 */ /* 0x000f220000002400 */
[-C--:B------:R-:W-:Y:S02]  /*77d0*/  ISETP.GE.AND P1, PT, R19, R171.reuse, PT ;  /* 0x000000ab1300720c */ /* 0x080fe40003f26270 */
[----:B------:R-:W-:Y:S02]  /*77e0*/  ISETP.GE.AND P0, PT, R17, R171, PT ;  /* 0x000000ab1100720c */ /* 0x000fe40003f06270 */
[----:B---3--:R-:W-:Y:S02]  /*77f0*/  FSEL R189, R189, -INF , !P2 ;  /* 0xff800000bdbd7808 */ /* 0x008fe40005000000 */
[----:B--2---:R-:W-:Y:S01]  /*7800*/  FSEL R190, R190, -INF , !P3 ;  /* 0xff800000bebe7808 */ /* 0x004fe20005800000 */
[----:B------:R-:W2:Y:S01]  /*7810*/  MUFU.TANH R185, R185 ;  /* 0x000000b900b97308 */ /* 0x000ea20000002400 */
[----:B------:R-:W-:-:S02]  /*7820*/  FMNMX3.FTZ R9, R9, R192, R191, !PT ;  /* 0x000000c009097276 */ /* 0x000fc400078100bf */
[-C--:B------:R-:W-:Y:S02]  /*7830*/  ISETP.GE.AND P2, PT, R6, R171.reuse, PT ;  /* 0x000000ab0600720c */ /* 0x080fe40003f46270 */
[----:B------:R-:W-:Y:S02]  /*7840*/  FSEL R6, R168, -INF , !P1 ;  /* 0xff800000a8067808 */ /* 0x000fe40004800000 */
[-C--:B------:R-:W-:Y:S02]  /*7850*/  ISETP.GE.AND P1, PT, R4, R171.reuse, PT ;  /* 0x000000ab0400720c */ /* 0x080fe40003f26270 */
[----:B------:R-:W-:Y:S02]  /*7860*/  FSEL R4, R204, -INF , !P0 ;  /* 0xff800000cc047808 */ /* 0x000fe40004000000 */
[----:B------:R-:W-:Y:S02]  /*7870*/  FMNMX3.FTZ R9, R9, R190, R189, !PT ;  /* 0x000000be09097276 */ /* 0x000fe400078100bd */
[----:B------:R-:W-:-:S02]  /*7880*/  ISETP.GE.AND P3, PT, R15, R171, PT ;  /* 0x000000ab0f00720c */ /* 0x000fc40003f66270 */
[----:B------:R-:W-:Y:S01]  /*7890*/  FSEL R204, R176, -INF , !P5 ;  /* 0xff800000b0cc7808 */ /* 0x000fe20006800000 */
[----:B------:R-:W3:Y:S01]  /*78a0*/  SHFL.BFLY PT, R168, R9, 0x2, 0x1f ;  /* 0x0c401f0009a87f89 */ /* 0x000ee200000e0000 */
[----:B------:R-:W-:Y:S02]  /*78b0*/  FSEL R214, R214, -INF , !P4 ;  /* 0xff800000d6d67808 */ /* 0x000fe40006000000 */
[----:B------:R-:W-:Y:S02]  /*78c0*/  FMNMX3.FTZ R11, R0, R6, R4, !PT ;  /* 0x00000006000b7276 */ /* 0x000fe40007810004 */
[----:B------:R-:W-:Y:S02]  /*78d0*/  ISETP.GE.AND P0, PT, R13, R171, PT ;  /* 0x000000ab0d00720c */ /* 0x000fe40003f06270 */
[----:B-1----:R-:W-:Y:S02]  /*78e0*/  FSEL R188, R188, -INF , !P3 ;  /* 0xff800000bcbc7808 */ /* 0x002fe40005800000 */
[----:B-----5:R-:W-:-:S02]  /*78f0*/  FSEL R187, R187, -INF , !P2 ;  /* 0xff800000bbbb7808 */ /* 0x020fc40005000000 */
[----:B------:R-:W-:Y:S02]  /*7900*/  FMNMX3.FTZ R10, R11, R204, R214, !PT ;  /* 0x000000cc0b0a7276 */ /* 0x000fe400078100d6 */
[----:B----4-:R-:W-:Y:S02]  /*7910*/  FSEL R186, R186, -INF , !P1 ;  /* 0xff800000baba7808 */ /* 0x010fe40004800000 */
[----:B--2---:R-:W-:Y:S02]  /*7920*/  FSEL R185, R185, -INF , !P0 ;  /* 0xff800000b9b97808 */ /* 0x004fe40004000000 */
[----:B------:R-:W-:Y:S02]  /*7930*/  FMNMX3.FTZ R10, R10, R188, R187, !PT ;  /* 0x000000bc0a0a7276 */ /* 0x000fe400078100bb */
[----:B------:R-:W-:Y:S02]  /*7940*/  FMNMX.FTZ R165, R165, R8, !PT ;  /* 0x00000008a5a57209 */ /* 0x000fe40007810000 */
[----:B------:R-:W-:-:S02]  /*7950*/  FMNMX3.FTZ R8, R10, R186, R185, !PT ;  /* 0x000000ba0a087276 */ /* 0x000fc400078100b9 */
[----:B------:R-:W-:Y:S01]  /*7960*/  FMNMX.FTZ R166, R21, R166, !PT ;  /* 0x000000a615a67209 */ /* 0x000fe20007810000 */
[----:B------:R-:W-:Y:S01]  /*7970*/  FMUL.FTZ R199, R165, UR8 ;  /* 0x00000008a5c77c20 */ /* 0x000fe20008410000 */
[----:B---3--:R-:W-:Y:S01]  /*7980*/  FMNMX.FTZ R168, R9, R168, !PT ;  /* 0x000000a809a87209 */ /* 0x008fe20007810000 */
[----:B------:R-:W1:Y:S01]  /*7990*/  SHFL.BFLY PT, R11, R8, 0x2, 0x1f ;  /* 0x0c401f00080b7f89 */ /* 0x000e6200000e0000 */
[----:B------:R-:W-:-:S03]  /*79a0*/  FSETP.NEU.FTZ.AND P0, PT, R165, -INF , PT ;  /* 0xff800000a500780b */ /* 0x000fc60003f1d000 */
[----:B------:R-:W2:Y:S01]  /*79b0*/  SHFL.BFLY PT, R9, R168, 0x1, 0x1f ;  /* 0x0c201f00a8097f89 */ /* 0x000ea200000e0000 */
[----:B------:R-:W-:Y:S02]  /*79c0*/  FSEL R199, R199, RZ, P0 ;  /* 0x000000ffc7c77208 */ /* 0x000fe40000000000 */
[----:B------:R-:W-:Y:S01]  /*79d0*/  FSEL R13, R165, RZ, P0 ;  /* 0x000000ffa50d7208 */ /* 0x000fe20000000000 */
[----:B------:R-:W3:Y:S02]  /*79e0*/  SHFL.BFLY PT, R17, R166, 0x1, 0x1f ;  /* 0x0c201f00a6117f89 */ /* 0x000ee400000e0000 */
[--C-:B------:R-:W-:Y:S01]  /*79f0*/  FFMA.FTZ R176, R22, UR8, -R199.reuse ;  /* 0x0000000816b07c23 */ /* 0x100fe200080108c7 */
[----:B------:R-:W-:Y:S01]  /*7a00*/  FFMA.FTZ R164, R12, UR8, -R199 ;  /* 0x000000080ca47c23 */ /* 0x000fe200080108c7 */
[----:B------:R-:W-:Y:S01]  /*7a10*/  FADD.FTZ R13, R212, -R13 ;  /* 0x8000000dd40d7221 */ /* 0x000fe20000010000 */
[--C-:B------:R-:W-:Y:S01]  /*7a20*/  FFMA.FTZ R181, R24, UR8, -R199.reuse ;  /* 0x0000000818b57c23 */ /* 0x100fe200080108c7 */
[--C-:B------:R-:W-:Y:S01]  /*7a30*/  FFMA.FTZ R182, R14, UR8, -R199.reuse ;  /* 0x000000080eb67c23 */ /* 0x100fe200080108c7 */
[----:B------:R-:W-:Y:S01]  /*7a40*/  LDSM.16.MT88.4 R24, [R223] ;  /* 0x00000000df18783b */ /* 0x000fe20000004200 */
[----:B------:R-:W-:Y:S01]  /*7a50*/  FMUL.FTZ R183, R13, UR8 ;  /* 0x000000080db77c20 */ /* 0x000fe20008410000 */
[----:B------:R-:W-:Y:S01]  /*7a60*/  MUFU.EX2 R176, R176 ;  /* 0x000000b000b07308 */ /* 0x000fe20000000800 */
[----:B------:R-:W-:Y:S01]  /*7a70*/  FFMA.FTZ R202, R202, UR8, -R199 ;  /* 0x00000008caca7c23 */ /* 0x000fe200080108c7 */
[----:B------:R-:W-:Y:S02]  /*7a80*/  LDSM.16.MT88.4 R12, [R219+0xb000] ;  /* 0x00b00000db0c783b */ /* 0x000fe40000004200 */
[----:B------:R-:W4:Y:S01]  /*7a90*/  MUFU.EX2 R164, R164 ;  /* 0x000000a400a47308 */ /* 0x000f220000000800 */
[----:B-1----:R-:W-:-:S03]  /*7aa0*/  FMNMX.FTZ R8, R8, R11, !PT ;  /* 0x0000000b08087209 */ /* 0x002fc60007810000 */
[----:B------:R-:W-:Y:S01]  /*7ab0*/  MUFU.EX2 R181, R181 ;  /* 0x000000b500b57308 */ /* 0x000fe20000000800 */
[----:B--2---:R-:W-:Y:S01]  /*7ac0*/  FMNMX.FTZ R168, R168, R9, !PT ;  /* 0x00000009a8a87209 */ /* 0x004fe20007810000 */
[----:B------:R-:W1:Y:S02]  /*7ad0*/  SHFL.BFLY PT, R167, R8, 0x1, 0x1f ;  /* 0x0c201f0008a77f89 */ /* 0x000e6400000e0000 */
[----:B------:R-:W2:Y:S01]  /*7ae0*/  MUFU.EX2 R182, R182 ;  /* 0x000000b600b67308 */ /* 0x000ea20000000800 */
[----:B------:R-:W-:Y:S02]  /*7af0*/  FSETP.NEU.FTZ.AND P0, PT, R168, -INF , PT ;  /* 0xff800000a800780b */ /* 0x000fe40003f1d000 */
[----:B---3--:R-:W-:Y:S01]  /*7b00*/  FMNMX.FTZ R166, R166, R17, !PT ;  /* 0x00000011a6a67209 */ /* 0x008fe20007810000 */
[----:B------:R-:W-:Y:S01]  /*7b10*/  MUFU.EX2 R183, R183 ;  /* 0x000000b700b77308 */ /* 0x000fe20000000800 */
[----:B------:R-:W-:Y:S02]  /*7b20*/  FSEL R9, R168, RZ, P0 ;  /* 0x000000ffa8097208 */ /* 0x000fe40000000000 */
[C---:B------:R-:W-:Y:S01]  /*7b30*/  FSETP.NEU.FTZ.AND P4, PT, R166.reuse, -INF , PT ;  /* 0xff800000a600780b */ /* 0x040fe20003f9d000 */
[----:B------:R-:W-:Y:S01]  /*7b40*/  FMUL.FTZ R209, R166, UR8 ;  /* 0x00000008a6d17c20 */ /* 0x000fe20008410000 */
[----:B----4-:R-:W-:Y:S01]  /*7b50*/  F2FP.F16.F32.PACK_AB R173, R164, R176 ;  /* 0x000000b0a4ad723e */ /* 0x010fe200000000ff */
[----:B------:R-:W-:Y:S01]  /*7b60*/  FADD.FTZ R208, R2, -R9 ;  /* 0x8000000902d07221 */ /* 0x000fe20000010000 */
[----:B------:R-:W-:Y:S01]  /*7b70*/  FMUL.FTZ R2, R168, UR8 ;  /* 0x00000008a8027c20 */ /* 0x000fe20008410000 */
[----:B------:R-:W-:-:S02]  /*7b80*/  FSEL R10, R166, RZ, P4 ;  /* 0x000000ffa60a7208 */ /* 0x000fc40002000000 */
[----:B------:R-:W-:Y:S01]  /*7b90*/  FSEL R209, R209, RZ, P4 ;  /* 0x000000ffd1d17208 */ /* 0x000fe20002000000 */
[----:B------:R-:W-:Y:S01]  /*7ba0*/  FMUL.FTZ R208, R208, UR8 ;  /* 0x00000008d0d07c20 */ /* 0x000fe20008410000 */
[----:B------:R-:W-:Y:S01]  /*7bb0*/  FSEL R2, R2, RZ, P0 ;  /* 0x000000ff02027208 */ /* 0x000fe20000000000 */
[----:B------:R-:W-:Y:S01]  /*7bc0*/  FADD.FTZ R10, R213, -R10 ;  /* 0x8000000ad50a7221 */ /* 0x000fe20000010000 */
[----:B--2---:R-:W-:Y:S01]  /*7bd0*/  F2FP.F16.F32.PACK_AB R175, R182, R181 ;  /* 0x000000b5b6af723e */ /* 0x004fe200000000ff */
[--C-:B------:R-:W-:Y:S01]  /*7be0*/  FFMA.FTZ R180, R20, UR8, -R209.reuse ;  /* 0x0000000814b47c23 */ /* 0x100fe200080108d1 */
[--C-:B------:R-:W-:Y:S01]  /*7bf0*/  FFMA.FTZ R179, R16, UR8, -R209.reuse ;  /* 0x0000000810b37c23 */ /* 0x100fe200080108d1 */
[----:B------:R-:W-:Y:S01]  /*7c00*/  FMUL.FTZ R10, R10, UR8 ;  /* 0x000000080a0a7c20 */ /* 0x000fe20008410000 */
[----:B-1----:R-:W-:Y:S01]  /*7c10*/  FMNMX.FTZ R167, R8, R167, !PT ;  /* 0x000000a708a77209 */ /* 0x002fe20007810000 */
[--C-:B------:R-:W-:Y:S01]  /*7c20*/  FFMA.FTZ R194, R201, UR8, -R2.reuse ;  /* 0x00000008c9c27c23 */ /* 0x100fe20008010802 */
[--C-:B------:R-:W-:Y:S01]  /*7c30*/  FFMA.FTZ R178, R28, UR8, -R209.reuse ;  /* 0x000000081cb27c23 */ /* 0x100fe200080108d1 */
[----:B------:R-:W-:Y:S01]  /*7c40*/  FFMA.FTZ R177, R18, UR8, -R209 ;  /* 0x0000000812b17c23 */ /* 0x000fe200080108d1 */
[C---:B------:R-:W-:Y:S01]  /*7c50*/  FSETP.NEU.FTZ.AND P0, PT, R167.reuse, -INF , PT ;  /* 0xff800000a700780b */ /* 0x040fe20003f1d000 */
[----:B------:R-:W-:Y:S01]  /*7c60*/  FMUL.FTZ R195, R167, UR8 ;  /* 0x00000008a7c37c20 */ /* 0x000fe20008410000 */
[----:B------:R-:W1:Y:S01]  /*7c70*/  MUFU.EX2 R184, R10 ;  /* 0x0000000a00b87308 */ /* 0x000e620000000800 */
[--C-:B------:R-:W-:Y:S01]  /*7c80*/  FFMA.FTZ R198, R7, UR8, -R2.reuse ;  /* 0x0000000807c67c23 */ /* 0x100fe20008010802 */
[----:B------:R-:W-:Y:S01]  /*7c90*/  FSEL R211, R167, RZ, P0 ;  /* 0x000000ffa7d37208 */ /* 0x000fe20000000000 */
[--C-:B------:R-:W-:Y:S01]  /*7ca0*/  FFMA.FTZ R201, R5, UR8, -R2.reuse ;  /* 0x0000000805c97c23 */ /* 0x100fe20008010802 */
[----:B------:R-:W-:Y:S01]  /*7cb0*/  FSEL R195, R195, RZ, P0 ;  /* 0x000000ffc3c37208 */ /* 0x000fe20000000000 */
[----:B------:R-:W2:Y:S01]  /*7cc0*/  LDSM.16.MT88.4 R28, [R219+0xa000] ;  /* 0x00a00000db1c783b */ /* 0x000ea20000004200 */
[----:B------:R-:W-:Y:S01]  /*7cd0*/  MUFU.EX2 R180, R180 ;  /* 0x000000b400b47308 */ /* 0x000fe20000000800 */
[----:B------:R-:W-:Y:S01]  /*7ce0*/  FADD.FTZ R211, R0, -R211 ;  /* 0x800000d300d37221 */ /* 0x000fe20000010000 */
[--C-:B------:R-:W-:Y:S01]  /*7cf0*/  FFMA.FTZ R193, R193, UR8, -R2.reuse ;  /* 0x00000008c1c17c23 */ /* 0x100fe20008010802 */
[--C-:B------:R-:W-:Y:S01]  /*7d00*/  FFMA.FTZ R203, R6, UR8, -R195.reuse ;  /* 0x0000000806cb7c23 */ /* 0x100fe200080108c3 */
[--C-:B------:R-:W-:Y:S01]  /*7d10*/  FFMA.FTZ R0, R4, UR8, -R195.reuse ;  /* 0x0000000804007c23 */ /* 0x100fe200080108c3 */
[----:B------:R-:W3:Y:S01]  /*7d20*/  LDSM.16.MT88.4 R20, [R218] ;  /* 0x00000000da14783b */ /* 0x000ee20000004200 */
[----:B------:R-:W4:Y:S01]  /*7d30*/  MUFU.EX2 R179, R179 ;  /* 0x000000b300b37308 */ /* 0x000f220000000800 */
[--C-:B------:R-:W-:Y:S01]  /*7d40*/  FFMA.FTZ R204, R204, UR8, -R195.reuse ;  /* 0x00000008cccc7c23 */ /* 0x100fe200080108c3 */
[----:B------:R-:W-:Y:S01]  /*7d50*/  FMUL.FTZ R211, R211, UR8 ;  /* 0x00000008d3d37c20 */ /* 0x000fe20008410000 */
[----:B------:R-:W5:Y:S01]  /*7d60*/  LDSM.16.MT88.4 R16, [R224+0xb000] ;  /* 0x00b00000e010783b */ /* 0x000f620000004200 */
[----:B------:R-:W-:Y:S01]  /*7d70*/  MUFU.EX2 R178, R178 ;  /* 0x000000b200b27308 */ /* 0x000fe20000000800 */
[--C-:B------:R-:W-:Y:S01]  /*7d80*/  FFMA.FTZ R213, R214, UR8, -R195.reuse ;  /* 0x00000008d6d57c23 */ /* 0x100fe200080108c3 */
[-C--:B-1----:R-:W-:Y:S01]  /*7d90*/  FMUL.FTZ R156, R156, R184.reuse ;  /* 0x000000b89c9c7220 */ /* 0x082fe20000410000 */
[----:B------:R-:W1:Y:S01]  /*7da0*/  LDSM.16.MT88.4 R8, [R223+0x1000] ;  /* 0x00100000df08783b */ /* 0x000e620000004200 */
[----:B------:R-:W4:Y:S01]  /*7db0*/  MUFU.EX2 R177, R177 ;  /* 0x000000b100b17308 */ /* 0x000f220000000800 */
[----:B------:R-:W-:Y:S01]  /*7dc0*/  FMUL.FTZ R157, R157, R184 ;  /* 0x000000b89d9d7220 */ /* 0x000fe20000410000 */
[-C--:B------:R-:W-:Y:S01]  /*7dd0*/  FMUL.FTZ R158, R158, R183.reuse ;  /* 0x000000b79e9e7220 */ /* 0x080fe20000410000 */
[----:B------:R-:W1:Y:S01]  /*7de0*/  LDSM.16.MT88.4 R4, [R218+0x1000] ;  /* 0x00100000da04783b */ /* 0x000e620000004200 */
[----:B------:R-:W-:Y:S01]  /*7df0*/  MUFU.EX2 R194, R194 ;  /* 0x000000c200c27308 */ /* 0x000fe20000000800 */
[-C--:B------:R-:W-:Y:S01]  /*7e00*/  FMUL.FTZ R159, R159, R183.reuse ;  /* 0x000000b79f9f7220 */ /* 0x080fe20000410000 */
[----:B----4-:R-:W-:Y:S01]  /*7e10*/  F2FP.F16.F32.PACK_AB R172, R179, R180 ;  /* 0x000000b4b3ac723e */ /* 0x010fe200000000ff */
[-C--:B------:R-:W-:Y:S01]  /*7e20*/  FMUL.FTZ R152, R152, R184.reuse ;  /* 0x000000b898987220 */ /* 0x080fe20000410000 */
[----:B------:R-:W-:Y:S01]  /*7e30*/  MUFU.EX2 R193, R193 ;  /* 0x000000c100c17308 */ /* 0x000fe20000000800 */
[-C--:B------:R-:W-:Y:S01]  /*7e40*/  FMUL.FTZ R153, R153, R184.reuse ;  /* 0x000000b899997220 */ /* 0x080fe20000410000 */
[-C--:B------:R-:W-:Y:S01]  /*7e50*/  FMUL.FTZ R154, R154, R183.reuse ;  /* 0x000000b79a9a7220 */ /* 0x080fe20000410000 */
[-C--:B------:R-:W-:Y:S01]  /*7e60*/  FMUL.FTZ R155, R155, R183.reuse ;  /* 0x000000b79b9b7220 */ /* 0x080fe20000410000 */
[----:B------:R-:W-:Y:S01]  /*7e70*/  MUFU.EX2 R198, R198 ;  /* 0x000000c600c67308 */ /* 0x000fe20000000800 */
[----:B------:R-:W-:Y:S01]  /*7e80*/  FMUL.FTZ R140, R140, R184 ;  /* 0x000000b88c8c7220 */ /* 0x000fe20000410000 */
[----:B------:R-:W-:Y:S01]  /*7e90*/  F2FP.F16.F32.PACK_AB R174, R177, R178 ;  /* 0x000000b2b1ae723e */ /* 0x000fe200000000ff */
        /* <DEDUP_REMOVED lines=17> */
[----:B------:R-:W4:Y:S01]  /*7fb0*/  MUFU.EX2 R208, R208 ;  /* 0x000000d000d07308 */ /* 0x000f220000000800 */
[-C--:B------:R-:W-:Y:S01]  /*7fc0*/  FMUL.FTZ R46, R46, R183.reuse ;  /* 0x000000b72e2e7220 */ /* 0x080fe20000410000 */
[-C--:B------:R-:W-:Y:S01]  /*7fd0*/  FMUL.FTZ R47, R47, R183.reuse ;  /* 0x000000b72f2f7220 */ /* 0x080fe20000410000 */
[-C--:B------:R-:W-:Y:S01]  /*7fe0*/  FMUL.FTZ R56, R56, R184.reuse ;  /* 0x000000b838387220 */ /* 0x080fe20000410000 */
[----:B------:R-:W2:Y:S01]  /*7ff0*/  MUFU.EX2 R211, R211 ;  /* 0x000000d300d37308 */ /* 0x000ea20000000800 */
[-C--:B------:R-:W-:Y:S01]  /*8000*/  FMUL.FTZ R57, R57, R184.reuse ;  /* 0x000000b839397220 */ /* 0x080fe20000410000 */
[-C--:B------:R-:W-:Y:S01]  /*8010*/  FMUL.FTZ R58, R58, R183.reuse ;  /* 0x000000b73a3a7220 */ /* 0x080fe20000410000 */
[-C--:B------:R-:W-:Y:S01]  /*8020*/  FMUL.FTZ R59, R59, R183.reuse ;  /* 0x000000b73b3b7220 */ /* 0x080fe20000410000 */
[----:B------:R-:W1:Y:S01]  /*8030*/  MUFU.EX2 R213, R213 ;  /* 0x000000d500d57308 */ /* 0x000e620000000800 */
        /* <DEDUP_REMOVED lines=36> */
[C---:B------:R-:W-:Y:S01]  /*8280*/  HMMA.16816.F32 R156, R172.reuse, R32, R156 ;  /* 0x00000020ac9c723c */ /* 0x040fe2000000189c */
[-C--:B----4-:R-:W-:Y:S01]  /*8290*/  FMUL.FTZ R68, R68, R208.reuse ;  /* 0x000000d044447220 */ /* 0x090fe20000410000 */
[-C--:B------:R-:W-:Y:S01]  /*82a0*/  FMUL.FTZ R69, R69, R208.reuse ;  /* 0x000000d045457220 */ /* 0x080fe20000410000 */
[-C--:B--2---:R-:W-:Y:S01]  /*82b0*/  FMUL.FTZ R70, R70, R211.reuse ;  /* 0x000000d346467220 */ /* 0x084fe20000410000 */
        /* <DEDUP_REMOVED lines=44> */
[C---:B---3--:R-:W-:Y:S01]  /*8580*/  HMMA.16816.F32 R56, R172.reuse, R20, R56 ;  /* 0x00000014ac38723c */ /* 0x048fe20000001838 */
        /* <DEDUP_REMOVED lines=15> */
[C---:B-----5:R-:W-:Y:S01]  /*8680*/  HMMA.16816.F32 R72, R172.reuse, R16, R72 ;  /* 0x00000010ac48723c */ /* 0x060fe20000001848 */
        /* <DEDUP_REMOVED lines=8> */
[----:B------:R-:W-:Y:S01]  /*8710*/  FMUL.FTZ R131, R131, R211 ;  /* 0x000000d383837220 */ /* 0x000fe20000410000 */
[--C-:B------:R-:W-:Y:S01]  /*8720*/  FFMA.FTZ R214, R188, UR8, -R195.reuse ;  /* 0x00000008bcd67c23 */ /* 0x100fe200080108c3 */
[--C-:B------:R-:W-:Y:S01]  /*8730*/  FFMA.FTZ R212, R191, UR8, -R2.reuse ;  /* 0x00000008bfd47c23 */ /* 0x100fe20008010802 */
[----:B------:R-:W-:Y:S01]  /*8740*/  FFMA.FTZ R189, R189, UR8, -R2 ;  /* 0x00000008bdbd7c23 */ /* 0x000fe20008010802 */
[----:B------:R-:W-:Y:S01]  /*8750*/  FFMA.FTZ R188, R185, UR8, -R195 ;  /* 0x00000008b9bc7c23 */ /* 0x000fe200080108c3 */
[----:B------:R-:W-:Y:S01]  /*8760*/  FFMA.FTZ R180, R237, R184, R180 ;  /* 0x000000b8edb47223 */ /* 0x000fe200000100b4 */
[----:B------:R-:W-:Y:S01]  /*8770*/  FFMA.FTZ R183, R235, R183, R176 ;  /* 0x000000b7ebb77223 */ /* 0x000fe200000100b0 */
[----:B------:R-:W-:Y:S02]  /*8780*/  HMMA.16816.F32 R88, R172, R12, R88 ;  /* 0x0000000cac58723c */ /* 0x000fe40000001858 */
[----:B------:R-:W-:Y:S01]  /*8790*/  MUFU.EX2 R189, R189 ;  /* 0x000000bd00bd7308 */ /* 0x000fe20000000800 */
[----:B------:R-:W-:Y:S01]  /*87a0*/  FADD.FTZ R179, R179, R180 ;  /* 0x000000b4b3b37221 */ /* 0x000fe20000010000 */
[----:B------:R-:W-:-:S02]  /*87b0*/  FADD.FTZ R164, R164, R183 ;  /* 0x000000b7a4a47221 */ /* 0x000fc40000010000 */
[----:B------:R-:W-:Y:S01]  /*87c0*/  MUFU.EX2 R188, R188 ;  /* 0x000000bc00bc7308 */ /* 0x000fe20000000800 */
[----:B------:R-:W-:Y:S01]  /*87d0*/  FADD.FTZ R178, R178, R179 ;  /* 0x000000b3b2b27221 */ /* 0x000fe20000010000 */
[----:B------:R-:W-:Y:S01]  /*87e0*/  HMMA.16816.F32 R92, R172, R14, R92 ;  /* 0x0000000eac5c723c */ /* 0x000fe2000000185c */
[----:B------:R-:W-:Y:S02]  /*87f0*/  FADD.FTZ R181, R181, R164 ;  /* 0x000000a4b5b57221 */ /* 0x000fe40000010000 */
[----:B------:R-:W-:Y:S02]  /*8800*/  FADD.FTZ R178, R177, R178 ;  /* 0x000000b2b1b27221 */ /* 0x000fe40000010000 */
[----:B------:R-:W-:-:S03]  /*8810*/  FADD.FTZ R181, R182, R181 ;  /* 0x000000b5b6b57221 */ /* 0x000fc60000010000 */
[C---:B-1----:R-:W-:Y:S08]  /*8820*/  HMMA.16816.F32 R104, R172.reuse, R8, R104 ;  /* 0x00000008ac68723c */ /* 0x042ff00000001868 */
[C---:B------:R-:W-:Y:S08]  /*8830*/  HMMA.16816.F32 R108, R172.reuse, R10, R108 ;  /* 0x0000000aac6c723c */ /* 0x040ff0000000186c */
[C---:B------:R-:W-:Y:S08]  /*8840*/  HMMA.16816.F32 R120, R172.reuse, R4, R120 ;  /* 0x00000004ac78723c */ /* 0x040ff00000001878 */
[----:B------:R-:W-:Y:S01]  /*8850*/  HMMA.16816.F32 R124, R172, R6, R124 ;  /* 0x00000006ac7c723c */ /* 0x000fe2000000187c */
[----:B------:R-:W-:Y:S01]  /*8860*/  F2FP.F16.F32.PACK_AB R172, R193, R194 ;  /* 0x000000c2c1ac723e */ /* 0x000fe200000000ff */
[----:B------:R-:W-:Y:S01]  /*8870*/  FFMA.FTZ R194, R239, R208, R194 ;  /* 0x000000d0efc27223 */ /* 0x000fe200000100c2 */
[----:B------:R-:W-:Y:S01]  /*8880*/  F2FP.F16.F32.PACK_AB R173, R0, R203 ;  /* 0x000000cb00ad723e */ /* 0x000fe200000000ff */
[----:B------:R-:W-:Y:S01]  /*8890*/  FFMA.FTZ R203, R234, R211, R203 ;  /* 0x000000d3eacb7223 */ /* 0x000fe200000100cb */
[----:B------:R-:W-:Y:S01]  /*88a0*/  F2FP.F16.F32.PACK_AB R174, R201, R198 ;  /* 0x000000c6c9ae723e */ /* 0x000fe200000000ff */
[----:B------:R-:W-:Y:S01]  /*88b0*/  FADD.FTZ R193, R193, R194 ;  /* 0x000000c2c1c17221 */ /* 0x000fe20000010000 */
[----:B------:R-:W-:Y:S01]  /*88c0*/  F2FP.F16.F32.PACK_AB R175, R213, R204 ;  /* 0x000000ccd5af723e */ /* 0x000fe200000000ff */
[----:B------:R-:W-:-:S02]  /*88d0*/  FADD.FTZ R203, R0, R203 ;  /* 0x000000cb00cb7221 */ /* 0x000fc40000010000 */
[----:B------:R-:W-:Y:S02]  /*88e0*/  FADD.FTZ R198, R198, R193 ;  /* 0x000000c1c6c67221 */ /* 0x000fe40000010000 */
[----:B------:R-:W-:Y:S02]  /*88f0*/  FADD.FTZ R204, R204, R203 ;  /* 0x000000cbcccc7221 */ /* 0x000fe40000010000 */
[----:B------:R-:W-:Y:S01]  /*8900*/  HMMA.16816.F32 R68, R172, R16, R68 ;  /* 0x00000010ac44723c */ /* 0x000fe20000001844 */
[--C-:B------:R-:W-:Y:S01]  /*8910*/  FFMA.FTZ R16, R200, UR8, -R199.reuse ;  /* 0x00000008c8107c23 */ /* 0x100fe200080108c7 */
[--C-:B------:R-:W-:Y:S01]  /*8920*/  FFMA.FTZ R17, R197, UR8, -R199.reuse ;  /* 0x00000008c5117c23 */ /* 0x100fe200080108c7 */
[----:B------:R-:W-:Y:S01]  /*8930*/  FFMA.FTZ R199, R196, UR8, -R199 ;  /* 0x00000008c4c77c23 */ /* 0x000fe200080108c7 */
[----:B------:R1:W-:Y:S01]  /*8940*/  MUFU.EX2 R200, R202 ;  /* 0x000000ca00c87308 */ /* 0x0003e20000000800 */
[----:B------:R-:W-:Y:S01]  /*8950*/  FADD.FTZ R198, R201, R198 ;  /* 0x000000c6c9c67221 */ /* 0x000fe20000010000 */
[----:B------:R-:W-:-:S02]  /*8960*/  FADD.FTZ R204, R213, R204 ;  /* 0x000000ccd5cc7221 */ /* 0x000fc40000010000 */
[C---:B------:R-:W-:Y:S01]  /*8970*/  HMMA.16816.F32 R100, R172.reuse, R8, R100 ;  /* 0x00000008ac64723c */ /* 0x040fe20000001864 */
[--C-:B------:R-:W-:Y:S01]  /*8980*/  FFMA.FTZ R9, R210, UR8, -R209.reuse ;  /* 0x00000008d2097c23 */ /* 0x100fe200080108d1 */
[--C-:B------:R-:W-:Y:S01]  /*8990*/  FFMA.FTZ R8, R207, UR8, -R209.reuse ;  /* 0x00000008cf087c23 */ /* 0x100fe200080108d1 */
[--C-:B------:R-:W-:Y:S01]  /*89a0*/  FFMA.FTZ R210, R205, UR8, -R209.reuse ;  /* 0x00000008cdd27c23 */ /* 0x100fe200080108d1 */
[----:B------:R-:W-:Y:S01]  /*89b0*/  FFMA.FTZ R207, R206, UR8, -R209 ;  /* 0x00000008cecf7c23 */ /* 0x000fe200080108d1 */
[----:B------:R-:W-:Y:S01]  /*89c0*/  MUFU.EX2 R205, R9 ;  /* 0x0000000900cd7308 */ /* 0x000fe20000000800 */
[----:B------:R-:W-:Y:S02]  /*89d0*/  FFMA.FTZ R209, R187, UR8, -R195 ;  /* 0x00000008bbd17c23 */ /* 0x000fe400080108c3 */
[----:B------:R-:W-:Y:S01]  /*89e0*/  HMMA.16816.F32 R160, R172, R32, R160 ;  /* 0x00000020aca0723c */ /* 0x000fe200000018a0 */
[----:B------:R-:W-:Y:S01]  /*89f0*/  MUFU.EX2 R206, R8 ;  /* 0x0000000800ce7308 */ /* 0x000fe20000000800 */
[--C-:B-1----:R-:W-:Y:S01]  /*8a00*/  FFMA.FTZ R202, R192, UR8, -R2.reuse ;  /* 0x00000008c0ca7c23 */ /* 0x102fe20008010802 */
[----:B------:R-:W-:-:S02]  /*8a10*/  FFMA.FTZ R192, R190, UR8, -R2 ;  /* 0x00000008bec07c23 */ /* 0x000fc40008010802 */
[----:B------:R-:W-:Y:S03]  /*8a20*/  MUFU.EX2 R197, R16 ;  /* 0x0000001000c57308 */ /* 0x000fe60000000800 */
[C---:B------:R-:W-:Y:S01]  /*8a30*/  HMMA.16816.F32 R148, R172.reuse, R34, R148 ;  /* 0x00000022ac94723c */ /* 0x040fe20000001894 */
[----:B------:R-:W-:Y:S01]  /*8a40*/  MUFU.EX2 R196, R17 ;  /* 0x0000001100c47308 */ /* 0x000fe20000000800 */
[----:B------:R-:W1:Y:S03]  /*8a50*/  LDSM.16.MT88.4 R32, [R224+0xa800] ;  /* 0x00a80000e020783b */ /* 0x000e660000004200 */
[----:B------:R-:W2:Y:S03]  /*8a60*/  MUFU.EX2 R210, R210 ;  /* 0x000000d200d27308 */ /* 0x000ea60000000800 */
[C---:B------:R-:W-:Y:S01]  /*8a70*/  HMMA.16816.F32 R144, R172.reuse, R28, R144 ;  /* 0x0000001cac90723c */ /* 0x040fe20000001890 */
[----:B------:R-:W3:Y:S04]  /*8a80*/  MUFU.EX2 R207, R207 ;  /* 0x000000cf00cf7308 */ /* 0x000ee80000000800 */
[----:B------:R-:W4:Y:S03]  /*8a90*/  MUFU.EX2 R199, R199 ;  /* 0x000000c700c77308 */ /* 0x000f260000000800 */
[C---:B------:R-:W-:Y:S01]  /*8aa0*/  HMMA.16816.F32 R132, R172.reuse, R30, R132 ;  /* 0x0000001eac84723c */ /* 0x040fe20000001884 */
[----:B------:R-:W5:Y:S01]  /*8ab0*/  LDSM.16.MT88.4 R28, [R219+0xa800] ;  /* 0x00a80000db1c783b */ /* 0x000f620000004200 */
[----:B------:R2:W-:Y:S04]  /*8ac0*/  MUFU.EX2 R191, R202 ;  /* 0x000000ca00bf7308 */ /* 0x0005e80000000800 */
[----:B------:R-:W5:Y:S02]  /*8ad0*/  MUFU.EX2 R190, R212 ;  /* 0x000000d400be7308 */ /* 0x000f640000000800 */
[C---:B------:R-:W-:Y:S02]  /*8ae0*/  HMMA.16816.F32 R36, R172.reuse, R24, R36 ;  /* 0x00000018ac24723c */ /* 0x040fe40000001824 */
[----:B------:R-:W-:Y:S04]  /*8af0*/  MUFU.EX2 R2, R192 ;  /* 0x000000c000027308 */ /* 0x000fe80000000800 */
[----:B------:R-:W-:Y:S02]  /*8b00*/  MUFU.EX2 R187, R214 ;  /* 0x000000d600bb7308 */ /* 0x000fe40000000800 */
[----:B------:R-:W-:Y:S01]  /*8b10*/  HMMA.16816.F32 R48, R172, R26, R48 ;  /* 0x0000001aac30723c */ /* 0x000fe20000001830 */
[----:B------:R-:W5:Y:S01]  /*8b20*/  LDSM.16.MT88.4 R24, [R217] ;  /* 0x00000000d918783b */ /* 0x000f620000004200 */
[----:B--2---:R-:W-:-:S02]  /*8b30*/  FFMA.FTZ R202, R186, UR8, -R195 ;  /* 0x00000008baca7c23 */ /* 0x004fc400080108c3 */
[----:B------:R-:W2:Y:S04]  /*8b40*/  MUFU.EX2 R186, R209 ;  /* 0x000000d100ba7308 */ /* 0x000ea80000000800 */
[C---:B------:R-:W-:Y:S01]  /*8b50*/  HMMA.16816.F32 R52, R172.reuse, R20, R52 ;  /* 0x00000014ac34723c */ /* 0x040fe20000001834 */
[----:B------:R-:W2:Y:S07]  /*8b60*/  MUFU.EX2 R185, R202 ;  /* 0x000000ca00b97308 */ /* 0x000eae0000000800 */
[C---:B------:R-:W-:Y:S01]  /*8b70*/  HMMA.16816.F32 R64, R172.reuse, R22, R64 ;  /* 0x00000016ac40723c */ /* 0x040fe20000001840 */
[----:B------:R-:W-:Y:S07]  /*8b80*/  LDSM.16.MT88.4 R20, [R216] ;  /* 0x00000000d814783b */ /* 0x000fee0000004200 */
[C---:B------:R-:W-:Y:S01]  /*8b90*/  HMMA.16816.F32 R80, R172.reuse, R18, R80 ;  /* 0x00000012ac50723c */ /* 0x040fe20000001850 */
[----:B------:R-:W-:Y:S07]  /*8ba0*/  LDSM.16.MT88.4 R16, [R218+0x1800] ;  /* 0x00180000da10783b */ /* 0x000fee0000004200 */
[C---:B------:R-:W-:Y:S08]  /*8bb0*/  HMMA.16816.F32 R84, R172.reuse, R12, R84 ;  /* 0x0000000cac54723c */ /* 0x040ff00000001854 */
[C---:B------:R-:W-:Y:S01]  /*8bc0*/  HMMA.16816.F32 R96, R172.reuse, R14, R96 ;  /* 0x0000000eac60723c */ /* 0x040fe20000001860 */
[----:B------:R-:W2:Y:S07]  /*8bd0*/  LDSM.16.MT88.4 R12, [R218+0x800] ;  /* 0x00080000da0c783b */ /* 0x000eae0000004200 */
[C---:B------:R-:W-:Y:S01]  /*8be0*/  HMMA.16816.F32 R112, R172.reuse, R10, R112 ;  /* 0x0000000aac70723c */ /* 0x040fe20000001870 */
[----:B------:R-:W2:Y:S07]  /*8bf0*/  LDSM.16.MT88.4 R8, [R224+0xb800] ;  /* 0x00b80000e008783b */ /* 0x000eae0000004200 */
[C---:B------:R-:W-:Y:S08]  /*8c00*/  HMMA.16816.F32 R116, R172.reuse, R4, R116 ;  /* 0x00000004ac74723c */ /* 0x040ff00000001874 */
[----:B------:R-:W-:Y:S01]  /*8c10*/  HMMA.16816.F32 R128, R172, R6, R128 ;  /* 0x00000006ac80723c */ /* 0x000fe20000001880 */
[----:B------:R-:W2:Y:S01]  /*8c20*/  LDSM.16.MT88.4 R4, [R219+0xb800] ;  /* 0x00b80000db04783b */ /* 0x000ea20000004200 */
[----:B------:R-:W-:Y:S01]  /*8c30*/  F2FP.F16.F32.PACK_AB R172, R210, R205 ;  /* 0x000000cdd2ac723e */ /* 0x000fe200000000ff */
[----:B------:R-:W-:Y:S01]  /*8c40*/  FADD.FTZ R205, R205, R178 ;  /* 0x000000b2cdcd7221 */ /* 0x000fe20000010000 */
[----:B---3--:R-:W-:-:S02]  /*8c50*/  F2FP.F16.F32.PACK_AB R174, R207, R206 ;  /* 0x000000cecfae723e */ /* 0x008fc400000000ff */
[----:B------:R-:W-:Y:S01]  /*8c60*/  F2FP.F16.F32.PACK_AB R173, R197, R200 ;  /* 0x000000c8c5ad723e */ /* 0x000fe200000000ff */
[----:B------:R-:W-:Y:S01]  /*8c70*/  FADD.FTZ R200, R200, R181 ;  /* 0x000000b5c8c87221 */ /* 0x000fe20000010000 */
[----:B----4-:R-:W-:Y:S01]  /*8c80*/  F2FP.F16.F32.PACK_AB R175, R199, R196 ;  /* 0x000000c4c7af723e */ /* 0x010fe200000000ff */
[----:B------:R-:W-:Y:S02]  /*8c90*/  FADD.FTZ R205, R210, R205 ;  /* 0x000000cdd2cd7221 */ /* 0x000fe40000010000 */
[----:B------:R-:W-:Y:S02]  /*8ca0*/  FADD.FTZ R197, R197, R200 ;  /* 0x000000c8c5c57221 */ /* 0x000fe40000010000 */
[----:B------:R-:W-:Y:S02]  /*8cb0*/  FADD.FTZ R206, R206, R205 ;  /* 0x000000cdcece7221 */ /* 0x000fe40000010000 */
[----:B-1----:R-:W-:Y:S01]  /*8cc0*/  HMMA.16816.F32 R156, R172, R32, R156 ;  /* 0x00000020ac9c723c */ /* 0x002fe2000000189c */
[----:B------:R-:W-:Y:S01]  /*8cd0*/  FADD.FTZ R196, R196, R197 ;  /* 0x000000c5c4c47221 */ /* 0x000fe20000010000 */
[----:B------:R-:W-:-:S03]  /*8ce0*/  FADD.FTZ R237, R207, R206 ;  /* 0x000000cecfed7221 */ /* 0x000fc60000010000 */
[----:B------:R-:W-:-:S03]  /*8cf0*/  FADD.FTZ R235, R199, R196 ;  /* 0x000000c4c7eb7221 */ /* 0x000fc60000010000 */
[C---:B------:R-:W-:Y:S08]  /*8d00*/  HMMA.16816.F32 R152, R172.reuse, R34, R152 ;  /* 0x00000022ac98723c */ /* 0x040ff00000001898 */
[C---:B-----5:R-:W-:Y:S08]  /*8d10*/  HMMA.16816.F32 R140, R172.reuse, R28, R140 ;  /* 0x0000001cac8c723c */ /* 0x060ff0000000188c */
        /* <DEDUP_REMOVED lines=24> */
[----:B------:R-:W-:Y:S01]  /*8ea0*/  IADD3 R4, PT, PT, R169, -0x1, RZ ;  /* 0xffffffffa9047810 */ /* 0x000fe20007ffe0ff */
[----:B------:R-:W-:Y:S01]  /*8eb0*/  FADD.FTZ R239, R189, R2 ;  /* 0x00000002bdef7221 */ /* 0x000fe20000010000 */
[----:B------:R-:W-:Y:S02]  /*8ec0*/  FADD.FTZ R234, R188, R185 ;  /* 0x000000b9bcea7221 */ /* 0x000fe40000010000 */
[----:B------:R-:W-:-:S03]  /*8ed0*/  ISETP.NE.AND P0, PT, R4, 0x2, PT ;  /* 0x000000020400780c */ /* 0x000fc60003f05270 */
        /* <DEDUP_REMOVED lines=18> */
[----:B------:R-:W-:-:S04]  /*9000*/  VIADD R4, R169, 0xfffffffc ;  /* 0xfffffffca9047836 */ /* 0x000fc80000000000 */
[C---:B------:R-:W-:Y:S02]  /*9010*/  IMAD R7, R4.reuse, UR7, RZ ;  /* 0x0000000704077c24 */ /* 0x040fe4000f8e02ff */
[----:B------:R-:W-:-:S04]  /*9020*/  IMAD.WIDE.U32 R4, R4, UR24, RZ ;  /* 0x0000001804047c25 */ /* 0x000fc8000f8e00ff */
[----:B------:R-:W-:Y:S01]  /*9030*/  IMAD.IADD R0, R5, 0x1, R7 ;  /* 0x0000000105007824 */ /* 0x000fe200078e0207 */
[----:B------:R-:W-:Y:S01]  /*9040*/  BAR.SYNC.DEFER_BLOCKING 0x0 ;  /* 0x0000000000007b1d */ /* 0x000fe20000010000 */
        /* <DEDUP_REMOVED lines=16> */
[----:B------:R-:W1:Y:S04]  /*9150*/  LDSM.16.M88.4 R200, [R227+UR5+0x8000] ;  /* 0x00800005e3c8783b */ /* 0x000e680008000200 */
[----:B------:R-:W3:Y:S04]  /*9160*/  LDSM.16.M88.4 R192, [R228+0x2000] ;  /* 0x00200000e4c0783b */ /* 0x000ee80000000200 */
[----:B------:R-:W4:Y:S04]  /*9170*/  LDSM.16.M88.4 R4, [R227+UR5+0x8800] ;  /* 0x00880005e304783b */ /* 0x000f280008000200 */
[----:B------:R-:W-:Y:S04]  /*9180*/  LDSM.16.M88.4 R8, [R226] ;  /* 0x00000000e208783b */ /* 0x000fe80000000200 */
[----:B------:R-:W5:Y:S04]  /*9190*/  LDSM.16.M88.4 R208, [R222+0x8000] ;  /* 0x00800000ded0783b */ /* 0x000f680000000200 */
[----:B------:R-:W-:Y:S04]  /*91a0*/  LDSM.16.M88.4 R204, [R226+0x2000] ;  /* 0x00200000e2cc783b */ /* 0x000fe80000000200 */
[----:B------:R-:W5:Y:S04]  /*91b0*/  LDSM.16.M88.4 R16, [R222+0x8800] ;  /* 0x00880000de10783b */ /* 0x000f680000000200 */
[----:B------:R-:W-:Y:S04]  /*91c0*/  LDSM.16.M88.4 R184, [R221+0x8000] ;  /* 0x00800000ddb8783b */ /* 0x000fe80000000200 */
[----:B------:R-:W5:Y:S04]  /*91d0*/  LDSM.16.M88.4 R24, [R0] ;  /* 0x000000000018783b */ /* 0x000f680000000200 */
[----:B------:R-:W5:Y:S01]  /*91e0*/  LDSM.16.M88.4 R176, [R0+0x2000] ;  /* 0x0020000000b0783b */ /* 0x000f620000000200 */
[-C--:B-1----:R-:W-:Y:S03]  /*91f0*/  HMMA.16816.F32 R12, R188, R200.reuse, RZ ;  /* 0x000000c8bc0c723c */ /* 0x082fe600000018ff */
[----:B------:R-:W1:Y:S04]  /*9200*/  LDSM.16.M88.4 R180, [R221+0x8800] ;  /* 0x00880000ddb4783b */ /* 0x000e680000000200 */
[----:B--2---:R-:W-:Y:S01]  /*9210*/  LDSM.16.M88.4 R20, [R220+0x8000] ;  /* 0x00800000dc14783b */ /* 0x004fe20000000200 */
[C---:B---3--:R-:W-:Y:S03]  /*9220*/  HMMA.16816.F32 R172, R192.reuse, R200, RZ ;  /* 0x000000c8c0ac723c */ /* 0x048fe600000018ff */
[----:B------:R-:W-:Y:S04]  /*9230*/  LDSM.16.M88.4 R240, [R227+UR5+0x9000] ;  /* 0x00900005e3f0783b */ /* 0x000fe80008000200 */
[----:B------:R-:W-:Y:S01]  /*9240*/  LDSM.16.M88.4 R212, [R228+0x4000] ;  /* 0x00400000e4d4783b */ /* 0x000fe20000000200 */
[-C--:B------:R-:W-:Y:S03]  /*9250*/  HMMA.16816.F32 R32, R192, R202.reuse, RZ ;  /* 0x000000cac020723c */ /* 0x080fe600000018ff */
[----:B------:R-:W0:Y:S05]  /*9260*/  LDGDEPBAR ;  /* 0x00000000000079af */ /* 0x000e2a0000000000 */
[----:B------:R-:W-:Y:S08]  /*9270*/  HMMA.16816.F32 R200, R188, R202, RZ ;  /* 0x000000cabcc8723c */ /* 0x000ff000000018ff */
[-C--:B----4-:R-:W-:Y:S08]  /*9280*/  HMMA.16816.F32 R28, R192, R4.reuse, RZ ;  /* 0x00000004c01c723c */ /* 0x090ff000000018ff */
[----:B------:R-:W-:Y:S08]  /*9290*/  HMMA.16816.F32 R196, R188, R4, RZ ;  /* 0x00000004bcc4723c */ /* 0x000ff000000018ff */
[-C--:B------:R-:W-:Y:S08]  /*92a0*/  HMMA.16816.F32 R192, R192, R6.reuse, RZ ;  /* 0x00000006c0c0723c */ /* 0x080ff000000018ff */
[----:B------:R-:W-:Y:S01]  /*92b0*/  HMMA.16816.F32 R188, R188, R6, RZ ;  /* 0x00000006bcbc723c */ /* 0x000fe200000018ff */
[----:B------:R-:W2:Y:S07]  /*92c0*/  LDSM.16.M88.4 R4, [R225] ;  /* 0x00000000e104783b */ /* 0x000eae0000000200 */
[----:B-----5:R-:W-:Y:S08]  /*92d0*/  HMMA.16816.F32 R12, R8, R208, R12 ;  /* 0x000000d0080c723c */ /* 0x020ff0000000180c */
[C---:B------:R-:W-:Y:S08]  /*92e0*/  HMMA.16816.F32 R28, R204.reuse, R16, R28 ;  /* 0x00000010cc1c723c */ /* 0x040ff0000000181c */
[----:B------:R-:W-:Y:S08]  /*92f0*/  HMMA.16816.F32 R192, R204, R18, R192 ;  /* 0x00000012ccc0723c */ /* 0x000ff000000018c0 */
[C---:B------:R-:W-:Y:S08]  /*9300*/  HMMA.16816.F32 R196, R8.reuse, R16, R196 ;  /* 0x0000001008c4723c */ /* 0x040ff000000018c4 */
[----:B------:R-:W-:Y:S01]  /*9310*/  HMMA.16816.F32 R188, R8, R18, R188 ;  /* 0x0000001208bc723c */ /* 0x000fe200000018bc */
[----:B------:R-:W3:Y:S07]  /*9320*/  LDSM.16.M88.4 R16, [R225+0x2000] ;  /* 0x00200000e110783b */ /* 0x000eee0000000200 */
[----:B------:R-:W-:Y:S08]  /*9330*/  HMMA.16816.F32 R172, R204, R208, R172 ;  /* 0x000000d0ccac723c */ /* 0x000ff000000018ac */
[-C--:B------:R-:W-:Y:S01]  /*9340*/  HMMA.16816.F32 R200, R8, R210.reuse, R200 ;  /* 0x000000d208c8723c */ /* 0x080fe200000018c8 */
[----:B------:R-:W4:Y:S07]  /*9350*/  LDSM.16.M88.4 R8, [R220+0x8800] ;  /* 0x00880000dc08783b */ /* 0x000f2e0000000200 */
[----:B------:R-:W-:Y:S01]  /*9360*/  HMMA.16816.F32 R32, R204, R210, R32 ;  /* 0x000000d2cc20723c */ /* 0x000fe20000001820 */
[----:B------:R-:W5:Y:S04]  /*9370*/  LDSM.16.M88.4 R208, [R228+0x6000] ;  /* 0x00600000e4d0783b */ /* 0x000f680000000200 */
[----:B------:R-:W-:Y:S03]  /*9380*/  LDSM.16.M88.4 R204, [R227+UR5+0x9800] ;  /* 0x00980005e3cc783b */ /* 0x000fe60008000200 */
[-C--:B------:R-:W-:Y:S08]  /*9390*/  HMMA.16816.F32 R12, R24, R184.reuse, R12 ;  /* 0x000000b8180c723c */ /* 0x080ff0000000180c */
[C---:B------:R-:W-:Y:S08]  /*93a0*/  HMMA.16816.F32 R172, R176.reuse, R184, R172 ;  /* 0x000000b8b0ac723c */ /* 0x040ff000000018ac */
[C---:B-1----:R-:W-:Y:S08]  /*93b0*/  HMMA.16816.F32 R28, R176.reuse, R180, R28 ;  /* 0x000000b4b01c723c */ /* 0x042ff0000000181c */
[C---:B------:R-:W-:Y:S08]  /*93c0*/  HMMA.16816.F32 R32, R176.reuse, R186, R32 ;  /* 0x000000bab020723c */ /* 0x040ff00000001820 */
[----:B------:R-:W-:Y:S01]  /*93d0*/  HMMA.16816.F32 R192, R176, R182, R192 ;  /* 0x000000b6b0c0723c */ /* 0x000fe200000018c0 */
[----:B------:R-:W-:Y:S07]  /*93e0*/  LDSM.16.M88.4 R176, [R222+0x9000] ;  /* 0x00900000deb0783b */ /* 0x000fee0000000200 */
[----:B------:R-:W-:Y:S01]  /*93f0*/  HMMA.16816.F32 R200, R24, R186, R200 ;  /* 0x000000ba18c8723c */ /* 0x000fe200000018c8 */
[----:B------:R-:W1:Y:S07]  /*9400*/  LDSM.16.M88.4 R184, [R226+0x4000] ;  /* 0x00400000e2b8783b */ /* 0x000e6e0000000200 */
[----:B--2---:R-:W-:Y:S08]  /*9410*/  HMMA.16816.F32 R12, R4, R20, R12 ;  /* 0x00000014040c723c */ /* 0x004ff0000000180c */
[C---:B------:R-:W-:Y:S08]  /*9420*/  HMMA.16816.F32 R196, R24.reuse, R180, R196 ;  /* 0x000000b418c4723c */ /* 0x040ff000000018c4 */
[----:B------:R-:W-:Y:S01]  /*9430*/  HMMA.16816.F32 R188, R24, R182, R188 ;  /* 0x000000b618bc723c */ /* 0x000fe200000018bc */
[----:B------:R-:W2:Y:S04]  /*9440*/  LDSM.16.M88.4 R180, [R226+0x6000] ;  /* 0x00600000e2b4783b */ /* 0x000ea80000000200 */
[----:B------:R-:W-:Y:S03]  /*9450*/  LDSM.16.M88.4 R24, [R0+0x4000] ;  /* 0x004000000018783b */ /* 0x000fe60000000200 */
[C---:B---3--:R-:W-:Y:S08]  /*9460*/  HMMA.16816.F32 R172, R16.reuse, R20, R172 ;  /* 0x0000001410ac723c */ /* 0x048ff000000018ac */
[C---:B------:R-:W-:Y:S08]  /*9470*/  HMMA.16816.F32 R32, R16.reuse, R22, R32 ;  /* 0x000000161020723c */ /* 0x040ff00000001820 */
[C---:B----4-:R-:W-:Y:S08]  /*9480*/  HMMA.16816.F32 R28, R16.reuse, R8, R28 ;  /* 0x00000008101c723c */ /* 0x050ff0000000181c */
[----:B------:R-:W-:Y:S01]  /*9490*/  HMMA.16816.F32 R192, R16, R10, R192 ;  /* 0x0000000a10c0723c */ /* 0x000fe200000018c0 */
[----:B------:R-:W3:Y:S07]  /*94a0*/  LDSM.16.M88.4 R16, [R221+0x9000] ;  /* 0x00900000dd10783b */ /* 0x000eee0000000200 */
[----:B------:R-:W-:Y:S01]  /*94b0*/  HMMA.16816.F32 R200, R4, R22, R200 ;  /* 0x0000001604c8723c */ /* 0x000fe200000018c8 */
[----:B------:R-:W4:Y:S07]  /*94c0*/  LDSM.16.M88.4 R20, [R0+0x6000] ;  /* 0x006000000014783b */ /* 0x000f2e0000000200 */
[-C--:B------:R-:W-:Y:S08]  /*94d0*/  HMMA.16816.F32 R12, R212, R240.reuse, R12 ;  /* 0x000000f0d40c723c */ /* 0x080ff0000000180c */
[----:B-----5:R-:W-:Y:S08]  /*94e0*/  HMMA.16816.F32 R172, R208, R240, R172 ;  /* 0x000000f0d0ac723c */ /* 0x020ff000000018ac */
[C---:B------:R-:W-:Y:S08]  /*94f0*/  HMMA.16816.F32 R196, R4.reuse, R8, R196 ;  /* 0x0000000804c4723c */ /* 0x040ff000000018c4 */
[----:B------:R-:W-:Y:S01]  /*9500*/  HMMA.16816.F32 R188, R4, R10, R188 ;  /* 0x0000000a04bc723c */ /* 0x000fe200000018bc */
[----:B------:R-:W-:Y:S04]  /*9510*/  LDSM.16.M88.4 R4, [R220+0x9000] ;  /* 0x00900000dc04783b */ /* 0x000fe80000000200 */
[----:B------:R-:W5:Y:S03]  /*9520*/  LDSM.16.M88.4 R8, [R225+0x4000] ;  /* 0x00400000e108783b */ /* 0x000f660000000200 */
[-C--:B------:R-:W-:Y:S08]  /*9530*/  HMMA.16816.F32 R32, R208, R242.reuse, R32 ;  /* 0x000000f2d020723c */ /* 0x080ff00000001820 */
[----:B------:R-:W-:Y:S08]  /*9540*/  HMMA.16816.F32 R200, R212, R242, R200 ;  /* 0x000000f2d4c8723c */ /* 0x000ff000000018c8 */
[----:B-1----:R-:W-:Y:S08]  /*9550*/  HMMA.16816.F32 R12, R184, R176, R12 ;  /* 0x000000b0b80c723c */ /* 0x002ff0000000180c */
[C---:B------:R-:W-:Y:S08]  /*9560*/  HMMA.16816.F32 R28, R208.reuse, R204, R28 ;  /* 0x000000ccd01c723c */ /* 0x040ff0000000181c */
[----:B------:R-:W-:Y:S08]  /*9570*/  HMMA.16816.F32 R192, R208, R206, R192 ;  /* 0x000000ced0c0723c */ /* 0x000ff000000018c0 */
[----:B--2---:R-:W-:Y:S01]  /*9580*/  HMMA.16816.F32 R208, R180, R176, R172 ;  /* 0x000000b0b4d0723c */ /* 0x004fe200000018ac */
[----:B------:R-:W1:Y:S07]  /*9590*/  LDSM.16.M88.4 R172, [R225+0x6000] ;  /* 0x00600000e1ac783b */ /* 0x000e6e0000000200 */
[-C--:B------:R-:W-:Y:S08]  /*95a0*/  HMMA.16816.F32 R200, R184, R178.reuse, R200 ;  /* 0x000000b2b8c8723c */ /* 0x080ff000000018c8 */
[----:B------:R-:W-:Y:S01]  /*95b0*/  HMMA.16816.F32 R32, R180, R178, R32 ;  /* 0x000000b2b420723c */ /* 0x000fe20000001820 */
[----:B------:R-:W2:Y:S07]  /*95c0*/  LDSM.16.M88.4 R176, [R222+0x9800] ;  /* 0x00980000deb0783b */ /* 0x000eae0000000200 */
[----:B---3--:R-:W-:Y:S08]  /*95d0*/  HMMA.16816.F32 R12, R24, R16, R12 ;  /* 0x00000010180c723c */ /* 0x008ff0000000180c */
[----:B------:R-:W-:Y:S08]  /*95e0*/  HMMA.16816.F32 R196, R212, R204, R196 ;  /* 0x000000ccd4c4723c */ /* 0x000ff000000018c4 */
[----:B----4-:R-:W-:Y:S08]  /*95f0*/  HMMA.16816.F32 R208, R20, R16, R208 ;  /* 0x0000001014d0723c */ /* 0x010ff000000018d0 */
[----:B------:R-:W-:Y:S01]  /*9600*/  HMMA.16816.F32 R212, R212, R206, R188 ;  /* 0x000000ced4d4723c */ /* 0x000fe200000018bc */
[----:B------:R-:W3:Y:S07]  /*9610*/  LDSM.16.M88.4 R188, [R221+0x9800] ;  /* 0x00980000ddbc783b */ /* 0x000eee0000000200 */
[-C--:B-----5:R-:W-:Y:S08]  /*9620*/  HMMA.16816.F32 R12, R8, R4.reuse, R12 ;  /* 0x00000004080c723c */ /* 0x0a0ff0000000180c */
[----:B-1----:R-:W-:Y:S08]  /*9630*/  HMMA.16816.F32 R208, R172, R4, R208 ;  /* 0x00000004acd0723c */ /* 0x002ff000000018d0 */
[----:B--2---:R-:W-:Y:S03]  /*9640*/  HMMA.16816.F32 R28, R180, R176, R28 ;  /* 0x000000b0b41c723c */ /* 0x004fe6000000181c */
[----:B------:R-:W-:Y:S01]  /*9650*/  FMUL.FTZ R0, R12, UR4 ;  /* 0x000000040c007c20 */ /* 0x000fe20008410000 */
[----:B------:R-:W-:Y:S01]  /*9660*/  FMUL.FTZ R2, R13, UR4 ;  /* 0x000000040d027c20 */ /* 0x000fe20008410000 */
[----:B------:R-:W-:Y:S01]  /*9670*/  FMUL.FTZ R4, R14, UR4 ;  /* 0x000000040e047c20 */ /* 0x000fe20008410000 */
[----:B------:R-:W-:-:S02]  /*9680*/  FMUL.FTZ R205, R15, UR4 ;  /* 0x000000040fcd7c20 */ /* 0x000fc40008410000 */
[----:B------:R-:W1:Y:S01]  /*9690*/  LDSM.16.M88.4 R12, [R220+0x9800] ;  /* 0x00980000dc0c783b */ /* 0x000e620000000200 */
[----:B------:R-:W-:Y:S01]  /*96a0*/  HMMA.16816.F32 R192, R180, R178, R192 ;  /* 0x000000b2b4c0723c */ /* 0x000fe200000018c0 */
[----:B------:R-:W-:Y:S01]  /*96b0*/  MUFU.TANH R0, R0 ;  /* 0x0000000000007308 */ /* 0x000fe20000002400 */
[----:B------:R-:W-:Y:S01]  /*96c0*/  FMUL.FTZ R5, R208, UR4 ;  /* 0x00000004d0057c20 */ /* 0x000fe20008410000 */
[----:B------:R-:W-:Y:S01]  /*96d0*/  FMUL.FTZ R16, R209, UR4 ;  /* 0x00000004d1107c20 */ /* 0x000fe20008410000 */
[----:B------:R-:W-:Y:S01]  /*96e0*/  FMUL.FTZ R17, R210, UR4 ;  /* 0x00000004d2117c20 */ /* 0x000fe20008410000 */
[----:B------:R-:W-:-:S04]  /*96f0*/  DEPBAR.LE SB0, 0x0 ;  /* 0x000080000000791a */ /* 0x000fc80000000000 */
[C---:B------:R-:W-:Y:S01]  /*9700*/  HMMA.16816.F32 R32, R20.reuse, R18, R32 ;  /* 0x000000121420723c */ /* 0x040fe20000001820 */
[----:B------:R-:W-:Y:S07]  /*9710*/  MUFU.TANH R5, R5 ;  /* 0x0000000500057308 */ /* 0x000fee0000002400 */
[C---:B---3--:R-:W-:Y:S01]  /*9720*/  HMMA.16816.F32 R28, R20.reuse, R188, R28 ;  /* 0x000000bc141c723c */ /* 0x048fe2000000181c */
[----:B------:R-:W-:Y:S07]  /*9730*/  MUFU.TANH R16, R16 ;  /* 0x0000001000107308 */ /* 0x000fee0000002400 */
[----:B------:R-:W-:Y:S01]  /*9740*/  HMMA.16816.F32 R192, R20, R190, R192 ;  /* 0x000000be14c0723c */ /* 0x000fe200000018c0 */
[----:B------:R-:W2:Y:S01]  /*9750*/  S2R R22, SR_TID.X ;  /* 0x0000000000167919 */ /* 0x000ea20000002100 */
[----:B------:R-:W-:Y:S06]  /*9760*/  MUFU.TANH R17, R17 ;  /* 0x0000001100117308 */ /* 0x000fec0000002400 */
[----:B------:R-:W-:Y:S01]  /*9770*/  HMMA.16816.F32 R200, R24, R18, R200 ;  /* 0x0000001218c8723c */ /* 0x000fe200000018c8 */
[----:B------:R-:W-:Y:S01]  /*9780*/  FMUL.FTZ R19, R211, UR4 ;  /* 0x00000004d3137c20 */ /* 0x000fe20008410000 */
[----:B------:R-:W-:Y:S06]  /*9790*/  MUFU.TANH R2, R2 ;  /* 0x0000000200027308 */ /* 0x000fec0000002400 */
[----:B------:R-:W-:Y:S02]  /*97a0*/  HMMA.16816.F32 R196, R184, R176, R196 ;  /* 0x000000b0b8c4723c */ /* 0x000fe400000018c4 */
[----:B------:R-:W3:Y:S06]  /*97b0*/  MUFU.TANH R19, R19 ;  /* 0x0000001300137308 */ /* 0x000eec0000002400 */
[C---:B------:R-:W-:Y:S02]  /*97c0*/  HMMA.16816.F32 R32, R172.reuse, R6, R32 ;  /* 0x00000006ac20723c */ /* 0x040fe40000001820 */
[----:B------:R-:W-:Y:S06]  /*97d0*/  MUFU.TANH R4, R4 ;  /* 0x0000000400047308 */ /* 0x000fec0000002400 */
[----:B-1----:R-:W-:Y:S01]  /*97e0*/  HMMA.16816.F32 R192, R172, R14, R192 ;  /* 0x0000000eacc0723c */ /* 0x002fe200000018c0 */
[----:B--2---:R-:W-:Y:S01]  /*97f0*/  IMAD.SHL.U32 R22, R22, 0x2, RZ ;  /* 0x0000000216167824 */ /* 0x004fe200078e00ff */
[----:B------:R-:W-:Y:S04]  /*9800*/  MUFU.TANH R205, R205 ;  /* 0x000000cd00cd7308 */ /* 0x000fe80000002400 */
[----:B------:R-:W-:-:S02]  /*9810*/  LOP3.LUT R22, R22, 0x6, RZ, 0xc0, !PT ;  /* 0x0000000616167812 */ /* 0x000fc400078ec0ff */
[----:B------:R-:W-:Y:S03]  /*9820*/  HMMA.16816.F32 R212, R184, R178, R212 ;  /* 0x000000b2b8d4723c */ /* 0x000fe600000018d4 */
[----:B------:R-:W-:Y:S01]  /*9830*/  FMUL.FTZ R23, R34, UR4 ;  /* 0x0000000422177c20 */ /* 0x000fe20008410000 */
[----:B------:R-:W-:Y:S01]  /*9840*/  FMUL.FTZ R20, R32, UR4 ;  /* 0x0000000420147c20 */ /* 0x000fe20008410000 */
[----:B------:R-:W-:Y:S01]  /*9850*/  FMUL.FTZ R21, R33, UR4 ;  /* 0x0000000421157c20 */ /* 0x000fe20008410000 */
[----:B------:R-:W-:Y:S01]  /*9860*/  FMUL.FTZ R32, R35, UR4 ;  /* 0x0000000423207c20 */ /* 0x000fe20008410000 */
[----:B------:R-:W-:Y:S01]  /*9870*/  IMAD R22, R169, 0x20, R22 ;  /* 0x00000020a9167824 */ /* 0x000fe200078e0216 */
[----:B------:R-:W-:Y:S01]  /*9880*/  HMMA.16816.F32 R200, R8, R6, R200 ;  /* 0x0000000608c8723c */ /* 0x000fe200000018c8 */
[----:B------:R-:W1:Y:S02]  /*9890*/  MUFU.TANH R23, R23 ;  /* 0x0000001700177308 */ /* 0x000e640000002400 */
[----:B------:R-:W-:Y:S01]  /*98a0*/  FMUL.FTZ R192, R192, UR4 ;  /* 0x00000004c0c07c20 */ /* 0x000fe20008410000 */
[----:B------:R-:W-:-:S02]  /*98b0*/  VIADD R33, R22, 0xffffff81 ;  /* 0xffffff8116217836 */ /* 0x000fc40000000000 */
[----:B------:R-:W-:Y:S01]  /*98c0*/  FMUL.FTZ R195, R195, UR4 ;  /* 0x00000004c3c37c20 */ /* 0x000fe20008410000 */
[----:B------:R-:W-:Y:S01]  /*98d0*/  FMUL.FTZ R193, R193, UR4 ;  /* 0x00000004c1c17c20 */ /* 0x000fe20008410000 */
[----:B------:R-:W-:Y:S01]  /*98e0*/  FMUL.FTZ R194, R194, UR4 ;  /* 0x00000004c2c27c20 */ /* 0x000fe20008410000 */
[----:B------:R-:W-:Y:S01]  /*98f0*/  HMMA.16816.F32 R28, R172, R12, R28 ;  /* 0x0000000cac1c723c */ /* 0x000fe2000000181c */
[----:B------:R-:W2:Y:S01]  /*9900*/  MUFU.TANH R209, R192 ;  /* 0x000000c000d17308 */ /* 0x000ea20000002400 */
[C---:B------:R-:W-:Y:S02]  /*9910*/  ISETP.GE.AND P0, PT, R33.reuse, R3, PT ;  /* 0x000000032100720c */ /* 0x040fe40003f06270 */
[----:B------:R-:W-:Y:S02]  /*9920*/  ISETP.GE.AND P1, PT, R33, R170, PT ;  /* 0x000000aa2100720c */ /* 0x000fe40003f26270 */
[----:B---3--:R-:W-:Y:S02]  /*9930*/  FSEL R19, R19, -INF , !P0 ;  /* 0xff80000013137808 */ /* 0x008fe40004000000 */
[----:B------:R-:W-:Y:S01]  /*9940*/  HMMA.16816.F32 R196, R24, R188, R196 ;  /* 0x000000bc18c4723c */ /* 0x000fe200000018c4 */
[----:B------:R-:W-:Y:S01]  /*9950*/  MUFU.TANH R21, R21 ;  /* 0x0000001500157308 */ /* 0x000fe20000002400 */
[----:B------:R-:W-:Y:S01]  /*9960*/  FMUL.FTZ R7, R201, UR4 ;  /* 0x00000004c9077c20 */ /* 0x000fe20008410000 */
[----:B------:R-:W-:Y:S01]  /*9970*/  FMUL.FTZ R6, R200, UR4 ;  /* 0x00000004c8067c20 */ /* 0x000fe20008410000 */
[----:B------:R-:W-:Y:S01]  /*9980*/  FMUL.FTZ R18, R202, UR4 ;  /* 0x00000004ca127c20 */ /* 0x000fe20008410000 */
[----:B------:R-:W-:-:S03]  /*9990*/  FMUL.FTZ R211, R203, UR4 ;  /* 0x00000004cbd37c20 */ /* 0x000fc60008410000 */
[----:B------:R-:W-:Y:S01]  /*99a0*/  HMMA.16816.F32 R212, R24, R190, R212 ;  /* 0x000000be18d4723c */ /* 0x000fe200000018d4 */
[----:B------:R-:W-:Y:S01]  /*99b0*/  MUFU.TANH R32, R32 ;  /* 0x0000002000207308 */ /* 0x000fe20000002400 */
[----:B------:R-:W-:Y:S02]  /*99c0*/  VIADD R24, R22, 0xffffff98 ;  /* 0xffffff9816187836 */ /* 0x000fe40000000000 */
[----:B------:R-:W-:Y:S01]  /*99d0*/  FMUL.FTZ R28, R28, UR4 ;  /* 0x000000041c1c7c20 */ /* 0x000fe20008410000 */
[----:B------:R-:W-:Y:S01]  /*99e0*/  FMUL.FTZ R29, R29, UR4 ;  /* 0x000000041d1d7c20 */ /* 0x000fe20008410000 */
[----:B------:R-:W-:Y:S01]  /*99f0*/  FMUL.FTZ R34, R30, UR4 ;  /* 0x000000041e227c20 */ /* 0x000fe20008410000 */
[----:B------:R-:W-:Y:S01]  /*9a00*/  FMUL.FTZ R201, R31, UR4 ;  /* 0x000000041fc97c20 */ /* 0x000fe20008410000 */
[----:B------:R-:W-:Y:S01]  /*9a10*/  VIADD R30, R22, 0xffffff80 ;  /* 0xffffff80161e7836 */ /* 0x000fe20000000000 */
[-C--:B------:R-:W-:Y:S01]  /*9a20*/  ISETP.GE.AND P0, PT, R24, R170.reuse, PT ;  /* 0x000000aa1800720c */ /* 0x080fe20003f06270 */
[----:B------:R-:W3:Y:S01]  /*9a30*/  MUFU.TANH R20, R20 ;  /* 0x0000001400147308 */ /* 0x000ee20000002400 */
[----:B------:R-:W-:Y:S01]  /*9a40*/  VIADD R31, R22, 0xffffff88 ;  /* 0xffffff88161f7836 */ /* 0x000fe20000000000 */
[----:B------:R-:W-:Y:S01]  /*9a50*/  FSEL R25, R16, -INF , !P1 ;  /* 0xff80000010197808 */ /* 0x000fe20004800000 */
[----:B------:R-:W-:Y:S01]  /*9a60*/  HMMA.16816.F32 R196, R8, R12, R196 ;  /* 0x0000000c08c4723c */ /* 0x000fe200000018c4 */
[----:B------:R-:W-:Y:S01]  /*9a70*/  ISETP.GE.AND P4, PT, R30, R170, PT ;  /* 0x000000aa1e00720c */ /* 0x000fe20003f86270 */
[----:B------:R-:W-:Y:S01]  /*9a80*/  VIADD R26, R22, 0xffffff91 ;  /* 0xffffff91161a7836 */ /* 0x000fe20000000000 */
[----:B------:R-:W-:-:S02]  /*9a90*/  ISETP.GE.AND P3, PT, R31, R3, PT ;  /* 0x000000031f00720c */ /* 0x000fc40003f66270 */
[----:B------:R4:W5:Y:S01]  /*9aa0*/  MUFU.TANH R207, R28 ;  /* 0x0000001c00cf7308 */ /* 0x0009620000002400 */
[----:B------:R-:W-:Y:S02]  /*9ab0*/  ISETP.GE.AND P2, PT, R30, R3, PT ;  /* 0x000000031e00720c */ /* 0x000fe40003f46270 */
[----:B------:R-:W-:Y:S01]  /*9ac0*/  FSEL R5, R5, -INF , !P4 ;  /* 0xff80000005057808 */ /* 0x000fe20006000000 */
[----:B------:R-:W-:Y:S01]  /*9ad0*/  HMMA.16816.F32 R212, R8, R14, R212 ;  /* 0x0000000e08d4723c */ /* 0x000fe200000018d4 */
[----:B-1----:R-:W-:Y:S02]  /*9ae0*/  FSEL R23, R23, -INF , !P3 ;  /* 0xff80000017177808 */ /* 0x002fe40005800000 */
[----:B------:R-:W-:Y:S01]  /*9af0*/  ISETP.GE.AND P5, PT, R31, R170, PT ;  /* 0x000000aa1f00720c */ /* 0x000fe20003fa6270 */
[----:B------:R1:W5:Y:S01]  /*9b00*/  MUFU.TANH R204, R29 ;  /* 0x0000001d00cc7308 */ /* 0x0003620000002400 */
[----:B------:R-:W-:Y:S02]  /*9b10*/  FSEL R17, R17, -INF , !P2 ;  /* 0xff80000011117808 */ /* 0x000fe40005000000 */
[----:B--2---:R-:W-:-:S02]  /*9b20*/  FSEL R209, R209, -INF , !P0 ;  /* 0xff800000d1d17808 */ /* 0x004fc40004000000 */
[----:B------:R-:W-:Y:S01]  /*9b30*/  ISETP.GE.U32.AND P0, PT, R169, 0x5, PT ;  /* 0x00000005a900780c */ /* 0x000fe20003f06070 */
[----:B------:R-:W-:Y:S01]  /*9b40*/  FMUL.FTZ R184, R196, UR4 ;  /* 0x00000004c4b87c20 */ /* 0x000fe20008410000 */
[-C--:B------:R-:W-:Y:S01]  /*9b50*/  ISETP.GE.AND P1, PT, R26, R170.reuse, PT ;  /* 0x000000aa1a00720c */ /* 0x080fe20003f26270 */
[----:B------:R-:W2:Y:S01]  /*9b60*/  MUFU.TANH R34, R34 ;  /* 0x0000002200227308 */ /* 0x000ea20000002400 */
[----:B---3--:R-:W-:Y:S01]  /*9b70*/  FSEL R27, R20, -INF , !P5 ;  /* 0xff800000141b7808 */ /* 0x008fe20006800000 */
[----:B----4-:R-:W-:Y:S01]  /*9b80*/  VIADD R28, R22, 0xffffff90 ;  /* 0xffffff90161c7836 */ /* 0x010fe20000000000 */
[----:B------:R-:W-:Y:S02]  /*9b90*/  FMNMX3.FTZ R10, R166, R5, R25, !PT ;  /* 0x00000005a60a7276 */ /* 0x000fe40007810019 */
[----:B------:R-:W-:Y:S02]  /*9ba0*/  FMNMX3.FTZ R8, R165, R17, R19, !PT ;  /* 0x00000011a5087276 */ /* 0x000fe40007810013 */
[----:B------:R-:W-:Y:S01]  /*9bb0*/  ISETP.GE.AND P2, PT, R28, R170, PT ;  /* 0x000000aa1c00720c */ /* 0x000fe20003f46270 */
[----:B------:R-:W3:Y:S01]  /*9bc0*/  MUFU.TANH R201, R201 ;  /* 0x000000c900c97308 */ /* 0x000ee20000002400 */
[----:B-1----:R-:W-:-:S02]  /*9bd0*/  VIADD R29, R22, 0xffffff89 ;  /* 0xffffff89161d7836 */ /* 0x002fc40000000000 */
[----:B-----5:R-:W-:Y:S01]  /*9be0*/  FSEL R207, R207, -INF , !P2 ;  /* 0xff800000cfcf7808 */ /* 0x020fe20005000000 */
[----:B------:R-:W-:Y:S01]  /*9bf0*/  VIADD R22, R22, 0xffffff99 ;  /* 0xffffff9916167836 */ /* 0x000fe20000000000 */
[----:B------:R-:W-:Y:S02]  /*9c00*/  FSEL R204, R204, -INF , !P1 ;  /* 0xff800000cccc7808 */ /* 0x000fe40004800000 */
[C---:B------:R-:W-:Y:S01]  /*9c10*/  ISETP.GE.AND P4, PT, R29.reuse, R170, PT ;  /* 0x000000aa1d00720c */ /* 0x040fe20003f86270 */
[----:B------:R-:W1:Y:S01]  /*9c20*/  MUFU.TANH R208, R193 ;  /* 0x000000c100d07308 */ /* 0x000e620000002400 */
[----:B------:R-:W-:Y:S02]  /*9c30*/  ISETP.GE.AND P3, PT, R29, R3, PT ;  /* 0x000000031d00720c */ /* 0x000fe40003f66270 */
[----:B------:R-:W-:Y:S02]  /*9c40*/  FSEL R21, R21, -INF , !P4 ;  /* 0xff80000015157808 */ /* 0x000fe40006000000 */
[----:B------:R-:W-:-:S02]  /*9c50*/  FSEL R13, R32, -INF , !P3 ;  /* 0xff800000200d7808 */ /* 0x000fc40005800000 */
[-C--:B------:R-:W-:Y:S01]  /*9c60*/  ISETP.GE.AND P4, PT, R28, R3.reuse, PT ;  /* 0x000000031c00720c */ /* 0x080fe20003f86270 */
[----:B------:R-:W4:Y:S01]  /*9c70*/  MUFU.TANH R200, R194 ;  /* 0x000000c200c87308 */ /* 0x000f220000002400 */
[-C--:B------:R-:W-:Y:S02]  /*9c80*/  ISETP.GE.AND P3, PT, R26, R3.reuse, PT ;  /* 0x000000031a00720c */ /* 0x080fe40003f66270 */
[-C--:B------:R-:W-:Y:S02]  /*9c90*/  ISETP.GE.AND P2, PT, R24, R3.reuse, PT ;  /* 0x000000031800720c */ /* 0x080fe40003f46270 */
[C---:B------:R-:W-:Y:S02]  /*9ca0*/  ISETP.GE.AND P1, PT, R22.reuse, R3, PT ;  /* 0x000000031600720c */ /* 0x040fe40003f26270 */
[----:B------:R-:W-:Y:S01]  /*9cb0*/  ISETP.GE.AND P5, PT, R22, R170, PT ;  /* 0x000000aa1600720c */ /* 0x000fe20003fa6270 */
[----:B------:R-:W5:Y:S01]  /*9cc0*/  MUFU.TANH R195, R195 ;  /* 0x000000c300c37308 */ /* 0x000f620000002400 */
[----:B--2---:R-:W-:-:S02]  /*9cd0*/  FSEL R203, R34, -INF , !P4 ;  /* 0xff80000022cb7808 */ /* 0x004fc40006000000 */
[----:B---3--:R-:W-:Y:S02]  /*9ce0*/  FSEL R201, R201, -INF , !P3 ;  /* 0xff800000c9c97808 */ /* 0x008fe40005800000 */
[----:B------:R-:W-:Y:S02]  /*9cf0*/  FMNMX3.FTZ R3, R10, R27, R21, !PT ;  /* 0x0000001b0a037276 */ /* 0x000fe40007810015 */
[----:B------:R-:W-:Y:S01]  /*9d00*/  FMNMX3.FTZ R8, R8, R23, R13, !PT ;  /* 0x0000001708087276 */ /* 0x000fe2000781000d */
[----:B------:R-:W2:Y:S01]  /*9d10*/  MUFU.TANH R6, R6 ;  /* 0x0000000600067308 */ /* 0x000ea20000002400 */
[----:B-1----:R-:W-:Y:S02]  /*9d20*/  FSEL R208, R208, -INF , !P5 ;  /* 0xff800000d0d07808 */ /* 0x002fe40006800000 */
[----:B----4-:R-:W-:Y:S02]  /*9d30*/  FSEL R200, R200, -INF , !P2 ;  /* 0xff800000c8c87808 */ /* 0x010fe40005000000 */
[----:B------:R-:W-:-:S02]  /*9d40*/  FMNMX3.FTZ R3, R3, R207, R204, !PT ;  /* 0x000000cf03037276 */ /* 0x000fc400078100cc */
[----:B------:R-:W-:Y:S01]  /*9d50*/  FMNMX3.FTZ R8, R8, R203, R201, !PT ;  /* 0x000000cb08087276 */ /* 0x000fe200078100c9 */
[----:B------:R-:W1:Y:S01]  /*9d60*/  MUFU.TANH R7, R7 ;  /* 0x0000000700077308 */ /* 0x000e620000002400 */
[----:B------:R-:W-:Y:S02]  /*9d70*/  FMNMX3.FTZ R9, R3, R209, R208, !PT ;  /* 0x000000d103097276 */ /* 0x000fe400078100d0 */
[----:B-----5:R-:W-:-:S04]  /*9d80*/  FSEL R195, R195, -INF , !P1 ;  /* 0xff800000c3c37808 */ /* 0x020fc80004800000 */
[----:B------:R-:W-:Y:S01]  /*9d90*/  FMNMX3.FTZ R10, R8, R200, R195, !PT ;  /* 0x000000c8080a7276 */ /* 0x000fe200078100c3 */
[----:B------:R-:W3:Y:S08]  /*9da0*/  MUFU.TANH R18, R18 ;  /* 0x0000001200127308 */ /* 0x000ef00000002400 */
[----:B------:R-:W4:Y:S01]  /*9db0*/  MUFU.TANH R211, R211 ;  /* 0x000000d300d37308 */ /* 0x000f220000002400 */
[----:B------:R-:W-:Y:S06]  /*9dc0*/  BAR.SYNC.DEFER_BLOCKING 0x0 ;  /* 0x0000000000007b1d */ /* 0x000fec0000010000 */
[----:B-12---:R-:W-:Y:S05]  /*9dd0*/  @!P0 BRA `(.L_x_1065) ;  /* 0x0000000000488947 */ /* 0x006fea0003800000 */
        /* <DEDUP_REMOVED lines=18> */
.L_x_1065:
[----:B------:R-:W2:Y:S01]  /*9f00*/  SHFL.BFLY PT, R8, R9, 0x2, 0x1f ;  /* 0x0c401f0009087f89 */ /* 0x000ea200000e0000 */
[----:B------:R-:W-:Y:S01]  /*9f10*/  FMUL.FTZ R183, R197, UR4 ;  /* 0x00000004c5b77c20 */ /* 0x000fe20008410000 */
[----:B------:R-:W-:Y:S01]  /*9f20*/  FMUL.FTZ R191, R212, UR4 ;  /* 0x00000004d4bf7c20 */ /* 0x000fe20008410000 */
[----:B------:R-:W-:Y:S01]  /*9f30*/  FMUL.FTZ R190, R213, UR4 ;  /* 0x00000004d5be7c20 */ /* 0x000fe20008410000 */
[----:B------:R-:W5:Y:S01]  /*9f40*/  MUFU.TANH R184, R184 ;  /* 0x000000b800b87308 */ /* 0x000f620000002400 */
[----:B------:R-:W-:Y:S01]  /*9f50*/  FMUL.FTZ R189, R198, UR4 ;  /* 0x00000004c6bd7c20 */ /* 0x000fe20008410000 */
[----:B------:R-:W-:Y:S01]  /*9f60*/  FMUL.FTZ R188, R199, UR4 ;  /* 0x00000004c7bc7c20 */ /* 0x000fe20008410000 */
[-C--:B------:R-:W-:Y:S01]  /*9f70*/  ISETP.GE.AND P3, PT, R30, R238.reuse, PT ;  /* 0x000000ee1e00720c */ /* 0x080fe20003f66270 */
[----:B------:R-:W-:Y:S01]  /*9f80*/  FMUL.FTZ R187, R214, UR4 ;  /* 0x00000004d6bb7c20 */ /* 0x000fe20008410000 */
[----:B------:R-:W-:Y:S01]  /*9f90*/  FMUL.FTZ R186, R215, UR4 ;  /* 0x00000004d7ba7c20 */ /* 0x000fe20008410000 */
[----:B------:R-:W-:Y:S01]  /*9fa0*/  ISETP.GE.AND P1, PT, R33, R238, PT ;  /* 0x000000ee2100720c */ /* 0x000fe20003f26270 */
[----:B------:R-:W-:Y:S01]  /*9fb0*/  SHFL.BFLY PT, R3, R10, 0x2, 0x1f ;  /* 0x0c401f000a037f89 */ /* 0x000fe200000e0000 */
[----:B------:R-:W4:Y:S01]  /*9fc0*/  MUFU.TANH R183, R183 ;  /* 0x000000b700b77308 */ /* 0x000f220000002400 */
[----:B------:R-:W-:-:S02]  /*9fd0*/  ISETP.GE.AND P2, PT, R30, R171, PT ;  /* 0x000000ab1e00720c */ /* 0x000fc40003f46270 */
[----:B------:R-:W-:Y:S02]  /*9fe0*/  FSEL R194, R0, -INF , !P3 ;  /* 0xff80000000c27808 */ /* 0x000fe40005800000 */
[----:B------:R-:W-:Y:S02]  /*9ff0*/  ISETP.GE.AND P0, PT, R33, R171, PT ;  /* 0x000000ab2100720c */ /* 0x000fe40003f06270 */
[-C--:B------:R-:W-:Y:S01]  /*a000*/  ISETP.GE.AND P3, PT, R29, R238.reuse, PT ;  /* 0x000000ee1d00720c */ /* 0x080fe20003f66270 */
[----:B------:R-:W4:Y:S01]  /*a010*/  MUFU.TANH R191, R191 ;  /* 0x000000bf00bf7308 */ /* 0x000f220000002400 */
[----:B------:R-:W-:Y:S01]  /*a020*/  ISETP.GE.AND P5, PT, R31, R238, PT ;  /* 0x000000ee1f00720c */ /* 0x000fe20003fa6270 */
[----:B-1----:R-:W-:Y:S01]  /*a030*/  LDSM.16.MT88.4 R32, [R224+0xa000] ;  /* 0x00a00000e020783b */ /* 0x002fe20000004200 */
[----:B------:R-:W-:Y:S02]  /*a040*/  FSEL R164, R2, -INF , !P1 ;  /* 0xff80000002a47808 */ /* 0x000fe40004800000 */
[----:B--2---:R-:W-:-:S02]  /*a050*/  FMNMX.FTZ R8, R9, R8, !PT ;  /* 0x0000000809087209 */ /* 0x004fc40007810000 */
[----:B------:R-:W-:Y:S01]  /*a060*/  FSEL R241, R4, -INF , !P2 ;  /* 0xff80000004f17808 */ /* 0x000fe20005000000 */
[----:B------:R-:W1:Y:S01]  /*a070*/  MUFU.TANH R190, R190 ;  /* 0x000000be00be7308 */ /* 0x000e620000002400 */
[----:B------:R-:W-:Y:S01]  /*a080*/  ISETP.GE.AND P4, PT, R31, R171, PT ;  /* 0x000000ab1f00720c */ /* 0x000fe20003f86270 */
[----:B------:R-:W2:Y:S01]  /*a090*/  SHFL.BFLY PT, R9, R8, 0x1, 0x1f ;  /* 0x0c201f0008097f89 */ /* 0x000ea200000e0000 */
[----:B------:R-:W-:Y:S02]  /*a0a0*/  FSEL R205, R205, -INF , !P0 ;  /* 0xff800000cdcd7808 */ /* 0x000fe40004000000 */
[----:B------:R-:W-:Y:S02]  /*a0b0*/  FSEL R4, R7, -INF , !P3 ;  /* 0xff80000007047808 */ /* 0x000fe40005800000 */
[-C--:B------:R-:W-:Y:S01]  /*a0c0*/  ISETP.GE.AND P1, PT, R28, R238.reuse, PT ;  /* 0x000000ee1c00720c */ /* 0x080fe20003f26270 */
[----:B------:R-:W1:Y:S01]  /*a0d0*/  MUFU.TANH R189, R189 ;  /* 0x000000bd00bd7308 */ /* 0x000e620000002400 */
[----:B------:R-:W-:-:S02]  /*a0e0*/  ISETP.GE.AND P0, PT, R26, R238, PT ;  /* 0x000000ee1a00720c */ /* 0x000fc40003f06270 */
[----:B------:R-:W-:Y:S02]  /*a0f0*/  FSEL R6, R6, -INF , !P5 ;  /* 0xff80000006067808 */ /* 0x000fe40006800000 */
[----:B------:R-:W-:Y:S02]  /*a100*/  FMNMX3.FTZ R7, R168, R194, R164, !PT ;  /* 0x000000c2a8077276 */ /* 0x000fe400078100a4 */
[----:B------:R-:W-:Y:S01]  /*a110*/  ISETP.GE.AND P2, PT, R29, R171, PT ;  /* 0x000000ab1d00720c */ /* 0x000fe20003f46270 */
[----:B------:R-:W1:Y:S01]  /*a120*/  MUFU.TANH R188, R188 ;  /* 0x000000bc00bc7308 */ /* 0x000e620000002400 */
[----:B---3--:R-:W-:Y:S02]  /*a130*/  FSEL R213, R18, -INF , !P4 ;  /* 0xff80000012d57808 */ /* 0x008fe40006000000 */
[-C--:B------:R-:W-:Y:S02]  /*a140*/  ISETP.GE.AND P5, PT, R24, R238.reuse, PT ;  /* 0x000000ee1800720c */ /* 0x080fe40003fa6270 */
[----:B------:R-:W-:-:S02]  /*a150*/  ISETP.GE.AND P4, PT, R22, R238, PT ;  /* 0x000000ee1600720c */ /* 0x000fc40003f86270 */
[----:B-----5:R-:W-:Y:S01]  /*a160*/  FSEL R184, R184, -INF , !P1 ;  /* 0xff800000b8b87808 */ /* 0x020fe20004800000 */
[----:B------:R-:W3:Y:S01]  /*a170*/  MUFU.TANH R187, R187 ;  /* 0x000000bb00bb7308 */ /* 0x000ee20000002400 */
[----:B----4-:R-:W-:Y:S02]  /*a180*/  FSEL R183, R183, -INF , !P0 ;  /* 0xff800000b7b77808 */ /* 0x010fe40004000000 */
[----:B------:R-:W-:Y:S02]  /*a190*/  FMNMX3.FTZ R7, R7, R6, R4, !PT ;  /* 0x0000000607077276 */ /* 0x000fe40007810004 */
[----:B------:R-:W-:Y:S02]  /*a1a0*/  FSEL R211, R211, -INF , !P2 ;  /* 0xff800000d3d37808 */ /* 0x000fe40005000000 */
[-C--:B------:R-:W-:Y:S01]  /*a1b0*/  ISETP.GE.AND P3, PT, R28, R171.reuse, PT ;  /* 0x000000ab1c00720c */ /* 0x080fe20003f66270 */
[----:B------:R-:W4:Y:S01]  /*a1c0*/  MUFU.TANH R186, R186 ;  /* 0x000000ba00ba7308 */ /* 0x000f220000002400 */
[----:B------:R-:W-:Y:S01]  /*a1d0*/  ISETP.GE.AND P2, PT, R26, R171, PT ;  /* 0x000000ab1a00720c */ /* 0x000fe20003f46270 */
[----:B------:R-:W-:Y:S01]  /*a1e0*/  LDSM.16.MT88.4 R28, [R219+0xa000] ;  /* 0x00a00000db1c783b */ /* 0x000fe20000004200 */
[----:B------:R-:W-:-:S02]  /*a1f0*/  FMNMX3.FTZ R192, R167, R241, R205, !PT ;  /* 0x000000f1a7c07276 */ /* 0x000fc400078100cd */
[----:B--2---:R-:W-:Y:S02]  /*a200*/  FMNMX.FTZ R2, R8, R9, !PT ;  /* 0x0000000908027209 */ /* 0x004fe40007810000 */
[----:B------:R-:W-:Y:S02]  /*a210*/  FSEL R191, R191, -INF , !P5 ;  /* 0xff800000bfbf7808 */ /* 0x000fe40006800000 */
[----:B-1----:R-:W-:Y:S01]  /*a220*/  FSEL R190, R190, -INF , !P4 ;  /* 0xff800000bebe7808 */ /* 0x002fe20006000000 */
[----:B------:R-:W-:Y:S01]  /*a230*/  FMUL.FTZ R212, R2, UR8 ;  /* 0x0000000802d47c20 */ /* 0x000fe20008410000 */
[----:B------:R-:W-:Y:S02]  /*a240*/  FMNMX3.FTZ R8, R7, R184, R183, !PT ;  /* 0x000000b807087276 */ /* 0x000fe400078100b7 */
[-C--:B------:R-:W-:Y:S02]  /*a250*/  ISETP.GE.AND P1, PT, R24, R171.reuse, PT ;  /* 0x000000ab1800720c */ /* 0x080fe40003f26270 */
[----:B------:R-:W-:-:S02]  /*a260*/  ISETP.GE.AND P0, PT, R22, R171, PT ;  /* 0x000000ab1600720c */ /* 0x000fc40003f06270 */
[----:B------:R-:W-:Y:S02]  /*a270*/  FSEL R189, R189, -INF , !P3 ;  /* 0xff800000bdbd7808 */ /* 0x000fe40005800000 */
[----:B------:R-:W-:Y:S02]  /*a280*/  FSEL R188, R188, -INF , !P2 ;  /* 0xff800000bcbc7808 */ /* 0x000fe40005000000 */
[----:B------:R-:W-:Y:S02]  /*a290*/  FMNMX3.FTZ R192, R192, R213, R211, !PT ;  /* 0x000000d5c0c07276 */ /* 0x000fe400078100d3 */
[----:B------:R-:W-:Y:S02]  /*a2a0*/  FMNMX3.FTZ R8, R8, R191, R190, !PT ;  /* 0x000000bf08087276 */ /* 0x000fe400078100be */
[----:B------:R-:W-:Y:S02]  /*a2b0*/  FSETP.NEU.FTZ.AND P3, PT, R2, -INF , PT ;  /* 0xff8000000200780b */ /* 0x000fe40003f7d000 */
[----:B---3--:R-:W-:Y:S01]  /*a2c0*/  FSEL R187, R187, -INF , !P1 ;  /* 0xff800000bbbb7808 */ /* 0x008fe20004800000 */
[----:B------:R-:W1:Y:S01]  /*a2d0*/  SHFL.BFLY PT, R7, R8, 0x2, 0x1f ;  /* 0x0c401f0008077f89 */ /* 0x000e6200000e0000 */
[----:B----4-:R-:W-:-:S02]  /*a2e0*/  FSEL R186, R186, -INF , !P0 ;  /* 0xff800000baba7808 */ /* 0x010fc40004000000 */
[----:B------:R-:W-:Y:S02]  /*a2f0*/  FMNMX3.FTZ R192, R192, R189, R188, !PT ;  /* 0x000000bdc0c07276 */ /* 0x000fe400078100bc */
[----:B------:R-:W-:Y:S02]  /*a300*/  FSEL R212, R212, RZ, P3 ;  /* 0x000000ffd4d47208 */ /* 0x000fe40001800000 */
[----:B------:R-:W-:Y:S02]  /*a310*/  FMNMX3.FTZ R192, R192, R187, R186, !PT ;  /* 0x000000bbc0c07276 */ /* 0x000fe400078100ba */
[----:B------:R-:W-:Y:S01]  /*a320*/  FMNMX.FTZ R3, R10, R3, !PT ;  /* 0x000000030a037209 */ /* 0x000fe20007810000 */
[--C-:B------:R-:W-:Y:S01]  /*a330*/  FFMA.FTZ R178, R5, UR8, -R212.reuse ;  /* 0x0000000805b27c23 */ /* 0x100fe200080108d4 */
[----:B------:R-:W-:Y:S01]  /*a340*/  FSEL R9, R2, RZ, P3 ;  /* 0x000000ff02097208 */ /* 0x000fe20001800000 */
[----:B------:R-:W2:Y:S01]  /*a350*/  SHFL.BFLY PT, R5, R192, 0x2, 0x1f ;  /* 0x0c401f00c0057f89 */ /* 0x000ea200000e0000 */
[--C-:B------:R-:W-:Y:S01]  /*a360*/  FFMA.FTZ R177, R25, UR8, -R212.reuse ;  /* 0x0000000819b17c23 */ /* 0x100fe200080108d4 */
[--C-:B------:R-:W-:Y:S01]  /*a370*/  FFMA.FTZ R176, R27, UR8, -R212.reuse ;  /* 0x000000081bb07c23 */ /* 0x100fe200080108d4 */
[----:B------:R-:W-:Y:S01]  /*a380*/  FFMA.FTZ R171, R21, UR8, -R212 ;  /* 0x0000000815ab7c23 */ /* 0x000fe200080108d4 */
[----:B------:R-:W3:Y:S01]  /*a390*/  SHFL.BFLY PT, R0, R3, 0x1, 0x1f ;  /* 0x0c201f0003007f89 */ /* 0x000ee200000e0000 */
[----:B------:R-:W-:Y:S01]  /*a3a0*/  FADD.FTZ R9, R166, -R9 ;  /* 0x80000009a6097221 */ /* 0x000fe20000010000 */
[----:B------:R-:W-:Y:S02]  /*a3b0*/  MUFU.EX2 R178, R178 ;  /* 0x000000b200b27308 */ /* 0x000fe40000000800 */
[----:B------:R-:W-:Y:S01]  /*a3c0*/  LDSM.16.MT88.4 R24, [R223] ;  /* 0x00000000df18783b */ /* 0x000fe20000004200 */
[----:B------:R-:W-:Y:S01]  /*a3d0*/  FMUL.FTZ R9, R9, UR8 ;  /* 0x0000000809097c20 */ /* 0x000fe20008410000 */
[----:B------:R-:W4:Y:S01]  /*a3e0*/  MUFU.EX2 R177, R177 ;  /* 0x000000b100b17308 */ /* 0x000f220000000800 */
[----:B-1----:R-:W-:-:S03]  /*a3f0*/  FMNMX.FTZ R8, R8, R7, !PT ;  /* 0x0000000708087209 */ /* 0x002fc60007810000 */
[----:B------:R-:W1:Y:S02]  /*a400*/  MUFU.EX2 R182, R9 ;  /* 0x0000000900b67308 */ /* 0x000e640000000800 */
[----:B------:R-:W5:Y:S02]  /*a410*/  SHFL.BFLY PT, R185, R8, 0x1, 0x1f ;  /* 0x0c201f0008b97f89 */ /* 0x000f6400000e0000 */
[----:B------:R-:W-:Y:S04]  /*a420*/  MUFU.EX2 R176, R176 ;  /* 0x000000b000b07308 */ /* 0x000fe80000000800 */
[----:B------:R-:W5:Y:S01]  /*a430*/  MUFU.EX2 R171, R171 ;  /* 0x000000ab00ab7308 */ /* 0x000f620000000800 */
[----:B--2---:R-:W-:Y:S02]  /*a440*/  FMNMX.FTZ R192, R192, R5, !PT ;  /* 0x00000005c0c07209 */ /* 0x004fe40007810000 */
[----:B----4-:R-:W-:-:S02]  /*a450*/  F2FP.F16.F32.PACK_AB R172, R177, R178 ;  /* 0x000000b2b1ac723e */ /* 0x010fc400000000ff */
[----:B---3--:R-:W-:Y:S01]  /*a460*/  FMNMX.FTZ R0, R3, R0, !PT ;  /* 0x0000000003007209 */ /* 0x008fe20007810000 */
[----:B------:R-:W2:Y:S01]  /*a470*/  SHFL.BFLY PT, R5, R192, 0x1, 0x1f ;  /* 0x0c201f00c0057f89 */ /* 0x000ea200000e0000 */
[-C--:B-1----:R-:W-:Y:S01]  /*a480*/  FMUL.FTZ R72, R72, R182.reuse ;  /* 0x000000b648487220 */ /* 0x082fe20000410000 */
[-C--:B------:R-:W-:Y:S01]  /*a490*/  FMUL.FTZ R73, R73, R182.reuse ;  /* 0x000000b649497220 */ /* 0x080fe20000410000 */
[C---:B------:R-:W-:Y:S01]  /*a4a0*/  FSETP.NEU.FTZ.AND P0, PT, R0.reuse, -INF , PT ;  /* 0xff8000000000780b */ /* 0x040fe20003f1d000 */
[----:B------:R-:W-:Y:S01]  /*a4b0*/  FMUL.FTZ R202, R0, UR8 ;  /* 0x0000000800ca7c20 */ /* 0x000fe20008410000 */
[-C--:B------:R-:W-:Y:S01]  /*a4c0*/  FMUL.FTZ R156, R156, R182.reuse ;  /* 0x000000b69c9c7220 */ /* 0x080fe20000410000 */
[-C--:B------:R-:W-:Y:S01]  /*a4d0*/  FMUL.FTZ R157, R157, R182.reuse ;  /* 0x000000b69d9d7220 */ /* 0x080fe20000410000 */
[----:B------:R-:W-:Y:S01]  /*a4e0*/  FSEL R10, R0, RZ, P0 ;  /* 0x000000ff000a7208 */ /* 0x000fe20000000000 */
[-C--:B------:R-:W-:Y:S01]  /*a4f0*/  FMUL.FTZ R152, R152, R182.reuse ;  /* 0x000000b698987220 */ /* 0x080fe20000410000 */
[----:B------:R-:W-:Y:S01]  /*a500*/  FSEL R202, R202, RZ, P0 ;  /* 0x000000ffcaca7208 */ /* 0x000fe20000000000 */
[----:B------:R-:W-:Y:S01]  /*a510*/  FMUL.FTZ R153, R153, R182 ;  /* 0x000000b699997220 */ /* 0x000fe20000410000 */
[----:B-----5:R-:W-:Y:S01]  /*a520*/  F2FP.F16.F32.PACK_AB R174, R171, R176 ;  /* 0x000000b0abae723e */ /* 0x020fe200000000ff */
[----:B------:R-:W-:Y:S01]  /*a530*/  FADD.FTZ R10, R165, -R10 ;  /* 0x8000000aa50a7221 */ /* 0x000fe20000010000 */
[----:B------:R-:W-:Y:S01]  /*a540*/  FMNMX.FTZ R185, R8, R185, !PT ;  /* 0x000000b908b97209 */ /* 0x000fe20007810000 */
[--C-:B------:R-:W-:Y:S01]  /*a550*/  FFMA.FTZ R170, R17, UR8, -R202.reuse ;  /* 0x0000000811aa7c23 */ /* 0x100fe200080108ca */
[--C-:B------:R-:W-:Y:S01]  /*a560*/  FFMA.FTZ R3, R19, UR8, -R202.reuse ;  /* 0x0000000813037c23 */ /* 0x100fe200080108ca */
[--C-:B------:R-:W-:Y:S01]  /*a570*/  FFMA.FTZ R179, R23, UR8, -R202.reuse ;  /* 0x0000000817b37c23 */ /* 0x100fe200080108ca */
[C---:B------:R-:W-:Y:S01]  /*a580*/  FSETP.NEU.FTZ.AND P1, PT, R185.reuse, -INF , PT ;  /* 0xff800000b900780b */ /* 0x040fe20003f3d000 */
[----:B------:R-:W-:Y:S01]  /*a590*/  FMUL.FTZ R193, R185, UR8 ;  /* 0x00000008b9c17c20 */ /* 0x000fe20008410000 */
[----:B------:R-:W1:Y:S01]  /*a5a0*/  LDSM.16.MT88.4 R16, [R224+0xb000] ;  /* 0x00b00000e010783b */ /* 0x000e620000004200 */
[----:B------:R-:W-:Y:S01]  /*a5b0*/  FFMA.FTZ R180, R13, UR8, -R202 ;  /* 0x000000080db47c23 */ /* 0x000fe200080108ca */
[----:B------:R-:W-:Y:S01]  /*a5c0*/  FMUL.FTZ R181, R10, UR8 ;  /* 0x000000080ab57c20 */ /* 0x000fe20008410000 */
[----:B------:R-:W-:Y:S01]  /*a5d0*/  FSEL R215, R185, RZ, P1 ;  /* 0x000000ffb9d77208 */ /* 0x000fe20000800000 */
[----:B------:R-:W3:Y:S01]  /*a5e0*/  LDSM.16.MT88.4 R20, [R218] ;  /* 0x00000000da14783b */ /* 0x000ee20000004200 */
[----:B--2---:R-:W-:Y:S01]  /*a5f0*/  FMNMX.FTZ R192, R192, R5, !PT ;  /* 0x00000005c0c07209 */ /* 0x004fe20007810000 */
[----:B------:R-:W-:Y:S01]  /*a600*/  MUFU.EX2 R170, R170 ;  /* 0x000000aa00aa7308 */ /* 0x000fe20000000800 */
[----:B------:R-:W-:Y:S01]  /*a610*/  FSEL R193, R193, RZ, P1 ;  /* 0x000000ffc1c17208 */ /* 0x000fe20000800000 */
[----:B------:R-:W2:Y:S01]  /*a620*/  LDSM.16.MT88.4 R12, [R219+0xb000] ;  /* 0x00b00000db0c783b */ /* 0x000ea20000004200 */
[C---:B------:R-:W-:Y:S01]  /*a630*/  FSETP.NEU.FTZ.AND P0, PT, R192.reuse, -INF , PT ;  /* 0xff800000c000780b */ /* 0x040fe20003f1d000 */
[----:B------:R-:W-:Y:S01]  /*a640*/  FMUL.FTZ R198, R192, UR8 ;  /* 0x00000008c0c67c20 */ /* 0x000fe20008410000 */
[----:B------:R-:W4:Y:S01]  /*a650*/  MUFU.EX2 R3, R3 ;  /* 0x0000000300037308 */ /* 0x000f220000000800 */
[--C-:B------:R-:W-:Y:S01]  /*a660*/  FFMA.FTZ R196, R6, UR8, -R193.reuse ;  /* 0x0000000806c47c23 */ /* 0x100fe200080108c1 */
[----:B------:R-:W-:Y:S01]  /*a670*/  FSEL R166, R192, RZ, P0 ;  /* 0x000000ffc0a67208 */ /* 0x000fe20000000000 */
[--C-:B------:R-:W-:Y:S01]  /*a680*/  FFMA.FTZ R199, R4, UR8, -R193.reuse ;  /* 0x0000000804c77c23 */ /* 0x100fe200080108c1 */
[----:B------:R-:W5:Y:S01]  /*a690*/  LDSM.16.MT88.4 R8, [R223+0x1000] ;  /* 0x00100000df08783b */ /* 0x000f620000004200 */
[----:B------:R-:W-:Y:S01]  /*a6a0*/  FSEL R198, R198, RZ, P0 ;  /* 0x000000ffc6c67208 */ /* 0x000fe20000000000 */
[----:B------:R-:W-:Y:S01]  /*a6b0*/  FFMA.FTZ R197, R164, UR8, -R193 ;  /* 0x00000008a4c57c23 */ /* 0x000fe200080108c1 */
[----:B------:R-:W-:Y:S01]  /*a6c0*/  FADD.FTZ R166, R167, -R166 ;  /* 0x800000a6a7a67221 */ /* 0x000fe20000010000 */
[----:B------:R-:W5:Y:S01]  /*a6d0*/  LDSM.16.MT88.4 R4, [R218+0x1000] ;  /* 0x00100000da04783b */ /* 0x000f620000004200 */
[----:B------:R-:W-:Y:S01]  /*a6e0*/  FADD.FTZ R164, R168, -R215 ;  /* 0x800000d7a8a47221 */ /* 0x000fe20000010000 */
[--C-:B------:R-:W-:Y:S01]  /*a6f0*/  FFMA.FTZ R206, R213, UR8, -R198.reuse ;  /* 0x00000008d5ce7c23 */ /* 0x100fe200080108c6 */
[--C-:B------:R-:W-:Y:S01]  /*a700*/  FFMA.FTZ R194, R194, UR8, -R193.reuse ;  /* 0x00000008c2c27c23 */ /* 0x100fe200080108c1 */
[--C-:B------:R-:W-:Y:S01]  /*a710*/  FFMA.FTZ R211, R211, UR8, -R198.reuse ;  /* 0x00000008d3d37c23 */ /* 0x100fe200080108c6 */
[----:B------:R-:W-:Y:S01]  /*a720*/  FMUL.FTZ R213, R166, UR8 ;  /* 0x00000008a6d57c20 */ /* 0x000fe20008410000 */
[--C-:B------:R-:W-:Y:S01]  /*a730*/  FFMA.FTZ R241, R241, UR8, -R198.reuse ;  /* 0x00000008f1f17c23 */ /* 0x100fe200080108c6 */
[----:B------:R-:W-:Y:S01]  /*a740*/  FFMA.FTZ R165, R205, UR8, -R198 ;  /* 0x00000008cda57c23 */ /* 0x000fe200080108c6 */
[----:B------:R-:W-:Y:S01]  /*a750*/  FMUL.FTZ R164, R164, UR8 ;  /* 0x00000008a4a47c20 */ /* 0x000fe20008410000 */
[----:B------:R-:W-:Y:S01]  /*a760*/  MUFU.EX2 R179, R179 ;  /* 0x000000b300b37308 */ /* 0x000fe20000000800 */
[----:B----4-:R-:W-:Y:S01]  /*a770*/  F2FP.F16.F32.PACK_AB R173, R3, R170 ;  /* 0x000000aa03ad723e */ /* 0x010fe200000000ff */
[-C--:B------:R-:W-:Y:S01]  /*a780*/  FMUL.FTZ R140, R140, R182.reuse ;  /* 0x000000b68c8c7220 */ /* 0x080fe20000410000 */
[-C--:B------:R-:W-:Y:S01]  /*a790*/  FMUL.FTZ R141, R141, R182.reuse ;  /* 0x000000b68d8d7220 */ /* 0x080fe20000410000 */
[----:B------:R-:W4:Y:S01]  /*a7a0*/  MUFU.EX2 R180, R180 ;  /* 0x000000b400b47308 */ /* 0x000f220000000800 */
        /* <DEDUP_REMOVED lines=13> */
[----:B----4-:R-:W-:Y:S01]  /*a880*/  F2FP.F16.F32.PACK_AB R175, R180, R179 ;  /* 0x000000b3b4af723e */ /* 0x010fe200000000ff */
[-C--:B------:R-:W-:Y:S01]  /*a890*/  FMUL.FTZ R76, R76, R182.reuse ;  /* 0x000000b64c4c7220 */ /* 0x080fe20000410000 */
[----:B------:R-:W-:Y:S01]  /*a8a0*/  MUFU.EX2 R196, R196 ;  /* 0x000000c400c47308 */ /* 0x000fe20000000800 */
[----:B------:R-:W-:Y:S01]  /*a8b0*/  FMUL.FTZ R77, R77, R182 ;  /* 0x000000b64d4d7220 */ /* 0x000fe20000410000 */
[-C--:B-1----:R-:W-:Y:S01]  /*a8c0*/  FMUL.FTZ R74, R74, R181.reuse ;  /* 0x000000b54a4a7220 */ /* 0x082fe20000410000 */
        /* <DEDUP_REMOVED lines=13> */
[----:B------:R-:W-:Y:S01]  /*a9a0*/  MUFU.EX2 R206, R206 ;  /* 0x000000ce00ce7308 */ /* 0x000fe20000000800 */
[-C--:B------:R-:W-:Y:S01]  /*a9b0*/  FMUL.FTZ R43, R43, R181.reuse ;  /* 0x000000b52b2b7220 */ /* 0x080fe20000410000 */
[----:B-1----:R-:W-:Y:S01]  /*a9c0*/  F2FP.F16.F32.PACK_AB R166, R199, R196 ;  /* 0x000000c4c7a6723e */ /* 0x002fe200000000ff */
[-C--:B------:R-:W-:Y:S01]  /*a9d0*/  FMUL.FTZ R46, R46, R181.reuse ;  /* 0x000000b52e2e7220 */ /* 0x080fe20000410000 */
[----:B------:R-:W1:Y:S01]  /*a9e0*/  MUFU.EX2 R211, R211 ;  /* 0x000000d300d37308 */ /* 0x000e620000000800 */
[-C--:B------:R-:W-:Y:S01]  /*a9f0*/  FMUL.FTZ R47, R47, R181.reuse ;  /* 0x000000b52f2f7220 */ /* 0x080fe20000410000 */
[-C--:B------:R-:W-:Y:S01]  /*aa00*/  FMUL.FTZ R58, R58, R181.reuse ;  /* 0x000000b53a3a7220 */ /* 0x080fe20000410000 */
[-C--:B------:R-:W-:Y:S01]  /*aa10*/  FMUL.FTZ R59, R59, R181.reuse ;  /* 0x000000b53b3b7220 */ /* 0x080fe20000410000 */
[----:B------:R3:W2:Y:S01]  /*aa20*/  MUFU.EX2 R210, R164 ;  /* 0x000000a400d27308 */ /* 0x0006a20000000800 */
[----:B------:R-:W-:Y:S01]  /*aa30*/  FMUL.FTZ R62, R62, R181 ;  /* 0x000000b53e3e7220 */ /* 0x000fe20000410000 */
[----:B----4-:R-:W-:Y:S01]  /*aa40*/  F2FP.F16.F32.PACK_AB R165, R168, R205 ;  /* 0x000000cda8a5723e */ /* 0x010fe200000000ff */
[-C--:B------:R-:W-:Y:S01]  /*aa50*/  FMUL.FTZ R63, R63, R181.reuse ;  /* 0x000000b53f3f7220 */ /* 0x080fe20000410000 */
[----:B------:R-:W4:Y:S01]  /*aa60*/  MUFU.EX2 R213, R213 ;  /* 0x000000d500d57308 */ /* 0x000f220000000800 */
[-C--:B------:R-:W-:Y:S01]  /*aa70*/  FMUL.FTZ R78, R78, R181.reuse ;  /* 0x000000b54e4e7220 */ /* 0x080fe20000410000 */
[-C--:B------:R-:W-:Y:S01]  /*aa80*/  FMUL.FTZ R79, R79, R181.reuse ;  /* 0x000000b54f4f7220 */ /* 0x080fe20000410000 */
[-C--:B------:R-:W-:Y:S01]  /*aa90*/  FMUL.FTZ R88, R88, R182.reuse ;  /* 0x000000b658587220 */ /* 0x080fe20000410000 */
[----:B------:R-:W-:Y:S01]  /*aaa0*/  FMUL.FTZ R89, R89, R182 ;  /* 0x000000b659597220 */ /* 0x000fe20000410000 */
[-C--:B------:R-:W-:Y:S01]  /*aab0*/  FMUL.FTZ R90, R90, R181.reuse ;  /* 0x000000b55a5a7220 */ /* 0x080fe20000410000 */
[----:B-1----:R-:W-:Y:S01]  /*aac0*/  F2FP.F16.F32.PACK_AB R167, R211, R206 ;  /* 0x000000ced3a7723e */ /* 0x002fe200000000ff */
[-C--:B------:R-:W-:Y:S01]  /*aad0*/  FMUL.FTZ R91, R91, R181.reuse ;  /* 0x000000b55b5b7220 */ /* 0x080fe20000410000 */
[-C--:B------:R-:W-:Y:S01]  /*aae0*/  FMUL.FTZ R92, R92, R182.reuse ;  /* 0x000000b65c5c7220 */ /* 0x080fe20000410000 */
[----:B------:R-:W-:Y:S01]  /*aaf0*/  FMUL.FTZ R93, R93, R182 ;  /* 0x000000b65d5d7220 */ /* 0x000fe20000410000 */
[----:B---3--:R-:W-:Y:S01]  /*ab00*/  F2FP.F16.F32.PACK_AB R164, R197, R194 ;  /* 0x000000c2c5a4723e */ /* 0x008fe200000000ff */
[-C--:B--2---:R-:W-:Y:S01]  /*ab10*/  FMUL.FTZ R68, R68, R210.reuse ;  /* 0x000000d244447220 */ /* 0x084fe20000410000 */
[----:B------:R-:W-:Y:S01]  /*ab20*/  FMUL.FTZ R69, R69, R210 ;  /* 0x000000d245457220 */ /* 0x000fe20000410000 */
[----:B------:R-:W-:Y:S01]  /*ab30*/  FMUL.FTZ R94, R94, R181 ;  /* 0x000000b55e5e7220 */ /* 0x000fe20000410000 */
[-C--:B----4-:R-:W-:Y:S01]  /*ab40*/  FMUL.FTZ R70, R70, R213.reuse ;  /* 0x000000d546467220 */ /* 0x090fe20000410000 */
        /* <DEDUP_REMOVED lines=79> */
[----:B------:R-:W-:Y:S01]  /*b040*/  FFMA.FTZ R203, R203, UR8, -R202 ;  /* 0x00000008cbcb7c23 */ /* 0x000fe200080108ca */
        /* <DEDUP_REMOVED lines=8> */
[--C-:B------:R-:W-:Y:S01]  /*b0d0*/  FFMA.FTZ R17, R200, UR8, -R202.reuse ;  /* 0x00000008c8117c23 */ /* 0x100fe200080108ca */
[----:B------:R-:W-:Y:S01]  /*b0e0*/  FFMA.FTZ R202, R195, UR8, -R202 ;  /* 0x00000008c3ca7c23 */ /* 0x000fe200080108ca */
[----:B------:R1:W-:Y:S01]  /*b0f0*/  MUFU.EX2 R201, R203 ;  /* 0x000000cb00c97308 */ /* 0x0003e20000000800 */
[----:B------:R-:W-:Y:S01]  /*b100*/  FADD.FTZ R205, R168, R205 ;  /* 0x000000cda8cd7221 */ /* 0x000fe20000010000 */
[----:B------:R-:W-:Y:S01]  /*b110*/  FADD.FTZ R177, R177, R178 ;  /* 0x000000b2b1b17221 */ /* 0x000fe20000010000 */
[----:B------:R-:W-:Y:S01]  /*b120*/  FADD.FTZ R170, R3, R170 ;  /* 0x000000aa03aa7221 */ /* 0x000fe20000010000 */
[C---:B------:R-:W-:Y:S01]  /*b130*/  HMMA.16816.F32 R156, R172.reuse, R32, R156 ;  /* 0x00000020ac9c723c */ /* 0x040fe2000000189c */
[----:B------:R-:W-:Y:S01]  /*b140*/  MUFU.EX2 R200, R16 ;  /* 0x0000001000c87308 */ /* 0x000fe20000000800 */
[----:B------:R-:W-:Y:S01]  /*b150*/  FADD.FTZ R196, R196, R197 ;  /* 0x000000c5c4c47221 */ /* 0x000fe20000010000 */
[----:B------:R-:W-:Y:S01]  /*b160*/  FADD.FTZ R206, R206, R205 ;  /* 0x000000cdcece7221 */ /* 0x000fe20000010000 */
[----:B------:R-:W-:Y:S01]  /*b170*/  FADD.FTZ R176, R176, R177 ;  /* 0x000000b1b0b07221 */ /* 0x000fe20000010000 */
[----:B------:R-:W-:Y:S01]  /*b180*/  MUFU.EX2 R195, R17 ;  /* 0x0000001100c37308 */ /* 0x000fe20000000800 */
[----:B------:R-:W-:Y:S01]  /*b190*/  FADD.FTZ R179, R179, R170 ;  /* 0x000000aab3b37221 */ /* 0x000fe20000010000 */
[----:B------:R-:W-:Y:S01]  /*b1a0*/  FADD.FTZ R196, R199, R196 ;  /* 0x000000c4c7c47221 */ /* 0x000fe20000010000 */
[C---:B------:R-:W-:Y:S01]  /*b1b0*/  HMMA.16816.F32 R152, R172.reuse, R34, R152 ;  /* 0x00000022ac98723c */ /* 0x040fe20000001898 */
[----:B------:R-:W-:Y:S01]  /*b1c0*/  MUFU.EX2 R202, R202 ;  /* 0x000000ca00ca7308 */ /* 0x000fe20000000800 */
[--C-:B-1----:R-:W-:Y:S01]  /*b1d0*/  FFMA.FTZ R203, R184, UR8, -R193.reuse ;  /* 0x00000008b8cb7c23 */ /* 0x102fe200080108c1 */
[----:B------:R-:W-:Y:S01]  /*b1e0*/  FFMA.FTZ R184, R183, UR8, -R193 ;  /* 0x00000008b7b87c23 */ /* 0x000fe200080108c1 */
[----:B------:R-:W-:Y:S01]  /*b1f0*/  FADD.FTZ R211, R211, R206 ;  /* 0x000000ced3d37221 */ /* 0x000fe20000010000 */
[----:B------:R-:W-:Y:S01]  /*b200*/  FADD.FTZ R171, R171, R176 ;  /* 0x000000b0abab7221 */ /* 0x000fe20000010000 */
[----:B------:R1:W-:Y:S01]  /*b210*/  MUFU.EX2 R183, R203 ;  /* 0x000000cb00b77308 */ /* 0x0003e20000000800 */
[----:B------:R-:W-:Y:S01]  /*b220*/  FADD.FTZ R180, R180, R179 ;  /* 0x000000b3b4b47221 */ /* 0x000fe20000010000 */
[----:B------:R-:W-:Y:S01]  /*b230*/  HMMA.16816.F32 R140, R172, R28, R140 ;  /* 0x0000001cac8c723c */ /* 0x000fe2000000188c */
[C---:B------:R-:W-:Y:S01]  /*b240*/  ISETP.NE.AND P0, PT, R169.reuse, 0x4, PT ;  /* 0x00000004a900780c */ /* 0x040fe20003f05270 */
[----:B------:R-:W-:Y:S01]  /*b250*/  MUFU.EX2 R184, R184 ;  /* 0x000000b800b87308 */ /* 0x000fe20000000800 */
[----:B------:R-:W-:-:S02]  /*b260*/  IADD3 R169, PT, PT, R169, -0x5, RZ ;  /* 0xfffffffba9a97810 */ /* 0x000fc40007ffe0ff */
[----:B------:R-:W-:Y:S02]  /*b270*/  MOV R168, R185 ;  /* 0x000000b900a87202 */ /* 0x000fe40000000f00 */
[----:B------:R-:W-:Y:S01]  /*b280*/  SEL R236, R169, 0xffffffff, P0 ;  /* 0xffffffffa9ec7807 */ /* 0x000fe20000000000 */
[----:B------:R-:W-:Y:S01]  /*b290*/  HMMA.16816.F32 R136, R172, R30, R136 ;  /* 0x0000001eac88723c */ /* 0x000fe20000001888 */
[----:B-1----:R-:W-:-:S07]  /*b2a0*/  FFMA.FTZ R203, R187, UR8, -R198 ;  /* 0x00000008bbcb7c23 */ /* 0x002fce00080108c6 */
[C---:B------:R-:W-:Y:S08]  /*b2b0*/  HMMA.16816.F32 R40, R172.reuse, R24, R40 ;  /* 0x00000018ac28723c */ /* 0x040ff00000001828 */
[C---:B------:R-:W-:Y:S08]  /*b2c0*/  HMMA.16816.F32 R44, R172.reuse, R26, R44 ;  /* 0x0000001aac2c723c */ /* 0x040ff0000000182c */
[C---:B------:R-:W-:Y:S08]  /*b2d0*/  HMMA.16816.F32 R56, R172.reuse, R20, R56 ;  /* 0x00000014ac38723c */ /* 0x040ff00000001838 */
[C---:B------:R-:W-:Y:S08]  /*b2e0*/  HMMA.16816.F32 R60, R172.reuse, R22, R60 ;  /* 0x00000016ac3c723c */ /* 0x040ff0000000183c */
[C---:B------:R-:W-:Y:S08]  /*b2f0*/  HMMA.16816.F32 R76, R172.reuse, R18, R76 ;  /* 0x00000012ac4c723c */ /* 0x040ff0000000184c */
[C---:B------:R-:W-:Y:S08]  /*b300*/  HMMA.16816.F32 R88, R172.reuse, R12, R88 ;  /* 0x0000000cac58723c */ /* 0x040ff00000001858 */
[C---:B------:R-:W-:Y:S08]  /*b310*/  HMMA.16816.F32 R92, R172.reuse, R14, R92 ;  /* 0x0000000eac5c723c */ /* 0x040ff0000000185c */
[C---:B-----5:R-:W-:Y:S08]  /*b320*/  HMMA.16816.F32 R104, R172.reuse, R8, R104 ;  /* 0x00000008ac68723c */ /* 0x060ff00000001868 */
[C---:B------:R-:W-:Y:S08]  /*b330*/  HMMA.16816.F32 R108, R172.reuse, R10, R108 ;  /* 0x0000000aac6c723c */ /* 0x040ff0000000186c */
[C---:B------:R-:W-:Y:S08]  /*b340*/  HMMA.16816.F32 R120, R172.reuse, R4, R120 ;  /* 0x00000004ac78723c */ /* 0x040ff00000001878 */
[----:B------:R-:W-:Y:S01]  /*b350*/  HMMA.16816.F32 R124, R172, R6, R124 ;  /* 0x00000006ac7c723c */ /* 0x000fe2000000187c */
[--C-:B------:R-:W-:Y:S01]  /*b360*/  FFMA.FTZ R172, R207, UR8, -R212.reuse ;  /* 0x00000008cfac7c23 */ /* 0x100fe200080108d4 */
[--C-:B------:R-:W-:Y:S01]  /*b370*/  FFMA.FTZ R173, R204, UR8, -R212.reuse ;  /* 0x00000008ccad7c23 */ /* 0x100fe200080108d4 */
[--C-:B------:R-:W-:Y:S01]  /*b380*/  FFMA.FTZ R174, R209, UR8, -R212.reuse ;  /* 0x00000008d1ae7c23 */ /* 0x100fe200080108d4 */
[----:B------:R-:W-:Y:S01]  /*b390*/  FFMA.FTZ R175, R208, UR8, -R212 ;  /* 0x00000008d0af7c23 */ /* 0x000fe200080108d4 */
[----:B------:R-:W-:Y:S01]  /*b3a0*/  FFMA.FTZ R207, R190, UR8, -R193 ;  /* 0x00000008becf7c23 */ /* 0x000fe200080108c1 */
[--C-:B------:R-:W-:Y:S01]  /*b3b0*/  FFMA.FTZ R204, R189, UR8, -R198.reuse ;  /* 0x00000008bdcc7c23 */ /* 0x100fe200080108c6 */
[----:B------:R-:W-:Y:S01]  /*b3c0*/  MUFU.EX2 R172, R172 ;  /* 0x000000ac00ac7308 */ /* 0x000fe20000000800 */
[C---:B------:R-:W-:Y:S01]  /*b3d0*/  HMMA.16816.F32 R160, R164.reuse, R32, R160 ;  /* 0x00000020a4a0723c */ /* 0x040fe200000018a0 */
[--C-:B------:R-:W-:Y:S01]  /*b3e0*/  FFMA.FTZ R193, R188, UR8, -R198.reuse ;  /* 0x00000008bcc17c23 */ /* 0x100fe200080108c6 */
[----:B------:R-:W-:Y:S01]  /*b3f0*/  FFMA.FTZ R198, R186, UR8, -R198 ;  /* 0x00000008bac67c23 */ /* 0x000fe200080108c6 */
[----:B------:R-:W1:Y:S04]  /*b400*/  MUFU.EX2 R173, R173 ;  /* 0x000000ad00ad7308 */ /* 0x000e680000000800 */
[----:B------:R-:W-:Y:S01]  /*b410*/  MUFU.EX2 R174, R174 ;  /* 0x000000ae00ae7308 */ /* 0x000fe20000000800 */
[C---:B------:R-:W-:Y:S01]  /*b420*/  HMMA.16816.F32 R148, R164.reuse, R34, R148 ;  /* 0x00000022a494723c */ /* 0x040fe20000001894 */
[----:B------:R-:W2:Y:S02]  /*b430*/  LDSM.16.MT88.4 R32, [R224+0xa800] ;  /* 0x00a80000e020783b */ /* 0x000ea40000004200 */
[----:B------:R-:W3:Y:S04]  /*b440*/  MUFU.EX2 R175, R175 ;  /* 0x000000af00af7308 */ /* 0x000ee80000000800 */
[----:B------:R-:W-:Y:S01]  /*b450*/  MUFU.EX2 R188, R204 ;  /* 0x000000cc00bc7308 */ /* 0x000fe20000000800 */
[C---:B------:R-:W-:Y:S03]  /*b460*/  HMMA.16816.F32 R144, R164.reuse, R28, R144 ;  /* 0x0000001ca490723c */ /* 0x040fe60000001890 */
[----:B------:R-:W4:Y:S04]  /*b470*/  MUFU.EX2 R187, R193 ;  /* 0x000000c100bb7308 */ /* 0x000f280000000800 */
[----:B------:R-:W-:Y:S01]  /*b480*/  MUFU.EX2 R190, R191 ;  /* 0x000000bf00be7308 */ /* 0x000fe20000000800 */
[C---:B------:R-:W-:Y:S01]  /*b490*/  HMMA.16816.F32 R132, R164.reuse, R30, R132 ;  /* 0x0000001ea484723c */ /* 0x040fe20000001884 */
[----:B------:R-:W5:Y:S02]  /*b4a0*/  LDSM.16.MT88.4 R28, [R219+0xa800] ;  /* 0x00a80000db1c783b */ /* 0x000f640000004200 */
[----:B------:R-:W4:Y:S04]  /*b4b0*/  MUFU.EX2 R189, R207 ;  /* 0x000000cf00bd7308 */ /* 0x000f280000000800 */
[----:B------:R-:W-:Y:S01]  /*b4c0*/  MUFU.EX2 R186, R203 ;  /* 0x000000cb00ba7308 */ /* 0x000fe20000000800 */
[C---:B------:R-:W-:Y:S03]  /*b4d0*/  HMMA.16816.F32 R36, R164.reuse, R24, R36 ;  /* 0x00000018a424723c */ /* 0x040fe60000001824 */
[----:B------:R-:W4:Y:S05]  /*b4e0*/  MUFU.EX2 R191, R198 ;  /* 0x000000c600bf7308 */ /* 0x000f2a0000000800 */
[C---:B------:R-:W-:Y:S01]  /*b4f0*/  HMMA.16816.F32 R48, R164.reuse, R26, R48 ;  /* 0x0000001aa430723c */ /* 0x040fe20000001830 */
[----:B------:R-:W4:Y:S07]  /*b500*/  LDSM.16.MT88.4 R24, [R217] ;  /* 0x00000000d918783b */ /* 0x000f2e0000004200 */
[C---:B------:R-:W-:Y:S08]  /*b510*/  HMMA.16816.F32 R52, R164.reuse, R20, R52 ;  /* 0x00000014a434723c */ /* 0x040ff00000001834 */
[C---:B------:R-:W-:Y:S01]  /*b520*/  HMMA.16816.F32 R64, R164.reuse, R22, R64 ;  /* 0x00000016a440723c */ /* 0x040fe20000001840 */
[----:B------:R-:W-:Y:S07]  /*b530*/  LDSM.16.MT88.4 R20, [R216] ;  /* 0x00000000d814783b */ /* 0x000fee0000004200 */
[C---:B------:R-:W-:Y:S01]  /*b540*/  HMMA.16816.F32 R80, R164.reuse, R18, R80 ;  /* 0x00000012a450723c */ /* 0x040fe20000001850 */
[----:B------:R-:W-:Y:S07]  /*b550*/  LDSM.16.MT88.4 R16, [R218+0x1800] ;  /* 0x00180000da10783b */ /* 0x000fee0000004200 */
        /* <DEDUP_REMOVED lines=11> */
[----:B------:R-:W-:Y:S01]  /*b610*/  F2FP.F16.F32.PACK_AB R165, R200, R201 ;  /* 0x000000c9c8a5723e */ /* 0x000fe200000000ff */
[----:B------:R-:W-:Y:S01]  /*b620*/  FADD.FTZ R201, R201, R180 ;  /* 0x000000b4c9c97221 */ /* 0x000fe20000010000 */
[----:B---3--:R-:W-:Y:S01]  /*b630*/  F2FP.F16.F32.PACK_AB R166, R175, R174 ;  /* 0x000000aeafa6723e */ /* 0x008fe200000000ff */
        /* <DEDUP_REMOVED lines=54> */
.L_x_1062:
[----:B------:R-:W-:-:S13]  /*b9a0*/  ISETP.GE.AND P0, PT, R236, RZ, PT ;  /* 0x000000ffec00720c */ /* 0x000fda0003f06270 */
[----:B------:R-:W-:Y:S05]  /*b9b0*/  @!P0 BRA `(.L_x_1066) ;  /* 0x0000002400948947 */ /* 0x000fea0003800000 */
[----:B------:R-:W1:Y:S01]  /*b9c0*/  S2UR UR8, SR_CgaCtaId ;  /* 0x00000000000879c3 */ /* 0x000e620000008800 */
[----:B------:R-:W-:Y:S01]  /*b9d0*/  MOV R2, R165 ;  /* 0x000000a500027202 */ /* 0x000fe20000000f00 */
[----:B------:R-:W-:Y:S01]  /*b9e0*/  IMAD.MOV.U32 R0, RZ, RZ, R167 ;  /* 0x000000ffff007224 */ /* 0x000fe200078e00a7 */
[----:B------:R-:W-:Y:S01]  /*b9f0*/  MOV R173, R166 ;  /* 0x000000a600ad7202 */ /* 0x000fe20000000f00 */
[----:B------:R-:W-:Y:S01]  /*ba00*/  VIADD R238, R228, 0x40 ;  /* 0x00000040e4ee7836 */ /* 0x000fe20000000000 */
[----:B------:R-:W-:Y:S01]  /*ba10*/  MOV R3, R168 ;  /* 0x000000a800037202 */ /* 0x000fe20000000f00 */
[----:B------:R-:W-:Y:S01]  /*ba20*/  UMOV UR9, 0x400 ;  /* 0x0000040000097882 */ /* 0x000fe20000000000 */
[----:B------:R-:W2:Y:S01]  /*ba30*/  LDCU UR12, c[0x0][0x50c] ;  /* 0x0000a180ff0c77ac */ /* 0x000ea20008000800 */
[----:B------:R-:W3:Y:S01]  /*ba40*/  LDCU UR4, c[0x0][0x45c] ;  /* 0x00008b80ff0477ac */ /* 0x000ee20008000800 */
[----:B-1----:R-:W-:Y:S01]  /*ba50*/  ULEA UR8, UR8, UR9, 0x18 ;  /* 0x0000000908087291 */ /* 0x002fe2000f8ec0ff */
[----:B--2---:R-:W-:Y:S11]  /*ba60*/  BRA `(.L_x_1067) ;  /* 0x0000000000647947 */ /* 0x004ff60003800000 */
.L_x_1069:
[----:B------:R-:W1:Y:S01]  /*ba70*/  S2R R11, SR_TID.X ;  /* 0x00000000000b7919 */ /* 0x000e620000002100 */
[----:B------:R-:W-:Y:S04]  /*ba80*/  VIADD R14, R236, 0xffffffff ;  /* 0xffffffffec0e7836 */ /* 0x000fe80000000000 */
[C---:B------:R-:W-:Y:S02]  /*ba90*/  IMAD R9, R14.reuse, UR10, RZ ;  /* 0x0000000a0e097c24 */ /* 0x040fe4000f8e02ff */
[----:B------:R-:W-:Y:S04]  /*baa0*/  IMAD.WIDE.U32 R14, R14, UR11, RZ ;  /* 0x0000000b0e0e7c25 */ /* 0x000fe8000f8e00ff */
[----:B------:R-:W-:Y:S01]  /*bab0*/  IMAD.IADD R6, R15, 0x1, R9 ;  /* 0x000000010f067824 */ /* 0x000fe200078e0209 */
[CC--:B------:R-:W-:Y:S02]  /*bac0*/  LEA R12, P1, R14.reuse, R232.reuse, 0x1 ;  /* 0x000000e80e0c7211 */ /* 0x0c0fe400078208ff */
[C---:B------:R-:W-:Y:S02]  /*bad0*/  IADD3 R9, P0, PT, R14.reuse, UR6, RZ ;  /* 0x000000060e097c10 */ /* 0x040fe4000ff1e0ff */
[-C--:B------:R-:W-:Y:S02]  /*bae0*/  LEA.HI.X R13, R14, R231.reuse, R6, 0x1, P1 ;  /* 0x000000e70e0d7211 */ /* 0x080fe400008f0c06 */
[----:B------:R-:W-:Y:S02]  /*baf0*/  IADD3.X R8, PT, PT, R6, UR21, RZ, P0, !PT ;  /* 0x0000001506087c10 */ /* 0x000fe400087fe4ff */
[----:B------:R-:W-:Y:S01]  /*bb00*/  LEA R10, P0, R9, R232, 0x1 ;  /* 0x000000e8090a7211 */ /* 0x000fe200078008ff */
[----:B-1----:R-:W-:Y:S05]  /*bb10*/  IMAD.SHL.U32 R7, R11, 0x8, RZ ;  /* 0x000000080b077824 */ /* 0x002fea00078e00ff */
[----:B------:R-:W-:Y:S04]  /*bb20*/  LOP3.LUT R4, R7, 0x1f8, RZ, 0xc0, !PT ;  /* 0x000001f807047812 */ /* 0x000fe800078ec0ff */
[----:B------:R-:W-:Y:S02]  /*bb30*/  LOP3.LUT R4, R4, 0x38, R11, 0x78, !PT ;  /* 0x0000003804047812 */ /* 0x000fe400078e780b */
[----:B------:R-:W-:Y:S02]  /*bb40*/  LEA.HI.X R11, R9, R231, R8, 0x1, P0 ;  /* 0x000000e7090b7211 */ /* 0x000fe400000f0c08 */
[----:B------:R-:W-:Y:S04]  /*bb50*/  LOP3.LUT R4, R4, 0x1e00, R7, 0xf8, !PT ;  /* 0x00001e0004047812 */ /* 0x000fe800078ef807 */
[----:B------:R-:W-:Y:S05]  /*bb60*/  LEA R233, R4, UR8, 0x1 ;  /* 0x0000000804e97c11 */ /* 0x000fea000f8e08ff */
[----:B------:R-:W-:Y:S01]  /*bb70*/  @!PT LDS RZ, [RZ] ;  /* 0x00000000fffff984 */ /* 0x000fe20000000800 */
[----:B------:R-:W-:Y:S01]  /*bb80*/  @!PT LDS RZ, [RZ] ;  /* 0x00000000fffff984 */ /* 0x000fe20000000800 */
[----:B------:R-:W-:Y:S01]  /*bb90*/  @!PT LDS RZ, [RZ] ;  /* 0x00000000fffff984 */ /* 0x000fe20000000800 */
[----:B------:R1:W-:Y:S04]  /*bba0*/  LDGSTS.E.BYPASS.LTC128B.128 [R233+0x8000], desc[UR22][R12.64] ;  /* 0x080000000ce97fae */ /* 0x0003e8000b981a16 */
[----:B------:R1:W-:Y:S04]  /*bbb0*/  LDGSTS.E.BYPASS.LTC128B.128 [R233+0x9000], desc[UR22][R12.64+0x80] ;  /* 0x090000800ce97fae */ /* 0x0003e8000b981a16 */
[----:B------:R1:W-:Y:S04]  /*bbc0*/  LDGSTS.E.BYPASS.LTC128B.128 [R233+0x8800], desc[UR22][R10.64] ;  /* 0x088000000ae97fae */ /* 0x0003e8000b981a16 */
[----:B------:R1:W-:Y:S04]  /*bbd0*/  LDGSTS.E.BYPASS.LTC128B.128 [R233+0x9800], desc[UR22][R10.64+0x80] ;  /* 0x098000800ae97fae */ /* 0x0003e8000b981a16 */
[----:B------:R-:W0:Y:S01]  /*bbe0*/  LDGDEPBAR ;  /* 0x00000000000079af */ /* 0x000e220000000000 */
[----:B------:R-:W-:Y:S05]  /*bbf0*/  BRA `(.L_x_1068) ;  /* 0x0000000c00247947 */ /* 0x000fea0003800000 */
.L_x_1067:
[----:B------:R-:W-:Y:S04]  /*bc00*/  DEPBAR.LE SB0, 0x0 ;  /* 0x000080000000791a */ /* 0x000fe80000000000 */
[----:B------:R-:W-:Y:S01]  /*bc10*/  BAR.SYNC.DEFER_BLOCKING 0x0 ;  /* 0x0000000000007b1d */ /* 0x000fe20000010000 */
[C---:B------:R-:W-:Y:S01]  /*bc20*/  IMAD R169, R236.reuse, UR7, RZ ;  /* 0x00000007eca97c24 */ /* 0x040fe2000f8e02ff */
[----:B------:R-:W-:Y:S01]  /*bc30*/  MOV R174, R238 ;  /* 0x000000ee00ae7202 */ /* 0x000fe20000000f00 */
[----:B------:R-:W-:Y:S01]  /*bc40*/  IMAD.WIDE.U32 R240, R236, UR24, RZ ;  /* 0x00000018ecf07c25 */ /* 0x000fe2000f8e00ff */
[----:B------:R-:W-:Y:S02]  /*bc50*/  @P6 IADD3 R174, PT, PT, R228, -0x40, RZ ;  /* 0xffffffc0e4ae6810 */ /* 0x000fe40007ffe0ff */
[CC--:B------:R-:W-:Y:S02]  /*bc60*/  LEA R244, P1, R240.reuse, R230.reuse, 0x1 ;  /* 0x000000e6f0f47211 */ /* 0x0c0fe400078208ff */
[----:B------:R-:W-:Y:S02]  /*bc70*/  IADD3 R168, PT, PT, R241, R169, RZ ;  /* 0x000000a9f1a87210 */ /* 0x000fe40007ffe0ff */
[C---:B------:R-:W-:Y:S02]  /*bc80*/  IADD3 R169, P0, PT, R240.reuse, UR26, RZ ;  /* 0x0000001af0a97c10 */ /* 0x040fe4000ff1e0ff */
[-C--:B------:R-:W-:Y:S02]  /*bc90*/  LEA.HI.X R245, R240, R229.reuse, R168, 0x1, P1 ;  /* 0x000000e5f0f57211 */ /* 0x080fe400008f0ca8 */
[----:B------:R-:W-:Y:S02]  /*bca0*/  IADD3.X R170, PT, PT, R168, UR25, RZ, P0, !PT ;  /* 0x00000019a8aa7c10 */ /* 0x000fe400087fe4ff */
[C---:B------:R-:W-:Y:S04]  /*bcb0*/  LEA R242, P0, R169.reuse, R230, 0x1 ;  /* 0x000000e6a9f27211 */ /* 0x040fe800078008ff */
[----:B------:R-:W-:Y:S01]  /*bcc0*/  LEA.HI.X R243, R169, R229, R170, 0x1, P0 ;  /* 0x000000e5a9f37211 */ /* 0x000fe200000f0caa */
[----:B------:R-:W-:Y:S01]  /*bcd0*/  @!PT LDS RZ, [RZ] ;  /* 0x00000000fffff984 */ /* 0x000fe20000000800 */
[----:B------:R-:W-:Y:S01]  /*bce0*/  @!PT LDS RZ, [RZ] ;  /* 0x00000000fffff984 */ /* 0x000fe20000000800 */
[----:B------:R-:W-:Y:S01]  /*bcf0*/  @!PT LDS RZ, [RZ] ;  /* 0x00000000fffff984 */ /* 0x000fe20000000800 */
[----:B------:R-:W-:Y:S01]  /*bd00*/  LDGSTS.E.BYPASS.LTC128B.128 [R233+0xa000], desc[UR22][R244.64] ;  /* 0x0a000000f4e97fae */ /* 0x000fe2000b981a16 */
[----:B------:R-:W-:Y:S07]  /*bd10*/  ISETP.NE.AND P0, PT, R236, RZ, PT ;  /* 0x000000ffec00720c */ /* 0x000fee0003f05270 */
[----:B------:R-:W-:Y:S08]  /*bd20*/  LDGSTS.E.BYPASS.LTC128B.128 [R233+0xb000], desc[UR22][R244.64+0x80] ;  /* 0x0b000080f4e97fae */ /* 0x000ff0000b981a16 */
[----:B------:R-:W-:Y:S08]  /*bd30*/  LDGSTS.E.BYPASS.LTC128B.128 [R233+0xa800], desc[UR22][R242.64] ;  /* 0x0a800000f2e97fae */ /* 0x000ff0000b981a16 */
[----:B------:R1:W-:Y:S08]  /*bd40*/  LDGSTS.E.BYPASS.LTC128B.128 [R233+0xb800], desc[UR22][R242.64+0x80] ;  /* 0x0b800080f2e97fae */ /* 0x0003f0000b981a16 */
[----:B------:R-:W-:Y:S08]  /*bd50*/  LDSM.16.M88.4 R164, [R228] ;  /* 0x00000000e4a4783b */ /* 0x000ff00000000200 */
[----:B------:R-:W2:Y:S08]  /*bd60*/  LDSM.16.M88.4 R176, [R227+UR5+0x8000] ;  /* 0x00800005e3b0783b */ /* 0x000eb00008000200 */
[----:B------:R-:W4:Y:S08]  /*bd70*/  LDSM.16.M88.4 R180, [R228+0x2000] ;  /* 0x00200000e4b4783b */ /* 0x000f300000000200 */
[----:B------:R-:W5:Y:S08]  /*bd80*/  LDSM.16.M88.4 R184, [R227+UR5+0x8800] ;  /* 0x00880005e3b8783b */ /* 0x000f700008000200 */
[----:B------:R-:W0:Y:S08]  /*bd90*/  LDGDEPBAR ;  /* 0x00000000000079af */ /* 0x000e300000000000 */
[----:B------:R-:W-:Y:S08]  /*bda0*/  LDSM.16.M88.4 R188, [R226] ;  /* 0x00000000e2bc783b */ /* 0x000ff00000000200 */
[----:B------:R-:W3:Y:S01]  /*bdb0*/  LDSM.16.M88.4 R192, [R222+0x8000] ;  /* 0x00800000dec0783b */ /* 0x000ee20000000200 */
[-C--:B--2---:R-:W-:Y:S07]  /*bdc0*/  HMMA.16816.F32 R4, R164, R176.reuse, RZ ;  /* 0x000000b0a404723c */ /* 0x084fee00000018ff */
[----:B------:R-:W2:Y:S01]  /*bdd0*/  LDSM.16.M88.4 R196, [R226+0x2000] ;  /* 0x00200000e2c4783b */ /* 0x000ea20000000200 */
[C---:B----4-:R-:W-:Y:S07]  /*bde0*/  HMMA.16816.F32 R8, R180.reuse, R176, RZ ;  /* 0x000000b0b408723c */ /* 0x050fee00000018ff */
[----:B------:R-:W4:Y:S01]  /*bdf0*/  LDSM.16.M88.4 R200, [R222+0x8800] ;  /* 0x00880000dec8783b */ /* 0x000f220000000200 */
[-C--:B------:R-:W-:Y:S07]  /*be00*/  HMMA.16816.F32 R12, R180, R178.reuse, RZ ;  /* 0x000000b2b40c723c */ /* 0x080fee00000018ff */
[----:B------:R-:W-:Y:S01]  /*be10*/  LDSM.16.M88.4 R204, [R221+0x8000] ;  /* 0x00800000ddcc783b */ /* 0x000fe20000000200 */
[C---:B------:R-:W-:Y:S07]  /*be20*/  HMMA.16816.F32 R16, R164.reuse, R178, RZ ;  /* 0x000000b2a410723c */ /* 0x040fee00000018ff */
[----:B------:R-:W1:Y:S01]  /*be30*/  LDSM.16.M88.4 R176, [R174] ;  /* 0x00000000aeb0783b */ /* 0x000e620000000200 */
[-C--:B-----5:R-:W-:Y:S07]  /*be40*/  HMMA.16816.F32 R20, R164, R184.reuse, RZ ;  /* 0x000000b8a414723c */ /* 0x0a0fee00000018ff */
[----:B------:R-:W5:Y:S01]  /*be50*/  LDSM.16.M88.4 R208, [R174+0x2000] ;  /* 0x00200000aed0783b */ /* 0x000f620000000200 */
[C---:B------:R-:W-:Y:S07]  /*be60*/  HMMA.16816.F32 R24, R180.reuse, R184, RZ ;  /* 0x000000b8b418723c */ /* 0x040fee00000018ff */
[----:B------:R-:W5:Y:S01]  /*be70*/  LDSM.16.M88.4 R212, [R221+0x8800] ;  /* 0x00880000ddd4783b */ /* 0x000f620000000200 */
[-C--:B------:R-:W-:Y:S07]  /*be80*/  HMMA.16816.F32 R28, R180, R186.reuse, RZ ;  /* 0x000000bab41c723c */ /* 0x080fee00000018ff */
[----:B------:R-:W-:Y:S01]  /*be90*/  LDSM.16.M88.4 R180, [R220+0x8000] ;  /* 0x00800000dcb4783b */ /* 0x000fe20000000200 */
[----:B------:R-:W-:Y:S07]  /*bea0*/  HMMA.16816.F32 R32, R164, R186, RZ ;  /* 0x000000baa420723c */ /* 0x000fee00000018ff */
[----:B------:R-:W5:Y:S01]  /*beb0*/  LDSM.16.M88.4 R164, [R225] ;  /* 0x00000000e1a4783b */ /* 0x000f620000000200 */
[-C--:B---3--:R-:W-:Y:S07]  /*bec0*/  HMMA.16816.F32 R4, R188, R192.reuse, R4 ;  /* 0x000000c0bc04723c */ /* 0x088fee0000001804 */
[----:B------:R-:W3:Y:S01]  /*bed0*/  LDSM.16.M88.4 R184, [R225+0x2000] ;  /* 0x00200000e1b8783b */ /* 0x000ee20000000200 */
[C---:B--2---:R-:W-:Y:S07]  /*bee0*/  HMMA.16816.F32 R8, R196.reuse, R192, R8 ;  /* 0x000000c0c408723c */ /* 0x044fee0000001808 */
[----:B------:R-:W-:Y:S01]  /*bef0*/  LDSM.16.M88.4 R168, [R222+0x9000] ;  /* 0x00900000dea8783b */ /* 0x000fe20000000200 */
[-C--:B------:R-:W-:Y:S08]  /*bf00*/  HMMA.16816.F32 R12, R196, R194.reuse, R12 ;  /* 0x000000c2c40c723c */ /* 0x080ff0000000180c */
[C---:B------:R-:W-:Y:S01]  /*bf10*/  HMMA.16816.F32 R16, R188.reuse, R194, R16 ;  /* 0x000000c2bc10723c */ /* 0x040fe20000001810 */
[----:B------:R-:W-:Y:S07]  /*bf20*/  LDSM.16.M88.4 R192, [R228+0x4000] ;  /* 0x00400000e4c0783b */ /* 0x000fee0000000200 */
[-C--:B----4-:R-:W-:Y:S08]  /*bf30*/  HMMA.16816.F32 R20, R188, R200.reuse, R20 ;  /* 0x000000c8bc14723c */ /* 0x090ff00000001814 */
[C---:B------:R-:W-:Y:S08]  /*bf40*/  HMMA.16816.F32 R24, R196.reuse, R200, R24 ;  /* 0x000000c8c418723c */ /* 0x040ff00000001818 */
[-C--:B------:R-:W-:Y:S01]  /*bf50*/  HMMA.16816.F32 R28, R196, R202.reuse, R28 ;  /* 0x000000cac41c723c */ /* 0x080fe2000000181c */
[----:B------:R-:W-:Y:S07]  /*bf60*/  LDSM.16.M88.4 R196, [R227+UR5+0x9000] ;  /* 0x00900005e3c4783b */ /* 0x000fee0008000200 */
[----:B------:R-:W-:Y:S01]  /*bf70*/  HMMA.16816.F32 R32, R188, R202, R32 ;  /* 0x000000cabc20723c */ /* 0x000fe20000001820 */
[----:B------:R-:W2:Y:S07]  /*bf80*/  LDSM.16.M88.4 R188, [R220+0x8800] ;  /* 0x00880000dcbc783b */ /* 0x000eae0000000200 */
[-C--:B-1----:R-:W-:Y:S01]  /*bf90*/  HMMA.16816.F32 R4, R176, R204.reuse, R4 ;  /* 0x000000ccb004723c */ /* 0x082fe20000001804 */
[----:B------:R-:W1:Y:S07]  /*bfa0*/  LDSM.16.M88.4 R200, [R228+0x6000] ;  /* 0x00600000e4c8783b */ /* 0x000e6e0000000200 */
[C---:B-----5:R-:W-:Y:S08]  /*bfb0*/  HMMA.16816.F32 R8, R208.reuse, R204, R8 ;  /* 0x000000ccd008723c */ /* 0x060ff00000001808 */
[-C--:B------:R-:W-:Y:S08]  /*bfc0*/  HMMA.16816.F32 R12, R208, R206.reuse, R12 ;  /* 0x000000ced00c723c */ /* 0x080ff0000000180c */
[C---:B------:R-:W-:Y:S01]  /*bfd0*/  HMMA.16816.F32 R16, R176.reuse, R206, R16 ;  /* 0x000000ceb010723c */ /* 0x040fe20000001810 */
[----:B------:R-:W-:Y:S07]  /*bfe0*/  LDSM.16.M88.4 R204, [R221+0x9000] ;  /* 0x00900000ddcc783b */ /* 0x000fee0000000200 */
[-C--:B------:R-:W-:Y:S08]  /*bff0*/  HMMA.16816.F32 R20, R176, R212.reuse, R20 ;  /* 0x000000d4b014723c */ /* 0x080ff00000001814 */
[C---:B------:R-:W-:Y:S08]  /*c000*/  HMMA.16816.F32 R24, R208.reuse, R212, R24 ;  /* 0x000000d4d018723c */ /* 0x040ff00000001818 */
[-C--:B------:R-:W-:Y:S08]  /*c010*/  HMMA.16816.F32 R28, R208, R214.reuse, R28 ;  /* 0x000000d6d01c723c */ /* 0x080ff0000000181c */
[----:B------:R-:W-:Y:S01]  /*c020*/  HMMA.16816.F32 R32, R176, R214, R32 ;  /* 0x000000d6b020723c */ /* 0x000fe20000001820 */
[----:B------:R-:W4:Y:S07]  /*c030*/  LDSM.16.M88.4 R176, [R227+UR5+0x9800] ;  /* 0x00980005e3b0783b */ /* 0x000f2e0008000200 */
[-C--:B------:R-:W-:Y:S08]  /*c040*/  HMMA.16816.F32 R4, R164, R180.reuse, R4 ;  /* 0x000000b4a404723c */ /* 0x080ff00000001804 */
[C---:B---3--:R-:W-:Y:S08]  /*c050*/  HMMA.16816.F32 R8, R184.reuse, R180, R8 ;  /* 0x000000b4b808723c */ /* 0x048ff00000001808 */
[-C--:B------:R-:W-:Y:S08]  /*c060*/  HMMA.16816.F32 R12, R184, R182.reuse, R12 ;  /* 0x000000b6b80c723c */ /* 0x080ff0000000180c */
[C---:B------:R-:W-:Y:S01]  /*c070*/  HMMA.16816.F32 R16, R164.reuse, R182, R16 ;  /* 0x000000b6a410723c */ /* 0x040fe20000001810 */
[----:B------:R-:W3:Y:S07]  /*c080*/  LDSM.16.M88.4 R180, [R226+0x4000] ;  /* 0x00400000e2b4783b */ /* 0x000eee0000000200 */
[-C--:B--2---:R-:W-:Y:S08]  /*c090*/  HMMA.16816.F32 R20, R164, R188.reuse, R20 ;  /* 0x000000bca414723c */ /* 0x084ff00000001814 */
[C---:B------:R-:W-:Y:S08]  /*c0a0*/  HMMA.16816.F32 R24, R184.reuse, R188, R24 ;  /* 0x000000bcb818723c */ /* 0x040ff00000001818 */
[-C--:B------:R-:W-:Y:S01]  /*c0b0*/  HMMA.16816.F32 R28, R184, R190.reuse, R28 ;  /* 0x000000beb81c723c */ /* 0x080fe2000000181c */
[----:B------:R-:W-:Y:S07]  /*c0c0*/  LDSM.16.M88.4 R184, [R222+0x9800] ;  /* 0x00980000deb8783b */ /* 0x000fee0000000200 */
[----:B------:R-:W-:Y:S01]  /*c0d0*/  HMMA.16816.F32 R32, R164, R190, R32 ;  /* 0x000000bea420723c */ /* 0x000fe20000001820 */
[----:B------:R-:W2:Y:S07]  /*c0e0*/  LDSM.16.M88.4 R164, [R226+0x6000] ;  /* 0x00600000e2a4783b */ /* 0x000eae0000000200 */
[-C--:B------:R-:W-:Y:S01]  /*c0f0*/  HMMA.16816.F32 R4, R192, R196.reuse, R4 ;  /* 0x000000c4c004723c */ /* 0x080fe20000001804 */
[----:B------:R-:W5:Y:S07]  /*c100*/  LDSM.16.M88.4 R188, [R174+0x4000] ;  /* 0x00400000aebc783b */ /* 0x000f6e0000000200 */
[C---:B-1----:R-:W-:Y:S08]  /*c110*/  HMMA.16816.F32 R8, R200.reuse, R196, R8 ;  /* 0x000000c4c808723c */ /* 0x042ff00000001808 */
        /* <DEDUP_REMOVED lines=8> */
[----:B------:R-:W1:Y:S07]  /*c1a0*/  LDSM.16.M88.4 R176, [R174+0x6000] ;  /* 0x00600000aeb0783b */ /* 0x000e6e0000000200 */
[-C--:B---3--:R-:W-:Y:S01]  /*c1b0*/  HMMA.16816.F32 R4, R180, R168.reuse, R4 ;  /* 0x000000a8b404723c */ /* 0x088fe20000001804 */
[----:B------:R-:W3:Y:S07]  /*c1c0*/  LDSM.16.M88.4 R192, [R221+0x9800] ;  /* 0x00980000ddc0783b */ /* 0x000eee0000000200 */
[C---:B--2---:R-:W-:Y:S08]  /*c1d0*/  HMMA.16816.F32 R8, R164.reuse, R168, R8 ;  /* 0x000000a8a408723c */ /* 0x044ff00000001808 */
[-C--:B------:R-:W-:Y:S08]  /*c1e0*/  HMMA.16816.F32 R12, R164, R170.reuse, R12 ;  /* 0x000000aaa40c723c */ /* 0x080ff0000000180c */
[C---:B------:R-:W-:Y:S08]  /*c1f0*/  HMMA.16816.F32 R16, R180.reuse, R170, R16 ;  /* 0x000000aab410723c */ /* 0x040ff00000001810 */
[-C--:B------:R-:W-:Y:S08]  /*c200*/  HMMA.16816.F32 R20, R180, R184.reuse, R20 ;  /* 0x000000b8b414723c */ /* 0x080ff00000001814 */
[C---:B------:R-:W-:Y:S08]  /*c210*/  HMMA.16816.F32 R24, R164.reuse, R184, R24 ;  /* 0x000000b8a418723c */ /* 0x040ff00000001818 */
[-C--:B------:R-:W-:Y:S01]  /*c220*/  HMMA.16816.F32 R28, R164, R186.reuse, R28 ;  /* 0x000000baa41c723c */ /* 0x080fe2000000181c */
[----:B------:R-:W2:Y:S07]  /*c230*/  LDSM.16.M88.4 R164, [R225+0x6000] ;  /* 0x00600000e1a4783b */ /* 0x000eae0000000200 */
[----:B------:R-:W-:Y:S08]  /*c240*/  HMMA.16816.F32 R32, R180, R186, R32 ;  /* 0x000000bab420723c */ /* 0x000ff00000001820 */
[-C--:B-----5:R-:W-:Y:S08]  /*c250*/  HMMA.16816.F32 R4, R188, R204.reuse, R4 ;  /* 0x000000ccbc04723c */ /* 0x0a0ff00000001804 */
[C---:B-1----:R-:W-:Y:S08]  /*c260*/  HMMA.16816.F32 R8, R176.reuse, R204, R8 ;  /* 0x000000ccb008723c */ /* 0x042ff00000001808 */
[-C--:B------:R-:W-:Y:S08]  /*c270*/  HMMA.16816.F32 R12, R176, R206.reuse, R12 ;  /* 0x000000ceb00c723c */ /* 0x080ff0000000180c */
[C---:B------:R-:W-:Y:S08]  /*c280*/  HMMA.16816.F32 R16, R188.reuse, R206, R16 ;  /* 0x000000cebc10723c */ /* 0x040ff00000001810 */
[-C--:B---3--:R-:W-:Y:S08]  /*c290*/  HMMA.16816.F32 R20, R188, R192.reuse, R20 ;  /* 0x000000c0bc14723c */ /* 0x088ff00000001814 */
[C---:B------:R-:W-:Y:S08]  /*c2a0*/  HMMA.16816.F32 R24, R176.reuse, R192, R24 ;  /* 0x000000c0b018723c */ /* 0x040ff00000001818 */
[-C--:B------:R-:W-:Y:S01]  /*c2b0*/  HMMA.16816.F32 R28, R176, R194.reuse, R28 ;  /* 0x000000c2b01c723c */ /* 0x080fe2000000181c */
[----:B------:R-:W1:Y:S01]  /*c2c0*/  LDSM.16.M88.4 R176, [R220+0x9800] ;  /* 0x00980000dcb0783b */ /* 0x000e620000000200 */
[----:B------:R-:W-:Y:S06]  /*c2d0*/  DEPBAR.LE SB0, 0x0 ;  /* 0x000080000000791a */ /* 0x000fec0000000000 */
[----:B------:R-:W-:Y:S01]  /*c2e0*/  HMMA.16816.F32 R32, R188, R194, R32 ;  /* 0x000000c2bc20723c */ /* 0x000fe20000001820 */
[----:B------:R-:W-:Y:S07]  /*c2f0*/  BAR.SYNC.DEFER_BLOCKING 0x0 ;  /* 0x0000000000007b1d */ /* 0x000fee0000010000 */
[-C--:B------:R-:W-:Y:S08]  /*c300*/  HMMA.16816.F32 R4, R196, R200.reuse, R4 ;  /* 0x000000c8c404723c */ /* 0x080ff00000001804 */
[C---:B--2---:R-:W-:Y:S08]  /*c310*/  HMMA.16816.F32 R8, R164.reuse, R200, R8 ;  /* 0x000000c8a408723c */ /* 0x044ff00000001808 */
[-C--:B------:R-:W-:Y:S03]  /*c320*/  HMMA.16816.F32 R12, R164, R202.reuse, R12 ;  /* 0x000000caa40c723c */ /* 0x080fe6000000180c */
[----:B------:R-:W-:Y:S01]  /*c330*/  FMUL.FTZ R241, R4, UR12 ;  /* 0x0000000c04f17c20 */ /* 0x000fe20008410000 */
[----:B------:R-:W-:Y:S01]  /*c340*/  FMUL.FTZ R243, R5, UR12 ;  /* 0x0000000c05f37c20 */ /* 0x000fe20008410000 */
[----:B------:R-:W-:Y:S01]  /*c350*/  FMUL.FTZ R244, R6, UR12 ;  /* 0x0000000c06f47c20 */ /* 0x000fe20008410000 */
[----:B------:R-:W-:Y:S02]  /*c360*/  FMUL.FTZ R242, R7, UR12 ;  /* 0x0000000c07f27c20 */ /* 0x000fe40008410000 */
[C---:B------:R-:W-:Y:S01]  /*c370*/  HMMA.16816.F32 R16, R196.reuse, R202, R16 ;  /* 0x000000cac410723c */ /* 0x040fe20000001810 */
[----:B------:R-:W-:Y:S03]  /*c380*/  MUFU.TANH R241, R241 ;  /* 0x000000f100f17308 */ /* 0x000fe60000002400 */
[----:B------:R-:W-:Y:S01]  /*c390*/  FMUL.FTZ R171, R9, UR12 ;  /* 0x0000000c09ab7c20 */ /* 0x000fe20008410000 */
[----:B------:R-:W-:Y:S01]  /*c3a0*/  FMUL.FTZ R169, R10, UR12 ;  /* 0x0000000c0aa97c20 */ /* 0x000fe20008410000 */
[----:B------:R-:W-:Y:S01]  /*c3b0*/  FMUL.FTZ R170, R11, UR12 ;  /* 0x0000000c0baa7c20 */ /* 0x000fe20008410000 */
[----:B------:R-:W-:Y:S01]  /*c3c0*/  FMUL.FTZ R240, R8, UR12 ;  /* 0x0000000c08f07c20 */ /* 0x000fe20008410000 */
[-C--:B-1----:R-:W-:Y:S03]  /*c3d0*/  HMMA.16816.F32 R20, R196, R176.reuse, R20 ;  /* 0x000000b0c414723c */ /* 0x082fe60000001814 */
[----:B------:R1:W-:Y:S01]  /*c3e0*/  MUFU.TANH R215, R171 ;  /* 0x000000ab00d77308 */ /* 0x0003e20000002400 */
[----:B------:R-:W-:Y:S01]  /*c3f0*/  FMUL.FTZ R168, R12, UR12 ;  /* 0x0000000c0ca87c20 */ /* 0x000fe20008410000 */
[----:B------:R-:W-:Y:S01]  /*c400*/  FMUL.FTZ R172, R14, UR12 ;  /* 0x0000000c0eac7c20 */ /* 0x000fe20008410000 */
[----:B------:R-:W-:Y:S02]  /*c410*/  FMUL.FTZ R175, R13, UR12 ;  /* 0x0000000c0daf7c20 */ /* 0x000fe40008410000 */
[C---:B------:R-:W-:Y:S05]  /*c420*/  HMMA.16816.F32 R24, R164.reuse, R176, R24 ;  /* 0x000000b0a418723c */ /* 0x040fea0000001818 */
[----:B------:R2:W-:Y:S01]  /*c430*/  MUFU.TANH R203, R168 ;  /* 0x000000a800cb7308 */ /* 0x0005e20000002400 */
[----:B------:R-:W-:Y:S01]  /*c440*/  FMUL.FTZ R245, R18, UR12 ;  /* 0x0000000c12f57c20 */ /* 0x000fe20008410000 */
[----:B------:R-:W-:Y:S01]  /*c450*/  FMUL.FTZ R246, R17, UR12 ;  /* 0x0000000c11f67c20 */ /* 0x000fe20008410000 */
[-C--:B------:R-:W-:Y:S07]  /*c460*/  HMMA.16816.F32 R28, R164, R178.reuse, R28 ;  /* 0x000000b2a41c723c */ /* 0x080fee000000181c */
[----:B------:R3:W-:Y:S01]  /*c470*/  MUFU.TANH R214, R169 ;  /* 0x000000a900d67308 */ /* 0x0007e20000002400 */
[----:B-1----:R-:W-:Y:S01]  /*c480*/  FMUL.FTZ R171, R15, UR12 ;  /* 0x0000000c0fab7c20 */ /* 0x002fe20008410000 */
[----:B------:R-:W-:Y:S01]  /*c490*/  FMUL.FTZ R250, R21, UR12 ;  /* 0x0000000c15fa7c20 */ /* 0x000fe20008410000 */
[----:B------:R-:W-:Y:S01]  /*c4a0*/  FMUL.FTZ R251, R22, UR12 ;  /* 0x0000000c16fb7c20 */ /* 0x000fe20008410000 */
[----:B------:R-:W-:Y:S06]  /*c4b0*/  HMMA.16816.F32 R32, R196, R178, R32 ;  /* 0x000000b2c420723c */ /* 0x000fec0000001820 */
[----:B------:R1:W-:Y:S01]  /*c4c0*/  MUFU.TANH R209, R245 ;  /* 0x000000f500d17308 */ /* 0x0003e20000002400 */
[----:B--2---:R-:W-:Y:S01]  /*c4d0*/  FMUL.FTZ R168, R20, UR12 ;  /* 0x0000000c14a87c20 */ /* 0x004fe20008410000 */
[----:B------:R-:W-:Y:S01]  /*c4e0*/  FMUL.FTZ R248, R24, UR12 ;  /* 0x0000000c18f87c20 */ /* 0x000fe20008410000 */
[----:B------:R-:W-:Y:S07]  /*c4f0*/  FMUL.FTZ R249, R25, UR12 ;  /* 0x0000000c19f97c20 */ /* 0x000fee0008410000 */
[----:B------:R2:W-:Y:S01]  /*c500*/  MUFU.TANH R205, R168 ;  /* 0x000000a800cd7308 */ /* 0x0005e20000002400 */
[----:B---3--:R-:W-:Y:S01]  /*c510*/  FMUL.FTZ R169, R16, UR12 ;  /* 0x0000000c10a97c20 */ /* 0x008fe20008410000 */
[----:B------:R-:W-:Y:S01]  /*c520*/  FMUL.FTZ R252, R29, UR12 ;  /* 0x0000000c1dfc7c20 */ /* 0x000fe20008410000 */
[----:B------:R-:W-:Y:S01]  /*c530*/  FMUL.FTZ R30, R30, UR12 ;  /* 0x0000000c1e1e7c20 */ /* 0x000fe20008410000 */
[----:B------:R-:W-:Y:S06]  /*c540*/  FMUL.FTZ R31, R31, UR12 ;  /* 0x0000000c1f1f7c20 */ /* 0x000fec0008410000 */
[----:B------:R3:W4:Y:S01]  /*c550*/  MUFU.TANH R213, R170 ;  /* 0x000000aa00d57308 */ /* 0x0007220000002400 */
[----:B-1----:R-:W-:Y:S01]  /*c560*/  FMUL.FTZ R245, R33, UR12 ;  /* 0x0000000c21f57c20 */ /* 0x002fe20008410000 */
[----:B------:R-:W-:Y:S08]  /*c570*/  FMUL.FTZ R247, R34, UR12 ;  /* 0x0000000c22f77c20 */ /* 0x000ff00008410000 */
[----:B------:R1:W-:Y:S01]  /*c580*/  MUFU.TANH R195, R172 ;  /* 0x000000ac00c37308 */ /* 0x0003e20000002400 */
[----:B--2---:R-:W-:Y:S09]  /*c590*/  FMUL.FTZ R168, R32, UR12 ;  /* 0x0000000c20a87c20 */ /* 0x004ff20008410000 */
[----:B------:R2:W-:Y:S01]  /*c5a0*/  MUFU.TANH R194, R168 ;  /* 0x000000a800c27308 */ /* 0x0005e20000002400 */
[----:B---3--:R-:W-:Y:S01]  /*c5b0*/  FMUL.FTZ R170, R19, UR12 ;  /* 0x0000000c13aa7c20 */ /* 0x008fe20008410000 */
[----:B----4-:R-:W-:Y:S08]  /*c5c0*/  FMNMX3.FTZ R21, R2, R214, R213, !PT ;  /* 0x000000d602157276 */ /* 0x010ff000078100d5 */
[----:B------:R3:W4:Y:S01]  /*c5d0*/  MUFU.TANH R202, R171 ;  /* 0x000000ab00ca7308 */ /* 0x0007220000002400 */
[----:B-1----:R-:W-:Y:S09]  /*c5e0*/  FMUL.FTZ R172, R26, UR12 ;  /* 0x0000000c1aac7c20 */ /* 0x002ff20008410000 */
[----:B------:R1:W-:Y:S01]  /*c5f0*/  MUFU.TANH R201, R175 ;  /* 0x000000af00c97308 */ /* 0x0003e20000002400 */
[----:B--2---:R-:W-:Y:S09]  /*c600*/  FMUL.FTZ R168, R35, UR12 ;  /* 0x0000000c23a87c20 */ /* 0x004ff20008410000 */
[----:B------:R2:W-:Y:S01]  /*c610*/  MUFU.TANH R211, R169 ;  /* 0x000000a900d37308 */ /* 0x0005e20000002400 */
[----:B---3--:R-:W-:Y:S01]  /*c620*/  FMUL.FTZ R171, R27, UR12 ;  /* 0x0000000c1bab7c20 */ /* 0x008fe20008410000 */
[----:B----4-:R-:W-:Y:S08]  /*c630*/  FMNMX3.FTZ R5, R21, R195, R202, !PT ;  /* 0x000000c315057276 */ /* 0x010ff000078100ca */
[----:B------:R-:W-:Y:S01]  /*c640*/  MUFU.TANH R243, R243 ;  /* 0x000000f300f37308 */ /* 0x000fe20000002400 */
[----:B-1----:R-:W-:Y:S09]  /*c650*/  FMUL.FTZ R175, R28, UR12 ;  /* 0x0000000c1caf7c20 */ /* 0x002ff20008410000 */
[----:B------:R-:W-:Y:S01]  /*c660*/  MUFU.TANH R244, R244 ;  /* 0x000000f400f47308 */ /* 0x000fe20000002400 */
[----:B--2---:R-:W-:Y:S09]  /*c670*/  FMUL.FTZ R169, R23, UR12 ;  /* 0x0000000c17a97c20 */ /* 0x004ff20008410000 */
[----:B------:R-:W-:Y:S10]  /*c680*/  MUFU.TANH R242, R242 ;  /* 0x000000f200f27308 */ /* 0x000ff40000002400 */
[----:B------:R-:W1:Y:S10]  /*c690*/  MUFU.TANH R240, R240 ;  /* 0x000000f000f07308 */ /* 0x000e740000002400 */
[----:B------:R1:W-:Y:S10]  /*c6a0*/  MUFU.TANH R193, R245 ;  /* 0x000000f500c17308 */ /* 0x0003f40000002400 */
[----:B------:R2:W-:Y:S10]  /*c6b0*/  MUFU.TANH R207, R247 ;  /* 0x000000f700cf7308 */ /* 0x0005f40000002400 */
[----:B------:R3:W-:Y:S01]  /*c6c0*/  MUFU.TANH R174, R168 ;  /* 0x000000a800ae7308 */ /* 0x0007e20000002400 */
[----:B-1----:R-:W-:Y:S04]  /*c6d0*/  FMNMX3.FTZ R245, R173, R240, R215, !PT ;  /* 0x000000f0adf57276 */ /* 0x002fe800078100d7 */
[----:B------:R-:W-:Y:S05]  /*c6e0*/  FMNMX3.FTZ R245, R245, R203, R201, !PT ;  /* 0x000000cbf5f57276 */ /* 0x000fea00078100c9 */
[----:B------:R-:W1:Y:S01]  /*c6f0*/  MUFU.TANH R246, R246 ;  /* 0x000000f600f67308 */ /* 0x000e620000002400 */
[----:B--2---:R-:W-:Y:S09]  /*c700*/  FMNMX3.FTZ R247, R3, R241, R243, !PT ;  /* 0x000000f103f77276 */ /* 0x004ff200078100f3 */
[----:B------:R-:W2:Y:S01]  /*c710*/  MUFU.TANH R210, R170 ;  /* 0x000000aa00d27308 */ /* 0x000ea20000002400 */
[----:B---3--:R-:W-:Y:S09]  /*c720*/  FMNMX3.FTZ R168, R0, R244, R242, !PT ;  /* 0x000000f400a87276 */ /* 0x008ff200078100f2 */
[----:B------:R-:W3:Y:S01]  /*c730*/  MUFU.TANH R250, R250 ;  /* 0x000000fa00fa7308 */ /* 0x000ee20000002400 */
[----:B-1----:R-:W-:Y:S09]  /*c740*/  FMNMX3.FTZ R247, R247, R211, R246, !PT ;  /* 0x000000d3f7f77276 */ /* 0x002ff200078100f6 */
[----:B------:R-:W-:Y:S01]  /*c750*/  MUFU.TANH R251, R251 ;  /* 0x000000fb00fb7308 */ /* 0x000fe20000002400 */
[----:B--2---:R-:W-:Y:S09]  /*c760*/  FMNMX3.FTZ R168, R168, R209, R210, !PT ;  /* 0x000000d1a8a87276 */ /* 0x004ff200078100d2 */
[----:B------:R-:W1:Y:S01]  /*c770*/  MUFU.TANH R206, R169 ;  /* 0x000000a900ce7308 */ /* 0x000e620000002400 */
[----:B---3--:R-:W-:Y:S04]  /*c780*/  FMNMX3.FTZ R247, R247, R205, R250, !PT ;  /* 0x000000cdf7f77276 */ /* 0x008fe800078100fa */
[----:B------:R-:W-:Y:S05]  /*c790*/  FMNMX3.FTZ R247, R247, R194, R193, !PT ;  /* 0x000000c2f7f77276 */ /* 0x000fea00078100c1 */
[----:B------:R-:W-:Y:S10]  /*c7a0*/  MUFU.TANH R248, R248 ;  /* 0x000000f800f87308 */ /* 0x000ff40000002400 */
[----:B------:R-:W2:Y:S01]  /*c7b0*/  MUFU.TANH R249, R249 ;  /* 0x000000f900f97308 */ /* 0x000ea20000002400 */
[----:B-1----:R-:W-:Y:S04]  /*c7c0*/  FMNMX3.FTZ R168, R168, R251, R206, !PT ;  /* 0x000000fba8a87276 */ /* 0x002fe800078100ce */
[----:B------:R-:W-:Y:S05]  /*c7d0*/  FMNMX3.FTZ R168, R168, R207, R174, !PT ;  /* 0x000000cfa8a87276 */ /* 0x000fea00078100ae */
        /* <DEDUP_REMOVED lines=11> */
.L_x_1068:
[----:B------:R-:W2:Y:S08]  /*c890*/  SHFL.BFLY PT, R6, R247, 0x2, 0x1f ;  /* 0x0c401f00f7067f89 */ /* 0x000eb000000e0000 */
[----:B------:R-:W3:Y:S08]  /*c8a0*/  SHFL.BFLY PT, R4, R5, 0x2, 0x1f ;  /* 0x0c401f0005047f89 */ /* 0x000ef000000e0000 */
[----:B-1----:R-:W1:Y:S08]  /*c8b0*/  SHFL.BFLY PT, R11, R168, 0x2, 0x1f ;  /* 0x0c401f00a80b7f89 */ /* 0x002e7000000e0000 */
[----:B------:R-:W4:Y:S08]  /*c8c0*/  SHFL.BFLY PT, R10, R245, 0x2, 0x1f ;  /* 0x0c401f00f50a7f89 */ /* 0x000f3000000e0000 */
[----:B------:R-:W-:Y:S08]  /*c8d0*/  LDSM.16.MT88.4 R20, [R224+0xa000] ;  /* 0x00a00000e014783b */ /* 0x000ff00000004200 */
[----:B------:R-:W-:Y:S08]  /*c8e0*/  LDSM.16.MT88.4 R176, [R219+0xa000] ;  /* 0x00a00000dbb0783b */ /* 0x000ff00000004200 */
[----:B------:R-:W-:Y:S08]  /*c8f0*/  LDSM.16.MT88.4 R184, [R217] ;  /* 0x00000000d9b8783b */ /* 0x000ff00000004200 */
[----:B------:R-:W-:Y:S08]  /*c900*/  LDSM.16.MT88.4 R188, [R218+0x800] ;  /* 0x00080000dabc783b */ /* 0x000ff00000004200 */
[----:B------:R-:W-:Y:S01]  /*c910*/  LDSM.16.MT88.4 R196, [R219+0xb800] ;  /* 0x00b80000dbc4783b */ /* 0x000fe20000004200 */
[----:B--2---:R-:W-:Y:S02]  /*c920*/  FMNMX.FTZ R9, R247, R6, !PT ;  /* 0x00000006f7097209 */ /* 0x004fe40007810000 */
[----:B---3--:R-:W-:Y:S02]  /*c930*/  FMNMX.FTZ R6, R5, R4, !PT ;  /* 0x0000000405067209 */ /* 0x008fe40007810000 */
[----:B-1----:R-:W-:Y:S02]  /*c940*/  FMNMX.FTZ R8, R168, R11, !PT ;  /* 0x0000000ba8087209 */ /* 0x002fe40007810000 */
[----:B----4-:R-:W-:Y:S01]  /*c950*/  FMNMX.FTZ R7, R245, R10, !PT ;  /* 0x0000000af5077209 */ /* 0x010fe20007810000 */
[----:B------:R-:W1:Y:S08]  /*c960*/  SHFL.BFLY PT, R4, R9, 0x1, 0x1f ;  /* 0x0c201f0009047f89 */ /* 0x000e7000000e0000 */
[----:B------:R-:W2:Y:S08]  /*c970*/  SHFL.BFLY PT, R167, R8, 0x1, 0x1f ;  /* 0x0c201f0008a77f89 */ /* 0x000eb000000e0000 */
[----:B------:R-:W3:Y:S08]  /*c980*/  SHFL.BFLY PT, R166, R7, 0x1, 0x1f ;  /* 0x0c201f0007a67f89 */ /* 0x000ef000000e0000 */
[----:B------:R-:W4:Y:S01]  /*c990*/  SHFL.BFLY PT, R165, R6, 0x1, 0x1f ;  /* 0x0c201f0006a57f89 */ /* 0x000f2200000e0000 */
[----:B-1----:R-:W-:Y:S02]  /*c9a0*/  FMNMX.FTZ R168, R9, R4, !PT ;  /* 0x0000000409a87209 */ /* 0x002fe40007810000 */
[----:B--2---:R-:W-:Y:S03]  /*c9b0*/  FMNMX.FTZ R167, R8, R167, !PT ;  /* 0x000000a708a77209 */ /* 0x004fe60007810000 */
[C---:B------:R-:W-:Y:S01]  /*c9c0*/  FMUL.FTZ R182, R168.reuse, UR4 ;  /* 0x00000004a8b67c20 */ /* 0x040fe20008410000 */
[C---:B------:R-:W-:Y:S01]  /*c9d0*/  FSETP.NEU.FTZ.AND P1, PT, R168.reuse, -INF , PT ;  /* 0xff800000a800780b */ /* 0x040fe20003f3d000 */
[----:B------:R-:W-:Y:S01]  /*c9e0*/  FADD.FTZ R3, -R168, R3 ;  /* 0x00000003a8037221 */ /* 0x000fe20000010100 */
[----:B---3--:R-:W-:Y:S01]  /*c9f0*/  FMNMX.FTZ R166, R7, R166, !PT ;  /* 0x000000a607a67209 */ /* 0x008fe20007810000 */
[----:B------:R-:W-:Y:S01]  /*ca00*/  FADD.FTZ R4, -R167, R0 ;  /* 0x00000000a7047221 */ /* 0x000fe20000010100 */
[----:B------:R-:W-:Y:S01]  /*ca10*/  FSEL R182, R182, RZ, P1 ;  /* 0x000000ffb6b67208 */ /* 0x000fe20000800000 */
[----:B------:R-:W-:Y:S01]  /*ca20*/  FMUL.FTZ R164, R3, UR4 ;  /* 0x0000000403a47c20 */ /* 0x000fe20008410000 */
[----:B----4-:R-:W-:Y:S01]  /*ca30*/  FMNMX.FTZ R165, R6, R165, !PT ;  /* 0x000000a506a57209 */ /* 0x010fe20007810000 */
[----:B------:R-:W-:Y:S01]  /*ca40*/  FADD.FTZ R0, -R166, R173 ;  /* 0x000000ada6007221 */ /* 0x000fe20000010100 */
[----:B------:R-:W-:Y:S01]  /*ca50*/  FMUL.FTZ R3, R4, UR4 ;  /* 0x0000000404037c20 */ /* 0x000fe20008410000 */
[--C-:B------:R-:W-:Y:S01]  /*ca60*/  FFMA.FTZ R211, R211, UR4, -R182.reuse ;  /* 0x00000004d3d37c23 */ /* 0x100fe200080108b6 */
[----:B------:R-:W-:Y:S01]  /*ca70*/  FFMA.FTZ R245, R243, UR4, -R182 ;  /* 0x00000004f3f57c23 */ /* 0x000fe200080108b6 */
[----:B------:R-:W-:Y:S01]  /*ca80*/  FADD.FTZ R2, -R165, R2 ;  /* 0x00000002a5027221 */ /* 0x000fe20000010100 */
[----:B------:R-:W-:Y:S01]  /*ca90*/  FMUL.FTZ R4, R0, UR4 ;  /* 0x0000000400047c20 */ /* 0x000fe20008410000 */
[--C-:B------:R-:W-:Y:S01]  /*caa0*/  FFMA.FTZ R243, R246, UR4, -R182.reuse ;  /* 0x00000004f6f37c23 */ /* 0x100fe200080108b6 */
[C---:B------:R-:W-:Y:S01]  /*cab0*/  FMUL.FTZ R181, R167.reuse, UR4 ;  /* 0x00000004a7b57c20 */ /* 0x040fe20008410000 */
[----:B------:R-:W-:Y:S01]  /*cac0*/  FMUL.FTZ R0, R2, UR4 ;  /* 0x0000000402007c20 */ /* 0x000fe20008410000 */
[----:B------:R-:W-:Y:S01]  /*cad0*/  FSETP.NEU.FTZ.AND P0, PT, R167, -INF , PT ;  /* 0xff800000a700780b */ /* 0x000fe20003f1d000 */
[----:B------:R1:W2:Y:S01]  /*cae0*/  MUFU.EX2 R2, R4 ;  /* 0x0000000400027308 */ /* 0x0002a20000000800 */
[C---:B------:R-:W-:Y:S01]  /*caf0*/  FMUL.FTZ R180, R166.reuse, UR4 ;  /* 0x00000004a6b47c20 */ /* 0x040fe20008410000 */
[----:B------:R-:W-:Y:S01]  /*cb00*/  FSETP.NEU.FTZ.AND P1, PT, R166, -INF , PT ;  /* 0xff800000a600780b */ /* 0x000fe20003f3d000 */
[----:B------:R-:W-:Y:S07]  /*cb10*/  FMUL.FTZ R173, R165, UR4 ;  /* 0x00000004a5ad7c20 */ /* 0x000fee0008410000 */
[----:B------:R3:W-:Y:S01]  /*cb20*/  MUFU.EX2 R246, R211 ;  /* 0x000000d300f67308 */ /* 0x0007e20000000800 */
[----:B------:R-:W-:Y:S01]  /*cb30*/  FSEL R181, R181, RZ, P0 ;  /* 0x000000ffb5b57208 */ /* 0x000fe20000000000 */
[----:B------:R-:W-:Y:S01]  /*cb40*/  FFMA.FTZ R247, R241, UR4, -R182 ;  /* 0x00000004f1f77c23 */ /* 0x000fe200080108b6 */
[----:B------:R-:W-:Y:S07]  /*cb50*/  FSETP.NEU.FTZ.AND P0, PT, R165, -INF , PT ;  /* 0xff800000a500780b */ /* 0x000fee0003f1d000 */
[----:B------:R-:W-:Y:S01]  /*cb60*/  MUFU.EX2 R164, R164 ;  /* 0x000000a400a47308 */ /* 0x000fe20000000800 */
[----:B------:R-:W-:Y:S01]  /*cb70*/  FSEL R180, R180, RZ, P1 ;  /* 0x000000ffb4b47208 */ /* 0x000fe20000800000 */
[--C-:B------:R-:W-:Y:S01]  /*cb80*/  FFMA.FTZ R244, R244, UR4, -R181.reuse ;  /* 0x00000004f4f47c23 */ /* 0x100fe200080108b5 */
[----:B------:R-:W-:Y:S01]  /*cb90*/  FSEL R173, R173, RZ, P0 ;  /* 0x000000ffadad7208 */ /* 0x000fe20000000000 */
[--C-:B------:R-:W-:Y:S01]  /*cba0*/  FFMA.FTZ R242, R242, UR4, -R181.reuse ;  /* 0x00000004f2f27c23 */ /* 0x100fe200080108b5 */
[--C-:B------:R-:W-:Y:S01]  /*cbb0*/  FFMA.FTZ R241, R209, UR4, -R181.reuse ;  /* 0x00000004d1f17c23 */ /* 0x100fe200080108b5 */
[--C-:B------:R-:W-:Y:S01]  /*cbc0*/  FFMA.FTZ R5, R240, UR4, -R180.reuse ;  /* 0x00000004f0057c23 */ /* 0x100fe200080108b4 */
[--C-:B-1----:R-:W-:Y:S01]  /*cbd0*/  FFMA.FTZ R4, R215, UR4, -R180.reuse ;  /* 0x00000004d7047c23 */ /* 0x102fe200080108b4 */
[----:B------:R-:W-:Y:S02]  /*cbe0*/  FFMA.FTZ R6, R210, UR4, -R181 ;  /* 0x00000004d2067c23 */ /* 0x000fe400080108b5 */
[----:B------:R-:W1:Y:S01]  /*cbf0*/  MUFU.EX2 R3, R3 ;  /* 0x0000000300037308 */ /* 0x000e620000000800 */
[--C-:B---3--:R-:W-:Y:S01]  /*cc00*/  FFMA.FTZ R211, R214, UR4, -R173.reuse ;  /* 0x00000004d6d37c23 */ /* 0x108fe200080108ad */
[--C-:B------:R-:W-:Y:S01]  /*cc10*/  FFMA.FTZ R210, R213, UR4, -R173.reuse ;  /* 0x00000004d5d27c23 */ /* 0x100fe200080108ad */
[--C-:B------:R-:W-:Y:S07]  /*cc20*/  FFMA.FTZ R213, R203, UR4, -R180.reuse ;  /* 0x00000004cbd57c23 */ /* 0x100fee00080108b4 */
[----:B------:R3:W-:Y:S01]  /*cc30*/  MUFU.EX2 R240, R6 ;  /* 0x0000000600f07308 */ /* 0x0007e20000000800 */
[----:B------:R-:W-:Y:S01]  /*cc40*/  FFMA.FTZ R212, R201, UR4, -R180 ;  /* 0x00000004c9d47c23 */ /* 0x000fe200080108b4 */
[--C-:B------:R-:W-:Y:S01]  /*cc50*/  FFMA.FTZ R209, R195, UR4, -R173.reuse ;  /* 0x00000004c3d17c23 */ /* 0x100fe200080108ad */
[----:B------:R-:W-:Y:S07]  /*cc60*/  FFMA.FTZ R208, R202, UR4, -R173 ;  /* 0x00000004cad07c23 */ /* 0x000fee00080108ad */
[----:B------:R4:W-:Y:S01]  /*cc70*/  MUFU.EX2 R215, R5 ;  /* 0x0000000500d77308 */ /* 0x0009e20000000800 */
[C---:B--2---:R-:W-:Y:S01]  /*cc80*/  FMUL.FTZ R8, R2.reuse, R156 ;  /* 0x0000009c02087220 */ /* 0x044fe20000410000 */
[C---:B------:R-:W-:Y:S01]  /*cc90*/  FMUL.FTZ R9, R2.reuse, R157 ;  /* 0x0000009d02097220 */ /* 0x040fe20000410000 */
[C---:B------:R-:W-:Y:S07]  /*cca0*/  FMUL.FTZ R12, R2.reuse, R152 ;  /* 0x00000098020c7220 */ /* 0x040fee0000410000 */
[----:B------:R2:W5:Y:S01]  /*ccb0*/  MUFU.EX2 R214, R4 ;  /* 0x0000000400d67308 */ /* 0x0005620000000800 */
[----:B------:R-:W-:Y:S01]  /*ccc0*/  FMUL.FTZ R13, R2, R153 ;  /* 0x00000099020d7220 */ /* 0x000fe20000410000 */
[C---:B-1----:R-:W-:Y:S01]  /*ccd0*/  FMUL.FTZ R7, R3.reuse, R163 ;  /* 0x000000a303077220 */ /* 0x042fe20000410000 */
[C---:B------:R-:W-:Y:S07]  /*cce0*/  FMUL.FTZ R16, R164.reuse, R148 ;  /* 0x00000094a4107220 */ /* 0x040fee0000410000 */
[----:B------:R-:W-:Y:S01]  /*ccf0*/  MUFU.EX2 R247, R247 ;  /* 0x000000f700f77308 */ /* 0x000fe20000000800 */
[C---:B------:R-:W-:Y:S01]  /*cd00*/  FMUL.FTZ R17, R164.reuse, R149 ;  /* 0x00000095a4117220 */ /* 0x040fe20000410000 */
[C---:B---3--:R-:W-:Y:S01]  /*cd10*/  FMUL.FTZ R6, R3.reuse, R162 ;  /* 0x000000a203067220 */ /* 0x048fe20000410000 */
[C---:B------:R-:W-:Y:S07]  /*cd20*/  FMUL.FTZ R18, R3.reuse, R150 ;  /* 0x0000009603127220 */ /* 0x040fee0000410000 */
[----:B------:R-:W1:Y:S01]  /*cd30*/  MUFU.EX2 R245, R245 ;  /* 0x000000f500f57308 */ /* 0x000e620000000800 */
[----:B------:R-:W-:Y:S01]  /*cd40*/  FMUL.FTZ R19, R3, R151 ;  /* 0x0000009703137220 */ /* 0x000fe20000410000 */
[----:B----4-:R-:W-:Y:S01]  /*cd50*/  FMUL.FTZ R5, R164, R161 ;  /* 0x000000a1a4057220 */ /* 0x010fe20000410000 */
[C---:B------:R-:W-:Y:S07]  /*cd60*/  FMUL.FTZ R24, R2.reuse, R140 ;  /* 0x0000008c02187220 */ /* 0x040fee0000410000 */
[----:B------:R-:W-:Y:S01]  /*cd70*/  MUFU.EX2 R244, R244 ;  /* 0x000000f400f47308 */ /* 0x000fe20000000800 */
[----:B------:R-:W-:Y:S01]  /*cd80*/  FMUL.FTZ R25, R2, R141 ;  /* 0x0000008d02197220 */ /* 0x000fe20000410000 */
[----:B--2---:R-:W-:Y:S01]  /*cd90*/  FMUL.FTZ R4, R164, R160 ;  /* 0x000000a0a4047220 */ /* 0x004fe20000410000 */
[----:B-----5:R-:W-:Y:S07]  /*cda0*/  F2FP.F16.F32.PACK_AB R156, R214, R215 ;  /* 0x000000d7d69c723e */ /* 0x020fee00000000ff */
[----:B------:R-:W2:Y:S01]  /*cdb0*/  MUFU.EX2 R242, R242 ;  /* 0x000000f200f27308 */ /* 0x000ea20000000800 */
[----:B------:R-:W-:Y:S01]  /*cdc0*/  LDSM.16.MT88.4 R148, [R224+0xa800] ;  /* 0x00a80000e094783b */ /* 0x000fe20000004200 */
[C---:B------:R-:W-:Y:S01]  /*cdd0*/  FMUL.FTZ R28, R2.reuse, R136 ;  /* 0x00000088021c7220 */ /* 0x040fe20000410000 */
[----:B------:R-:W-:Y:S07]  /*cde0*/  FMUL.FTZ R29, R2, R137 ;  /* 0x00000089021d7220 */ /* 0x000fee0000410000 */
[----:B------:R-:W3:Y:S01]  /*cdf0*/  MUFU.EX2 R243, R243 ;  /* 0x000000f300f37308 */ /* 0x000ee20000000800 */
[C---:B------:R-:W-:Y:S01]  /*ce00*/  FMUL.FTZ R32, R164.reuse, R132 ;  /* 0x00000084a4207220 */ /* 0x040fe20000410000 */
[----:B-1----:R-:W-:Y:S01]  /*ce10*/  F2FP.F16.F32.PACK_AB R160, R245, R247 ;  /* 0x000000f7f5a0723e */ /* 0x002fe200000000ff */
[----:B------:R-:W-:Y:S07]  /*ce20*/  FMUL.FTZ R33, R164, R133 ;  /* 0x00000085a4217220 */ /* 0x000fee0000410000 */
[----:B------:R-:W1:Y:S01]  /*ce30*/  MUFU.EX2 R241, R241 ;  /* 0x000000f100f17308 */ /* 0x000e620000000800 */
[----:B------:R-:W-:Y:S01]  /*ce40*/  LDSM.16.MT88.4 R200, [R216] ;  /* 0x00000000d8c8783b */ /* 0x000fe20000004200 */
[C---:B------:R-:W-:Y:S01]  /*ce50*/  FMUL.FTZ R34, R3.reuse, R134 ;  /* 0x0000008603227220 */ /* 0x040fe20000410000 */
[----:B------:R-:W-:Y:S07]  /*ce60*/  FMUL.FTZ R35, R3, R135 ;  /* 0x0000008703237220 */ /* 0x000fee0000410000 */
[----:B------:R-:W4:Y:S01]  /*ce70*/  MUFU.EX2 R0, R0 ;  /* 0x0000000000007308 */ /* 0x000f220000000800 */
[--C-:B------:R-:W-:Y:S01]  /*ce80*/  FFMA.FTZ R205, R205, UR4, -R182.reuse ;  /* 0x00000004cdcd7c23 */ /* 0x100fe200080108b6 */
[----:B--2---:R-:W-:Y:S01]  /*ce90*/  F2FP.F16.F32.PACK_AB R161, R242, R244 ;  /* 0x000000f4f2a1723e */ /* 0x004fe200000000ff */
[--C-:B------:R-:W-:Y:S07]  /*cea0*/  FFMA.FTZ R206, R206, UR4, -R181.reuse ;  /* 0x00000004cece7c23 */ /* 0x100fee00080108b5 */
[----:B------:R-:W-:Y:S01]  /*ceb0*/  MUFU.EX2 R211, R211 ;  /* 0x000000d300d37308 */ /* 0x000fe20000000800 */
[----:B------:R-:W-:Y:S01]  /*cec0*/  LDSM.16.MT88.4 R132, [R218] ;  /* 0x00000000da84783b */ /* 0x000fe20000004200 */
[----:B---3--:R-:W-:Y:S01]  /*ced0*/  F2FP.F16.F32.PACK_AB R162, R243, R246 ;  /* 0x000000f6f3a2723e */ /* 0x008fe200000000ff */
[----:B------:R-:W-:Y:S07]  /*cee0*/  FFMA.FTZ R194, R194, UR4, -R182 ;  /* 0x00000004c2c27c23 */ /* 0x000fee00080108b6 */
[----:B------:R-:W2:Y:S01]  /*cef0*/  MUFU.EX2 R210, R210 ;  /* 0x000000d200d27308 */ /* 0x000ea20000000800 */
[--C-:B------:R-:W-:Y:S01]  /*cf00*/  FFMA.FTZ R207, R207, UR4, -R181.reuse ;  /* 0x00000004cfcf7c23 */ /* 0x100fe200080108b5 */
[----:B-1----:R-:W-:Y:S01]  /*cf10*/  F2FP.F16.F32.PACK_AB R163, R240, R241 ;  /* 0x000000f1f0a3723e */ /* 0x002fe200000000ff */
[--C-:B------:R-:W-:Y:S07]  /*cf20*/  FFMA.FTZ R175, R175, UR4, -R180.reuse ;  /* 0x00000004afaf7c23 */ /* 0x100fee00080108b4 */
[----:B------:R-:W-:Y:S01]  /*cf30*/  MUFU.EX2 R213, R213 ;  /* 0x000000d500d57308 */ /* 0x000fe20000000800 */
[----:B------:R-:W-:Y:S01]  /*cf40*/  FFMA.FTZ R249, R249, UR4, -R180 ;  /* 0x00000004f9f97c23 */ /* 0x000fe200080108b4 */
[C---:B----4-:R-:W-:Y:S01]  /*cf50*/  FMUL.FTZ R30, R0.reuse, R138 ;  /* 0x0000008a001e7220 */ /* 0x050fe20000410000 */
[C---:B------:R-:W-:Y:S07]  /*cf60*/  FMUL.FTZ R31, R0.reuse, R139 ;  /* 0x0000008b001f7220 */ /* 0x040fee0000410000 */
[----:B------:R-:W1:Y:S01]  /*cf70*/  MUFU.EX2 R212, R212 ;  /* 0x000000d400d47308 */ /* 0x000e620000000800 */
[-C--:B------:R-:W-:Y:S01]  /*cf80*/  HMMA.16816.F32 R4, R160, R20.reuse, R4 ;  /* 0x00000014a004723c */ /* 0x080fe20000001804 */
[----:B------:R-:W-:Y:S08]  /*cf90*/  LDSM.16.MT88.4 R136, [R224+0xb000] ;  /* 0x00b00000e088783b */ /* 0x000ff00000004200 */
[----:B------:R-:W-:Y:S01]  /*cfa0*/  MUFU.EX2 R209, R209 ;  /* 0x000000d100d17308 */ /* 0x000fe20000000800 */
[C---:B------:R-:W-:Y:S01]  /*cfb0*/  FMUL.FTZ R10, R0.reuse, R158 ;  /* 0x0000009e000a7220 */ /* 0x040fe20000410000 */
[----:B------:R-:W-:Y:S08]  /*cfc0*/  FMUL.FTZ R11, R0, R159 ;  /* 0x0000009f000b7220 */ /* 0x000ff00000410000 */
[----:B------:R-:W3:Y:S01]  /*cfd0*/  MUFU.EX2 R208, R208 ;  /* 0x000000d000d07308 */ /* 0x000ee20000000800 */
[----:B--2---:R-:W-:Y:S01]  /*cfe0*/  F2FP.F16.F32.PACK_AB R157, R210, R211 ;  /* 0x000000d3d29d723e */ /* 0x004fe200000000ff */
[C---:B------:R-:W-:Y:S01]  /*cff0*/  FMUL.FTZ R14, R0.reuse, R154 ;  /* 0x0000009a000e7220 */ /* 0x040fe20000410000 */
[C---:B------:R-:W-:Y:S01]  /*d000*/  FMUL.FTZ R15, R0.reuse, R155 ;  /* 0x0000009b000f7220 */ /* 0x040fe20000410000 */
[C---:B------:R-:W-:Y:S01]  /*d010*/  FMUL.FTZ R26, R0.reuse, R142 ;  /* 0x0000008e001a7220 */ /* 0x040fe20000410000 */
[----:B------:R-:W-:Y:S01]  /*d020*/  FMUL.FTZ R27, R0, R143 ;  /* 0x0000008f001b7220 */ /* 0x000fe20000410000 */
[----:B-1----:R-:W-:Y:S04]  /*d030*/  F2FP.F16.F32.PACK_AB R158, R212, R213 ;  /* 0x000000d5d49e723e */ /* 0x002fe800000000ff */
[----:B------:R-:W-:Y:S01]  /*d040*/  MUFU.EX2 R154, R206 ;  /* 0x000000ce009a7308 */ /* 0x000fe20000000800 */
[C---:B------:R-:W-:Y:S01]  /*d050*/  FMUL.FTZ R52, R164.reuse, R52 ;  /* 0x00000034a4347220 */ /* 0x040fe20000410000 */
[----:B------:R-:W-:Y:S01]  /*d060*/  FMUL.FTZ R53, R164, R53 ;  /* 0x00000035a4357220 */ /* 0x000fe20000410000 */
[C---:B------:R-:W-:Y:S07]  /*d070*/  FMUL.FTZ R54, R3.reuse, R54 ;  /* 0x0000003603367220 */ /* 0x040fee0000410000 */
[----:B------:R-:W-:Y:S01]  /*d080*/  MUFU.EX2 R155, R194 ;  /* 0x000000c2009b7308 */ /* 0x000fe20000000800 */
[C---:B------:R-:W-:Y:S01]  /*d090*/  FMUL.FTZ R55, R3.reuse, R55 ;  /* 0x0000003703377220 */ /* 0x040fe20000410000 */
[----:B------:R-:W-:Y:S01]  /*d0a0*/  FMUL.FTZ R56, R2, R56 ;  /* 0x0000003802387220 */ /* 0x000fe20000410000 */
[----:B---3--:R-:W-:Y:S07]  /*d0b0*/  F2FP.F16.F32.PACK_AB R159, R208, R209 ;  /* 0x000000d1d09f723e */ /* 0x008fee00000000ff */
[----:B------:R-:W-:Y:S01]  /*d0c0*/  MUFU.EX2 R140, R207 ;  /* 0x000000cf008c7308 */ /* 0x000fe20000000800 */
[----:B------:R-:W-:Y:S01]  /*d0d0*/  FMUL.FTZ R57, R2, R57 ;  /* 0x0000003902397220 */ /* 0x000fe20000410000 */
[C---:B------:R-:W-:Y:S01]  /*d0e0*/  FMUL.FTZ R58, R0.reuse, R58 ;  /* 0x0000003a003a7220 */ /* 0x040fe20000410000 */
[----:B------:R-:W-:Y:S01]  /*d0f0*/  FMUL.FTZ R59, R0, R59 ;  /* 0x0000003b003b7220 */ /* 0x000fe20000410000 */
[C---:B------:R-:W-:Y:S01]  /*d100*/  FMUL.FTZ R60, R2.reuse, R60 ;  /* 0x0000003c023c7220 */ /* 0x040fe20000410000 */
[----:B------:R-:W-:Y:S01]  /*d110*/  FMUL.FTZ R61, R2, R61 ;  /* 0x0000003d023d7220 */ /* 0x000fe20000410000 */
[C---:B------:R-:W-:Y:S04]  /*d120*/  HMMA.16816.F32 R8, R156.reuse, R20, R8 ;  /* 0x000000149c08723c */ /* 0x040fe80000001808 */
[----:B------:R-:W-:Y:S01]  /*d130*/  MUFU.EX2 R141, R175 ;  /* 0x000000af008d7308 */ /* 0x000fe20000000800 */
[C---:B------:R-:W-:Y:S01]  /*d140*/  FMUL.FTZ R20, R164.reuse, R144 ;  /* 0x00000090a4147220 */ /* 0x040fe20000410000 */
[----:B------:R-:W-:Y:S01]  /*d150*/  FMUL.FTZ R21, R164, R145 ;  /* 0x00000091a4157220 */ /* 0x000fe20000410000 */
[C---:B------:R-:W-:Y:S01]  /*d160*/  FMUL.FTZ R62, R0.reuse, R62 ;  /* 0x0000003e003e7220 */ /* 0x040fe20000410000 */
[----:B------:R-:W-:Y:S01]  /*d170*/  FMUL.FTZ R63, R0, R63 ;  /* 0x0000003f003f7220 */ /* 0x000fe20000410000 */
[-C--:B------:R-:W-:Y:S05]  /*d180*/  HMMA.16816.F32 R12, R156, R22.reuse, R12 ;  /* 0x000000169c0c723c */ /* 0x080fea000000180c */
[----:B------:R-:W-:Y:S01]  /*d190*/  MUFU.EX2 R249, R249 ;  /* 0x000000f900f97308 */ /* 0x000fe20000000800 */
        /* <DEDUP_REMOVED lines=8> */
[----:B------:R-:W-:Y:S01]  /*d220*/  FMUL.FTZ R69, R164, R69 ;  /* 0x00000045a4457220 */ /* 0x000fe20000410000 */
[----:B------:R-:W1:Y:S01]  /*d230*/  LDSM.16.MT88.4 R144, [R223] ;  /* 0x00000000df90783b */ /* 0x000e620000004200 */
        /* <DEDUP_REMOVED lines=10> */
[C---:B------:R-:W-:Y:S04]  /*d2e0*/  HMMA.16816.F32 R24, R156.reuse, R176, R24 ;  /* 0x000000b09c18723c */ /* 0x040fe80000001818 */
[----:B------:R-:W-:Y:S01]  /*d2f0*/  FMUL.FTZ R79, R0, R79 ;  /* 0x0000004f004f7220 */ /* 0x000fe20000410000 */
[C---:B------:R-:W-:Y:S01]  /*d300*/  FMUL.FTZ R80, R164.reuse, R80 ;  /* 0x00000050a4507220 */ /* 0x040fe20000410000 */
[C---:B------:R-:W-:Y:S01]  /*d310*/  FMUL.FTZ R81, R164.reuse, R81 ;  /* 0x00000051a4517220 */ /* 0x040fe20000410000 */
[C---:B------:R-:W-:Y:S01]  /*d320*/  FMUL.FTZ R82, R3.reuse, R82 ;  /* 0x0000005203527220 */ /* 0x040fe20000410000 */
[-C--:B------:R-:W-:Y:S03]  /*d330*/  HMMA.16816.F32 R28, R156, R178.reuse, R28 ;  /* 0x000000b29c1c723c */ /* 0x080fe6000000181c */
[C---:B------:R-:W-:Y:S01]  /*d340*/  FMUL.FTZ R83, R3.reuse, R83 ;  /* 0x0000005303537220 */ /* 0x040fe20000410000 */
        /* <DEDUP_REMOVED lines=15> */
[-C--:B-1----:R-:W-:Y:S03]  /*d440*/  HMMA.16816.F32 R36, R160, R144.reuse, R36 ;  /* 0x00000090a024723c */ /* 0x082fe60000001824 */
        /* <DEDUP_REMOVED lines=10> */
[C---:B------:R-:W-:Y:S04]  /*d4f0*/  HMMA.16816.F32 R40, R156.reuse, R144, R40 ;  /* 0x000000909c28723c */ /* 0x040fe80000001828 */
[C---:B------:R-:W-:Y:S01]  /*d500*/  FMUL.FTZ R44, R2.reuse, R44 ;  /* 0x0000002c022c7220 */ /* 0x040fe20000410000 */
[----:B------:R-:W-:Y:S01]  /*d510*/  FMUL.FTZ R45, R2, R45 ;  /* 0x0000002d022d7220 */ /* 0x000fe20000410000 */
[C---:B------:R-:W-:Y:S01]  /*d520*/  FMUL.FTZ R46, R0.reuse, R46 ;  /* 0x0000002e002e7220 */ /* 0x040fe20000410000 */
[----:B------:R-:W-:Y:S01]  /*d530*/  FMUL.FTZ R47, R0, R47 ;  /* 0x0000002f002f7220 */ /* 0x000fe20000410000 */
[--C-:B------:R-:W-:Y:S01]  /*d540*/  FFMA.FTZ R251, R251, UR4, -R181.reuse ;  /* 0x00000004fbfb7c23 */ /* 0x100fe200080108b5 */
[----:B------:R-:W-:Y:S01]  /*d550*/  FFMA.FTZ R181, R174, UR4, -R181 ;  /* 0x00000004aeb57c23 */ /* 0x000fe200080108b5 */
[C---:B------:R-:W-:Y:S01]  /*d560*/  FMUL.FTZ R48, R164.reuse, R48 ;  /* 0x00000030a4307220 */ /* 0x040fe20000410000 */
[C---:B------:R-:W-:Y:S01]  /*d570*/  FMUL.FTZ R49, R164.reuse, R49 ;  /* 0x00000031a4317220 */ /* 0x040fe20000410000 */
[C---:B------:R-:W-:Y:S01]  /*d580*/  FMUL.FTZ R50, R3.reuse, R50 ;  /* 0x0000003203327220 */ /* 0x040fe20000410000 */
[C---:B------:R-:W-:Y:S01]  /*d590*/  FMUL.FTZ R51, R3.reuse, R51 ;  /* 0x0000003303337220 */ /* 0x040fe20000410000 */
[-C--:B------:R-:W-:Y:S01]  /*d5a0*/  HMMA.16816.F32 R44, R156, R146.reuse, R44 ;  /* 0x000000929c2c723c */ /* 0x080fe2000000182c */
[----:B------:R-:W1:Y:S02]  /*d5b0*/  MUFU.EX2 R251, R251 ;  /* 0x000000fb00fb7308 */ /* 0x000e640000000800 */
[C---:B------:R-:W-:Y:S01]  /*d5c0*/  FMUL.FTZ R116, R164.reuse, R116 ;  /* 0x00000074a4747220 */ /* 0x040fe20000410000 */
[----:B------:R-:W-:Y:S01]  /*d5d0*/  FMUL.FTZ R117, R164, R117 ;  /* 0x00000075a4757220 */ /* 0x000fe20000410000 */
        /* <DEDUP_REMOVED lines=8> */
[-C--:B------:R-:W-:Y:S03]  /*d660*/  HMMA.16816.F32 R52, R160, R132.reuse, R52 ;  /* 0x00000084a034723c */ /* 0x080fe60000001834 */
[----:B------:R-:W-:Y:S01]  /*d670*/  FMUL.FTZ R101, R164, R101 ;  /* 0x00000065a4657220 */ /* 0x000fe20000410000 */
        /* <DEDUP_REMOVED lines=15> */
[C---:B------:R-:W-:Y:S01]  /*d770*/  HMMA.16816.F32 R64, R160.reuse, R134, R64 ;  /* 0x00000086a040723c */ /* 0x040fe20000001840 */
[----:B------:R-:W2:Y:S03]  /*d780*/  LDSM.16.MT88.4 R132, [R219+0xb000] ;  /* 0x00b00000db84783b */ /* 0x000ea60000004200 */
[----:B------:R-:W-:Y:S01]  /*d790*/  FMUL.FTZ R111, R0, R111 ;  /* 0x0000006f006f7220 */ /* 0x000fe20000410000 */
[----:B------:R-:W-:Y:S01]  /*d7a0*/  FFMA.FTZ R172, R172, UR4, -R173 ;  /* 0x00000004acac7c23 */ /* 0x000fe200080108ad */
[----:B------:R-:W-:Y:S01]  /*d7b0*/  ISETP.NE.AND P0, PT, R236, RZ, PT ;  /* 0x000000ffec00720c */ /* 0x000fe20003f05270 */
[C---:B------:R-:W-:Y:S01]  /*d7c0*/  FMUL.FTZ R124, R2.reuse, R124 ;  /* 0x0000007c027c7220 */ /* 0x040fe20000410000 */
[-C--:B------:R-:W-:Y:S03]  /*d7d0*/  HMMA.16816.F32 R68, R160, R136.reuse, R68 ;  /* 0x00000088a044723c */ /* 0x080fe60000001844 */
[----:B------:R-:W-:Y:S01]  /*d7e0*/  FMUL.FTZ R125, R2, R125 ;  /* 0x0000007d027d7220 */ /* 0x000fe20000410000 */
[C---:B------:R-:W-:Y:S01]  /*d7f0*/  FMUL.FTZ R126, R0.reuse, R126 ;  /* 0x0000007e007e7220 */ /* 0x040fe20000410000 */
[----:B------:R-:W-:Y:S01]  /*d800*/  FMUL.FTZ R127, R0, R127 ;  /* 0x0000007f007f7220 */ /* 0x000fe20000410000 */
[C---:B------:R-:W-:Y:S01]  /*d810*/  FMUL.FTZ R128, R164.reuse, R128 ;  /* 0x00000080a4807220 */ /* 0x040fe20000410000 */
[----:B------:R-:W-:Y:S01]  /*d820*/  FMUL.FTZ R129, R164, R129 ;  /* 0x00000081a4817220 */ /* 0x000fe20000410000 */
[C---:B------:R-:W-:Y:S04]  /*d830*/  HMMA.16816.F32 R72, R156.reuse, R136, R72 ;  /* 0x000000889c48723c */ /* 0x040fe80000001848 */
[C---:B------:R-:W-:Y:S01]  /*d840*/  FMUL.FTZ R130, R3.reuse, R130 ;  /* 0x0000008203827220 */ /* 0x040fe20000410000 */
[C---:B------:R-:W-:Y:S01]  /*d850*/  FMUL.FTZ R131, R3.reuse, R131 ;  /* 0x0000008303837220 */ /* 0x040fe20000410000 */
[----:B------:R-:W-:Y:S01]  /*d860*/  FFMA.FTZ R215, R2, R237, R215 ;  /* 0x000000ed02d77223 */ /* 0x000fe200000100d7 */
[----:B------:R-:W-:Y:S01]  /*d870*/  FFMA.FTZ R244, R3, R234, R244 ;  /* 0x000000ea03f47223 */ /* 0x000fe200000100f4 */
[-C--:B------:R-:W-:Y:S03]  /*d880*/  HMMA.16816.F32 R76, R156, R138.reuse, R76 ;  /* 0x0000008a9c4c723c */ /* 0x080fe6000000184c */
[----:B------:R-:W-:Y:S01]  /*d890*/  FFMA.FTZ R211, R0, R235, R211 ;  /* 0x000000eb00d37223 */ /* 0x000fe200000100d3 */
[----:B------:R-:W-:Y:S01]  /*d8a0*/  FFMA.FTZ R247, R164, R239, R247 ;  /* 0x000000efa4f77223 */ /* 0x000fe200000100f7 */
[----:B------:R-:W-:Y:S01]  /*d8b0*/  FADD.FTZ R214, R214, R215 ;  /* 0x000000d7d6d67221 */ /* 0x000fe20000010000 */
[----:B------:R-:W-:Y:S01]  /*d8c0*/  FADD.FTZ R244, R242, R244 ;  /* 0x000000f4f2f47221 */ /* 0x000fe20000010000 */
[----:B------:R-:W-:Y:S01]  /*d8d0*/  FADD.FTZ R210, R210, R211 ;  /* 0x000000d3d2d27221 */ /* 0x000fe20000010000 */
[C---:B------:R-:W-:Y:S01]  /*d8e0*/  HMMA.16816.F32 R80, R160.reuse, R138, R80 ;  /* 0x0000008aa050723c */ /* 0x040fe20000001850 */
[----:B------:R-:W3:Y:S03]  /*d8f0*/  LDSM.16.MT88.4 R136, [R223+0x1000] ;  /* 0x00100000df88783b */ /* 0x000ee60000004200 */
[----:B------:R-:W-:Y:S01]  /*d900*/  FADD.FTZ R247, R245, R247 ;  /* 0x000000f7f5f77221 */ /* 0x000fe20000010000 */
[----:B------:R-:W-:Y:S01]  /*d910*/  FADD.FTZ R213, R213, R214 ;  /* 0x000000d6d5d57221 */ /* 0x000fe20000010000 */
[----:B------:R-:W-:Y:S01]  /*d920*/  FADD.FTZ R241, R241, R244 ;  /* 0x000000f4f1f17221 */ /* 0x000fe20000010000 */
[----:B------:R-:W-:Y:S01]  /*d930*/  FADD.FTZ R209, R209, R210 ;  /* 0x000000d2d1d17221 */ /* 0x000fe20000010000 */
[----:B------:R-:W-:Y:S01]  /*d940*/  FADD.FTZ R246, R246, R247 ;  /* 0x000000f7f6f67221 */ /* 0x000fe20000010000 */
[-C--:B--2---:R-:W-:Y:S03]  /*d950*/  HMMA.16816.F32 R84, R160, R132.reuse, R84 ;  /* 0x00000084a054723c */ /* 0x084fe60000001854 */
[----:B------:R-:W-:Y:S01]  /*d960*/  FADD.FTZ R213, R212, R213 ;  /* 0x000000d5d4d57221 */ /* 0x000fe20000010000 */
[----:B------:R-:W-:Y:S01]  /*d970*/  FADD.FTZ R240, R240, R241 ;  /* 0x000000f1f0f07221 */ /* 0x000fe20000010000 */
[----:B------:R-:W-:Y:S01]  /*d980*/  FADD.FTZ R208, R208, R209 ;  /* 0x000000d1d0d07221 */ /* 0x000fe20000010000 */
[----:B------:R-:W-:Y:S01]  /*d990*/  FADD.FTZ R243, R243, R246 ;  /* 0x000000f6f3f37221 */ /* 0x000fe20000010000 */
[----:B------:R-:W-:Y:S01]  /*d9a0*/  IADD3 R236, PT, PT, R236, -0x1, RZ ;  /* 0xffffffffecec7810 */ /* 0x000fe20007ffe0ff */
[C---:B------:R-:W-:Y:S04]  /*d9b0*/  HMMA.16816.F32 R88, R156.reuse, R132, R88 ;  /* 0x000000849c58723c */ /* 0x040fe80000001858 */
[----:B-1----:R-:W-:Y:S01]  /*d9c0*/  FADD.FTZ R240, R251, R240 ;  /* 0x000000f0fbf07221 */ /* 0x002fe20000010000 */
[----:B------:R-:W-:Y:S03]  /*d9d0*/  MOV R2, R165 ;  /* 0x000000a500027202 */ /* 0x000fe60000000f00 */
[-C--:B------:R-:W-:Y:S08]  /*d9e0*/  HMMA.16816.F32 R92, R156, R134.reuse, R92 ;  /* 0x000000869c5c723c */ /* 0x080ff0000000185c */
[C---:B------:R-:W-:Y:S01]  /*d9f0*/  HMMA.16816.F32 R96, R160.reuse, R134, R96 ;  /* 0x00000086a060723c */ /* 0x040fe20000001860 */
[----:B------:R-:W1:Y:S07]  /*da00*/  LDSM.16.MT88.4 R132, [R218+0x1000] ;  /* 0x00100000da84783b */ /* 0x000e6e0000004200 */
[-C--:B---3--:R-:W-:Y:S08]  /*da10*/  HMMA.16816.F32 R100, R160, R136.reuse, R100 ;  /* 0x00000088a064723c */ /* 0x088ff00000001864 */
[C---:B------:R-:W-:Y:S04]  /*da20*/  HMMA.16816.F32 R104, R156.reuse, R136, R104 ;  /* 0x000000889c68723c */ /* 0x040fe80000001868 */
[--C-:B------:R-:W-:Y:S01]  /*da30*/  FFMA.FTZ R136, R250, UR4, -R182.reuse ;  /* 0x00000004fa887c23 */ /* 0x100fe200080108b6 */
[----:B------:R-:W-:Y:S01]  /*da40*/  FFMA.FTZ R182, R193, UR4, -R182 ;  /* 0x00000004c1b67c23 */ /* 0x000fe200080108b6 */
[----:B------:R2:W3:Y:S01]  /*da50*/  MUFU.EX2 R250, R205 ;  /* 0x000000cd00fa7308 */ /* 0x0004e20000000800 */
[----:B------:R-:W-:Y:S01]  /*da60*/  LDSM.16.MT88.4 R192, [R224+0xb800] ;  /* 0x00b80000e0c0783b */ /* 0x000fe20000004200 */
[-C--:B------:R-:W-:Y:S08]  /*da70*/  HMMA.16816.F32 R108, R156, R138.reuse, R108 ;  /* 0x0000008a9c6c723c */ /* 0x080ff0000000186c */
[----:B------:R-:W4:Y:S10]  /*da80*/  MUFU.EX2 R142, R182 ;  /* 0x000000b6008e7308 */ /* 0x000f340000000800 */
[----:B------:R-:W-:Y:S01]  /*da90*/  MUFU.EX2 R153, R136 ;  /* 0x0000008800997308 */ /* 0x000fe20000000800 */
[C---:B------:R-:W-:Y:S01]  /*daa0*/  HMMA.16816.F32 R112, R160.reuse, R138, R112 ;  /* 0x0000008aa070723c */ /* 0x040fe20000001870 */
[----:B--2---:R-:W-:Y:S03]  /*dab0*/  LDSM.16.MT88.4 R204, [R218+0x1800] ;  /* 0x00180000dacc783b */ /* 0x004fe60000004200 */
[----:B---3--:R-:W-:Y:S01]  /*dac0*/  FADD.FTZ R243, R250, R243 ;  /* 0x000000f3faf37221 */ /* 0x008fe20000010000 */
[----:B----4-:R-:W-:Y:S03]  /*dad0*/  F2FP.F16.F32.PACK_AB R174, R142, R155 ;  /* 0x0000009b8eae723e */ /* 0x010fe600000000ff */
[-C--:B-1----:R-:W-:Y:S08]  /*dae0*/  HMMA.16816.F32 R116, R160, R132.reuse, R116 ;  /* 0x00000084a074723c */ /* 0x082ff00000001874 */
[C---:B------:R-:W-:Y:S04]  /*daf0*/  HMMA.16816.F32 R120, R156.reuse, R132, R120 ;  /* 0x000000849c78723c */ /* 0x040fe80000001878 */
[--C-:B------:R-:W-:Y:S01]  /*db00*/  FFMA.FTZ R133, R248, UR4, -R180.reuse ;  /* 0x00000004f8857c23 */ /* 0x100fe200080108b4 */
[----:B------:R-:W-:Y:S01]  /*db10*/  FFMA.FTZ R132, R252, UR4, -R180 ;  /* 0x00000004fc847c23 */ /* 0x000fe200080108b4 */
[--C-:B------:R-:W-:Y:S01]  /*db20*/  FFMA.FTZ R252, R171, UR4, -R173.reuse ;  /* 0x00000004abfc7c23 */ /* 0x100fe200080108ad */
[----:B------:R-:W1:Y:S01]  /*db30*/  MUFU.EX2 R248, R181 ;  /* 0x000000b500f87308 */ /* 0x000e620000000800 */
[-C--:B------:R-:W-:Y:S09]  /*db40*/  HMMA.16816.F32 R124, R156, R134.reuse, R124 ;  /* 0x000000869c7c723c */ /* 0x080ff2000000187c */
[----:B------:R2:W3:Y:S10]  /*db50*/  MUFU.EX2 R152, R133 ;  /* 0x0000008500987308 */ /* 0x0004f40000000800 */
[----:B------:R4:W-:Y:S01]  /*db60*/  MUFU.EX2 R171, R172 ;  /* 0x000000ac00ab7308 */ /* 0x0009e20000000800 */
[----:B------:R-:W-:Y:S09]  /*db70*/  HMMA.16816.F32 R128, R160, R134, R128 ;  /* 0x00000086a080723c */ /* 0x000ff20000001880 */
[----:B------:R-:W5:Y:S01]  /*db80*/  MUFU.EX2 R252, R252 ;  /* 0x000000fc00fc7308 */ /* 0x000f620000000800 */
[----:B-1----:R-:W-:Y:S01]  /*db90*/  F2FP.F16.F32.PACK_AB R175, R248, R140 ;  /* 0x0000008cf8af723e */ /* 0x002fe200000000ff */
[----:B------:R-:W1:Y:S01]  /*dba0*/  LDSM.16.MT88.4 R180, [R219+0xa800] ;  /* 0x00a80000dbb4783b */ /* 0x000e620000004200 */
[--C-:B--2---:R-:W-:Y:S01]  /*dbb0*/  FFMA.FTZ R133, R170, UR4, -R173.reuse ;  /* 0x00000004aa857c23 */ /* 0x104fe200080108ad */
[----:B------:R-:W-:Y:S06]  /*dbc0*/  FFMA.FTZ R173, R169, UR4, -R173 ;  /* 0x00000004a9ad7c23 */ /* 0x000fec00080108ad */
[----:B------:R-:W2:Y:S01]  /*dbd0*/  MUFU.EX2 R170, R132 ;  /* 0x0000008400aa7308 */ /* 0x000ea20000000800 */
[----:B---3--:R-:W-:Y:S02]  /*dbe0*/  F2FP.F16.F32.PACK_AB R176, R249, R152 ;  /* 0x00000098f9b0723e */ /* 0x008fe400000000ff */
[----:B----4-:R-:W-:Y:S07]  /*dbf0*/  F2FP.F16.F32.PACK_AB R172, R153, R250 ;  /* 0x000000fa99ac723e */ /* 0x010fee00000000ff */
[----:B------:R3:W-:Y:S01]  /*dc00*/  MUFU.EX2 R169, R173 ;  /* 0x000000ad00a97308 */ /* 0x0007e20000000800 */
[C---:B-----5:R-:W-:Y:S01]  /*dc10*/  F2FP.F16.F32.PACK_AB R177, R252.reuse, R171 ;  /* 0x000000abfcb1723e */ /* 0x060fe200000000ff */
[----:B------:R-:W-:Y:S08]  /*dc20*/  FADD.FTZ R171, R171, R208 ;  /* 0x000000d0abab7221 */ /* 0x000ff00000010000 */
[----:B------:R-:W4:Y:S01]  /*dc30*/  MUFU.EX2 R143, R133 ;  /* 0x00000085008f7308 */ /* 0x000f220000000800 */
[----:B------:R-:W-:Y:S01]  /*dc40*/  FADD.FTZ R171, R252, R171 ;  /* 0x000000abfcab7221 */ /* 0x000fe20000010000 */
[----:B--2---:R-:W-:Y:S02]  /*dc50*/  F2FP.F16.F32.PACK_AB R178, R170, R141 ;  /* 0x0000008daab2723e */ /* 0x004fe400000000ff */
[----:B---3--:R-:W-:Y:S07]  /*dc60*/  F2FP.F16.F32.PACK_AB R173, R154, R251 ;  /* 0x000000fb9aad723e */ /* 0x008fee00000000ff */
[-C--:B------:R-:W-:Y:S05]  /*dc70*/  HMMA.16816.F32 R160, R172, R148.reuse, R4 ;  /* 0x00000094aca0723c */ /* 0x080fea0000001804 */
[----:B----4-:R-:W-:Y:S02]  /*dc80*/  MOV R6, R143 ;  /* 0x0000008f00067202 */ /* 0x010fe40000000f00 */
[----:B------:R-:W-:Y:S02]  /*dc90*/  MOV R7, R142 ;  /* 0x0000008e00077202 */ /* 0x000fe40000000f00 */
[----:B------:R-:W-:Y:S02]  /*dca0*/  F2FP.F16.F32.PACK_AB R179, R169, R6 ;  /* 0x00000006a9b3723e */ /* 0x000fe400000000ff */
[----:B------:R-:W-:Y:S02]  /*dcb0*/  MOV R5, R141 ;  /* 0x0000008d00057202 */ /* 0x000fe40000000f00 */
[----:B------:R-:W-:Y:S03]  /*dcc0*/  MOV R4, R140 ;  /* 0x0000008c00047202 */ /* 0x000fe60000000f00 */
        /* <DEDUP_REMOVED lines=14> */
[----:B------:R-:W-:Y:S01]  /*ddb0*/  FADD.FTZ R243, R11, R243 ;  /* 0x000000f30bf37221 */ /* 0x000fe20000010000 */
[----:B------:R-:W-:Y:S01]  /*ddc0*/  FADD.FTZ R234, R248, R3 ;  /* 0x00000003f8ea7221 */ /* 0x000fe20000010000 */
[-C--:B-1----:R-:W-:Y:S03]  /*ddd0*/  HMMA.16816.F32 R144, R172, R180.reuse, R20 ;  /* 0x000000b4ac90723c */ /* 0x082fe60000001814 */
[----:B------:R-:W-:Y:S01]  /*dde0*/  FADD.FTZ R235, R169, R0 ;  /* 0x00000000a9eb7221 */ /* 0x000fe20000010000 */
[----:B------:R-:W-:Y:S01]  /*ddf0*/  FADD.FTZ R239, R7, R243 ;  /* 0x000000f307ef7221 */ /* 0x000fe20000010000 */
[----:B------:R-:W-:Y:S01]  /*de00*/  FADD.FTZ R237, R170, R237 ;  /* 0x000000edaaed7221 */ /* 0x000fe20000010000 */
[----:B------:R-:W-:Y:S02]  /*de10*/  MOV R0, R167 ;  /* 0x000000a700007202 */ /* 0x000fe40000000f00 */
        /* <DEDUP_REMOVED lines=27> */
[----:B------:R-:W-:Y:S04]  /*dfd0*/  HMMA.16816.F32 R128, R172, R206, R128 ;  /* 0x000000ceac80723c */ /* 0x000fe80000001880 */
[----:B------:R-:W-:Y:S04]  /*dfe0*/  MOV R173, R166 ;  /* 0x000000a600ad7202 */ /* 0x000fe80000000f00 */
[----:B------:R-:W-:Y:S01]  /*dff0*/  @!UPT UIADD3 URZ, UPT, UPT, URZ, URZ, URZ ;  /* 0x000000fffffff290 */ /* 0x000fe2000fffe0ff */
[----:B------:R-:W-:Y:S11]  /*e000*/  @P0 BRA `(.L_x_1067) ;  /* 0xffffffd800fc0947 */ /* 0x000ff6000383ffff */
.L_x_1066:
[----:B------:R-:W1:Y:S01]  /*e010*/  SHFL.BFLY PT, R4, R239, 0x2, 0x1f ;  /* 0x0c401f00ef047f89 */ /* 0x000e6200000e0000 */
[----:B------:R-:W2:Y:S01]  /*e020*/  S2UR UR11, SR_CgaCtaId ;  /* 0x00000000000b79c3 */ /* 0x000ea20000008800 */
[----:B------:R-:W-:Y:S01]  /*e030*/  UMOV UR4, 0x400 ;  /* 0x0000040000047882 */ /* 0x000fe20000000000 */
[----:B------:R-:W-:Y:S01]  /*e040*/  MOV R14, 0x7f800000 ;  /* 0x7f800000000e7802 */ /* 0x000fe20000000f00 */
[----:B------:R-:W3:Y:S01]  /*e050*/  SHFL.BFLY PT, R3, R234, 0x2, 0x1f ;  /* 0x0c401f00ea037f89 */ /* 0x000ee200000e0000 */
[----:B------:R-:W4:Y:S03]  /*e060*/  LDCU.U8 UR10, c[0x0][0x548] ;  /* 0x0000a900ff0a77ac */ /* 0x000f260008000000 */
[----:B------:R-:W5:Y:S01]  /*e070*/  SHFL.BFLY PT, R2, R237, 0x2, 0x1f ;  /* 0x0c401f00ed027f89 */ /* 0x000f6200000e0000 */
[----:B------:R-:W3:Y:S01]  /*e080*/  S2UR UR6, SR_CTAID.X ;  /* 0x00000000000679c3 */ /* 0x000ee20000002500 */
[----:B------:R-:W3:Y:S02]  /*e090*/  LDCU UR7, c[0x0][0x434] ;  /* 0x00008680ff0777ac */ /* 0x000ee40008000800 */
[----:B------:R-:W4:Y:S01]  /*e0a0*/  SHFL.BFLY PT, R12, R235, 0x2, 0x1f ;  /* 0x0c401f00eb0c7f89 */ /* 0x000f2200000e0000 */
[----:B------:R-:W4:Y:S04]  /*e0b0*/  S2R R0, SR_TID.X ;  /* 0x0000000000007919 */ /* 0x000f280000002100 */
[----:B------:R-:W4:Y:S01]  /*e0c0*/  S2UR UR9, SR_CTAID.Y ;  /* 0x00000000000979c3 */ /* 0x000f220000002600 */
[----:B-1----:R-:W-:Y:S01]  /*e0d0*/  FADD.FTZ R4, R4, R239 ;  /* 0x000000ef04047221 */ /* 0x002fe20000010000 */
[----:B--2---:R-:W-:-:S06]  /*e0e0*/  ULEA UR11, UR11, UR4, 0x18 ;  /* 0x000000040b0b7291 */ /* 0x004fcc000f8ec0ff */
[----:B------:R-:W1:Y:S01]  /*e0f0*/  S2UR UR8, SR_CTAID.Z ;  /* 0x00000000000879c3 */ /* 0x000e620000002700 */
[----:B------:R-:W2:Y:S01]  /*e100*/  LDCU.U8 UR4, c[0x0][0x549] ;  /* 0x0000a920ff0477ac */ /* 0x000ea20008000000 */
[----:B---3--:R-:W-:Y:S01]  /*e110*/  FADD.FTZ R3, R3, R234 ;  /* 0x000000ea03037221 */ /* 0x008fe20000010000 */
[----:B------:R-:W3:Y:S01]  /*e120*/  SHFL.BFLY PT, R7, R4, 0x1, 0x1f ;  /* 0x0c201f0004077f89 */ /* 0x000ee200000e0000 */
[----:B-----5:R-:W-:-:S03]  /*e130*/  FADD.FTZ R2, R2, R237 ;  /* 0x000000ed02027221 */ /* 0x020fc60000010000 */
[----:B------:R-:W5:Y:S01]  /*e140*/  SHFL.BFLY PT, R6, R3, 0x1, 0x1f ;  /* 0x0c201f0003067f89 */ /* 0x000f6200000e0000 */
[----:B----4-:R-:W-:-:S03]  /*e150*/  FADD.FTZ R12, R12, R235 ;  /* 0x000000eb0c0c7221 */ /* 0x010fc60000010000 */
[----:B------:R-:W4:Y:S04]  /*e160*/  SHFL.BFLY PT, R13, R2, 0x1, 0x1f ;  /* 0x0c201f00020d7f89 */ /* 0x000f2800000e0000 */
[----:B------:R-:W1:Y:S01]  /*e170*/  SHFL.BFLY PT, R11, R12, 0x1, 0x1f ;  /* 0x0c201f000c0b7f89 */ /* 0x000e6200000e0000 */
[----:B--2---:R-:W-:Y:S01]  /*e180*/  UISETP.NE.AND UP1, UPT, UR4, URZ, UPT ;  /* 0x000000ff0400728c */ /* 0x004fe2000bf25270 */
[C---:B------:R-:W-:Y:S02]  /*e190*/  SHF.L.U32 R5, R0.reuse, 0x1, RZ ;  /* 0x0000000100057819 */ /* 0x040fe400000006ff */
[----:B------:R-:W-:Y:S01]  /*e1a0*/  SHF.L.U32 R8, R0, 0x4, RZ ;  /* 0x0000000400087819 */ /* 0x000fe200000006ff */
[----:B---3--:R-:W-:Y:S01]  /*e1b0*/  FADD.FTZ R7, R4, R7 ;  /* 0x0000000704077221 */ /* 0x008fe20000010000 */
[----:B------:R-:W-:-:S02]  /*e1c0*/  LOP3.LUT R4, R5, 0x6, RZ, 0xc0, !PT ;  /* 0x0000000605047812 */ /* 0x000fc400078ec0ff */
[----:B------:R-:W-:Y:S01]  /*e1d0*/  LOP3.LUT R8, R8, 0x1c0, RZ, 0xc0, !PT ;  /* 0x000001c008087812 */ /* 0x000fe200078ec0ff */
[----:B-----5:R-:W-:Y:S01]  /*e1e0*/  FADD.FTZ R6, R3, R6 ;  /* 0x0000000603067221 */ /* 0x020fe20000010000 */
[----:B------:R-:W-:Y:S01]  /*e1f0*/  SHF.L.U32 R3, R0, 0x5, RZ ;  /* 0x0000000500037819 */ /* 0x000fe200000006ff */
[----:B------:R-:W2:Y:S01]  /*e200*/  MUFU.RCP R10, R7 ;  /* 0x00000007000a7308 */ /* 0x000ea20000001000 */
[----:B------:R-:W-:Y:S01]  /*e210*/  FSETP.NE.FTZ.AND P6, PT, R7, RZ, PT ;  /* 0x000000ff0700720b */ /* 0x000fe20003fd5000 */
[----:B----4-:R-:W-:Y:S01]  /*e220*/  FADD.FTZ R13, R2, R13 ;  /* 0x0000000d020d7221 */ /* 0x010fe20000010000 */
[----:B------:R-:W-:Y:S01]  /*e230*/  LOP3.LUT R3, R4, 0x7c00, R3, 0xf8, !PT ;  /* 0x00007c0004037812 */ /* 0x000fe200078ef803 */
[----:B------:R-:W3:Y:S01]  /*e240*/  @UP1 LDCU.64 UR4, c[0x0][0x430] ;  /* 0x00008600ff0417ac */ /* 0x000ee20008000a00 */
[----:B------:R-:W-:Y:S01]  /*e250*/  FSETP.NE.FTZ.AND P5, PT, R6, RZ, PT ;  /* 0x000000ff0600720b */ /* 0x000fe20003fb5000 */
[----:B-1----:R-:W-:Y:S01]  /*e260*/  FADD.FTZ R11, R12, R11 ;  /* 0x0000000b0c0b7221 */ /* 0x002fe20000010000 */
[----:B------:R-:W-:Y:S01]  /*e270*/  FSETP.NE.FTZ.AND P1, PT, R13, RZ, PT ;  /* 0x000000ff0d00720b */ /* 0x000fe20003f35000 */
[----:B------:R-:W1:Y:S01]  /*e280*/  MUFU.RCP R2, R13 ;  /* 0x0000000d00027308 */ /* 0x000e620000001000 */
[----:B------:R-:W-:Y:S01]  /*e290*/  LOP3.LUT R8, R8, 0x38, R5, 0xf8, !PT ;  /* 0x0000003808087812 */ /* 0x000fe200078ef805 */
[----:B------:R-:W4:Y:S01]  /*e2a0*/  @UP1 LDCU UR12, c[0x0][0x430] ;  /* 0x00008600ff0c17ac */ /* 0x000f220008000800 */
[----:B------:R-:W-:-:S02]  /*e2b0*/  FSETP.NE.FTZ.AND P0, PT, R11, RZ, PT ;  /* 0x000000ff0b00720b */ /* 0x000fc40003f15000 */
[----:B------:R-:W-:Y:S02]  /*e2c0*/  LOP3.LUT R3, R3, R8, RZ, 0xfc, !PT ;  /* 0x0000000803037212 */ /* 0x000fe400078efcff */
[----:B------:R-:W-:Y:S01]  /*e2d0*/  R2P PR, R0, 0x1c ;  /* 0x0000001c00007804 */ /* 0x000fe20000000000 */
[----:B------:R-:W5:Y:S01]  /*e2e0*/  MUFU.RCP R4, R11 ;  /* 0x0000000b00047308 */ /* 0x000f620000001000 */
[----:B------:R-:W-:Y:S01]  /*e2f0*/  LEA R3, R3, UR11, 0x1 ;  /* 0x0000000b03037c11 */ /* 0x000fe2000f8e08ff */
[----:B------:R-:W4:Y:S01]  /*e300*/  @P5 LDC R12, c[0x0][0x458] ;  /* 0x00011600ff0c5b82 */ /* 0x000f220000000800 */
[----:B--2---:R-:W-:Y:S02]  /*e310*/  FSEL R10, R10, 1, P6 ;  /* 0x3f8000000a0a7808 */ /* 0x004fe40003000000 */
[----:B------:R-:W-:Y:S01]  /*e320*/  IADD3 R19, PT, PT, R3, 0x40, RZ ;  /* 0x0000004003137810 */ /* 0x000fe20007ffe0ff */
[----:B---3--:R-:W-:Y:S02]  /*e330*/  @UP1 UIMAD UR5, UR5, UR4, URZ ;  /* 0x00000004050512a4 */ /* 0x008fe4000f8e02ff */
[----:B------:R-:W2:Y:S01]  /*e340*/  MUFU.RCP R9, R6 ;  /* 0x0000000600097308 */ /* 0x000ea20000001000 */
        /* <DEDUP_REMOVED lines=8> */
[----:B------:R-:W-:Y:S01]  /*e3d0*/  FMUL.FTZ R152, R2, R152 ;  /* 0x0000009802987220 */ /* 0x000fe20000410000 */
[----:B-----5:R-:W-:Y:S01]  /*e3e0*/  FSEL R4, R4, 1, P0 ;  /* 0x3f80000004047808 */ /* 0x020fe20000000000 */
        /* <DEDUP_REMOVED lines=64> */
[----:B------:R-:W-:Y:S01]  /*e7f0*/  MOV R4, 0x20 ;  /* 0x0000002000047802 */ /* 0x000fe20000000f00 */
[C---:B------:R-:W-:Y:S01]  /*e800*/  FMUL.FTZ R163, R9.reuse, R163 ;  /* 0x000000a309a37220 */ /* 0x040fe20000410000 */
[C---:B------:R-:W-:Y:S01]  /*e810*/  FMUL.FTZ R150, R9.reuse, R150 ;  /* 0x0000009609967220 */ /* 0x040fe20000410000 */
[C---:B------:R-:W-:Y:S01]  /*e820*/  FMUL.FTZ R151, R9.reuse, R151 ;  /* 0x0000009709977220 */ /* 0x040fe20000410000 */
[----:B------:R-:W-:Y:S01]  /*e830*/  SEL R2, R2, 0xfffffff0, !P2 ;  /* 0xfffffff002027807 */ /* 0x000fe20005000000 */
[----:B------:R-:W-:Y:S01]  /*e840*/  FMUL.FTZ R145, R10, R145 ;  /* 0x000000910a917220 */ /* 0x000fe20000410000 */
[----:B------:R-:W-:Y:S01]  /*e850*/  SEL R4, R4, 0xffffffe0, !P3 ;  /* 0xffffffe004047807 */ /* 0x000fe20005800000 */
        /* <DEDUP_REMOVED lines=23> */
[----:B------:R-:W-:Y:S01]  /*e9d0*/  STS [R3], R160 ;  /* 0x000000a003007388 */ /* 0x000fe20000000800 */
[----:B------:R-:W-:Y:S01]  /*e9e0*/  F2FP.F16.F32.PACK_AB R154, R155, R154 ;  /* 0x0000009a9b9a723e */ /* 0x000fe200000000ff */
[C---:B------:R-:W-:Y:S01]  /*e9f0*/  FMUL.FTZ R52, R10.reuse, R52 ;  /* 0x000000340a347220 */ /* 0x040fe20000410000 */
[----:B------:R-:W-:Y:S01]  /*ea00*/  F2FP.F16.F32.PACK_AB R144, R145, R144 ;  /* 0x000000909190723e */ /* 0x000fe200000000ff */
[----:B------:R-:W-:Y:S01]  /*ea10*/  STS [R3+0x400], R162 ;  /* 0x000400a203007388 */ /* 0x000fe20000000800 */
[----:B------:R-:W-:Y:S01]  /*ea20*/  F2FP.F16.F32.PACK_AB R146, R147, R146 ;  /* 0x000000929392723e */ /* 0x000fe200000000ff */
[----:B------:R-:W-:Y:S01]  /*ea30*/  FMUL.FTZ R53, R10, R53 ;  /* 0x000000350a357220 */ /* 0x000fe20000410000 */
[----:B------:R-:W-:Y:S01]  /*ea40*/  F2FP.F16.F32.PACK_AB R132, R133, R132 ;  /* 0x000000848584723e */ /* 0x000fe200000000ff */
[----:B------:R-:W-:Y:S01]  /*ea50*/  STS [R5], R148 ;  /* 0x0000009405007388 */ /* 0x000fe20000000800 */
[----:B------:R-:W-:Y:S01]  /*ea60*/  F2FP.F16.F32.PACK_AB R134, R135, R134 ;  /* 0x000000868786723e */ /* 0x000fe200000000ff */
[----:B------:R-:W-:Y:S01]  /*ea70*/  FMUL.FTZ R54, R9, R54 ;  /* 0x0000003609367220 */ /* 0x000fe20000410000 */
[----:B------:R-:W-:Y:S01]  /*ea80*/  IADD3 R17, PT, PT, R2, R15, RZ ;  /* 0x0000000f02117210 */ /* 0x000fe20007ffe0ff */
[----:B------:R-:W-:Y:S01]  /*ea90*/  STS [R5+0x400], R150 ;  /* 0x0004009605007388 */ /* 0x000fe20000000800 */
[----:B------:R-:W-:Y:S01]  /*eaa0*/  @P4 IADD3 R19, PT, PT, R3, -0x40, RZ ;  /* 0xffffffc003134810 */ /* 0x000fe20007ffe0ff */
[----:B------:R-:W-:Y:S01]  /*eab0*/  FMUL.FTZ R55, R9, R55 ;  /* 0x0000003709377220 */ /* 0x000fe20000410000 */
[----:B------:R-:W-:Y:S01]  /*eac0*/  F2FP.F16.F32.PACK_AB R140, R141, R140 ;  /* 0x0000008c8d8c723e */ /* 0x000fe200000000ff */
[----:B------:R-:W-:Y:S01]  /*ead0*/  STS [R3+0x2000], R156 ;  /* 0x0020009c03007388 */ /* 0x000fe20000000800 */
[----:B------:R-:W-:Y:S01]  /*eae0*/  F2FP.F16.F32.PACK_AB R142, R143, R142 ;  /* 0x0000008e8f8e723e */ /* 0x000fe200000000ff */
[C---:B------:R-:W-:Y:S01]  /*eaf0*/  FMUL.FTZ R64, R10.reuse, R64 ;  /* 0x000000400a407220 */ /* 0x040fe20000410000 */
[----:B------:R-:W-:Y:S01]  /*eb00*/  F2FP.F16.F32.PACK_AB R136, R137, R136 ;  /* 0x000000888988723e */ /* 0x000fe200000000ff */
[----:B------:R-:W-:Y:S01]  /*eb10*/  STS [R3+0x2400], R158 ;  /* 0x0024009e03007388 */ /* 0x000fe20000000800 */
[----:B------:R-:W-:Y:S01]  /*eb20*/  F2FP.F16.F32.PACK_AB R138, R139, R138 ;  /* 0x0000008a8b8a723e */ /* 0x000fe200000000ff */
[C---:B------:R-:W-:Y:S01]  /*eb30*/  FMUL.FTZ R65, R10.reuse, R65 ;  /* 0x000000410a417220 */ /* 0x040fe20000410000 */
[C---:B------:R-:W-:Y:S01]  /*eb40*/  FMUL.FTZ R66, R9.reuse, R66 ;  /* 0x0000004209427220 */ /* 0x040fe20000410000 */
        /* <DEDUP_REMOVED lines=9> */
[-C--:B------:R-:W-:Y:S01]  /*ebe0*/  IADD3 R21, PT, PT, R2, R19.reuse, RZ ;  /* 0x0000001302157210 */ /* 0x080fe20007ffe0ff */
[----:B------:R-:W-:Y:S01]  /*ebf0*/  STS [R15], R144 ;  /* 0x000000900f007388 */ /* 0x000fe20000000800 */
[----:B------:R-:W-:Y:S01]  /*ec00*/  IADD3 R23, PT, PT, R4, R19, RZ ;  /* 0x0000001304177210 */ /* 0x000fe20007ffe0ff */
[----:B------:R-:W-:Y:S01]  /*ec10*/  FMUL.FTZ R70, R9, R70 ;  /* 0x0000004609467220 */ /* 0x000fe20000410000 */
[----:B------:R-:W-:Y:S01]  /*ec20*/  F2FP.F16.F32.PACK_AB R40, R41, R40 ;  /* 0x000000282928723e */ /* 0x000fe200000000ff */
[----:B------:R-:W-:Y:S01]  /*ec30*/  STS [R15+0x400], R146 ;  /* 0x000400920f007388 */ /* 0x000fe20000000800 */
[----:B------:R-:W-:Y:S01]  /*ec40*/  F2FP.F16.F32.PACK_AB R42, R43, R42 ;  /* 0x0000002a2b2a723e */ /* 0x000fe200000000ff */
[----:B------:R-:W-:Y:S01]  /*ec50*/  FMUL.FTZ R71, R9, R71 ;  /* 0x0000004709477220 */ /* 0x000fe20000410000 */
[----:B------:R-:W-:Y:S01]  /*ec60*/  F2FP.F16.F32.PACK_AB R44, R45, R44 ;  /* 0x0000002c2d2c723e */ /* 0x000fe200000000ff */
[----:B------:R-:W-:Y:S01]  /*ec70*/  STS [R17], R132 ;  /* 0x0000008411007388 */ /* 0x000fe20000000800 */
        /* <DEDUP_REMOVED lines=23> */
[----:B------:R-:W-:Y:S01]  /*edf0*/  STS [R19], R36 ;  /* 0x0000002413007388 */ /* 0x000fe20000000800 */
[----:B------:R-:W-:Y:S01]  /*ee00*/  F2FP.F16.F32.PACK_AB R62, R63, R62 ;  /* 0x0000003e3f3e723e */ /* 0x000fe200000000ff */
[C---:B------:R-:W-:Y:S01]  /*ee10*/  FMUL.FTZ R97, R10.reuse, R97 ;  /* 0x000000610a617220 */ /* 0x040fe20000410000 */
[C---:B------:R-:W-:Y:S01]  /*ee20*/  FMUL.FTZ R98, R9.reuse, R98 ;  /* 0x0000006209627220 */ /* 0x040fe20000410000 */
[----:B------:R-:W-:Y:S01]  /*ee30*/  STS [R19+0x400], R38 ;  /* 0x0004002613007388 */ /* 0x000fe20000000800 */
[----:B------:R-:W-:Y:S01]  /*ee40*/  FMUL.FTZ R99, R9, R99 ;  /* 0x0000006309637220 */ /* 0x000fe20000410000 */
[----:B------:R-:W-:Y:S01]  /*ee50*/  F2FP.F16.F32.PACK_AB R68, R69, R68 ;  /* 0x000000444544723e */ /* 0x000fe200000000ff */
[C---:B------:R-:W-:Y:S01]  /*ee60*/  FMUL.FTZ R100, R10.reuse, R100 ;  /* 0x000000640a647220 */ /* 0x040fe20000410000 */
        /* <DEDUP_REMOVED lines=24> */
[----:B------:R-:W-:Y:S01]  /*eff0*/  STS [R23], R52 ;  /* 0x0000003417007388 */ /* 0x000fe20000000800 */
[----:B------:R-:W-:Y:S01]  /*f000*/  F2FP.F16.F32.PACK_AB R98, R99, R98 ;  /* 0x000000626362723e */ /* 0x000fe200000000ff */
[C---:B------:R-:W-:Y:S01]  /*f010*/  FMUL.FTZ R117, R10.reuse, R117 ;  /* 0x000000750a757220 */ /* 0x040fe20000410000 */
[----:B------:R-:W-:Y:S01]  /*f020*/  F2FP.F16.F32.PACK_AB R88, R89, R88 ;  /* 0x000000585958723e */ /* 0x000fe200000000ff */
[----:B------:R-:W-:Y:S01]  /*f030*/  STS [R23+0x400], R54 ;  /* 0x0004003617007388 */ /* 0x000fe20000000800 */
[----:B------:R-:W-:Y:S01]  /*f040*/  F2FP.F16.F32.PACK_AB R90, R91, R90 ;  /* 0x0000005a5b5a723e */ /* 0x000fe200000000ff */
[C---:B------:R-:W-:Y:S01]  /*f050*/  FMUL.FTZ R118, R9.reuse, R118 ;  /* 0x0000007609767220 */ /* 0x040fe20000410000 */
[C---:B------:R-:W-:Y:S01]  /*f060*/  FMUL.FTZ R119, R9.reuse, R119 ;  /* 0x0000007709777220 */ /* 0x040fe20000410000 */
[----:B------:R-:W-:Y:S01]  /*f070*/  STS [R25], R64 ;  /* 0x0000004019007388 */ /* 0x000fe20000000800 */
[----:B------:R-:W-:Y:S01]  /*f080*/  FMUL.FTZ R130, R9, R130 ;  /* 0x0000008209827220 */ /* 0x000fe20000410000 */
[----:B------:R-:W-:Y:S01]  /*f090*/  F2FP.F16.F32.PACK_AB R92, R93, R92 ;  /* 0x0000005c5d5c723e */ /* 0x000fe200000000ff */
[C---:B------:R-:W-:Y:S01]  /*f0a0*/  FMUL.FTZ R128, R10.reuse, R128 ;  /* 0x000000800a807220 */ /* 0x040fe20000410000 */
[----:B------:R-:W-:Y:S01]  /*f0b0*/  STS [R25+0x400], R66 ;  /* 0x0004004219007388 */ /* 0x000fe20000000800 */
[----:B------:R-:W-:Y:S01]  /*f0c0*/  F2FP.F16.F32.PACK_AB R94, R95, R94 ;  /* 0x0000005e5f5e723e */ /* 0x000fe200000000ff */
[----:B------:R-:W-:Y:S01]  /*f0d0*/  FMUL.FTZ R129, R10, R129 ;  /* 0x000000810a817220 */ /* 0x000fe20000410000 */
[----:B------:R-:W-:Y:S01]  /*f0e0*/  FMUL.FTZ R9, R9, R131 ;  /* 0x0000008309097220 */ /* 0x000fe20000410000 */
[----:B------:R-:W-:Y:S01]  /*f0f0*/  STS [R23+0x2000], R56 ;  /* 0x0020003817007388 */ /* 0x000fe20000000800 */
[----:B------:R-:W-:Y:S01]  /*f100*/  F2FP.F16.F32.PACK_AB R100, R101, R100 ;  /* 0x000000646564723e */ /* 0x000fe200000000ff */
[----:B------:R-:W-:Y:S01]  /*f110*/  @P6 MUFU.LG2 R2, R7 ;  /* 0x0000000700026308 */ /* 0x000fe20000000c00 */
[----:B------:R-:W-:Y:S01]  /*f120*/  F2FP.F16.F32.PACK_AB R102, R103, R102 ;  /* 0x000000666766723e */ /* 0x000fe200000000ff */
[----:B------:R-:W-:Y:S01]  /*f130*/  STS [R23+0x2400], R58 ;  /* 0x0024003a17007388 */ /* 0x000fe20000000800 */
[----:B------:R-:W-:Y:S01]  /*f140*/  F2FP.F16.F32.PACK_AB R112, R113, R112 ;  /* 0x000000707170723e */ /* 0x000fe200000000ff */
[----:B------:R-:W1:Y:S01]  /*f150*/  @P0 LDC R8, c[0x0][0x458] ;  /* 0x00011600ff080b82 */ /* 0x000e620000000800 */
[----:B------:R-:W-:Y:S01]  /*f160*/  F2FP.F16.F32.PACK_AB R114, R115, R114 ;  /* 0x000000727372723e */ /* 0x000fe200000000ff */
[----:B------:R-:W-:Y:S01]  /*f170*/  STS [R25+0x2000], R60 ;  /* 0x0020003c19007388 */ /* 0x000fe20000000800 */
[----:B------:R-:W-:Y:S01]  /*f180*/  F2FP.F16.F32.PACK_AB R104, R105, R104 ;  /* 0x000000686968723e */ /* 0x000fe200000000ff */
[----:B------:R-:W2:Y:S01]  /*f190*/  @P5 MUFU.LG2 R6, R6 ;  /* 0x0000000600065308 */ /* 0x000ea20000000c00 */
[----:B------:R-:W-:Y:S01]  /*f1a0*/  F2FP.F16.F32.PACK_AB R106, R107, R106 ;  /* 0x0000006a6b6a723e */ /* 0x000fe200000000ff */
[----:B------:R-:W-:Y:S01]  /*f1b0*/  STS [R25+0x2400], R62 ;  /* 0x0024003e19007388 */ /* 0x000fe20000000800 */
[----:B------:R-:W-:Y:S01]  /*f1c0*/  F2FP.F16.F32.PACK_AB R108, R109, R108 ;  /* 0x0000006c6d6c723e */ /* 0x000fe200000000ff */
[----:B------:R-:W-:Y:S01]  /*f1d0*/  @UP1 UMOV UR4, 0x1 ;  /* 0x0000000100041882 */ /* 0x000fe20000000000 */
[----:B------:R-:W-:Y:S01]  /*f1e0*/  F2FP.F16.F32.PACK_AB R110, R111, R110 ;  /* 0x0000006e6f6e723e */ /* 0x000fe200000000ff */
[----:B------:R-:W-:Y:S01]  /*f1f0*/  STS [R3+0x4000], R68 ;  /* 0x0040004403007388 */ /* 0x000fe20000000800 */
[----:B------:R-:W-:Y:S01]  /*f200*/  F2FP.F16.F32.PACK_AB R116, R117, R116 ;  /* 0x000000747574723e */ /* 0x000fe200000000ff */
[----:B------:R3:W1:Y:S01]  /*f210*/  @P1 MUFU.LG2 R7, R13 ;  /* 0x0000000d00071308 */ /* 0x0006620000000c00 */
        /* <DEDUP_REMOVED lines=8> */
[----:B------:R-:W-:Y:S01]  /*f2a0*/  F2FP.F16.F32.PACK_AB R124, R125, R124 ;  /* 0x0000007c7d7c723e */ /* 0x000fe200000000ff */
[----:B--2---:R-:W-:Y:S01]  /*f2b0*/  @P5 FMUL.FTZ R6, R6, 0.69314718246459960938 ;  /* 0x3f31721806065820 */ /* 0x004fe20000410000 */
[----:B------:R-:W-:Y:S01]  /*f2c0*/  F2FP.F16.F32.PACK_AB R126, R127, R126 ;  /* 0x0000007e7f7e723e */ /* 0x000fe200000000ff */
[----:B------:R-:W-:Y:S01]  /*f2d0*/  STS [R3+0x6000], R72 ;  /* 0x0060004803007388 */ /* 0x000fe20000000800 */
[----:B------:R-:W-:-:S03]  /*f2e0*/  SHF.L.U32 R10, R0, 0x3, RZ ;  /* 0x00000003000a7819 */ /* 0x000fc600000006ff */
[----:B------:R2:W-:Y:S01]  /*f2f0*/  STS [R3+0x6400], R74 ;  /* 0x0064004a03007388 */ /* 0x0005e20000000800 */
[C---:B------:R-:W-:Y:S02]  /*f300*/  LOP3.LUT R71, R10.reuse, 0x1f8, RZ, 0xc0, !PT ;  /* 0x000001f80a477812 */ /* 0x040fe400078ec0ff */
[----:B------:R-:W-:Y:S01]  /*f310*/  LOP3.LUT R18, R10, 0x38, RZ, 0xc0, !PT ;  /* 0x000000380a127812 */ /* 0x000fe200078ec0ff */
[----:B------:R-:W-:Y:S01]  /*f320*/  STS [R5+0x6000], R76 ;  /* 0x0060004c05007388 */ /* 0x000fe20000000800 */
[----:B------:R-:W-:-:S03]  /*f330*/  LOP3.LUT R71, R71, 0x38, R0, 0x78, !PT ;  /* 0x0000003847477812 */ /* 0x000fc600078e7800 */
[----:B------:R5:W-:Y:S01]  /*f340*/  STS [R5+0x6400], R78 ;  /* 0x0064004e05007388 */ /* 0x000be20000000800 */
[----:B------:R-:W-:-:S03]  /*f350*/  LOP3.LUT R71, R71, 0x1e00, R10, 0xf8, !PT ;  /* 0x00001e0047477812 */ /* 0x000fc600078ef80a */
[----:B------:R-:W-:Y:S04]  /*f360*/  STS [R15+0x4000], R84 ;  /* 0x004000540f007388 */ /* 0x000fe80000000800 */
[----:B------:R-:W-:Y:S04]  /*f370*/  STS [R15+0x4400], R86 ;  /* 0x004400560f007388 */ /* 0x000fe80000000800 */
[----:B------:R-:W-:Y:S04]  /*f380*/  STS [R17+0x4000], R96 ;  /* 0x0040006011007388 */ /* 0x000fe80000000800 */
[----:B------:R-:W-:Y:S01]  /*f390*/  STS [R17+0x4400], R98 ;  /* 0x0044006211007388 */ /* 0x000fe20000000800 */
[----:B--2---:R-:W2:Y:S03]  /*f3a0*/  @P6 LDC R3, c[0x0][0x458] ;  /* 0x00011600ff036b82 */ /* 0x004ea60000000800 */
[----:B------:R-:W-:Y:S04]  /*f3b0*/  STS [R15+0x6000], R88 ;  /* 0x006000580f007388 */ /* 0x000fe80000000800 */
[----:B------:R4:W-:Y:S01]  /*f3c0*/  STS [R15+0x6400], R90 ;  /* 0x0064005a0f007388 */ /* 0x0009e20000000800 */
[----:B-----5:R-:W1:Y:S03]  /*f3d0*/  LDC.64 R4, c[0x0][0x400] ;  /* 0x00010000ff047b82 */ /* 0x020e660000000a00 */
[----:B------:R-:W-:Y:S04]  /*f3e0*/  STS [R17+0x6000], R92 ;  /* 0x0060005c11007388 */ /* 0x000fe80000000800 */
[----:B------:R-:W-:Y:S04]  /*f3f0*/  STS [R17+0x6400], R94 ;  /* 0x0064005e11007388 */ /* 0x000fe80000000800 */
[----:B------:R-:W-:Y:S04]  /*f400*/  STS [R19+0x4000], R100 ;  /* 0x0040006413007388 */ /* 0x000fe80000000800 */
[----:B------:R-:W-:Y:S04]  /*f410*/  STS [R19+0x4400], R102 ;  /* 0x0044006613007388 */ /* 0x000fe80000000800 */
[----:B------:R-:W-:Y:S04]  /*f420*/  STS [R21+0x4000], R112 ;  /* 0x0040007015007388 */ /* 0x000fe80000000800 */
[----:B------:R-:W-:Y:S01]  /*f430*/  STS [R21+0x4400], R114 ;  /* 0x0044007215007388 */ /* 0x000fe20000000800 */
[----:B----4-:R-:W-:-:S03]  /*f440*/  @P6 FMUL.FTZ R15, R2, 0.69314718246459960938 ;  /* 0x3f317218020f6820 */ /* 0x010fc60000410000 */
[----:B------:R-:W-:Y:S01]  /*f450*/  STS [R19+0x6000], R104 ;  /* 0x0060006813007388 */ /* 0x000fe20000000800 */
[----:B--2---:R-:W-:Y:S01]  /*f460*/  @P6 FFMA.FTZ R14, R168, R3, R15 ;  /* 0x00000003a80e6223 */ /* 0x004fe2000001000f */
[----:B------:R-:W-:Y:S02]  /*f470*/  MOV R15, 0x7f800000 ;  /* 0x7f800000000f7802 */ /* 0x000fe40000000f00 */
[----:B------:R-:W-:Y:S04]  /*f480*/  STS [R19+0x6400], R106 ;  /* 0x0064006a13007388 */ /* 0x000fe80000000800 */
[----:B------:R-:W-:Y:S04]  /*f490*/  STS [R21+0x6000], R108 ;  /* 0x0060006c15007388 */ /* 0x000fe80000000800 */
[----:B------:R-:W-:Y:S04]  /*f4a0*/  STS [R21+0x6400], R110 ;  /* 0x0064006e15007388 */ /* 0x000fe80000000800 */
[----:B------:R-:W-:Y:S04]  /*f4b0*/  STS [R23+0x4000], R116 ;  /* 0x0040007417007388 */ /* 0x000fe80000000800 */
[----:B------:R-:W-:Y:S04]  /*f4c0*/  STS [R23+0x4400], R118 ;  /* 0x0044007617007388 */ /* 0x000fe80000000800 */
[----:B------:R-:W-:Y:S04]  /*f4d0*/  STS [R25+0x4000], R128 ;  /* 0x0040008019007388 */ /* 0x000fe80000000800 */
[----:B------:R2:W-:Y:S04]  /*f4e0*/  STS [R25+0x4400], R9 ;  /* 0x0044000919007388 */ /* 0x0005e80000000800 */
[----:B------:R3:W-:Y:S04]  /*f4f0*/  STS [R23+0x6000], R120 ;  /* 0x0060007817007388 */ /* 0x0007e80000000800 */
[----:B------:R3:W-:Y:S04]  /*f500*/  STS [R23+0x6400], R122 ;  /* 0x0064007a17007388 */ /* 0x0007e80000000800 */
[----:B------:R3:W-:Y:S04]  /*f510*/  STS [R25+0x6000], R124 ;  /* 0x0060007c19007388 */ /* 0x0007e80000000800 */
[----:B------:R3:W-:Y:S01]  /*f520*/  STS [R25+0x6400], R126 ;  /* 0x0064007e19007388 */ /* 0x0007e20000000800 */
[----:B--2---:R-:W2:Y:S01]  /*f530*/  @P1 LDC R9, c[0x0][0x458] ;  /* 0x00011600ff091b82 */ /* 0x004ea20000000800 */
[----:B-1----:R-:W-:Y:S05]  /*f540*/  BRA.U UP1, `(.L_x_1070) ;  /* 0x0000000101287547 */ /* 0x002fea000b800000 */
[----:B------:R-:W-:Y:S01]  /*f550*/  UISETP.NE.AND UP0, UPT, UR10, URZ, UPT ;  /* 0x000000ff0a00728c */ /* 0x000fe2000bf05270 */
[----:B------:R-:W1:Y:S10]  /*f560*/  LDCU UR13, c[0x0][0x3e0] ;  /* 0x00007c00ff0d77ac */ /* 0x000e740008000800 */
[----:B------:R-:W1:Y:S01]  /*f570*/  @UP0 LDCU UR4, c[0x0][0x454] ;  /* 0x00008a80ff0407ac */ /* 0x000e620008000800 */
[----:B------:R-:W4:Y:S01]  /*f580*/  @!UP0 LDCU UR12, c[0x0][0x434] ;  /* 0x00008680ff0c87ac */ /* 0x000f220008000800 */
[----:B------:R-:W5:Y:S02]  /*f590*/  @UP0 LDCU UR5, c[0x0][0x454] ;  /* 0x00008a80ff0507ac */ /* 0x000f640008000800 */
[----:B-----5:R-:W2:Y:S01]  /*f5a0*/  @!UP0 LDCU UR5, c[0x0][0x434] ;  /* 0x00008680ff0587ac */ /* 0x020ea20008000800 */
[----:B-1----:R-:W-:-:S02]  /*f5b0*/  @UP0 UIMAD UR4, UR4, UR13, URZ ;  /* 0x0000000d040402a4 */ /* 0x002fc4000f8e02ff */
[----:B----4-:R-:W-:-:S03]  /*f5c0*/  @!UP0 UIMAD UR4, UR12, UR13, URZ ;  /* 0x0000000d0c0482a4 */ /* 0x010fc6000f8e02ff */
[----:B------:R-:W-:Y:S01]  /*f5d0*/  @UP0 UMOV UR12, 0x1 ;  /* 0x00000001000c0882 */ /* 0x000fe20000000000 */
[----:B------:R-:W-:-:S08]  /*f5e0*/  @!UP0 UMOV UR12, 0x1 ;  /* 0x00000001000c8882 */ /* 0x000fd00000000000 */
.L_x_1070:
[----:B------:R-:W-:Y:S01]  /*f5f0*/  UISETP.NE.AND UP1, UPT, UR10, URZ, !UP1 ;  /* 0x000000ff0a00728c */ /* 0x000fe2000cf25270 */
[----:B------:R-:W1:Y:S01]  /*f600*/  @P0 MUFU.LG2 R11, R11 ;  /* 0x0000000b000b0308 */ /* 0x000e620000000c00 */
[----:B------:R-:W-:Y:S01]  /*f610*/  @P5 FFMA.FTZ R15, R167, R12, R6 ;  /* 0x0000000ca70f5223 */ /* 0x000fe20000010006 */
[----:B------:R-:W4:Y:S01]  /*f620*/  LDC.64 R2, c[0x0][0x408] ;  /* 0x00010200ff027b82 */ /* 0x000f220000000a00 */
[----:B--2---:R-:W-:Y:S01]  /*f630*/  UIMAD UR16, UR8, UR5, URZ ;  /* 0x00000005081072a4 */ /* 0x004fe2000f8e02ff */
[----:B------:R-:W-:Y:S01]  /*f640*/  LOP3.LUT P2, RZ, R0, 0x3, RZ, 0xc0, !PT ;  /* 0x0000000300ff7812 */ /* 0x000fe2000784c0ff */
[----:B------:R-:W-:Y:S01]  /*f650*/  USHF.L.U32 UR10, UR6, 0x7, URZ ;  /* 0x00000007060a7899 */ /* 0x000fe200080006ff */
[----:B------:R-:W-:Y:S01]  /*f660*/  MOV R19, RZ ;  /* 0x000000ff00137202 */ /* 0x000fe20000000f00 */
[----:B------:R-:W-:Y:S01]  /*f670*/  UIMAD UR5, UR9, UR7, URZ ;  /* 0x00000007090572a4 */ /* 0x000fe2000f8e02ff */
[----:B------:R-:W-:Y:S01]  /*f680*/  @P1 FMUL.FTZ R7, R7, 0.69314718246459960938 ;  /* 0x3f31721807071820 */ /* 0x000fe20000410000 */
[----:B------:R-:W-:Y:S01]  /*f690*/  UIMAD UR15, UR10, UR12, URZ ;  /* 0x0000000c0a0f72a4 */ /* 0x000fe2000f8e02ff */
[----:B---3--:R-:W2:Y:S01]  /*f6a0*/  LDC.64 R12, c[0x0][0x410] ;  /* 0x00010400ff0c7b82 */ /* 0x008ea20000000a00 */
[----:B------:R-:W-:Y:S01]  /*f6b0*/  @!UP1 UIMAD UR16, UR9, UR4, UR16 ;  /* 0x00000004091092a4 */ /* 0x000fe2000f8e0210 */
[----:B------:R-:W-:Y:S01]  /*f6c0*/  IMAD.WIDE.U32 R18, R4, UR9, R18 ;  /* 0x0000000904127c25 */ /* 0x000fe2000f8e0012 */
[----:B------:R-:W-:Y:S01]  /*f6d0*/  USHF.R.S32.HI UR4, URZ, 0x1f, UR5 ;  /* 0x0000001fff047899 */ /* 0x000fe20008011405 */
[----:B------:R-:W-:Y:S01]  /*f6e0*/  LEA R71, R71, UR11, 0x1 ;  /* 0x0000000b47477c11 */ /* 0x000fe2000f8e08ff */
[----:B------:R-:W-:Y:S01]  /*f6f0*/  USEL UR5, UR5, URZ, UP1 ;  /* 0x000000ff05057287 */ /* 0x000fe20008800000 */
[----:B------:R-:W-:Y:S01]  /*f700*/  BSSY.RECONVERGENT B0, `(.L_x_1071) ;  /* 0x0000036000007945 */ /* 0x000fe20003800200 */
[----:B------:R-:W-:Y:S01]  /*f710*/  USHF.R.S32.HI UR13, URZ, 0x1f, UR15 ;  /* 0x0000001fff0d7899 */ /* 0x000fe2000801140f */
[----:B-1----:R-:W-:Y:S01]  /*f720*/  @P0 FMUL.FTZ R4, R11, 0.69314718246459960938 ;  /* 0x3f3172180b040820 */ /* 0x002fe20000410000 */
[----:B------:R-:W-:Y:S01]  /*f730*/  USEL UR4, UR4, URZ, UP1 ;  /* 0x000000ff04047287 */ /* 0x000fe20008800000 */
[----:B------:R-:W-:Y:S01]  /*f740*/  MOV R17, 0x7f800000 ;  /* 0x7f80000000117802 */ /* 0x000fe20000000f00 */
[----:B------:R-:W-:Y:S01]  /*f750*/  USHF.R.S32.HI UR14, URZ, 0x1f, UR16 ;  /* 0x0000001fff0e7899 */ /* 0x000fe20008011410 */
[----:B------:R-:W-:Y:S01]  /*f760*/  MOV R16, 0x7f800000 ;  /* 0x7f80000000107802 */ /* 0x000fe20000000f00 */
[----:B------:R-:W-:Y:S01]  /*f770*/  UIADD3 UR15, UP1, UP0, UR15, UR5, UR16 ;  /* 0x000000050f0f7290 */ /* 0x000fe2000f83e010 */
[----:B------:R-:W-:Y:S01]  /*f780*/  @P1 FFMA.FTZ R17, R166, R9, R7 ;  /* 0x00000009a6111223 */ /* 0x000fe20000010007 */
[----:B------:R-:W-:Y:S01]  /*f790*/  @P0 FFMA.FTZ R16, R165, R8, R4 ;  /* 0x00000008a5100223 */ /* 0x000fe20000010004 */
[----:B------:R-:W-:Y:S01]  /*f7a0*/  IMAD R27, R5, UR9, R19 ;  /* 0x00000009051b7c24 */ /* 0x000fe2000f8e0213 */
        /* <DEDUP_REMOVED lines=19> */
[----:B------:R-:W3:Y:S01]  /*f8e0*/  @!P5 LDC.64 R8, c[0x0][0x420] ;  /* 0x00010800ff08db82 */ /* 0x000ee20000000a00 */
[----:B------:R-:W-:Y:S01]  /*f8f0*/  @!P4 IMAD R23, R23, UR12, RZ ;  /* 0x0000000c1717cc24 */ /* 0x000fe2000f8e02ff */
[----:B------:R-:W-:Y:S01]  /*f900*/  @!P6 LEA.HI.X.SX32 R20, R20, UR13, 0x1, P0 ;  /* 0x0000000d1414ec11 */ /* 0x000fe200080f0eff */
[----:B------:R-:W-:-:S05]  /*f910*/  @!P3 IMAD R22, R22, UR12, RZ ;  /* 0x0000000c1616bc24 */ /* 0x000fca000f8e02ff */
[----:B------:R-:W5:Y:S08]  /*f920*/  @!P4 LDC.64 R6, c[0x0][0x420] ;  /* 0x00010800ff06cb82 */ /* 0x000f700000000a00 */
[----:B------:R-:W4:Y:S01]  /*f930*/  @!P3 LDC.64 R4, c[0x0][0x420] ;  /* 0x00010800ff04bb82 */ /* 0x000f220000000a00 */
[----:B-1----:R-:W-:Y:S02]  /*f940*/  @!P6 LEA R28, P1, R21, R10, 0x2 ;  /* 0x0000000a151ce211 */ /* 0x002fe400078210ff */
[----:B------:R-:W-:-:S02]  /*f950*/  @!P5 IADD3 R10, P0, PT, R24, UR15, RZ ;  /* 0x0000000f180adc10 */ /* 0x000fc4000ff1e0ff */
[----:B------:R-:W-:Y:S02]  /*f960*/  @!P6 LEA.HI.X R29, R21, R11, R20, 0x2, P1 ;  /* 0x0000000b151de211 */ /* 0x000fe400008f1414 */
[----:B------:R-:W-:Y:S02]  /*f970*/  @!P5 LEA.HI.X.SX32 R24, R24, UR13, 0x1, P0 ;  /* 0x0000000d1818dc11 */ /* 0x000fe400080f0eff */
[----:B---3--:R-:W-:Y:S01]  /*f980*/  @!P5 LEA R20, P2, R10, R8, 0x2 ;  /* 0x000000080a14d211 */ /* 0x008fe200078410ff */
[----:B------:R1:W-:Y:S01]  /*f990*/  @!P6 STG.E desc[UR22][R28.64], R14 ;  /* 0x0000000e1c00e986 */ /* 0x0003e2000c101916 */
[C---:B------:R-:W-:Y:S02]  /*f9a0*/  @!P4 IADD3 R8, P1, PT, R23.reuse, UR15, RZ ;  /* 0x0000000f1708cc10 */ /* 0x040fe4000ff3e0ff */
[----:B------:R-:W-:Y:S02]  /*f9b0*/  @!P3 IADD3 R11, P0, PT, R22, UR15, RZ ;  /* 0x0000000f160bbc10 */ /* 0x000fe4000ff1e0ff */
[----:B------:R-:W-:-:S02]  /*f9c0*/  @!P4 LEA.HI.X.SX32 R23, R23, UR13, 0x1, P1 ;  /* 0x0000000d1717cc11 */ /* 0x000fc400088f0eff */
[----:B------:R-:W-:Y:S02]  /*f9d0*/  @!P3 LEA.HI.X.SX32 R22, R22, UR13, 0x1, P0 ;  /* 0x0000000d1616bc11 */ /* 0x000fe400080f0eff */
[----:B-----5:R-:W-:Y:S02]  /*f9e0*/  @!P4 LEA R6, P1, R8, R6, 0x2 ;  /* 0x000000060806c211 */ /* 0x020fe400078210ff */
[----:B------:R-:W-:Y:S02]  /*f9f0*/  @!P5 LEA.HI.X R21, R10, R9, R24, 0x2, P2 ;  /* 0x000000090a15d211 */ /* 0x000fe400010f1418 */
[----:B------:R-:W-:Y:S02]  /*fa00*/  @!P4 LEA.HI.X R7, R8, R7, R23, 0x2, P1 ;  /* 0x000000070807c211 */ /* 0x000fe400008f1417 */
[C---:B----4-:R-:W-:Y:S01]  /*fa10*/  @!P3 LEA R4, P0, R11.reuse, R4, 0x2 ;  /* 0x000000040b04b211 */ /* 0x050fe200078010ff */
[----:B------:R1:W-:Y:S03]  /*fa20*/  @!P5 STG.E desc[UR22][R20.64], R15 ;  /* 0x0000000f1400d986 */ /* 0x0003e6000c101916 */
[----:B------:R-:W-:Y:S01]  /*fa30*/  @!P3 LEA.HI.X R5, R11, R5, R22, 0x2, P0 ;  /* 0x000000050b05b211 */ /* 0x000fe200000f1416 */
[----:B------:R1:W-:Y:S04]  /*fa40*/  @!P4 STG.E desc[UR22][R6.64], R17 ;  /* 0x000000110600c986 */ /* 0x0003e8000c101916 */
[----:B------:R1:W-:Y:S04]  /*fa50*/  @!P3 STG.E desc[UR22][R4.64], R16 ;  /* 0x000000100400b986 */ /* 0x0003e8000c101916 */
.L_x_1072:
[----:B------:R-:W-:Y:S05]  /*fa60*/  BSYNC.RECONVERGENT B0 ;  /* 0x0000000000007941 */ /* 0x000fea0003800200 */
.L_x_1071:
[----:B------:R-:W-:Y:S01]  /*fa70*/  IMAD.MOV.U32 R26, RZ, RZ, R18 ;  /* 0x000000ffff1a7224 */ /* 0x000fe200078e0012 */
[----:B------:R-:W3:Y:S01]  /*fa80*/  LDCU.64 UR4, c[0x0][0x3f0] ;  /* 0x00007e00ff0477ac */ /* 0x000ee20008000a00 */
[----:B------:R-:W-:Y:S01]  /*fa90*/  SHF.R.U32.HI R0, RZ, 0x3, R0 ;  /* 0x00000003ff007819 */ /* 0x000fe20000011600 */
[----:B-1----:R-:W1:Y:S01]  /*faa0*/  LDS.128 R4, [R71+0x4000] ;  /* 0x0040000047047984 */ /* 0x002e620000000c00 */
[----:B--2---:R-:W-:Y:S01]  /*fab0*/  IMAD.WIDE.U32 R26, R12, UR8, R26 ;  /* 0x000000080c1a7c25 */ /* 0x004fe2000f8e001a */
[----:B------:R-:W-:Y:S01]  /*fac0*/  UIMAD.WIDE.U32 UR16, UR6, 0x80, URZ ;  /* 0x00000080061078a5 */ /* 0x000fe2000f8e00ff */
[C---:B----4-:R-:W-:Y:S01]  /*fad0*/  SHF.L.U64.HI R70, R2.reuse, 0x5, R3 ;  /* 0x0000000502467819 */ /* 0x050fe20000010203 */
[----:B------:R-:W2:Y:S01]  /*fae0*/  LDS.128 R8, [R71] ;  /* 0x0000000047087984 */ /* 0x000ea20000000c00 */
[----:B------:R-:W-:Y:S01]  /*faf0*/  IMAD R27, R13, UR8, R27 ;  /* 0x000000080d1b7c24 */ /* 0x000fe2000f8e021b */
[C---:B------:R-:W-:Y:S01]  /*fb00*/  SHF.L.U64.HI R68, R2.reuse, 0x6, R3 ;  /* 0x0000000602447819 */ /* 0x040fe20000010203 */
[----:B------:R-:W-:Y:S01]  /*fb10*/  IMAD.SHL.U32 R69, R2, 0x20, RZ ;  /* 0x0000002002457824 */ /* 0x000fe200078e00ff */
[----:B------:R-:W-:Y:S01]  /*fb20*/  LOP3.LUT R0, R0, UR16, RZ, 0xfc, !PT ;  /* 0x0000001000007c12 */ /* 0x000fe2000f8efcff */
[----:B------:R-:W-:Y:S01]  /*fb30*/  IMAD R12, R2, UR17, RZ ;  /* 0x00000011020c7c24 */ /* 0x000fe2000f8e02ff */
[----:B------:R-:W4:Y:S03]  /*fb40*/  LDS.128 R64, [R71+0x800] ;  /* 0x0008000047407984 */ /* 0x000f260000000c00 */
[C---:B------:R-:W-:Y:S01]  /*fb50*/  IMAD.WIDE.U32 R14, R0.reuse, R2, R26 ;  /* 0x00000002000e7225 */ /* 0x040fe200078e001a */
[----:B------:R-:W5:Y:S03]  /*fb60*/  LDS.128 R36, [R71+0x4800] ;  /* 0x0048000047247984 */ /* 0x000f660000000c00 */
[----:B------:R-:W-:Y:S01]  /*fb70*/  IMAD R0, R0, R3, R12 ;  /* 0x0000000300007224 */ /* 0x000fe200078e020c */
[----:B------:R-:W5:Y:S01]  /*fb80*/  LDS.128 R60, [R71+0x1000] ;  /* 0x00100000473c7984 */ /* 0x000f620000000c00 */
[----:B---3--:R-:W-:-:S02]  /*fb90*/  LEA R72, P0, R14, UR4, 0x1 ;  /* 0x000000040e487c11 */ /* 0x008fc4000f8008ff */
[----:B------:R-:W-:Y:S01]  /*fba0*/  IMAD.IADD R0, R15, 0x1, R0 ;  /* 0x000000010f007824 */ /* 0x000fe200078e0200 */
[----:B------:R-:W3:Y:S01]  /*fbb0*/  LDS.128 R32, [R71+0x5000] ;  /* 0x0050000047207984 */ /* 0x000ee20000000c00 */
[----:B------:R-:W-:-:S03]  /*fbc0*/  IADD3 R76, P1, PT, R72, R69, RZ ;  /* 0x00000045484c7210 */ /* 0x000fc60007f3e0ff */
[----:B------:R-:W3:Y:S01]  /*fbd0*/  LDS.128 R56, [R71+0x1800] ;  /* 0x0018000047387984 */ /* 0x000ee20000000c00 */
[----:B------:R-:W-:Y:S01]  /*fbe0*/  LEA.HI.X R73, R14, UR5, R0, 0x1, P0 ;  /* 0x000000050e497c11 */ /* 0x000fe200080f0c00 */
[C---:B------:R-:W-:Y:S01]  /*fbf0*/  IMAD.SHL.U32 R0, R2.reuse, 0x40, RZ ;  /* 0x0000004002007824 */ /* 0x040fe200078e00ff */
[C---:B------:R-:W-:Y:S01]  /*fc00*/  LEA R74, P0, R2.reuse, R72, 0x7 ;  /* 0x00000048024a7211 */ /* 0x040fe200078038ff */
[----:B------:R-:W3:Y:S02]  /*fc10*/  LDS.128 R28, [R71+0x5800] ;  /* 0x00580000471c7984 */ /* 0x000ee40000000c00 */
[C---:B------:R-:W-:Y:S01]  /*fc20*/  IMAD.X R77, R73.reuse, 0x1, R70, P1 ;  /* 0x00000001494d7824 */ /* 0x040fe200008e0646 */
[----:B------:R-:W-:Y:S01]  /*fc30*/  LEA.HI.X R75, R2, R73, R3, 0x7, P0 ;  /* 0x00000049024b7211 */ /* 0x000fe200000f3c03 */
[----:B------:R-:W3:Y:S01]  /*fc40*/  LDS.128 R52, [R71+0x2000] ;  /* 0x0020000047347984 */ /* 0x000ee20000000c00 */
[----:B------:R-:W-:Y:S02]  /*fc50*/  IADD3 R2, P0, PT, R72, R0, RZ ;  /* 0x0000000048027210 */ /* 0x000fe40007f1e0ff */
[----:B------:R-:W-:Y:S01]  /*fc60*/  IADD3 R82, P1, PT, R74, R69, RZ ;  /* 0x000000454a527210 */ /* 0x000fe20007f3e0ff */
[----:B------:R-:W3:Y:S01]  /*fc70*/  LDS.128 R24, [R71+0x6000] ;  /* 0x0060000047187984 */ /* 0x000ee20000000c00 */
[----:B------:R-:W-:-:S02]  /*fc80*/  IADD3.X R3, PT, PT, R73, R68, RZ, P0, !PT ;  /* 0x0000004449037210 */ /* 0x000fc400007fe4ff */
[----:B------:R-:W-:Y:S01]  /*fc90*/  IADD3 R78, P0, PT, R2, R69, RZ ;  /* 0x00000045024e7210 */ /* 0x000fe20007f1e0ff */
[----:B------:R-:W3:Y:S01]  /*fca0*/  LDS.128 R48, [R71+0x2800] ;  /* 0x0028000047307984 */ /* 0x000ee20000000c00 */
[----:B------:R-:W-:-:S03]  /*fcb0*/  IADD3.X R83, PT, PT, R75, R70, RZ, P1, !PT ;  /* 0x000000464b537210 */ /* 0x000fc60000ffe4ff */
[----:B------:R-:W3:Y:S01]  /*fcc0*/  LDS.128 R20, [R71+0x6800] ;  /* 0x0068000047147984 */ /* 0x000ee20000000c00 */
[----:B------:R-:W-:Y:S01]  /*fcd0*/  IMAD.X R79, R3, 0x1, R70, P0 ;  /* 0x00000001034f7824 */ /* 0x000fe200000e0646 */
[----:B------:R-:W-:Y:S02]  /*fce0*/  IADD3 R80, P0, PT, R74, R0, RZ ;  /* 0x000000004a507210 */ /* 0x000fe40007f1e0ff */
[----:B------:R-:W3:Y:S03]  /*fcf0*/  LDS.128 R44, [R71+0x3000] ;  /* 0x00300000472c7984 */ /* 0x000ee60000000c00 */
[----:B------:R-:W-:Y:S01]  /*fd00*/  IMAD.X R81, R75, 0x1, R68, P0 ;  /* 0x000000014b517824 */ /* 0x000fe200000e0644 */
[----:B------:R-:W3:Y:S04]  /*fd10*/  LDS.128 R16, [R71+0x7000] ;  /* 0x0070000047107984 */ /* 0x000ee80000000c00 */
[----:B------:R-:W3:Y:S04]  /*fd20*/  LDS.128 R40, [R71+0x3800] ;  /* 0x0038000047287984 */ /* 0x000ee80000000c00 */
[----:B------:R-:W3:Y:S04]  /*fd30*/  LDS.128 R12, [R71+0x7800] ;  /* 0x00780000470c7984 */ /* 0x000ee80000000c00 */
[----:B-1----:R1:W-:Y:S04]  /*fd40*/  STG.E.128 desc[UR22][R72.64+0x80], R4 ;  /* 0x0000800448007986 */ /* 0x0023e8000c101d16 */
[----:B--2---:R-:W-:Y:S04]  /*fd50*/  STG.E.128 desc[UR22][R72.64], R8 ;  /* 0x0000000848007986 */ /* 0x004fe8000c101d16 */
[----:B----4-:R-:W-:Y:S04]  /*fd60*/  STG.E.128 desc[UR22][R76.64], R64 ;  /* 0x000000404c007986 */ /* 0x010fe8000c101d16 */
[----:B-----5:R-:W-:Y:S04]  /*fd70*/  STG.E.128 desc[UR22][R76.64+0x80], R36 ;  /* 0x000080244c007986 */ /* 0x020fe8000c101d16 */
[----:B------:R-:W-:Y:S04]  /*fd80*/  STG.E.128 desc[UR22][R2.64], R60 ;  /* 0x0000003c02007986 */ /* 0x000fe8000c101d16 */
[----:B---3--:R-:W-:Y:S04]  /*fd90*/  STG.E.128 desc[UR22][R2.64+0x80], R32 ;  /* 0x0000802002007986 */ /* 0x008fe8000c101d16 */
[----:B------:R-:W-:Y:S04]  /*fda0*/  STG.E.128 desc[UR22][R78.64], R56 ;  /* 0x000000384e007986 */ /* 0x000fe8000c101d16 */
[----:B------:R-:W-:Y:S04]  /*fdb0*/  STG.E.128 desc[UR22][R78.64+0x80], R28 ;  /* 0x0000801c4e007986 */ /* 0x000fe8000c101d16 */
[----:B------:R-:W-:Y:S01]  /*fdc0*/  STG.E.128 desc[UR22][R74.64], R52 ;  /* 0x000000344a007986 */ /* 0x000fe2000c101d16 */
[----:B-1----:R-:W-:-:S03]  /*fdd0*/  IADD3 R4, P0, PT, R80, R69, RZ ;  /* 0x0000004550047210 */ /* 0x002fc60007f1e0ff */
[----:B------:R-:W-:Y:S02]  /*fde0*/  STG.E.128 desc[UR22][R74.64+0x80], R24 ;  /* 0x000080184a007986 */ /* 0x000fe4000c101d16 */
[----:B------:R-:W-:Y:S02]  /*fdf0*/  IMAD.X R5, R81, 0x1, R70, P0 ;  /* 0x0000000151057824 */ /* 0x000fe400000e0646 */
[----:B------:R-:W-:Y:S04]  /*fe00*/  STG.E.128 desc[UR22][R82.64], R48 ;  /* 0x0000003052007986 */ /* 0x000fe8000c101d16 */
[----:B------:R-:W-:Y:S04]  /*fe10*/  STG.E.128 desc[UR22][R82.64+0x80], R20 ;  /* 0x0000801452007986 */ /* 0x000fe8000c101d16 */
[----:B------:R-:W-:Y:S04]  /*fe20*/  STG.E.128 desc[UR22][R80.64], R44 ;  /* 0x0000002c50007986 */ /* 0x000fe8000c101d16 */
[----:B------:R-:W-:Y:S04]  /*fe30*/  STG.E.128 desc[UR22][R80.64+0x80], R16 ;  /* 0x0000801050007986 */ /* 0x000fe8000c101d16 */
[----:B------:R-:W-:Y:S04]  /*fe40*/  STG.E.128 desc[UR22][R4.64], R40 ;  /* 0x0000002804007986 */ /* 0x000fe8000c101d16 */
[----:B------:R-:W-:Y:S01]  /*fe50*/  STG.E.128 desc[UR22][R4.64+0x80], R12 ;  /* 0x0000800c04007986 */ /* 0x000fe2000c101d16 */
[----:B------:R-:W-:Y:S05]  /*fe60*/  EXIT ;  /* 0x000000000000794d */ /* 0x000fea0003800000 */
.L_x_1073:
        /* <DEDUP_REMOVED lines=9> */
.L_x_1672:


//--------------------- .text._ZN5flash16flash_fwd_kernelI23Flash_fwd_kernel_traitsILi128ELi128ELi32ELi4ELb0ELb0EN7cutlass6half_tE19Flash_kernel_traitsILi128ELi128ELi32ELi4ES3_EELb1ELb1ELb0ELb0ELb0ELb1ELb0ELb0EEEvNS_16Flash_fwd_paramsE --------------------------
	.section	.text._ZN5flash16flash_fwd_kernelI23Flash_fwd_kernel_traitsILi128ELi128ELi32ELi4ELb0ELb0EN7cutlass6half_tE19Flash_kernel_traitsILi128ELi128ELi32ELi4ES3_EELb1ELb1ELb0ELb0ELb0ELb1ELb0ELb0EEEvNS_16Flash_fwd_paramsE,"ax",@progbits
	.align	128
        .global         _ZN5flash16flash_fwd_kernelI23Flash_fwd_kernel_traitsILi128ELi128ELi32ELi4ELb0ELb0EN7cutlass6half_tE19Flash_kernel_traitsILi128ELi128ELi32ELi4ES3_EELb1ELb1ELb0ELb0ELb0ELb1ELb0ELb0EEEvNS_16Flash_fwd_paramsE
        .type           _ZN5flash16flash_fwd_kernelI23Flash_fwd_kernel_traitsILi128ELi128ELi32ELi4ELb0ELb0EN7cutlass6half_tE19Flash_kernel_traitsILi128ELi128ELi32ELi4ES3_EELb1ELb1ELb0ELb0ELb0ELb1ELb0ELb0EEEvNS_16Flash_fwd_paramsE,@function
        .size           _ZN5flash16flash_fwd_kernelI23Flash_fwd_kernel_traitsILi128ELi128ELi32ELi4ELb0ELb0EN7cutlass6half_tE19Flash_kernel_traitsILi128ELi128ELi32ELi4ES3_EELb1ELb1ELb0ELb0ELb0ELb1ELb0ELb0EEEvNS_16Flash_fwd_paramsE,(.L_x_1673 - _ZN5flash16flash_fwd_kernelI23Flash_fwd_kernel_traitsILi128ELi128ELi32ELi4ELb0ELb0EN7cutlass6half_tE19Flash_kernel_traitsILi128ELi128ELi32ELi4ES3_EELb1ELb1ELb0ELb0ELb0ELb1ELb0ELb0EEEvNS_16Flash_fwd_paramsE)
        .other          _ZN5flash16flash_fwd_kernelI23Flash_fwd_kernel_traitsILi128ELi128ELi32ELi4ELb0ELb0EN7cutlass6half_tE19Flash_kernel_traitsILi128ELi128ELi32ELi4ES3_EELb1ELb1ELb0ELb0ELb0ELb1ELb0ELb0EEEvNS_16Flash_fwd_paramsE,@"STO_CUDA_ENTRY STV_DEFAULT"
_ZN5flash16flash_fwd_kernelI23Flash_fwd_kernel_traitsILi128ELi128ELi32ELi4ELb0ELb0EN7cutlass6half_tE19Flash_kernel_traitsILi128ELi128ELi32ELi4ES3_EELb1ELb1ELb0ELb0ELb0ELb1ELb0ELb0EEEvNS_16Flash_fwd_paramsE:
.text._ZN5flash16flash_fwd_kernelI23Flash_fwd_kernel_traitsILi128ELi128ELi32ELi4ELb0ELb0EN7cutlass6half_tE19Flash_kernel_traitsILi128ELi128ELi32ELi4ES3_EELb1ELb1ELb0ELb0ELb0ELb1ELb0ELb0EEEvNS_16Flash_fwd_paramsE:
[----:B------:R-:W1:Y:S01]  /*0000*/  LDC R1, c[0x0][0x37c] ;  /* 0x0000df00ff017b82 */ /* 0x000e620000000800 */
[----:B------:R-:W2:Y:S07]  /*0010*/  LDCU.U8 UR4, c[0x0][0x524] ;  /* 0x0000a480ff0477ac */ /* 0x000eae0008000000 */
[----:B------:R-:W3:Y:S01]  /*0020*/  LDC R83, c[0x0][0x518] ;  /* 0x00014600ff537b82 */ /* 0x000ee20000000800 */
[----:B-1----:R-:W-:Y:S01]  /*0030*/  VIADD R1, R1, 0xfffffff8 ;  /* 0xfffffff801017836 */ /* 0x002fe20000000000 */
[----:B------:R-:W1:Y:S01]  /*0040*/  LDCU.64 UR18, c[0x0][0x510] ;  /* 0x0000a200ff1277ac */ /* 0x000e620008000a00 */
[----:B------:R-:W4:Y:S05]  /*0050*/  LDCU.64 UR16, c[0x0][0x358] ;  /* 0x00006b00ff1077ac */ /* 0x000f2a0008000a00 */
[----:B------:R-:W3:Y:S01]  /*0060*/  LDC R82, c[0x0][0x51c] ;  /* 0x00014700ff527b82 */ /* 0x000ee20000000800 */
[----:B------:R-:W3:Y:S01]  /*0070*/  S2R R90, SR_CTAID.Y ;  /* 0x00000000005a7919 */ /* 0x000ee20000002600 */
[----:B------:R-:W3:Y:S01]  /*0080*/  LDCU.64 UR6, c[0x0][0x470] ;  /* 0x00008e00ff0677ac */ /* 0x000ee20008000a00 */
[----:B------:R-:W3:Y:S01]  /*0090*/  S2R R89, SR_CTAID.Z ;  /* 0x0000000000597919 */ /* 0x000ee20000002700 */
[----:B------:R-:W3:Y:S01]  /*00a0*/  S2R R169, SR_TID.X ;  /* 0x0000000000a97919 */ /* 0x000ee20000002100 */
[----:B--2---:R-:W-:-:S03]  /*00b0*/  ISETP.NE.AND P2, PT, RZ, UR4, PT ;  /* 0x00000004ff007c0c */ /* 0x004fc6000bf45270 */
[----:B------:R-:W2:Y:S01]  /*00c0*/  S2UR UR14, SR_CTAID.X ;  /* 0x00000000000e79c3 */ /* 0x000ea20000002500 */
[----:B------:R-:W2:Y:S01]  /*00d0*/  LDCU.64 UR4, c[0x0][0x478] ;  /* 0x00008f00ff0477ac */ /* 0x000ea20008000a00 */
[----:B-1----:R-:W-:Y:S02]  /*00e0*/  IMAD.U32 R10, RZ, RZ, UR18 ;  /* 0x00000012ff0a7e24 */ /* 0x002fe4000f8e00ff */
[----:B------:R-:W-:-:S04]  /*00f0*/  IMAD.U32 R11, RZ, RZ, UR19 ;  /* 0x00000013ff0b7e24 */ /* 0x000fc8000f8e00ff */
[----:B------:R-:W1:Y:S02]  /*0100*/  LDC.64 R4, c[0x0][0x460] ;  /* 0x00011800ff047b82 */ /* 0x000e640000000a00 */
[----:B----4-:R-:W4:Y:S01]  /*0110*/  @P2 LDG.E.64 R10, desc[UR16][R10.64] ;  /* 0x000000100a0a2981 */ /* 0x010f22000c1e1b00 */
[----:B---3--:R-:W-:Y:S02]  /*0120*/  @P2 IMAD.MOV.U32 R2, RZ, RZ, R83 ;  /* 0x000000ffff022224 */ /* 0x008fe400078e0053 */
[----:B------:R-:W-:-:S05]  /*0130*/  @P2 IMAD.MOV.U32 R3, RZ, RZ, R82 ;  /* 0x000000ffff032224 */ /* 0x000fca00078e0052 */
[----:B------:R3:W4:Y:S01]  /*0140*/  @P2 LDG.E.64 R8, desc[UR16][R2.64] ;  /* 0x0000001002082981 */ /* 0x000722000c1e1b00 */
[----:B------:R-:W-:Y:S01]  /*0150*/  IMAD.MOV.U32 R227, RZ, RZ, -0x1 ;  /* 0xffffffffffe37424 */ /* 0x000fe200078e00ff */
[----:B--2---:R-:W-:-:S04]  /*0160*/  LOP3.LUT R0, R89, UR14, R90, 0xfe, !PT ;  /* 0x0000000e59007c12 */ /* 0x004fc8000f8efe5a */
[----:B------:R-:W-:Y:S02]  /*0170*/  LOP3.LUT P3, RZ, R0, R169, RZ, 0xfc, !PT ;  /* 0x000000a900ff7212 */ /* 0x000fe4000786fcff */
[----:B------:R-:W2:Y:S01]  /*0180*/  @P2 LDC R0, c[0x0][0x520] ;  /* 0x00014800ff002b82 */ /* 0x000ea20000000800 */
[----:B-1----:R-:W-:-:S10]  /*0190*/  IMAD.WIDE.U32 R4, R90, 0x4, R4 ;  /* 0x000000045a047825 */ /* 0x002fd400078e0004 */
[----:B------:R-:W1:Y:S08]  /*01a0*/  @!P3 LDC.64 R6, c[0x0][0x528] ;  /* 0x00014a00ff06bb82 */ /* 0x000e700000000a00 */
[----:B---3--:R-:W3:Y:S02]  /*01b0*/  LDC.64 R2, c[0x0][0x460] ;  /* 0x00011800ff027b82 */ /* 0x008ee40000000a00 */
[----:B---3--:R-:W-:-:S02]  /*01c0*/  ISETP.NE.U32.AND P1, PT, R2, RZ, PT ;  /* 0x000000ff0200720c */ /* 0x008fc40003f25070 */
[----:B------:R-:W-:Y:S02]  /*01d0*/  ISETP.NE.U32.AND P4, PT, R2, RZ, PT ;  /* 0x000000ff0200720c */ /* 0x000fe40003f85070 */
[C---:B------:R-:W-:Y:S02]  /*01e0*/  ISETP.NE.AND.EX P1, PT, R3.reuse, RZ, PT, P1 ;  /* 0x000000ff0300720c */ /* 0x040fe40003f25310 */
[----:B------:R-:W-:Y:S02]  /*01f0*/  ISETP.NE.AND.EX P4, PT, R3, RZ, PT, P4 ;  /* 0x000000ff0300720c */ /* 0x000fe40003f85340 */
[----:B----4-:R-:W-:Y:S02]  /*0200*/  @P2 R2UR UR18, R10 ;  /* 0x000000000a1222ca */ /* 0x010fe400000e0000 */
[----:B------:R-:W-:Y:S02]  /*0210*/  @P2 R2UR UR19, R11 ;  /* 0x000000000b1322ca */ /* 0x000fe400000e0000 */
[----:B--2---:R-:W-:-:S09]  /*0220*/  @P2 IADD3 R83, P0, PT, R8, R0, RZ ;  /* 0x0000000008532210 */ /* 0x004fd20007f1e0ff */
[----:B------:R-:W-:Y:S02]  /*0230*/  IMAD.U32 R2, RZ, RZ, UR18 ;  /* 0x00000012ff027e24 */ /* 0x000fe4000f8e00ff */
[----:B------:R-:W-:Y:S02]  /*0240*/  IMAD.U32 R3, RZ, RZ, UR19 ;  /* 0x00000013ff037e24 */ /* 0x000fe4000f8e00ff */
[----:B------:R-:W-:-:S03]  /*0250*/  @P2 IMAD.X R82, RZ, RZ, R9, P0 ;  /* 0x000000ffff522224 */ /* 0x000fc600000e0609 */
[----:B-1----:R1:W-:Y:S01]  /*0260*/  @!P3 STG.E.64 desc[UR16][R6.64], R2 ;  /* 0x000000020600b986 */ /* 0x0023e2000c101b10 */
[----:B------:R-:W-:-:S04]  /*0270*/  ISETP.NE.U32.AND P2, PT, RZ, UR4, PT ;  /* 0x00000004ff007c0c */ /* 0x000fc8000bf45070 */
[----:B------:R-:W-:Y:S01]  /*0280*/  ISETP.NE.AND.EX P2, PT, RZ, UR5, PT, P2 ;  /* 0x00000005ff007c0c */ /* 0x000fe2000bf45320 */
[----:B------:R-:W-:Y:S02]  /*0290*/  IMAD.SHL.U32 R10, R90, 0x4, RZ ;  /* 0x000000045a0a7824 */ /* 0x000fe400078e00ff */
[----:B-1----:R-:W-:Y:S02]  /*02a0*/  @!P3 IMAD.MOV.U32 R2, RZ, RZ, R83 ;  /* 0x000000ffff02b224 */ /* 0x002fe400078e0053 */
[----:B------:R-:W-:-:S05]  /*02b0*/  @!P3 IMAD.MOV.U32 R3, RZ, RZ, R82 ;  /* 0x000000ffff03b224 */ /* 0x000fca00078e0052 */
[----:B------:R1:W-:Y:S04]  /*02c0*/  @!P3 STG.E.64 desc[UR16][R6.64+0x8], R2 ;  /* 0x000008020600b986 */ /* 0x0003e8000c101b10 */
[----:B------:R-:W2:Y:S01]  /*02d0*/  @P1 LDG.E R227, desc[UR16][R4.64] ;  /* 0x0000001004e31981 */ /* 0x000ea2000c1e1900 */
[----:B------:R-:W-:Y:S02]  /*02e0*/  SHF.R.U32.HI R0, RZ, 0x1e, R90 ;  /* 0x0000001eff007819 */ /* 0x000fe4000001165a */
[----:B------:R-:W-:Y:S01]  /*02f0*/  @P2 IADD3 R84, P0, PT, R10, UR4, RZ ;  /* 0x000000040a542c10 */ /* 0x000fe2000ff1e0ff */
[----:B-1----:R1:W2:Y:S03]  /*0300*/  @P4 LDG.E R2, desc[UR16][R4.64+0x4] ;  /* 0x0000041004024981 */ /* 0x0022a6000c1e1900 */
[----:B------:R-:W-:Y:S01]  /*0310*/  @P2 IADD3.X R85, PT, PT, R0, UR5, RZ, P0, !PT ;  /* 0x0000000500552c10 */ /* 0x000fe200087fe4ff */
[----:B------:R-:W-:Y:S01]  /*0320*/  IMAD.MOV.U32 R6, RZ, RZ, RZ ;  /* 0x000000ffff067224 */ /* 0x000fe200078e00ff */
[----:B------:R-:W-:-:S03]  /*0330*/  ISETP.NE.U32.AND P3, PT, RZ, UR6, PT ;  /* 0x00000006ff007c0c */ /* 0x000fc6000bf65070 */
[----:B------:R-:W5:Y:S01]  /*0340*/  @P2 LDG.E R84, desc[UR16][R84.64] ;  /* 0x0000001054542981 */ /* 0x000f62000c1e1900 */
[----:B------:R-:W-:Y:S01]  /*0350*/  ISETP.NE.AND.EX P3, PT, RZ, UR7, PT, P3 ;  /* 0x00000007ff007c0c */ /* 0x000fe2000bf65330 */
[----:B------:R-:W3:-:S12]  /*0360*/  LDCU.U8 UR4, c[0x0][0x532] ;  /* 0x0000a640ff0477ac */ /* 0x000ed80008000000 */
[----:B-1----:R-:W-:-:S04]  /*0370*/  @P3 IADD3 R4, P1, PT, R10, UR6, RZ ;  /* 0x000000060a043c10 */ /* 0x002fc8000ff3e0ff */
[----:B------:R-:W-:-:S05]  /*0380*/  @P3 IADD3.X R5, PT, PT, R0, UR7, RZ, P1, !PT ;  /* 0x0000000700053c10 */ /* 0x000fca0008ffe4ff */
[----:B------:R1:W5:Y:S01]  /*0390*/  @P3 LDG.E R6, desc[UR16][R4.64] ;  /* 0x0000001004063981 */ /* 0x000362000c1e1900 */
[----:B---3--:R-:W-:Y:S01]  /*03a0*/  ISETP.NE.AND P1, PT, RZ, UR4, PT ;  /* 0x00000004ff007c0c */ /* 0x008fe2000bf25270 */
[----:B-1----:R-:W1:Y:S01]  /*03b0*/  LDC.64 R4, c[0x0][0x468] ;  /* 0x00011a00ff047b82 */ /* 0x002e620000000a00 */
[----:B------:R-:W-:Y:S01]  /*03c0*/  IMAD.MOV.U32 R8, RZ, RZ, -0x1 ;  /* 0xffffffffff087424 */ /* 0x000fe200078e00ff */
[----:B-1----:R-:W-:Y:S02]  /*03d0*/  ISETP.EQ.U32.AND P3, PT, R4, RZ, PT ;  /* 0x000000ff0400720c */ /* 0x002fe40003f62070 */
[----:B------:R-:W-:Y:S02]  /*03e0*/  IADD3 R10, P0, PT, R10, R4, RZ ;  /* 0x000000040a0a7210 */ /* 0x000fe40007f1e0ff */
[----:B------:R-:W-:-:S03]  /*03f0*/  ISETP.EQ.OR.EX P3, PT, R5, RZ, !P1, P3 ;  /* 0x000000ff0500720c */ /* 0x000fc60004f62730 */
[----:B------:R-:W-:Y:S02]  /*0400*/  IMAD.X R11, R0, 0x1, R5, P0 ;  /* 0x00000001000b7824 */ /* 0x000fe400000e0605 */
[----:B------:R-:W1:Y:S08]  /*0410*/  @!P4 LDC R0, c[0x0][0x434] ;  /* 0x00010d00ff00cb82 */ /* 0x000e700000000800 */
[----:B------:R3:W5:Y:S01]  /*0420*/  @!P3 LDG.E R8, desc[UR16][R10.64] ;  /* 0x000000100a08b981 */ /* 0x000762000c1e1900 */
[----:B------:R-:W-:-:S04]  /*0430*/  ISETP.NE.U32.AND P3, PT, R4, RZ, PT ;  /* 0x000000ff0400720c */ /* 0x000fc80003f65070 */
[----:B------:R-:W-:Y:S01]  /*0440*/  ISETP.NE.AND.EX P3, PT, R5, RZ, PT, P3 ;  /* 0x000000ff0500720c */ /* 0x000fe20003f65330 */
[----:B------:R-:W-:Y:S01]  /*0450*/  USHF.L.U32 UR12, UR14, 0x7, URZ ;  /* 0x000000070e0c7899 */ /* 0x000fe200080006ff */
[----:B-1----:R-:W-:Y:S02]  /*0460*/  @!P4 R2UR UR20, R0 ;  /* 0x000000000014c2ca */ /* 0x002fe400000e0000 */
[----:B------:R-:W1:Y:S09]  /*0470*/  @!P2 LDC R0, c[0x0][0x43c] ;  /* 0x00010f00ff00ab82 */ /* 0x000e720000000800 */
[----:B------:R-:W4:Y:S01]  /*0480*/  @!P3 LDC R4, c[0x0][0x438] ;  /* 0x00010e00ff04bb82 */ /* 0x000f220000000800 */
[----:B------:R-:W-:-:S02]  /*0490*/  IMAD.U32 R92, RZ, RZ, UR12 ;  /* 0x0000000cff5c7e24 */ /* 0x000fc4000f8e00ff */
[----:B--2---:R-:W-:-:S05]  /*04a0*/  @P4 IMAD.IADD R2, R2, 0x1, -R227 ;  /* 0x0000000102024824 */ /* 0x004fca00078e0ae3 */
[----:B------:R-:W-:Y:S02]  /*04b0*/  @P4 R2UR UR20, R2 ;  /* 0x00000000021442ca */ /* 0x000fe400000e0000 */
[----:B------:R-:W2:Y:S11]  /*04c0*/  @!P2 LDC.64 R2, c[0x0][0x488] ;  /* 0x00012200ff02ab82 */ /* 0x000eb60000000a00 */
[----:B------:R-:W-:Y:S01]  /*04d0*/  ISETP.LT.AND P0, PT, R92, UR20, PT ;  /* 0x000000145c007c0c */ /* 0x000fe2000bf01270 */
[----:B-1-34-:R-:W-:-:S12]  /*04e0*/  @!P3 BRA `(.L_x_1074) ;  /* 0x00000000000cb947 */ /* 0x01afd80003800000 */
[----:B------:R-:W3:Y:S02]  /*04f0*/  @P1 LDG.E R4, desc[UR16][R10.64+0x4] ;  /* 0x000004100a041981 */ /* 0x000ee4000c1e1900 */
[----:B---3-5:R-:W-:-:S06]  /*0500*/  @P1 IADD3 R4, PT, PT, R4, -R8, RZ ;  /* 0x8000000804041210 */ /* 0x028fcc0007ffe0ff */
[----:B------:R1:W5:Y:S02]  /*0510*/  @!P1 LDG.E R4, desc[UR16][R10.64] ;  /* 0x000000100a049981 */ /* 0x000364000c1e1900 */
.L_x_1074:
[----:B------:R-:W-:Y:S05]  /*0520*/  @!P0 EXIT ;  /* 0x000000000000894d */ /* 0x000fea0003800000 */
[----:B------:R-:W3:Y:S01]  /*0530*/  LDC R91, c[0x0][0x508] ;  /* 0x00014200ff5b7b82 */ /* 0x000ee20000000800 */
[----:B--2---:R-:W-:Y:S01]  /*0540*/  @!P2 ISETP.NE.U32.AND P0, PT, R2, RZ, PT ;  /* 0x000000ff0200a20c */ /* 0x004fe20003f05070 */
[----:B------:R-:W-:Y:S02]  /*0550*/  IMAD.U32 R2, RZ, RZ, UR14 ;  /* 0x0000000eff027e24 */ /* 0x000fe4000f8e00ff */
[----:B-----5:R-:W-:Y:S01]  /*0560*/  @P2 IMAD.IADD R84, R84, 0x1, -R6 ;  /* 0x0000000154542824 */ /* 0x020fe200078e0a06 */
[----:B------:R-:W-:Y:S01]  /*0570*/  @!P2 ISETP.NE.AND.EX P0, PT, R3, RZ, PT, P0 ;  /* 0x000000ff0300a20c */ /* 0x000fe20003f05300 */
[----:B------:R-:W-:-:S03]  /*0580*/  VIADD R2, R2, 0x1 ;  /* 0x0000000102027836 */ /* 0x000fc60000000000 */
[----:B------:R-:W-:Y:S02]  /*0590*/  @!P2 SEL R0, R0, RZ, P0 ;  /* 0x000000ff0000a207 */ /* 0x000fe40000000000 */
[----:B------:R-:W-:Y:S02]  /*05a0*/  LEA R2, R2, -UR20, 0x7 ;  /* 0x8000001402027c11 */ /* 0x000fe4000f8e38ff */
[----:B------:R-:W-:-:S05]  /*05b0*/  @!P2 IADD3 R84, PT, PT, R0, R4, -R6 ;  /* 0x000000040054a210 */ /* 0x000fca0007ffe806 */
[----:B------:R-:W-:-:S05]  /*05c0*/  VIADD R4, R84, 0x1f ;  /* 0x0000001f54047836 */ /* 0x000fca0000000000 */
[----:B------:R-:W-:Y:S02]  /*05d0*/  SHF.R.S32.HI R3, RZ, 0x1f, R4 ;  /* 0x0000001fff037819 */ /* 0x000fe40000011404 */
[----:B---3--:R-:W-:Y:S02]  /*05e0*/  IADD3 R2, PT, PT, R4, R91, R2 ;  /* 0x0000005b04027210 */ /* 0x008fe40007ffe002 */
[----:B------:R-:W-:Y:S02]  /*05f0*/  LEA.HI R3, R3, R4, RZ, 0x5 ;  /* 0x0000000403037211 */ /* 0x000fe400078f28ff */
[----:B------:R-:W-:Y:S02]  /*0600*/  SHF.R.S32.HI R0, RZ, 0x1f, R2 ;  /* 0x0000001fff007819 */ /* 0x000fe40000011402 */
[----:B------:R-:W-:Y:S02]  /*0610*/  SHF.R.S32.HI R3, RZ, 0x5, R3 ;  /* 0x00000005ff037819 */ /* 0x000fe40000011403 */
[----:B------:R-:W-:-:S04]  /*0620*/  LEA.HI R0, R0, R2, RZ, 0x5 ;  /* 0x0000000200007211 */ /* 0x000fc800078f28ff */
[----:B------:R-:W-:-:S04]  /*0630*/  SHF.R.S32.HI R0, RZ, 0x5, R0 ;  /* 0x00000005ff007819 */ /* 0x000fc80000011400 */
[----:B------:R-:W-:-:S04]  /*0640*/  VIMNMX R0, PT, PT, R3, R0, PT ;  /* 0x0000000003007248 */ /* 0x000fc80003fe0100 */
[----:B------:R-:W-:-:S13]  /*0650*/  R2UR UR13, R0 ;  /* 0x00000000000d72ca */ /* 0x000fda00000e0000 */
[----:B------:R-:W-:-:S09]  /*0660*/  UISETP.GT.AND UP0, UPT, UR13, URZ, UPT ;  /* 0x000000ff0d00728c */ /* 0x000fd2000bf04270 */
[----:B------:R-:W-:Y:S05]  /*0670*/  BRA.U UP0, `(.L_x_1075) ;  /* 0x0000001100bc7547 */ /* 0x000fea000b800000 */
[----:B------:R-:W2:Y:S01]  /*0680*/  LDC.U8 R0, c[0x0][0x549] ;  /* 0x00015240ff007b82 */ /* 0x000ea20000000000 */
[----:B------:R-:W-:-:S07]  /*0690*/  ISETP.NE.AND P0, PT, R227, -0x1, PT ;  /* 0xffffffffe300780c */ /* 0x000fce0003f05270 */
[----:B------:R-:W3:Y:S08]  /*06a0*/  LDC.U8 R9, c[0x0][0x548] ;  /* 0x00015200ff097b82 */ /* 0x000ef00000000000 */
[----:B------:R-:W4:Y:S01]  /*06b0*/  LDC R8, c[0x0][0x434] ;  /* 0x00010d00ff087b82 */ /* 0x000f220000000800 */
[----:B--2---:R-:W-:-:S07]  /*06c0*/  ISETP.NE.AND P1, PT, R0, RZ, PT ;  /* 0x000000ff0000720c */ /* 0x004fce0003f25270 */
[----:B------:R-:W2:Y:S01]  /*06d0*/  @!P0 LDC.64 R2, c[0x0][0x400] ;  /* 0x00010000ff028b82 */ /* 0x000ea20000000a00 */
[----:B---3--:R-:W-:-:S07]  /*06e0*/  ISETP.NE.AND P2, PT, R9, RZ, !P1 ;  /* 0x000000ff0900720c */ /* 0x008fce0004f45270 */
[----:B------:R-:W3:Y:S08]  /*06f0*/  @P0 LDC.64 R4, c[0x0][0x408] ;  /* 0x00010200ff040b82 */ /* 0x000ef00000000a00 */
[----:B------:R-:W5:Y:S08]  /*0700*/  @P1 LDC.64 R6, c[0x0][0x430] ;  /* 0x00010c00ff061b82 */ /* 0x000f700000000a00 */
[----:B------:R-:W1:Y:S01]  /*0710*/  @P1 LDC R0, c[0x0][0x430] ;  /* 0x00010c00ff001b82 */ /* 0x000e620000000800 */
[----:B-----5:R-:W-:-:S02]  /*0720*/  @P1 IMAD R6, R6, R7, RZ ;  /* 0x0000000706061224 */ /* 0x020fc400078e02ff */
[----:B------:R-:W-:Y:S01]  /*0730*/  @P1 IMAD.MOV.U32 R7, RZ, RZ, 0x1 ;  /* 0x00000001ff071424 */ /* 0x000fe200078e00ff */
[----:B--234-:R-:W-:Y:S06]  /*0740*/  @P1 BRA `(.L_x_1076) ;  /* 0x0000000000281947 */ /* 0x01cfec0003800000 */
[----:B------:R-:W-:Y:S01]  /*0750*/  ISETP.NE.AND P1, PT, R9, RZ, PT ;  /* 0x000000ff0900720c */ /* 0x000fe20003f25270 */
[----:B-1----:R-:W1:-:S12]  /*0760*/  LDC R10, c[0x0][0x3e0] ;  /* 0x0000f800ff0a7b82 */ /* 0x002e580000000800 */
[----:B------:R-:W2:Y:S01]  /*0770*/  @P1 LDC R6, c[0x0][0x454] ;  /* 0x00011500ff061b82 */ /* 0x000ea20000000800 */
[----:B------:R-:W-:Y:S02]  /*0780*/  @P1 MOV R0, 0x1 ;  /* 0x0000000100001802 */ /* 0x000fe40000000f00 */
[----:B------:R-:W-:-:S05]  /*0790*/  @!P1 MOV R0, 0x1 ;  /* 0x0000000100009802 */ /* 0x000fca0000000f00 */
[----:B------:R-:W1:Y:S08]  /*07a0*/  @P1 LDC R7, c[0x0][0x454] ;  /* 0x00011500ff071b82 */ /* 0x000e700000000800 */
[----:B------:R-:W3:Y:S08]  /*07b0*/  @!P1 LDC R9, c[0x0][0x434] ;  /* 0x00010d00ff099b82 */ /* 0x000ef00000000800 */
[----:B------:R-:W4:Y:S01]  /*07c0*/  @!P1 LDC R6, c[0x0][0x434] ;  /* 0x00010d00ff069b82 */ /* 0x000f220000000800 */
[----:B-1----:R-:W-:-:S02]  /*07d0*/  @P1 IMAD R7, R7, R10, RZ ;  /* 0x0000000a07071224 */ /* 0x002fc400078e02ff */
[----:B--23--:R-:W-:-:S07]  /*07e0*/  @!P1 IMAD R7, R9, R10, RZ ;  /* 0x0000000a09079224 */ /* 0x00cfce00078e02ff */
.L_x_1076:
[C---:B------:R-:W-:Y:S01]  /*07f0*/  @!P0 IMAD.WIDE.U32 R14, R90.reuse, R2, RZ ;  /* 0x000000025a0e8225 */ /* 0x040fe200078e00ff */
[----:B------:R-:W-:Y:S01]  /*0800*/  ISETP.NE.AND P1, PT, R227, -0x1, PT ;  /* 0xffffffffe300780c */ /* 0x000fe20003f25270 */
[----:B------:R-:W2:Y:S01]  /*0810*/  LDCU.64 UR4, c[0x0][0x410] ;  /* 0x00008200ff0477ac */ /* 0x000ea20008000a00 */
[----:B------:R-:W-:Y:S01]  /*0820*/  MOV R20, UR14 ;  /* 0x0000000e00147c02 */ /* 0x000fe20008000f00 */
[----:B------:R-:W-:Y:S01]  /*0830*/  IMAD R2, R90, R8, RZ ;  /* 0x000000085a027224 */ /* 0x000fe200078e02ff */
[----:B------:R-:W-:Y:S01]  /*0840*/  BSSY.RECONVERGENT B0, `(.L_x_1077) ;  /* 0x0000036000007945 */ /* 0x000fe20003800200 */
[----:B----4-:R-:W-:Y:S02]  /*0850*/  IMAD R8, R89, R6, RZ ;  /* 0x0000000659087224 */ /* 0x010fe400078e02ff */
[----:B-1----:R-:W-:Y:S01]  /*0860*/  @P0 IMAD.WIDE.U32 R10, R227, R4, RZ ;  /* 0x00000004e30a0225 */ /* 0x002fe200078e00ff */
[----:B------:R-:W-:-:S03]  /*0870*/  SEL R2, R2, R227, !P1 ;  /* 0x000000e302027207 */ /* 0x000fc60004800000 */
[----:B------:R-:W-:Y:S01]  /*0880*/  @!P2 IMAD R8, R90, R7, R8 ;  /* 0x000000075a08a224 */ /* 0x000fe200078e0208 */
[----:B------:R-:W-:Y:S01]  /*0890*/  SHF.R.S32.HI R4, RZ, 0x1f, R2 ;  /* 0x0000001fff047819 */ /* 0x000fe20000011402 */
[----:B------:R-:W-:Y:S01]  /*08a0*/  IMAD R7, R0, UR12, RZ ;  /* 0x0000000c00077c24 */ /* 0x000fe2000f8e02ff */
[----:B------:R-:W-:Y:S01]  /*08b0*/  SEL R2, R2, RZ, P2 ;  /* 0x000000ff02027207 */ /* 0x000fe20001000000 */
[----:B------:R-:W-:Y:S01]  /*08c0*/  @!P0 IMAD R6, R90, R3, R15 ;  /* 0x000000035a068224 */ /* 0x000fe200078e020f */
[----:B------:R-:W-:Y:S01]  /*08d0*/  SEL R4, R4, RZ, P2 ;  /* 0x000000ff04047207 */ /* 0x000fe20001000000 */
[----:B------:R-:W-:Y:S01]  /*08e0*/  IMAD.SHL.U32 R15, R169, 0x8, RZ ;  /* 0x00000008a90f7824 */ /* 0x000fe200078e00ff */
[----:B------:R-:W-:Y:S01]  /*08f0*/  IADD3 R2, P2, P1, R7, R2, R8 ;  /* 0x0000000207027210 */ /* 0x000fe2000795e008 */
[----:B------:R-:W-:Y:S01]  /*0900*/  @P0 IMAD.MOV.U32 R14, RZ, RZ, R10 ;  /* 0x000000ffff0e0224 */ /* 0x000fe200078e000a */
[----:B------:R-:W-:Y:S01]  /*0910*/  SHF.R.S32.HI R7, RZ, 0x1f, R7 ;  /* 0x0000001fff077819 */ /* 0x000fe20000011407 */
[----:B------:R-:W-:Y:S01]  /*0920*/  @P0 IMAD R6, R227, R5, R11 ;  /* 0x00000005e3060224 */ /* 0x000fe200078e020b */
[----:B------:R-:W-:Y:S01]  /*0930*/  SHF.R.S32.HI R8, RZ, 0x1f, R8 ;  /* 0x0000001fff087819 */ /* 0x000fe20000011408 */
[----:B------:R-:W-:Y:S01]  /*0940*/  IMAD.WIDE.U32 R20, R20, 0x80, RZ ;  /* 0x0000008014147825 */ /* 0x000fe200078e00ff */
[----:B------:R-:W-:-:S02]  /*0950*/  LOP3.LUT R15, R15, 0x38, RZ, 0xc0, !PT ;  /* 0x000000380f0f7812 */ /* 0x000fc400078ec0ff */
[----:B------:R-:W-:Y:S01]  /*0960*/  IADD3.X R5, PT, PT, R7, R4, R8, P2, P1 ;  /* 0x0000000407057210 */ /* 0x000fe200017e2408 */
[----:B------:R-:W-:Y:S01]  /*0970*/  IMAD.U32 R4, RZ, RZ, UR20 ;  /* 0x00000014ff047e24 */ /* 0x000fe2000f8e00ff */
[----:B------:R-:W-:Y:S02]  /*0980*/  IADD3 R14, P0, PT, R15, R14, RZ ;  /* 0x0000000e0f0e7210 */ /* 0x000fe40007f1e0ff */
[----:B------:R-:W-:Y:S01]  /*0990*/  SHF.R.U32.HI R3, RZ, 0x3, R169 ;  /* 0x00000003ff037819 */ /* 0x000fe200000116a9 */
[----:B------:R-:W-:Y:S02]  /*09a0*/  VIADD R4, R4, -UR12 ;  /* 0x8000000c04047c36 */ /* 0x000fe40008000000 */
[----:B------:R-:W-:Y:S01]  /*09b0*/  IMAD.X R15, RZ, RZ, R6, P0 ;  /* 0x000000ffff0f7224 */ /* 0x000fe200000e0606 */
[C---:B------:R-:W-:Y:S01]  /*09c0*/  IADD3 R9, PT, PT, R3.reuse, 0x30, RZ ;  /* 0x0000003003097810 */ /* 0x040fe20007ffe0ff */
[C---:B------:R-:W-:Y:S01]  /*09d0*/  VIADD R11, R3.reuse, 0x10 ;  /* 0x00000010030b7836 */ /* 0x040fe20000000000 */
[----:B------:R-:W-:Y:S01]  /*09e0*/  ISETP.GE.AND P0, PT, R3, R4, PT ;  /* 0x000000040300720c */ /* 0x000fe20003f06270 */
[----:B--2---:R-:W-:Y:S01]  /*09f0*/  IMAD.WIDE.U32 R14, R89, UR4, R14 ;  /* 0x00000004590e7c25 */ /* 0x004fe2000f8e000e */
[----:B------:R-:W-:-:S02]  /*0a00*/  IADD3 R7, PT, PT, R3, 0x50, RZ ;  /* 0x0000005003077810 */ /* 0x000fc40007ffe0ff */
[-C--:B------:R-:W-:Y:S01]  /*0a10*/  ISETP.GE.AND P1, PT, R11, R4.reuse, PT ;  /* 0x000000040b00720c */ /* 0x080fe20003f26270 */
[----:B------:R-:W-:Y:S01]  /*0a20*/  VIADD R10, R3, 0x20 ;  /* 0x00000020030a7836 */ /* 0x000fe20000000000 */
[-C--:B------:R-:W-:Y:S01]  /*0a30*/  ISETP.GE.AND P5, PT, R9, R4.reuse, PT ;  /* 0x000000040900720c */ /* 0x080fe20003fa6270 */
[C---:B------:R-:W-:Y:S01]  /*0a40*/  VIADD R8, R3.reuse, 0x40 ;  /* 0x0000004003087836 */ /* 0x040fe20000000000 */
[----:B------:R-:W-:Y:S01]  /*0a50*/  P2R R12, PR, RZ, 0x2 ;  /* 0x00000002ff0c7803 */ /* 0x000fe20000000000 */
[----:B------:R-:W-:Y:S01]  /*0a60*/  VIADD R6, R3, 0x60 ;  /* 0x0000006003067836 */ /* 0x000fe20000000000 */
[-C--:B------:R-:W-:Y:S01]  /*0a70*/  ISETP.GE.AND P6, PT, R10, R4.reuse, PT ;  /* 0x000000040a00720c */ /* 0x080fe20003fc6270 */
[----:B------:R-:W-:Y:S01]  /*0a80*/  IMAD R25, R89, UR5, R15 ;  /* 0x0000000559197c24 */ /* 0x000fe2000f8e020f */
[-C--:B------:R-:W-:Y:S01]  /*0a90*/  ISETP.GE.AND P4, PT, R8, R4.reuse, PT ;  /* 0x000000040800720c */ /* 0x080fe20003f86270 */
[----:B------:R-:W-:Y:S01]  /*0aa0*/  VIADD R18, R3, 0x70 ;  /* 0x0000007003127836 */ /* 0x000fe20000000000 */
[----:B------:R-:W-:-:S02]  /*0ab0*/  ISETP.GE.AND P3, PT, R7, R4, PT ;  /* 0x000000040700720c */ /* 0x000fc40003f66270 */
[----:B------:R-:W-:Y:S02]  /*0ac0*/  ISETP.GE.AND P2, PT, R6, R4, PT ;  /* 0x000000040600720c */ /* 0x000fe40003f46270 */
[----:B------:R-:W-:Y:S01]  /*0ad0*/  LOP3.LUT R16, R20, R3, RZ, 0xfc, !PT ;  /* 0x0000000314107212 */ /* 0x000fe200078efcff */
[----:B------:R-:W-:Y:S10]  /*0ae0*/  @P0 BRA `(.L_x_1078) ;  /* 0x00000000002c0947 */ /* 0x000ff40003800000 */
[----:B------:R-:W1:Y:S01]  /*0af0*/  LDCU.64 UR4, c[0x0][0x408] ;  /* 0x00008100ff0477ac */ /* 0x000e620008000a00 */
[----:B------:R-:W-:Y:S01]  /*0b00*/  MOV R24, R14 ;  /* 0x0000000e00187202 */ /* 0x000fe20000000f00 */
[----:B------:R-:W2:Y:S01]  /*0b10*/  LDCU.64 UR6, c[0x0][0x3f0] ;  /* 0x00007e00ff0677ac */ /* 0x000ea20008000a00 */
[----:B-1----:R-:W-:-:S03]  /*0b20*/  IMAD R13, R21, UR4, RZ ;  /* 0x00000004150d7c24 */ /* 0x002fc6000f8e02ff */
[----:B------:R-:W-:-:S04]  /*0b30*/  IMAD.WIDE.U32 R22, R16, UR4, R24 ;  /* 0x0000000410167c25 */ /* 0x000fc8000f8e0018 */
[----:B------:R-:W-:Y:S01]  /*0b40*/  IMAD R13, R16, UR5, R13 ;  /* 0x00000005100d7c24 */ /* 0x000fe2000f8e020d */
[----:B--2---:R-:W-:-:S04]  /*0b50*/  LEA R26, P0, R22, UR6, 0x1 ;  /* 0x00000006161a7c11 */ /* 0x004fc8000f8008ff */
[----:B------:R-:W-:-:S04]  /*0b60*/  IADD3 R13, PT, PT, R23, R13, RZ ;  /* 0x0000000d170d7210 */ /* 0x000fc80007ffe0ff */
[----:B------:R-:W-:-:S05]  /*0b70*/  LEA.HI.X R27, R22, UR7, R13, 0x1, P0 ;  /* 0x00000007161b7c11 */ /* 0x000fca00080f0c0d */
[----:B------:R1:W-:Y:S04]  /*0b80*/  STG.E.128 desc[UR16][R26.64], RZ ;  /* 0x000000ff1a007986 */ /* 0x0003e8000c101d10 */
[----:B------:R1:W-:Y:S02]  /*0b90*/  STG.E.128 desc[UR16][R26.64+0x80], RZ ;  /* 0x000080ff1a007986 */ /* 0x0003e4000c101d10 */
.L_x_1078:
[----:B------:R-:W-:Y:S05]  /*0ba0*/  BSYNC.RECONVERGENT B0 ;  /* 0x0000000000007941 */ /* 0x000fea0003800200 */
.L_x_1077:
[----:B------:R-:W-:Y:S04]  /*0bb0*/  BSSY.RECONVERGENT B0, `(.L_x_1079) ;  /* 0x0000010000007945 */ /* 0x000fe80003800200 */
[----:B------:R-:W-:Y:S05]  /*0bc0*/  @P1 BRA `(.L_x_1080) ;  /* 0x0000000000381947 */ /* 0x000fea0003800000 */
        /* <DEDUP_REMOVED lines=14> */
.L_x_1080:
[----:B------:R-:W-:Y:S05]  /*0cb0*/  BSYNC.RECONVERGENT B0 ;  /* 0x0000000000007941 */ /* 0x000fea0003800200 */
.L_x_1079:
        /* <DEDUP_REMOVED lines=16> */
.L_x_1082:
[----:B------:R-:W-:Y:S05]  /*0dc0*/  BSYNC.RECONVERGENT B0 ;  /* 0x0000000000007941 */ /* 0x000fea0003800200 */
.L_x_1081:
[----:B------:R-:W-:Y:S04]  /*0dd0*/  BSSY.RECONVERGENT B0, `(.L_x_1083) ;  /* 0x0000010000007945 */ /* 0x000fe80003800200 */
[----:B------:R-:W-:Y:S05]  /*0de0*/  @P5 BRA `(.L_x_1084) ;  /* 0x0000000000385947 */ /* 0x000fea0003800000 */
[----:B------:R-:W4:Y:S01]  /*0df0*/  LDCU.64 UR6, c[0x0][0x408] ;  /* 0x00008100ff0677ac */ /* 0x000f220008000a00 */
[----:B------:R-:W-:Y:S01]  /*0e00*/  IADD3 R17, P0, PT, R16, 0x30, RZ ;  /* 0x0000003010117810 */ /* 0x000fe20007f1e0ff */
[----:B------:R-:W-:Y:S01]  /*0e10*/  IMAD.MOV.U32 R22, RZ, RZ, R14 ;  /* 0x000000ffff167224 */ /* 0x000fe200078e000e */
[----:B------:R-:W-:Y:S01]  /*0e20*/  MOV R23, R25 ;  /* 0x0000001900177202 */ /* 0x000fe20000000f00 */
[----:B------:R-:W1:Y:S02]  /*0e30*/  LDCU.64 UR4, c[0x0][0x3f0] ;  /* 0x00007e00ff0477ac */ /* 0x000e640008000a00 */
[----:B------:R-:W-:-:S04]  /*0e40*/  IMAD.X R13, RZ, RZ, R21, P0 ;  /* 0x000000ffff0d7224 */ /* 0x000fc800000e0615 */
        /* <DEDUP_REMOVED lines=8> */
.L_x_1084:
[----:B------:R-:W-:Y:S05]  /*0ed0*/  BSYNC.RECONVERGENT B0 ;  /* 0x0000000000007941 */ /* 0x000fea0003800200 */
.L_x_1083:
[----:B------:R-:W-:Y:S04]  /*0ee0*/  BSSY.RECONVERGENT B0, `(.L_x_1085) ;  /* 0x0000010000007945 */ /* 0x000fe80003800200 */
        /* <DEDUP_REMOVED lines=15> */
.L_x_1086:
[----:B------:R-:W-:Y:S05]  /*0fe0*/  BSYNC.RECONVERGENT B0 ;  /* 0x0000000000007941 */ /* 0x000fea0003800200 */
.L_x_1085:
        /* <DEDUP_REMOVED lines=16> */
.L_x_1088:
[----:B------:R-:W-:Y:S05]  /*10f0*/  BSYNC.RECONVERGENT B0 ;  /* 0x0000000000007941 */ /* 0x000fea0003800200 */
.L_x_1087:
        /* <DEDUP_REMOVED lines=16> */
.L_x_1090:
[----:B------:R-:W-:Y:S05]  /*1200*/  BSYNC.RECONVERGENT B0 ;  /* 0x0000000000007941 */ /* 0x000fea0003800200 */
.L_x_1089:
[----:B------:R-:W-:Y:S01]  /*1210*/  ISETP.GE.AND P1, PT, R18, R4, PT ;  /* 0x000000041200720c */ /* 0x000fe20003f26270 */
[----:B------:R-:W-:-:S12]  /*1220*/  BSSY.RECONVERGENT B0, `(.L_x_1091) ;  /* 0x000000f000007945 */ /* 0x000fd80003800200 */
[----:B------:R-:W-:Y:S05]  /*1230*/  @P1 BRA `(.L_x_1092) ;  /* 0x0000000000341947 */ /* 0x000fea0003800000 */
[----:B------:R-:W5:Y:S01]  /*1240*/  LDCU.64 UR6, c[0x0][0x408] ;  /* 0x00008100ff0677ac */ /* 0x000f620008000a00 */
[----:B------:R-:W-:Y:S02]  /*1250*/  IADD3 R16, P0, PT, R16, 0x70, RZ ;  /* 0x0000007010107810 */ /* 0x000fe40007f1e0ff */
[----:B------:R-:W-:Y:S01]  /*1260*/  MOV R15, R25 ;  /* 0x00000019000f7202 */ /* 0x000fe20000000f00 */
[----:B------:R-:W2:Y:S01]  /*1270*/  LDCU.64 UR4, c[0x0][0x3f0] ;  /* 0x00007e00ff0477ac */ /* 0x000ea20008000a00 */
[----:B------:R-:W-:-:S05]  /*1280*/  IADD3.X R13, PT, PT, RZ, R21, RZ, P0, !PT ;  /* 0x00000015ff0d7210 */ /* 0x000fca00007fe4ff */
        /* <DEDUP_REMOVED lines=8> */
.L_x_1092:
[----:B------:R-:W-:Y:S05]  /*1310*/  BSYNC.RECONVERGENT B0 ;  /* 0x0000000000007941 */ /* 0x000fea0003800200 */
.L_x_1091:
[----:B------:R-:W-:Y:S01]  /*1320*/  LOP3.LUT P0, R169, R169, 0x7, RZ, 0xc0, !PT ;  /* 0x00000007a9a97812 */ /* 0x000fe2000780c0ff */
[----:B------:R-:W-:Y:S01]  /*1330*/  BSSY.RECONVERGENT B0, `(.L_x_1093) ;  /* 0x0000016000007945 */ /* 0x000fe20003800200 */
[----:B------:R-:W-:Y:S02]  /*1340*/  P2R R13, PR, RZ, 0x2 ;  /* 0x00000002ff0d7803 */ /* 0x000fe40000000000 */
[----:B------:R-:W-:Y:S02]  /*1350*/  ISETP.GE.OR P0, PT, R3, R4, P0 ;  /* 0x000000040300720c */ /* 0x000fe40000706670 */
[----:B------:R-:W-:Y:S02]  /*1360*/  ISETP.NE.AND P1, PT, R12, RZ, PT ;  /* 0x000000ff0c00720c */ /* 0x000fe40003f25270 */
[C---:B------:R-:W-:Y:S02]  /*1370*/  ISETP.NE.OR P6, PT, R169.reuse, RZ, P6 ;  /* 0x000000ffa900720c */ /* 0x040fe400037c5670 */
[----:B------:R-:W-:-:S02]  /*1380*/  ISETP.NE.OR P1, PT, R169, RZ, P1 ;  /* 0x000000ffa900720c */ /* 0x000fc40000f25670 */
[----:B------:R-:W-:Y:S02]  /*1390*/  ISETP.NE.OR P5, PT, R169, RZ, P5 ;  /* 0x000000ffa900720c */ /* 0x000fe40002fa5670 */
[----:B------:R-:W-:Y:S02]  /*13a0*/  P2R R4, PR, RZ, 0x2 ;  /* 0x00000002ff047803 */ /* 0x000fe40000000000 */
[----:B------:R-:W-:Y:S02]  /*13b0*/  ISETP.NE.AND P1, PT, R13, RZ, PT ;  /* 0x000000ff0d00720c */ /* 0x000fe40003f25270 */
[C---:B------:R-:W-:Y:S02]  /*13c0*/  ISETP.NE.OR P4, PT, R169.reuse, RZ, P4 ;  /* 0x000000ffa900720c */ /* 0x040fe40002785670 */
[C---:B------:R-:W-:Y:S02]  /*13d0*/  ISETP.NE.OR P3, PT, R169.reuse, RZ, P3 ;  /* 0x000000ffa900720c */ /* 0x040fe40001f65670 */
[----:B------:R-:W-:-:S02]  /*13e0*/  ISETP.NE.OR P2, PT, R169, RZ, P2 ;  /* 0x000000ffa900720c */ /* 0x000fc40001745670 */
[----:B------:R-:W-:Y:S01]  /*13f0*/  ISETP.NE.OR P1, PT, R169, RZ, P1 ;  /* 0x000000ffa900720c */ /* 0x000fe20000f25670 */
[----:B------:R-:W-:-:S12]  /*1400*/  @P0 BRA `(.L_x_1094) ;  /* 0x0000000000200947 */ /* 0x000fd80003800000 */
[----:B------:R-:W5:Y:S01]  /*1410*/  LDCU.64 UR4, c[0x0][0x420] ;  /* 0x00008400ff0477ac */ /* 0x000f620008000a00 */
[----:B------:R-:W-:-:S05]  /*1420*/  IMAD R3, R3, R0, RZ ;  /* 0x0000000003037224 */ /* 0x000fca00078e02ff */
[----:B------:R-:W-:-:S04]  /*1430*/  IADD3 R12, P0, PT, R3, R2, RZ ;  /* 0x00000002030c7210 */ /* 0x000fc80007f1e0ff */
[----:B------:R-:W-:Y:S02]  /*1440*/  LEA.HI.X.SX32 R3, R3, R5, 0x1, P0 ;  /* 0x0000000503037211 */ /* 0x000fe400000f0eff */
[----:B-----5:R-:W-:-:S04]  /*1450*/  LEA R14, P0, R12, UR4, 0x2 ;  /* 0x000000040c0e7c11 */ /* 0x020fc8000f8010ff */
[----:B------:R-:W-:Y:S01]  /*1460*/  LEA.HI.X R15, R12, UR5, R3, 0x2, P0 ;  /* 0x000000050c0f7c11 */ /* 0x000fe200080f1403 */
[----:B------:R-:W-:-:S05]  /*1470*/  IMAD.MOV.U32 R3, RZ, RZ, 0x7f800000 ;  /* 0x7f800000ff037424 */ /* 0x000fca00078e00ff */
[----:B------:R1:W-:Y:S03]  /*1480*/  STG.E desc[UR16][R14.64], R3 ;  /* 0x000000030e007986 */ /* 0x0003e6000c101910 */
.L_x_1094:
[----:B------:R-:W-:Y:S05]  /*1490*/  BSYNC.RECONVERGENT B0 ;  /* 0x0000000000007941 */ /* 0x000fea0003800200 */
.L_x_1093:
[----:B------:R-:W-:Y:S01]  /*14a0*/  ISETP.NE.AND P0, PT, R4, RZ, PT ;  /* 0x000000ff0400720c */ /* 0x000fe20003f05270 */
[----:B------:R-:W-:-:S12]  /*14b0*/  BSSY.RECONVERGENT B0, `(.L_x_1095) ;  /* 0x000000a000007945 */ /* 0x000fd80003800200 */
[----:B------:R-:W-:Y:S05]  /*14c0*/  @P0 BRA `(.L_x_1096) ;  /* 0x0000000000200947 */ /* 0x000fea0003800000 */
[----:B------:R-:W5:Y:S01]  /*14d0*/  LDCU.64 UR4, c[0x0][0x420] ;  /* 0x00008400ff0477ac */ /* 0x000f620008000a00 */
[----:B-1----:R-:W-:-:S05]  /*14e0*/  IMAD R3, R11, R0, RZ ;  /* 0x000000000b037224 */ /* 0x002fca00078e02ff */
[----:B------:R-:W-:-:S04]  /*14f0*/  IADD3 R4, P0, PT, R3, R2, RZ ;  /* 0x0000000203047210 */ /* 0x000fc80007f1e0ff */
[----:B------:R-:W-:Y:S02]  /*1500*/  LEA.HI.X.SX32 R3, R3, R5, 0x1, P0 ;  /* 0x0000000503037211 */ /* 0x000fe400000f0eff */
[----:B-----5:R-:W-:-:S04]  /*1510*/  LEA R12, P0, R4, UR4, 0x2 ;  /* 0x00000004040c7c11 */ /* 0x020fc8000f8010ff */
[----:B------:R-:W-:Y:S01]  /*1520*/  LEA.HI.X R13, R4, UR5, R3, 0x2, P0 ;  /* 0x00000005040d7c11 */ /* 0x000fe200080f1403 */
[----:B------:R-:W-:-:S05]  /*1530*/  IMAD.MOV.U32 R3, RZ, RZ, 0x7f800000 ;  /* 0x7f800000ff037424 */ /* 0x000fca00078e00ff */
[----:B------:R1:W-:Y:S03]  /*1540*/  STG.E desc[UR16][R12.64], R3 ;  /* 0x000000030c007986 */ /* 0x0003e6000c101910 */
.L_x_1096:
[----:B------:R-:W-:Y:S05]  /*1550*/  BSYNC.RECONVERGENT B0 ;  /* 0x0000000000007941 */ /* 0x000fea0003800200 */
.L_x_1095:
[----:B------:R-:W-:Y:S04]  /*1560*/  BSSY.RECONVERGENT B0, `(.L_x_1097) ;  /* 0x000000a000007945 */ /* 0x000fe80003800200 */
        /* <DEDUP_REMOVED lines=9> */
.L_x_1098:
[----:B------:R-:W-:Y:S05]  /*1600*/  BSYNC.RECONVERGENT B0 ;  /* 0x0000000000007941 */ /* 0x000fea0003800200 */
.L_x_1097:
        /* <DEDUP_REMOVED lines=10> */
.L_x_1100:
[----:B------:R-:W-:Y:S05]  /*16b0*/  BSYNC.RECONVERGENT B0 ;  /* 0x0000000000007941 */ /* 0x000fea0003800200 */
.L_x_1099:
        /* <DEDUP_REMOVED lines=10> */
.L_x_1102:
[----:B------:R-:W-:Y:S05]  /*1760*/  BSYNC.RECONVERGENT B0 ;  /* 0x0000000000007941 */ /* 0x000fea0003800200 */
.L_x_1101:
        /* <DEDUP_REMOVED lines=10> */
.L_x_1104:
[----:B------:R-:W-:Y:S05]  /*1810*/  BSYNC.RECONVERGENT B0 ;  /* 0x0000000000007941 */ /* 0x000fea0003800200 */
.L_x_1103:
        /* <DEDUP_REMOVED lines=10> */
.L_x_1106:
[----:B------:R-:W-:Y:S05]  /*18c0*/  BSYNC.RECONVERGENT B0 ;  /* 0x0000000000007941 */ /* 0x000fea0003800200 */
.L_x_1105:
[----:B------:R-:W-:Y:S05]  /*18d0*/  @P1 EXIT ;  /* 0x000000000000194d */ /* 0x000fea0003800000 */
[----:B------:R-:W5:Y:S01]  /*18e0*/  LDCU.64 UR4, c[0x0][0x420] ;  /* 0x00008400ff0477ac */ /* 0x000f620008000a00 */
[----:B------:R-:W-:-:S05]  /*18f0*/  IMAD R0, R18, R0, RZ ;  /* 0x0000000012007224 */ /* 0x000fca00078e02ff */
[----:B------:R-:W-:-:S04]  /*1900*/  IADD3 R2, P0, PT, R0, R2, RZ ;  /* 0x0000000200027210 */ /* 0x000fc80007f1e0ff */
[----:B------:R-:W-:Y:S02]  /*1910*/  LEA.HI.X.SX32 R0, R0, R5, 0x1, P0 ;  /* 0x0000000500007211 */ /* 0x000fe400000f0eff */
[----:B-----5:R-:W-:-:S04]  /*1920*/  LEA R4, P0, R2, UR4, 0x2 ;  /* 0x0000000402047c11 */ /* 0x020fc8000f8010ff */
[----:B------:R-:W-:Y:S01]  /*1930*/  LEA.HI.X R5, R2, UR5, R0, 0x2, P0 ;  /* 0x0000000502057c11 */ /* 0x000fe200080f1400 */
[----:B------:R-:W-:-:S05]  /*1940*/  IMAD.MOV.U32 R0, RZ, RZ, 0x7f800000 ;  /* 0x7f800000ff007424 */ /* 0x000fca00078e00ff */
[----:B------:R-:W-:Y:S01]  /*1950*/  STG.E desc[UR16][R4.64], R0 ;  /* 0x0000000004007986 */ /* 0x000fe2000c101910 */
[----:B------:R-:W-:Y:S05]  /*1960*/  EXIT ;  /* 0x000000000000794d */ /* 0x000fea0003800000 */
.L_x_1075:
[----:B------:R-:W-:Y:S02]  /*1970*/  ISETP.NE.AND P0, PT, R227, -0x1, PT ;  /* 0xffffffffe300780c */ /* 0x000fe40003f05270 */
[----:B------:R-:W-:-:S11]  /*1980*/  ISETP.NE.AND P2, PT, R8, -0x1, PT ;  /* 0xffffffff0800780c */ /* 0x000fd60003f45270 */
[----:B-1----:R-:W1:Y:S08]  /*1990*/  @!P0 LDC.64 R10, c[0x0][0x398] ;  /* 0x0000e600ff0a8b82 */ /* 0x002e700000000a00 */
[----:B------:R-:W2:Y:S01]  /*19a0*/  @P0 LDC.64 R2, c[0x0][0x3b0] ;  /* 0x0000ec00ff020b82 */ /* 0x000ea20000000a00 */
[----:B-1----:R-:W-:-:S04]  /*19b0*/  @!P0 IMAD.WIDE.U32 R20, R90, R10, RZ ;  /* 0x0000000a5a148225 */ /* 0x002fc800078e00ff */
[----:B------:R-:W-:Y:S02]  /*19c0*/  @!P0 IMAD R11, R90, R11, R21 ;  /* 0x0000000b5a0b8224 */ /* 0x000fe400078e0215 */
[----:B--2---:R-:W-:-:S04]  /*19d0*/  @P0 IMAD.WIDE.U32 R4, R227, R2, RZ ;  /* 0x00000002e3040225 */ /* 0x004fc800078e00ff */
        /* <DEDUP_REMOVED lines=15> */
.L_x_1107:
[----:B------:R-:W1:Y:S01]  /*1ad0*/  LDC.64 R2, c[0x0][0x3b8] ;  /* 0x0000ee00ff027b82 */ /* 0x000e620000000a00 */
[----:B------:R-:W-:-:S05]  /*1ae0*/  IADD3 R12, PT, PT, R6, R8, RZ ;  /* 0x00000008060c7210 */ /* 0x000fca0007ffe0ff */
[C---:B-1----:R-:W-:Y:S02]  /*1af0*/  IMAD R7, R12.reuse, R3, RZ ;  /* 0x000000030c077224 */ /* 0x042fe400078e02ff */
[----:B------:R-:W-:-:S05]  /*1b00*/  IMAD.WIDE.U32 R12, R12, R2, RZ ;  /* 0x000000020c0c7225 */ /* 0x000fca00078e00ff */
[----:B------:R-:W-:Y:S02]  /*1b10*/  IADD3 R7, PT, PT, R13, R7, RZ ;  /* 0x000000070d077210 */ /* 0x000fe40007ffe0ff */
.L_x_1108:
        /* <DEDUP_REMOVED lines=35> */
[----:B------:R-:W-:Y:S02]  /*1d50*/  IADD3 R9, PT, PT, R15, R8, RZ ;  /* 0x000000080f097210 */ /* 0x000fe40007ffe0ff */
[----:B------:R-:W-:-:S05]  /*1d60*/  MOV R8, R14 ;  /* 0x0000000e00087202 */ /* 0x000fca0000000f00 */
[----:B--2---:R-:W-:-:S04]  /*1d70*/  IMAD.WIDE.U32 R8, R90, UR6, R8 ;  /* 0x000000065a087c25 */ /* 0x004fc8000f8e0008 */
[----:B------:R-:W-:Y:S01]  /*1d80*/  IMAD R24, R90, UR7, R9 ;  /* 0x000000075a187c24 */ /* 0x000fe2000f8e0209 */
[----:B------:R-:W-:Y:S01]  /*1d90*/  MOV R27, R8 ;  /* 0x00000008001b7202 */ /* 0x000fe20000000f00 */
[----:B------:R-:W-:Y:S06]  /*1da0*/  BRA `(.L_x_1110) ;  /* 0x0000000000187947 */ /* 0x000fec0003800000 */
.L_x_1109:
[----:B------:R-:W1:Y:S01]  /*1db0*/  LDC.64 R4, c[0x0][0x3c0] ;  /* 0x0000f000ff047b82 */ /* 0x000e620000000a00 */
[----:B------:R-:W-:-:S05]  /*1dc0*/  IADD3 R8, PT, PT, R6, R8, RZ ;  /* 0x0000000806087210 */ /* 0x000fca0007ffe0ff */
[C---:B-1----:R-:W-:Y:S02]  /*1dd0*/  IMAD R24, R8.reuse, R5, RZ ;  /* 0x0000000508187224 */ /* 0x042fe400078e02ff */
[----:B------:R-:W-:-:S05]  /*1de0*/  IMAD.WIDE.U32 R8, R8, R4, RZ ;  /* 0x0000000408087225 */ /* 0x000fca00078e00ff */
[----:B------:R-:W-:Y:S02]  /*1df0*/  IADD3 R24, PT, PT, R9, R24, RZ ;  /* 0x0000001809187210 */ /* 0x000fe40007ffe0ff */
[----:B------:R-:W-:-:S07]  /*1e00*/  MOV R27, R8 ;  /* 0x00000008001b7202 */ /* 0x000fce0000000f00 */
.L_x_1110:
[----:B------:R-:W-:Y:S01]  /*1e10*/  SHF.R.U32.HI R19, RZ, 0x3, R169 ;  /* 0x00000003ff137819 */ /* 0x000fe200000116a9 */
[----:B------:R-:W-:Y:S01]  /*1e20*/  IMAD.SHL.U32 R181, R169, 0x8, RZ ;  /* 0x00000008a9b57824 */ /* 0x000fe200078e00ff */
[----:B------:R-:W-:Y:S01]  /*1e30*/  UIADD3 UR12, UPT, UPT, -UR12, UR20, URZ ;  /* 0x000000140c0c7290 */ /* 0x000fe2000fffe1ff */
[----:B------:R-:W-:Y:S01]  /*1e40*/  SHF.R.S32.HI R18, RZ, 0x1f, R0 ;  /* 0x0000001fff127819 */ /* 0x000fe20000011400 */
[----:B------:R-:W1:Y:S01]  /*1e50*/  LDCU.128 UR4, c[0x0][0x3d0] ;  /* 0x00007a00ff0477ac */ /* 0x000e620008000c00 */
[----:B------:R-:W-:Y:S01]  /*1e60*/  VIADD R25, R19, 0x10 ;  /* 0x0000001013197836 */ /* 0x000fe20000000000 */
[----:B------:R-:W-:Y:S01]  /*1e70*/  LOP3.LUT R26, R181, 0x38, RZ, 0xc0, !PT ;  /* 0x00000038b51a7812 */ /* 0x000fe200078ec0ff */
[C---:B------:R-:W-:Y:S01]  /*1e80*/  VIADD R6, R19.reuse, 0x20 ;  /* 0x0000002013067836 */ /* 0x040fe20000000000 */
[----:B------:R-:W-:Y:S01]  /*1e90*/  ISETP.GE.AND P2, PT, R19, UR12, PT ;  /* 0x0000000c13007c0c */ /* 0x000fe2000bf46270 */
[----:B------:R-:W2:Y:S01]  /*1ea0*/  LDCU.64 UR10, c[0x0][0x388] ;  /* 0x00007100ff0a77ac */ /* 0x000ea20008000a00 */
[----:B------:R-:W-:Y:S01]  /*1eb0*/  IADD3 R12, P0, PT, R26, R12, RZ ;  /* 0x0000000c1a0c7210 */ /* 0x000fe20007f1e0ff */
[----:B------:R-:W-:Y:S01]  /*1ec0*/  IMAD.U32 R22, RZ, RZ, UR14 ;  /* 0x0000000eff167e24 */ /* 0x000fe2000f8e00ff */
[----:B------:R-:W-:Y:S01]  /*1ed0*/  ISETP.GE.AND P6, PT, R25, UR12, PT ;  /* 0x0000000c19007c0c */ /* 0x000fe2000bfc6270 */
[----:B------:R-:W3:Y:S01]  /*1ee0*/  LDCU.64 UR8, c[0x0][0x3c8] ;  /* 0x00007900ff0877ac */ /* 0x000ee20008000a00 */
[----:B------:R-:W-:Y:S01]  /*1ef0*/  ISETP.GE.AND P5, PT, R6, UR12, PT ;  /* 0x0000000c06007c0c */ /* 0x000fe2000bfa6270 */
[----:B------:R-:W-:Y:S01]  /*1f00*/  IMAD.X R13, RZ, RZ, R7, P0 ;  /* 0x000000ffff0d7224 */ /* 0x000fe200000e0607 */
[----:B------:R-:W-:Y:S01]  /*1f10*/  IADD3 R20, P0, PT, R26, R20, RZ ;  /* 0x000000141a147210 */ /* 0x000fe20007f1e0ff */
[C---:B------:R-:W-:Y:S01]  /*1f20*/  VIADD R6, R19.reuse, 0x30 ;  /* 0x0000003013067836 */ /* 0x040fe20000000000 */
[----:B------:R-:W4:Y:S01]  /*1f30*/  S2UR UR15, SR_CgaCtaId ;  /* 0x00000000000f79c3 */ /* 0x000f220000008800 */
[----:B------:R-:W-:Y:S01]  /*1f40*/  IMAD.WIDE.U32 R12, R19, R2, R12 ;  /* 0x00000002130c7225 */ /* 0x000fe200078e000c */
[----:B------:R-:W-:-:S02]  /*1f50*/  LOP3.LUT R232, R181, 0x1f8, RZ, 0xc0, !PT ;  /* 0x000001f8b5e87812 */ /* 0x000fc400078ec0ff */
[----:B------:R-:W-:Y:S01]  /*1f60*/  ISETP.GE.AND P3, PT, R6, UR12, PT ;  /* 0x0000000c06007c0c */ /* 0x000fe2000bf66270 */
[----:B------:R-:W-:Y:S01]  /*1f70*/  IMAD R7, R19, R3, R13 ;  /* 0x0000000313077224 */ /* 0x000fe200078e020d */
[----:B------:R-:W-:Y:S01]  /*1f80*/  LOP3.LUT R232, R232, 0x38, R169, 0x78, !PT ;  /* 0x00000038e8e87812 */ /* 0x000fe200078e78a9 */
[----:B------:R-:W-:Y:S01]  /*1f90*/  IMAD.MOV.U32 R6, RZ, RZ, R12 ;  /* 0x000000ffff067224 */ /* 0x000fe200078e000c */
[----:B------:R-:W5:Y:S01]  /*1fa0*/  @!P6 LDC.64 R16, c[0x0][0x3b0] ;  /* 0x0000ec00ff10eb82 */ /* 0x000f620000000a00 */
[----:B-1----:R-:W-:Y:S01]  /*1fb0*/  IMAD R225, R18, UR4, RZ ;  /* 0x0000000412e17c24 */ /* 0x002fe2000f8e02ff */
[----:B------:R-:W-:Y:S01]  /*1fc0*/  LOP3.LUT R232, R232, 0x1e00, R181, 0xf8, !PT ;  /* 0x00001e00e8e87812 */ /* 0x000fe200078ef8b5 */
[----:B------:R-:W-:Y:S01]  /*1fd0*/  IMAD.WIDE.U32 R6, R0, UR4, R6 ;  /* 0x0000000400067c25 */ /* 0x000fe2000f8e0006 */
[----:B------:R-:W-:Y:S01]  /*1fe0*/  UMOV UR4, 0x400 ;  /* 0x0000040000047882 */ /* 0x000fe20000000000 */
[----:B------:R-:W-:Y:S02]  /*1ff0*/  SHF.L.U64.HI R85, R2, 0x5, R3 ;  /* 0x0000000502557819 */ /* 0x000fe40000010203 */
[----:B------:R-:W-:Y:S01]  /*2000*/  IMAD R225, R0, UR5, R225 ;  /* 0x0000000500e17c24 */ /* 0x000fe2000f8e02e1 */
[----:B------:R-:W1:Y:S01]  /*2010*/  @!P2 LDC.64 R8, c[0x0][0x3b0] ;  /* 0x0000ec00ff08ab82 */ /* 0x000e620000000a00 */
[----:B------:R-:W-:Y:S01]  /*2020*/  IMAD.WIDE.U32 R22, R22, 0x80, RZ ;  /* 0x0000008016167825 */ /* 0x000fe200078e00ff */
[----:B--2---:R-:W-:-:S02]  /*2030*/  LEA R226, P1, R6, UR10, 0x1 ;  /* 0x0000000a06e27c11 */ /* 0x004fc4000f8208ff */
[----:B------:R-:W-:Y:S01]  /*2040*/  SHF.L.U64.HI R87, R2, 0x4, R3 ;  /* 0x0000000402577819 */ /* 0x000fe20000010203 */
[----:B------:R-:W-:Y:S01]  /*2050*/  IMAD.IADD R225, R7, 0x1, R225 ;  /* 0x0000000107e17824 */ /* 0x000fe200078e02e1 */
[----:B------:R-:W-:Y:S01]  /*2060*/  LOP3.LUT R22, R22, R19, RZ, 0xfc, !PT ;  /* 0x0000001316167212 */ /* 0x000fe200078efcff */
[----:B------:R-:W-:Y:S01]  /*2070*/  IMAD.X R21, RZ, RZ, R11, P0 ;  /* 0x000000ffff157224 */ /* 0x000fe200000e060b */
[----:B------:R-:W2:Y:S01]  /*2080*/  @!P2 LDC.64 R14, c[0x0][0x380] ;  /* 0x0000e000ff0eab82 */ /* 0x000ea20000000a00 */
[----:B------:R-:W-:Y:S01]  /*2090*/  VIADD R10, R19, 0x40 ;  /* 0x00000040130a7836 */ /* 0x000fe20000000000 */
[----:B------:R-:W-:Y:S01]  /*20a0*/  LEA.HI.X R225, R6, UR11, R225, 0x1, P1 ;  /* 0x0000000b06e17c11 */ /* 0x000fe200088f0ce1 */
[C---:B---3--:R-:W-:Y:S01]  /*20b0*/  IMAD.WIDE.U32 R20, R89.reuse, UR8, R20 ;  /* 0x0000000859147c25 */ /* 0x048fe2000f8e0014 */
[----:B------:R-:W-:Y:S01]  /*20c0*/  @!P6 IADD3 R28, P0, PT, R22, 0x10, RZ ;  /* 0x00000010161ce810 */ /* 0x000fe20007f1e0ff */
[----:B----4-:R-:W-:Y:S01]  /*20d0*/  ULEA UR5, UR15, UR4, 0x18 ;  /* 0x000000040f057291 */ /* 0x010fe2000f8ec0ff */
[----:B------:R-:W-:Y:S01]  /*20e0*/  ISETP.GE.AND P4, PT, R10, UR12, PT ;  /* 0x0000000c0a007c0c */ /* 0x000fe2000bf86270 */
[----:B------:R-:W-:Y:S01]  /*20f0*/  IMAD R21, R89, UR9, R21 ;  /* 0x0000000959157c24 */ /* 0x000fe2000f8e0215 */
[----:B------:R-:W3:Y:S01]  /*2100*/  @!P5 LDC.64 R6, c[0x0][0x3b0] ;  /* 0x0000ec00ff06db82 */ /* 0x000ee20000000a00 */
[----:B------:R-:W-:Y:S01]  /*2110*/  @!P6 IMAD.X R30, RZ, RZ, R23, P0 ;  /* 0x000000ffff1ee224 */ /* 0x000fe200000e0617 */
[----:B------:R-:W-:Y:S01]  /*2120*/  SHF.R.U32.HI R93, RZ, 0x1, R169 ;  /* 0x00000001ff5d7819 */ /* 0x000fe200000116a9 */
[----:B------:R-:W-:Y:S01]  /*2130*/  @!P6 IMAD.MOV.U32 R36, RZ, RZ, R20 ;  /* 0x000000ffff24e224 */ /* 0x000fe200078e0014 */
[----:B------:R-:W-:Y:S01]  /*2140*/  LEA R232, R232, UR5, 0x1 ;  /* 0x00000005e8e87c11 */ /* 0x000fe2000f8e08ff */
[----:B-----5:R-:W-:Y:S01]  /*2150*/  @!P6 IMAD R30, R30, R16, RZ ;  /* 0x000000101e1ee224 */ /* 0x020fe200078e02ff */
[----:B------:R-:W-:Y:S01]  /*2160*/  LOP3.LUT R178, R169, 0x1f, RZ, 0xc0, !PT ;  /* 0x0000001fa9b27812 */ /* 0x000fe200078ec0ff */
[----:B------:R-:W-:Y:S01]  /*2170*/  @!P6 IMAD.MOV.U32 R37, RZ, RZ, R21 ;  /* 0x000000ffff25e224 */ /* 0x000fe200078e0015 */
[----:B------:R-:W4:Y:S01]  /*2180*/  @!P6 LDC.64 R12, c[0x0][0x380] ;  /* 0x0000e000ff0ceb82 */ /* 0x000f220000000a00 */
[----:B-1----:R-:W-:-:S02]  /*2190*/  @!P2 IMAD R29, R23, R8, RZ ;  /* 0x00000008171da224 */ /* 0x002fc400078e02ff */
[----:B------:R-:W-:-:S04]  /*21a0*/  @!P2 IMAD.WIDE.U32 R32, R22, R8, R20 ;  /* 0x000000081620a225 */ /* 0x000fc800078e0014 */
[----:B------:R-:W-:Y:S01]  /*21b0*/  @!P6 IMAD R30, R28, R17, R30 ;  /* 0x000000111c1ee224 */ /* 0x000fe200078e021e */
[C---:B------:R-:W-:Y:S01]  /*21c0*/  @!P5 IADD3 R17, P0, PT, R22.reuse, 0x20, RZ ;  /* 0x000000201611d810 */ /* 0x040fe20007f1e0ff */
[----:B------:R-:W-:Y:S01]  /*21d0*/  @!P2 IMAD R29, R22, R9, R29 ;  /* 0x00000009161da224 */ /* 0x000fe200078e021d */
[----:B------:R-:W1:Y:S01]  /*21e0*/  @!P3 LDC.64 R10, c[0x0][0x3b0] ;  /* 0x0000ec00ff0abb82 */ /* 0x000e620000000a00 */
[----:B--2---:R-:W-:Y:S01]  /*21f0*/  @!P2 LEA R34, P1, R32, R14, 0x1 ;  /* 0x0000000e2022a211 */ /* 0x004fe200078208ff */
[----:B------:R-:W-:-:S04]  /*2200*/  @!P6 IMAD.WIDE.U32 R36, R28, R16, R36 ;  /* 0x000000101c24e225 */ /* 0x000fc800078e0024 */
[----:B------:R-:W-:Y:S02]  /*2210*/  @!P5 IMAD.X R14, RZ, RZ, R23, P0 ;  /* 0x000000ffff0ed224 */ /* 0x000fe400000e0617 */
[----:B------:R-:W2:Y:S01]  /*2220*/  @!P5 LDC.64 R8, c[0x0][0x380] ;  /* 0x0000e000ff08db82 */ /* 0x000ea20000000a00 */
[----:B------:R-:W-:Y:S02]  /*2230*/  @!P2 IMAD.IADD R29, R33, 0x1, R29 ;  /* 0x00000001211da824 */ /* 0x000fe400078e021d */
[----:B------:R-:W-:Y:S02]  /*2240*/  @!P6 IMAD.IADD R30, R37, 0x1, R30 ;  /* 0x00000001251ee824 */ /* 0x000fe400078e021e */
[----:B---3--:R-:W-:Y:S01]  /*2250*/  @!P5 IMAD R14, R14, R6, RZ ;  /* 0x000000060e0ed224 */ /* 0x008fe200078e02ff */
[----:B----4-:R-:W-:Y:S01]  /*2260*/  @!P6 LEA R28, P0, R36, R12, 0x1 ;  /* 0x0000000c241ce211 */ /* 0x010fe200078008ff */
[----:B------:R-:W-:Y:S01]  /*2270*/  @!P5 IMAD.MOV.U32 R33, RZ, RZ, R21 ;  /* 0x000000ffff21d224 */ /* 0x000fe200078e0015 */
[----:B------:R-:W-:Y:S01]  /*2280*/  @!P2 LEA.HI.X R35, R32, R15, R29, 0x1, P1 ;  /* 0x0000000f2023a211 */ /* 0x000fe200008f0c1d */
[----:B------:R-:W-:Y:S01]  /*2290*/  @!P5 IMAD.MOV.U32 R32, RZ, RZ, R20 ;  /* 0x000000ffff20d224 */ /* 0x000fe200078e0014 */
[----:B------:R-:W-:Y:S01]  /*22a0*/  @!P6 LEA.HI.X R29, R36, R13, R30, 0x1, P0 ;  /* 0x0000000d241de211 */ /* 0x000fe200000f0c1e */
[----:B------:R-:W-:Y:S01]  /*22b0*/  @!P5 IMAD R13, R17, R7, R14 ;  /* 0x00000007110dd224 */ /* 0x000fe200078e020e */
[----:B------:R-:W-:Y:S01]  /*22c0*/  @!P3 IADD3 R12, P0, PT, R22, 0x30, RZ ;  /* 0x00000030160cb810 */ /* 0x000fe20007f1e0ff */
[----:B------:R-:W3:Y:S01]  /*22d0*/  @!P3 LDC.64 R14, c[0x0][0x380] ;  /* 0x0000e000ff0ebb82 */ /* 0x000ee20000000a00 */
[----:B------:R-:W-:Y:S01]  /*22e0*/  VIADD R31, R19, 0x50 ;  /* 0x00000050131f7836 */ /* 0x000fe20000000000 */
[----:B------:R-:W-:Y:S01]  /*22f0*/  @!PT LDS RZ, [RZ] ;  /* 0x00000000fffff984 */ /* 0x000fe20000000800 */
[----:B------:R-:W-:Y:S01]  /*2300*/  @!PT LDS RZ, [RZ] ;  /* 0x00000000fffff984 */ /* 0x000fe20000000800 */
[----:B------:R-:W-:Y:S01]  /*2310*/  @!PT LDS RZ, [RZ] ;  /* 0x00000000fffff984 */ /* 0x000fe20000000800 */
[----:B------:R-:W-:Y:S01]  /*2320*/  @!P2 LDGSTS.E.BYPASS.LTC128B.128 [R232], desc[UR16][R34.64] ;  /* 0x0000000022e8afae */ /* 0x000fe2000b981a10 */
[----:B------:R-:W-:-:S03]  /*2330*/  @!P5 IMAD.WIDE.U32 R32, R17, R6, R32 ;  /* 0x000000061120d225 */ /* 0x000fc600078e0020 */
[----:B------:R-:W-:Y:S01]  /*2340*/  ISETP.GE.AND P1, PT, R31, UR12, PT ;  /* 0x0000000c1f007c0c */ /* 0x000fe2000bf26270 */
[----:B------:R-:W-:Y:S01]  /*2350*/  @!P2 LDGSTS.E.BYPASS.LTC128B.128 [R232+0x4000], desc[UR16][R34.64+0x80] ;  /* 0x0400008022e8afae */ /* 0x000fe2000b981a10 */
[----:B------:R-:W4:Y:S01]  /*2360*/  @!P4 LDC.64 R6, c[0x0][0x3b0] ;  /* 0x0000ec00ff06cb82 */ /* 0x000f220000000a00 */
[----:B------:R-:W-:Y:S01]  /*2370*/  @!P3 IMAD.X R17, RZ, RZ, R23, P0 ;  /* 0x000000ffff11b224 */ /* 0x000fe200000e0617 */
[----:B------:R-:W-:Y:S01]  /*2380*/  IADD3 R16, P0, PT, R26, R27, RZ ;  /* 0x0000001b1a107210 */ /* 0x000fe20007f1e0ff */
[----:B------:R-:W-:Y:S01]  /*2390*/  @!P5 IMAD.IADD R13, R33, 0x1, R13 ;  /* 0x00000001210dd824 */ /* 0x000fe200078e020d */
[C---:B--2---:R-:W-:Y:S01]  /*23a0*/  @!P5 LEA R30, P2, R32.reuse, R8, 0x1 ;  /* 0x00000008201ed211 */ /* 0x044fe200078408ff */
[-C--:B-1----:R-:W-:Y:S01]  /*23b0*/  @!P3 IMAD R17, R17, R10.reuse, RZ ;  /* 0x0000000a1111b224 */ /* 0x082fe200078e02ff */
[----:B------:R-:W-:Y:S01]  /*23c0*/  @!P6 LDGSTS.E.BYPASS.LTC128B.128 [R232+0x800], desc[UR16][R28.64] ;  /* 0x008000001ce8efae */ /* 0x000fe2000b981a10 */
[----:B------:R-:W-:Y:S01]  /*23d0*/  @!P3 IMAD.MOV.U32 R33, RZ, RZ, R21 ;  /* 0x000000ffff21b224 */ /* 0x000fe200078e0015 */
[----:B------:R-:W-:Y:S01]  /*23e0*/  @!P5 LEA.HI.X R31, R32, R9, R13, 0x1, P2 ;  /* 0x00000009201fd211 */ /* 0x000fe200010f0c0d */
[----:B------:R-:W-:Y:S01]  /*23f0*/  @!P3 IMAD.MOV.U32 R32, RZ, RZ, R20 ;  /* 0x000000ffff20b224 */ /* 0x000fe200078e0014 */
[----:B------:R3:W-:Y:S01]  /*2400*/  @!P6 LDGSTS.E.BYPASS.LTC128B.128 [R232+0x4800], desc[UR16][R28.64+0x80] ;  /* 0x048000801ce8efae */ /* 0x0007e2000b981a10 */
[C---:B------:R-:W-:Y:S01]  /*2410*/  VIADD R26, R19.reuse, 0x60 ;  /* 0x00000060131a7836 */ /* 0x040fe20000000000 */
[----:B------:R-:W1:Y:S01]  /*2420*/  @!P1 LDC.64 R8, c[0x0][0x3b0] ;  /* 0x0000ec00ff089b82 */ /* 0x000e620000000a00 */
[----:B------:R-:W-:Y:S01]  /*2430*/  @!P3 IMAD R13, R12, R11, R17 ;  /* 0x0000000b0c0db224 */ /* 0x000fe200078e0211 */
[----:B------:R-:W-:Y:S01]  /*2440*/  @!P4 IADD3 R17, P2, PT, R22, 0x40, RZ ;  /* 0x000000401611c810 */ /* 0x000fe20007f5e0ff */
[----:B------:R-:W-:Y:S01]  /*2450*/  @!P3 IMAD.WIDE.U32 R32, R12, R10, R32 ;  /* 0x0000000a0c20b225 */ /* 0x000fe200078e0020 */
[----:B------:R-:W-:Y:S01]  /*2460*/  ISETP.GE.AND P6, PT, R26, UR12, PT ;  /* 0x0000000c1a007c0c */ /* 0x000fe2000bfc6270 */
[----:B------:R-:W-:Y:S02]  /*2470*/  @!P5 LDGSTS.E.BYPASS.LTC128B.128 [R232+0x1000], desc[UR16][R30.64] ;  /* 0x010000001ee8dfae */ /* 0x000fe4000b981a10 */
[----:B------:R-:W-:Y:S01]  /*2480*/  @!P4 IMAD.X R12, RZ, RZ, R23, P2 ;  /* 0x000000ffff0cc224 */ /* 0x000fe200010e0617 */
[----:B------:R-:W2:Y:S01]  /*2490*/  @!P4 LDC.64 R10, c[0x0][0x380] ;  /* 0x0000e000ff0acb82 */ /* 0x000ea20000000a00 */
[----:B------:R-:W-:Y:S01]  /*24a0*/  VIADD R27, R19, 0x70 ;  /* 0x00000070131b7836 */ /* 0x000fe20000000000 */
[----:B------:R5:W-:Y:S01]  /*24b0*/  @!P5 LDGSTS.E.BYPASS.LTC128B.128 [R232+0x5000], desc[UR16][R30.64+0x80] ;  /* 0x050000801ee8dfae */ /* 0x000be2000b981a10 */
[----:B------:R-:W-:-:S02]  /*24c0*/  @!P3 IMAD.IADD R26, R33, 0x1, R13 ;  /* 0x00000001211ab824 */ /* 0x000fc400078e020d */
[----:B------:R-:W-:Y:S01]  /*24d0*/  IMAD.U32 R81, RZ, RZ, UR13 ;  /* 0x0000000dff517e24 */ /* 0x000fe2000f8e00ff */
[----:B------:R-:W-:Y:S01]  /*24e0*/  ISETP.GE.AND P5, PT, R27, UR12, PT ;  /* 0x0000000c1b007c0c */ /* 0x000fe2000bfa6270 */
[----:B------:R-:W-:Y:S02]  /*24f0*/  @!P4 IMAD.MOV.U32 R27, RZ, RZ, R21 ;  /* 0x000000ffff1bc224 */ /* 0x000fe400078e0015 */
[----:B------:R-:W-:Y:S02]  /*2500*/  VIADD R81, R81, 0xffffffff ;  /* 0xffffffff51517836 */ /* 0x000fe40000000000 */
[C---:B------:R-:W-:Y:S02]  /*2510*/  IMAD.SHL.U32 R86, R2.reuse, 0x20, RZ ;  /* 0x0000002002567824 */ /* 0x040fe400078e00ff */
[----:B------:R-:W-:Y:S02]  /*2520*/  IMAD.SHL.U32 R88, R2, 0x10, RZ ;  /* 0x0000001002587824 */ /* 0x000fe400078e00ff */
[----:B------:R-:W-:Y:S01]  /*2530*/  IMAD R18, R18, UR6, RZ ;  /* 0x0000000612127c24 */ /* 0x000fe2000f8e02ff */
[----:B---3--:R-:W-:Y:S01]  /*2540*/  @!P3 LEA R28, P2, R32, R14, 0x1 ;  /* 0x0000000e201cb211 */ /* 0x008fe200078408ff */
[----:B----4-:R-:W-:-:S02]  /*2550*/  @!P4 IMAD R14, R12, R6, RZ ;  /* 0x000000060c0ec224 */ /* 0x010fc400078e02ff */
[----:B------:R-:W3:Y:S01]  /*2560*/  @!P1 LDC.64 R12, c[0x0][0x380] ;  /* 0x0000e000ff0c9b82 */ /* 0x000ee20000000a00 */
[----:B------:R-:W-:Y:S01]  /*2570*/  @!P3 LEA.HI.X R29, R32, R15, R26, 0x1, P2 ;  /* 0x0000000f201db211 */ /* 0x000fe200010f0c1a */
[----:B------:R-:W-:Y:S02]  /*2580*/  @!P4 IMAD.MOV.U32 R26, RZ, RZ, R20 ;  /* 0x000000ffff1ac224 */ /* 0x000fe400078e0014 */
[C---:B------:R-:W-:Y:S01]  /*2590*/  @!P4 IMAD R15, R17.reuse, R7, R14 ;  /* 0x00000007110fc224 */ /* 0x040fe200078e020e */
[----:B------:R-:W-:Y:S01]  /*25a0*/  @!P1 IADD3 R14, P2, PT, R22, 0x50, RZ ;  /* 0x00000050160e9810 */ /* 0x000fe20007f5e0ff */
[----:B------:R-:W-:Y:S01]  /*25b0*/  @!P4 IMAD.WIDE.U32 R26, R17, R6, R26 ;  /* 0x00000006111ac225 */ /* 0x000fe200078e001a */
[----:B------:R-:W-:Y:S01]  /*25c0*/  @!P3 LDGSTS.E.BYPASS.LTC128B.128 [R232+0x1800], desc[UR16][R28.64] ;  /* 0x018000001ce8bfae */ /* 0x000fe2000b981a10 */
[----:B------:R-:W4:Y:S02]  /*25d0*/  @!P6 LDC.64 R6, c[0x0][0x3b0] ;  /* 0x0000ec00ff06eb82 */ /* 0x000f240000000a00 */
[----:B------:R-:W-:Y:S01]  /*25e0*/  @!P1 IMAD.X R17, RZ, RZ, R23, P2 ;  /* 0x000000ffff119224 */ /* 0x000fe200010e0617 */
[----:B------:R2:W-:Y:S01]  /*25f0*/  @!P3 LDGSTS.E.BYPASS.LTC128B.128 [R232+0x5800], desc[UR16][R28.64+0x80] ;  /* 0x058000801ce8bfae */ /* 0x0005e2000b981a10 */
[----:B------:R-:W-:-:S02]  /*2600*/  @!P4 IMAD.IADD R15, R27, 0x1, R15 ;  /* 0x000000011b0fc824 */ /* 0x000fc400078e020f */
[-C--:B-1----:R-:W-:Y:S02]  /*2610*/  @!P1 IMAD R17, R17, R8.reuse, RZ ;  /* 0x0000000811119224 */ /* 0x082fe400078e02ff */
[----:B-----5:R-:W-:Y:S02]  /*2620*/  @!P1 IMAD.MOV.U32 R30, RZ, RZ, R20 ;  /* 0x000000ffff1e9224 */ /* 0x020fe400078e0014 */
[----:B------:R-:W-:Y:S02]  /*2630*/  @!P1 IMAD.MOV.U32 R31, RZ, RZ, R21 ;  /* 0x000000ffff1f9224 */ /* 0x000fe400078e0015 */
[C---:B------:R-:W-:Y:S02]  /*2640*/  @!P1 IMAD R9, R14.reuse, R9, R17 ;  /* 0x000000090e099224 */ /* 0x040fe400078e0211 */
[----:B------:R-:W-:-:S04]  /*2650*/  @!P1 IMAD.WIDE.U32 R30, R14, R8, R30 ;  /* 0x000000080e1e9225 */ /* 0x000fc800078e001e */
[----:B------:R-:W-:Y:S02]  /*2660*/  @!P1 IMAD.IADD R17, R31, 0x1, R9 ;  /* 0x000000011f119824 */ /* 0x000fe400078e0209 */
[----:B------:R-:W1:Y:S01]  /*2670*/  @!P5 LDC.64 R8, c[0x0][0x3b0] ;  /* 0x0000ec00ff08db82 */ /* 0x000e620000000a00 */
[----:B------:R-:W-:Y:S02]  /*2680*/  IMAD R18, R0, UR7, R18 ;  /* 0x0000000700127c24 */ /* 0x000fe4000f8e0212 */
[C---:B------:R-:W-:Y:S02]  /*2690*/  IMAD.SHL.U32 R100, R169.reuse, 0x20, RZ ;  /* 0x00000020a9647824 */ /* 0x040fe400078e00ff */
[----:B------:R-:W-:Y:S02]  /*26a0*/  IMAD.MOV.U32 R95, RZ, RZ, 0x10 ;  /* 0x00000010ff5f7424 */ /* 0x000fe400078e00ff */
[----:B------:R-:W-:Y:S01]  /*26b0*/  IMAD.MOV.U32 R97, RZ, RZ, 0x20 ;  /* 0x00000020ff617424 */ /* 0x000fe200078e00ff */
[----:B------:R-:W-:Y:S01]  /*26c0*/  LOP3.LUT R100, R100, 0x7c00, RZ, 0xc0, !PT ;  /* 0x00007c0064647812 */ /* 0x000fe200078ec0ff */
[----:B------:R-:W-:Y:S01]  /*26d0*/  IMAD.SHL.U32 R164, R169, 0x2, RZ ;  /* 0x00000002a9a47824 */ /* 0x000fe200078e00ff */
[----:B--2---:R-:W-:Y:S01]  /*26e0*/  @!P4 LEA R28, P2, R26, R10, 0x1 ;  /* 0x0000000a1a1cc211 */ /* 0x004fe200078408ff */
[----:B------:R-:W-:-:S03]  /*26f0*/  IMAD.U32 R216, RZ, RZ, UR14 ;  /* 0x0000000effd87e24 */ /* 0x000fc6000f8e00ff */
[----:B------:R-:W-:Y:S01]  /*2700*/  @!P4 LEA.HI.X R29, R26, R11, R15, 0x1, P2 ;  /* 0x0000000b1a1dc211 */ /* 0x000fe200010f0c0f */
[----:B------:R-:W-:Y:S01]  /*2710*/  IMAD R15, R81, -0x20, R84 ;  /* 0xffffffe0510f7824 */ /* 0x000fe200078e0254 */
[----:B------:R-:W-:Y:S01]  /*2720*/  @!P6 IADD3 R14, P2, PT, R22, 0x60, RZ ;  /* 0x00000060160ee810 */ /* 0x000fe20007f5e0ff */
[----:B------:R-:W2:Y:S01]  /*2730*/  @!P6 LDC.64 R10, c[0x0][0x380] ;  /* 0x0000e000ff0aeb82 */ /* 0x000ea20000000a00 */
[----:B---3--:R-:W-:Y:S01]  /*2740*/  @!P1 LEA R26, P3, R30, R12, 0x1 ;  /* 0x0000000c1e1a9211 */ /* 0x008fe200078608ff */
[----:B------:R-:W-:Y:S01]  /*2750*/  @!P4 LDGSTS.E.BYPASS.LTC128B.128 [R232+0x2000], desc[UR16][R28.64] ;  /* 0x020000001ce8cfae */ /* 0x000fe2000b981a10 */
[----:B------:R-:W-:Y:S01]  /*2760*/  LOP3.LUT R164, R164, 0x6, RZ, 0xc0, !PT ;  /* 0x00000006a4a47812 */ /* 0x000fe200078ec0ff */
[----:B------:R-:W-:Y:S01]  /*2770*/  @!P6 IMAD.X R12, RZ, RZ, R23, P2 ;  /* 0x000000ffff0ce224 */ /* 0x000fe200010e0617 */
[----:B------:R-:W-:Y:S01]  /*2780*/  @!P1 LEA.HI.X R27, R30, R13, R17, 0x1, P3 ;  /* 0x0000000d1e1b9211 */ /* 0x000fe200018f0c11 */
[----:B------:R-:W-:Y:S01]  /*2790*/  @!P4 LDGSTS.E.BYPASS.LTC128B.128 [R232+0x6000], desc[UR16][R28.64+0x80] ;  /* 0x060000801ce8cfae */ /* 0x000fe2000b981a10 */
[CC--:B------:R-:W-:Y:S01]  /*27a0*/  ISETP.GE.AND P3, PT, R25.reuse, R15.reuse, PT ;  /* 0x0000000f1900720c */ /* 0x0c0fe20003f66270 */
[-C--:B----4-:R-:W-:Y:S01]  /*27b0*/  @!P6 IMAD R12, R12, R6.reuse, RZ ;  /* 0x000000060c0ce224 */ /* 0x090fe200078e02ff */
[-C--:B------:R-:W-:Y:S01]  /*27c0*/  ISETP.GE.AND P2, PT, R25, R15.reuse, PT ;  /* 0x0000000f1900720c */ /* 0x080fe20003f46270 */
[----:B------:R-:W-:Y:S01]  /*27d0*/  IMAD.X R17, RZ, RZ, R24, P0 ;  /* 0x000000ffff117224 */ /* 0x000fe200000e0618 */
[----:B------:R-:W-:Y:S01]  /*27e0*/  ISETP.GE.AND P4, PT, R19, R15, PT ;  /* 0x0000000f1300720c */ /* 0x000fe20003f86270 */
[----:B------:R-:W-:Y:S01]  /*27f0*/  @!P6 IMAD R12, R14, R7, R12 ;  /* 0x000000070e0ce224 */ /* 0x000fe200078e020c */
[----:B------:R-:W-:Y:S01]  /*2800*/  @!P5 IADD3 R22, P0, PT, R22, 0x70, RZ ;  /* 0x000000701616d810 */ /* 0x000fe20007f1e0ff */
[----:B------:R-:W-:Y:S01]  /*2810*/  @!P6 IMAD.WIDE.U32 R14, R14, R6, R20 ;  /* 0x000000060e0ee225 */ /* 0x000fe200078e0014 */
[----:B------:R-:W-:Y:S01]  /*2820*/  @!P1 LDGSTS.E.BYPASS.LTC128B.128 [R232+0x2800], desc[UR16][R26.64] ;  /* 0x028000001ae89fae */ /* 0x000fe2000b981a10 */
[----:B------:R-:W3:Y:S02]  /*2830*/  @!P5 LDC.64 R6, c[0x0][0x380] ;  /* 0x0000e000ff06db82 */ /* 0x000ee40000000a00 */
[----:B------:R-:W-:Y:S01]  /*2840*/  @!P6 IMAD.IADD R12, R15, 0x1, R12 ;  /* 0x000000010f0ce824 */ /* 0x000fe200078e020c */
[----:B------:R-:W-:Y:S01]  /*2850*/  @!P1 LDGSTS.E.BYPASS.LTC128B.128 [R232+0x6800], desc[UR16][R26.64+0x80] ;  /* 0x068000801ae89fae */ /* 0x000fe2000b981a10 */
[----:B------:R-:W-:-:S02]  /*2860*/  @!P5 IMAD.X R23, RZ, RZ, R23, P0 ;  /* 0x000000ffff17d224 */ /* 0x000fc400000e0617 */
[----:B-1----:R-:W-:Y:S01]  /*2870*/  @!P5 IMAD.WIDE.U32 R20, R22, R8, R20 ;  /* 0x000000081614d225 */ /* 0x002fe200078e0014 */
[----:B--2---:R-:W-:-:S03]  /*2880*/  @!P6 LEA R10, P1, R14, R10, 0x1 ;  /* 0x0000000a0e0ae211 */ /* 0x004fc600078208ff */
[----:B------:R-:W-:Y:S01]  /*2890*/  @!P5 IMAD R23, R23, R8, RZ ;  /* 0x000000081717d224 */ /* 0x000fe200078e02ff */
[----:B------:R-:W-:Y:S01]  /*28a0*/  @!P6 LEA.HI.X R11, R14, R11, R12, 0x1, P1 ;  /* 0x0000000b0e0be211 */ /* 0x000fe200008f0c0c */
[-C--:B------:R-:W-:Y:S02]  /*28b0*/  IMAD R12, R85, R81.reuse, RZ ;  /* 0x00000051550c7224 */ /* 0x080fe400078e02ff */
[----:B------:R-:W-:Y:S02]  /*28c0*/  IMAD.WIDE.U32 R14, R86, R81, RZ ;  /* 0x00000051560e7225 */ /* 0x000fe400078e00ff */
[----:B------:R-:W-:Y:S02]  /*28d0*/  @!P6 LDGSTS.E.BYPASS.LTC128B.128 [R232+0x3000], desc[UR16][R10.64] ;  /* 0x030000000ae8efae */ /* 0x000fe4000b981a10 */
[----:B------:R-:W-:Y:S01]  /*28e0*/  @!P5 IMAD R9, R22, R9, R23 ;  /* 0x000000091609d224 */ /* 0x000fe200078e0217 */
[----:B------:R-:W-:Y:S01]  /*28f0*/  @!P4 LEA R22, P1, R14, R226, 0x1 ;  /* 0x000000e20e16c211 */ /* 0x000fe200078208ff */
[----:B------:R-:W-:Y:S01]  /*2900*/  IMAD.IADD R12, R15, 0x1, R12 ;  /* 0x000000010f0c7824 */ /* 0x000fe200078e020c */
[----:B------:R-:W-:Y:S01]  /*2910*/  @!P3 IADD3 R8, P0, PT, R88, R14, RZ ;  /* 0x0000000e5808b210 */ /* 0x000fe20007f1e0ff */
[----:B------:R-:W-:Y:S01]  /*2920*/  @!P5 IMAD.IADD R9, R21, 0x1, R9 ;  /* 0x000000011509d824 */ /* 0x000fe200078e0209 */
[----:B------:R1:W-:Y:S01]  /*2930*/  @!P6 LDGSTS.E.BYPASS.LTC128B.128 [R232+0x7000], desc[UR16][R10.64+0x80] ;  /* 0x070000800ae8efae */ /* 0x0003e2000b981a10 */
[----:B------:R-:W-:Y:S01]  /*2940*/  IMAD.WIDE.U32 R16, R19, R4, R16 ;  /* 0x0000000413107225 */ /* 0x000fe200078e0010 */
[----:B------:R-:W-:-:S02]  /*2950*/  @!P4 LEA.HI.X R23, R14, R225, R12, 0x1, P1 ;  /* 0x000000e10e17c211 */ /* 0x000fc400008f0c0c */
[----:B---3--:R-:W-:Y:S01]  /*2960*/  @!P5 LEA R6, P1, R20, R6, 0x1 ;  /* 0x000000061406d211 */ /* 0x008fe200078208ff */
[----:B------:R-:W-:Y:S01]  /*2970*/  @!P3 IMAD.X R12, R87, 0x1, R12, P0 ;  /* 0x00000001570cb824 */ /* 0x000fe200000e060c */
[----:B------:R-:W-:Y:S01]  /*2980*/  @!P3 LEA R14, P0, R8, R226, 0x1 ;  /* 0x000000e2080eb211 */ /* 0x000fe200078008ff */
[----:B------:R-:W-:Y:S01]  /*2990*/  IMAD R17, R19, R5, R17 ;  /* 0x0000000513117224 */ /* 0x000fe200078e0211 */
[----:B------:R-:W-:Y:S02]  /*29a0*/  @!P5 LEA.HI.X R7, R20, R7, R9, 0x1, P1 ;  /* 0x000000071407d211 */ /* 0x000fe400008f0c09 */
[----:B------:R-:W-:Y:S01]  /*29b0*/  @!P3 LEA.HI.X R15, R8, R225, R12, 0x1, P0 ;  /* 0x000000e1080fb211 */ /* 0x000fe200000f0c0c */
[----:B------:R-:W-:Y:S01]  /*29c0*/  IMAD.WIDE.U32 R16, R0, UR6, R16 ;  /* 0x0000000600107c25 */ /* 0x000fe2000f8e0010 */
[----:B------:R-:W2:Y:S01]  /*29d0*/  LDCU.64 UR6, c[0x0][0x390] ;  /* 0x00007200ff0677ac */ /* 0x000ea20008000a00 */
[----:B------:R-:W-:Y:S01]  /*29e0*/  @!P5 LDGSTS.E.BYPASS.LTC128B.128 [R232+0x3800], desc[UR16][R6.64] ;  /* 0x0380000006e8dfae */ /* 0x000fe2000b981a10 */
[C---:B------:R-:W-:Y:S01]  /*29f0*/  SHF.L.U64.HI R0, R4.reuse, 0x5, R5 ;  /* 0x0000000504007819 */ /* 0x040fe20000010205 */
[----:B------:R-:W-:Y:S01]  /*2a00*/  IMAD.IADD R18, R17, 0x1, R18 ;  /* 0x0000000111127824 */ /* 0x000fe200078e0212 */
[----:B------:R-:W-:Y:S01]  /*2a10*/  LOP3.LUT P6, RZ, R169, 0x4, RZ, 0xc0, !PT ;  /* 0x00000004a9ff7812 */ /* 0x000fe200078cc0ff */
[----:B------:R3:W-:Y:S03]  /*2a20*/  @!P5 LDGSTS.E.BYPASS.LTC128B.128 [R232+0x7800], desc[UR16][R6.64+0x80] ;  /* 0x0780008006e8dfae */ /* 0x0007e6000b981a10 */
[----:B------:R-:W-:Y:S01]  /*2a30*/  SEL R97, R97, 0xffffffe0, !P6 ;  /* 0xffffffe061617807 */ /* 0x000fe20007000000 */
[----:B------:R-:W-:Y:S04]  /*2a40*/  @!P4 LDGSTS.E.BYPASS.LTC128B.128 [R232+0x8000], desc[UR16][R22.64] ;  /* 0x0800000016e8cfae */ /* 0x000fe8000b981a10 */
[----:B------:R4:W-:Y:S01]  /*2a50*/  @!P4 LDGSTS.E.BYPASS.LTC128B.128 [R232+0x9000], desc[UR16][R22.64+0x80] ;  /* 0x0900008016e8cfae */ /* 0x0009e2000b981a10 */
[----:B-1----:R-:W-:-:S03]  /*2a60*/  IMAD.SHL.U32 R10, R4, 0x20, RZ ;  /* 0x00000020040a7824 */ /* 0x002fc600078e00ff */
[----:B------:R-:W-:Y:S01]  /*2a70*/  @!P3 LDGSTS.E.BYPASS.LTC128B.128 [R232+0x8800], desc[UR16][R14.64] ;  /* 0x088000000ee8bfae */ /* 0x000fe2000b981a10 */
[----:B--2---:R-:W-:Y:S01]  /*2a80*/  LEA R224, P1, R16, UR6, 0x1 ;  /* 0x0000000610e07c11 */ /* 0x004fe2000f8208ff */
[-C--:B------:R-:W-:Y:S02]  /*2a90*/  IMAD.WIDE.U32 R10, R10, R81.reuse, RZ ;  /* 0x000000510a0a7225 */ /* 0x080fe400078e00ff */
[----:B------:R-:W-:Y:S01]  /*2aa0*/  @!P3 LDGSTS.E.BYPASS.LTC128B.128 [R232+0x9800], desc[UR16][R14.64+0x80] ;  /* 0x098000800ee8bfae */ /* 0x000fe2000b981a10 */
[----:B------:R-:W-:Y:S02]  /*2ab0*/  LEA.HI.X R223, R16, UR7, R18, 0x1, P1 ;  /* 0x0000000710df7c11 */ /* 0x000fe400088f0c12 */
[----:B------:R-:W-:Y:S01]  /*2ac0*/  @!P4 LEA R8, P1, R10, R224, 0x1 ;  /* 0x000000e00a08c211 */ /* 0x000fe200078208ff */
[----:B------:R-:W0:Y:S01]  /*2ad0*/  LDGDEPBAR ;  /* 0x00000000000079af */ /* 0x000e220000000000 */
[----:B---3--:R-:W-:Y:S01]  /*2ae0*/  IMAD R7, R0, R81, RZ ;  /* 0x0000005100077224 */ /* 0x008fe200078e02ff */
[----:B------:R-:W-:Y:S01]  /*2af0*/  @!P2 LEA R6, P0, R4, R10, 0x4 ;  /* 0x0000000a0406a211 */ /* 0x000fe200078020ff */
[----:B------:R-:W-:-:S02]  /*2b00*/  IMAD.SHL.U32 R0, R169, 0x40, RZ ;  /* 0x00000040a9007824 */ /* 0x000fc400078e00ff */
[----:B------:R-:W-:-:S03]  /*2b10*/  IMAD.IADD R7, R11, 0x1, R7 ;  /* 0x000000010b077824 */ /* 0x000fc600078e0207 */
[----:B------:R-:W-:Y:S02]  /*2b20*/  LOP3.LUT R170, R0, 0x1c0, RZ, 0xc0, !PT ;  /* 0x000001c000aa7812 */ /* 0x000fe400078ec0ff */
[----:B------:R-:W-:Y:S02]  /*2b30*/  @!P2 LEA.HI.X R4, R4, R7, R5, 0x4, P0 ;  /* 0x000000070404a211 */ /* 0x000fe400000f2405 */
[----:B------:R-:W-:Y:S02]  /*2b40*/  LOP3.LUT R170, R170, 0x38, R181, 0xf8, !PT ;  /* 0x00000038aaaa7812 */ /* 0x000fe400078ef8b5 */
[----:B------:R-:W-:Y:S02]  /*2b50*/  @!P4 LEA.HI.X R9, R10, R223, R7, 0x1, P1 ;  /* 0x000000df0a09c211 */ /* 0x000fe400008f0c07 */
[----:B------:R-:W-:Y:S01]  /*2b60*/  LOP3.LUT R7, R0, 0x200, RZ, 0xc0, !PT ;  /* 0x0000020000077812 */ /* 0x000fe200078ec0ff */
[----:B------:R-:W-:-:S04]  /*2b70*/  DEPBAR.LE SB0, 0x0 ;  /* 0x000080000000791a */ /* 0x000fc80000000000 */
[----:B------:R-:W-:Y:S01]  /*2b80*/  BAR.SYNC.DEFER_BLOCKING 0x0 ;  /* 0x0000000000007b1d */ /* 0x000fe20000010000 */
[----:B------:R-:W-:Y:S02]  /*2b90*/  LOP3.LUT R80, R170, 0x8, R93, 0x78, !PT ;  /* 0x00000008aa507812 */ /* 0x000fe400078e785d */
[----:B------:R-:W-:Y:S02]  /*2ba0*/  @!P2 LEA R10, P0, R6, R224, 0x1 ;  /* 0x000000e0060aa211 */ /* 0x000fe400078008ff */
[----:B------:R-:W-:Y:S02]  /*2bb0*/  LOP3.LUT R101, R0, 0x400, RZ, 0xc0, !PT ;  /* 0x0000040000657812 */ /* 0x000fe400078ec0ff */
[----:B------:R-:W-:Y:S02]  /*2bc0*/  LOP3.LUT R5, R170, 0x8, R169, 0x78, !PT ;  /* 0x00000008aa057812 */ /* 0x000fe400078e78a9 */
[----:B------:R-:W-:Y:S02]  /*2bd0*/  IADD3 R100, PT, PT, R80, R7, R100 ;  /* 0x0000000750647210 */ /* 0x000fe40007ffe064 */
[----:B------:R-:W-:Y:S01]  /*2be0*/  @!P2 LEA.HI.X R11, R6, R223, R4, 0x1, P0 ;  /* 0x000000df060ba211 */ /* 0x000fe200000f0c04 */
[----:B------:R-:W-:Y:S01]  /*2bf0*/  IMAD R101, R5, 0x2, R101 ;  /* 0x0000000205657824 */ /* 0x000fe200078e0265 */
[----:B------:R-:W-:-:S02]  /*2c00*/  LEA R100, R100, UR5, 0x1 ;  /* 0x0000000564647c11 */ /* 0x000fc4000f8e08ff */
[----:B------:R-:W-:Y:S01]  /*2c10*/  LOP3.LUT P0, RZ, R169, 0x2, RZ, 0xc0, !PT ;  /* 0x00000002a9ff7812 */ /* 0x000fe2000780c0ff */
[----:B------:R-:W-:Y:S01]  /*2c20*/  VIADD R204, R101, UR5 ;  /* 0x0000000565cc7c36 */ /* 0x000fe20008000000 */
[----:B------:R-:W-:Y:S01]  /*2c30*/  LOP3.LUT R93, R93, 0x1f0, RZ, 0xc0, !PT ;  /* 0x000001f05d5d7812 */ /* 0x000fe200078ec0ff */
[----:B------:R-:W-:Y:S01]  /*2c40*/  IMAD R96, R97, 0x2, R100 ;  /* 0x0000000261607824 */ /* 0x000fe200078e0264 */
[----:B------:R-:W-:Y:S01]  /*2c50*/  SEL R95, R95, 0xfffffff0, !P0 ;  /* 0xfffffff05f5f7807 */ /* 0x000fe20004000000 */
[----:B------:R-:W-:Y:S01]  /*2c60*/  IMAD R97, R97, 0x2, R204 ;  /* 0x0000000261617824 */ /* 0x000fe200078e02cc */
[----:B------:R-:W-:Y:S01]  /*2c70*/  IADD3 R92, PT, PT, R93, 0x1, R92 ;  /* 0x000000015d5c7810 */ /* 0x000fe20007ffe05c */
[----:B------:R-:W-:Y:S01]  /*2c80*/  @!PT LDS RZ, [RZ] ;  /* 0x00000000fffff984 */ /* 0x000fe20000000800 */
[----:B------:R-:W-:Y:S01]  /*2c90*/  @!PT LDS RZ, [RZ] ;  /* 0x00000000fffff984 */ /* 0x000fe20000000800 */
[----:B------:R-:W-:Y:S01]  /*2ca0*/  @!PT LDS RZ, [RZ] ;  /* 0x00000000fffff984 */ /* 0x000fe20000000800 */
[----:B------:R-:W-:Y:S02]  /*2cb0*/  @!P4 LDGSTS.E.BYPASS.LTC128B.128 [R232+0xa000], desc[UR16][R8.64] ;  /* 0x0a00000008e8cfae */ /* 0x000fe4000b981a10 */
[C---:B------:R-:W-:Y:S02]  /*2cc0*/  IMAD R99, R95.reuse, 0x2, R204 ;  /* 0x000000025f637824 */ /* 0x040fe400078e02cc */
[C---:B------:R-:W-:Y:S01]  /*2cd0*/  IMAD R98, R95.reuse, 0x2, R100 ;  /* 0x000000025f627824 */ /* 0x040fe200078e0264 */
[----:B------:R-:W-:Y:S01]  /*2ce0*/  @!P4 LDGSTS.E.BYPASS.LTC128B.128 [R232+0xb000], desc[UR16][R8.64+0x80] ;  /* 0x0b00008008e8cfae */ /* 0x000fe2000b981a10 */
[----:B------:R-:W-:-:S02]  /*2cf0*/  IMAD R94, R95, 0x2, R96 ;  /* 0x000000025f5e7824 */ /* 0x000fc400078e0260 */
[----:B------:R-:W-:Y:S01]  /*2d00*/  IMAD R95, R95, 0x2, R97 ;  /* 0x000000025f5f7824 */ /* 0x000fe200078e0261 */
        /* <DEDUP_REMOVED lines=8> */
[----:B------:R1:W-:Y:S04]  /*2d90*/  @!P2 LDGSTS.E.BYPASS.LTC128B.128 [R232+0xb800], desc[UR16][R10.64+0x80] ;  /* 0x0b8000800ae8afae */ /* 0x0003e8000b981a10 */
[----:B------:R-:W-:Y:S04]  /*2da0*/  LDSM.16.M88.4 R28, [R101+UR5+0x8000] ;  /* 0x00800005651c783b */ /* 0x000fe80008000200 */
[----:B----4-:R-:W2:Y:S04]  /*2db0*/  LDSM.16.M88.4 R20, [R100+0x2000] ;  /* 0x002000006414783b */ /* 0x010ea80000000200 */
[----:B------:R-:W3:Y:S04]  /*2dc0*/  LDSM.16.M88.4 R60, [R100] ;  /* 0x00000000643c783b */ /* 0x000ee80000000200 */
[----:B------:R-:W-:Y:S04]  /*2dd0*/  LDSM.16.M88.4 R56, [R99+0x8000] ;  /* 0x008000006338783b */ /* 0x000fe80000000200 */
[----:B------:R-:W-:Y:S04]  /*2de0*/  LDSM.16.M88.4 R4, [R98+0x2000] ;  /* 0x002000006204783b */ /* 0x000fe80000000200 */
[----:B------:R-:W-:Y:S04]  /*2df0*/  LDSM.16.M88.4 R44, [R99+0x8800] ;  /* 0x00880000632c783b */ /* 0x000fe80000000200 */
[----:B-1----:R-:W1:Y:S04]  /*2e00*/  LDSM.16.M88.4 R8, [R101+UR5+0x8800] ;  /* 0x008800056508783b */ /* 0x002e680008000200 */
[----:B------:R-:W4:Y:S04]  /*2e10*/  LDSM.16.M88.4 R16, [R98] ;  /* 0x000000006210783b */ /* 0x000f280000000200 */
[----:B------:R-:W-:Y:S04]  /*2e20*/  LDSM.16.M88.4 R12, [R96+0x2000] ;  /* 0x00200000600c783b */ /* 0x000fe80000000200 */
[----:B------:R-:W5:Y:S04]  /*2e30*/  LDSM.16.M88.4 R72, [R97+0x8000] ;  /* 0x008000006148783b */ /* 0x000f680000000200 */
[----:B------:R-:W5:Y:S01]  /*2e40*/  LDSM.16.M88.4 R68, [R97+0x8800] ;  /* 0x008800006144783b */ /* 0x000f620000000200 */
[C---:B--2---:R-:W-:Y:S03]  /*2e50*/  HMMA.16816.F32 R36, R20.reuse, R28, RZ ;  /* 0x0000001c1424723c */ /* 0x044fe600000018ff */
[----:B------:R-:W-:Y:S04]  /*2e60*/  LDSM.16.M88.4 R76, [R95+0x8000] ;  /* 0x008000005f4c783b */ /* 0x000fe80000000200 */
[----:B------:R-:W-:Y:S01]  /*2e70*/  LDSM.16.M88.4 R52, [R95+0x8800] ;  /* 0x008800005f34783b */ /* 0x000fe20000000200 */
[----:B------:R-:W-:Y:S03]  /*2e80*/  HMMA.16816.F32 R32, R20, R30, RZ ;  /* 0x0000001e1420723c */ /* 0x000fe600000018ff */
[----:B------:R-:W-:Y:S04]  /*2e90*/  LDSM.16.M88.4 R48, [R94] ;  /* 0x000000005e30783b */ /* 0x000fe80000000200 */
[----:B------:R-:W0:Y:S01]  /*2ea0*/  LDGDEPBAR ;  /* 0x00000000000079af */ /* 0x000e220000000000 */
[----:B---3--:R-:W-:Y:S08]  /*2eb0*/  HMMA.16816.F32 R40, R60, R28, RZ ;  /* 0x0000001c3c28723c */ /* 0x008ff000000018ff */
[C---:B-1----:R-:W-:Y:S08]  /*2ec0*/  HMMA.16816.F32 R24, R20.reuse, R8, RZ ;  /* 0x000000081418723c */ /* 0x042ff000000018ff */
[----:B------:R-:W-:Y:S08]  /*2ed0*/  HMMA.16816.F32 R20, R20, R10, RZ ;  /* 0x0000000a1414723c */ /* 0x000ff000000018ff */
        /* <DEDUP_REMOVED lines=8> */
[----:B------:R-:W2:Y:S07]  /*2f60*/  LDSM.16.M88.4 R4, [R94+0x2000] ;  /* 0x002000005e04783b */ /* 0x000eae0000000200 */
[C---:B----4-:R-:W-:Y:S08]  /*2f70*/  HMMA.16816.F32 R40, R16.reuse, R56, R40 ;  /* 0x000000381028723c */ /* 0x050ff00000001828 */
[C---:B------:R-:W-:Y:S01]  /*2f80*/  HMMA.16816.F32 R28, R16.reuse, R58, R28 ;  /* 0x0000003a101c723c */ /* 0x040fe2000000181c */
[----:B------:R-:W-:Y:S07]  /*2f90*/  LDSM.16.M88.4 R56, [R101+UR5+0x9000] ;  /* 0x009000056538783b */ /* 0x000fee0008000200 */
[C---:B------:R-:W-:Y:S08]  /*2fa0*/  HMMA.16816.F32 R64, R16.reuse, R44, R64 ;  /* 0x0000002c1040723c */ /* 0x040ff00000001840 */
[----:B------:R-:W-:Y:S01]  /*2fb0*/  HMMA.16816.F32 R60, R16, R46, R60 ;  /* 0x0000002e103c723c */ /* 0x000fe2000000183c */
[----:B------:R-:W3:Y:S04]  /*2fc0*/  LDSM.16.M88.4 R44, [R100+0x6000] ;  /* 0x00600000642c783b */ /* 0x000ee80000000200 */
[----:B------:R-:W4:Y:S03]  /*2fd0*/  LDSM.16.M88.4 R16, [R101+UR5+0x9800] ;  /* 0x009800056510783b */ /* 0x000f260008000200 */
[C---:B-----5:R-:W-:Y:S08]  /*2fe0*/  HMMA.16816.F32 R36, R12.reuse, R72, R36 ;  /* 0x000000480c24723c */ /* 0x060ff00000001824 */
[C---:B------:R-:W-:Y:S08]  /*2ff0*/  HMMA.16816.F32 R24, R12.reuse, R68, R24 ;  /* 0x000000440c18723c */ /* 0x040ff00000001818 */
[C---:B------:R-:W-:Y:S08]  /*3000*/  HMMA.16816.F32 R32, R12.reuse, R74, R32 ;  /* 0x0000004a0c20723c */ /* 0x040ff00000001820 */
[----:B------:R-:W-:Y:S01]  /*3010*/  HMMA.16816.F32 R20, R12, R70, R20 ;  /* 0x000000460c14723c */ /* 0x000fe20000001814 */
[----:B------:R-:W5:Y:S07]  /*3020*/  LDSM.16.M88.4 R12, [R100+0x4000] ;  /* 0x00400000640c783b */ /* 0x000f6e0000000200 */
[C---:B-1----:R-:W-:Y:S08]  /*3030*/  HMMA.16816.F32 R40, R8.reuse, R72, R40 ;  /* 0x000000480828723c */ /* 0x042ff00000001828 */
[C---:B------:R-:W-:Y:S01]  /*3040*/  HMMA.16816.F32 R28, R8.reuse, R74, R28 ;  /* 0x0000004a081c723c */ /* 0x040fe2000000181c */
[----:B------:R-:W-:Y:S07]  /*3050*/  LDSM.16.M88.4 R72, [R98+0x4000] ;  /* 0x004000006248783b */ /* 0x000fee0000000200 */
        /* <DEDUP_REMOVED lines=15> */
[C---:B---3--:R-:W-:Y:S08]  /*3150*/  HMMA.16816.F32 R36, R44.reuse, R56, R36 ;  /* 0x000000382c24723c */ /* 0x048ff00000001824 */
[C---:B------:R-:W-:Y:S08]  /*3160*/  HMMA.16816.F32 R32, R44.reuse, R58, R32 ;  /* 0x0000003a2c20723c */ /* 0x040ff00000001820 */
[C---:B----4-:R-:W-:Y:S08]  /*3170*/  HMMA.16816.F32 R24, R44.reuse, R16, R24 ;  /* 0x000000102c18723c */ /* 0x050ff00000001818 */
[----:B------:R-:W-:Y:S01]  /*3180*/  HMMA.16816.F32 R20, R44, R18, R20 ;  /* 0x000000122c14723c */ /* 0x000fe20000001814 */
[----:B------:R-:W2:Y:S07]  /*3190*/  LDSM.16.M88.4 R44, [R97+0x9800] ;  /* 0x00980000612c783b */ /* 0x000eae0000000200 */
[C---:B-----5:R-:W-:Y:S08]  /*31a0*/  HMMA.16816.F32 R40, R12.reuse, R56, R40 ;  /* 0x000000380c28723c */ /* 0x060ff00000001828 */
[C---:B------:R-:W-:Y:S01]  /*31b0*/  HMMA.16816.F32 R28, R12.reuse, R58, R28 ;  /* 0x0000003a0c1c723c */ /* 0x040fe2000000181c */
[----:B------:R-:W3:Y:S07]  /*31c0*/  LDSM.16.M88.4 R56, [R96+0x4000] ;  /* 0x004000006038783b */ /* 0x000eee0000000200 */
        /* <DEDUP_REMOVED lines=10> */
[----:B------:R-:W-:Y:S01]  /*3270*/  HMMA.16816.F32 R28, R72, R10, R28 ;  /* 0x0000000a481c723c */ /* 0x000fe2000000181c */
[----:B------:R-:W4:Y:S01]  /*3280*/  LDSM.16.M88.4 R8, [R94+0x4000] ;  /* 0x004000005e08783b */ /* 0x000f220000000200 */
[----:B------:R-:W-:-:S06]  /*3290*/  DEPBAR.LE SB0, 0x0 ;  /* 0x000080000000791a */ /* 0x000fcc0000000000 */
[C---:B------:R-:W-:Y:S08]  /*32a0*/  HMMA.16816.F32 R64, R72.reuse, R68, R64 ;  /* 0x000000444840723c */ /* 0x040ff00000001840 */
[----:B------:R-:W-:Y:S08]  /*32b0*/  HMMA.16816.F32 R60, R72, R70, R60 ;  /* 0x00000046483c723c */ /* 0x000ff0000000183c */
[C---:B--2---:R-:W-:Y:S08]  /*32c0*/  HMMA.16816.F32 R20, R52.reuse, R46, R20 ;  /* 0x0000002e3414723c */ /* 0x044ff00000001814 */
[C---:B------:R-:W-:Y:S08]  /*32d0*/  HMMA.16816.F32 R36, R52.reuse, R48, R36 ;  /* 0x000000303424723c */ /* 0x040ff00000001824 */
[----:B------:R-:W-:Y:S08]  /*32e0*/  HMMA.16816.F32 R32, R52, R50, R32 ;  /* 0x000000323420723c */ /* 0x000ff00000001820 */
[C---:B---3--:R-:W-:Y:S08]  /*32f0*/  HMMA.16816.F32 R40, R56.reuse, R48, R40 ;  /* 0x000000303828723c */ /* 0x048ff00000001828 */
[----:B------:R-:W-:Y:S08]  /*3300*/  HMMA.16816.F32 R28, R56, R50, R28 ;  /* 0x00000032381c723c */ /* 0x000ff0000000181c */
[-C--:B------:R-:W-:Y:S08]  /*3310*/  HMMA.16816.F32 R24, R52, R44.reuse, R24 ;  /* 0x0000002c3418723c */ /* 0x080ff00000001818 */
[C---:B------:R-:W-:Y:S08]  /*3320*/  HMMA.16816.F32 R64, R56.reuse, R44, R64 ;  /* 0x0000002c3840723c */ /* 0x040ff00000001840 */
[----:B------:R-:W-:Y:S08]  /*3330*/  HMMA.16816.F32 R60, R56, R46, R60 ;  /* 0x0000002e383c723c */ /* 0x000ff0000000183c */
[C---:B-1----:R-:W-:Y:S08]  /*3340*/  HMMA.16816.F32 R44, R12.reuse, R6, R20 ;  /* 0x000000060c2c723c */ /* 0x042ff00000001814 */
[C---:B------:R-:W-:Y:S08]  /*3350*/  HMMA.16816.F32 R36, R12.reuse, R16, R36 ;  /* 0x000000100c24723c */ /* 0x040ff00000001824 */
[----:B------:R-:W-:Y:S08]  /*3360*/  HMMA.16816.F32 R32, R12, R18, R32 ;  /* 0x000000120c20723c */ /* 0x000ff00000001820 */
[C---:B----4-:R-:W-:Y:S08]  /*3370*/  HMMA.16816.F32 R20, R8.reuse, R16, R40 ;  /* 0x000000100814723c */ /* 0x050ff00000001828 */
[----:B------:R-:W-:Y:S01]  /*3380*/  HMMA.16816.F32 R16, R8, R18, R28 ;  /* 0x000000120810723c */ /* 0x000fe2000000181c */
[----:B------:R-:W-:Y:S01]  /*3390*/  SHF.R.U32.HI R28, RZ, 0x2, R169 ;  /* 0x00000002ff1c7819 */ /* 0x000fe200000116a9 */
[----:B------:R-:W1:Y:S03]  /*33a0*/  LDC R29, c[0x0][0x3e0] ;  /* 0x0000f800ff1d7b82 */ /* 0x000e660000000800 */
[----:B------:R-:W-:-:S03]  /*33b0*/  LOP3.LUT R28, R28, 0x7, RZ, 0xc0, !PT ;  /* 0x000000071c1c7812 */ /* 0x000fc600078ec0ff */
[----:B------:R-:W-:Y:S01]  /*33c0*/  HMMA.16816.F32 R24, R12, R4, R24 ;  /* 0x000000040c18723c */ /* 0x000fe20000001818 */
[----:B------:R-:W-:-:S04]  /*33d0*/  IADD3 R92, PT, PT, R92, -UR20, R28 ;  /* 0x800000145c5c7c10 */ /* 0x000fc8000fffe01c */
[----:B------:R-:W-:-:S03]  /*33e0*/  IADD3 R91, PT, PT, R92, R91, R84 ;  /* 0x0000005b5c5b7210 */ /* 0x000fc60007ffe054 */
[C---:B------:R-:W-:Y:S01]  /*33f0*/  HMMA.16816.F32 R12, R8.reuse, R4, R64 ;  /* 0x00000004080c723c */ /* 0x040fe20000001840 */
[----:B------:R-:W-:Y:S01]  /*3400*/  IMAD.U32 R4, RZ, RZ, UR13 ;  /* 0x0000000dff047e24 */ /* 0x000fe2000f8e00ff */
[C-C-:B------:R-:W-:Y:S02]  /*3410*/  VIADDMNMX R212, R91.reuse, 0x40, R84.reuse, PT ;  /* 0x000000405bd47846 */ /* 0x140fe40003800154 */
[----:B------:R-:W-:Y:S01]  /*3420*/  VIADDMNMX R171, R91, 0x48, R84, PT ;  /* 0x000000485bab7846 */ /* 0x000fe20003800154 */
[----:B------:R-:W-:Y:S01]  /*3430*/  BAR.SYNC.DEFER_BLOCKING 0x0 ;  /* 0x0000000000007b1d */ /* 0x000fe20000010000 */
[----:B------:R-:W-:Y:S01]  /*3440*/  ISETP.NE.AND P5, PT, R4, 0x1, PT ;  /* 0x000000010400780c */ /* 0x000fe20003fa5270 */
[----:B------:R-:W-:Y:S01]  /*3450*/  IMAD R4, R81, 0x20, R164 ;  /* 0x0000002051047824 */ /* 0x000fe200078e02a4 */
[----:B------:R-:W-:Y:S01]  /*3460*/  HMMA.16816.F32 R8, R8, R6, R60 ;  /* 0x000000060808723c */ /* 0x000fe2000000183c */
[----:B------:R-:W-:Y:S02]  /*3470*/  SHF.R.U32.HI R5, RZ, 0x5, R169 ;  /* 0x00000005ff057819 */ /* 0x000fe400000116a9 */
[C---:B------:R-:W-:Y:S01]  /*3480*/  VIADD R52, R4.reuse, 0x1 ;  /* 0x0000000104347836 */ /* 0x040fe20000000000 */
[CC--:B------:R-:W-:Y:S01]  /*3490*/  ISETP.GE.AND P4, PT, R4.reuse, R212.reuse, PT ;  /* 0x000000d40400720c */ /* 0x0c0fe20003f86270 */
[C---:B------:R-:W-:Y:S01]  /*34a0*/  VIADD R30, R4.reuse, 0x8 ;  /* 0x00000008041e7836 */ /* 0x040fe20000000000 */
[C---:B------:R-:W-:Y:S01]  /*34b0*/  ISETP.GE.AND P2, PT, R4.reuse, R171, PT ;  /* 0x000000ab0400720c */ /* 0x040fe20003f46270 */
[----:B------:R-:W-:Y:S01]  /*34c0*/  VIADD R28, R4, 0x10 ;  /* 0x00000010041c7836 */ /* 0x000fe20000000000 */
[----:B------:R-:W-:Y:S01]  /*34d0*/  FSEL R7, R36, -INF , !P4 ;  /* 0xff80000024077808 */ /* 0x000fe20006000000 */
[----:B------:R-:W-:Y:S01]  /*34e0*/  VIADD R36, R4, 0x9 ;  /* 0x0000000904247836 */ /* 0x000fe20000000000 */
[-C--:B------:R-:W-:Y:S01]  /*34f0*/  ISETP.GE.AND P3, PT, R52, R212.reuse, PT ;  /* 0x000000d43400720c */ /* 0x080fe20003f66270 */
[----:B------:R-:W-:Y:S01]  /*3500*/  VIADD R31, R4, 0x11 ;  /* 0x00000011041f7836 */ /* 0x000fe20000000000 */
[----:B------:R-:W-:Y:S01]  /*3510*/  FSEL R38, R38, -INF , !P2 ;  /* 0xff80000026267808 */ /* 0x000fe20005000000 */
[----:B------:R-:W-:Y:S01]  /*3520*/  IMAD R216, R216, 0x8, R5 ;  /* 0x00000008d8d87824 */ /* 0x000fe200078e0205 */
[----:B------:R-:W-:-:S02]  /*3530*/  ISETP.GE.AND P4, PT, R30, R212, PT ;  /* 0x000000d41e00720c */ /* 0x000fc40003f86270 */
[-C--:B------:R-:W-:Y:S01]  /*3540*/  ISETP.GE.AND P2, PT, R30, R171.reuse, PT ;  /* 0x000000ab1e00720c */ /* 0x080fe20003f46270 */
[----:B------:R-:W-:Y:S01]  /*3550*/  VIADD R176, R216, 0x4 ;  /* 0x00000004d8b07836 */ /* 0x000fe20000000000 */
[----:B------:R-:W-:Y:S02]  /*3560*/  FSEL R40, R37, -INF , !P3 ;  /* 0xff80000025287808 */ /* 0x000fe40005800000 */
[-C--:B------:R-:W-:Y:S02]  /*3570*/  ISETP.GE.AND P3, PT, R36, R212.reuse, PT ;  /* 0x000000d42400720c */ /* 0x080fe40003f66270 */
[----:B------:R-:W-:Y:S02]  /*3580*/  ISETP.GE.AND P1, PT, R52, R171, PT ;  /* 0x000000ab3400720c */ /* 0x000fe40003f26270 */
[----:B------:R-:W-:Y:S01]  /*3590*/  FSEL R41, R32, -INF , !P4 ;  /* 0xff80000020297808 */ /* 0x000fe20006000000 */
[----:B-1----:R-:W-:Y:S01]  /*35a0*/  IMAD R32, R90, R29, R89 ;  /* 0x0000001d5a207224 */ /* 0x002fe200078e0259 */
[----:B------:R-:W-:Y:S01]  /*35b0*/  FSEL R6, R34, -INF , !P2 ;  /* 0xff80000022067808 */ /* 0x000fe20005000000 */
[----:B------:R-:W-:Y:S01]  /*35c0*/  VIADD R34, R4, 0x18 ;  /* 0x0000001804227836 */ /* 0x000fe20000000000 */
[----:B------:R-:W-:Y:S01]  /*35d0*/  ISETP.GE.AND P4, PT, R28, R212, PT ;  /* 0x000000d41c00720c */ /* 0x000fe20003f86270 */
[----:B------:R-:W-:Y:S01]  /*35e0*/  VIADD R29, R4, 0x19 ;  /* 0x00000019041d7836 */ /* 0x000fe20000000000 */
[----:B------:R-:W-:Y:S01]  /*35f0*/  FSEL R37, R33, -INF , !P3 ;  /* 0xff80000021257808 */ /* 0x000fe20005800000 */
[----:B------:R-:W-:Y:S01]  /*3600*/  IMAD.SHL.U32 R32, R32, 0x20, RZ ;  /* 0x0000002020207824 */ /* 0x000fe200078e00ff */
[----:B------:R-:W-:-:S02]  /*3610*/  FSEL R5, R39, -INF , !P1 ;  /* 0xff80000027057808 */ /* 0x000fc40004800000 */
[-C--:B------:R-:W-:Y:S02]  /*3620*/  ISETP.GE.AND P3, PT, R31, R212.reuse, PT ;  /* 0x000000d41f00720c */ /* 0x080fe40003f66270 */
[----:B------:R-:W-:Y:S02]  /*3630*/  ISETP.GE.AND P1, PT, R36, R171, PT ;  /* 0x000000ab2400720c */ /* 0x000fe40003f26270 */
[----:B------:R-:W-:Y:S02]  /*3640*/  FSEL R24, R24, -INF , !P4 ;  /* 0xff80000018187808 */ /* 0x000fe40006000000 */
[----:B------:R-:W-:Y:S02]  /*3650*/  ISETP.GE.AND P4, PT, R34, R212, PT ;  /* 0x000000d42200720c */ /* 0x000fe40003f86270 */
[----:B------:R-:W-:Y:S02]  /*3660*/  FMNMX3.FTZ R33, R7, R40, R41, !PT ;  /* 0x0000002807217276 */ /* 0x000fe40007810029 */
[----:B------:R-:W-:-:S02]  /*3670*/  FSEL R25, R25, -INF , !P3 ;  /* 0xff80000019197808 */ /* 0x000fc40005800000 */
[----:B------:R-:W-:Y:S02]  /*3680*/  FSEL R35, R35, -INF , !P1 ;  /* 0xff80000023237808 */ /* 0x000fe40004800000 */
[----:B------:R-:W-:Y:S02]  /*3690*/  ISETP.GE.AND P3, PT, R29, R212, PT ;  /* 0x000000d41d00720c */ /* 0x000fe40003f66270 */
[-C--:B------:R-:W-:Y:S02]  /*36a0*/  ISETP.GE.AND P2, PT, R28, R171.reuse, PT ;  /* 0x000000ab1c00720c */ /* 0x080fe40003f46270 */
[----:B------:R-:W-:Y:S02]  /*36b0*/  ISETP.GE.AND P1, PT, R31, R171, PT ;  /* 0x000000ab1f00720c */ /* 0x000fe40003f26270 */
[----:B------:R-:W-:Y:S02]  /*36c0*/  FSEL R44, R44, -INF , !P4 ;  /* 0xff8000002c2c7808 */ /* 0x000fe40006000000 */
[----:B------:R-:W-:-:S02]  /*36d0*/  FMNMX3.FTZ R33, R33, R37, R24, !PT ;  /* 0x0000002521217276 */ /* 0x000fc40007810018 */
[----:B------:R-:W-:Y:S02]  /*36e0*/  FSEL R45, R45, -INF , !P3 ;  /* 0xff8000002d2d7808 */ /* 0x000fe40005800000 */
[----:B------:R-:W-:Y:S02]  /*36f0*/  FSEL R26, R26, -INF , !P2 ;  /* 0xff8000001a1a7808 */ /* 0x000fe40005000000 */
[----:B------:R-:W-:Y:S02]  /*3700*/  FSEL R27, R27, -INF , !P1 ;  /* 0xff8000001b1b7808 */ /* 0x000fe40004800000 */
[----:B------:R-:W-:Y:S02]  /*3710*/  IADD3 R178, P4, P3, R32, R83, R178 ;  /* 0x0000005320b27210 */ /* 0x000fe40007b9e0b2 */
[----:B------:R-:W-:Y:S02]  /*3720*/  SHF.R.S32.HI R39, RZ, 0x1f, R32 ;  /* 0x0000001fff277819 */ /* 0x000fe40000011420 */
[----:B------:R-:W-:-:S02]  /*3730*/  ISETP.GE.AND P2, PT, R34, R171, PT ;  /* 0x000000ab2200720c */ /* 0x000fc40003f46270 */
[----:B------:R-:W-:Y:S02]  /*3740*/  ISETP.GE.AND P1, PT, R29, R171, PT ;  /* 0x000000ab1d00720c */ /* 0x000fe40003f26270 */
[----:B------:R-:W-:Y:S02]  /*3750*/  FMNMX3.FTZ R32, R38, R5, R6, !PT ;  /* 0x0000000526207276 */ /* 0x000fe40007810006 */
[----:B------:R-:W-:Y:S02]  /*3760*/  FMNMX3.FTZ R43, R33, R25, R44, !PT ;  /* 0x00000019212b7276 */ /* 0x000fe4000781002c */
[----:B------:R-:W-:Y:S02]  /*3770*/  FSEL R46, R46, -INF , !P2 ;  /* 0xff8000002e2e7808 */ /* 0x000fe40005000000 */
[----:B------:R-:W-:Y:S02]  /*3780*/  FSEL R47, R47, -INF , !P1 ;  /* 0xff8000002f2f7808 */ /* 0x000fe40004800000 */
[----:B------:R-:W-:-:S02]  /*3790*/  FMNMX3.FTZ R32, R32, R35, R26, !PT ;  /* 0x0000002320207276 */ /* 0x000fc4000781001a */
[----:B------:R-:W-:Y:S01]  /*37a0*/  FMNMX.FTZ R43, R45, R43, !PT ;  /* 0x0000002b2d2b7209 */ /* 0x000fe20007810000 */
[----:B------:R-:W-:Y:S06]  /*37b0*/  @!P5 BRA `(.L_x_1111) ;  /* 0x00000000004cd947 */ /* 0x000fec0003800000 */
[----:B------:R-:W-:-:S04]  /*37c0*/  IMAD.U32 R48, RZ, RZ, UR13 ;  /* 0x0000000dff307e24 */ /* 0x000fc8000f8e00ff */
[----:B------:R-:W-:-:S04]  /*37d0*/  VIADD R48, R48, 0xfffffffe ;  /* 0xfffffffe30307836 */ /* 0x000fc80000000000 */
[-C--:B------:R-:W-:Y:S02]  /*37e0*/  IMAD R85, R85, R48.reuse, RZ ;  /* 0x0000003055557224 */ /* 0x080fe400078e02ff */
[----:B------:R-:W-:-:S05]  /*37f0*/  IMAD.WIDE.U32 R48, R86, R48, RZ ;  /* 0x0000003056307225 */ /* 0x000fca00078e00ff */
[----:B------:R-:W-:Y:S02]  /*3800*/  IADD3 R85, PT, PT, R49, R85, RZ ;  /* 0x0000005531557210 */ /* 0x000fe40007ffe0ff */
[----:B------:R-:W-:Y:S02]  /*3810*/  LEA R50, P2, R48, R226, 0x1 ;  /* 0x000000e230327211 */ /* 0x000fe400078408ff */
[----:B------:R-:W-:Y:S02]  /*3820*/  IADD3 R88, P1, PT, R88, R48, RZ ;  /* 0x0000003058587210 */ /* 0x000fe40007f3e0ff */
[----:B------:R-:W-:-:S03]  /*3830*/  LEA.HI.X R51, R48, R225, R85, 0x1, P2 ;  /* 0x000000e130337211 */ /* 0x000fc600010f0c55 */
[----:B------:R-:W-:Y:S01]  /*3840*/  IMAD.X R85, R87, 0x1, R85, P1 ;  /* 0x0000000157557824 */ /* 0x000fe200008e0655 */
        /* <DEDUP_REMOVED lines=10> */
.L_x_1111:
[----:B------:R-:W-:Y:S01]  /*38f0*/  FMNMX3.FTZ R32, R32, R27, R46, !PT ;  /* 0x0000001b20207276 */ /* 0x000fe2000781002e */
[----:B-1----:R-:W1:Y:S01]  /*3900*/  SHFL.BFLY PT, R48, R43, 0x2, 0x1f ;  /* 0x0c401f002b307f89 */ /* 0x002e6200000e0000 */
[----:B------:R-:W-:Y:S01]  /*3910*/  IMAD.WIDE.U32 R176, R176, -0x326172a9, RZ ;  /* 0xcd9e8d57b0b07825 */ /* 0x000fe200078e00ff */
[----:B------:R-:W-:Y:S01]  /*3920*/  IADD3.X R39, PT, PT, R39, R82, RZ, P4, P3 ;  /* 0x0000005227277210 */ /* 0x000fe200027e64ff */
[----:B------:R-:W-:Y:S01]  /*3930*/  UIADD3 UR26, UPT, UPT, UR19, -0x4498517b, URZ ;  /* 0xbb67ae85131a7890 */ /* 0x000fe2000fffe0ff */
[----:B------:R-:W-:Y:S01]  /*3940*/  FMNMX.FTZ R32, R47, R32, !PT ;  /* 0x000000202f207209 */ /* 0x000fe20007810000 */
[----:B------:R-:W-:Y:S01]  /*3950*/  IMAD.WIDE.U32 R178, R178, -0x2daee0ad, RZ ;  /* 0xd2511f53b2b27825 */ /* 0x000fe200078e00ff */
[----:B------:R-:W-:Y:S01]  /*3960*/  LOP3.LUT R236, R39, UR18, R177, 0x96, !PT ;  /* 0x0000001227ec7c12 */ /* 0x000fe2000f8e96b1 */
[----:B------:R-:W-:Y:S01]  /*3970*/  UIADD3 UR7, UPT, UPT, UR18, -0x61c88647, URZ ;  /* 0x9e3779b912077890 */ /* 0x000fe2000fffe0ff */
[----:B------:R-:W-:Y:S01]  /*3980*/  VIMNMX R214, PT, PT, R91, R84, PT ;  /* 0x000000545bd67248 */ /* 0x000fe20003fe0100 */
[----:B------:R-:W2:Y:S01]  /*3990*/  SHFL.BFLY PT, R42, R32, 0x2, 0x1f ;  /* 0x0c401f00202a7f89 */ /* 0x000ea200000e0000 */
[----:B------:R-:W-:Y:S01]  /*39a0*/  LOP3.LUT R86, R81, UR19, R179, 0x96, !PT ;  /* 0x0000001351567c12 */ /* 0x000fe2000f8e96b3 */
[----:B------:R-:W-:Y:S01]  /*39b0*/  IMAD.WIDE.U32 R236, R236, -0x2daee0ad, RZ ;  /* 0xd2511f53ecec7825 */ /* 0x000fe200078e00ff */
[----:B------:R-:W-:Y:S01]  /*39c0*/  UIADD3 UR6, UPT, UPT, UR18, 0x3c6ef372, URZ ;  /* 0x3c6ef37212067890 */ /* 0x000fe2000fffe0ff */
[-C--:B------:R-:W-:Y:S01]  /*39d0*/  ISETP.GE.AND P4, PT, R4, R214.reuse, PT ;  /* 0x000000d60400720c */ /* 0x080fe20003f86270 */
[----:B------:R-:W-:Y:S01]  /*39e0*/  UIADD3 UR24, UPT, UPT, UR19, 0x76cf5d0a, URZ ;  /* 0x76cf5d0a13187890 */ /* 0x000fe2000fffe0ff */
[----:B------:R-:W-:Y:S01]  /*39f0*/  IMAD.WIDE.U32 R86, R86, -0x326172a9, RZ ;  /* 0xcd9e8d5756567825 */ /* 0x000fe200078e00ff */
[----:B------:R-:W-:Y:S01]  /*3a00*/  LOP3.LUT R234, R178, UR26, R237, 0x96, !PT ;  /* 0x0000001ab2ea7c12 */ /* 0x000fe2000f8e96ed */
[----:B------:R-:W-:Y:S01]  /*3a10*/  UIADD3 UR22, UPT, UPT, UR19, 0x32370b8f, URZ ;  /* 0x32370b8f13167890 */ /* 0x000fe2000fffe0ff */
[----:B------:R-:W-:Y:S01]  /*3a20*/  FSEL R71, R20, -INF , !P4 ;  /* 0xff80000014477808 */ /* 0x000fe20006000000 */
[----:B------:R-:W-:Y:S01]  /*3a30*/  UIADD3 UR23, UPT, UPT, UR18, -0x255992d5, URZ ;  /* 0xdaa66d2b12177890 */ /* 0x000fe2000fffe0ff */
[----:B------:R-:W-:Y:S01]  /*3a40*/  LOP3.LUT R33, R176, UR7, R87, 0x96, !PT ;  /* 0x00000007b0217c12 */ /* 0x000fe2000f8e9657 */
[----:B------:R-:W-:Y:S01]  /*3a50*/  IMAD.WIDE.U32 R234, R234, -0x326172a9, RZ ;  /* 0xcd9e8d57eaea7825 */ /* 0x000fe200078e00ff */
[----:B------:R-:W3:Y:S01]  /*3a60*/  LDCU UR25, c[0x0][0x45c] ;  /* 0x00008b80ff1977ac */ /* 0x000ee20008000800 */
[----:B------:R-:W-:Y:S01]  /*3a70*/  ISETP.GE.AND P4, PT, R36, R214, PT ;  /* 0x000000d62400720c */ /* 0x000fe20003f86270 */
[----:B------:R-:W4:Y:S01]  /*3a80*/  LDC R196, c[0x0][0x4f8] ;  /* 0x00013e00ffc47b82 */ /* 0x000f220000000800 */
[----:B-1----:R-:W-:Y:S01]  /*3a90*/  FMNMX.FTZ R43, R43, R48, !PT ;  /* 0x000000302b2b7209 */ /* 0x002fe20007810000 */
[----:B------:R-:W-:Y:S01]  /*3aa0*/  IMAD.WIDE.U32 R60, R33, -0x2daee0ad, RZ ;  /* 0xd2511f53213c7825 */ /* 0x000fe200078e00ff */
[----:B------:R-:W-:Y:S01]  /*3ab0*/  LOP3.LUT R62, R86, UR6, R235, 0x96, !PT ;  /* 0x00000006563e7c12 */ /* 0x000fe2000f8e96eb */
[----:B------:R-:W-:Y:S01]  /*3ac0*/  UIADD3 UR21, UPT, UPT, UR18, 0x78dde6e4, URZ ;  /* 0x78dde6e412157890 */ /* 0x000fe2000fffe0ff */
[----:B------:R-:W-:Y:S01]  /*3ad0*/  FSEL R55, R17, -INF , !P4 ;  /* 0xff80000011377808 */ /* 0x000fe20006000000 */
[----:B------:R-:W1:Y:S01]  /*3ae0*/  SHFL.BFLY PT, R166, R43, 0x1, 0x1f ;  /* 0x0c201f002ba67f89 */ /* 0x000e6200000e0000 */
[----:B------:R-:W-:Y:S01]  /*3af0*/  UIADD3 UR10, UPT, UPT, UR19, -0x56f99767, URZ ;  /* 0xa9066899130a7890 */ /* 0x000fe2000fffe0ff */
[----:B------:R-:W-:Y:S01]  /*3b00*/  IMAD.WIDE.U32 R62, R62, -0x2daee0ad, RZ ;  /* 0xd2511f533e3e7825 */ /* 0x000fe200078e00ff */
[----:B--2---:R-:W-:Y:S01]  /*3b10*/  FMNMX.FTZ R42, R32, R42, !PT ;  /* 0x0000002a202a7209 */ /* 0x004fe20007810000 */
[----:B------:R-:W-:Y:S01]  /*3b20*/  UIADD3 UR20, UPT, UPT, UR19, -0x126145ec, URZ ;  /* 0xed9eba1413147890 */ /* 0x000fe2000fffe0ff */
[----:B------:R-:W-:Y:S01]  /*3b30*/  LOP3.LUT R32, R236, UR24, R61, 0x96, !PT ;  /* 0x00000018ec207c12 */ /* 0x000fe2000f8e963d */
[----:B------:R-:W-:Y:S01]  /*3b40*/  UIADD3 UR11, UPT, UPT, UR18, 0x1715609d, URZ ;  /* 0x1715609d120b7890 */ /* 0x000fe2000fffe0ff */
[----:B------:R-:W-:Y:S01]  /*3b50*/  LOP3.LUT R60, R60, UR22, R63, 0x96, !PT ;  /* 0x000000163c3c7c12 */ /* 0x000fe2000f8e963f */
[----:B------:R-:W2:Y:S01]  /*3b60*/  SHFL.BFLY PT, R165, R42, 0x1, 0x1f ;  /* 0x0c201f002aa57f89 */ /* 0x000ea200000e0000 */
[-C--:B------:R-:W-:Y:S01]  /*3b70*/  ISETP.GE.AND P4, PT, R34, R214.reuse, PT ;  /* 0x000000d62200720c */ /* 0x080fe20003f86270 */
[----:B------:R-:W-:Y:S01]  /*3b80*/  IMAD.WIDE.U32 R32, R32, -0x326172a9, RZ ;  /* 0xcd9e8d5720207825 */ /* 0x000fe200078e00ff */
[----:B------:R-:W-:Y:S01]  /*3b90*/  VIADDMNMX R213, R91, 0x8, R84, PT ;  /* 0x000000085bd57846 */ /* 0x000fe20003800154 */
[----:B------:R-:W-:Y:S01]  /*3ba0*/  UIADD3 UR8, UPT, UPT, UR19, 0x646e171e, URZ ;  /* 0x646e171e13087890 */ /* 0x000fe2000fffe0ff */
[-C--:B------:R-:W-:Y:S01]  /*3bb0*/  ISETP.GE.AND P3, PT, R52, R214.reuse, PT ;  /* 0x000000d63400720c */ /* 0x080fe20003f66270 */
[----:B------:R-:W-:Y:S01]  /*3bc0*/  IMAD.WIDE.U32 R60, R60, -0x326172a9, RZ ;  /* 0xcd9e8d573c3c7825 */ /* 0x000fe200078e00ff */
[----:B------:R-:W-:Y:S01]  /*3bd0*/  LOP3.LUT R33, R234, UR23, R33, 0x96, !PT ;  /* 0x00000017ea217c12 */ /* 0x000fe2000f8e9621 */
[----:B------:R-:W-:Y:S01]  /*3be0*/  UIADD3 UR9, UPT, UPT, UR18, -0x4ab325aa, URZ ;  /* 0xb54cda5612097890 */ /* 0x000fe2000fffe0ff */
[----:B------:R-:W-:Y:S01]  /*3bf0*/  ISETP.GE.AND P2, PT, R30, R214, PT ;  /* 0x000000d61e00720c */ /* 0x000fe20003f46270 */
[----:B------:R-:W-:Y:S01]  /*3c00*/  IMAD.WIDE.U32 R216, R216, -0x326172a9, RZ ;  /* 0xcd9e8d57d8d87825 */ /* 0x000fe200078e00ff */
[----:B------:R-:W-:-:S02]  /*3c10*/  LOP3.LUT R32, R32, UR21, R61, 0x96, !PT ;  /* 0x0000001520207c12 */ /* 0x000fc4000f8e963d */
[----:B------:R-:W-:Y:S01]  /*3c20*/  FSEL R203, R8, -INF , !P4 ;  /* 0xff80000008cb7808 */ /* 0x000fe20006000000 */
[----:B------:R-:W-:Y:S01]  /*3c30*/  IMAD.WIDE.U32 R50, R33, -0x2daee0ad, RZ ;  /* 0xd2511f5321327825 */ /* 0x000fe200078e00ff */
[----:B------:R-:W-:Y:S02]  /*3c40*/  ISETP.GE.AND P4, PT, R36, R213, PT ;  /* 0x000000d52400720c */ /* 0x000fe40003f86270 */
[----:B-1----:R-:W-:Y:S01]  /*3c50*/  FMNMX.FTZ R166, R43, R166, !PT ;  /* 0x000000a62ba67209 */ /* 0x002fe20007810000 */
[----:B------:R-:W-:Y:S01]  /*3c60*/  IMAD.WIDE.U32 R32, R32, -0x2daee0ad, RZ ;  /* 0xd2511f5320207825 */ /* 0x000fe200078e00ff */
[----:B------:R-:W-:Y:S02]  /*3c70*/  LOP3.LUT R62, R62, UR20, R51, 0x96, !PT ;  /* 0x000000143e3e7c12 */ /* 0x000fe4000f8e9633 */
[----:B------:R-:W-:Y:S01]  /*3c80*/  FSETP.NEU.FTZ.AND P1, PT, R166, -INF , PT ;  /* 0xff800000a600780b */ /* 0x000fe20003f3d000 */
[----:B------:R-:W-:Y:S01]  /*3c90*/  IMAD.MOV.U32 R180, RZ, RZ, 0x20 ;  /* 0x00000020ffb47424 */ /* 0x000fe200078e00ff */
[----:B------:R-:W-:Y:S01]  /*3ca0*/  LOP3.LUT R48, R50, UR10, R33, 0x96, !PT ;  /* 0x0000000a32307c12 */ /* 0x000fe2000f8e9621 */
[----:B---3--:R-:W-:Y:S01]  /*3cb0*/  FMUL.FTZ R33, R166, UR25 ;  /* 0x00000019a6217c20 */ /* 0x008fe20008410000 */
[----:B--2---:R-:W-:Y:S01]  /*3cc0*/  FMNMX.FTZ R165, R42, R165, !PT ;  /* 0x000000a52aa57209 */ /* 0x004fe20007810000 */
[----:B------:R-:W-:Y:S01]  /*3cd0*/  IMAD.WIDE.U32 R62, R62, -0x326172a9, RZ ;  /* 0xcd9e8d573e3e7825 */ /* 0x000fe200078e00ff */
[----:B------:R-:W-:-:S02]  /*3ce0*/  FSEL R70, R21, -INF , !P3 ;  /* 0xff80000015467808 */ /* 0x000fc40005800000 */
[----:B------:R-:W-:Y:S01]  /*3cf0*/  FSEL R33, R33, RZ, P1 ;  /* 0x000000ff21217208 */ /* 0x000fe20000800000 */
[C---:B------:R-:W-:Y:S01]  /*3d00*/  FMUL.FTZ R228, R165.reuse, UR25 ;  /* 0x00000019a5e47c20 */ /* 0x040fe20008410000 */
[----:B------:R-:W-:Y:S02]  /*3d10*/  FSETP.NEU.FTZ.AND P1, PT, R165, -INF , PT ;  /* 0xff800000a500780b */ /* 0x000fe40003f3d000 */
[----:B------:R-:W-:Y:S01]  /*3d20*/  FSEL R69, R16, -INF , !P2 ;  /* 0xff80000010457808 */ /* 0x000fe20005000000 */
[--C-:B------:R-:W-:Y:S01]  /*3d30*/  FFMA.FTZ R195, R24, UR25, -R33.reuse ;  /* 0x0000001918c37c23 */ /* 0x100fe20008010821 */
[-C--:B------:R-:W-:Y:S01]  /*3d40*/  ISETP.GE.AND P3, PT, R28, R214.reuse, PT ;  /* 0x000000d61c00720c */ /* 0x080fe20003f66270 */
[--C-:B------:R-:W-:Y:S01]  /*3d50*/  FFMA.FTZ R194, R25, UR25, -R33.reuse ;  /* 0x0000001919c27c23 */ /* 0x100fe20008010821 */
[-C--:B------:R-:W-:Y:S01]  /*3d60*/  ISETP.GE.AND P2, PT, R31, R214.reuse, PT ;  /* 0x000000d61f00720c */ /* 0x080fe20003f46270 */
[--C-:B------:R-:W-:Y:S01]  /*3d70*/  FFMA.FTZ R193, R44, UR25, -R33.reuse ;  /* 0x000000192cc17c23 */ /* 0x100fe20008010821 */
[----:B------:R-:W-:Y:S01]  /*3d80*/  FSEL R53, R19, -INF , !P4 ;  /* 0xff80000013357808 */ /* 0x000fe20006000000 */
[--C-:B------:R-:W-:Y:S01]  /*3d90*/  FFMA.FTZ R229, R45, UR25, -R33.reuse ;  /* 0x000000192de57c23 */ /* 0x100fe20008010821 */
[----:B------:R-:W-:Y:S01]  /*3da0*/  FSEL R228, R228, RZ, P1 ;  /* 0x000000ffe4e47208 */ /* 0x000fe20000800000 */
[----:B------:R-:W-:Y:S01]  /*3db0*/  MUFU.EX2 R195, R195 ;  /* 0x000000c300c37308 */ /* 0x000fe20000000800 */
[----:B------:R-:W-:Y:S01]  /*3dc0*/  ISETP.GE.AND P4, PT, R29, R214, PT ;  /* 0x000000d61d00720c */ /* 0x000fe20003f86270 */
[----:B------:R-:W-:Y:S01]  /*3dd0*/  FFMA.FTZ R189, R7, UR25, -R33 ;  /* 0x0000001907bd7c23 */ /* 0x000fe20008010821 */
[----:B------:R-:W-:Y:S01]  /*3de0*/  LOP3.LUT R8, R60, UR11, R63, 0x96, !PT ;  /* 0x0000000b3c087c12 */ /* 0x000fe2000f8e963f */
[--C-:B------:R-:W-:Y:S01]  /*3df0*/  FFMA.FTZ R186, R38, UR25, -R228.reuse ;  /* 0x0000001926ba7c23 */ /* 0x100fe200080108e4 */
[-C--:B------:R-:W-:Y:S01]  /*3e00*/  ISETP.GE.AND P1, PT, R4, R213.reuse, PT ;  /* 0x000000d50400720c */ /* 0x080fe20003f26270 */
[----:B------:R-:W1:Y:S01]  /*3e10*/  MUFU.EX2 R194, R194 ;  /* 0x000000c200c27308 */ /* 0x000e620000000800 */
[----:B------:R-:W-:Y:S01]  /*3e20*/  FSEL R201, R12, -INF , !P3 ;  /* 0xff8000000cc97808 */ /* 0x000fe20005800000 */
[--C-:B------:R-:W-:Y:S01]  /*3e30*/  FFMA.FTZ R184, R6, UR25, -R228.reuse ;  /* 0x0000001906b87c23 */ /* 0x100fe200080108e4 */
[----:B------:R-:W-:Y:S01]  /*3e40*/  FSEL R202, R13, -INF , !P2 ;  /* 0xff8000000dca7808 */ /* 0x000fe20005000000 */
[----:B------:R-:W-:Y:S01]  /*3e50*/  FFMA.FTZ R182, R35, UR25, -R228 ;  /* 0x0000001923b67c23 */ /* 0x000fe200080108e4 */
[----:B------:R-:W-:Y:S01]  /*3e60*/  LOP3.LUT R215, R80, 0x200, R0, 0xf8, !PT ;  /* 0x0000020050d77812 */ /* 0x000fe200078ef800 */
[--C-:B------:R-:W-:Y:S01]  /*3e70*/  FFMA.FTZ R185, R5, UR25, -R228.reuse ;  /* 0x0000001905b97c23 */ /* 0x100fe200080108e4 */
[-C--:B------:R-:W-:Y:S01]  /*3e80*/  ISETP.GE.AND P3, PT, R52, R213.reuse, PT ;  /* 0x000000d53400720c */ /* 0x080fe20003f66270 */
[--C-:B------:R-:W-:Y:S01]  /*3e90*/  FFMA.FTZ R192, R26, UR25, -R228.reuse ;  /* 0x000000191ac07c23 */ /* 0x100fe200080108e4 */
[----:B------:R-:W-:Y:S01]  /*3ea0*/  ISETP.GE.AND P2, PT, R30, R213, PT ;  /* 0x000000d51e00720c */ /* 0x000fe20003f46270 */
[----:B------:R-:W-:Y:S01]  /*3eb0*/  FFMA.FTZ R191, R27, UR25, -R228 ;  /* 0x000000191bbf7c23 */ /* 0x000fe200080108e4 */
[----:B------:R-:W-:Y:S01]  /*3ec0*/  FSEL R211, R9, -INF , !P4 ;  /* 0xff80000009d37808 */ /* 0x000fe20006000000 */
[----:B------:R-:W-:Y:S01]  /*3ed0*/  IMAD.WIDE.U32 R8, R8, -0x2daee0ad, RZ ;  /* 0xd2511f5308087825 */ /* 0x000fe200078e00ff */
[----:B------:R-:W-:-:S03]  /*3ee0*/  FSEL R68, R22, -INF , !P1 ;  /* 0xff80000016447808 */ /* 0x000fc60004800000 */
[--C-:B------:R-:W-:Y:S01]  /*3ef0*/  FFMA.FTZ R190, R46, UR25, -R228.reuse ;  /* 0x000000192ebe7c23 */ /* 0x100fe200080108e4 */
[----:B------:R-:W-:Y:S01]  /*3f00*/  FMNMX3.FTZ R101, R71, R70, R69, !PT ;  /* 0x0000004647657276 */ /* 0x000fe20007810045 */
[----:B------:R-:W-:Y:S01]  /*3f10*/  FFMA.FTZ R188, R40, UR25, -R33 ;  /* 0x0000001928bc7c23 */ /* 0x000fe20008010821 */
[----:B------:R-:W-:Y:S01]  /*3f20*/  LEA R103, R215, UR5, 0x1 ;  /* 0x00000005d7677c11 */ /* 0x000fe2000f8e08ff */
[----:B------:R-:W-:Y:S01]  /*3f30*/  FFMA.FTZ R228, R47, UR25, -R228 ;  /* 0x000000192fe47c23 */ /* 0x000fe200080108e4 */
[-C--:B------:R-:W-:Y:S01]  /*3f40*/  ISETP.GE.AND P1, PT, R28, R213.reuse, PT ;  /* 0x000000d51c00720c */ /* 0x080fe20003f26270 */
[----:B------:R-:W-:Y:S01]  /*3f50*/  MUFU.EX2 R193, R193 ;  /* 0x000000c100c17308 */ /* 0x000fe20000000800 */
[----:B------:R-:W-:Y:S01]  /*3f60*/  FSEL R52, R23, -INF , !P3 ;  /* 0xff80000017347808 */ /* 0x000fe20005800000 */
[C---:B------:R-:W-:Y:S01]  /*3f70*/  VIADD R49, R103.reuse, 0xa000 ;  /* 0x0000a00067317836 */ /* 0x040fe20000000000 */
[----:B------:R-:W-:Y:S01]  /*3f80*/  FSEL R54, R18, -INF , !P2 ;  /* 0xff80000012367808 */ /* 0x000fe20005000000 */
[----:B------:R-:W-:Y:S01]  /*3f90*/  VIADD R100, R103, 0xa040 ;  /* 0x0000a04067647836 */ /* 0x000fe20000000000 */
[----:B------:R-:W-:Y:S01]  /*3fa0*/  ISETP.GE.AND P2, PT, R34, R213, PT ;  /* 0x000000d52200720c */ /* 0x000fe20003f46270 */
[----:B------:R-:W-:Y:S01]  /*3fb0*/  @P6 VIADD R100, R49, 0xffffffc0 ;  /* 0xffffffc031646836 */ /* 0x000fe20000000000 */
[----:B------:R-:W-:Y:S01]  /*3fc0*/  FMNMX3.FTZ R101, R101, R55, R201, !PT ;  /* 0x0000003765657276 */ /* 0x000fe200078100c9 */
[----:B------:R-:W-:Y:S01]  /*3fd0*/  IMAD.WIDE.U32 R48, R48, -0x326172a9, RZ ;  /* 0xcd9e8d5730307825 */ /* 0x000fe200078e00ff */
[-C--:B------:R-:W-:Y:S01]  /*3fe0*/  ISETP.GE.AND P3, PT, R31, R213.reuse, PT ;  /* 0x000000d51f00720c */ /* 0x080fe20003f66270 */
[----:B------:R-:W2:Y:S01]  /*3ff0*/  MUFU.EX2 R229, R229 ;  /* 0x000000e500e57308 */ /* 0x000ea20000000800 */
[----:B------:R-:W-:Y:S01]  /*4000*/  FSEL R209, R14, -INF , !P1 ;  /* 0xff8000000ed17808 */ /* 0x000fe20004800000 */
[----:B------:R-:W-:Y:S01]  /*4010*/  FFMA.FTZ R183, R37, UR25, -R33 ;  /* 0x0000001925b77c23 */ /* 0x000fe20008010821 */
[----:B------:R-:W-:Y:S01]  /*4020*/  LOP3.LUT R32, R32, UR8, R9, 0x96, !PT ;  /* 0x0000000820207c12 */ /* 0x000fe2000f8e9609 */
[----:B------:R-:W-:Y:S01]  /*4030*/  MUFU.EX2 R189, R189 ;  /* 0x000000bd00bd7308 */ /* 0x000fe20000000800 */
[----:B------:R-:W-:Y:S01]  /*4040*/  FMNMX3.FTZ R167, R68, R52, R54, !PT ;  /* 0x0000003444a77276 */ /* 0x000fe20007810036 */
[----:B------:R-:W-:Y:S01]  /*4050*/  LDSM.16.MT88.4 R64, [R100] ;  /* 0x000000006440783b */ /* 0x000fe20000004200 */
[----:B------:R-:W-:Y:S01]  /*4060*/  FSEL R218, R10, -INF , !P2 ;  /* 0xff8000000ada7808 */ /* 0x000fe20005000000 */
[----:B------:R-:W-:Y:S01]  /*4070*/  IMAD.MOV.U32 R10, RZ, RZ, R8 ;  /* 0x000000ffff0a7224 */ /* 0x000fe200078e0008 */
[C---:B------:R-:W-:Y:S01]  /*4080*/  PRMT R38, R8.reuse, 0x7771, RZ ;  /* 0x0000777108267816 */ /* 0x040fe200000000ff */
[----:B------:R-:W-:Y:S01]  /*4090*/  MUFU.EX2 R188, R188 ;  /* 0x000000bc00bc7308 */ /* 0x000fe20000000800 */
[C---:B------:R-:W-:Y:S01]  /*40a0*/  PRMT R9, R8.reuse, 0x7773, RZ ;  /* 0x0000777308097816 */ /* 0x040fe200000000ff */
[----:B------:R-:W-:Y:S01]  /*40b0*/  LDSM.16.MT88.4 R144, [R100+0x1000] ;  /* 0x001000006490783b */ /* 0x000fe20000004200 */
[----:B------:R-:W-:Y:S01]  /*40c0*/  PRMT R8, R8, 0x7772, RZ ;  /* 0x0000777208087816 */ /* 0x000fe200000000ff */
[----:B------:R-:W-:Y:S01]  /*40d0*/  MUFU.EX2 R186, R186 ;  /* 0x000000ba00ba7308 */ /* 0x000fe20000000800 */
[----:B------:R-:W-:Y:S01]  /*40e0*/  FMNMX3.FTZ R101, R101, R202, R203, !PT ;  /* 0x000000ca65657276 */ /* 0x000fe200078100cb */
[----:B------:R-:W-:Y:S01]  /*40f0*/  FFMA.FTZ R187, R41, UR25, -R33 ;  /* 0x0000001929bb7c23 */ /* 0x000fe20008010821 */
[----:B------:R-:W-:Y:S01]  /*4100*/  ISETP.GE.AND P1, PT, R29, R213, PT ;  /* 0x000000d51d00720c */ /* 0x000fe20003f26270 */
[----:B------:R-:W-:Y:S01]  /*4110*/  MUFU.EX2 R184, R184 ;  /* 0x000000b800b87308 */ /* 0x000fe20000000800 */
[----:B------:R-:W-:Y:S01]  /*4120*/  FSEL R210, R15, -INF , !P3 ;  /* 0xff8000000fd27808 */ /* 0x000fe20005800000 */
[----:B------:R-:W-:Y:S01]  /*4130*/  LDSM.16.MT88.4 R28, [R100+0x800] ;  /* 0x00080000641c783b */ /* 0x000fe20000004200 */
[----:B------:R-:W-:Y:S01]  /*4140*/  LOP3.LUT R36, R32, 0xffff, RZ, 0xc0, !PT ;  /* 0x0000ffff20247812 */ /* 0x000fe200078ec0ff */
[----:B------:R-:W3:Y:S01]  /*4150*/  MUFU.EX2 R182, R182 ;  /* 0x000000b600b67308 */ /* 0x000ee20000000800 */
[----:B------:R-:W-:Y:S01]  /*4160*/  FMNMX3.FTZ R167, R167, R53, R209, !PT ;  /* 0x00000035a7a77276 */ /* 0x000fe200078100d1 */
[----:B------:R-:W-:Y:S01]  /*4170*/  LDSM.16.MT88.4 R12, [R100+0x1800] ;  /* 0x00180000640c783b */ /* 0x000fe20000004200 */
[----:B----4-:R-:W-:Y:S01]  /*4180*/  LOP3.LUT R196, R196, 0xff, RZ, 0xc0, !PT ;  /* 0x000000ffc4c47812 */ /* 0x010fe200078ec0ff */
[----:B------:R-:W4:Y:S01]  /*4190*/  MUFU.EX2 R185, R185 ;  /* 0x000000b900b97308 */ /* 0x000f220000000800 */
[----:B------:R-:W-:Y:S01]  /*41a0*/  PRMT R8, R8, 0x5410, R9 ;  /* 0x0000541008087816 */ /* 0x000fe20000000009 */
[----:B------:R-:W-:Y:S01]  /*41b0*/  IMAD.MOV.U32 R42, RZ, RZ, R48 ;  /* 0x000000ffff2a7224 */ /* 0x000fe200078e0030 */
[----:B------:R-:W-:Y:S01]  /*41c0*/  FMNMX.FTZ R101, R211, R101, !PT ;  /* 0x00000065d3657209 */ /* 0x000fe20007810000 */
[----:B------:R-:W-:Y:S01]  /*41d0*/  IMAD R196, R196, 0x10000, R196 ;  /* 0x00010000c4c47824 */ /* 0x000fe200078e02c4 */
[----:B------:R-:W-:Y:S01]  /*41e0*/  FSEL R219, R11, -INF , !P1 ;  /* 0xff8000000bdb7808 */ /* 0x000fe20004800000 */
[----:B------:R-:W-:Y:S01]  /*41f0*/  MUFU.EX2 R192, R192 ;  /* 0x000000c000c07308 */ /* 0x000fe20000000800 */
[----:B------:R-:W-:Y:S01]  /*4200*/  LOP3.LUT R9, R32, 0xff, RZ, 0xc0, !PT ;  /* 0x000000ff20097812 */ /* 0x000fe200078ec0ff */
[----:B------:R-:W5:Y:S01]  /*4210*/  SHFL.BFLY PT, R168, R101, 0x2, 0x1f ;  /* 0x0c401f0065a87f89 */ /* 0x000f6200000e0000 */
[----:B------:R-:W-:Y:S01]  /*4220*/  SHF.R.U32.HI R36, RZ, 0x8, R36 ;  /* 0x00000008ff247819 */ /* 0x000fe20000011624 */
[----:B------:R-:W-:Y:S01]  /*4230*/  MUFU.EX2 R191, R191 ;  /* 0x000000bf00bf7308 */ /* 0x000fe20000000800 */
[----:B------:R-:W-:Y:S01]  /*4240*/  FMNMX3.FTZ R167, R167, R210, R218, !PT ;  /* 0x000000d2a7a77276 */ /* 0x000fe200078100da */
[----:B------:R-:W-:Y:S01]  /*4250*/  LDSM.16.MT88.4 R148, [R103+0xa000] ;  /* 0x00a000006794783b */ /* 0x000fe20000004200 */
[----:B------:R-:W-:Y:S01]  /*4260*/  LOP3.LUT R10, R10, 0xff, RZ, 0xc0, !PT ;  /* 0x000000ff0a0a7812 */ /* 0x000fe200078ec0ff */
[----:B------:R-:W-:Y:S01]  /*4270*/  MUFU.EX2 R190, R190 ;  /* 0x000000be00be7308 */ /* 0x000fe20000000800 */
[----:B------:R-:W-:Y:S01]  /*4280*/  LOP3.LUT R137, R62, UR9, R49, 0x96, !PT ;  /* 0x000000093e897c12 */ /* 0x000fe2000f8e9631 */
[----:B------:R-:W-:Y:S01]  /*4290*/  LDSM.16.MT88.4 R96, [R103+0xb000] ;  /* 0x00b000006760783b */ /* 0x000fe20000004200 */
[----:B------:R-:W-:Y:S01]  /*42a0*/  PRMT R36, R9, 0x5410, R36 ;  /* 0x0000541009247816 */ /* 0x000fe20000000024 */
[----:B------:R-:W-:Y:S01]  /*42b0*/  MUFU.EX2 R228, R228 ;  /* 0x000000e400e47308 */ /* 0x000fe20000000800 */
[----:B------:R-:W-:Y:S01]  /*42c0*/  FMNMX.FTZ R167, R219, R167, !PT ;  /* 0x000000a7dba77209 */ /* 0x000fe20007810000 */
[----:B------:R-:W-:Y:S01]  /*42d0*/  LDSM.16.MT88.4 R172, [R103+0xa800] ;  /* 0x00a8000067ac783b */ /* 0x000fe20000004200 */
[----:B------:R-:W-:Y:S01]  /*42e0*/  PRMT R38, R10, 0x5410, R38 ;  /* 0x000054100a267816 */ /* 0x000fe20000000026 */
[----:B------:R-:W5:Y:S01]  /*42f0*/  MUFU.EX2 R187, R187 ;  /* 0x000000bb00bb7308 */ /* 0x000f620000000800 */
[C---:B------:R-:W-:Y:S01]  /*4300*/  PRMT R43, R48.reuse, 0x7773, RZ ;  /* 0x00007773302b7816 */ /* 0x040fe200000000ff */
[----:B------:R-:W5:Y:S01]  /*4310*/  SHFL.BFLY PT, R84, R167, 0x2, 0x1f ;  /* 0x0c401f00a7547f89 */ /* 0x000f6200000e0000 */
[----:B------:R-:W-:Y:S01]  /*4320*/  PRMT R139, R48, 0x7772, RZ ;  /* 0x00007772308b7816 */ /* 0x000fe200000000ff */
[----:B------:R-:W5:Y:S01]  /*4330*/  MUFU.EX2 R183, R183 ;  /* 0x000000b700b77308 */ /* 0x000f620000000800 */
[C---:B------:R-:W-:Y:S01]  /*4340*/  LOP3.LUT R7, R137.reuse, 0xffff, RZ, 0xc0, !PT ;  /* 0x0000ffff89077812 */ /* 0x040fe200078ec0ff */
[----:B------:R-:W-:Y:S01]  /*4350*/  LDSM.16.MT88.4 R20, [R103+0xb800] ;  /* 0x00b800006714783b */ /* 0x000fe20000004200 */
[----:B------:R-:W-:-:S02]  /*4360*/  PRMT R35, R137, 0x7632, R35 ;  /* 0x0000763289237816 */ /* 0x000fc40000000023 */
[----:B------:R-:W-:Y:S02]  /*4370*/  PRMT R10, R32, 0x7632, R10 ;  /* 0x00007632200a7816 */ /* 0x000fe4000000000a */
[----:B------:R-:W-:Y:S02]  /*4380*/  HSET2.LE.AND R36, R36, R196, PT ;  /* 0x000000c424247233 */ /* 0x000fe40003803000 */
[----:B------:R-:W-:Y:S02]  /*4390*/  LOP3.LUT R136, R137, 0xff, RZ, 0xc0, !PT ;  /* 0x000000ff89887812 */ /* 0x000fe400078ec0ff */
[----:B-1----:R-:W-:Y:S02]  /*43a0*/  F2FP.F16.F32.PACK_AB R9, R194, R195 ;  /* 0x000000c3c209723e */ /* 0x002fe400000000ff */
[----:B------:R-:W-:Y:S02]  /*43b0*/  PRMT R139, R139, 0x5410, R43 ;  /* 0x000054108b8b7816 */ /* 0x000fe4000000002b */
[----:B------:R-:W-:-:S02]  /*43c0*/  SHF.R.U32.HI R137, RZ, 0x18, R137 ;  /* 0x00000018ff897819 */ /* 0x000fc40000011689 */
[----:B------:R-:W-:Y:S02]  /*43d0*/  SHF.R.U32.HI R6, RZ, 0x8, R7 ;  /* 0x00000008ff067819 */ /* 0x000fe40000011607 */
[----:B------:R-:W-:Y:S02]  /*43e0*/  LOP3.LUT R5, R35, 0xff, RZ, 0xc0, !PT ;  /* 0x000000ff23057812 */ /* 0x000fe400078ec0ff */
[----:B------:R-:W-:Y:S02]  /*43f0*/  SHF.R.U32.HI R37, RZ, 0x18, R32 ;  /* 0x00000018ff257819 */ /* 0x000fe40000011620 */
[----:B------:R-:W-:Y:S02]  /*4400*/  LOP3.LUT R10, R10, 0xff, RZ, 0xc0, !PT ;  /* 0x000000ff0a0a7812 */ /* 0x000fe400078ec0ff */
[----:B------:R-:W-:Y:S02]  /*4410*/  LOP3.LUT R240, R39, UR18, R217, 0x96, !PT ;  /* 0x0000001227f07c12 */ /* 0x000fe4000f8e96d9 */
[----:B------:R-:W-:-:S02]  /*4420*/  LOP3.LUT R36, R9, R36, RZ, 0xc0, !PT ;  /* 0x0000002409247212 */ /* 0x000fc400078ec0ff */
[----:B------:R-:W-:Y:S01]  /*4430*/  HSET2.LE.AND R38, R38, R196, PT ;  /* 0x000000c426267233 */ /* 0x000fe20003803000 */
[----:B------:R-:W-:Y:S01]  /*4440*/  IMAD.WIDE.U32 R240, R240, -0x2daee0ad, RZ ;  /* 0xd2511f53f0f07825 */ /* 0x000fe200078e00ff */
[----:B------:R-:W-:Y:S02]  /*4450*/  SEL R85, R180, 0xffffffe0, !P0 ;  /* 0xffffffe0b4557807 */ /* 0x000fe40004000000 */
[----:B------:R-:W-:Y:S02]  /*4460*/  LOP3.LUT R139, R139, 0xff00ff, RZ, 0xc0, !PT ;  /* 0x00ff00ff8b8b7812 */ /* 0x000fe400078ec0ff */
[----:B------:R-:W-:Y:S01]  /*4470*/  PRMT R136, R136, 0x5410, R6 ;  /* 0x0000541088887816 */ /* 0x000fe20000000006 */
[----:B------:R-:W-:Y:S01]  /*4480*/  IMAD.IADD R102, R103, 0x1, R85 ;  /* 0x0000000167667824 */ /* 0x000fe200078e0255 */
[----:B------:R-:W-:Y:S01]  /*4490*/  PRMT R137, R5, 0x5410, R137 ;  /* 0x0000541005897816 */ /* 0x000fe20000000089 */
[----:B------:R-:W-:Y:S01]  /*44a0*/  IMAD.IADD R85, R85, 0x1, R100 ;  /* 0x0000000155557824 */ /* 0x000fe200078e0264 */
[----:B------:R-:W-:-:S02]  /*44b0*/  PRMT R37, R10, 0x5410, R37 ;  /* 0x000054100a257816 */ /* 0x000fc40000000025 */
[----:B--2---:R-:W-:Y:S01]  /*44c0*/  F2FP.F16.F32.PACK_AB R9, R229, R193 ;  /* 0x000000c1e509723e */ /* 0x004fe200000000ff */
[----:B------:R-:W-:Y:S01]  /*44d0*/  LDSM.16.MT88.4 R112, [R102+0xb000] ;  /* 0x00b000006670783b */ /* 0x000fe20000004200 */
[----:B------:R-:W-:Y:S02]  /*44e0*/  LOP3.LUT R8, R8, 0xff00ff, RZ, 0xc0, !PT ;  /* 0x00ff00ff08087812 */ /* 0x000fe400078ec0ff */
[----:B------:R-:W-:Y:S01]  /*44f0*/  LOP3.LUT R38, R9, R38, RZ, 0xc0, !PT ;  /* 0x0000002609267212 */ /* 0x000fe200078ec0ff */
[----:B------:R-:W-:Y:S01]  /*4500*/  LDSM.16.MT88.4 R80, [R85] ;  /* 0x000000005550783b */ /* 0x000fe20000004200 */
[--C-:B------:R-:W-:Y:S02]  /*4510*/  HSET2.LE.AND R139, R139, R196.reuse, PT ;  /* 0x000000c48b8b7233 */ /* 0x100fe40003803000 */
[--C-:B------:R-:W-:Y:S01]  /*4520*/  HSET2.LE.AND R136, R136, R196.reuse, PT ;  /* 0x000000c488887233 */ /* 0x100fe20003803000 */
[----:B------:R-:W-:Y:S01]  /*4530*/  LDSM.16.MT88.4 R24, [R85+0x800] ;  /* 0x000800005518783b */ /* 0x000fe20000004200 */
[----:B------:R-:W-:-:S02]  /*4540*/  HSET2.LE.AND R137, R137, R196, PT ;  /* 0x000000c489897233 */ /* 0x000fc40003803000 */
[----:B---3--:R-:W-:Y:S01]  /*4550*/  F2FP.F16.F32.PACK_AB R7, R182, R184 ;  /* 0x000000b8b607723e */ /* 0x008fe200000000ff */
[----:B------:R-:W-:Y:S01]  /*4560*/  LDSM.16.MT88.4 R16, [R102+0xb800] ;  /* 0x00b800006610783b */ /* 0x000fe20000004200 */
[----:B------:R-:W-:Y:S01]  /*4570*/  F2FP.F16.F32.PACK_AB R6, R188, R189 ;  /* 0x000000bdbc06723e */ /* 0x000fe200000000ff */
[----:B------:R-:W-:Y:S01]  /*4580*/  FADD.FTZ R188, R189, R188 ;  /* 0x000000bcbdbc7221 */ /* 0x000fe20000010000 */
[----:B----4-:R-:W-:Y:S01]  /*4590*/  F2FP.F16.F32.PACK_AB R5, R185, R186 ;  /* 0x000000bab905723e */ /* 0x010fe200000000ff */
[----:B------:R-:W-:Y:S01]  /*45a0*/  FADD.FTZ R185, R186, R185 ;  /* 0x000000b9bab97221 */ /* 0x000fe20000010000 */
[--C-:B------:R-:W-:Y:S01]  /*45b0*/  HSET2.LE.AND R37, R37, R196.reuse, PT ;  /* 0x000000c425257233 */ /* 0x100fe20003803000 */
[----:B-----5:R-:W-:Y:S01]  /*45c0*/  FADD.FTZ R188, R187, R188 ;  /* 0x000000bcbbbc7221 */ /* 0x020fe20000010000 */
[----:B------:R-:W-:Y:S01]  /*45d0*/  F2FP.F16.F32.PACK_AB R10, R191, R192 ;  /* 0x000000c0bf0a723e */ /* 0x000fe200000000ff */
[----:B------:R-:W-:Y:S01]  /*45e0*/  FADD.FTZ R185, R184, R185 ;  /* 0x000000b9b8b97221 */ /* 0x000fe20000010000 */
[----:B------:R-:W-:Y:S01]  /*45f0*/  HSET2.LE.AND R8, R8, R196, PT ;  /* 0x000000c408087233 */ /* 0x000fe20003803000 */
[----:B------:R-:W-:Y:S01]  /*4600*/  FADD.FTZ R188, R183, R188 ;  /* 0x000000bcb7bc7221 */ /* 0x000fe20000010000 */
[----:B------:R-:W-:Y:S01]  /*4610*/  F2FP.F16.F32.PACK_AB R9, R228, R190 ;  /* 0x000000bee409723e */ /* 0x000fe200000000ff */
[----:B------:R-:W-:Y:S01]  /*4620*/  FADD.FTZ R185, R182, R185 ;  /* 0x000000b9b6b97221 */ /* 0x000fe20000010000 */
[----:B------:R-:W-:Y:S01]  /*4630*/  LOP3.LUT R238, R178, UR26, R241, 0x96, !PT ;  /* 0x0000001ab2ee7c12 */ /* 0x000fe2000f8e96f1 */
[----:B------:R-:W-:Y:S01]  /*4640*/  FADD.FTZ R188, R195, R188 ;  /* 0x000000bcc3bc7221 */ /* 0x000fe20000010000 */
[----:B------:R-:W-:Y:S01]  /*4650*/  LOP3.LUT R139, R7, R139, RZ, 0xc0, !PT ;  /* 0x0000008b078b7212 */ /* 0x000fe200078ec0ff */
[----:B------:R-:W-:Y:S01]  /*4660*/  FADD.FTZ R185, R192, R185 ;  /* 0x000000b9c0b97221 */ /* 0x000fe20000010000 */
[----:B------:R-:W-:Y:S01]  /*4670*/  LOP3.LUT R136, R6, R136, RZ, 0xc0, !PT ;  /* 0x0000008806887212 */ /* 0x000fe200078ec0ff */
[----:B------:R-:W-:Y:S01]  /*4680*/  IMAD.WIDE.U32 R238, R238, -0x326172a9, RZ ;  /* 0xcd9e8d57eeee7825 */ /* 0x000fe200078e00ff */
[----:B------:R-:W-:-:S03]  /*4690*/  LOP3.LUT R137, R5, R137, RZ, 0xc0, !PT ;  /* 0x0000008905897212 */ /* 0x000fc600078ec0ff */
[----:B------:R-:W-:Y:S01]  /*46a0*/  FADD.FTZ R188, R194, R188 ;  /* 0x000000bcc2bc7221 */ /* 0x000fe20000010000 */
[----:B------:R-:W-:Y:S01]  /*46b0*/  LOP3.LUT R37, R10, R37, RZ, 0xc0, !PT ;  /* 0x000000250a257212 */ /* 0x000fe200078ec0ff */
[----:B------:R-:W-:Y:S01]  /*46c0*/  LDSM.16.MT88.4 R4, [R85+0x1000] ;  /* 0x001000005504783b */ /* 0x000fe20000004200 */
[----:B------:R-:W-:Y:S01]  /*46d0*/  LOP3.LUT R39, R9, R8, RZ, 0xc0, !PT ;  /* 0x0000000809277212 */ /* 0x000fe200078ec0ff */
[----:B------:R-:W-:Y:S01]  /*46e0*/  FADD.FTZ R185, R191, R185 ;  /* 0x000000b9bfb97221 */ /* 0x000fe20000010000 */
[----:B------:R-:W-:Y:S01]  /*46f0*/  FMNMX.FTZ R168, R101, R168, !PT ;  /* 0x000000a865a87209 */ /* 0x000fe20007810000 */
[----:B------:R1:W-:Y:S01]  /*4700*/  LDSM.16.MT88.4 R8, [R85+0x1800] ;  /* 0x001800005508783b */ /* 0x0003e20000004200 */
[----:B------:R-:W-:Y:S01]  /*4710*/  LOP3.LUT R86, R86, UR6, R239, 0x96, !PT ;  /* 0x0000000656567c12 */ /* 0x000fe2000f8e96ef */
[----:B------:R-:W-:Y:S01]  /*4720*/  FADD.FTZ R188, R193, R188 ;  /* 0x000000bcc1bc7221 */ /* 0x000fe20000010000 */
[----:B------:R-:W-:Y:S01]  /*4730*/  FMNMX.FTZ R167, R167, R84, !PT ;  /* 0x00000054a7a77209 */ /* 0x000fe20007810000 */
[----:B------:R-:W-:Y:S01]  /*4740*/  FADD.FTZ R185, R190, R185 ;  /* 0x000000b9beb97221 */ /* 0x000fe20000010000 */
[----:B------:R-:W-:Y:S01]  /*4750*/  PRMT R138, R48, 0x7771, RZ ;  /* 0x00007771308a7816 */ /* 0x000fe200000000ff */
[----:B------:R-:W-:Y:S01]  /*4760*/  FADD.FTZ R229, R229, R188 ;  /* 0x000000bce5e57221 */ /* 0x000fe20000010000 */
[----:B------:R-:W-:Y:S01]  /*4770*/  LDSM.16.MT88.4 R48, [R102+0xa000] ;  /* 0x00a000006630783b */ /* 0x000fe20000004200 */
[----:B------:R-:W-:Y:S01]  /*4780*/  LOP3.LUT R42, R42, 0xff, RZ, 0xc0, !PT ;  /* 0x000000ff2a2a7812 */ /* 0x000fe200078ec0ff */
[----:B------:R-:W-:Y:S01]  /*4790*/  FADD.FTZ R228, R228, R185 ;  /* 0x000000b9e4e47221 */ /* 0x000fe20000010000 */
[----:B------:R-:W-:Y:S01]  /*47a0*/  F2FP.F16.F32.PACK_AB R35, R183, R187 ;  /* 0x000000bbb723723e */ /* 0x000fe200000000ff */
[----:B------:R-:W2:Y:S01]  /*47b0*/  SHFL.BFLY PT, R84, R167, 0x1, 0x1f ;  /* 0x0c201f00a7547f89 */ /* 0x000ea200000e0000 */
[----:B------:R-:W-:-:S05]  /*47c0*/  PRMT R138, R42, 0x5410, R138 ;  /* 0x000054102a8a7816 */ /* 0x000fca000000008a */
[----:B------:R-:W-:-:S05]  /*47d0*/  HSET2.LE.AND R138, R138, R196, PT ;  /* 0x000000c48a8a7233 */ /* 0x000fca0003803000 */
[----:B------:R-:W-:Y:S02]  /*47e0*/  LOP3.LUT R138, R35, R138, RZ, 0xc0, !PT ;  /* 0x0000008a238a7212 */ /* 0x000fe400078ec0ff */
[----:B-1----:R-:W-:Y:S01]  /*47f0*/  LOP3.LUT R85, R216, UR7, R87, 0x96, !PT ;  /* 0x00000007d8557c12 */ /* 0x002fe2000f8e9657 */
[----:B------:R-:W-:Y:S01]  /*4800*/  IMAD.WIDE.U32 R86, R86, -0x2daee0ad, RZ ;  /* 0xd2511f5356567825 */ /* 0x000fe200078e00ff */
[----:B------:R-:W-:Y:S03]  /*4810*/  LDSM.16.MT88.4 R32, [R102+0xa800] ;  /* 0x00a800006620783b */ /* 0x000fe60000004200 */
[----:B------:R-:W-:Y:S01]  /*4820*/  IMAD.WIDE.U32 R116, R85, -0x2daee0ad, RZ ;  /* 0xd2511f5355747825 */ /* 0x000fe200078e00ff */
[----:B------:R-:W-:Y:S01]  /*4830*/  HMMA.16816.F32 R156, R136, R148, RZ ;  /* 0x00000094889c723c */ /* 0x000fe200000018ff */
[----:B------:R-:W1:Y:S03]  /*4840*/  SHFL.BFLY PT, R85, R168, 0x1, 0x1f ;  /* 0x0c201f00a8557f89 */ /* 0x000e6600000e0000 */
[----:B------:R-:W-:-:S02]  /*4850*/  LOP3.LUT R100, R240, UR24, R117, 0x96, !PT ;  /* 0x00000018f0647c12 */ /* 0x000fc4000f8e9675 */
[----:B------:R-:W-:Y:S02]  /*4860*/  LOP3.LUT R116, R116, UR22, R87, 0x96, !PT ;  /* 0x0000001674747c12 */ /* 0x000fe4000f8e9657 */
[----:B--2---:R-:W-:Y:S01]  /*4870*/  FMNMX.FTZ R167, R167, R84, !PT ;  /* 0x00000054a7a77209 */ /* 0x004fe20007810000 */
[----:B------:R-:W-:Y:S01]  /*4880*/  IMAD.WIDE.U32 R100, R100, -0x326172a9, RZ ;  /* 0xcd9e8d5764647825 */ /* 0x000fe200078e00ff */
[----:B------:R-:W-:Y:S03]  /*4890*/  HMMA.16816.F32 R56, R136, R64, RZ ;  /* 0x000000408838723c */ /* 0x000fe600000018ff */
[----:B------:R-:W-:Y:S01]  /*48a0*/  IMAD.WIDE.U32 R116, R116, -0x326172a9, RZ ;  /* 0xcd9e8d5774747825 */ /* 0x000fe200078e00ff */
[----:B------:R-:W-:-:S03]  /*48b0*/  LOP3.LUT R87, R238, UR23, R101, 0x96, !PT ;  /* 0x00000017ee577c12 */ /* 0x000fc6000f8e9665 */
[----:B------:R-:W-:Y:S01]  /*48c0*/  FMUL.FTZ R222, R167, UR25 ;  /* 0x00000019a7de7c20 */ /* 0x000fe20008410000 */
[----:B------:R-:W-:Y:S01]  /*48d0*/  LOP3.LUT R220, R100, UR21, R117, 0x96, !PT ;  /* 0x0000001564dc7c12 */ /* 0x000fe2000f8e9675 */
[----:B------:R-:W-:Y:S01]  /*48e0*/  IMAD.WIDE.U32 R100, R87, -0x2daee0ad, RZ ;  /* 0xd2511f5357647825 */ /* 0x000fe200078e00ff */
[----:B------:R-:W-:Y:S03]  /*48f0*/  HMMA.16816.F32 R40, R136, R48, RZ ;  /* 0x000000308828723c */ /* 0x000fe600000018ff */
[----:B------:R-:W-:Y:S01]  /*4900*/  IMAD.WIDE.U32 R220, R220, -0x2daee0ad, RZ ;  /* 0xd2511f53dcdc7825 */ /* 0x000fe200078e00ff */
[----:B------:R-:W-:Y:S02]  /*4910*/  LOP3.LUT R118, R86, UR20, R101, 0x96, !PT ;  /* 0x0000001456767c12 */ /* 0x000fe4000f8e9665 */
[----:B-1----:R-:W-:Y:S02]  /*4920*/  FMNMX.FTZ R168, R168, R85, !PT ;  /* 0x00000055a8a87209 */ /* 0x002fe40007810000 */
[----:B------:R-:W-:Y:S01]  /*4930*/  LOP3.LUT R86, R100, UR10, R221, 0x96, !PT ;  /* 0x0000000a64567c12 */ /* 0x000fe2000f8e96dd */
[----:B------:R-:W-:Y:S01]  /*4940*/  IMAD.WIDE.U32 R118, R118, -0x326172a9, RZ ;  /* 0xcd9e8d5776767825 */ /* 0x000fe200078e00ff */
[----:B------:R-:W-:-:S03]  /*4950*/  FSETP.NEU.FTZ.AND P1, PT, R168, -INF , PT ;  /* 0xff800000a800780b */ /* 0x000fc60003f3d000 */
[----:B------:R-:W-:Y:S01]  /*4960*/  FMUL.FTZ R221, R168, UR25 ;  /* 0x00000019a8dd7c20 */ /* 0x000fe20008410000 */
[----:B------:R-:W-:Y:S01]  /*4970*/  HMMA.16816.F32 R72, R136, R80, RZ ;  /* 0x000000508848723c */ /* 0x000fe200000018ff */
[----:B------:R-:W-:Y:S01]  /*4980*/  IMAD.WIDE.U32 R86, R86, -0x326172a9, RZ ;  /* 0xcd9e8d5756567825 */ /* 0x000fe200078e00ff */
[----:B------:R-:W-:Y:S02]  /*4990*/  LOP3.LUT R230, R116, UR11, R119, 0x96, !PT ;  /* 0x0000000b74e67c12 */ /* 0x000fe4000f8e9677 */
[----:B------:R-:W-:Y:S01]  /*49a0*/  FSEL R221, R221, RZ, P1 ;  /* 0x000000ffdddd7208 */ /* 0x000fe20000800000 */
[----:B------:R-:W-:Y:S01]  /*49b0*/  IMAD.MOV.U32 R100, RZ, RZ, R86 ;  /* 0x000000ffff647224 */ /* 0x000fe200078e0056 */
[----:B------:R-:W-:Y:S01]  /*49c0*/  FSETP.NEU.FTZ.AND P1, PT, R167, -INF , PT ;  /* 0xff800000a700780b */ /* 0x000fe20003f3d000 */
[----:B------:R-:W-:Y:S01]  /*49d0*/  IMAD.WIDE.U32 R242, R230, -0x2daee0ad, RZ ;  /* 0xd2511f53e6f27825 */ /* 0x000fe200078e00ff */
[----:B------:R-:W-:-:S03]  /*49e0*/  LOP3.LUT R84, R118, UR9, R87, 0x96, !PT ;  /* 0x0000000976547c12 */ /* 0x000fc6000f8e9657 */
[--C-:B------:R-:W-:Y:S01]  /*49f0*/  FFMA.FTZ R200, R71, UR25, -R221.reuse ;  /* 0x0000001947c87c23 */ /* 0x100fe200080108dd */
[----:B------:R-:W-:Y:S01]  /*4a00*/  FSEL R222, R222, RZ, P1 ;  /* 0x000000ffdede7208 */ /* 0x000fe20000800000 */
[--C-:B------:R-:W-:Y:S01]  /*4a10*/  FFMA.FTZ R199, R70, UR25, -R221.reuse ;  /* 0x0000001946c77c23 */ /* 0x100fe200080108dd */
[--C-:B------:R-:W-:Y:S01]  /*4a20*/  FFMA.FTZ R198, R69, UR25, -R221.reuse ;  /* 0x0000001945c67c23 */ /* 0x100fe200080108dd */
[--C-:B------:R-:W-:Y:S01]  /*4a30*/  FFMA.FTZ R197, R55, UR25, -R221.reuse ;  /* 0x0000001937c57c23 */ /* 0x100fe200080108dd */
[----:B------:R-:W-:Y:S01]  /*4a40*/  PRMT R85, R86, 0x7771, RZ ;  /* 0x0000777156557816 */ /* 0x000fe200000000ff */
[--C-:B------:R-:W-:Y:S01]  /*4a50*/  FFMA.FTZ R207, R68, UR25, -R222.reuse ;  /* 0x0000001944cf7c23 */ /* 0x100fe200080108de */
[--C-:B------:R-:W-:Y:S01]  /*4a60*/  FFMA.FTZ R206, R54, UR25, -R222.reuse ;  /* 0x0000001936ce7c23 */ /* 0x100fe200080108de */
[--C-:B------:R-:W-:Y:S01]  /*4a70*/  FFMA.FTZ R205, R53, UR25, -R222.reuse ;  /* 0x0000001935cd7c23 */ /* 0x100fe200080108de */
[----:B------:R-:W-:Y:S01]  /*4a80*/  FFMA.FTZ R208, R52, UR25, -R222 ;  /* 0x0000001934d07c23 */ /* 0x000fe200080108de */
[C---:B------:R-:W-:Y:S01]  /*4a90*/  PRMT R87, R86.reuse, 0x7773, RZ ;  /* 0x0000777356577816 */ /* 0x040fe200000000ff */
[----:B------:R-:W-:Y:S01]  /*4aa0*/  MUFU.EX2 R200, R200 ;  /* 0x000000c800c87308 */ /* 0x000fe20000000800 */
[----:B------:R-:W-:Y:S01]  /*4ab0*/  PRMT R86, R86, 0x7772, RZ ;  /* 0x0000777256567816 */ /* 0x000fe200000000ff */
[C---:B------:R-:W-:Y:S01]  /*4ac0*/  HMMA.16816.F32 R88, R136.reuse, R96, RZ ;  /* 0x000000608858723c */ /* 0x040fe200000018ff */
[C---:B------:R-:W-:Y:S01]  /*4ad0*/  LOP3.LUT R68, R84.reuse, 0xffff, RZ, 0xc0, !PT ;  /* 0x0000ffff54447812 */ /* 0x040fe200078ec0ff */
[----:B------:R-:W-:Y:S01]  /*4ae0*/  MUFU.EX2 R199, R199 ;  /* 0x000000c700c77308 */ /* 0x000fe20000000800 */
[C---:B------:R-:W-:Y:S01]  /*4af0*/  PRMT R70, R84.reuse, 0x7632, R70 ;  /* 0x0000763254467816 */ /* 0x040fe20000000046 */
[----:B------:R-:W-:Y:S01]  /*4b00*/  FFMA.FTZ R231, R211, UR25, -R221 ;  /* 0x00000019d3e77c23 */ /* 0x000fe200080108dd */
[----:B------:R-:W-:Y:S01]  /*4b10*/  LOP3.LUT R54, R84, 0xff, RZ, 0xc0, !PT ;  /* 0x000000ff54367812 */ /* 0x000fe200078ec0ff */
[----:B------:R-:W-:Y:S01]  /*4b20*/  MUFU.EX2 R198, R198 ;  /* 0x000000c600c67308 */ /* 0x000fe20000000800 */
[----:B------:R-:W-:Y:S01]  /*4b30*/  LOP3.LUT R71, R100, 0xff, RZ, 0xc0, !PT ;  /* 0x000000ff64477812 */ /* 0x000fe200078ec0ff */
[C---:B------:R-:W-:Y:S01]  /*4b40*/  HMMA.16816.F32 R104, R136.reuse, R112, RZ ;  /* 0x000000708868723c */ /* 0x040fe200000018ff */
[----:B------:R-:W-:Y:S01]  /*4b50*/  PRMT R69, R86, 0x5410, R87 ;  /* 0x0000541056457816 */ /* 0x000fe20000000057 */
[----:B------:R-:W1:Y:S01]  /*4b60*/  MUFU.EX2 R197, R197 ;  /* 0x000000c500c57308 */ /* 0x000e620000000800 */
[----:B------:R-:W-:Y:S01]  /*4b70*/  SHF.R.U32.HI R84, RZ, 0x18, R84 ;  /* 0x00000018ff547819 */ /* 0x000fe20000011654 */
[----:B------:R-:W-:Y:S01]  /*4b80*/  FFMA.FTZ R201, R201, UR25, -R221 ;  /* 0x00000019c9c97c23 */ /* 0x000fe200080108dd */
[----:B------:R-:W-:Y:S01]  /*4b90*/  SHF.R.U32.HI R68, RZ, 0x8, R68 ;  /* 0x00000008ff447819 */ /* 0x000fe20000011644 */
[----:B------:R-:W-:Y:S01]  /*4ba0*/  MUFU.EX2 R207, R207 ;  /* 0x000000cf00cf7308 */ /* 0x000fe20000000800 */
[----:B------:R-:W-:Y:S01]  /*4bb0*/  LOP3.LUT R70, R70, 0xff, RZ, 0xc0, !PT ;  /* 0x000000ff46467812 */ /* 0x000fe200078ec0ff */
[C---:B------:R-:W-:Y:S01]  /*4bc0*/  HMMA.16816.F32 R120, R136.reuse, R144, RZ ;  /* 0x000000908878723c */ /* 0x040fe200000018ff */
[----:B------:R-:W-:Y:S01]  /*4bd0*/  PRMT R55, R71, 0x5410, R85 ;  /* 0x0000541047377816 */ /* 0x000fe20000000055 */
[----:B------:R-:W-:Y:S01]  /*4be0*/  MUFU.EX2 R206, R206 ;  /* 0x000000ce00ce7308 */ /* 0x000fe20000000800 */
[----:B------:R-:W-:Y:S01]  /*4bf0*/  LOP3.LUT R69, R69, 0xff00ff, RZ, 0xc0, !PT ;  /* 0x00ff00ff45457812 */ /* 0x000fe200078ec0ff */
[----:B------:R-:W-:Y:S01]  /*4c00*/  FFMA.FTZ R209, R209, UR25, -R222 ;  /* 0x00000019d1d17c23 */ /* 0x000fe200080108de */
[----:B------:R-:W-:Y:S01]  /*4c10*/  PRMT R54, R54, 0x5410, R68 ;  /* 0x0000541036367816 */ /* 0x000fe20000000044 */
[----:B------:R-:W2:Y:S01]  /*4c20*/  MUFU.EX2 R205, R205 ;  /* 0x000000cd00cd7308 */ /* 0x000ea20000000800 */
[----:B------:R-:W-:Y:S01]  /*4c30*/  PRMT R70, R70, 0x5410, R84 ;  /* 0x0000541046467816 */ /* 0x000fe20000000054 */
[C---:B------:R-:W-:Y:S01]  /*4c40*/  HMMA.16816.F32 R128, R136.reuse, R4, RZ ;  /* 0x000000048880723c */ /* 0x040fe200000018ff */
[--C-:B------:R-:W-:Y:S01]  /*4c50*/  HSET2.LE.AND R55, R55, R196.reuse, PT ;  /* 0x000000c437377233 */ /* 0x100fe20003803000 */
[----:B------:R-:W3:Y:S01]  /*4c60*/  MUFU.EX2 R208, R208 ;  /* 0x000000d000d07308 */ /* 0x000ee20000000800 */
[--C-:B------:R-:W-:Y:S01]  /*4c70*/  HSET2.LE.AND R69, R69, R196.reuse, PT ;  /* 0x000000c445457233 */ /* 0x100fe20003803000 */
[--C-:B------:R-:W-:Y:S01]  /*4c80*/  FFMA.FTZ R218, R218, UR25, -R222.reuse ;  /* 0x00000019dada7c23 */ /* 0x100fe200080108de */
[--C-:B------:R-:W-:Y:S01]  /*4c90*/  HSET2.LE.AND R54, R54, R196.reuse, PT ;  /* 0x000000c436367233 */ /* 0x100fe20003803000 */
[----:B------:R-:W-:Y:S01]  /*4ca0*/  FFMA.FTZ R230, R219, UR25, -R222 ;  /* 0x00000019dbe67c23 */ /* 0x000fe200080108de */
[----:B------:R-:W-:Y:S01]  /*4cb0*/  HSET2.LE.AND R133, R70, R196, PT ;  /* 0x000000c446857233 */ /* 0x000fe20003803000 */
[C---:B------:R-:W-:Y:S01]  /*4cc0*/  HMMA.16816.F32 R152, R136.reuse, R150, RZ ;  /* 0x000000968898723c */ /* 0x040fe200000018ff */
[----:B-1----:R-:W-:Y:S01]  /*4cd0*/  F2FP.F16.F32.PACK_AB R134, R197, R198 ;  /* 0x000000c6c586723e */ /* 0x002fe200000000ff */
[----:B------:R-:W-:Y:S01]  /*4ce0*/  MUFU.EX2 R231, R231 ;  /* 0x000000e700e77308 */ /* 0x000fe20000000800 */
[----:B------:R-:W-:Y:S01]  /*4cf0*/  F2FP.F16.F32.PACK_AB R132, R199, R200 ;  /* 0x000000c8c784723e */ /* 0x000fe200000000ff */
[----:B------:R-:W-:Y:S01]  /*4d00*/  FADD.FTZ R199, R200, R199 ;  /* 0x000000c7c8c77221 */ /* 0x000fe20000010000 */
[----:B--2---:R-:W-:Y:S01]  /*4d10*/  F2FP.F16.F32.PACK_AB R135, R205, R206 ;  /* 0x000000cecd87723e */ /* 0x004fe200000000ff */
[----:B------:R-:W-:Y:S01]  /*4d20*/  MUFU.EX2 R230, R230 ;  /* 0x000000e600e67308 */ /* 0x000fe20000000800 */
[----:B------:R-:W-:Y:S01]  /*4d30*/  LOP3.LUT R134, R134, R55, RZ, 0xc0, !PT ;  /* 0x0000003786867212 */ /* 0x000fe200078ec0ff */
[C---:B------:R-:W-:Y:S01]  /*4d40*/  HMMA.16816.F32 R44, R136.reuse, R50, RZ ;  /* 0x00000032882c723c */ /* 0x040fe200000018ff */
[----:B---3--:R-:W-:Y:S01]  /*4d50*/  F2FP.F16.F32.PACK_AB R52, R208, R207 ;  /* 0x000000cfd034723e */ /* 0x008fe200000000ff */
[----:B------:R-:W1:Y:S01]  /*4d60*/  MUFU.EX2 R209, R209 ;  /* 0x000000d100d17308 */ /* 0x000e620000000800 */
[----:B------:R-:W-:Y:S01]  /*4d70*/  LOP3.LUT R135, R135, R69, RZ, 0xc0, !PT ;  /* 0x0000004587877212 */ /* 0x000fe200078ec0ff */
[----:B------:R-:W-:Y:S01]  /*4d80*/  FADD.FTZ R207, R207, R208 ;  /* 0x000000d0cfcf7221 */ /* 0x000fe20000010000 */
[----:B------:R-:W-:Y:S01]  /*4d90*/  LOP3.LUT R132, R132, R54, RZ, 0xc0, !PT ;  /* 0x0000003684847212 */ /* 0x000fe200078ec0ff */
[----:B------:R-:W-:Y:S01]  /*4da0*/  FADD.FTZ R199, R198, R199 ;  /* 0x000000c7c6c77221 */ /* 0x000fe20000010000 */
[----:B------:R-:W-:Y:S01]  /*4db0*/  LOP3.LUT R133, R52, R133, RZ, 0xc0, !PT ;  /* 0x0000008534857212 */ /* 0x000fe200078ec0ff */
[----:B------:R-:W-:Y:S01]  /*4dc0*/  HMMA.16816.F32 R60, R136, R66, RZ ;  /* 0x00000042883c723c */ /* 0x000fe200000018ff */
[----:B------:R-:W-:Y:S01]  /*4dd0*/  LOP3.LUT R220, R220, UR8, R243, 0x96, !PT ;  /* 0x00000008dcdc7c12 */ /* 0x000fe2000f8e96f3 */
[----:B------:R-:W-:Y:S01]  /*4de0*/  FADD.FTZ R207, R206, R207 ;  /* 0x000000cfcecf7221 */ /* 0x000fe20000010000 */
[----:B------:R-:W-:Y:S01]  /*4df0*/  PRMT R211, R242, 0x7772, RZ ;  /* 0x00007772f2d37816 */ /* 0x000fe200000000ff */
[----:B------:R-:W-:-:S02]  /*4e00*/  FADD.FTZ R199, R197, R199 ;  /* 0x000000c7c5c77221 */ /* 0x000fc40000010000 */
[----:B------:R-:W-:Y:S02]  /*4e10*/  FADD.FTZ R207, R205, R207 ;  /* 0x000000cfcdcf7221 */ /* 0x000fe40000010000 */
[----:B------:R-:W-:Y:S02]  /*4e20*/  HMMA.16816.F32 R76, R136, R82, RZ ;  /* 0x00000052884c723c */ /* 0x000fe400000018ff */
[----:B-1----:R-:W-:-:S06]  /*4e30*/  FADD.FTZ R207, R209, R207 ;  /* 0x000000cfd1cf7221 */ /* 0x002fcc0000010000 */
        /* <DEDUP_REMOVED lines=34> */
[C---:B------:R-:W-:Y:S01]  /*5060*/  HMMA.16816.F32 R140, R132.reuse, R4, RZ ;  /* 0x00000004848c723c */ /* 0x040fe200000018ff */
[--C-:B------:R-:W-:Y:S01]  /*5070*/  FFMA.FTZ R4, R202, UR25, -R221.reuse ;  /* 0x00000019ca047c23 */ /* 0x100fe200080108dd */
[----:B------:R-:W-:Y:S01]  /*5080*/  FFMA.FTZ R202, R203, UR25, -R221 ;  /* 0x00000019cbca7c23 */ /* 0x000fe200080108dd */
[----:B------:R-:W-:Y:S01]  /*5090*/  PRMT R203, R242, 0x7773, RZ ;  /* 0x00007773f2cb7816 */ /* 0x000fe200000000ff */
[----:B------:R-:W-:Y:S01]  /*50a0*/  FFMA.FTZ R5, R210, UR25, -R222 ;  /* 0x00000019d2057c23 */ /* 0x000fe200080108de */
[----:B------:R-:W-:Y:S01]  /*50b0*/  UMOV UR25, 0xffffffff ;  /* 0xffffffff00197882 */ /* 0x000fe20000000000 */
[----:B------:R-:W1:Y:S01]  /*50c0*/  MUFU.EX2 R210, R201 ;  /* 0x000000c900d27308 */ /* 0x000e620000000800 */
[----:B------:R-:W-:Y:S01]  /*50d0*/  PRMT R211, R211, 0x5410, R203 ;  /* 0x00005410d3d37816 */ /* 0x000fe200000000cb */
[----:B------:R-:W-:Y:S01]  /*50e0*/  HMMA.16816.F32 R132, R132, R6, RZ ;  /* 0x000000068484723c */ /* 0x000fe200000018ff */
[----:B------:R-:W-:Y:S01]  /*50f0*/  IMAD.MOV.U32 R7, RZ, RZ, R242 ;  /* 0x000000ffff077224 */ /* 0x000fe200078e00f2 */
[----:B------:R-:W-:Y:S01]  /*5100*/  PRMT R6, R242, 0x7771, RZ ;  /* 0x00007771f2067816 */ /* 0x000fe200000000ff */
[----:B------:R-:W-:Y:S01]  /*5110*/  MUFU.EX2 R202, R202 ;  /* 0x000000ca00ca7308 */ /* 0x000fe20000000800 */
[----:B------:R-:W-:-:S02]  /*5120*/  LOP3.LUT R203, R220, 0xff, RZ, 0xc0, !PT ;  /* 0x000000ffdccb7812 */ /* 0x000fc400078ec0ff */
[----:B------:R-:W-:Y:S02]  /*5130*/  LOP3.LUT R7, R7, 0xff, RZ, 0xc0, !PT ;  /* 0x000000ff07077812 */ /* 0x000fe400078ec0ff */
[----:B------:R-:W-:Y:S02]  /*5140*/  LOP3.LUT R211, R211, 0xff00ff, RZ, 0xc0, !PT ;  /* 0x00ff00ffd3d37812 */ /* 0x000fe400078ec0ff */
[----:B------:R-:W-:Y:S02]  /*5150*/  PRMT R6, R7, 0x5410, R6 ;  /* 0x0000541007067816 */ /* 0x000fe40000000006 */
[----:B------:R-:W-:Y:S01]  /*5160*/  LOP3.LUT R7, R220, 0xffff, RZ, 0xc0, !PT ;  /* 0x0000ffffdc077812 */ /* 0x000fe200078ec0ff */
[----:B-1----:R-:W-:Y:S01]  /*5170*/  FADD.FTZ R199, R210, R199 ;  /* 0x000000c7d2c77221 */ /* 0x002fe20000010000 */
[----:B------:R-:W-:Y:S02]  /*5180*/  PRMT R201, R220, 0x7632, R201 ;  /* 0x00007632dcc97816 */ /* 0x000fe400000000c9 */
[----:B------:R-:W-:-:S02]  /*5190*/  SHF.R.U32.HI R7, RZ, 0x8, R7 ;  /* 0x00000008ff077819 */ /* 0x000fc40000011607 */
[----:B------:R-:W-:Y:S02]  /*51a0*/  LOP3.LUT R201, R201, 0xff, RZ, 0xc0, !PT ;  /* 0x000000ffc9c97812 */ /* 0x000fe400078ec0ff */
[----:B------:R-:W-:Y:S02]  /*51b0*/  PRMT R7, R203, 0x5410, R7 ;  /* 0x00005410cb077816 */ /* 0x000fe40000000007 */
[----:B------:R1:W2:Y:S01]  /*51c0*/  MUFU.EX2 R203, R4 ;  /* 0x0000000400cb7308 */ /* 0x0002a20000000800 */
[--C-:B------:R-:W-:Y:S02]  /*51d0*/  HSET2.LE.AND R6, R6, R196.reuse, PT ;  /* 0x000000c406067233 */ /* 0x100fe40003803000 */
[----:B------:R-:W-:Y:S02]  /*51e0*/  HSET2.LE.AND R211, R211, R196, PT ;  /* 0x000000c4d3d37233 */ /* 0x000fe40003803000 */
[----:B-1----:R-:W-:Y:S01]  /*51f0*/  SHF.R.U32.HI R4, RZ, 0x18, R220 ;  /* 0x00000018ff047819 */ /* 0x002fe200000116dc */
[----:B--2---:R-:W-:-:S03]  /*5200*/  FADD.FTZ R199, R203, R199 ;  /* 0x000000c7cbc77221 */ /* 0x004fc60000010000 */
[----:B------:R-:W-:Y:S01]  /*5210*/  PRMT R4, R201, 0x5410, R4 ;  /* 0x00005410c9047816 */ /* 0x000fe20000000004 */
[----:B------:R-:W-:Y:S01]  /*5220*/  FADD.FTZ R199, R202, R199 ;  /* 0x000000c7cac77221 */ /* 0x000fe20000010000 */
[----:B------:R1:W2:Y:S03]  /*5230*/  MUFU.EX2 R201, R218 ;  /* 0x000000da00c97308 */ /* 0x0002a60000000800 */
[----:B------:R-:W-:Y:S02]  /*5240*/  HSET2.LE.AND R219, R4, R196, PT ;  /* 0x000000c404db7233 */ /* 0x000fe40003803000 */
[C---:B------:R-:W-:Y:S01]  /*5250*/  F2FP.F16.F32.PACK_AB R4, R231.reuse, R202 ;  /* 0x000000cae704723e */ /* 0x040fe200000000ff */
[----:B------:R-:W-:-:S03]  /*5260*/  FADD.FTZ R231, R231, R199 ;  /* 0x000000c7e7e77221 */ /* 0x000fc60000010000 */
[----:B------:R-:W-:Y:S02]  /*5270*/  LOP3.LUT R6, R4, R6, RZ, 0xc0, !PT ;  /* 0x0000000604067212 */ /* 0x000fe400078ec0ff */
[----:B------:R-:W-:Y:S02]  /*5280*/  F2FP.F16.F32.PACK_AB R4, R203, R210 ;  /* 0x000000d2cb04723e */ /* 0x000fe400000000ff */
[----:B-1----:R-:W-:Y:S02]  /*5290*/  HSET2.LE.AND R218, R7, R196, PT ;  /* 0x000000c407da7233 */ /* 0x002fe40003803000 */
[----:B------:R-:W1:Y:S01]  /*52a0*/  MUFU.EX2 R196, R5 ;  /* 0x0000000500c47308 */ /* 0x000e620000000800 */
[----:B--2---:R-:W-:Y:S02]  /*52b0*/  F2FP.F16.F32.PACK_AB R7, R230, R201 ;  /* 0x000000c9e607723e */ /* 0x004fe400000000ff */
[----:B------:R-:W-:Y:S02]  /*52c0*/  LOP3.LUT R4, R4, R218, RZ, 0xc0, !PT ;  /* 0x000000da04047212 */ /* 0x000fe400078ec0ff */
[----:B------:R-:W-:-:S02]  /*52d0*/  LOP3.LUT R7, R7, R211, RZ, 0xc0, !PT ;  /* 0x000000d307077212 */ /* 0x000fc400078ec0ff */
[C---:B-1----:R-:W-:Y:S01]  /*52e0*/  F2FP.F16.F32.PACK_AB R5, R196.reuse, R209 ;  /* 0x000000d1c405723e */ /* 0x042fe200000000ff */
[----:B------:R-:W-:-:S03]  /*52f0*/  FADD.FTZ R207, R196, R207 ;  /* 0x000000cfc4cf7221 */ /* 0x000fc60000010000 */
[----:B------:R-:W-:Y:S01]  /*5300*/  LOP3.LUT R5, R5, R219, RZ, 0xc0, !PT ;  /* 0x000000db05057212 */ /* 0x000fe200078ec0ff */
        /* <DEDUP_REMOVED lines=20> */
[----:B------:R-:W1:Y:S01]  /*5450*/  LDC.64 R4, c[0x0][0x3c0] ;  /* 0x0000f000ff047b82 */ /* 0x000e620000000a00 */
[----:B------:R-:W-:Y:S01]  /*5460*/  IMAD.U32 R10, RZ, RZ, UR13 ;  /* 0x0000000dff0a7e24 */ /* 0x000fe2000f8e00ff */
[----:B------:R-:W-:-:S04]  /*5470*/  DEPBAR.LE SB0, 0x0 ;  /* 0x000080000000791a */ /* 0x000fc80000000000 */
[----:B------:R-:W-:Y:S01]  /*5480*/  VIADD R10, R10, 0xfffffffe ;  /* 0xfffffffe0a0a7836 */ /* 0x000fe20000000000 */
[----:B------:R-:W-:Y:S01]  /*5490*/  LOP3.LUT R6, R181, 0x1f8, RZ, 0xc0, !PT ;  /* 0x000001f8b5067812 */ /* 0x000fe200078ec0ff */
[----:B------:R-:W-:Y:S01]  /*54a0*/  IMAD.SHL.U32 R8, R169, 0x20, RZ ;  /* 0x00000020a9087824 */ /* 0x000fe200078e00ff */
[----:B------:R-:W-:Y:S01]  /*54b0*/  LOP3.LUT R9, R0, 0x200, RZ, 0xc0, !PT ;  /* 0x0000020000097812 */ /* 0x000fe200078ec0ff */
[----:B------:R-:W-:Y:S01]  /*54c0*/  IMAD.MOV.U32 R217, RZ, RZ, 0x40 ;  /* 0x00000040ffd97424 */ /* 0x000fe200078e00ff */
[--C-:B------:R-:W-:Y:S02]  /*54d0*/  SHF.R.U32.HI R7, RZ, 0x1, R169.reuse ;  /* 0x00000001ff077819 */ /* 0x100fe400000116a9 */
[----:B------:R-:W-:Y:S02]  /*54e0*/  LOP3.LUT R6, R6, 0x38, R169, 0x78, !PT ;  /* 0x0000003806067812 */ /* 0x000fe400078e78a9 */
[----:B------:R-:W-:Y:S02]  /*54f0*/  LOP3.LUT R8, R9, 0x7c00, R8, 0xf8, !PT ;  /* 0x00007c0009087812 */ /* 0x000fe400078ef808 */
[----:B------:R-:W-:-:S02]  /*5500*/  LOP3.LUT R7, R170, 0x8, R7, 0x78, !PT ;  /* 0x00000008aa077812 */ /* 0x000fc400078e7807 */
[----:B------:R-:W-:Y:S02]  /*5510*/  LOP3.LUT R6, R6, 0x1e00, R181, 0xf8, !PT ;  /* 0x00001e0006067812 */ /* 0x000fe400078ef8b5 */
[----:B------:R-:W-:Y:S02]  /*5520*/  LOP3.LUT R7, R8, R7, RZ, 0xfc, !PT ;  /* 0x0000000708077212 */ /* 0x000fe400078efcff */
[----:B------:R-:W-:Y:S01]  /*5530*/  LEA R232, R6, UR5, 0x1 ;  /* 0x0000000506e87c11 */ /* 0x000fe2000f8e08ff */
[----:B-1----:R-:W-:Y:S01]  /*5540*/  IMAD.WIDE.U32 R14, R10, R4, RZ ;  /* 0x000000040a0e7225 */ /* 0x002fe200078e00ff */
[----:B------:R-:W-:Y:S02]  /*5550*/  LEA R206, R7, UR5, 0x1 ;  /* 0x0000000507ce7c11 */ /* 0x000fe4000f8e08ff */
[----:B------:R-:W-:Y:S01]  /*5560*/  SEL R218, R180, 0xffffffe0, !P0 ;  /* 0xffffffe0b4da7807 */ /* 0x000fe20004000000 */
[----:B------:R-:W-:Y:S01]  /*5570*/  IMAD R10, R10, R5, R15 ;  /* 0x000000050a0a7224 */ /* 0x000fe200078e020f */
[----:B------:R-:W-:Y:S01]  /*5580*/  BAR.SYNC.DEFER_BLOCKING 0x0 ;  /* 0x0000000000007b1d */ /* 0x000fe20000010000 */
[C---:B------:R-:W-:Y:S01]  /*5590*/  IMAD.SHL.U32 R12, R14.reuse, 0x20, RZ ;  /* 0x000000200e0c7824 */ /* 0x040fe200078e00ff */
[----:B------:R-:W-:Y:S01]  /*55a0*/  LEA R16, P2, R14, R224, 0x6 ;  /* 0x000000e00e107211 */ /* 0x000fe200078430ff */
[----:B------:R-:W-:Y:S01]  /*55b0*/  IMAD.IADD R208, R204, 0x1, R218 ;  /* 0x00000001ccd07824 */ /* 0x000fe200078e02da */
[----:B------:R-:W-:Y:S01]  /*55c0*/  SHF.L.U64.HI R11, R14, 0x5, R10 ;  /* 0x000000050e0b7819 */ /* 0x000fe2000001020a */
[----:B------:R-:W-:Y:S01]  /*55d0*/  IMAD.IADD R205, R218, 0x1, R206 ;  /* 0x00000001dacd7824 */ /* 0x000fe200078e02ce */
[----:B------:R-:W-:-:S02]  /*55e0*/  LEA R12, P1, R4, R12, 0x4 ;  /* 0x0000000c040c7211 */ /* 0x000fc400078220ff */
[----:B------:R-:W-:Y:S02]  /*55f0*/  LEA.HI.X R17, R14, R223, R10, 0x6, P2 ;  /* 0x000000df0e117211 */ /* 0x000fe400010f340a */
[----:B------:R-:W-:Y:S02]  /*5600*/  LEA.HI.X R11, R4, R11, R5, 0x4, P1 ;  /* 0x0000000b040b7211 */ /* 0x000fe400008f2405 */
[C---:B------:R-:W-:Y:S02]  /*5610*/  LEA R4, P1, R12.reuse, R224, 0x1 ;  /* 0x000000e00c047211 */ /* 0x040fe400078208ff */
[----:B------:R-:W-:Y:S02]  /*5620*/  SEL R217, R217, 0xffffffc0, !P6 ;  /* 0xffffffc0d9d97807 */ /* 0x000fe40007000000 */
[----:B------:R-:W-:-:S03]  /*5630*/  LEA.HI.X R5, R12, R223, R11, 0x1, P1 ;  /* 0x000000df0c057211 */ /* 0x000fc600008f0c0b */
[----:B------:R-:W-:Y:S02]  /*5640*/  IMAD.IADD R220, R217, 0x1, R206 ;  /* 0x00000001d9dc7824 */ /* 0x000fe400078e02ce */
[----:B------:R-:W-:Y:S02]  /*5650*/  IMAD.IADD R217, R204, 0x1, R217 ;  /* 0x00000001ccd97824 */ /* 0x000fe400078e02d9 */
[C---:B------:R-:W-:Y:S01]  /*5660*/  IMAD.IADD R219, R218.reuse, 0x1, R220 ;  /* 0x00000001dadb7824 */ /* 0x040fe200078e02dc */
[----:B------:R-:W-:Y:S01]  /*5670*/  @!PT LDS RZ, [RZ] ;  /* 0x00000000fffff984 */ /* 0x000fe20000000800 */
[----:B------:R-:W-:Y:S01]  /*5680*/  @!PT LDS RZ, [RZ] ;  /* 0x00000000fffff984 */ /* 0x000fe20000000800 */
[----:B------:R-:W-:Y:S01]  /*5690*/  @!PT LDS RZ, [RZ] ;  /* 0x00000000fffff984 */ /* 0x000fe20000000800 */
[----:B------:R-:W-:Y:S01]  /*56a0*/  LDGSTS.E.BYPASS.LTC128B.128 [R232+0xa000], desc[UR16][R16.64] ;  /* 0x0a00000010e87fae */ /* 0x000fe2000b981a10 */
[----:B------:R-:W-:-:S03]  /*56b0*/  IMAD.IADD R218, R218, 0x1, R217 ;  /* 0x00000001dada7824 */ /* 0x000fc600078e02d9 */
[----:B------:R1:W-:Y:S04]  /*56c0*/  LDGSTS.E.BYPASS.LTC128B.128 [R232+0xb000], desc[UR16][R16.64+0x80] ;  /* 0x0b00008010e87fae */ /* 0x0003e8000b981a10 */
[----:B------:R-:W-:Y:S04]  /*56d0*/  LDGSTS.E.BYPASS.LTC128B.128 [R232+0xa800], desc[UR16][R4.64] ;  /* 0x0a80000004e87fae */ /* 0x000fe8000b981a10 */
[----:B------:R2:W-:Y:S04]  /*56e0*/  LDGSTS.E.BYPASS.LTC128B.128 [R232+0xb800], desc[UR16][R4.64+0x80] ;  /* 0x0b80008004e87fae */ /* 0x0005e8000b981a10 */
[----:B------:R-:W-:Y:S04]  /*56f0*/  LDSM.16.M88.4 R200, [R206] ;  /* 0x00000000cec8783b */ /* 0x000fe80000000200 */
[----:B------:R-:W3:Y:S04]  /*5700*/  LDSM.16.M88.4 R28, [R204+0x8000] ;  /* 0x00800000cc1c783b */ /* 0x000ee80000000200 */
[----:B------:R-:W-:Y:S04]  /*5710*/  LDSM.16.M88.4 R184, [R208+0x8000] ;  /* 0x00800000d0b8783b */ /* 0x000fe80000000200 */
[----:B------:R-:W-:Y:S04]  /*5720*/  LDSM.16.M88.4 R196, [R205+0x2000] ;  /* 0x00200000cdc4783b */ /* 0x000fe80000000200 */
[----:B-1----:R-:W1:Y:S04]  /*5730*/  LDSM.16.M88.4 R16, [R206+0x2000] ;  /* 0x00200000ce10783b */ /* 0x002e680000000200 */
[----:B------:R-:W-:Y:S04]  /*5740*/  LDSM.16.M88.4 R12, [R208+0x8800] ;  /* 0x00880000d00c783b */ /* 0x000fe80000000200 */
[----:B--2---:R-:W2:Y:S04]  /*5750*/  LDSM.16.M88.4 R4, [R204+0x8800] ;  /* 0x00880000cc04783b */ /* 0x004ea80000000200 */
[----:B------:R-:W4:Y:S04]  /*5760*/  LDSM.16.M88.4 R8, [R205] ;  /* 0x00000000cd08783b */ /* 0x000f280000000200 */
[----:B------:R-:W-:Y:S04]  /*5770*/  LDSM.16.M88.4 R192, [R217+0x8000] ;  /* 0x00800000d9c0783b */ /* 0x000fe80000000200 */
[----:B------:R-:W-:Y:S04]  /*5780*/  LDSM.16.M88.4 R188, [R217+0x8800] ;  /* 0x00880000d9bc783b */ /* 0x000fe80000000200 */
[----:B------:R-:W0:Y:S01]  /*5790*/  LDGDEPBAR ;  /* 0x00000000000079af */ /* 0x000e220000000000 */
[-C--:B---3--:R-:W-:Y:S08]  /*57a0*/  HMMA.16816.F32 R180, R200, R28.reuse, RZ ;  /* 0x0000001cc8b4723c */ /* 0x088ff000000018ff */
[C---:B-1----:R-:W-:Y:S08]  /*57b0*/  HMMA.16816.F32 R172, R16.reuse, R28, RZ ;  /* 0x0000001c10ac723c */ /* 0x042ff000000018ff */
[-C--:B------:R-:W-:Y:S08]  /*57c0*/  HMMA.16816.F32 R32, R16, R30.reuse, RZ ;  /* 0x0000001e1020723c */ /* 0x080ff000000018ff */
[----:B------:R-:W-:Y:S08]  /*57d0*/  HMMA.16816.F32 R28, R200, R30, RZ ;  /* 0x0000001ec81c723c */ /* 0x000ff000000018ff */
[-C--:B--2---:R-:W-:Y:S08]  /*57e0*/  HMMA.16816.F32 R20, R16, R4.reuse, RZ ;  /* 0x000000041014723c */ /* 0x084ff000000018ff */
[----:B------:R-:W-:Y:S08]  /*57f0*/  HMMA.16816.F32 R24, R200, R4, RZ ;  /* 0x00000004c818723c */ /* 0x000ff000000018ff */
[-C--:B------:R-:W-:Y:S08]  /*5800*/  HMMA.16816.F32 R16, R16, R6.reuse, RZ ;  /* 0x000000061010723c */ /* 0x080ff000000018ff */
[----:B------:R-:W-:Y:S01]  /*5810*/  HMMA.16816.F32 R200, R200, R6, RZ ;  /* 0x00000006c8c8723c */ /* 0x000fe200000018ff */
[----:B------:R-:W1:Y:S07]  /*5820*/  LDSM.16.M88.4 R4, [R220+0x2000] ;  /* 0x00200000dc04783b */ /* 0x000e6e0000000200 */
[C---:B------:R-:W-:Y:S08]  /*5830*/  HMMA.16816.F32 R172, R196.reuse, R184, R172 ;  /* 0x000000b8c4ac723c */ /* 0x040ff000000018ac */
[C---:B------:R-:W-:Y:S08]  /*5840*/  HMMA.16816.F32 R20, R196.reuse, R12, R20 ;  /* 0x0000000cc414723c */ /* 0x040ff00000001814 */
[C---:B------:R-:W-:Y:S08]  /*5850*/  HMMA.16816.F32 R32, R196.reuse, R186, R32 ;  /* 0x000000bac420723c */ /* 0x040ff00000001820 */
[----:B------:R-:W-:Y:S01]  /*5860*/  HMMA.16816.F32 R16, R196, R14, R16 ;  /* 0x0000000ec410723c */ /* 0x000fe20000001810 */
[----:B------:R-:W-:Y:S07]  /*5870*/  LDSM.16.M88.4 R196, [R218+0x8000] ;  /* 0x00800000dac4783b */ /* 0x000fee0000000200 */
[C---:B----4-:R-:W-:Y:S08]  /*5880*/  HMMA.16816.F32 R180, R8.reuse, R184, R180 ;  /* 0x000000b808b4723c */ /* 0x050ff000000018b4 */
[C---:B------:R-:W-:Y:S01]  /*5890*/  HMMA.16816.F32 R28, R8.reuse, R186, R28 ;  /* 0x000000ba081c723c */ /* 0x040fe2000000181c */
[----:B------:R-:W2:Y:S07]  /*58a0*/  LDSM.16.M88.4 R184, [R220] ;  /* 0x00000000dcb8783b */ /* 0x000eae0000000200 */
[C---:B------:R-:W-:Y:S08]  /*58b0*/  HMMA.16816.F32 R24, R8.reuse, R12, R24 ;  /* 0x0000000c0818723c */ /* 0x040ff00000001818 */
[----:B------:R-:W-:Y:S01]  /*58c0*/  HMMA.16816.F32 R200, R8, R14, R200 ;  /* 0x0000000e08c8723c */ /* 0x000fe200000018c8 */
[----:B------:R-:W3:Y:S04]  /*58d0*/  LDSM.16.M88.4 R12, [R219+0x2000] ;  /* 0x00200000db0c783b */ /* 0x000ee80000000200 */
[----:B------:R-:W4:Y:S03]  /*58e0*/  LDSM.16.M88.4 R8, [R218+0x8800] ;  /* 0x00880000da08783b */ /* 0x000f260000000200 */
[C---:B-1----:R-:W-:Y:S08]  /*58f0*/  HMMA.16816.F32 R172, R4.reuse, R192, R172 ;  /* 0x000000c004ac723c */ /* 0x042ff000000018ac */
[C---:B------:R-:W-:Y:S08]  /*5900*/  HMMA.16816.F32 R20, R4.reuse, R188, R20 ;  /* 0x000000bc0414723c */ /* 0x040ff00000001814 */
[C---:B------:R-:W-:Y:S08]  /*5910*/  HMMA.16816.F32 R32, R4.reuse, R194, R32 ;  /* 0x000000c20420723c */ /* 0x040ff00000001820 */
[----:B------:R-:W-:Y:S01]  /*5920*/  HMMA.16816.F32 R16, R4, R190, R16 ;  /* 0x000000be0410723c */ /* 0x000fe20000001810 */
[----:B------:R-:W1:Y:S07]  /*5930*/  LDSM.16.M88.4 R4, [R219] ;  /* 0x00000000db04783b */ /* 0x000e6e0000000200 */
[C---:B--2---:R-:W-:Y:S08]  /*5940*/  HMMA.16816.F32 R24, R184.reuse, R188, R24 ;  /* 0x000000bcb818723c */ /* 0x044ff00000001818 */
[C---:B------:R-:W-:Y:S01]  /*5950*/  HMMA.16816.F32 R200, R184.reuse, R190, R200 ;  /* 0x000000beb8c8723c */ /* 0x040fe200000018c8 */
[----:B------:R-:W-:Y:S07]  /*5960*/  LDSM.16.M88.4 R188, [R204+0x9000] ;  /* 0x00900000ccbc783b */ /* 0x000fee0000000200 */
        /* <DEDUP_REMOVED lines=9> */
[C---:B-1----:R-:W-:Y:S08]  /*5a00*/  HMMA.16816.F32 R24, R4.reuse, R8, R24 ;  /* 0x000000080418723c */ /* 0x042ff00000001818 */
[C---:B------:R-:W-:Y:S01]  /*5a10*/  HMMA.16816.F32 R200, R4.reuse, R10, R200 ;  /* 0x0000000a04c8723c */ /* 0x040fe200000018c8 */
[----:B------:R-:W-:Y:S04]  /*5a20*/  LDSM.16.M88.4 R8, [R205+0x6000] ;  /* 0x00600000cd08783b */ /* 0x000fe80000000200 */
[----:B------:R-:W-:Y:S03]  /*5a30*/  LDSM.16.M88.4 R204, [R205+0x4000] ;  /* 0x00400000cdcc783b */ /* 0x000fe60000000200 */
[C---:B------:R-:W-:Y:S08]  /*5a40*/  HMMA.16816.F32 R180, R4.reuse, R196, R180 ;  /* 0x000000c404b4723c */ /* 0x040ff000000018b4 */
[----:B------:R-:W-:Y:S01]  /*5a50*/  HMMA.16816.F32 R28, R4, R198, R28 ;  /* 0x000000c6041c723c */ /* 0x000fe2000000181c */
[----:B------:R-:W1:Y:S04]  /*5a60*/  LDSM.16.M88.4 R4, [R208+0x9000] ;  /* 0x00900000d004783b */ /* 0x000e680000000200 */
[----:B------:R-:W4:Y:S03]  /*5a70*/  LDSM.16.M88.4 R208, [R208+0x9800] ;  /* 0x00980000d0d0783b */ /* 0x000f260000000200 */
[C---:B--2---:R-:W-:Y:S01]  /*5a80*/  HMMA.16816.F32 R172, R192.reuse, R188, R172 ;  /* 0x000000bcc0ac723c */ /* 0x044fe200000018ac */
[----:B------:R-:W-:Y:S07]  /*5a90*/  LDSM.16.M88.4 R196, [R220+0x4000] ;  /* 0x00400000dcc4783b */ /* 0x000fee0000000200 */
[----:B------:R-:W-:Y:S08]  /*5aa0*/  HMMA.16816.F32 R32, R192, R190, R32 ;  /* 0x000000bec020723c */ /* 0x000ff00000001820 */
[C---:B---3--:R-:W-:Y:S08]  /*5ab0*/  HMMA.16816.F32 R180, R12.reuse, R188, R180 ;  /* 0x000000bc0cb4723c */ /* 0x048ff000000018b4 */
[----:B------:R-:W-:Y:S01]  /*5ac0*/  HMMA.16816.F32 R28, R12, R190, R28 ;  /* 0x000000be0c1c723c */ /* 0x000fe2000000181c */
[----:B------:R-:W2:Y:S07]  /*5ad0*/  LDSM.16.M88.4 R188, [R217+0x9000] ;  /* 0x00900000d9bc783b */ /* 0x000eae0000000200 */
[C---:B------:R-:W-:Y:S08]  /*5ae0*/  HMMA.16816.F32 R20, R192.reuse, R184, R20 ;  /* 0x000000b8c014723c */ /* 0x040ff00000001814 */
[----:B------:R-:W-:Y:S01]  /*5af0*/  HMMA.16816.F32 R16, R192, R186, R16 ;  /* 0x000000bac010723c */ /* 0x000fe20000001810 */
[----:B------:R-:W3:Y:S07]  /*5b00*/  LDSM.16.M88.4 R192, [R220+0x6000] ;  /* 0x00600000dcc0783b */ /* 0x000eee0000000200 */
[C---:B------:R-:W-:Y:S08]  /*5b10*/  HMMA.16816.F32 R24, R12.reuse, R184, R24 ;  /* 0x000000b80c18723c */ /* 0x040ff00000001818 */
[----:B------:R-:W-:Y:S01]  /*5b20*/  HMMA.16816.F32 R200, R12, R186, R200 ;  /* 0x000000ba0cc8723c */ /* 0x000fe200000018c8 */
[----:B------:R-:W5:Y:S04]  /*5b30*/  LDSM.16.M88.4 R184, [R217+0x9800] ;  /* 0x00980000d9b8783b */ /* 0x000f680000000200 */
[----:B------:R-:W-:Y:S03]  /*5b40*/  LDSM.16.M88.4 R12, [R219+0x4000] ;  /* 0x00400000db0c783b */ /* 0x000fe60000000200 */
[C---:B-1----:R-:W-:Y:S08]  /*5b50*/  HMMA.16816.F32 R172, R8.reuse, R4, R172 ;  /* 0x0000000408ac723c */ /* 0x042ff000000018ac */
[----:B------:R-:W-:Y:S08]  /*5b60*/  HMMA.16816.F32 R32, R8, R6, R32 ;  /* 0x000000060820723c */ /* 0x000ff00000001820 */
[C---:B------:R-:W-:Y:S08]  /*5b70*/  HMMA.16816.F32 R180, R204.reuse, R4, R180 ;  /* 0x00000004ccb4723c */ /* 0x040ff000000018b4 */
[----:B------:R-:W-:Y:S01]  /*5b80*/  HMMA.16816.F32 R28, R204, R6, R28 ;  /* 0x00000006cc1c723c */ /* 0x000fe2000000181c */
[----:B------:R-:W1:Y:S07]  /*5b90*/  LDSM.16.M88.4 R4, [R218+0x9000] ;  /* 0x00900000da04783b */ /* 0x000e6e0000000200 */
[C---:B----4-:R-:W-:Y:S08]  /*5ba0*/  HMMA.16816.F32 R20, R8.reuse, R208, R20 ;  /* 0x000000d00814723c */ /* 0x050ff00000001814 */
[----:B------:R-:W-:Y:S01]  /*5bb0*/  HMMA.16816.F32 R16, R8, R210, R16 ;  /* 0x000000d20810723c */ /* 0x000fe20000001810 */
[----:B------:R-:W4:Y:S07]  /*5bc0*/  LDSM.16.M88.4 R8, [R219+0x6000] ;  /* 0x00600000db08783b */ /* 0x000f2e0000000200 */
[C---:B------:R-:W-:Y:S08]  /*5bd0*/  HMMA.16816.F32 R24, R204.reuse, R208, R24 ;  /* 0x000000d0cc18723c */ /* 0x040ff00000001818 */
[----:B------:R-:W-:Y:S01]  /*5be0*/  HMMA.16816.F32 R200, R204, R210, R200 ;  /* 0x000000d2ccc8723c */ /* 0x000fe200000018c8 */
[----:B------:R-:W4:Y:S01]  /*5bf0*/  LDSM.16.M88.4 R204, [R218+0x9800] ;  /* 0x00980000dacc783b */ /* 0x000f220000000200 */
[----:B------:R-:W-:-:S06]  /*5c00*/  DEPBAR.LE SB0, 0x0 ;  /* 0x000080000000791a */ /* 0x000fcc0000000000 */
[-C--:B--2---:R-:W-:Y:S08]  /*5c10*/  HMMA.16816.F32 R180, R196, R188.reuse, R180 ;  /* 0x000000bcc4b4723c */ /* 0x084ff000000018b4 */
[----:B---3--:R-:W-:Y:S08]  /*5c20*/  HMMA.16816.F32 R172, R192, R188, R172 ;  /* 0x000000bcc0ac723c */ /* 0x008ff000000018ac */
[C---:B------:R-:W-:Y:S08]  /*5c30*/  HMMA.16816.F32 R28, R196.reuse, R190, R28 ;  /* 0x000000bec41c723c */ /* 0x040ff0000000181c */
[C---:B-----5:R-:W-:Y:S08]  /*5c40*/  HMMA.16816.F32 R24, R196.reuse, R184, R24 ;  /* 0x000000b8c418723c */ /* 0x060ff00000001818 */
[----:B------:R-:W-:Y:S08]  /*5c50*/  HMMA.16816.F32 R200, R196, R186, R200 ;  /* 0x000000bac4c8723c */ /* 0x000ff000000018c8 */
[----:B------:R-:W-:Y:S08]  /*5c60*/  HMMA.16816.F32 R32, R192, R190, R32 ;  /* 0x000000bec020723c */ /* 0x000ff00000001820 */
[-C--:B-1----:R-:W-:Y:S08]  /*5c70*/  HMMA.16816.F32 R180, R12, R4.reuse, R180 ;  /* 0x000000040cb4723c */ /* 0x082ff000000018b4 */
[----:B----4-:R-:W-:Y:S01]  /*5c80*/  HMMA.16816.F32 R172, R8, R4, R172 ;  /* 0x0000000408ac723c */ /* 0x010fe200000018ac */
[----:B------:R-:W-:-:S02]  /*5c90*/  IMAD.U32 R4, RZ, RZ, UR13 ;  /* 0x0000000dff047e24 */ /* 0x000fc4000f8e00ff */
[----:B------:R-:W-:Y:S02]  /*5ca0*/  IMAD.U32 R5, RZ, RZ, UR13 ;  /* 0x0000000dff057e24 */ /* 0x000fe4000f8e00ff */
[----:B------:R-:W-:-:S03]  /*5cb0*/  IMAD R164, R4, 0x20, R164 ;  /* 0x0000002004a47824 */ /* 0x000fc600078e02a4 */
[C---:B------:R-:W-:Y:S01]  /*5cc0*/  HMMA.16816.F32 R28, R12.reuse, R6, R28 ;  /* 0x000000060c1c723c */ /* 0x040fe2000000181c */
[C---:B------:R-:W-:Y:S01]  /*5cd0*/  VIADD R188, R164.reuse, 0xffffffc0 ;  /* 0xffffffc0a4bc7836 */ /* 0x040fe20000000000 */
[----:B------:R-:W-:Y:S01]  /*5ce0*/  ISETP.GE.U32.AND P5, PT, R5, 0x3, PT ;  /* 0x000000030500780c */ /* 0x000fe20003fa6070 */
[----:B------:R-:W-:Y:S01]  /*5cf0*/  VIADD R5, R164, 0xffffffc8 ;  /* 0xffffffc8a4057836 */ /* 0x000fe20000000000 */
[----:B------:R-:W-:Y:S02]  /*5d00*/  BAR.SYNC.DEFER_BLOCKING 0x0 ;  /* 0x0000000000007b1d */ /* 0x000fe40000010000 */
[C---:B------:R-:W-:Y:S02]  /*5d10*/  ISETP.GE.AND P2, PT, R188.reuse, R213, PT ;  /* 0x000000d5bc00720c */ /* 0x040fe40003f46270 */
[----:B------:R-:W-:Y:S01]  /*5d20*/  HMMA.16816.F32 R24, R12, R204, R24 ;  /* 0x000000cc0c18723c */ /* 0x000fe20000001818 */
[----:B------:R-:W-:-:S07]  /*5d30*/  ISETP.GE.AND P4, PT, R188, R214, PT ;  /* 0x000000d6bc00720c */ /* 0x000fce0003f86270 */
[----:B------:R-:W-:Y:S01]  /*5d40*/  HMMA.16816.F32 R16, R192, R186, R16 ;  /* 0x000000bac010723c */ /* 0x000fe20000001810 */
[----:B------:R-:W-:-:S05]  /*5d50*/  VIADD R187, R164, 0xffffffc1 ;  /* 0xffffffc1a4bb7836 */ /* 0x000fca0000000000 */
[CC--:B------:R-:W-:Y:S02]  /*5d60*/  ISETP.GE.AND P3, PT, R187.reuse, R214.reuse, PT ;  /* 0x000000d6bb00720c */ /* 0x0c0fe40003f66270 */
[----:B------:R-:W-:Y:S01]  /*5d70*/  HMMA.16816.F32 R20, R192, R184, R20 ;  /* 0x000000b8c014723c */ /* 0x000fe20000001814 */
[----:B------:R-:W-:Y:S01]  /*5d80*/  ISETP.GE.AND P1, PT, R187, R213, PT ;  /* 0x000000d5bb00720c */ /* 0x000fe20003f26270 */
[C---:B------:R-:W-:Y:S01]  /*5d90*/  VIADD R185, R164.reuse, 0xffffffc9 ;  /* 0xffffffc9a4b97836 */ /* 0x040fe20000000000 */
[----:B------:R-:W-:Y:S01]  /*5da0*/  FSEL R186, R181, -INF , !P3 ;  /* 0xff800000b5ba7808 */ /* 0x000fe20005800000 */
[C---:B------:R-:W-:Y:S01]  /*5db0*/  VIADD R184, R164.reuse, 0xffffffd0 ;  /* 0xffffffd0a4b87836 */ /* 0x040fe20000000000 */
[----:B------:R-:W-:Y:S01]  /*5dc0*/  FSEL R4, R183, -INF , !P1 ;  /* 0xff800000b7047808 */ /* 0x000fe20004800000 */
[----:B------:R-:W-:Y:S01]  /*5dd0*/  VIADD R183, R164, 0xffffffd1 ;  /* 0xffffffd1a4b77836 */ /* 0x000fe20000000000 */
[-C--:B------:R-:W-:Y:S01]  /*5de0*/  ISETP.GE.AND P1, PT, R5, R214.reuse, PT ;  /* 0x000000d60500720c */ /* 0x080fe20003f26270 */
[----:B------:R-:W-:Y:S01]  /*5df0*/  HMMA.16816.F32 R200, R12, R206, R200 ;  /* 0x000000ce0cc8723c */ /* 0x000fe200000018c8 */
[----:B------:R-:W-:Y:S01]  /*5e00*/  IMAD.U32 R15, RZ, RZ, UR13 ;  /* 0x0000000dff0f7e24 */ /* 0x000fe2000f8e00ff */
[----:B------:R-:W-:-:S02]  /*5e10*/  ISETP.GE.AND P3, PT, R185, R214, PT ;  /* 0x000000d6b900720c */ /* 0x000fc40003f66270 */
[----:B------:R-:W-:Y:S01]  /*5e20*/  FSEL R28, R28, -INF , !P1 ;  /* 0xff8000001c1c7808 */ /* 0x000fe20004800000 */
[----:B------:R-:W-:Y:S01]  /*5e30*/  VIADD R15, R15, 0xfffffffe ;  /* 0xfffffffe0f0f7836 */ /* 0x000fe20000000000 */
[----:B------:R-:W-:Y:S02]  /*5e40*/  FSEL R29, R29, -INF , !P3 ;  /* 0xff8000001d1d7808 */ /* 0x000fe40005800000 */
[C---:B------:R-:W-:Y:S01]  /*5e50*/  HMMA.16816.F32 R32, R8.reuse, R6, R32 ;  /* 0x000000060820723c */ /* 0x040fe20000001820 */
[----:B------:R-:W-:Y:S02]  /*5e60*/  FSEL R6, R182, -INF , !P2 ;  /* 0xff800000b6067808 */ /* 0x000fe40005000000 */
[-C--:B------:R-:W-:Y:S02]  /*5e70*/  ISETP.GE.AND P2, PT, R184, R214.reuse, PT ;  /* 0x000000d6b800720c */ /* 0x080fe40003f46270 */
[----:B------:R-:W-:Y:S02]  /*5e80*/  FSEL R7, R180, -INF , !P4 ;  /* 0xff800000b4077808 */ /* 0x000fe40006000000 */
[----:B------:R-:W-:Y:S01]  /*5e90*/  FSEL R180, R24, -INF , !P2 ;  /* 0xff80000018b47808 */ /* 0x000fe20005000000 */
[----:B------:R-:W-:Y:S01]  /*5ea0*/  HMMA.16816.F32 R20, R8, R204, R20 ;  /* 0x000000cc0814723c */ /* 0x000fe20000001814 */
[----:B------:R-:W-:-:S02]  /*5eb0*/  ISETP.GE.AND P1, PT, R183, R214, PT ;  /* 0x000000d6b700720c */ /* 0x000fc40003f26270 */
[-C--:B------:R-:W-:Y:S02]  /*5ec0*/  ISETP.GE.AND P3, PT, R5, R213.reuse, PT ;  /* 0x000000d50500720c */ /* 0x080fe40003f66270 */
[----:B------:R-:W-:Y:S02]  /*5ed0*/  ISETP.GE.AND P2, PT, R185, R213, PT ;  /* 0x000000d5b900720c */ /* 0x000fe40003f46270 */
[----:B------:R-:W-:Y:S01]  /*5ee0*/  LOP3.LUT R24, R15, UR19, R179, 0x96, !PT ;  /* 0x000000130f187c12 */ /* 0x000fe2000f8e96b3 */
[----:B------:R-:W-:Y:S01]  /*5ef0*/  HMMA.16816.F32 R16, R8, R206, R16 ;  /* 0x000000ce0810723c */ /* 0x000fe20000001810 */
[----:B------:R-:W-:Y:S01]  /*5f00*/  FSEL R181, R25, -INF , !P1 ;  /* 0xff80000019b57808 */ /* 0x000fe20004800000 */
[----:B------:R-:W-:Y:S01]  /*5f10*/  VIADD R15, R164, 0xffffffd8 ;  /* 0xffffffd8a40f7836 */ /* 0x000fe20000000000 */
[----:B------:R-:W-:Y:S01]  /*5f20*/  FSEL R30, R30, -INF , !P3 ;  /* 0xff8000001e1e7808 */ /* 0x000fe20005800000 */
[----:B------:R-:W-:Y:S01]  /*5f30*/  IMAD.WIDE.U32 R24, R24, -0x326172a9, RZ ;  /* 0xcd9e8d5718187825 */ /* 0x000fe200078e00ff */
[----:B------:R-:W-:-:S02]  /*5f40*/  FSEL R31, R31, -INF , !P2 ;  /* 0xff8000001f1f7808 */ /* 0x000fc40005000000 */
[----:B------:R-:W-:Y:S01]  /*5f50*/  ISETP.GE.AND P1, PT, R184, R213, PT ;  /* 0x000000d5b800720c */ /* 0x000fe20003f26270 */
[----:B------:R-:W-:Y:S01]  /*5f60*/  VIADD R8, R164, 0xffffffd9 ;  /* 0xffffffd9a4087836 */ /* 0x000fe20000000000 */
[CC--:B------:R-:W-:Y:S02]  /*5f70*/  ISETP.GE.AND P4, PT, R188.reuse, R212.reuse, PT ;  /* 0x000000d4bc00720c */ /* 0x0c0fe40003f86270 */
[----:B------:R-:W-:Y:S02]  /*5f80*/  ISETP.GE.AND P3, PT, R188, R171, PT ;  /* 0x000000abbc00720c */ /* 0x000fe40003f66270 */
[----:B------:R-:W-:Y:S02]  /*5f90*/  ISETP.GE.AND P2, PT, R187, R212, PT ;  /* 0x000000d4bb00720c */ /* 0x000fe40003f46270 */
[----:B------:R-:W-:Y:S02]  /*5fa0*/  FSEL R182, R26, -INF , !P1 ;  /* 0xff8000001ab67808 */ /* 0x000fe40004800000 */
[----:B------:R-:W-:-:S02]  /*5fb0*/  FSEL R13, R172, -INF , !P4 ;  /* 0xff800000ac0d7808 */ /* 0x000fc40006000000 */
[----:B------:R-:W-:Y:S02]  /*5fc0*/  FSEL R12, R174, -INF , !P3 ;  /* 0xff800000ae0c7808 */ /* 0x000fe40005800000 */
[----:B------:R-:W-:Y:S02]  /*5fd0*/  FSEL R14, R173, -INF , !P2 ;  /* 0xff800000ad0e7808 */ /* 0x000fe40005000000 */
[----:B------:R-:W-:Y:S02]  /*5fe0*/  ISETP.GE.AND P1, PT, R187, R171, PT ;  /* 0x000000abbb00720c */ /* 0x000fe40003f26270 */
[----:B------:R-:W-:Y:S02]  /*5ff0*/  ISETP.GE.AND P4, PT, R183, R213, PT ;  /* 0x000000d5b700720c */ /* 0x000fe40003f86270 */
[C---:B------:R-:W-:Y:S02]  /*6000*/  ISETP.GE.AND P3, PT, R5.reuse, R212, PT ;  /* 0x000000d40500720c */ /* 0x040fe40003f66270 */
[----:B------:R-:W-:-:S02]  /*6010*/  ISETP.GE.AND P2, PT, R5, R171, PT ;  /* 0x000000ab0500720c */ /* 0x000fc40003f46270 */
[----:B------:R-:W-:Y:S02]  /*6020*/  LOP3.LUT R217, R216, UR7, R25, 0x96, !PT ;  /* 0x00000007d8d97c12 */ /* 0x000fe4000f8e9619 */
[----:B------:R-:W-:Y:S02]  /*6030*/  FSEL R5, R175, -INF , !P1 ;  /* 0xff800000af057808 */ /* 0x000fe40004800000 */
[----:B------:R-:W-:Y:S02]  /*6040*/  FSEL R172, R27, -INF , !P4 ;  /* 0xff8000001bac7808 */ /* 0x000fe40006000000 */
[----:B------:R-:W-:Y:S02]  /*6050*/  FSEL R32, R32, -INF , !P3 ;  /* 0xff80000020207808 */ /* 0x000fe40005800000 */
[----:B------:R-:W-:Y:S02]  /*6060*/  FSEL R34, R34, -INF , !P2 ;  /* 0xff80000022227808 */ /* 0x000fe40005000000 */
[----:B------:R-:W-:-:S02]  /*6070*/  ISETP.GE.AND P4, PT, R185, R212, PT ;  /* 0x000000d4b900720c */ /* 0x000fc40003f86270 */
[-C--:B------:R-:W-:Y:S02]  /*6080*/  ISETP.GE.AND P1, PT, R185, R171.reuse, PT ;  /* 0x000000abb900720c */ /* 0x080fe40003f26270 */
[C---:B------:R-:W-:Y:S02]  /*6090*/  ISETP.GE.AND P3, PT, R184.reuse, R212, PT ;  /* 0x000000d4b800720c */ /* 0x040fe40003f66270 */
[----:B------:R-:W-:Y:S01]  /*60a0*/  ISETP.GE.AND P2, PT, R184, R171, PT ;  /* 0x000000abb800720c */ /* 0x000fe20003f46270 */
[----:B------:R-:W-:Y:S01]  /*60b0*/  IMAD.WIDE.U32 R184, R217, -0x2daee0ad, RZ ;  /* 0xd2511f53d9b87825 */ /* 0x000fe200078e00ff */
[----:B------:R-:W-:Y:S02]  /*60c0*/  LOP3.LUT R216, R24, UR6, R239, 0x96, !PT ;  /* 0x0000000618d87c12 */ /* 0x000fe4000f8e96ef */
[----:B------:R-:W-:Y:S02]  /*60d0*/  LOP3.LUT R25, R176, UR7, R25, 0x96, !PT ;  /* 0x00000007b0197c12 */ /* 0x000fe4000f8e9619 */
[----:B------:R-:W-:Y:S01]  /*60e0*/  LOP3.LUT R248, R24, UR6, R235, 0x96, !PT ;  /* 0x0000000618f87c12 */ /* 0x000fe2000f8e96eb */
[----:B------:R-:W-:Y:S01]  /*60f0*/  IMAD.WIDE.U32 R216, R216, -0x2daee0ad, RZ ;  /* 0xd2511f53d8d87825 */ /* 0x000fe200078e00ff */
[----:B------:R-:W-:-:S02]  /*6100*/  LOP3.LUT R24, R240, UR24, R185, 0x96, !PT ;  /* 0x00000018f0187c12 */ /* 0x000fc4000f8e96b9 */
[----:B------:R-:W-:Y:S01]  /*6110*/  FSEL R35, R35, -INF , !P1 ;  /* 0xff80000023237808 */ /* 0x000fe20004800000 */
[----:B------:R-:W-:Y:S01]  /*6120*/  IMAD.WIDE.U32 R246, R25, -0x2daee0ad, RZ ;  /* 0xd2511f5319f67825 */ /* 0x000fe200078e00ff */
[----:B------:R-:W-:Y:S02]  /*6130*/  ISETP.GE.AND P1, PT, R183, R212, PT ;  /* 0x000000d4b700720c */ /* 0x000fe40003f26270 */
        /* <DEDUP_REMOVED lines=9> */
[----:B------:R-:W-:Y:S02]  /*61d0*/  FSEL R164, R18, -INF , !P1 ;  /* 0xff80000012a47808 */ /* 0x000fe40004800000 */
[----:B------:R-:W-:Y:S02]  /*61e0*/  FSEL R200, R200, -INF , !P4 ;  /* 0xff800000c8c87808 */ /* 0x000fe40006000000 */
[----:B------:R-:W-:Y:S01]  /*61f0*/  FSEL R221, R20, -INF , !P3 ;  /* 0xff80000014dd7808 */ /* 0x000fe20005800000 */
[----:B------:R-:W-:Y:S01]  /*6200*/  IMAD.WIDE.U32 R20, R9, -0x2daee0ad, RZ ;  /* 0xd2511f5309147825 */ /* 0x000fe200078e00ff */
[----:B------:R-:W-:-:S02]  /*6210*/  LOP3.LUT R10, R236, UR24, R247, 0x96, !PT ;  /* 0x00000018ec0a7c12 */ /* 0x000fc4000f8e96f7 */
[----:B------:R-:W-:Y:S02]  /*6220*/  LOP3.LUT R246, R246, UR22, R249, 0x96, !PT ;  /* 0x00000016f6f67c12 */ /* 0x000fe4000f8e96f9 */
[----:B------:R-:W-:Y:S01]  /*6230*/  ISETP.GE.AND P1, PT, R8, R212, PT ;  /* 0x000000d40800720c */ /* 0x000fe20003f26270 */
[----:B------:R-:W-:Y:S01]  /*6240*/  IMAD.WIDE.U32 R10, R10, -0x326172a9, RZ ;  /* 0xcd9e8d570a0a7825 */ /* 0x000fe200078e00ff */
[----:B------:R-:W-:Y:S02]  /*6250*/  ISETP.GE.AND P4, PT, R183, R171, PT ;  /* 0x000000abb700720c */ /* 0x000fe40003f86270 */
[----:B------:R-:W-:Y:S01]  /*6260*/  LOP3.LUT R206, R24, UR21, R185, 0x96, !PT ;  /* 0x0000001518ce7c12 */ /* 0x000fe2000f8e96b9 */
[----:B------:R-:W-:Y:S01]  /*6270*/  IMAD.WIDE.U32 R246, R246, -0x326172a9, RZ ;  /* 0xcd9e8d57f6f67825 */ /* 0x000fe200078e00ff */
[----:B------:R-:W-:Y:S02]  /*6280*/  FMNMX3.FTZ R9, R168, R7, R186, !PT ;  /* 0x00000007a8097276 */ /* 0x000fe400078100ba */
[----:B------:R-:W-:Y:S01]  /*6290*/  FSEL R222, R22, -INF , !P2 ;  /* 0xff80000016de7808 */ /* 0x000fe20005000000 */
[----:B------:R-:W-:Y:S01]  /*62a0*/  IMAD.WIDE.U32 R206, R206, -0x2daee0ad, RZ ;  /* 0xd2511f53cece7825 */ /* 0x000fe200078e00ff */
[----:B------:R-:W-:-:S02]  /*62b0*/  FSEL R233, R17, -INF , !P1 ;  /* 0xff80000011e97808 */ /* 0x000fc40004800000 */
[----:B------:R-:W-:Y:S02]  /*62c0*/  ISETP.GE.AND P2, PT, R15, R212, PT ;  /* 0x000000d40f00720c */ /* 0x000fe40003f46270 */
[----:B------:R-:W-:Y:S02]  /*62d0*/  FSEL R219, R23, -INF , !P4 ;  /* 0xff80000017db7808 */ /* 0x000fe40006000000 */
[C---:B------:R-:W-:Y:S02]  /*62e0*/  ISETP.GE.AND P1, PT, R8.reuse, R171, PT ;  /* 0x000000ab0800720c */ /* 0x040fe40003f26270 */
[----:B------:R-:W-:Y:S02]  /*62f0*/  ISETP.GE.AND P4, PT, R8, R214, PT ;  /* 0x000000d60800720c */ /* 0x000fe40003f86270 */
[----:B------:R-:W-:Y:S02]  /*6300*/  FMNMX3.FTZ R9, R9, R28, R29, !PT ;  /* 0x0000001c09097276 */ /* 0x000fe4000781001d */
[----:B------:R-:W-:-:S02]  /*6310*/  FSEL R220, R16, -INF , !P2 ;  /* 0xff80000010dc7808 */ /* 0x000fc40005000000 */
[----:B------:R-:W-:Y:S02]  /*6320*/  FSEL R218, R19, -INF , !P1 ;  /* 0xff80000013da7808 */ /* 0x000fe40004800000 */
[-C--:B------:R-:W-:Y:S02]  /*6330*/  ISETP.GE.AND P3, PT, R15, R213.reuse, PT ;  /* 0x000000d50f00720c */ /* 0x080fe40003f66270 */
[----:B------:R-:W-:Y:S02]  /*6340*/  ISETP.GE.AND P2, PT, R8, R213, PT ;  /* 0x000000d50800720c */ /* 0x000fe40003f46270 */
[----:B------:R-:W-:Y:S02]  /*6350*/  LOP3.LUT R244, R10, UR21, R247, 0x96, !PT ;  /* 0x000000150af47c12 */ /* 0x000fe4000f8e96f7 */
[----:B------:R-:W-:Y:S02]  /*6360*/  FSEL R201, R201, -INF , !P4 ;  /* 0xff800000c9c97808 */ /* 0x000fe40006000000 */
[----:B------:R-:W-:-:S02]  /*6370*/  FMNMX3.FTZ R19, R167, R6, R4, !PT ;  /* 0x00000006a7137276 */ /* 0x000fc40007810004 */
[----:B------:R-:W-:Y:S02]  /*6380*/  FMNMX3.FTZ R9, R9, R180, R181, !PT ;  /* 0x000000b409097276 */ /* 0x000fe400078100b5 */
[----:B------:R-:W-:Y:S02]  /*6390*/  LOP3.LUT R8, R234, UR23, R11, 0x96, !PT ;  /* 0x00000017ea087c12 */ /* 0x000fe4000f8e960b */
[----:B------:R-:W-:Y:S02]  /*63a0*/  LOP3.LUT R216, R216, UR20, R21, 0x96, !PT ;  /* 0x00000014d8d87c12 */ /* 0x000fe4000f8e9615 */
[----:B------:R-:W-:Y:S02]  /*63b0*/  LOP3.LUT R10, R20, UR10, R207, 0x96, !PT ;  /* 0x0000000a140a7c12 */ /* 0x000fe4000f8e96cf */
[----:B------:R-:W-:Y:S02]  /*63c0*/  FSEL R202, R202, -INF , !P3 ;  /* 0xff800000caca7808 */ /* 0x000fe40005800000 */
[----:B------:R-:W-:-:S02]  /*63d0*/  FSEL R204, R203, -INF , !P2 ;  /* 0xff800000cbcc7808 */ /* 0x000fc40005000000 */
[----:B------:R-:W-:Y:S02]  /*63e0*/  FMNMX3.FTZ R18, R166, R13, R14, !PT ;  /* 0x0000000da6127276 */ /* 0x000fe4000781000e */
[----:B------:R-:W-:Y:S02]  /*63f0*/  FMNMX3.FTZ R17, R165, R12, R5, !PT ;  /* 0x0000000ca5117276 */ /* 0x000fe40007810005 */
[----:B------:R-:W-:Y:S02]  /*6400*/  FMNMX3.FTZ R19, R19, R30, R31, !PT ;  /* 0x0000001e13137276 */ /* 0x000fe4000781001f */
[----:B------:R-:W-:Y:S01]  /*6410*/  FMNMX3.FTZ R9, R9, R200, R201, !PT ;  /* 0x000000c809097276 */ /* 0x000fe200078100c9 */
[----:B------:R-:W-:Y:S06]  /*6420*/  @!P5 BRA `(.L_x_1113) ;  /* 0x000000000050d947 */ /* 0x000fec0003800000 */
[----:B------:R-:W-:-:S04]  /*6430*/  IMAD.U32 R11, RZ, RZ, UR13 ;  /* 0x0000000dff0b7e24 */ /* 0x000fc8000f8e00ff */
[----:B------:R-:W-:-:S04]  /*6440*/  VIADD R11, R11, 0xfffffffd ;  /* 0xfffffffd0b0b7836 */ /* 0x000fc80000000000 */
[----:B------:R-:W-:-:S04]  /*6450*/  IMAD.WIDE.U32 R20, R11, R2, RZ ;  /* 0x000000020b147225 */ /* 0x000fc800078e00ff */
[----:B------:R-:W-:Y:S01]  /*6460*/  IMAD R11, R11, R3, R21 ;  /* 0x000000030b0b7224 */ /* 0x000fe200078e0215 */
[C---:B------:R-:W-:Y:S01]  /*6470*/  LEA R22, P2, R20.reuse, R226, 0x6 ;  /* 0x000000e214167211 */ /* 0x040fe200078430ff */
[----:B------:R-:W-:-:S03]  /*6480*/  IMAD.SHL.U32 R16, R20, 0x20, RZ ;  /* 0x0000002014107824 */ /* 0x000fc600078e00ff */
[--C-:B------:R-:W-:Y:S02]  /*6490*/  SHF.L.U64.HI R15, R20, 0x5, R11.reuse ;  /* 0x00000005140f7819 */ /* 0x100fe4000001020b */
[----:B------:R-:W-:Y:S02]  /*64a0*/  LEA R16, P1, R2, R16, 0x4 ;  /* 0x0000001002107211 */ /* 0x000fe400078220ff */
        /* <DEDUP_REMOVED lines=12> */
.L_x_1113:
        /* <DEDUP_REMOVED lines=9> */
[----:B------:R-:W3:Y:S01]  /*6600*/  SHFL.BFLY PT, R19, R24, 0x2, 0x1f ;  /* 0x0c401f0018137f89 */ /* 0x000ee200000e0000 */
[----:B------:R-:W-:Y:S01]  /*6610*/  FMNMX3.FTZ R16, R16, R221, R242, !PT ;  /* 0x000000dd10107276 */ /* 0x000fe200078100f2 */
[----:B------:R-:W-:Y:S01]  /*6620*/  IMAD.WIDE.U32 R216, R216, -0x326172a9, RZ ;  /* 0xcd9e8d57d8d87825 */ /* 0x000fe200078e00ff */
[----:B------:R-:W-:Y:S01]  /*6630*/  FMNMX3.FTZ R8, R11, R164, R218, !PT ;  /* 0x000000a40b087276 */ /* 0x000fe200078100da */
[----:B------:R-:W-:Y:S01]  /*6640*/  ULEA UR5, UR15, UR4, 0x18 ;  /* 0x000000040f057291 */ /* 0x000fe2000f8ec0ff */
[----:B------:R-:W-:Y:S01]  /*6650*/  FMNMX3.FTZ R16, R16, R220, R233, !PT ;  /* 0x000000dc10107276 */ /* 0x000fe200078100e9 */
[----:B------:R-:W-:Y:S01]  /*6660*/  IMAD.WIDE.U32 R26, R10, -0x326172a9, RZ ;  /* 0xcd9e8d570a1a7825 */ /* 0x000fe200078e00ff */
[----:B------:R-:W-:-:S02]  /*6670*/  LOP3.LUT R248, R248, UR20, R21, 0x96, !PT ;  /* 0x00000014f8f87c12 */ /* 0x000fc4000f8e9615 */
[----:B------:R-:W4:Y:S01]  /*6680*/  SHFL.BFLY PT, R21, R8, 0x2, 0x1f ;  /* 0x0c401f0008157f89 */ /* 0x000f2200000e0000 */
[----:B------:R-:W-:Y:S02]  /*6690*/  LOP3.LUT R11, R20, UR10, R245, 0x96, !PT ;  /* 0x0000000a140b7c12 */ /* 0x000fe4000f8e96f5 */
[----:B------:R-:W-:Y:S01]  /*66a0*/  IMAD.WIDE.U32 R248, R248, -0x326172a9, RZ ;  /* 0xcd9e8d57f8f87825 */ /* 0x000fe200078e00ff */
[----:B------:R-:W5:Y:S01]  /*66b0*/  SHFL.BFLY PT, R22, R16, 0x2, 0x1f ;  /* 0x0c401f0010167f89 */ /* 0x000f6200000e0000 */
[----:B------:R-:W-:Y:S02]  /*66c0*/  MOV R23, R26 ;  /* 0x0000001a00177202 */ /* 0x000fe40000000f00 */
[----:B-1----:R-:W-:Y:S01]  /*66d0*/  FMNMX.FTZ R25, R9, R25, !PT ;  /* 0x0000001909197209 */ /* 0x002fe20007810000 */
[----:B------:R-:W-:Y:S01]  /*66e0*/  IMAD.WIDE.U32 R174, R11, -0x326172a9, RZ ;  /* 0xcd9e8d570bae7825 */ /* 0x000fe200078e00ff */
[----:B------:R-:W-:Y:S02]  /*66f0*/  LOP3.LUT R11, R216, UR9, R27, 0x96, !PT ;  /* 0x00000009d80b7c12 */ /* 0x000fe4000f8e961b */
[----:B------:R-:W-:Y:S01]  /*6700*/  PRMT R17, R26, 0x7771, RZ ;  /* 0x000077711a117816 */ /* 0x000fe200000000ff */
[----:B------:R-:W1:Y:S01]  /*6710*/  SHFL.BFLY PT, R211, R25, 0x1, 0x1f ;  /* 0x0c201f0019d37f89 */ /* 0x000e6200000e0000 */
[----:B------:R-:W-:-:S02]  /*6720*/  MOV R20, R174 ;  /* 0x000000ae00147202 */ /* 0x000fc40000000f00 */
[----:B---3--:R-:W-:Y:S02]  /*6730*/  FMNMX.FTZ R19, R24, R19, !PT ;  /* 0x0000001318137209 */ /* 0x008fe40007810000 */
[----:B------:R-:W-:Y:S02]  /*6740*/  PRMT R10, R174, 0x7771, RZ ;  /* 0x00007771ae0a7816 */ /* 0x000fe400000000ff */
[----:B------:R-:W-:Y:S01]  /*6750*/  LOP3.LUT R20, R20, 0xff, RZ, 0xc0, !PT ;  /* 0x000000ff14147812 */ /* 0x000fe200078ec0ff */
[----:B------:R-:W3:Y:S01]  /*6760*/  SHFL.BFLY PT, R210, R19, 0x1, 0x1f ;  /* 0x0c201f0013d27f89 */ /* 0x000ee200000e0000 */
[----:B------:R-:W-:Y:S02]  /*6770*/  LOP3.LUT R9, R248, UR9, R175, 0x96, !PT ;  /* 0x00000009f8097c12 */ /* 0x000fe4000f8e96af */
[----:B------:R-:W-:Y:S02]  /*6780*/  LOP3.LUT R23, R23, 0xff, RZ, 0xc0, !PT ;  /* 0x000000ff17177812 */ /* 0x000fe400078ec0ff */
[----:B----4-:R-:W-:-:S02]  /*6790*/  FMNMX.FTZ R21, R8, R21, !PT ;  /* 0x0000001508157209 */ /* 0x010fc40007810000 */
[C---:B------:R-:W-:Y:S02]  /*67a0*/  LOP3.LUT R8, R11.reuse, 0xff, RZ, 0xc0, !PT ;  /* 0x000000ff0b087812 */ /* 0x040fe400078ec0ff */
[----:B-----5:R-:W-:Y:S01]  /*67b0*/  FMNMX.FTZ R22, R16, R22, !PT ;  /* 0x0000001610167209 */ /* 0x020fe20007810000 */
[----:B------:R-:W4:Y:S01]  /*67c0*/  SHFL.BFLY PT, R208, R21, 0x1, 0x1f ;  /* 0x0c201f0015d07f89 */ /* 0x000f2200000e0000 */
[----:B------:R-:W-:Y:S02]  /*67d0*/  LOP3.LUT R16, R11, 0xffff, RZ, 0xc0, !PT ;  /* 0x0000ffff0b107812 */ /* 0x000fe400078ec0ff */
[----:B------:R-:W-:Y:S01]  /*67e0*/  PRMT R10, R20, 0x5410, R10 ;  /* 0x00005410140a7816 */ /* 0x000fe2000000000a */
[----:B------:R-:W5:Y:S01]  /*67f0*/  SHFL.BFLY PT, R209, R22, 0x1, 0x1f ;  /* 0x0c201f0016d17f89 */ /* 0x000f6200000e0000 */
[----:B------:R-:W-:Y:S02]  /*6800*/  SHF.R.U32.HI R16, RZ, 0x8, R16 ;  /* 0x00000008ff107819 */ /* 0x000fe40000011610 */
[----:B-1----:R-:W-:-:S02]  /*6810*/  FMNMX.FTZ R211, R25, R211, !PT ;  /* 0x000000d319d37209 */ /* 0x002fc40007810000 */
[----:B------:R-:W-:Y:S02]  /*6820*/  PRMT R20, R9, 0x7632, R20 ;  /* 0x0000763209147816 */ /* 0x000fe40000000014 */
[----:B------:R-:W-:Y:S01]  /*6830*/  PRMT R17, R23, 0x5410, R17 ;  /* 0x0000541017117816 */ /* 0x000fe20000000011 */
[----:B--2---:R-:W-:Y:S01]  /*6840*/  FMUL.FTZ R196, R211, UR6 ;  /* 0x00000006d3c47c20 */ /* 0x004fe20008410000 */
[----:B------:R-:W-:Y:S02]  /*6850*/  PRMT R16, R8, 0x5410, R16 ;  /* 0x0000541008107816 */ /* 0x000fe40000000010 */
[C---:B------:R-:W-:Y:S02]  /*6860*/  LOP3.LUT R8, R9.reuse, 0xffff, RZ, 0xc0, !PT ;  /* 0x0000ffff09087812 */ /* 0x040fe400078ec0ff */
[----:B------:R-:W-:Y:S02]  /*6870*/  LOP3.LUT R23, R9, 0xff, RZ, 0xc0, !PT ;  /* 0x000000ff09177812 */ /* 0x000fe400078ec0ff */
[----:B------:R-:W-:-:S02]  /*6880*/  SHF.R.U32.HI R9, RZ, 0x18, R9 ;  /* 0x00000018ff097819 */ /* 0x000fc40000011609 */
[----:B------:R-:W-:Y:S02]  /*6890*/  LOP3.LUT R20, R20, 0xff, RZ, 0xc0, !PT ;  /* 0x000000ff14147812 */ /* 0x000fe400078ec0ff */
[----:B---3--:R-:W-:Y:S02]  /*68a0*/  FMNMX.FTZ R210, R19, R210, !PT ;  /* 0x000000d213d27209 */ /* 0x008fe40007810000 */
[C---:B------:R-:W-:Y:S01]  /*68b0*/  FSETP.NEU.FTZ.AND P1, PT, R211.reuse, -INF , PT ;  /* 0xff800000d300780b */ /* 0x040fe20003f3d000 */
[----:B------:R-:W1:Y:S01]  /*68c0*/  LDC R19, c[0x0][0x4f8] ;  /* 0x00013e00ff137b82 */ /* 0x000e620000000800 */
[----:B------:R-:W-:Y:S01]  /*68d0*/  PRMT R9, R20, 0x5410, R9 ;  /* 0x0000541014097816 */ /* 0x000fe20000000009 */
[----:B------:R-:W-:Y:S01]  /*68e0*/  FMUL.FTZ R205, R210, UR6 ;  /* 0x00000006d2cd7c20 */ /* 0x000fe20008410000 */
[----:B------:R-:W-:Y:S02]  /*68f0*/  FSEL R20, R211, RZ, P1 ;  /* 0x000000ffd3147208 */ /* 0x000fe40000800000 */
[----:B------:R-:W-:-:S02]  /*6900*/  FSEL R196, R196, RZ, P1 ;  /* 0x000000ffc4c47208 */ /* 0x000fc40000800000 */
[----:B------:R-:W-:Y:S01]  /*6910*/  FSETP.NEU.FTZ.AND P1, PT, R210, -INF , PT ;  /* 0xff800000d200780b */ /* 0x000fe20003f3d000 */
[----:B------:R-:W-:Y:S01]  /*6920*/  FADD.FTZ R20, R168, -R20 ;  /* 0x80000014a8147221 */ /* 0x000fe20000010000 */
[----:B----4-:R-:W-:Y:S01]  /*6930*/  FMNMX.FTZ R208, R21, R208, !PT ;  /* 0x000000d015d07209 */ /* 0x010fe20007810000 */
[--C-:B------:R-:W-:Y:S01]  /*6940*/  FFMA.FTZ R168, R7, UR6, -R196.reuse ;  /* 0x0000000607a87c23 */ /* 0x100fe200080108c4 */
[----:B------:R-:W-:Y:S01]  /*6950*/  FSEL R205, R205, RZ, P1 ;  /* 0x000000ffcdcd7208 */ /* 0x000fe20000800000 */
[--C-:B------:R-:W-:Y:S01]  /*6960*/  FFMA.FTZ R173, R28, UR6, -R196.reuse ;  /* 0x000000061cad7c23 */ /* 0x100fe200080108c4 */
[----:B-----5:R-:W-:Y:S01]  /*6970*/  FMNMX.FTZ R209, R22, R209, !PT ;  /* 0x000000d116d17209 */ /* 0x020fe20007810000 */
[----:B------:R-:W-:Y:S01]  /*6980*/  FFMA.FTZ R183, R29, UR6, -R196 ;  /* 0x000000061db77c23 */ /* 0x000fe200080108c4 */
[----:B------:R-:W-:Y:S01]  /*6990*/  SHF.R.U32.HI R8, RZ, 0x8, R8 ;  /* 0x00000008ff087819 */ /* 0x000fe20000011608 */
[--C-:B------:R-:W-:Y:S01]  /*69a0*/  FFMA.FTZ R194, R30, UR6, -R205.reuse ;  /* 0x000000061ec27c23 */ /* 0x100fe200080108cd */
[----:B------:R-:W-:Y:S01]  /*69b0*/  FSEL R22, R210, RZ, P1 ;  /* 0x000000ffd2167208 */ /* 0x000fe20000800000 */
[--C-:B------:R-:W-:Y:S01]  /*69c0*/  FFMA.FTZ R193, R31, UR6, -R205.reuse ;  /* 0x000000061fc17c23 */ /* 0x100fe200080108cd */
[----:B------:R-:W-:Y:S01]  /*69d0*/  FSETP.NEU.FTZ.AND P1, PT, R208, -INF , PT ;  /* 0xff800000d000780b */ /* 0x000fe20003f3d000 */
[----:B------:R-:W-:Y:S01]  /*69e0*/  FMUL.FTZ R216, R209, UR6 ;  /* 0x00000006d1d87c20 */ /* 0x000fe20008410000 */
[C---:B------:R-:W-:Y:S01]  /*69f0*/  PRMT R27, R26.reuse, 0x7773, RZ ;  /* 0x000077731a1b7816 */ /* 0x040fe200000000ff */
[----:B------:R-:W-:Y:S01]  /*6a00*/  MUFU.EX2 R194, R194 ;  /* 0x000000c200c27308 */ /* 0x000fe20000000800 */
[----:B------:R-:W-:Y:S01]  /*6a10*/  PRMT R18, R26, 0x7772, RZ ;  /* 0x000077721a127816 */ /* 0x000fe200000000ff */
[--C-:B------:R-:W-:Y:S01]  /*6a20*/  FFMA.FTZ R175, R6, UR6, -R205.reuse ;  /* 0x0000000606af7c23 */ /* 0x100fe200080108cd */
[----:B------:R-:W-:Y:S01]  /*6a30*/  PRMT R8, R23, 0x5410, R8 ;  /* 0x0000541017087816 */ /* 0x000fe20000000008 */
[----:B------:R-:W2:Y:S01]  /*6a40*/  MUFU.EX2 R193, R193 ;  /* 0x000000c100c17308 */ /* 0x000ea20000000800 */
[----:B------:R-:W-:Y:S01]  /*6a50*/  PRMT R26, R174, 0x7773, RZ ;  /* 0x00007773ae1a7816 */ /* 0x000fe200000000ff */
[----:B------:R-:W-:Y:S01]  /*6a60*/  FFMA.FTZ R195, R4, UR6, -R205 ;  /* 0x0000000604c37c23 */ /* 0x000fe200080108cd */
[----:B------:R-:W-:Y:S01]  /*6a70*/  PRMT R15, R174, 0x7772, RZ ;  /* 0x00007772ae0f7816 */ /* 0x000fe200000000ff */
[----:B------:R-:W-:Y:S01]  /*6a80*/  FFMA.FTZ R174, R186, UR6, -R196 ;  /* 0x00000006baae7c23 */ /* 0x000fe200080108c4 */
[----:B------:R-:W-:Y:S01]  /*6a90*/  FSEL R23, R208, RZ, P1 ;  /* 0x000000ffd0177208 */ /* 0x000fe20000800000 */
[----:B------:R-:W-:Y:S01]  /*6aa0*/  MUFU.EX2 R168, R168 ;  /* 0x000000a800a87308 */ /* 0x000fe20000000800 */
[----:B------:R-:W-:Y:S01]  /*6ab0*/  FSETP.NEU.FTZ.AND P2, PT, R209, -INF , PT ;  /* 0xff800000d100780b */ /* 0x000fe20003f5d000 */
[----:B------:R-:W-:Y:S01]  /*6ac0*/  FADD.FTZ R22, R167, -R22 ;  /* 0x80000016a7167221 */ /* 0x000fe20000010000 */
[----:B------:R-:W-:Y:S01]  /*6ad0*/  PRMT R18, R18, 0x5410, R27 ;  /* 0x0000541012127816 */ /* 0x000fe2000000001b */
[----:B------:R-:W-:Y:S01]  /*6ae0*/  FADD.FTZ R23, R165, -R23 ;  /* 0x80000017a5177221 */ /* 0x000fe20000010000 */
[----:B-1----:R-:W-:Y:S01]  /*6af0*/  LOP3.LUT R19, R19, 0xff, RZ, 0xc0, !PT ;  /* 0x000000ff13137812 */ /* 0x002fe200078ec0ff */
[----:B------:R-:W-:Y:S01]  /*6b00*/  FMUL.FTZ R165, R208, UR6 ;  /* 0x00000006d0a57c20 */ /* 0x000fe20008410000 */
[----:B------:R-:W-:Y:S01]  /*6b10*/  FSEL R216, R216, RZ, P2 ;  /* 0x000000ffd8d87208 */ /* 0x000fe20001000000 */
[----:B------:R-:W1:Y:S01]  /*6b20*/  MUFU.EX2 R174, R174 ;  /* 0x000000ae00ae7308 */ /* 0x000e620000000800 */
[----:B------:R-:W-:Y:S01]  /*6b30*/  LEA R207, R19, R19, 0x10 ;  /* 0x0000001313cf7211 */ /* 0x000fe200078e80ff */
[----:B------:R-:W-:Y:S01]  /*6b40*/  FMUL.FTZ R20, R20, UR6 ;  /* 0x0000000614147c20 */ /* 0x000fe20008410000 */
[----:B------:R-:W-:Y:S01]  /*6b50*/  LOP3.LUT R7, R18, 0xff00ff, RZ, 0xc0, !PT ;  /* 0x00ff00ff12077812 */ /* 0x000fe200078ec0ff */
[--C-:B------:R-:W-:Y:S01]  /*6b60*/  FFMA.FTZ R192, R13, UR6, -R216.reuse ;  /* 0x000000060dc07c23 */ /* 0x100fe200080108d8 */
[--C-:B------:R-:W-:Y:S01]  /*6b70*/  FFMA.FTZ R191, R14, UR6, -R216.reuse ;  /* 0x000000060ebf7c23 */ /* 0x100fe200080108d8 */
[----:B------:R-:W-:Y:S01]  /*6b80*/  FSEL R165, R165, RZ, P1 ;  /* 0x000000ffa5a57208 */ /* 0x000fe20000800000 */
[--C-:B------:R-:W-:Y:S01]  /*6b90*/  FFMA.FTZ R190, R32, UR6, -R216.reuse ;  /* 0x0000000620be7c23 */ /* 0x100fe200080108d8 */
[----:B------:R-:W-:Y:S01]  /*6ba0*/  FFMA.FTZ R189, R33, UR6, -R216 ;  /* 0x0000000621bd7c23 */ /* 0x000fe200080108d8 */
[----:B------:R-:W-:Y:S01]  /*6bb0*/  PRMT R24, R11, 0x7632, R24 ;  /* 0x000076320b187816 */ /* 0x000fe20000000018 */
[----:B------:R-:W-:Y:S01]  /*6bc0*/  MUFU.EX2 R175, R175 ;  /* 0x000000af00af7308 */ /* 0x000fe20000000800 */
[--C-:B------:R-:W-:Y:S01]  /*6bd0*/  HSET2.LE.AND R7, R7, R207.reuse, PT ;  /* 0x000000cf07077233 */ /* 0x100fe20003803000 */
[----:B------:R-:W-:Y:S01]  /*6be0*/  FFMA.FTZ R188, R12, UR6, -R165 ;  /* 0x000000060cbc7c23 */ /* 0x000fe200080108a5 */
[----:B--2---:R-:W-:Y:S01]  /*6bf0*/  F2FP.F16.F32.PACK_AB R4, R193, R194 ;  /* 0x000000c2c104723e */ /* 0x004fe200000000ff */
[----:B------:R-:W2:Y:S01]  /*6c00*/  MUFU.EX2 R195, R195 ;  /* 0x000000c300c37308 */ /* 0x000ea20000000800 */
[----:B------:R-:W-:Y:S01]  /*6c10*/  SHF.R.U32.HI R11, RZ, 0x18, R11 ;  /* 0x00000018ff0b7819 */ /* 0x000fe2000001160b */
[--C-:B------:R-:W-:Y:S01]  /*6c20*/  FFMA.FTZ R186, R34, UR6, -R165.reuse ;  /* 0x0000000622ba7c23 */ /* 0x100fe200080108a5 */
[----:B------:R-:W-:Y:S01]  /*6c30*/  LOP3.LUT R24, R24, 0xff, RZ, 0xc0, !PT ;  /* 0x000000ff18187812 */ /* 0x000fe200078ec0ff */
[--C-:B------:R-:W-:Y:S01]  /*6c40*/  FFMA.FTZ R185, R35, UR6, -R165.reuse ;  /* 0x0000000623b97c23 */ /* 0x100fe200080108a5 */
[----:B------:R-:W-:Y:S01]  /*6c50*/  FFMA.FTZ R187, R5, UR6, -R165 ;  /* 0x0000000605bb7c23 */ /* 0x000fe200080108a5 */
[----:B------:R-:W-:Y:S01]  /*6c60*/  MUFU.EX2 R173, R173 ;  /* 0x000000ad00ad7308 */ /* 0x000fe20000000800 */
[----:B------:R-:W-:Y:S01]  /*6c70*/  LOP3.LUT R7, R4, R7, RZ, 0xc0, !PT ;  /* 0x0000000704077212 */ /* 0x000fe200078ec0ff */
[----:B------:R-:W-:Y:S01]  /*6c80*/  FMUL.FTZ R22, R22, UR6 ;  /* 0x0000000616167c20 */ /* 0x000fe20008410000 */
[----:B------:R-:W-:Y:S01]  /*6c90*/  PRMT R11, R24, 0x5410, R11 ;  /* 0x00005410180b7816 */ /* 0x000fe2000000000b */
[----:B------:R-:W3:Y:S01]  /*6ca0*/  MUFU.EX2 R183, R183 ;  /* 0x000000b700b77308 */ /* 0x000ee20000000800 */
[--C-:B------:R-:W-:Y:S01]  /*6cb0*/  HSET2.LE.AND R4, R16, R207.reuse, PT ;  /* 0x000000cf10047233 */ /* 0x100fe20003803000 */
[----:B------:R-:W-:Y:S01]  /*6cc0*/  FMUL.FTZ R23, R23, UR6 ;  /* 0x0000000617177c20 */ /* 0x000fe20008410000 */
[----:B-1----:R-:W-:Y:S01]  /*6cd0*/  F2FP.F16.F32.PACK_AB R12, R174, R168 ;  /* 0x000000a8ae0c723e */ /* 0x002fe200000000ff */
[----:B------:R-:W-:Y:S01]  /*6ce0*/  MUFU.EX2 R192, R192 ;  /* 0x000000c000c07308 */ /* 0x000fe20000000800 */
[----:B------:R-:W-:Y:S01]  /*6cf0*/  LEA R167, R215, UR5, 0x1 ;  /* 0x00000005d7a77c11 */ /* 0x000fe2000f8e08ff */
[--C-:B------:R-:W-:Y:S01]  /*6d00*/  FFMA.FTZ R221, R221, UR6, -R216.reuse ;  /* 0x00000006dddd7c23 */ /* 0x100fe200080108d8 */
[----:B------:R-:W-:Y:S01]  /*6d10*/  LOP3.LUT R4, R12, R4, RZ, 0xc0, !PT ;  /* 0x000000040c047212 */ /* 0x000fe200078ec0ff */
[----:B------:R-:W-:Y:S01]  /*6d20*/  MUFU.EX2 R191, R191 ;  /* 0x000000bf00bf7308 */ /* 0x000fe20000000800 */
[--C-:B------:R-:W-:Y:S01]  /*6d30*/  HSET2.LE.AND R5, R11, R207.reuse, PT ;  /* 0x000000cf0b057233 */ /* 0x100fe20003803000 */
[----:B------:R-:W-:Y:S01]  /*6d40*/  FFMA.FTZ R242, R242, UR6, -R216 ;  /* 0x00000006f2f27c23 */ /* 0x000fe200080108d8 */
[----:B--2---:R-:W-:Y:S01]  /*6d50*/  F2FP.F16.F32.PACK_AB R12, R195, R175 ;  /* 0x000000afc30c723e */ /* 0x004fe200000000ff */
[----:B------:R-:W-:Y:S01]  /*6d60*/  MUFU.EX2 R190, R190 ;  /* 0x000000be00be7308 */ /* 0x000fe20000000800 */
[----:B------:R-:W-:Y:S01]  /*6d70*/  PRMT R15, R15, 0x5410, R26 ;  /* 0x000054100f0f7816 */ /* 0x000fe2000000001a */
[----:B------:R-:W-:Y:S01]  /*6d80*/  FFMA.FTZ R200, R200, UR6, -R196 ;  /* 0x00000006c8c87c23 */ /* 0x000fe200080108c4 */
[--C-:B------:R-:W-:Y:S01]  /*6d90*/  HSET2.LE.AND R6, R17, R207.reuse, PT ;  /* 0x000000cf11067233 */ /* 0x100fe20003803000 */
[----:B------:R-:W1:Y:S01]  /*6da0*/  MUFU.EX2 R189, R189 ;  /* 0x000000bd00bd7308 */ /* 0x000e620000000800 */
[----:B------:R-:W2:Y:S01]  /*6db0*/  LDSM.16.MT88.4 R16, [R167+0xa000] ;  /* 0x00a00000a710783b */ /* 0x000ea20000004200 */
[----:B------:R-:W-:Y:S01]  /*6dc0*/  MOV R245, 0x20 ;  /* 0x0000002000f57802 */ /* 0x000fe20000000f00 */
[--C-:B------:R-:W-:Y:S01]  /*6dd0*/  FFMA.FTZ R202, R202, UR6, -R205.reuse ;  /* 0x00000006caca7c23 */ /* 0x100fe200080108cd */
[----:B------:R-:W-:Y:S01]  /*6de0*/  MUFU.EX2 R188, R188 ;  /* 0x000000bc00bc7308 */ /* 0x000fe20000000800 */
[--C-:B------:R-:W-:Y:S01]  /*6df0*/  HSET2.LE.AND R10, R10, R207.reuse, PT ;  /* 0x000000cf0a0a7233 */ /* 0x100fe20003803000 */
[----:B------:R-:W-:Y:S01]  /*6e00*/  LDSM.16.MT88.4 R24, [R167+0xb000] ;  /* 0x00b00000a718783b */ /* 0x000fe20000004200 */
[----:B------:R-:W-:Y:S01]  /*6e10*/  LOP3.LUT R5, R12, R5, RZ, 0xc0, !PT ;  /* 0x000000050c057212 */ /* 0x000fe200078ec0ff */
[----:B------:R-:W-:Y:S01]  /*6e20*/  MUFU.EX2 R186, R186 ;  /* 0x000000ba00ba7308 */ /* 0x000fe20000000800 */
[----:B------:R-:W-:Y:S01]  /*6e30*/  HSET2.LE.AND R8, R8, R207, PT ;  /* 0x000000cf08087233 */ /* 0x000fe20003803000 */
[----:B------:R-:W-:Y:S01]  /*6e40*/  FFMA.FTZ R204, R204, UR6, -R205 ;  /* 0x00000006cccc7c23 */ /* 0x000fe200080108cd */
[----:B------:R-:W-:Y:S01]  /*6e50*/  FSEL R21, R209, RZ, P2 ;  /* 0x000000ffd1157208 */ /* 0x000fe20001000000 */
[----:B------:R-:W4:Y:S01]  /*6e60*/  MUFU.EX2 R185, R185 ;  /* 0x000000b900b97308 */ /* 0x000f220000000800 */
[----:B---3--:R-:W-:-:S02]  /*6e70*/  F2FP.F16.F32.PACK_AB R13, R183, R173 ;  /* 0x000000adb70d723e */ /* 0x008fc400000000ff */
[----:B------:R-:W-:Y:S01]  /*6e80*/  LOP3.LUT R15, R15, 0xff00ff, RZ, 0xc0, !PT ;  /* 0x00ff00ff0f0f7812 */ /* 0x000fe200078ec0ff */
[----:B------:R-:W-:Y:S01]  /*6e90*/  MUFU.EX2 R187, R187 ;  /* 0x000000bb00bb7308 */ /* 0x000fe20000000800 */
[----:B-1----:R-:W-:Y:S01]  /*6ea0*/  F2FP.F16.F32.PACK_AB R11, R189, R190 ;  /* 0x000000bebd0b723e */ /* 0x002fe200000000ff */
[----:B------:R-:W-:Y:S01]  /*6eb0*/  FADD.FTZ R21, R166, -R21 ;  /* 0x80000015a6157221 */ /* 0x000fe20000010000 */
[----:B------:R-:W-:Y:S01]  /*6ec0*/  F2FP.F16.F32.PACK_AB R12, R191, R192 ;  /* 0x000000c0bf0c723e */ /* 0x000fe200000000ff */
[----:B------:R-:W1:Y:S01]  /*6ed0*/  MUFU.EX2 R203, R20 ;  /* 0x0000001400cb7308 */ /* 0x000e620000000800 */
[----:B------:R-:W-:Y:S01]  /*6ee0*/  SEL R245, R245, 0xffffffe0, !P0 ;  /* 0xffffffe0f5f57807 */ /* 0x000fe20004000000 */
[----:B------:R-:W-:Y:S01]  /*6ef0*/  FMUL.FTZ R21, R21, UR6 ;  /* 0x0000000615157c20 */ /* 0x000fe20008410000 */
[----:B------:R-:W-:Y:S01]  /*6f00*/  LOP3.LUT R6, R13, R6, RZ, 0xc0, !PT ;  /* 0x000000060d067212 */ /* 0x000fe200078ec0ff */
[----:B------:R-:W3:Y:S01]  /*6f10*/  MUFU.EX2 R199, R22 ;  /* 0x0000001600c77308 */ /* 0x000ee20000000800 */
[----:B------:R-:W-:-:S02]  /*6f20*/  LOP3.LUT R10, R11, R10, RZ, 0xc0, !PT ;  /* 0x0000000a0b0a7212 */ /* 0x000fc400078ec0ff */
[----:B------:R-:W-:Y:S01]  /*6f30*/  LOP3.LUT R8, R12, R8, RZ, 0xc0, !PT ;  /* 0x000000080c087212 */ /* 0x000fe200078ec0ff */
[----:B------:R-:W5:Y:S01]  /*6f40*/  MUFU.EX2 R198, R21 ;  /* 0x0000001500c67308 */ /* 0x000f620000000800 */
[--C-:B------:R-:W-:Y:S02]  /*6f50*/  HSET2.LE.AND R11, R15, R207.reuse, PT ;  /* 0x000000cf0f0b7233 */ /* 0x100fe40003803000 */
[----:B----4-:R-:W-:Y:S01]  /*6f60*/  F2FP.F16.F32.PACK_AB R13, R185, R186 ;  /* 0x000000bab90d723e */ /* 0x010fe200000000ff */
[----:B------:R-:W4:Y:S01]  /*6f70*/  MUFU.EX2 R197, R23 ;  /* 0x0000001700c57308 */ /* 0x000f220000000800 */
[----:B------:R-:W-:Y:S01]  /*6f80*/  HSET2.LE.AND R9, R9, R207, PT ;  /* 0x000000cf09097233 */ /* 0x000fe20003803000 */
[-C--:B-1----:R-:W-:Y:S01]  /*6f90*/  FMUL.FTZ R160, R160, R203.reuse ;  /* 0x000000cba0a07220 */ /* 0x082fe20000410000 */
[----:B------:R-:W-:Y:S01]  /*6fa0*/  F2FP.F16.F32.PACK_AB R12, R187, R188 ;  /* 0x000000bcbb0c723e */ /* 0x000fe200000000ff */
[----:B------:R-:W-:Y:S01]  /*6fb0*/  FMUL.FTZ R161, R161, R203 ;  /* 0x000000cba1a17220 */ /* 0x000fe20000410000 */
[----:B------:R-:W-:Y:S01]  /*6fc0*/  IADD3 R166, PT, PT, R167, R245, RZ ;  /* 0x000000f5a7a67210 */ /* 0x000fe20007ffe0ff */
[----:B---3--:R-:W-:Y:S01]  /*6fd0*/  FMUL.FTZ R162, R162, R199 ;  /* 0x000000c7a2a27220 */ /* 0x008fe20000410000 */
[----:B------:R-:W-:Y:S01]  /*6fe0*/  LOP3.LUT R11, R13, R11, RZ, 0xc0, !PT ;  /* 0x0000000b0d0b7212 */ /* 0x000fe200078ec0ff */
[----:B------:R-:W-:Y:S01]  /*6ff0*/  FMUL.FTZ R163, R163, R199 ;  /* 0x000000c7a3a37220 */ /* 0x000fe20000410000 */
[----:B------:R-:W-:Y:S01]  /*7000*/  LOP3.LUT R9, R12, R9, RZ, 0xc0, !PT ;  /* 0x000000090c097212 */ /* 0x000fe200078ec0ff */
[-C--:B-----5:R-:W-:Y:S01]  /*7010*/  FMUL.FTZ R156, R156, R198.reuse ;  /* 0x000000c69c9c7220 */ /* 0x0a0fe20000410000 */
[----:B------:R-:W1:Y:S01]  /*7020*/  LDSM.16.MT88.4 R12, [R166+0xa000] ;  /* 0x00a00000a60c783b */ /* 0x000e620000004200 */
[-C--:B------:R-:W-:Y:S01]  /*7030*/  FMUL.FTZ R157, R157, R198.reuse ;  /* 0x000000c69d9d7220 */ /* 0x080fe20000410000 */
[----:B------:R-:W-:Y:S01]  /*7040*/  IADD3 R243, PT, PT, R167, 0xa040, RZ ;  /* 0x0000a040a7f37810 */ /* 0x000fe20007ffe0ff */
[-C--:B----4-:R-:W-:Y:S01]  /*7050*/  FMUL.FTZ R158, R158, R197.reuse ;  /* 0x000000c59e9e7220 */ /* 0x090fe20000410000 */
[-C--:B------:R-:W-:Y:S01]  /*7060*/  FMUL.FTZ R159, R159, R197.reuse ;  /* 0x000000c59f9f7220 */ /* 0x080fe20000410000 */
[-C--:B--2---:R-:W-:Y:S01]  /*7070*/  HMMA.16816.F32 R160, R4, R16.reuse, R160 ;  /* 0x0000001004a0723c */ /* 0x084fe200000018a0 */
[-C--:B------:R-:W-:Y:S01]  /*7080*/  FMUL.FTZ R152, R152, R198.reuse ;  /* 0x000000c698987220 */ /* 0x080fe20000410000 */
[-C--:B------:R-:W-:Y:S01]  /*7090*/  FMUL.FTZ R153, R153, R198.reuse ;  /* 0x000000c699997220 */ /* 0x080fe20000410000 */
[-C--:B------:R-:W-:Y:S01]  /*70a0*/  FMUL.FTZ R154, R154, R197.reuse ;  /* 0x000000c59a9a7220 */ /* 0x080fe20000410000 */
[----:B------:R-:W-:Y:S01]  /*70b0*/  FMUL.FTZ R155, R155, R197 ;  /* 0x000000c59b9b7220 */ /* 0x000fe20000410000 */
[-C--:B------:R-:W-:Y:S01]  /*70c0*/  FMUL.FTZ R148, R148, R203.reuse ;  /* 0x000000cb94947220 */ /* 0x080fe20000410000 */
[----:B------:R-:W-:Y:S01]  /*70d0*/  FMUL.FTZ R149, R149, R203 ;  /* 0x000000cb95957220 */ /* 0x000fe20000410000 */
[-C--:B------:R-:W-:Y:S01]  /*70e0*/  FMUL.FTZ R150, R150, R199.reuse ;  /* 0x000000c796967220 */ /* 0x080fe20000410000 */
[C---:B------:R-:W-:Y:S01]  /*70f0*/  HMMA.16816.F32 R156, R8.reuse, R16, R156 ;  /* 0x00000010089c723c */ /* 0x040fe2000000189c */
[----:B------:R-:W-:Y:S01]  /*7100*/  IADD3 R16, PT, PT, R167, 0xa000, RZ ;  /* 0x0000a000a7107810 */ /* 0x000fe20007ffe0ff */
[----:B------:R-:W-:Y:S01]  /*7110*/  FMUL.FTZ R151, R151, R199 ;  /* 0x000000c797977220 */ /* 0x000fe20000410000 */
[-C--:B------:R-:W-:Y:S01]  /*7120*/  FMUL.FTZ R36, R36, R203.reuse ;  /* 0x000000cb24247220 */ /* 0x080fe20000410000 */
[----:B------:R-:W-:Y:S01]  /*7130*/  FMUL.FTZ R37, R37, R203 ;  /* 0x000000cb25257220 */ /* 0x000fe20000410000 */
[----:B------:R-:W-:Y:S01]  /*7140*/  @P6 IADD3 R243, PT, PT, R16, -0x40, RZ ;  /* 0xffffffc010f36810 */ /* 0x000fe20007ffe0ff */
        /* <DEDUP_REMOVED lines=14> */
[----:B------:R-:W-:Y:S01]  /*7230*/  IADD3 R245, PT, PT, R245, R243, RZ ;  /* 0x000000f3f5f57210 */ /* 0x000fe20007ffe0ff */
[-C--:B------:R-:W-:Y:S01]  /*7240*/  HMMA.16816.F32 R152, R8, R18.reuse, R152 ;  /* 0x000000120898723c */ /* 0x080fe20000001898 */
[----:B------:R-:W2:Y:S01]  /*7250*/  LDSM.16.MT88.4 R28, [R243] ;  /* 0x00000000f31c783b */ /* 0x000ea20000004200 */
[----:B------:R-:W-:Y:S01]  /*7260*/  LOP3.LUT R246, R246, UR11, R249, 0x96, !PT ;  /* 0x0000000bf6f67c12 */ /* 0x000fe2000f8e96f9 */
        /* <DEDUP_REMOVED lines=57> */
[----:B------:R-:W-:Y:S01]  /*7600*/  IMAD.WIDE.U32 R246, R246, -0x2daee0ad, RZ ;  /* 0xd2511f53f6f67825 */ /* 0x000fe200078e00ff */
[C---:B--2---:R-:W-:Y:S03]  /*7610*/  HMMA.16816.F32 R56, R8.reuse, R28, R56 ;  /* 0x0000001c0838723c */ /* 0x044fe60000001838 */
[-C--:B------:R-:W-:Y:S01]  /*7620*/  FMUL.FTZ R116, R116, R203.reuse ;  /* 0x000000cb74747220 */ /* 0x080fe20000410000 */
[----:B------:R-:W-:Y:S01]  /*7630*/  FMUL.FTZ R117, R117, R203 ;  /* 0x000000cb75757220 */ /* 0x000fe20000410000 */
[-C--:B------:R-:W-:Y:S01]  /*7640*/  FMUL.FTZ R118, R118, R199.reuse ;  /* 0x000000c776767220 */ /* 0x080fe20000410000 */
[----:B------:R-:W-:Y:S01]  /*7650*/  FMUL.FTZ R119, R119, R199 ;  /* 0x000000c777777220 */ /* 0x000fe20000410000 */
[----:B------:R-:W2:Y:S01]  /*7660*/  MUFU.EX2 R221, R221 ;  /* 0x000000dd00dd7308 */ /* 0x000ea20000000800 */
        /* <DEDUP_REMOVED lines=42> */
[C---:B----4-:R-:W-:Y:S01]  /*7910*/  HMMA.16816.F32 R104, R8.reuse, R16, R104 ;  /* 0x000000100868723c */ /* 0x050fe20000001868 */
        /* <DEDUP_REMOVED lines=8> */
[----:B------:R-:W-:Y:S01]  /*79a0*/  LOP3.LUT R184, R184, UR11, R217, 0x96, !PT ;  /* 0x0000000bb8b87c12 */ /* 0x000fe2000f8e96d9 */
        /* <DEDUP_REMOVED lines=17> */
[----:B------:R-:W-:-:S03]  /*7ac0*/  FADD.FTZ R188, R185, R188 ;  /* 0x000000bcb9bc7221 */ /* 0x000fc60000010000 */
[----:B--2---:R-:W-:Y:S02]  /*7ad0*/  FADD.FTZ R192, R221, R192 ;  /* 0x000000c0ddc07221 */ /* 0x004fe40000010000 */
[C---:B------:R-:W-:Y:S08]  /*7ae0*/  HMMA.16816.F32 R128, R8.reuse, R32, R128 ;  /* 0x000000200880723c */ /* 0x040ff00000001880 */
[----:B------:R-:W-:Y:S01]  /*7af0*/  HMMA.16816.F32 R136, R8, R34, R136 ;  /* 0x000000220888723c */ /* 0x000fe20000001888 */
[----:B------:R-:W-:-:S02]  /*7b00*/  MOV R10, R246 ;  /* 0x000000f6000a7202 */ /* 0x000fc40000000f00 */
[----:B------:R-:W-:Y:S02]  /*7b10*/  PRMT R8, R246, 0x7771, RZ ;  /* 0x00007771f6087816 */ /* 0x000fe400000000ff */
[----:B------:R-:W-:Y:S02]  /*7b20*/  LOP3.LUT R11, R10, 0xff, RZ, 0xc0, !PT ;  /* 0x000000ff0a0b7812 */ /* 0x000fe400078ec0ff */
[----:B------:R-:W-:Y:S01]  /*7b30*/  LOP3.LUT R10, R244, UR8, R247, 0x96, !PT ;  /* 0x00000008f40a7c12 */ /* 0x000fe2000f8e96f7 */
[----:B------:R-:W-:Y:S01]  /*7b40*/  HMMA.16816.F32 R116, R4, R12, R116 ;  /* 0x0000000c0474723c */ /* 0x000fe20000001874 */
[C---:B------:R-:W-:Y:S02]  /*7b50*/  PRMT R9, R246.reuse, 0x7773, RZ ;  /* 0x00007773f6097816 */ /* 0x040fe400000000ff */
[----:B------:R-:W-:Y:S02]  /*7b60*/  PRMT R246, R246, 0x7772, RZ ;  /* 0x00007772f6f67816 */ /* 0x000fe400000000ff */
[----:B------:R-:W-:-:S02]  /*7b70*/  LOP3.LUT R12, R10, 0xffff, RZ, 0xc0, !PT ;  /* 0x0000ffff0a0c7812 */ /* 0x000fc400078ec0ff */
[----:B------:R-:W-:Y:S01]  /*7b80*/  PRMT R244, R11, 0x5410, R8 ;  /* 0x000054100bf47816 */ /* 0x000fe20000000008 */
[C---:B------:R-:W-:Y:S01]  /*7b90*/  HMMA.16816.F32 R52, R4.reuse, R28, R52 ;  /* 0x0000001c0434723c */ /* 0x040fe20000001834 */
[----:B------:R-:W-:Y:S02]  /*7ba0*/  PRMT R246, R246, 0x5410, R9 ;  /* 0x00005410f6f67816 */ /* 0x000fe40000000009 */
[C---:B------:R-:W-:Y:S02]  /*7bb0*/  PRMT R11, R10.reuse, 0x7632, R11 ;  /* 0x000076320a0b7816 */ /* 0x040fe4000000000b */
[----:B------:R-:W-:Y:S02]  /*7bc0*/  LOP3.LUT R9, R10, 0xff, RZ, 0xc0, !PT ;  /* 0x000000ff0a097812 */ /* 0x000fe400078ec0ff */
[----:B------:R-:W-:Y:S01]  /*7bd0*/  SHF.R.U32.HI R12, RZ, 0x8, R12 ;  /* 0x00000008ff0c7819 */ /* 0x000fe2000001160c */
[C---:B------:R-:W-:Y:S01]  /*7be0*/  HMMA.16816.F32 R64, R4.reuse, R30, R64 ;  /* 0x0000001e0440723c */ /* 0x040fe20000001840 */
[----:B------:R-:W-:Y:S01]  /*7bf0*/  SHF.R.U32.HI R8, RZ, 0x18, R10 ;  /* 0x00000018ff087819 */ /* 0x000fe2000001160a */
[----:B------:R-:W-:Y:S01]  /*7c00*/  LDSM.16.MT88.4 R28, [R167+0xb800] ;  /* 0x00b80000a71c783b */ /* 0x000fe20000004200 */
[----:B------:R-:W-:Y:S01]  /*7c10*/  LOP3.LUT R10, R11, 0xff, RZ, 0xc0, !PT ;  /* 0x000000ff0b0a7812 */ /* 0x000fe200078ec0ff */
[--C-:B------:R-:W-:Y:S01]  /*7c20*/  FFMA.FTZ R11, R222, UR6, -R165.reuse ;  /* 0x00000006de0b7c23 */ /* 0x100fe200080108a5 */
[----:B------:R-:W-:Y:S01]  /*7c30*/  PRMT R9, R9, 0x5410, R12 ;  /* 0x0000541009097816 */ /* 0x000fe2000000000c */
[--C-:B------:R-:W-:Y:S01]  /*7c40*/  FFMA.FTZ R12, R219, UR6, -R165.reuse ;  /* 0x00000006db0c7c23 */ /* 0x100fe200080108a5 */
[----:B------:R1:W2:Y:S01]  /*7c50*/  MUFU.EX2 R222, R242 ;  /* 0x000000f200de7308 */ /* 0x0002a20000000800 */
[----:B------:R-:W-:Y:S01]  /*7c60*/  PRMT R8, R10, 0x5410, R8 ;  /* 0x000054100a087816 */ /* 0x000fe20000000008 */
[----:B------:R-:W-:Y:S01]  /*7c70*/  FFMA.FTZ R10, R220, UR6, -R216 ;  /* 0x00000006dc0a7c23 */ /* 0x000fe200080108d8 */
[--C-:B------:R-:W-:Y:S01]  /*7c80*/  HSET2.LE.AND R9, R9, R207.reuse, PT ;  /* 0x000000cf09097233 */ /* 0x100fe20003803000 */
[----:B------:R2:W3:Y:S01]  /*7c90*/  MUFU.EX2 R219, R11 ;  /* 0x0000000b00db7308 */ /* 0x0004e20000000800 */
[----:B------:R-:W-:Y:S01]  /*7ca0*/  FFMA.FTZ R220, R218, UR6, -R165 ;  /* 0x00000006dadc7c23 */ /* 0x000fe200080108a5 */
[----:B------:R-:W-:Y:S01]  /*7cb0*/  HSET2.LE.AND R8, R8, R207, PT ;  /* 0x000000cf08087233 */ /* 0x000fe20003803000 */
[----:B------:R-:W-:Y:S01]  /*7cc0*/  HMMA.16816.F32 R68, R4, R20, R68 ;  /* 0x000000140444723c */ /* 0x000fe20000001844 */
[----:B------:R-:W4:Y:S01]  /*7cd0*/  MUFU.EX2 R218, R10 ;  /* 0x0000000a00da7308 */ /* 0x000f220000000800 */
[----:B------:R-:W-:-:S03]  /*7ce0*/  LOP3.LUT R246, R246, 0xff00ff, RZ, 0xc0, !PT ;  /* 0x00ff00fff6f67812 */ /* 0x000fc600078ec0ff */
[----:B------:R-:W-:Y:S01]  /*7cf0*/  MUFU.EX2 R220, R220 ;  /* 0x000000dc00dc7308 */ /* 0x000fe20000000800 */
[----:B-1----:R-:W-:Y:S01]  /*7d00*/  FFMA.FTZ R242, R233, UR6, -R216 ;  /* 0x00000006e9f27c23 */ /* 0x002fe200080108d8 */
[----:B------:R-:W-:Y:S02]  /*7d10*/  FFMA.FTZ R233, R164, UR6, -R165 ;  /* 0x00000006a4e97c23 */ /* 0x000fe400080108a5 */
[----:B------:R-:W1:Y:S01]  /*7d20*/  MUFU.EX2 R216, R12 ;  /* 0x0000000c00d87308 */ /* 0x000e620000000800 */
[C---:B------:R-:W-:Y:S01]  /*7d30*/  HMMA.16816.F32 R80, R4.reuse, R22, R80 ;  /* 0x000000160450723c */ /* 0x040fe20000001850 */
[C---:B--2---:R-:W-:Y:S01]  /*7d40*/  F2FP.F16.F32.PACK_AB R11, R222.reuse, R221 ;  /* 0x000000ddde0b723e */ /* 0x044fe200000000ff */
[----:B------:R-:W-:Y:S01]  /*7d50*/  LDSM.16.MT88.4 R20, [R166+0xb800] ;  /* 0x00b80000a614783b */ /* 0x000fe20000004200 */
[----:B------:R-:W2:Y:S01]  /*7d60*/  MUFU.EX2 R242, R242 ;  /* 0x000000f200f27308 */ /* 0x000ea20000000800 */
[----:B---3--:R-:W-:Y:S01]  /*7d70*/  FADD.FTZ R188, R219, R188 ;  /* 0x000000bcdbbc7221 */ /* 0x008fe20000010000 */
[----:B------:R-:W-:Y:S01]  /*7d80*/  LOP3.LUT R164, R11, R9, RZ, 0xc0, !PT ;  /* 0x000000090ba47212 */ /* 0x000fe200078ec0ff */
[----:B------:R-:W-:Y:S01]  /*7d90*/  FADD.FTZ R192, R222, R192 ;  /* 0x000000c0dec07221 */ /* 0x000fe20000010000 */
[----:B------:R-:W3:Y:S01]  /*7da0*/  MUFU.EX2 R233, R233 ;  /* 0x000000e900e97308 */ /* 0x000ee20000000800 */
[----:B------:R-:W-:Y:S02]  /*7db0*/  HMMA.16816.F32 R84, R4, R24, R84 ;  /* 0x000000180454723c */ /* 0x000fe40000001854 */
[----:B----4-:R-:W-:Y:S01]  /*7dc0*/  FADD.FTZ R192, R218, R192 ;  /* 0x000000c0dac07221 */ /* 0x010fe20000010000 */
[C---:B-1----:R-:W-:Y:S01]  /*7dd0*/  F2FP.F16.F32.PACK_AB R165, R216.reuse, R219 ;  /* 0x000000dbd8a5723e */ /* 0x042fe200000000ff */
[----:B------:R-:W-:-:S04]  /*7de0*/  FADD.FTZ R188, R216, R188 ;  /* 0x000000bcd8bc7221 */ /* 0x000fc80000010000 */
[C---:B------:R-:W-:Y:S01]  /*7df0*/  HMMA.16816.F32 R96, R4.reuse, R26, R96 ;  /* 0x0000001a0460723c */ /* 0x040fe20000001860 */
[----:B------:R-:W-:Y:S01]  /*7e00*/  LOP3.LUT R165, R165, R8, RZ, 0xc0, !PT ;  /* 0x00000008a5a57212 */ /* 0x000fe200078ec0ff */
[----:B------:R1:W-:Y:S01]  /*7e10*/  LDSM.16.MT88.4 R24, [R166+0xa800] ;  /* 0x00a80000a618783b */ /* 0x0003e20000004200 */
[----:B--2---:R-:W-:Y:S01]  /*7e20*/  FADD.FTZ R229, R242, R192 ;  /* 0x000000c0f2e57221 */ /* 0x004fe20000010000 */
[----:B---3--:R-:W-:Y:S02]  /*7e30*/  FADD.FTZ R188, R233, R188 ;  /* 0x000000bce9bc7221 */ /* 0x008fe40000010000 */
[----:B------:R-:W-:Y:S02]  /*7e40*/  LDSM.16.MT88.4 R8, [R245+0x800] ;  /* 0x00080000f508783b */ /* 0x000fe40000004200 */
[----:B------:R-:W-:Y:S01]  /*7e50*/  HMMA.16816.F32 R100, R4, R16, R100 ;  /* 0x000000100464723c */ /* 0x000fe20000001864 */
[----:B------:R-:W-:-:S07]  /*7e60*/  FADD.FTZ R228, R220, R188 ;  /* 0x000000bcdce47221 */ /* 0x000fce0000010000 */
[C---:B------:R-:W-:Y:S01]  /*7e70*/  HMMA.16816.F32 R112, R4.reuse, R18, R112 ;  /* 0x000000120470723c */ /* 0x040fe20000001870 */
[----:B------:R-:W-:Y:S07]  /*7e80*/  LDSM.16.MT88.4 R16, [R243+0x800] ;  /* 0x00080000f310783b */ /* 0x000fee0000004200 */
[----:B------:R-:W-:Y:S01]  /*7e90*/  HMMA.16816.F32 R144, R4, R14, R144 ;  /* 0x0000000e0490723c */ /* 0x000fe20000001890 */
[----:B------:R2:W-:Y:S01]  /*7ea0*/  LDSM.16.MT88.4 R12, [R243+0x1800] ;  /* 0x00180000f30c783b */ /* 0x0005e20000004200 */
[----:B-1----:R-:W-:-:S06]  /*7eb0*/  HSET2.LE.AND R166, R244, R207, PT ;  /* 0x000000cff4a67233 */ /* 0x002fcc0003803000 */
[C---:B------:R-:W-:Y:S08]  /*7ec0*/  HMMA.16816.F32 R140, R4.reuse, R32, R140 ;  /* 0x00000020048c723c */ /* 0x040ff0000000188c */
[----:B------:R-:W-:Y:S01]  /*7ed0*/  HMMA.16816.F32 R4, R4, R34, R132 ;  /* 0x000000220404723c */ /* 0x000fe20000001884 */
[----:B------:R1:W3:Y:S04]  /*7ee0*/  LDSM.16.MT88.4 R32, [R167+0xa800] ;  /* 0x00a80000a720783b */ /* 0x0002e80000004200 */
[----:B------:R-:W4:Y:S01]  /*7ef0*/  LDSM.16.MT88.4 R132, [R245+0x1800] ;  /* 0x00180000f584783b */ /* 0x000f220000004200 */
[----:B--2---:R-:W-:-:S02]  /*7f00*/  F2FP.F16.F32.PACK_AB R243, R220, R233 ;  /* 0x000000e9dcf3723e */ /* 0x004fc400000000ff */
[----:B-1----:R-:W-:-:S04]  /*7f10*/  F2FP.F16.F32.PACK_AB R167, R242, R218 ;  /* 0x000000daf2a7723e */ /* 0x002fc800000000ff */
[----:B------:R-:W-:Y:S02]  /*7f20*/  LOP3.LUT R166, R167, R166, RZ, 0xc0, !PT ;  /* 0x000000a6a7a67212 */ /* 0x000fe400078ec0ff */
[----:B------:R-:W-:-:S05]  /*7f30*/  HSET2.LE.AND R167, R246, R207, PT ;  /* 0x000000cff6a77233 */ /* 0x000fca0003803000 */
[----:B------:R-:W-:-:S07]  /*7f40*/  LOP3.LUT R167, R243, R167, RZ, 0xc0, !PT ;  /* 0x000000a7f3a77212 */ /* 0x000fce00078ec0ff */
        /* <DEDUP_REMOVED lines=32> */
[--C-:B------:R-:W-:Y:S01]  /*8150*/  FFMA.FTZ R206, R181, UR6, -R196.reuse ;  /* 0x00000006b5ce7c23 */ /* 0x100fe200080108c4 */
[----:B------:R-:W-:Y:S01]  /*8160*/  FFMA.FTZ R181, R201, UR6, -R196 ;  /* 0x00000006c9b57c23 */ /* 0x000fe200080108c4 */
[----:B------:R-:W-:Y:S01]  /*8170*/  SHF.R.U32.HI R167, RZ, 0x18, R167 ;  /* 0x00000018ffa77819 */ /* 0x000fe200000116a7 */
[----:B------:R-:W-:Y:S01]  /*8180*/  FFMA.FTZ R201, R172, UR6, -R205 ;  /* 0x00000006acc97c23 */ /* 0x000fe200080108cd */
[----:B------:R-:W1:Y:S01]  /*8190*/  MUFU.EX2 R184, R184 ;  /* 0x000000b800b87308 */ /* 0x000e620000000800 */
[----:B------:R-:W-:Y:S02]  /*81a0*/  HSET2.LE.AND R164, R164, R207, PT ;  /* 0x000000cfa4a47233 */ /* 0x000fe40003803000 */
[----:B------:R-:W-:Y:S01]  /*81b0*/  PRMT R167, R180, 0x5410, R167 ;  /* 0x00005410b4a77816 */ /* 0x000fe200000000a7 */
[----:B------:R-:W-:Y:S04]  /*81c0*/  MUFU.EX2 R181, R181 ;  /* 0x000000b500b57308 */ /* 0x000fe80000000800 */
[----:B------:R2:W-:Y:S04]  /*81d0*/  MUFU.EX2 R180, R200 ;  /* 0x000000c800b47308 */ /* 0x0005e80000000800 */
[----:B------:R-:W-:Y:S01]  /*81e0*/  MUFU.EX2 R172, R204 ;  /* 0x000000cc00ac7308 */ /* 0x000fe20000000800 */
[----:B-1----:R-:W-:-:S03]  /*81f0*/  FADD.FTZ R168, R184, R168 ;  /* 0x000000a8b8a87221 */ /* 0x002fc60000010000 */
[----:B------:R-:W1:Y:S04]  /*8200*/  MUFU.EX2 R196, R206 ;  /* 0x000000ce00c47308 */ /* 0x000e680000000800 */
[----:B------:R-:W-:Y:S01]  /*8210*/  MUFU.EX2 R201, R201 ;  /* 0x000000c900c97308 */ /* 0x000fe20000000800 */
[----:B--2---:R-:W-:-:S03]  /*8220*/  FFMA.FTZ R200, R182, UR6, -R205 ;  /* 0x00000006b6c87c23 */ /* 0x004fc600080108cd */
[----:B------:R2:W-:Y:S04]  /*8230*/  MUFU.EX2 R182, R202 ;  /* 0x000000ca00b67308 */ /* 0x0005e80000000800 */
[----:B------:R-:W3:Y:S01]  /*8240*/  MUFU.EX2 R200, R200 ;  /* 0x000000c800c87308 */ /* 0x000ee20000000800 */
[----:B-1----:R-:W-:-:S04]  /*8250*/  FADD.FTZ R168, R196, R168 ;  /* 0x000000a8c4a87221 */ /* 0x002fc80000010000 */
[----:B------:R-:W-:Y:S01]  /*8260*/  FADD.FTZ R168, R180, R168 ;  /* 0x000000a8b4a87221 */ /* 0x000fe20000010000 */
[----:B--2---:R-:W-:-:S03]  /*8270*/  LOP3.LUT R202, R166, 0xff00ff, RZ, 0xc0, !PT ;  /* 0x00ff00ffa6ca7812 */ /* 0x004fc600078ec0ff */
[----:B------:R-:W-:Y:S01]  /*8280*/  FADD.FTZ R231, R181, R168 ;  /* 0x000000a8b5e77221 */ /* 0x000fe20000010000 */
[--C-:B------:R-:W-:Y:S01]  /*8290*/  HSET2.LE.AND R166, R165, R207.reuse, PT ;  /* 0x000000cfa5a67233 */ /* 0x100fe20003803000 */
[----:B---3--:R-:W-:Y:S01]  /*82a0*/  FADD.FTZ R175, R200, R175 ;  /* 0x000000afc8af7221 */ /* 0x008fe20000010000 */
[--C-:B------:R-:W-:Y:S02]  /*82b0*/  HSET2.LE.AND R165, R202, R207.reuse, PT ;  /* 0x000000cfcaa57233 */ /* 0x100fe40003803000 */
[----:B------:R-:W-:Y:S01]  /*82c0*/  HSET2.LE.AND R207, R167, R207, PT ;  /* 0x000000cfa7cf7233 */ /* 0x000fe20003803000 */
[----:B------:R-:W-:Y:S01]  /*82d0*/  FADD.FTZ R175, R201, R175 ;  /* 0x000000afc9af7221 */ /* 0x000fe20000010000 */
[----:B------:R-:W-:Y:S02]  /*82e0*/  F2FP.F16.F32.PACK_AB R167, R181, R180 ;  /* 0x000000b4b5a7723e */ /* 0x000fe400000000ff */
[----:B------:R-:W-:Y:S01]  /*82f0*/  MOV R168, R211 ;  /* 0x000000d300a87202 */ /* 0x000fe20000000f00 */
[----:B------:R-:W-:Y:S01]  /*8300*/  FADD.FTZ R175, R182, R175 ;  /* 0x000000afb6af7221 */ /* 0x000fe20000010000 */
[----:B------:R-:W-:-:S02]  /*8310*/  LOP3.LUT R166, R167, R166, RZ, 0xc0, !PT ;  /* 0x000000a6a7a67212 */ /* 0x000fc400078ec0ff */
[C---:B------:R-:W-:Y:S01]  /*8320*/  F2FP.F16.F32.PACK_AB R167, R172.reuse, R182 ;  /* 0x000000b6aca7723e */ /* 0x040fe200000000ff */
[----:B------:R-:W-:-:S03]  /*8330*/  FADD.FTZ R230, R172, R175 ;  /* 0x000000aface67221 */ /* 0x000fc60000010000 */
[----:B------:R-:W-:Y:S02]  /*8340*/  LOP3.LUT R167, R167, R165, RZ, 0xc0, !PT ;  /* 0x000000a5a7a77212 */ /* 0x000fe400078ec0ff */
[----:B------:R-:W-:-:S04]  /*8350*/  F2FP.F16.F32.PACK_AB R165, R196, R184 ;  /* 0x000000b8c4a5723e */ /* 0x000fc800000000ff */
[----:B------:R-:W-:Y:S02]  /*8360*/  LOP3.LUT R164, R165, R164, RZ, 0xc0, !PT ;  /* 0x000000a4a5a47212 */ /* 0x000fe400078ec0ff */
[----:B------:R-:W-:-:S04]  /*8370*/  F2FP.F16.F32.PACK_AB R165, R201, R200 ;  /* 0x000000c8c9a5723e */ /* 0x000fc800000000ff */
[----:B------:R-:W-:-:S07]  /*8380*/  LOP3.LUT R165, R165, R207, RZ, 0xc0, !PT ;  /* 0x000000cfa5a57212 */ /* 0x000fce00078ec0ff */
        /* <DEDUP_REMOVED lines=20> */
[----:B------:R-:W1:Y:S01]  /*84d0*/  LDC.64 R4, c[0x0][0x3c0] ;  /* 0x0000f000ff047b82 */ /* 0x000e620000000a00 */
[----:B------:R-:W-:Y:S01]  /*84e0*/  IMAD.U32 R6, RZ, RZ, UR13 ;  /* 0x0000000dff067e24 */ /* 0x000fe2000f8e00ff */
[----:B------:R-:W-:-:S04]  /*84f0*/  DEPBAR.LE SB0, 0x0 ;  /* 0x000080000000791a */ /* 0x000fc80000000000 */
[----:B------:R-:W-:Y:S01]  /*8500*/  VIADD R6, R6, 0xfffffffd ;  /* 0xfffffffd06067836 */ /* 0x000fe20000000000 */
[C---:B------:R-:W-:Y:S01]  /*8510*/  LOP3.LUT R170, R0.reuse, 0x1c0, RZ, 0xc0, !PT ;  /* 0x000001c000aa7812 */ /* 0x040fe200078ec0ff */
[C---:B------:R-:W-:Y:S01]  /*8520*/  IMAD.SHL.U32 R216, R169.reuse, 0x8, RZ ;  /* 0x00000008a9d87824 */ /* 0x040fe200078e00ff */
[----:B------:R-:W-:Y:S01]  /*8530*/  LOP3.LUT R10, R0, 0x200, RZ, 0xc0, !PT ;  /* 0x00000200000a7812 */ /* 0x000fe200078ec0ff */
[----:B------:R-:W-:Y:S01]  /*8540*/  IMAD.SHL.U32 R9, R169, 0x20, RZ ;  /* 0x00000020a9097824 */ /* 0x000fe200078e00ff */
[----:B------:R-:W-:Y:S01]  /*8550*/  SHF.R.U32.HI R8, RZ, 0x1, R169 ;  /* 0x00000001ff087819 */ /* 0x000fe200000116a9 */
[----:B------:R-:W-:Y:S01]  /*8560*/  IMAD.MOV.U32 R168, RZ, RZ, 0x20 ;  /* 0x00000020ffa87424 */ /* 0x000fe200078e00ff */
[----:B------:R-:W-:Y:S01]  /*8570*/  LOP3.LUT R170, R170, 0x38, R216, 0xf8, !PT ;  /* 0x00000038aaaa7812 */ /* 0x000fe200078ef8d8 */
[----:B------:R-:W-:Y:S01]  /*8580*/  IMAD.MOV.U32 R180, RZ, RZ, 0x40 ;  /* 0x00000040ffb47424 */ /* 0x000fe200078e00ff */
[----:B------:R-:W-:Y:S01]  /*8590*/  LOP3.LUT R9, R10, 0x7c00, R9, 0xf8, !PT ;  /* 0x00007c000a097812 */ /* 0x000fe200078ef809 */
[----:B------:R-:W-:Y:S01]  /*85a0*/  UIADD3 UR4, UPT, UPT, UR18, -0x61c88647, URZ ;  /* 0x9e3779b912047890 */ /* 0x000fe2000fffe0ff */
[----:B------:R-:W-:-:S02]  /*85b0*/  LOP3.LUT R8, R170, 0x8, R8, 0x78, !PT ;  /* 0x00000008aa087812 */ /* 0x000fc400078e7808 */
[----:B------:R-:W-:Y:S02]  /*85c0*/  LOP3.LUT R207, R0, 0x400, RZ, 0xc0, !PT ;  /* 0x0000040000cf7812 */ /* 0x000fe400078ec0ff */
[----:B------:R-:W-:Y:S02]  /*85d0*/  LOP3.LUT R9, R9, R8, RZ, 0xfc, !PT ;  /* 0x0000000809097212 */ /* 0x000fe400078efcff */
[----:B------:R-:W-:Y:S01]  /*85e0*/  SEL R168, R168, 0xffffffe0, !P0 ;  /* 0xffffffe0a8a87807 */ /* 0x000fe20004000000 */
        /* <DEDUP_REMOVED lines=11> */
[----:B------:R-:W-:Y:S01]  /*86a0*/  LEA.HI.X R15, R12, R223, R6, 0x6, P2 ;  /* 0x000000df0c0f7211 */ /* 0x000fe200010f3406 */
[----:B------:R-:W-:Y:S01]  /*86b0*/  IMAD.IADD R219, R168, 0x1, R218 ;  /* 0x00000001a8db7824 */ /* 0x000fe200078e02da */
[----:B------:R-:W-:Y:S02]  /*86c0*/  LEA.HI.X R11, R4, R11, R5, 0x4, P1 ;  /* 0x0000000b040b7211 */ /* 0x000fe400008f2405 */
[C---:B------:R-:W-:Y:S02]  /*86d0*/  LEA R10, P1, R7.reuse, R224, 0x1 ;  /* 0x000000e0070a7211 */ /* 0x040fe400078208ff */
[----:B------:R-:W-:Y:S02]  /*86e0*/  LOP3.LUT R4, R170, 0x8, R169, 0x78, !PT ;  /* 0x00000008aa047812 */ /* 0x000fe400078e78a9 */
[----:B------:R-:W-:-:S03]  /*86f0*/  LEA.HI.X R11, R7, R223, R11, 0x1, P1 ;  /* 0x000000df070b7211 */ /* 0x000fc600008f0c0b */
[----:B------:R-:W-:-:S04]  /*8700*/  IMAD R207, R4, 0x2, R207 ;  /* 0x0000000204cf7824 */ /* 0x000fc800078e02cf */
[----:B------:R-:W-:Y:S01]  /*8710*/  VIADD R217, R207, UR5 ;  /* 0x00000005cfd97c36 */ /* 0x000fe20008000000 */
[----:B------:R-:W-:Y:S01]  /*8720*/  @!PT LDS RZ, [RZ] ;  /* 0x00000000fffff984 */ /* 0x000fe20000000800 */
[----:B------:R-:W-:Y:S01]  /*8730*/  @!PT LDS RZ, [RZ] ;  /* 0x00000000fffff984 */ /* 0x000fe20000000800 */
[----:B------:R-:W-:Y:S01]  /*8740*/  @!PT LDS RZ, [RZ] ;  /* 0x00000000fffff984 */ /* 0x000fe20000000800 */
[----:B------:R-:W-:Y:S03]  /*8750*/  LDGSTS.E.BYPASS.LTC128B.128 [R232+0xa000], desc[UR16][R14.64] ;  /* 0x0a0000000ee87fae */ /* 0x000fe6000b981a10 */
[C---:B------:R-:W-:Y:S01]  /*8760*/  IMAD.IADD R205, R217.reuse, 0x1, R168 ;  /* 0x00000001d9cd7824 */ /* 0x040fe200078e02a8 */
[----:B------:R1:W-:Y:S01]  /*8770*/  LDGSTS.E.BYPASS.LTC128B.128 [R232+0xb000], desc[UR16][R14.64+0x80] ;  /* 0x0b0000800ee87fae */ /* 0x0003e2000b981a10 */
[----:B------:R-:W-:-:S03]  /*8780*/  IMAD.IADD R217, R217, 0x1, R180 ;  /* 0x00000001d9d97824 */ /* 0x000fc600078e02b4 */
[----:B------:R-:W-:Y:S01]  /*8790*/  LDGSTS.E.BYPASS.LTC128B.128 [R232+0xa800], desc[UR16][R10.64] ;  /* 0x0a8000000ae87fae */ /* 0x000fe2000b981a10 */
[----:B------:R-:W-:-:S03]  /*87a0*/  IMAD.IADD R168, R168, 0x1, R217 ;  /* 0x00000001a8a87824 */ /* 0x000fc600078e02d9 */
[----:B------:R2:W-:Y:S04]  /*87b0*/  LDGSTS.E.BYPASS.LTC128B.128 [R232+0xb800], desc[UR16][R10.64+0x80] ;  /* 0x0b8000800ae87fae */ /* 0x0005e8000b981a10 */
[----:B------:R-:W-:Y:S04]  /*87c0*/  LDSM.16.M88.4 R192, [R206] ;  /* 0x00000000cec0783b */ /* 0x000fe80000000200 */
[----:B------:R-:W3:Y:S04]  /*87d0*/  LDSM.16.M88.4 R24, [R207+UR5+0x8000] ;  /* 0x00800005cf18783b */ /* 0x000ee80008000200 */
[----:B------:R-:W4:Y:S04]  /*87e0*/  LDSM.16.M88.4 R16, [R206+0x2000] ;  /* 0x00200000ce10783b */ /* 0x000f280000000200 */
[----:B------:R-:W5:Y:S04]  /*87f0*/  LDSM.16.M88.4 R172, [R207+UR5+0x8800] ;  /* 0x00880005cfac783b */ /* 0x000f680008000200 */
[----:B-1----:R-:W-:Y:S04]  /*8800*/  LDSM.16.M88.4 R12, [R205+0x8000] ;  /* 0x00800000cd0c783b */ /* 0x002fe80000000200 */
[----:B------:R-:W1:Y:S04]  /*8810*/  LDSM.16.M88.4 R188, [R204+0x2000] ;  /* 0x00200000ccbc783b */ /* 0x000e680000000200 */
[----:B------:R-:W1:Y:S04]  /*8820*/  LDSM.16.M88.4 R4, [R204] ;  /* 0x00000000cc04783b */ /* 0x000e680000000200 */
[----:B--2---:R-:W2:Y:S04]  /*8830*/  LDSM.16.M88.4 R8, [R205+0x8800] ;  /* 0x00880000cd08783b */ /* 0x004ea80000000200 */
[----:B------:R-:W-:Y:S04]  /*8840*/  LDSM.16.M88.4 R184, [R218+0x2000] ;  /* 0x00200000dab8783b */ /* 0x000fe80000000200 */
[----:B------:R-:W2:Y:S04]  /*8850*/  LDSM.16.M88.4 R180, [R217+0x8000] ;  /* 0x00800000d9b4783b */ /* 0x000ea80000000200 */
[----:B------:R-:W-:Y:S01]  /*8860*/  LDSM.16.M88.4 R200, [R168+0x8800] ;  /* 0x00880000a8c8783b */ /* 0x000fe20000000200 */
[-C--:B---3--:R-:W-:Y:S03]  /*8870*/  HMMA.16816.F32 R164, R192, R24.reuse, RZ ;  /* 0x00000018c0a4723c */ /* 0x088fe600000018ff */
[----:B------:R-:W0:Y:S05]  /*8880*/  LDGDEPBAR ;  /* 0x00000000000079af */ /* 0x000e2a0000000000 */
[C---:B----4-:R-:W-:Y:S08]  /*8890*/  HMMA.16816.F32 R32, R16.reuse, R24, RZ ;  /* 0x000000181020723c */ /* 0x050ff000000018ff */
[-C--:B------:R-:W-:Y:S08]  /*88a0*/  HMMA.16816.F32 R28, R16, R26.reuse, RZ ;  /* 0x0000001a101c723c */ /* 0x080ff000000018ff */
[----:B------:R-:W-:Y:S08]  /*88b0*/  HMMA.16816.F32 R24, R192, R26, RZ ;  /* 0x0000001ac018723c */ /* 0x000ff000000018ff */
[-C--:B-----5:R-:W-:Y:S08]  /*88c0*/  HMMA.16816.F32 R20, R16, R172.reuse, RZ ;  /* 0x000000ac1014723c */ /* 0x0a0ff000000018ff */
[----:B------:R-:W-:Y:S08]  /*88d0*/  HMMA.16816.F32 R196, R192, R172, RZ ;  /* 0x000000acc0c4723c */ /* 0x000ff000000018ff */
[-C--:B------:R-:W-:Y:S08]  /*88e0*/  HMMA.16816.F32 R16, R16, R174.reuse, RZ ;  /* 0x000000ae1010723c */ /* 0x080ff000000018ff */
[----:B------:R-:W-:Y:S01]  /*88f0*/  HMMA.16816.F32 R192, R192, R174, RZ ;  /* 0x000000aec0c0723c */ /* 0x000fe200000018ff */
[----:B------:R-:W3:Y:S07]  /*8900*/  LDSM.16.M88.4 R172, [R217+0x8800] ;  /* 0x00880000d9ac783b */ /* 0x000eee0000000200 */
[C---:B-1----:R-:W-:Y:S08]  /*8910*/  HMMA.16816.F32 R32, R188.reuse, R12, R32 ;  /* 0x0000000cbc20723c */ /* 0x042ff00000001820 */
[----:B------:R-:W-:Y:S08]  /*8920*/  HMMA.16816.F32 R28, R188, R14, R28 ;  /* 0x0000000ebc1c723c */ /* 0x000ff0000000181c */
[C---:B------:R-:W-:Y:S08]  /*8930*/  HMMA.16816.F32 R164, R4.reuse, R12, R164 ;  /* 0x0000000c04a4723c */ /* 0x040ff000000018a4 */
[----:B------:R-:W-:Y:S01]  /*8940*/  HMMA.16816.F32 R24, R4, R14, R24 ;  /* 0x0000000e0418723c */ /* 0x000fe20000001818 */
[----:B------:R-:W1:Y:S07]  /*8950*/  LDSM.16.M88.4 R12, [R218] ;  /* 0x00000000da0c783b */ /* 0x000e6e0000000200 */
[C---:B--2---:R-:W-:Y:S08]  /*8960*/  HMMA.16816.F32 R20, R188.reuse, R8, R20 ;  /* 0x00000008bc14723c */ /* 0x044ff00000001814 */
[----:B------:R-:W-:Y:S01]  /*8970*/  HMMA.16816.F32 R16, R188, R10, R16 ;  /* 0x0000000abc10723c */ /* 0x000fe20000001810 */
[----:B------:R-:W-:Y:S07]  /*8980*/  LDSM.16.M88.4 R188, [R219] ;  /* 0x00000000dbbc783b */ /* 0x000fee0000000200 */
[C---:B------:R-:W-:Y:S08]  /*8990*/  HMMA.16816.F32 R196, R4.reuse, R8, R196 ;  /* 0x0000000804c4723c */ /* 0x040ff000000018c4 */
[----:B------:R-:W-:Y:S01]  /*89a0*/  HMMA.16816.F32 R192, R4, R10, R192 ;  /* 0x0000000a04c0723c */ /* 0x000fe200000018c0 */
[----:B------:R-:W-:Y:S04]  /*89b0*/  LDSM.16.M88.4 R8, [R219+0x2000] ;  /* 0x00200000db08783b */ /* 0x000fe80000000200 */
[----:B------:R-:W2:Y:S03]  /*89c0*/  LDSM.16.M88.4 R4, [R168+0x8000] ;  /* 0x00800000a804783b */ /* 0x000ea60000000200 */
[C---:B------:R-:W-:Y:S08]  /*89d0*/  HMMA.16816.F32 R32, R184.reuse, R180, R32 ;  /* 0x000000b4b820723c */ /* 0x040ff00000001820 */
[C---:B---3--:R-:W-:Y:S08]  /*89e0*/  HMMA.16816.F32 R20, R184.reuse, R172, R20 ;  /* 0x000000acb814723c */ /* 0x048ff00000001814 */
[C---:B------:R-:W-:Y:S08]  /*89f0*/  HMMA.16816.F32 R28, R184.reuse, R182, R28 ;  /* 0x000000b6b81c723c */ /* 0x040ff0000000181c */
[----:B------:R-:W-:Y:S01]  /*8a00*/  HMMA.16816.F32 R16, R184, R174, R16 ;  /* 0x000000aeb810723c */ /* 0x000fe20000001810 */
[----:B------:R-:W-:Y:S07]  /*8a10*/  LDSM.16.M88.4 R184, [R206+0x6000] ;  /* 0x00600000ceb8783b */ /* 0x000fee0000000200 */
[C---:B-1----:R-:W-:Y:S08]  /*8a20*/  HMMA.16816.F32 R164, R12.reuse, R180, R164 ;  /* 0x000000b40ca4723c */ /* 0x042ff000000018a4 */
[C---:B------:R-:W-:Y:S01]  /*8a30*/  HMMA.16816.F32 R24, R12.reuse, R182, R24 ;  /* 0x000000b60c18723c */ /* 0x040fe20000001818 */
[----:B------:R-:W1:Y:S07]  /*8a40*/  LDSM.16.M88.4 R180, [R207+UR5+0x9000] ;  /* 0x00900005cfb4783b */ /* 0x000e6e0008000200 */
[C---:B------:R-:W-:Y:S08]  /*8a50*/  HMMA.16816.F32 R196, R12.reuse, R172, R196 ;  /* 0x000000ac0cc4723c */ /* 0x040ff000000018c4 */
[----:B------:R-:W-:Y:S01]  /*8a60*/  HMMA.16816.F32 R192, R12, R174, R192 ;  /* 0x000000ae0cc0723c */ /* 0x000fe200000018c0 */
[----:B------:R-:W3:Y:S01]  /*8a70*/  LDSM.16.M88.4 R172, [R207+UR5+0x9800] ;  /* 0x00980005cfac783b */ /* 0x000ee20008000200 */
[----:B------:R-:W-:-:S03]  /*8a80*/  UIADD3 UR5, UPT, UPT, UR18, 0x3c6ef372, URZ ;  /* 0x3c6ef37212057890 */ /* 0x000fc6000fffe0ff */
[----:B------:R-:W4:Y:S03]  /*8a90*/  LDSM.16.M88.4 R12, [R206+0x4000] ;  /* 0x00400000ce0c783b */ /* 0x000f260000000200 */
[C---:B--2---:R-:W-:Y:S08]  /*8aa0*/  HMMA.16816.F32 R32, R8.reuse, R4, R32 ;  /* 0x000000040820723c */ /* 0x044ff00000001820 */
[C---:B------:R-:W-:Y:S08]  /*8ab0*/  HMMA.16816.F32 R28, R8.reuse, R6, R28 ;  /* 0x00000006081c723c */ /* 0x040ff0000000181c */
[C---:B------:R-:W-:Y:S08]  /*8ac0*/  HMMA.16816.F32 R20, R8.reuse, R200, R20 ;  /* 0x000000c80814723c */ /* 0x040ff00000001814 */
[----:B------:R-:W-:Y:S01]  /*8ad0*/  HMMA.16816.F32 R16, R8, R202, R16 ;  /* 0x000000ca0810723c */ /* 0x000fe20000001810 */
[----:B------:R-:W-:Y:S07]  /*8ae0*/  LDSM.16.M88.4 R8, [R205+0x9000] ;  /* 0x00900000cd08783b */ /* 0x000fee0000000200 */
[C---:B------:R-:W-:Y:S08]  /*8af0*/  HMMA.16816.F32 R164, R188.reuse, R4, R164 ;  /* 0x00000004bca4723c */ /* 0x040ff000000018a4 */
[C---:B------:R-:W-:Y:S01]  /*8b00*/  HMMA.16816.F32 R24, R188.reuse, R6, R24 ;  /* 0x00000006bc18723c */ /* 0x040fe20000001818 */
[----:B------:R-:W2:Y:S07]  /*8b10*/  LDSM.16.M88.4 R4, [R204+0x6000] ;  /* 0x00600000cc04783b */ /* 0x000eae0000000200 */
[C---:B------:R-:W-:Y:S08]  /*8b20*/  HMMA.16816.F32 R196, R188.reuse, R200, R196 ;  /* 0x000000c8bcc4723c */ /* 0x040ff000000018c4 */
[----:B------:R-:W-:Y:S01]  /*8b30*/  HMMA.16816.F32 R192, R188, R202, R192 ;  /* 0x000000cabcc0723c */ /* 0x000fe200000018c0 */
[----:B------:R-:W5:Y:S04]  /*8b40*/  LDSM.16.M88.4 R200, [R205+0x9800] ;  /* 0x00980000cdc8783b */ /* 0x000f680000000200 */
[----:B------:R-:W5:Y:S03]  /*8b50*/  LDSM.16.M88.4 R204, [R204+0x4000] ;  /* 0x00400000cccc783b */ /* 0x000f660000000200 */
[C---:B-1----:R-:W-:Y:S01]  /*8b60*/  HMMA.16816.F32 R32, R184.reuse, R180, R32 ;  /* 0x000000b4b820723c */ /* 0x042fe20000001820 */
[----:B------:R-:W-:Y:S07]  /*8b70*/  LDSM.16.M88.4 R188, [R218+0x4000] ;  /* 0x00400000dabc783b */ /* 0x000fee0000000200 */
[C---:B------:R-:W-:Y:S08]  /*8b80*/  HMMA.16816.F32 R28, R184.reuse, R182, R28 ;  /* 0x000000b6b81c723c */ /* 0x040ff0000000181c */
[C---:B---3--:R-:W-:Y:S08]  /*8b90*/  HMMA.16816.F32 R20, R184.reuse, R172, R20 ;  /* 0x000000acb814723c */ /* 0x048ff00000001814 */
[----:B------:R-:W-:Y:S01]  /*8ba0*/  HMMA.16816.F32 R16, R184, R174, R16 ;  /* 0x000000aeb810723c */ /* 0x000fe20000001810 */
[----:B------:R-:W-:Y:S07]  /*8bb0*/  LDSM.16.M88.4 R184, [R218+0x6000] ;  /* 0x00600000dab8783b */ /* 0x000fee0000000200 */
[C---:B----4-:R-:W-:Y:S08]  /*8bc0*/  HMMA.16816.F32 R164, R12.reuse, R180, R164 ;  /* 0x000000b40ca4723c */ /* 0x050ff000000018a4 */
[C---:B------:R-:W-:Y:S01]  /*8bd0*/  HMMA.16816.F32 R24, R12.reuse, R182, R24 ;  /* 0x000000b60c18723c */ /* 0x040fe20000001818 */
[----:B------:R-:W1:Y:S07]  /*8be0*/  LDSM.16.M88.4 R180, [R217+0x9000] ;  /* 0x00900000d9b4783b */ /* 0x000e6e0000000200 */
[C---:B------:R-:W-:Y:S08]  /*8bf0*/  HMMA.16816.F32 R196, R12.reuse, R172, R196 ;  /* 0x000000ac0cc4723c */ /* 0x040ff000000018c4 */
[----:B------:R-:W-:Y:S01]  /*8c00*/  HMMA.16816.F32 R192, R12, R174, R192 ;  /* 0x000000ae0cc0723c */ /* 0x000fe200000018c0 */
[----:B------:R-:W3:Y:S04]  /*8c10*/  LDSM.16.M88.4 R172, [R217+0x9800] ;  /* 0x00980000d9ac783b */ /* 0x000ee80000000200 */
[----:B------:R-:W-:Y:S03]  /*8c20*/  LDSM.16.M88.4 R12, [R219+0x4000] ;  /* 0x00400000db0c783b */ /* 0x000fe60000000200 */
[C---:B--2---:R-:W-:Y:S08]  /*8c30*/  HMMA.16816.F32 R32, R4.reuse, R8, R32 ;  /* 0x000000080420723c */ /* 0x044ff00000001820 */
[C---:B------:R-:W-:Y:S08]  /*8c40*/  HMMA.16816.F32 R28, R4.reuse, R10, R28 ;  /* 0x0000000a041c723c */ /* 0x040ff0000000181c */
[C---:B-----5:R-:W-:Y:S08]  /*8c50*/  HMMA.16816.F32 R20, R4.reuse, R200, R20 ;  /* 0x000000c80414723c */ /* 0x060ff00000001814 */
[----:B------:R-:W-:Y:S01]  /*8c60*/  HMMA.16816.F32 R16, R4, R202, R16 ;  /* 0x000000ca0410723c */ /* 0x000fe20000001810 */
[----:B------:R-:W-:Y:S07]  /*8c70*/  LDSM.16.M88.4 R4, [R168+0x9000] ;  /* 0x00900000a804783b */ /* 0x000fee0000000200 */
[C---:B------:R-:W-:Y:S08]  /*8c80*/  HMMA.16816.F32 R164, R204.reuse, R8, R164 ;  /* 0x00000008cca4723c */ /* 0x040ff000000018a4 */
[C---:B------:R-:W-:Y:S01]  /*8c90*/  HMMA.16816.F32 R24, R204.reuse, R10, R24 ;  /* 0x0000000acc18723c */ /* 0x040fe20000001818 */
[----:B------:R-:W2:Y:S07]  /*8ca0*/  LDSM.16.M88.4 R8, [R219+0x6000] ;  /* 0x00600000db08783b */ /* 0x000eae0000000200 */
[----:B------:R-:W-:Y:S08]  /*8cb0*/  HMMA.16816.F32 R196, R204, R200, R196 ;  /* 0x000000c8ccc4723c */ /* 0x000ff000000018c4 */
[-C--:B-1----:R-:W-:Y:S08]  /*8cc0*/  HMMA.16816.F32 R32, R184, R180.reuse, R32 ;  /* 0x000000b4b820723c */ /* 0x082ff00000001820 */
[----:B------:R-:W-:Y:S08]  /*8cd0*/  HMMA.16816.F32 R164, R188, R180, R164 ;  /* 0x000000b4bca4723c */ /* 0x000ff000000018a4 */
[-C--:B------:R-:W-:Y:S08]  /*8ce0*/  HMMA.16816.F32 R28, R184, R182.reuse, R28 ;  /* 0x000000b6b81c723c */ /* 0x080ff0000000181c */
[----:B------:R-:W-:Y:S01]  /*8cf0*/  HMMA.16816.F32 R24, R188, R182, R24 ;  /* 0x000000b6bc18723c */ /* 0x000fe20000001818 */
[----:B------:R1:W4:Y:S01]  /*8d00*/  LDSM.16.M88.4 R180, [R168+0x9800] ;  /* 0x00980000a8b4783b */ /* 0x0003220000000200 */
[----:B------:R-:W-:-:S06]  /*8d10*/  DEPBAR.LE SB0, 0x0 ;  /* 0x000080000000791a */ /* 0x000fcc0000000000 */
[-C--:B---3--:R-:W-:Y:S08]  /*8d20*/  HMMA.16816.F32 R20, R184, R172.reuse, R20 ;  /* 0x000000acb814723c */ /* 0x088ff00000001814 */
[----:B------:R-:W-:Y:S01]  /*8d30*/  HMMA.16816.F32 R196, R188, R172, R196 ;  /* 0x000000acbcc4723c */ /* 0x000fe200000018c4 */
[----:B------:R-:W-:Y:S02]  /*8d40*/  IMAD.SHL.U32 R172, R169, 0x2, RZ ;  /* 0x00000002a9ac7824 */ /* 0x000fe400078e00ff */
[----:B------:R-:W-:-:S03]  /*8d50*/  IMAD.U32 R173, RZ, RZ, UR14 ;  /* 0x0000000effad7e24 */ /* 0x000fc6000f8e00ff */
[----:B------:R-:W-:Y:S02]  /*8d60*/  LOP3.LUT R172, R172, 0x6, RZ, 0xc0, !PT ;  /* 0x00000006acac7812 */ /* 0x000fe400078ec0ff */
[----:B--2---:R-:W-:Y:S01]  /*8d70*/  HMMA.16816.F32 R32, R8, R4, R32 ;  /* 0x000000040820723c */ /* 0x004fe20000001820 */
[----:B-1----:R-:W-:-:S04]  /*8d80*/  IMAD.U32 R168, RZ, RZ, UR13 ;  /* 0x0000000dffa87e24 */ /* 0x002fc8000f8e00ff */
[----:B------:R-:W-:Y:S01]  /*8d90*/  IMAD R168, R168, 0x20, R172 ;  /* 0x00000020a8a87824 */ /* 0x000fe200078e02ac */
[----:B------:R-:W-:Y:S02]  /*8da0*/  SHF.R.U32.HI R172, RZ, 0x5, R169 ;  /* 0x00000005ffac7819 */ /* 0x000fe400000116a9 */
[----:B------:R-:W-:Y:S03]  /*8db0*/  HMMA.16816.F32 R192, R204, R202, R192 ;  /* 0x000000caccc0723c */ /* 0x000fe600000018c0 */
[----:B------:R-:W-:Y:S02]  /*8dc0*/  IMAD R173, R173, 0x8, R172 ;  /* 0x00000008adad7824 */ /* 0x000fe400078e02ac */
[----:B------:R-:W-:Y:S02]  /*8dd0*/  VIADD R172, R168, 0xffffffa8 ;  /* 0xffffffa8a8ac7836 */ /* 0x000fe40000000000 */
[----:B------:R-:W-:Y:S01]  /*8de0*/  IMAD R173, R173, -0x326172a9, RZ ;  /* 0xcd9e8d57adad7824 */ /* 0x000fe200078e02ff */
[----:B------:R-:W-:Y:S01]  /*8df0*/  HMMA.16816.F32 R164, R12, R4, R164 ;  /* 0x000000040ca4723c */ /* 0x000fe200000018a4 */
[----:B------:R-:W-:-:S02]  /*8e00*/  IMAD.U32 R4, RZ, RZ, UR13 ;  /* 0x0000000dff047e24 */ /* 0x000fc4000f8e00ff */
[----:B------:R-:W-:-:S03]  /*8e10*/  VIADD R5, R168, 0xffffffa0 ;  /* 0xffffffa0a8057836 */ /* 0x000fc60000000000 */
[----:B------:R-:W-:Y:S01]  /*8e20*/  ISETP.NE.AND P5, PT, R4, 0x3, PT ;  /* 0x000000030400780c */ /* 0x000fe20003fa5270 */
[----:B------:R-:W-:Y:S01]  /*8e30*/  VIADD R4, R168, 0xffffffa1 ;  /* 0xffffffa1a8047836 */ /* 0x000fe20000000000 */
[----:B------:R-:W-:Y:S01]  /*8e40*/  HMMA.16816.F32 R24, R12, R6, R24 ;  /* 0x000000060c18723c */ /* 0x000fe20000001818 */
[C---:B------:R-:W-:Y:S02]  /*8e50*/  ISETP.GE.AND P2, PT, R5.reuse, R171, PT ;  /* 0x000000ab0500720c */ /* 0x040fe40003f46270 */
[C---:B------:R-:W-:Y:S02]  /*8e60*/  ISETP.GE.AND P1, PT, R5.reuse, R212, PT ;  /* 0x000000d40500720c */ /* 0x040fe40003f26270 */
[----:B------:R-:W-:Y:S02]  /*8e70*/  FSEL R34, R34, -INF , !P2 ;  /* 0xff80000022227808 */ /* 0x000fe40005000000 */
[-C--:B------:R-:W-:Y:S01]  /*8e80*/  ISETP.GE.AND P2, PT, R4, R214.reuse, PT ;  /* 0x000000d60400720c */ /* 0x080fe20003f46270 */
[----:B------:R-:W-:Y:S01]  /*8e90*/  HMMA.16816.F32 R16, R184, R174, R16 ;  /* 0x000000aeb810723c */ /* 0x000fe20000001810 */
[----:B------:R-:W-:-:S02]  /*8ea0*/  ISETP.GE.AND P3, PT, R5, R214, PT ;  /* 0x000000d60500720c */ /* 0x000fc40003f66270 */
[----:B------:R-:W-:Y:S02]  /*8eb0*/  FSEL R32, R32, -INF , !P1 ;  /* 0xff80000020207808 */ /* 0x000fe40004800000 */
[----:B------:R-:W-:Y:S02]  /*8ec0*/  ISETP.GE.AND P4, PT, R5, R213, PT ;  /* 0x000000d50500720c */ /* 0x000fe40003f86270 */
[----:B------:R-:W-:Y:S01]  /*8ed0*/  FSEL R164, R164, -INF , !P3 ;  /* 0xff800000a4a47808 */ /* 0x000fe20005800000 */
[----:B------:R-:W-:Y:S01]  /*8ee0*/  HMMA.16816.F32 R28, R8, R6, R28 ;  /* 0x00000006081c723c */ /* 0x000fe2000000181c */
[----:B------:R-:W-:Y:S01]  /*8ef0*/  FSEL R6, R165, -INF , !P2 ;  /* 0xff800000a5067808 */ /* 0x000fe20005000000 */
[----:B------:R-:W-:Y:S01]  /*8f00*/  VIADD R7, R168, 0xffffffa9 ;  /* 0xffffffa9a8077836 */ /* 0x000fe20000000000 */
[----:B------:R-:W-:Y:S02]  /*8f10*/  ISETP.GE.AND P1, PT, R4, R171, PT ;  /* 0x000000ab0400720c */ /* 0x000fe40003f26270 */
[----:B------:R-:W-:-:S02]  /*8f20*/  ISETP.GE.AND P2, PT, R172, R214, PT ;  /* 0x000000d6ac00720c */ /* 0x000fc40003f46270 */
[-C--:B------:R-:W-:Y:S01]  /*8f30*/  ISETP.GE.AND P3, PT, R4, R212.reuse, PT ;  /* 0x000000d40400720c */ /* 0x080fe20003f66270 */
[----:B------:R-:W-:Y:S01]  /*8f40*/  HMMA.16816.F32 R192, R188, R174, R192 ;  /* 0x000000aebcc0723c */ /* 0x000fe200000018c0 */
[----:B------:R-:W-:Y:S02]  /*8f50*/  FSEL R35, R35, -INF , !P1 ;  /* 0xff80000023237808 */ /* 0x000fe40004800000 */
[----:B------:R-:W-:Y:S02]  /*8f60*/  FSEL R5, R166, -INF , !P4 ;  /* 0xff800000a6057808 */ /* 0x000fe40006000000 */
[----:B------:R-:W-:Y:S02]  /*8f70*/  FSEL R24, R24, -INF , !P2 ;  /* 0xff80000018187808 */ /* 0x000fe40005000000 */
[----:B------:R-:W-:Y:S01]  /*8f80*/  FSEL R33, R33, -INF , !P3 ;  /* 0xff80000021217808 */ /* 0x000fe20005800000 */
[----:B----4-:R-:W-:Y:S01]  /*8f90*/  HMMA.16816.F32 R196, R12, R180, R196 ;  /* 0x000000b40cc4723c */ /* 0x010fe200000018c4 */
[----:B------:R-:W-:Y:S01]  /*8fa0*/  BAR.SYNC.DEFER_BLOCKING 0x0 ;  /* 0x0000000000007b1d */ /* 0x000fe20000010000 */
[----:B------:R-:W-:-:S02]  /*8fb0*/  ISETP.GE.AND P4, PT, R172, R212, PT ;  /* 0x000000d4ac00720c */ /* 0x000fc40003f86270 */
[----:B------:R-:W-:Y:S02]  /*8fc0*/  ISETP.GE.AND P1, PT, R172, R171, PT ;  /* 0x000000abac00720c */ /* 0x000fe40003f26270 */
[----:B------:R-:W-:Y:S02]  /*8fd0*/  ISETP.GE.AND P2, PT, R7, R212, PT ;  /* 0x000000d40700720c */ /* 0x000fe40003f46270 */
[----:B------:R-:W-:Y:S01]  /*8fe0*/  ISETP.GE.AND P3, PT, R4, R213, PT ;  /* 0x000000d50400720c */ /* 0x000fe20003f66270 */
[----:B------:R-:W-:Y:S01]  /*8ff0*/  HMMA.16816.F32 R20, R8, R180, R20 ;  /* 0x000000b40814723c */ /* 0x000fe20000001814 */
[----:B------:R-:W-:Y:S02]  /*9000*/  FSEL R28, R28, -INF , !P4 ;  /* 0xff8000001c1c7808 */ /* 0x000fe40006000000 */
[----:B------:R-:W-:Y:S02]  /*9010*/  FSEL R30, R30, -INF , !P1 ;  /* 0xff8000001e1e7808 */ /* 0x000fe40004800000 */
[----:B------:R-:W-:-:S02]  /*9020*/  FSEL R29, R29, -INF , !P2 ;  /* 0xff8000001d1d7808 */ /* 0x000fc40005000000 */
[----:B------:R-:W-:Y:S01]  /*9030*/  FSEL R4, R167, -INF , !P3 ;  /* 0xff800000a7047808 */ /* 0x000fe20005800000 */
[-C--:B------:R-:W-:Y:S01]  /*9040*/  HMMA.16816.F32 R16, R8, R182.reuse, R16 ;  /* 0x000000b60810723c */ /* 0x080fe20000001810 */
[C---:B------:R-:W-:Y:S01]  /*9050*/  ISETP.GE.AND P4, PT, R7.reuse, R214, PT ;  /* 0x000000d60700720c */ /* 0x040fe20003f86270 */
[----:B------:R-:W-:Y:S01]  /*9060*/  IMAD.U32 R8, RZ, RZ, UR13 ;  /* 0x0000000dff087e24 */ /* 0x000fe2000f8e00ff */
[C---:B------:R-:W-:Y:S02]  /*9070*/  ISETP.GE.AND P1, PT, R7.reuse, R171, PT ;  /* 0x000000ab0700720c */ /* 0x040fe40003f26270 */
[-C--:B------:R-:W-:Y:S01]  /*9080*/  ISETP.GE.AND P2, PT, R7, R213.reuse, PT ;  /* 0x000000d50700720c */ /* 0x080fe20003f46270 */
[----:B------:R-:W-:Y:S01]  /*9090*/  VIADD R7, R168, 0xffffffb0 ;  /* 0xffffffb0a8077836 */ /* 0x000fe20000000000 */
[----:B------:R-:W-:Y:S01]  /*90a0*/  ISETP.GE.AND P3, PT, R172, R213, PT ;  /* 0x000000d5ac00720c */ /* 0x000fe20003f66270 */
[----:B------:R-:W-:Y:S01]  /*90b0*/  VIADD R8, R8, 0xfffffffd ;  /* 0xfffffffd08087836 */ /* 0x000fe20000000000 */
[----:B------:R-:W-:Y:S01]  /*90c0*/  FSEL R31, R31, -INF , !P1 ;  /* 0xff8000001f1f7808 */ /* 0x000fe20004800000 */
[----:B------:R-:W-:Y:S01]  /*90d0*/  HMMA.16816.F32 R192, R12, R182, R192 ;  /* 0x000000b60cc0723c */ /* 0x000fe200000018c0 */
[----:B------:R-:W-:-:S02]  /*90e0*/  FSEL R26, R26, -INF , !P3 ;  /* 0xff8000001a1a7808 */ /* 0x000fc40005800000 */
[----:B------:R-:W-:Y:S02]  /*90f0*/  FSEL R25, R25, -INF , !P4 ;  /* 0xff80000019197808 */ /* 0x000fe40006000000 */
[----:B------:R-:W-:Y:S02]  /*9100*/  FSEL R27, R27, -INF , !P2 ;  /* 0xff8000001b1b7808 */ /* 0x000fe40005000000 */
[C---:B------:R-:W-:Y:S02]  /*9110*/  ISETP.GE.AND P1, PT, R7.reuse, R214, PT ;  /* 0x000000d60700720c */ /* 0x040fe40003f26270 */
[C---:B------:R-:W-:Y:S02]  /*9120*/  ISETP.GE.AND P4, PT, R7.reuse, R213, PT ;  /* 0x000000d50700720c */ /* 0x040fe40003f86270 */
[C---:B------:R-:W-:Y:S02]  /*9130*/  ISETP.GE.AND P3, PT, R7.reuse, R212, PT ;  /* 0x000000d40700720c */ /* 0x040fe40003f66270 */
[----:B------:R-:W-:Y:S01]  /*9140*/  ISETP.GE.AND P2, PT, R7, R171, PT ;  /* 0x000000ab0700720c */ /* 0x000fe20003f46270 */
[----:B------:R-:W-:Y:S01]  /*9150*/  VIADD R7, R168, 0xffffffb1 ;  /* 0xffffffb1a8077836 */ /* 0x000fe20000000000 */
[----:B------:R-:W-:-:S02]  /*9160*/  LOP3.LUT R8, R8, UR19, R179, 0x96, !PT ;  /* 0x0000001308087c12 */ /* 0x000fc4000f8e96b3 */
[----:B------:R-:W-:Y:S02]  /*9170*/  FSEL R196, R196, -INF , !P1 ;  /* 0xff800000c4c47808 */ /* 0x000fe40004800000 */
[----:B------:R-:W-:Y:S01]  /*9180*/  ISETP.GE.AND P1, PT, R7, R214, PT ;  /* 0x000000d60700720c */ /* 0x000fe20003f26270 */
[----:B------:R-:W-:Y:S01]  /*9190*/  IMAD.WIDE.U32 R8, R8, -0x326172a9, RZ ;  /* 0xcd9e8d5708087825 */ /* 0x000fe200078e00ff */
[----:B------:R-:W-:Y:S02]  /*91a0*/  FSEL R198, R198, -INF , !P4 ;  /* 0xff800000c6c67808 */ /* 0x000fe40006000000 */
[----:B------:R-:W-:Y:S02]  /*91b0*/  FSEL R172, R20, -INF , !P3 ;  /* 0xff80000014ac7808 */ /* 0x000fe40005800000 */
[----:B------:R-:W-:Y:S02]  /*91c0*/  FSEL R197, R197, -INF , !P1 ;  /* 0xff800000c5c57808 */ /* 0x000fe40004800000 */
[----:B------:R-:W-:-:S02]  /*91d0*/  ISETP.GE.AND P4, PT, R7, R213, PT ;  /* 0x000000d50700720c */ /* 0x000fc40003f86270 */
[C---:B------:R-:W-:Y:S02]  /*91e0*/  ISETP.GE.AND P3, PT, R7.reuse, R212, PT ;  /* 0x000000d40700720c */ /* 0x040fe40003f66270 */
[----:B------:R-:W-:Y:S01]  /*91f0*/  ISETP.GE.AND P1, PT, R7, R171, PT ;  /* 0x000000ab0700720c */ /* 0x000fe20003f26270 */
[C---:B------:R-:W-:Y:S01]  /*9200*/  VIADD R7, R168.reuse, 0xffffffb8 ;  /* 0xffffffb8a8077836 */ /* 0x040fe20000000000 */
[----:B------:R-:W-:Y:S01]  /*9210*/  LOP3.LUT R220, R173, UR4, R9, 0x96, !PT ;  /* 0x00000004addc7c12 */ /* 0x000fe2000f8e9609 */
[----:B------:R-:W-:Y:S01]  /*9220*/  VIADD R168, R168, 0xffffffb9 ;  /* 0xffffffb9a8a87836 */ /* 0x000fe20000000000 */
[----:B------:R-:W-:Y:S02]  /*9230*/  FSEL R222, R23, -INF , !P1 ;  /* 0xff80000017de7808 */ /* 0x000fe40004800000 */
[----:B------:R-:W-:Y:S01]  /*9240*/  ISETP.GE.AND P1, PT, R7, R214, PT ;  /* 0x000000d60700720c */ /* 0x000fe20003f26270 */
[----:B------:R-:W-:Y:S01]  /*9250*/  IMAD.WIDE.U32 R220, R220, -0x2daee0ad, RZ ;  /* 0xd2511f53dcdc7825 */ /* 0x000fe200078e00ff */
[----:B------:R-:W-:-:S02]  /*9260*/  FSEL R199, R199, -INF , !P4 ;  /* 0xff800000c7c77808 */ /* 0x000fc40006000000 */
[----:B------:R-:W-:Y:S02]  /*9270*/  FSEL R245, R21, -INF , !P3 ;  /* 0xff80000015f57808 */ /* 0x000fe40005800000 */
[----:B------:R-:W-:Y:S02]  /*9280*/  FSEL R233, R22, -INF , !P2 ;  /* 0xff80000016e97808 */ /* 0x000fe40005000000 */
[C---:B------:R-:W-:Y:S02]  /*9290*/  ISETP.GE.AND P4, PT, R7.reuse, R213, PT ;  /* 0x000000d50700720c */ /* 0x040fe40003f86270 */
[----:B------:R-:W-:Y:S02]  /*92a0*/  ISETP.GE.AND P3, PT, R7, R212, PT ;  /* 0x000000d40700720c */ /* 0x000fe40003f66270 */
[----:B------:R-:W-:Y:S02]  /*92b0*/  LOP3.LUT R242, R8, UR5, R239, 0x96, !PT ;  /* 0x0000000508f27c12 */ /* 0x000fe4000f8e96ef */
[----:B------:R-:W-:-:S02]  /*92c0*/  FSEL R192, R192, -INF , !P1 ;  /* 0xff800000c0c07808 */ /* 0x000fc40004800000 */
[----:B------:R-:W-:Y:S01]  /*92d0*/  ISETP.GE.AND P2, PT, R7, R171, PT ;  /* 0x000000ab0700720c */ /* 0x000fe20003f46270 */
[----:B------:R-:W-:Y:S01]  /*92e0*/  IMAD.WIDE.U32 R242, R242, -0x2daee0ad, RZ ;  /* 0xd2511f53f2f27825 */ /* 0x000fe200078e00ff */
[----:B------:R-:W-:Y:S02]  /*92f0*/  LOP3.LUT R250, R8, UR5, R235, 0x96, !PT ;  /* 0x0000000508fa7c12 */ /* 0x000fe4000f8e96eb */
[----:B------:R-:W-:Y:S02]  /*9300*/  ISETP.GE.AND P1, PT, R168, R214, PT ;  /* 0x000000d6a800720c */ /* 0x000fe40003f26270 */
[----:B------:R-:W-:Y:S02]  /*9310*/  LOP3.LUT R7, R176, UR4, R9, 0x96, !PT ;  /* 0x00000004b0077c12 */ /* 0x000fe4000f8e9609 */
[----:B------:R-:W-:Y:S02]  /*9320*/  LOP3.LUT R8, R240, UR24, R221, 0x96, !PT ;  /* 0x00000018f0087c12 */ /* 0x000fe4000f8e96dd */
[----:B------:R-:W-:-:S02]  /*9330*/  FSEL R194, R194, -INF , !P4 ;  /* 0xff800000c2c27808 */ /* 0x000fc40006000000 */
[----:B------:R-:W-:Y:S02]  /*9340*/  FSEL R244, R16, -INF , !P3 ;  /* 0xff80000010f47808 */ /* 0x000fe40005800000 */
[C---:B------:R-:W-:Y:S02]  /*9350*/  ISETP.GE.AND P4, PT, R168.reuse, R213, PT ;  /* 0x000000d5a800720c */ /* 0x040fe40003f86270 */
[----:B------:R-:W-:Y:S02]  /*9360*/  ISETP.GE.AND P3, PT, R168, R212, PT ;  /* 0x000000d4a800720c */ /* 0x000fe40003f66270 */
[----:B------:R-:W-:Y:S01]  /*9370*/  FSEL R193, R193, -INF , !P1 ;  /* 0xff800000c1c17808 */ /* 0x000fe20004800000 */
[----:B------:R-:W-:Y:S10]  /*9380*/  @!P5 BRA `(.L_x_1114) ;  /* 0x000000000050d947 */ /* 0x000ff40003800000 */
[----:B------:R-:W-:-:S04]  /*9390*/  IMAD.U32 R9, RZ, RZ, UR13 ;  /* 0x0000000dff097e24 */ /* 0x000fc8000f8e00ff */
[----:B------:R-:W-:-:S04]  /*93a0*/  VIADD R9, R9, 0xfffffffc ;  /* 0xfffffffc09097836 */ /* 0x000fc80000000000 */
[----:B------:R-:W-:-:S04]  /*93b0*/  IMAD.WIDE.U32 R12, R9, R2, RZ ;  /* 0x00000002090c7225 */ /* 0x000fc800078e00ff */
[----:B------:R-:W-:Y:S02]  /*93c0*/  IMAD R9, R9, R3, R13 ;  /* 0x0000000309097224 */ /* 0x000fe400078e020d */
[----:B------:R-:W-:-:S03]  /*93d0*/  IMAD.SHL.U32 R11, R12, 0x20, RZ ;  /* 0x000000200c0b7824 */ /* 0x000fc600078e00ff */
[----:B------:R-:W-:Y:S02]  /*93e0*/  SHF.L.U64.HI R10, R12, 0x5, R9 ;  /* 0x000000050c0a7819 */ /* 0x000fe40000010209 */
[----:B------:R-:W-:-:S04]  /*93f0*/  LEA R11, P1, R2, R11, 0x4 ;  /* 0x0000000b020b7211 */ /* 0x000fc800078220ff */
[----:B------:R-:W-:Y:S02]  /*9400*/  LEA.HI.X R10, R2, R10, R3, 0x4, P1 ;  /* 0x0000000a020a7211 */ /* 0x000fe400008f2403 */
[----:B------:R-:W-:-:S04]  /*9410*/  LEA R14, P1, R12, R226, 0x6 ;  /* 0x000000e20c0e7211 */ /* 0x000fc800078230ff */
[----:B------:R-:W-:Y:S02]  /*9420*/  LEA.HI.X R15, R12, R225, R9, 0x6, P1 ;  /* 0x000000e10c0f7211 */ /* 0x000fe400008f3409 */
[----:B------:R-:W-:-:S03]  /*9430*/  LEA R12, P1, R11, R226, 0x1 ;  /* 0x000000e20b0c7211 */ /* 0x000fc600078208ff */
[----:B------:R-:W-:Y:S01]  /*9440*/  @!PT LDS RZ, [RZ] ;  /* 0x00000000fffff984 */ /* 0x000fe20000000800 */
[----:B------:R-:W-:Y:S01]  /*9450*/  @!PT LDS RZ, [RZ] ;  /* 0x00000000fffff984 */ /* 0x000fe20000000800 */
[----:B------:R-:W-:Y:S01]  /*9460*/  @!PT LDS RZ, [RZ] ;  /* 0x00000000fffff984 */ /* 0x000fe20000000800 */
[----:B------:R1:W-:Y:S01]  /*9470*/  LDGSTS.E.BYPASS.LTC128B.128 [R232+0x8000], desc[UR16][R14.64] ;  /* 0x080000000ee87fae */ /* 0x0003e2000b981a10 */
[----:B------:R-:W-:-:S03]  /*9480*/  LEA.HI.X R13, R11, R225, R10, 0x1, P1 ;  /* 0x000000e10b0d7211 */ /* 0x000fc600008f0c0a */
[----:B------:R1:W-:Y:S04]  /*9490*/  LDGSTS.E.BYPASS.LTC128B.128 [R232+0x9000], desc[UR16][R14.64+0x80] ;  /* 0x090000800ee87fae */ /* 0x0003e8000b981a10 */
[----:B------:R1:W-:Y:S04]  /*94a0*/  LDGSTS.E.BYPASS.LTC128B.128 [R232+0x8800], desc[UR16][R12.64] ;  /* 0x088000000ce87fae */ /* 0x0003e8000b981a10 */
[----:B------:R1:W-:Y:S04]  /*94b0*/  LDGSTS.E.BYPASS.LTC128B.128 [R232+0x9800], desc[UR16][R12.64+0x80] ;  /* 0x098000800ce87fae */ /* 0x0003e8000b981a10 */
[----:B------:R-:W0:Y:S02]  /*94c0*/  LDGDEPBAR ;  /* 0x00000000000079af */ /* 0x000e240000000000 */
.L_x_1114:
[----:B------:R-:W-:Y:S01]  /*94d0*/  FMNMX3.FTZ R10, R211, R164, R6, !PT ;  /* 0x000000a4d30a7276 */ /* 0x000fe20007810006 */
[----:B------:R-:W-:Y:S01]  /*94e0*/  IMAD.WIDE.U32 R248, R7, -0x2daee0ad, RZ ;  /* 0xd2511f5307f87825 */ /* 0x000fe200078e00ff */
[----:B------:R-:W-:Y:S01]  /*94f0*/  LOP3.LUT R220, R220, UR22, R243, 0x96, !PT ;  /* 0x00000016dcdc7c12 */ /* 0x000fe2000f8e96f3 */
[----:B------:R-:W2:Y:S01]  /*9500*/  LDCU UR4, c[0x0][0x45c] ;  /* 0x00008b80ff0477ac */ /* 0x000ea20008000800 */
[----:B------:R-:W-:Y:S01]  /*9510*/  FMNMX3.FTZ R10, R10, R24, R25, !PT ;  /* 0x000000180a0a7276 */ /* 0x000fe20007810019 */
[----:B------:R-:W-:Y:S01]  /*9520*/  IMAD.WIDE.U32 R250, R250, -0x2daee0ad, RZ ;  /* 0xd2511f53fafa7825 */ /* 0x000fe200078e00ff */
[----:B------:R-:W-:Y:S01]  /*9530*/  FMNMX3.FTZ R21, R210, R5, R4, !PT ;  /* 0x00000005d2157276 */ /* 0x000fe20007810004 */
[----:B------:R-:W3:Y:S01]  /*9540*/  S2UR UR6, SR_CgaCtaId ;  /* 0x00000000000679c3 */ /* 0x000ee20000008800 */
[----:B------:R-:W-:Y:S01]  /*9550*/  FMNMX3.FTZ R10, R10, R196, R197, !PT ;  /* 0x000000c40a0a7276 */ /* 0x000fe200078100c5 */
[----:B------:R-:W-:Y:S01]  /*9560*/  IMAD.WIDE.U32 R218, R8, -0x326172a9, RZ ;  /* 0xcd9e8d5708da7825 */ /* 0x000fe200078e00ff */
[----:B------:R-:W-:Y:S01]  /*9570*/  LOP3.LUT R8, R236, UR24, R249, 0x96, !PT ;  /* 0x00000018ec087c12 */ /* 0x000fe2000f8e96f9 */
[----:B------:R-:W-:Y:S01]  /*9580*/  UMOV UR5, 0x400 ;  /* 0x0000040000057882 */ /* 0x000fe20000000000 */
[----:B------:R-:W-:Y:S01]  /*9590*/  LOP3.LUT R248, R248, UR22, R251, 0x96, !PT ;  /* 0x00000016f8f87c12 */ /* 0x000fe2000f8e96fb */
[----:B------:R-:W-:Y:S01]  /*95a0*/  IMAD.WIDE.U32 R220, R220, -0x326172a9, RZ ;  /* 0xcd9e8d57dcdc7825 */ /* 0x000fe200078e00ff */
[----:B------:R-:W-:-:S02]  /*95b0*/  FMNMX3.FTZ R21, R21, R26, R27, !PT ;  /* 0x0000001a15157276 */ /* 0x000fc4000781001b */
[----:B------:R-:W-:Y:S01]  /*95c0*/  LOP3.LUT R7, R238, UR23, R219, 0x96, !PT ;  /* 0x00000017ee077c12 */ /* 0x000fe2000f8e96db */
[----:B------:R-:W-:Y:S01]  /*95d0*/  IMAD.WIDE.U32 R8, R8, -0x326172a9, RZ ;  /* 0xcd9e8d5708087825 */ /* 0x000fe200078e00ff */
[----:B------:R-:W-:Y:S02]  /*95e0*/  LOP3.LUT R218, R218, UR21, R221, 0x96, !PT ;  /* 0x00000015dada7c12 */ /* 0x000fe4000f8e96dd */
[----:B------:R-:W-:Y:S01]  /*95f0*/  FMNMX3.FTZ R10, R10, R192, R193, !PT ;  /* 0x000000c00a0a7276 */ /* 0x000fe200078100c1 */
[----:B------:R-:W-:Y:S01]  /*9600*/  IMAD.WIDE.U32 R248, R248, -0x326172a9, RZ ;  /* 0xcd9e8d57f8f87825 */ /* 0x000fe200078e00ff */
[----:B------:R-:W-:Y:S02]  /*9610*/  FMNMX3.FTZ R11, R208, R34, R35, !PT ;  /* 0x00000022d00b7276 */ /* 0x000fe40007810023 */
[----:B------:R-:W-:Y:S01]  /*9620*/  ISETP.GE.AND P1, PT, R168, R171, PT ;  /* 0x000000aba800720c */ /* 0x000fe20003f26270 */
[----:B-1----:R-:W-:Y:S01]  /*9630*/  IMAD.WIDE.U32 R12, R7, -0x2daee0ad, RZ ;  /* 0xd2511f53070c7825 */ /* 0x002fe200078e00ff */
[----:B------:R-:W-:-:S02]  /*9640*/  FSEL R195, R195, -INF , !P4 ;  /* 0xff800000c3c37808 */ /* 0x000fc40006000000 */
[----:B------:R-:W-:Y:S01]  /*9650*/  FMNMX3.FTZ R21, R21, R198, R199, !PT ;  /* 0x000000c615157276 */ /* 0x000fe200078100c7 */
[----:B------:R-:W-:Y:S01]  /*9660*/  IMAD.WIDE.U32 R218, R218, -0x2daee0ad, RZ ;  /* 0xd2511f53dada7825 */ /* 0x000fe200078e00ff */
[----:B------:R-:W-:Y:S01]  /*9670*/  LOP3.LUT R246, R8, UR21, R249, 0x96, !PT ;  /* 0x0000001508f67c12 */ /* 0x000fe2000f8e96f9 */
[----:B---3--:R-:W-:Y:S01]  /*9680*/  ULEA UR5, UR6, UR5, 0x18 ;  /* 0x0000000506057291 */ /* 0x008fe2000f8ec0ff */
[----:B------:R-:W-:Y:S01]  /*9690*/  FMNMX3.FTZ R11, R11, R30, R31, !PT ;  /* 0x0000001e0b0b7276 */ /* 0x000fe2000781001f */
[----:B------:R-:W1:Y:S01]  /*96a0*/  SHFL.BFLY PT, R8, R10, 0x2, 0x1f ;  /* 0x0c401f000a087f89 */ /* 0x000e6200000e0000 */
[----:B------:R-:W-:Y:S01]  /*96b0*/  LOP3.LUT R9, R234, UR23, R9, 0x96, !PT ;  /* 0x00000017ea097c12 */ /* 0x000fe2000f8e9609 */
[----:B------:R-:W-:Y:S01]  /*96c0*/  IMAD.WIDE.U32 R246, R246, -0x2daee0ad, RZ ;  /* 0xd2511f53f6f67825 */ /* 0x000fe200078e00ff */
[----:B------:R-:W-:Y:S02]  /*96d0*/  FSEL R217, R19, -INF , !P1 ;  /* 0xff80000013d97808 */ /* 0x000fe40004800000 */
[----:B------:R-:W-:-:S02]  /*96e0*/  FMNMX3.FTZ R21, R21, R194, R195, !PT ;  /* 0x000000c215157276 */ /* 0x000fc400078100c3 */
[----:B------:R-:W-:Y:S02]  /*96f0*/  FSEL R173, R18, -INF , !P2 ;  /* 0xff80000012ad7808 */ /* 0x000fe40005000000 */
[----:B------:R-:W-:Y:S01]  /*9700*/  FMNMX3.FTZ R19, R11, R233, R222, !PT ;  /* 0x000000e90b137276 */ /* 0x000fe200078100de */
[----:B------:R-:W3:Y:S01]  /*9710*/  SHFL.BFLY PT, R15, R21, 0x2, 0x1f ;  /* 0x0c401f00150f7f89 */ /* 0x000ee200000e0000 */
[----:B------:R-:W-:Y:S02]  /*9720*/  FMNMX3.FTZ R20, R209, R32, R33, !PT ;  /* 0x00000020d1147276 */ /* 0x000fe40007810021 */
[----:B------:R-:W-:Y:S02]  /*9730*/  LOP3.LUT R242, R242, UR20, R13, 0x96, !PT ;  /* 0x00000014f2f27c12 */ /* 0x000fe4000f8e960d */
[----:B------:R-:W-:Y:S01]  /*9740*/  LOP3.LUT R7, R12, UR10, R219, 0x96, !PT ;  /* 0x0000000a0c077c12 */ /* 0x000fe2000f8e96db */
[----:B------:R-:W-:Y:S01]  /*9750*/  IMAD.WIDE.U32 R12, R9, -0x2daee0ad, RZ ;  /* 0xd2511f53090c7825 */ /* 0x000fe200078e00ff */
[----:B------:R-:W-:-:S02]  /*9760*/  FMNMX3.FTZ R19, R19, R173, R217, !PT ;  /* 0x000000ad13137276 */ /* 0x000fc400078100d9 */
[----:B------:R-:W-:Y:S01]  /*9770*/  FMNMX3.FTZ R20, R20, R28, R29, !PT ;  /* 0x0000001c14147276 */ /* 0x000fe2000781001d */
[----:B------:R-:W-:Y:S01]  /*9780*/  IMAD.WIDE.U32 R242, R242, -0x326172a9, RZ ;  /* 0xcd9e8d57f2f27825 */ /* 0x000fe200078e00ff */
[----:B------:R-:W-:Y:S02]  /*9790*/  LOP3.LUT R250, R250, UR20, R13, 0x96, !PT ;  /* 0x00000014fafa7c12 */ /* 0x000fe4000f8e960d */
[----:B------:R-:W-:Y:S01]  /*97a0*/  FSEL R219, R17, -INF , !P3 ;  /* 0xff80000011db7808 */ /* 0x000fe20005800000 */
[----:B------:R-:W4:Y:S01]  /*97b0*/  SHFL.BFLY PT, R13, R19, 0x2, 0x1f ;  /* 0x0c401f00130d7f89 */ /* 0x000f2200000e0000 */
[----:B------:R-:W-:Y:S01]  /*97c0*/  FMNMX3.FTZ R20, R20, R172, R245, !PT ;  /* 0x000000ac14147276 */ /* 0x000fe200078100f5 */
[----:B------:R-:W-:Y:S01]  /*97d0*/  IMAD.WIDE.U32 R250, R250, -0x326172a9, RZ ;  /* 0xcd9e8d57fafa7825 */ /* 0x000fe200078e00ff */
[----:B-1----:R-:W-:Y:S02]  /*97e0*/  FMNMX.FTZ R8, R10, R8, !PT ;  /* 0x000000080a087209 */ /* 0x002fe40007810000 */
[----:B------:R-:W-:Y:S01]  /*97f0*/  FMNMX3.FTZ R20, R20, R244, R219, !PT ;  /* 0x000000f414147276 */ /* 0x000fe200078100db */
[----:B------:R-:W-:Y:S01]  /*9800*/  IMAD.WIDE.U32 R10, R7, -0x326172a9, RZ ;  /* 0xcd9e8d57070a7825 */ /* 0x000fe200078e00ff */
[----:B------:R-:W-:Y:S01]  /*9810*/  LOP3.LUT R9, R12, UR10, R247, 0x96, !PT ;  /* 0x0000000a0c097c12 */ /* 0x000fe2000f8e96f7 */
[----:B------:R-:W-:Y:S01]  /*9820*/  SHFL.BFLY PT, R168, R8, 0x1, 0x1f ;  /* 0x0c201f0008a87f89 */ /* 0x000fe200000e0000 */
[----:B------:R-:W-:-:S02]  /*9830*/  LEA R175, R215, UR5, 0x1 ;  /* 0x00000005d7af7c11 */ /* 0x000fc4000f8e08ff */
[----:B---3--:R-:W-:Y:S01]  /*9840*/  FMNMX.FTZ R15, R21, R15, !PT ;  /* 0x0000000f150f7209 */ /* 0x008fe20007810000 */
[----:B------:R-:W1:Y:S01]  /*9850*/  SHFL.BFLY PT, R14, R20, 0x2, 0x1f ;  /* 0x0c401f00140e7f89 */ /* 0x000e6200000e0000 */
[----:B------:R-:W-:Y:S01]  /*9860*/  IMAD.WIDE.U32 R166, R9, -0x326172a9, RZ ;  /* 0xcd9e8d5709a67825 */ /* 0x000fe200078e00ff */
[----:B------:R-:W-:Y:S02]  /*9870*/  MOV R18, R10 ;  /* 0x0000000a00127202 */ /* 0x000fe40000000f00 */
[----:B------:R-:W-:Y:S02]  /*9880*/  PRMT R7, R10, 0x7771, RZ ;  /* 0x000077710a077816 */ /* 0x000fe400000000ff */
[----:B------:R-:W-:Y:S02]  /*9890*/  LOP3.LUT R9, R250, UR9, R167, 0x96, !PT ;  /* 0x00000009fa097c12 */ /* 0x000fe4000f8e96a7 */
[----:B------:R-:W3:Y:S01]  /*98a0*/  SHFL.BFLY PT, R167, R15, 0x1, 0x1f ;  /* 0x0c201f000fa77f89 */ /* 0x000ee200000e0000 */
[----:B------:R-:W-:-:S02]  /*98b0*/  LOP3.LUT R18, R18, 0xff, RZ, 0xc0, !PT ;  /* 0x000000ff12127812 */ /* 0x000fc400078ec0ff */
[C---:B------:R-:W-:Y:S02]  /*98c0*/  PRMT R23, R10.reuse, 0x7773, RZ ;  /* 0x000077730a177816 */ /* 0x040fe400000000ff */
[----:B----4-:R-:W-:Y:S02]  /*98d0*/  FMNMX.FTZ R13, R19, R13, !PT ;  /* 0x0000000d130d7209 */ /* 0x010fe40007810000 */
[----:B------:R-:W-:Y:S02]  /*98e0*/  PRMT R17, R10, 0x7772, RZ ;  /* 0x000077720a117816 */ /* 0x000fe400000000ff */
[C---:B------:R-:W-:Y:S01]  /*98f0*/  PRMT R22, R166.reuse, 0x7773, RZ ;  /* 0x00007773a6167816 */ /* 0x040fe200000000ff */
[----:B------:R-:W4:Y:S01]  /*9900*/  SHFL.BFLY PT, R165, R13, 0x1, 0x1f ;  /* 0x0c201f000da57f89 */ /* 0x000f2200000e0000 */
[----:B------:R-:W-:Y:S02]  /*9910*/  PRMT R12, R166, 0x7772, RZ ;  /* 0x00007772a60c7816 */ /* 0x000fe400000000ff */
[----:B------:R-:W-:-:S02]  /*9920*/  MOV R16, R166 ;  /* 0x000000a600107202 */ /* 0x000fc40000000f00 */
[----:B------:R-:W-:Y:S02]  /*9930*/  PRMT R10, R166, 0x7771, RZ ;  /* 0x00007771a60a7816 */ /* 0x000fe400000000ff */
[----:B-1----:R-:W-:Y:S02]  /*9940*/  FMNMX.FTZ R14, R20, R14, !PT ;  /* 0x0000000e140e7209 */ /* 0x002fe40007810000 */
[----:B------:R-:W-:Y:S02]  /*9950*/  PRMT R7, R18, 0x5410, R7 ;  /* 0x0000541012077816 */ /* 0x000fe40000000007 */
[C---:B------:R-:W-:Y:S01]  /*9960*/  PRMT R18, R9.reuse, 0x7632, R18 ;  /* 0x0000763209127816 */ /* 0x040fe20000000012 */
[----:B------:R-:W1:Y:S01]  /*9970*/  SHFL.BFLY PT, R166, R14, 0x1, 0x1f ;  /* 0x0c201f000ea67f89 */ /* 0x000e6200000e0000 */
[----:B------:R-:W-:Y:S02]  /*9980*/  FMNMX.FTZ R168, R8, R168, !PT ;  /* 0x000000a808a87209 */ /* 0x000fe40007810000 */
[----:B------:R-:W-:-:S02]  /*9990*/  LOP3.LUT R8, R9, 0xffff, RZ, 0xc0, !PT ;  /* 0x0000ffff09087812 */ /* 0x000fc400078ec0ff */
[----:B------:R-:W-:Y:S01]  /*99a0*/  LOP3.LUT R19, R9, 0xff, RZ, 0xc0, !PT ;  /* 0x000000ff09137812 */ /* 0x000fe200078ec0ff */
[----:B--2---:R-:W-:Y:S01]  /*99b0*/  FMUL.FTZ R203, R168, UR4 ;  /* 0x00000004a8cb7c20 */ /* 0x004fe20008410000 */
[----:B------:R-:W-:Y:S02]  /*99c0*/  LOP3.LUT R18, R18, 0xff, RZ, 0xc0, !PT ;  /* 0x000000ff12127812 */ /* 0x000fe400078ec0ff */
[----:B------:R-:W-:Y:S02]  /*99d0*/  SHF.R.U32.HI R9, RZ, 0x18, R9 ;  /* 0x00000018ff097819 */ /* 0x000fe40000011609 */
[----:B------:R-:W-:Y:S02]  /*99e0*/  FSETP.NEU.FTZ.AND P1, PT, R168, -INF , PT ;  /* 0xff800000a800780b */ /* 0x000fe40003f3d000 */
[----:B------:R-:W-:Y:S02]  /*99f0*/  LOP3.LUT R11, R242, UR9, R11, 0x96, !PT ;  /* 0x00000009f20b7c12 */ /* 0x000fe4000f8e960b */
[----:B---3--:R-:W-:-:S02]  /*9a00*/  FMNMX.FTZ R167, R15, R167, !PT ;  /* 0x000000a70fa77209 */ /* 0x008fc40007810000 */
[----:B------:R-:W-:Y:S02]  /*9a10*/  PRMT R9, R18, 0x5410, R9 ;  /* 0x0000541012097816 */ /* 0x000fe40000000009 */
[----:B------:R-:W-:Y:S01]  /*9a20*/  FSEL R15, R168, RZ, P1 ;  /* 0x000000ffa80f7208 */ /* 0x000fe20000800000 */
[----:B------:R-:W2:Y:S01]  /*9a30*/  LDC R18, c[0x0][0x4f8] ;  /* 0x00013e00ff127b82 */ /* 0x000ea20000000800 */
[----:B------:R-:W-:Y:S02]  /*9a40*/  LOP3.LUT R16, R16, 0xff, RZ, 0xc0, !PT ;  /* 0x000000ff10107812 */ /* 0x000fe400078ec0ff */
[----:B------:R-:W-:Y:S02]  /*9a50*/  PRMT R20, R11, 0x7632, R20 ;  /* 0x000076320b147816 */ /* 0x000fe40000000014 */
[----:B----4-:R-:W-:Y:S01]  /*9a60*/  FMNMX.FTZ R165, R13, R165, !PT ;  /* 0x000000a50da57209 */ /* 0x010fe20007810000 */
[----:B------:R-:W-:Y:S01]  /*9a70*/  FADD.FTZ R13, R211, -R15 ;  /* 0x8000000fd30d7221 */ /* 0x000fe20000010000 */
[----:B------:R-:W-:Y:S01]  /*9a80*/  PRMT R10, R16, 0x5410, R10 ;  /* 0x00005410100a7816 */ /* 0x000fe2000000000a */
[----:B------:R-:W-:Y:S01]  /*9a90*/  FMUL.FTZ R211, R167, UR4 ;  /* 0x00000004a7d37c20 */ /* 0x000fe20008410000 */
[----:B------:R-:W-:Y:S01]  /*9aa0*/  LOP3.LUT R16, R11, 0xffff, RZ, 0xc0, !PT ;  /* 0x0000ffff0b107812 */ /* 0x000fe200078ec0ff */
[----:B------:R-:W-:Y:S01]  /*9ab0*/  FMUL.FTZ R207, R13, UR4 ;  /* 0x000000040dcf7c20 */ /* 0x000fe20008410000 */
[----:B------:R-:W-:-:S02]  /*9ac0*/  LOP3.LUT R21, R11, 0xff, RZ, 0xc0, !PT ;  /* 0x000000ff0b157812 */ /* 0x000fc400078ec0ff */
[----:B------:R-:W-:Y:S02]  /*9ad0*/  SHF.R.U32.HI R11, RZ, 0x18, R11 ;  /* 0x00000018ff0b7819 */ /* 0x000fe4000001160b */
[----:B------:R-:W-:Y:S01]  /*9ae0*/  LOP3.LUT R20, R20, 0xff, RZ, 0xc0, !PT ;  /* 0x000000ff14147812 */ /* 0x000fe200078ec0ff */
[----:B------:R-:W-:Y:S01]  /*9af0*/  MUFU.EX2 R207, R207 ;  /* 0x000000cf00cf7308 */ /* 0x000fe20000000800 */
[----:B------:R-:W-:Y:S02]  /*9b00*/  FSETP.NEU.FTZ.AND P3, PT, R167, -INF , PT ;  /* 0xff800000a700780b */ /* 0x000fe40003f7d000 */
[----:B------:R-:W-:Y:S02]  /*9b10*/  PRMT R11, R20, 0x5410, R11 ;  /* 0x00005410140b7816 */ /* 0x000fe4000000000b */
[----:B------:R-:W-:Y:S02]  /*9b20*/  FSEL R203, R203, RZ, P1 ;  /* 0x000000ffcbcb7208 */ /* 0x000fe40000800000 */
[----:B------:R-:W-:-:S02]  /*9b30*/  FSEL R211, R211, RZ, P3 ;  /* 0x000000ffd3d37208 */ /* 0x000fc40001800000 */
[----:B------:R-:W-:Y:S01]  /*9b40*/  FSEL R20, R167, RZ, P3 ;  /* 0x000000ffa7147208 */ /* 0x000fe20001800000 */
[----:B------:R-:W-:Y:S01]  /*9b50*/  FFMA.FTZ R181, R164, UR4, -R203 ;  /* 0x00000004a4b57c23 */ /* 0x000fe200080108cb */
[----:B-1----:R-:W-:Y:S01]  /*9b60*/  FMNMX.FTZ R166, R14, R166, !PT ;  /* 0x000000a60ea67209 */ /* 0x002fe20007810000 */
[--C-:B------:R-:W-:Y:S01]  /*9b70*/  FFMA.FTZ R200, R26, UR4, -R211.reuse ;  /* 0x000000041ac87c23 */ /* 0x100fe200080108d3 */
[----:B------:R-:W-:Y:S01]  /*9b80*/  FFMA.FTZ R191, R27, UR4, -R211 ;  /* 0x000000041bbf7c23 */ /* 0x000fe200080108d3 */
[--C-:B------:R-:W-:Y:S01]  /*9b90*/  FFMA.FTZ R164, R24, UR4, -R203.reuse ;  /* 0x0000000418a47c23 */ /* 0x100fe200080108cb */
[--C-:B------:R-:W-:Y:S01]  /*9ba0*/  FFMA.FTZ R182, R25, UR4, -R203.reuse ;  /* 0x0000000419b67c23 */ /* 0x100fe200080108cb */
[----:B------:R-:W-:Y:S01]  /*9bb0*/  FADD.FTZ R20, R210, -R20 ;  /* 0x80000014d2147221 */ /* 0x000fe20000010000 */
[C---:B------:R-:W-:Y:S01]  /*9bc0*/  FMUL.FTZ R210, R166.reuse, UR4 ;  /* 0x00000004a6d27c20 */ /* 0x040fe20008410000 */
[----:B------:R-:W-:Y:S01]  /*9bd0*/  FSETP.NEU.FTZ.AND P2, PT, R166, -INF , PT ;  /* 0xff800000a600780b */ /* 0x000fe20003f5d000 */
[----:B------:R-:W-:Y:S01]  /*9be0*/  FFMA.FTZ R180, R6, UR4, -R203 ;  /* 0x0000000406b47c23 */ /* 0x000fe200080108cb */
[----:B------:R-:W-:Y:S01]  /*9bf0*/  FSETP.NEU.FTZ.AND P1, PT, R165, -INF , PT ;  /* 0xff800000a500780b */ /* 0x000fe20003f3d000 */
[----:B------:R-:W-:Y:S01]  /*9c00*/  MUFU.EX2 R200, R200 ;  /* 0x000000c800c87308 */ /* 0x000fe20000000800 */
[----:B------:R-:W-:Y:S01]  /*9c10*/  FSEL R14, R166, RZ, P2 ;  /* 0x000000ffa60e7208 */ /* 0x000fe20001000000 */
[----:B------:R-:W-:Y:S01]  /*9c20*/  FFMA.FTZ R202, R5, UR4, -R211 ;  /* 0x0000000405ca7c23 */ /* 0x000fe200080108d3 */
[----:B------:R-:W-:Y:S01]  /*9c30*/  FSEL R15, R165, RZ, P1 ;  /* 0x000000ffa50f7208 */ /* 0x000fe20000800000 */
[----:B------:R-:W1:Y:S01]  /*9c40*/  MUFU.EX2 R191, R191 ;  /* 0x000000bf00bf7308 */ /* 0x000e620000000800 */
[----:B------:R-:W-:Y:S01]  /*9c50*/  FSEL R210, R210, RZ, P2 ;  /* 0x000000ffd2d27208 */ /* 0x000fe20001000000 */
[----:B------:R-:W-:Y:S01]  /*9c60*/  FADD.FTZ R14, R209, -R14 ;  /* 0x8000000ed10e7221 */ /* 0x000fe20000010000 */
[----:B--2---:R-:W-:Y:S01]  /*9c70*/  LOP3.LUT R18, R18, 0xff, RZ, 0xc0, !PT ;  /* 0x000000ff12127812 */ /* 0x004fe200078ec0ff */
[----:B------:R-:W-:Y:S01]  /*9c80*/  MUFU.EX2 R164, R164 ;  /* 0x000000a400a47308 */ /* 0x000fe20000000800 */
[----:B------:R-:W-:Y:S01]  /*9c90*/  PRMT R17, R17, 0x5410, R23 ;  /* 0x0000541011117816 */ /* 0x000fe20000000017 */
[----:B------:R-:W-:Y:S01]  /*9ca0*/  FADD.FTZ R15, R208, -R15 ;  /* 0x8000000fd00f7221 */ /* 0x000fe20000010000 */
[--C-:B------:R-:W-:Y:S01]  /*9cb0*/  FFMA.FTZ R188, R28, UR4, -R210.reuse ;  /* 0x000000041cbc7c23 */ /* 0x100fe200080108d2 */
[----:B------:R-:W2:Y:S01]  /*9cc0*/  MUFU.EX2 R182, R182 ;  /* 0x000000b600b67308 */ /* 0x000ea20000000800 */
[----:B------:R-:W-:Y:S01]  /*9cd0*/  FFMA.FTZ R187, R29, UR4, -R210 ;  /* 0x000000041dbb7c23 */ /* 0x000fe200080108d2 */
[----:B------:R-:W-:Y:S01]  /*9ce0*/  LEA R208, R18, R18, 0x10 ;  /* 0x0000001212d07211 */ /* 0x000fe200078e80ff */
[----:B------:R-:W-:Y:S01]  /*9cf0*/  FMUL.FTZ R209, R165, UR4 ;  /* 0x00000004a5d17c20 */ /* 0x000fe20008410000 */
[----:B------:R-:W-:Y:S01]  /*9d00*/  MUFU.EX2 R181, R181 ;  /* 0x000000b500b57308 */ /* 0x000fe20000000800 */
[----:B------:R-:W-:Y:S01]  /*9d10*/  LOP3.LUT R17, R17, 0xff00ff, RZ, 0xc0, !PT ;  /* 0x00ff00ff11117812 */ /* 0x000fe200078ec0ff */
[----:B------:R-:W-:Y:S01]  /*9d20*/  FFMA.FTZ R201, R4, UR4, -R211 ;  /* 0x0000000404c97c23 */ /* 0x000fe200080108d3 */
[----:B------:R-:W-:Y:S01]  /*9d30*/  SHF.R.U32.HI R16, RZ, 0x8, R16 ;  /* 0x00000008ff107819 */ /* 0x000fe20000011610 */
[----:B------:R-:W3:Y:S01]  /*9d40*/  MUFU.EX2 R180, R180 ;  /* 0x000000b400b47308 */ /* 0x000ee20000000800 */
[--C-:B------:R-:W-:Y:S01]  /*9d50*/  FFMA.FTZ R190, R32, UR4, -R210.reuse ;  /* 0x0000000420be7c23 */ /* 0x100fe200080108d2 */
[--C-:B------:R-:W-:Y:S01]  /*9d60*/  HSET2.LE.AND R6, R7, R208.reuse, PT ;  /* 0x000000d007067233 */ /* 0x100fe20003803000 */
[----:B------:R-:W-:Y:S01]  /*9d70*/  FFMA.FTZ R189, R33, UR4, -R210 ;  /* 0x0000000421bd7c23 */ /* 0x000fe200080108d2 */
[----:B------:R-:W-:Y:S01]  /*9d80*/  FSEL R209, R209, RZ, P1 ;  /* 0x000000ffd1d17208 */ /* 0x000fe20000800000 */
[----:B------:R-:W-:Y:S01]  /*9d90*/  MUFU.EX2 R188, R188 ;  /* 0x000000bc00bc7308 */ /* 0x000fe20000000800 */
[--C-:B------:R-:W-:Y:S01]  /*9da0*/  HSET2.LE.AND R7, R17, R208.reuse, PT ;  /* 0x000000d011077233 */ /* 0x100fe20003803000 */
[----:B------:R-:W-:Y:S01]  /*9db0*/  FMUL.FTZ R14, R14, UR4 ;  /* 0x000000040e0e7c20 */ /* 0x000fe20008410000 */
[----:B------:R-:W-:Y:S01]  /*9dc0*/  PRMT R16, R21, 0x5410, R16 ;  /* 0x0000541015107816 */ /* 0x000fe20000000010 */
[----:B------:R-:W4:Y:S01]  /*9dd0*/  MUFU.EX2 R187, R187 ;  /* 0x000000bb00bb7308 */ /* 0x000f220000000800 */
[----:B-1----:R-:W-:Y:S01]  /*9de0*/  F2FP.F16.F32.PACK_AB R4, R191, R200 ;  /* 0x000000c8bf04723e */ /* 0x002fe200000000ff */
[--C-:B------:R-:W-:Y:S01]  /*9df0*/  FFMA.FTZ R186, R34, UR4, -R209.reuse ;  /* 0x0000000422ba7c23 */ /* 0x100fe200080108d1 */
[----:B--2---:R-:W-:Y:S01]  /*9e00*/  F2FP.F16.F32.PACK_AB R5, R182, R164 ;  /* 0x000000a4b605723e */ /* 0x004fe200000000ff */
[--C-:B------:R-:W-:Y:S01]  /*9e10*/  FFMA.FTZ R184, R30, UR4, -R209.reuse ;  /* 0x000000041eb87c23 */ /* 0x100fe200080108d1 */
[--C-:B------:R-:W-:Y:S01]  /*9e20*/  FFMA.FTZ R183, R31, UR4, -R209.reuse ;  /* 0x000000041fb77c23 */ /* 0x100fe200080108d1 */
[----:B------:R-:W-:Y:S01]  /*9e30*/  FFMA.FTZ R185, R35, UR4, -R209 ;  /* 0x0000000423b97c23 */ /* 0x000fe200080108d1 */
[----:B------:R-:W-:Y:S01]  /*9e40*/  MUFU.EX2 R202, R202 ;  /* 0x000000ca00ca7308 */ /* 0x000fe20000000800 */
[----:B------:R-:W-:Y:S01]  /*9e50*/  LOP3.LUT R7, R4, R7, RZ, 0xc0, !PT ;  /* 0x0000000704077212 */ /* 0x000fe200078ec0ff */
[----:B------:R-:W-:Y:S01]  /*9e60*/  FMUL.FTZ R15, R15, UR4 ;  /* 0x000000040f0f7c20 */ /* 0x000fe20008410000 */
[----:B------:R-:W-:Y:S01]  /*9e70*/  LOP3.LUT R6, R5, R6, RZ, 0xc0, !PT ;  /* 0x0000000605067212 */ /* 0x000fe200078ec0ff */
[----:B------:R-:W1:Y:S01]  /*9e80*/  MUFU.EX2 R201, R201 ;  /* 0x000000c900c97308 */ /* 0x000e620000000800 */
[--C-:B------:R-:W-:Y:S01]  /*9e90*/  HSET2.LE.AND R4, R16, R208.reuse, PT ;  /* 0x000000d010047233 */ /* 0x100fe20003803000 */
[----:B------:R-:W-:Y:S01]  /*9ea0*/  FMUL.FTZ R20, R20, UR4 ;  /* 0x0000000414147c20 */ /* 0x000fe20008410000 */
[----:B---3--:R-:W-:Y:S01]  /*9eb0*/  F2FP.F16.F32.PACK_AB R5, R180, R181 ;  /* 0x000000b5b405723e */ /* 0x008fe200000000ff */
[----:B------:R-:W-:Y:S01]  /*9ec0*/  MUFU.EX2 R190, R190 ;  /* 0x000000be00be7308 */ /* 0x000fe20000000800 */
[----:B------:R-:W-:Y:S01]  /*9ed0*/  PRMT R12, R12, 0x5410, R22 ;  /* 0x000054100c0c7816 */ /* 0x000fe20000000016 */
[-C--:B------:R-:W-:Y:S01]  /*9ee0*/  FMUL.FTZ R160, R160, R207.reuse ;  /* 0x000000cfa0a07220 */ /* 0x080fe20000410000 */
[----:B------:R-:W-:Y:S01]  /*9ef0*/  SHF.R.U32.HI R8, RZ, 0x8, R8 ;  /* 0x00000008ff087819 */ /* 0x000fe20000011608 */
[----:B------:R-:W2:Y:S01]  /*9f00*/  MUFU.EX2 R189, R189 ;  /* 0x000000bd00bd7308 */ /* 0x000ea20000000800 */
[----:B------:R-:W-:Y:S01]  /*9f10*/  LOP3.LUT R4, R5, R4, RZ, 0xc0, !PT ;  /* 0x0000000405047212 */ /* 0x000fe200078ec0ff */
[-C--:B------:R-:W-:Y:S01]  /*9f20*/  FMUL.FTZ R161, R161, R207.reuse ;  /* 0x000000cfa1a17220 */ /* 0x080fe20000410000 */
[--C-:B------:R-:W-:Y:S01]  /*9f30*/  HSET2.LE.AND R10, R10, R208.reuse, PT ;  /* 0x000000d00a0a7233 */ /* 0x100fe20003803000 */
[----:B------:R-:W-:Y:S01]  /*9f40*/  MUFU.EX2 R186, R186 ;  /* 0x000000ba00ba7308 */ /* 0x000fe20000000800 */
[--C-:B------:R-:W-:Y:S01]  /*9f50*/  HSET2.LE.AND R5, R11, R208.reuse, PT ;  /* 0x000000d00b057233 */ /* 0x100fe20003803000 */
[-C--:B------:R-:W-:Y:S01]  /*9f60*/  FMUL.FTZ R148, R148, R207.reuse ;  /* 0x000000cf94947220 */ /* 0x080fe20000410000 */
[----:B------:R-:W-:Y:S01]  /*9f70*/  PRMT R8, R19, 0x5410, R8 ;  /* 0x0000541013087816 */ /* 0x000fe20000000008 */
[----:B------:R-:W-:Y:S01]  /*9f80*/  MUFU.EX2 R184, R184 ;  /* 0x000000b800b87308 */ /* 0x000fe20000000800 */
[----:B------:R-:W-:Y:S01]  /*9f90*/  LOP3.LUT R12, R12, 0xff00ff, RZ, 0xc0, !PT ;  /* 0x00ff00ff0c0c7812 */ /* 0x000fe200078ec0ff */
[----:B------:R-:W3:Y:S01]  /*9fa0*/  LDSM.16.MT88.4 R16, [R175+0xa000] ;  /* 0x00a00000af10783b */ /* 0x000ee20000004200 */
[----:B----4-:R-:W-:Y:S01]  /*9fb0*/  F2FP.F16.F32.PACK_AB R11, R187, R188 ;  /* 0x000000bcbb0b723e */ /* 0x010fe200000000ff */
[----:B------:R-:W4:Y:S01]  /*9fc0*/  MUFU.EX2 R183, R183 ;  /* 0x000000b700b77308 */ /* 0x000f220000000800 */
[----:B------:R-:W-:Y:S01]  /*9fd0*/  MOV R242, 0x20 ;  /* 0x0000002000f27802 */ /* 0x000fe20000000f00 */
[-C--:B------:R-:W-:Y:S01]  /*9fe0*/  FMUL.FTZ R149, R149, R207.reuse ;  /* 0x000000cf95957220 */ /* 0x080fe20000410000 */
[----:B------:R-:W-:Y:S01]  /*9ff0*/  LOP3.LUT R10, R11, R10, RZ, 0xc0, !PT ;  /* 0x0000000a0b0a7212 */ /* 0x000fe200078ec0ff */
[----:B------:R-:W-:Y:S01]  /*a000*/  MUFU.EX2 R185, R185 ;  /* 0x000000b900b97308 */ /* 0x000fe20000000800 */
[--C-:B------:R-:W-:Y:S01]  /*a010*/  HSET2.LE.AND R11, R12, R208.reuse, PT ;  /* 0x000000d00c0b7233 */ /* 0x100fe20003803000 */
[-C--:B------:R-:W-:Y:S01]  /*a020*/  FMUL.FTZ R36, R36, R207.reuse ;  /* 0x000000cf24247220 */ /* 0x080fe20000410000 */
[--C-:B------:R-:W-:Y:S01]  /*a030*/  HSET2.LE.AND R8, R8, R208.reuse, PT ;  /* 0x000000d008087233 */ /* 0x100fe20003803000 */
[----:B------:R-:W5:Y:S01]  /*a040*/  MUFU.EX2 R205, R14 ;  /* 0x0000000e00cd7308 */ /* 0x000f620000000800 */
[----:B-1----:R-:W-:Y:S01]  /*a050*/  F2FP.F16.F32.PACK_AB R13, R201, R202 ;  /* 0x000000cac90d723e */ /* 0x002fe200000000ff */
[-C--:B------:R-:W-:Y:S01]  /*a060*/  FMUL.FTZ R37, R37, R207.reuse ;  /* 0x000000cf25257220 */ /* 0x080fe20000410000 */
[----:B--2---:R-:W-:Y:S01]  /*a070*/  F2FP.F16.F32.PACK_AB R12, R189, R190 ;  /* 0x000000bebd0c723e */ /* 0x004fe200000000ff */
[----:B------:R-:W1:Y:S01]  /*a080*/  MUFU.EX2 R204, R15 ;  /* 0x0000000f00cc7308 */ /* 0x000e620000000800 */
[----:B------:R-:W-:Y:S01]  /*a090*/  SEL R242, R242, 0xffffffe0, !P0 ;  /* 0xffffffe0f2f27807 */ /* 0x000fe20004000000 */
[----:B------:R-:W-:Y:S01]  /*a0a0*/  FMUL.FTZ R48, R48, R207 ;  /* 0x000000cf30307220 */ /* 0x000fe20000410000 */
[----:B------:R-:W-:Y:S01]  /*a0b0*/  LOP3.LUT R5, R13, R5, RZ, 0xc0, !PT ;  /* 0x000000050d057212 */ /* 0x000fe200078ec0ff */
[----:B------:R-:W2:Y:S01]  /*a0c0*/  MUFU.EX2 R206, R20 ;  /* 0x0000001400ce7308 */ /* 0x000ea20000000800 */
[----:B------:R-:W-:Y:S01]  /*a0d0*/  LOP3.LUT R8, R12, R8, RZ, 0xc0, !PT ;  /* 0x000000080c087212 */ /* 0x000fe200078ec0ff */
[----:B------:R-:W-:Y:S01]  /*a0e0*/  FMUL.FTZ R49, R49, R207 ;  /* 0x000000cf31317220 */ /* 0x000fe20000410000 */
[----:B----4-:R-:W-:Y:S01]  /*a0f0*/  F2FP.F16.F32.PACK_AB R13, R183, R184 ;  /* 0x000000b8b70d723e */ /* 0x010fe200000000ff */
[----:B------:R-:W-:Y:S01]  /*a100*/  LDSM.16.MT88.4 R24, [R175+0xb000] ;  /* 0x00b00000af18783b */ /* 0x000fe20000004200 */
[----:B------:R-:W-:Y:S01]  /*a110*/  HSET2.LE.AND R9, R9, R208, PT ;  /* 0x000000d009097233 */ /* 0x000fe20003803000 */
[-C--:B-----5:R-:W-:Y:S01]  /*a120*/  FMUL.FTZ R156, R156, R205.reuse ;  /* 0x000000cd9c9c7220 */ /* 0x0a0fe20000410000 */
[----:B------:R-:W-:Y:S01]  /*a130*/  F2FP.F16.F32.PACK_AB R12, R185, R186 ;  /* 0x000000bab90c723e */ /* 0x000fe200000000ff */
[----:B------:R-:W-:Y:S01]  /*a140*/  FMUL.FTZ R157, R157, R205 ;  /* 0x000000cd9d9d7220 */ /* 0x000fe20000410000 */
[----:B------:R-:W-:Y:S01]  /*a150*/  IADD3 R174, PT, PT, R175, R242, RZ ;  /* 0x000000f2afae7210 */ /* 0x000fe20007ffe0ff */
[-C--:B-1----:R-:W-:Y:S01]  /*a160*/  FMUL.FTZ R158, R158, R204.reuse ;  /* 0x000000cc9e9e7220 */ /* 0x082fe20000410000 */
[----:B------:R-:W-:Y:S01]  /*a170*/  LOP3.LUT R11, R13, R11, RZ, 0xc0, !PT ;  /* 0x0000000b0d0b7212 */ /* 0x000fe200078ec0ff */
[----:B------:R-:W-:Y:S01]  /*a180*/  FMUL.FTZ R159, R159, R204 ;  /* 0x000000cc9f9f7220 */ /* 0x000fe20000410000 */
[----:B------:R-:W-:Y:S01]  /*a190*/  LOP3.LUT R9, R12, R9, RZ, 0xc0, !PT ;  /* 0x000000090c097212 */ /* 0x000fe200078ec0ff */
[-C--:B--2---:R-:W-:Y:S01]  /*a1a0*/  FMUL.FTZ R162, R162, R206.reuse ;  /* 0x000000cea2a27220 */ /* 0x084fe20000410000 */
[----:B------:R-:W1:Y:S01]  /*a1b0*/  LDSM.16.MT88.4 R12, [R174+0xa000] ;  /* 0x00a00000ae0c783b */ /* 0x000e620000004200 */
[----:B------:R-:W-:Y:S01]  /*a1c0*/  FMUL.FTZ R163, R163, R206 ;  /* 0x000000cea3a37220 */ /* 0x000fe20000410000 */
[----:B------:R-:W-:Y:S01]  /*a1d0*/  IADD3 R221, PT, PT, R175, 0xa040, RZ ;  /* 0x0000a040afdd7810 */ /* 0x000fe20007ffe0ff */
[-C--:B------:R-:W-:Y:S01]  /*a1e0*/  FMUL.FTZ R152, R152, R205.reuse ;  /* 0x000000cd98987220 */ /* 0x080fe20000410000 */
[-C--:B------:R-:W-:Y:S01]  /*a1f0*/  FMUL.FTZ R153, R153, R205.reuse ;  /* 0x000000cd99997220 */ /* 0x080fe20000410000 */
[-C--:B------:R-:W-:Y:S01]  /*a200*/  FMUL.FTZ R154, R154, R204.reuse ;  /* 0x000000cc9a9a7220 */ /* 0x080fe20000410000 */
[----:B------:R-:W-:Y:S01]  /*a210*/  FMUL.FTZ R155, R155, R204 ;  /* 0x000000cc9b9b7220 */ /* 0x000fe20000410000 */
[-C--:B---3--:R-:W-:Y:S01]  /*a220*/  HMMA.16816.F32 R156, R8, R16.reuse, R156 ;  /* 0x00000010089c723c */ /* 0x088fe2000000189c */
[-C--:B------:R-:W-:Y:S01]  /*a230*/  FMUL.FTZ R150, R150, R206.reuse ;  /* 0x000000ce96967220 */ /* 0x080fe20000410000 */
[-C--:B------:R-:W-:Y:S01]  /*a240*/  FMUL.FTZ R151, R151, R206.reuse ;  /* 0x000000ce97977220 */ /* 0x080fe20000410000 */
[-C--:B------:R-:W-:Y:S01]  /*a250*/  FMUL.FTZ R38, R38, R206.reuse ;  /* 0x000000ce26267220 */ /* 0x080fe20000410000 */
[----:B------:R-:W-:Y:S01]  /*a260*/  FMUL.FTZ R39, R39, R206 ;  /* 0x000000ce27277220 */ /* 0x000fe20000410000 */
[-C--:B------:R-:W-:Y:S01]  /*a270*/  FMUL.FTZ R40, R40, R205.reuse ;  /* 0x000000cd28287220 */ /* 0x080fe20000410000 */
[-C--:B------:R-:W-:Y:S01]  /*a280*/  FMUL.FTZ R41, R41, R205.reuse ;  /* 0x000000cd29297220 */ /* 0x080fe20000410000 */
[-C--:B------:R-:W-:Y:S01]  /*a290*/  FMUL.FTZ R42, R42, R204.reuse ;  /* 0x000000cc2a2a7220 */ /* 0x080fe20000410000 */
[----:B------:R-:W-:Y:S01]  /*a2a0*/  HMMA.16816.F32 R160, R4, R16, R160 ;  /* 0x0000001004a0723c */ /* 0x000fe200000018a0 */
[----:B------:R-:W-:Y:S01]  /*a2b0*/  IADD3 R16, PT, PT, R175, 0xa000, RZ ;  /* 0x0000a000af107810 */ /* 0x000fe20007ffe0ff */
[-C--:B------:R-:W-:Y:S01]  /*a2c0*/  FMUL.FTZ R43, R43, R204.reuse ;  /* 0x000000cc2b2b7220 */ /* 0x080fe20000410000 */
[-C--:B------:R-:W-:Y:S01]  /*a2d0*/  FMUL.FTZ R44, R44, R205.reuse ;  /* 0x000000cd2c2c7220 */ /* 0x080fe20000410000 */
[----:B------:R-:W-:Y:S01]  /*a2e0*/  FMUL.FTZ R45, R45, R205 ;  /* 0x000000cd2d2d7220 */ /* 0x000fe20000410000 */
[----:B------:R-:W-:Y:S01]  /*a2f0*/  @P6 IADD3 R221, PT, PT, R16, -0x40, RZ ;  /* 0xffffffc010dd6810 */ /* 0x000fe20007ffe0ff */
        /* <DEDUP_REMOVED lines=18> */
[----:B------:R-:W5:Y:S01]  /*a420*/  LDSM.16.MT88.4 R16, [R221+0x1000] ;  /* 0x00100000dd10783b */ /* 0x000f620000004200 */
        /* <DEDUP_REMOVED lines=51> */
[C---:B--2---:R-:W-:Y:S01]  /*a760*/  HMMA.16816.F32 R56, R8.reuse, R32, R56 ;  /* 0x000000200838723c */ /* 0x044fe20000001838 */
[----:B------:R-:W-:Y:S01]  /*a770*/  PRMT R247, R248, 0x7773, RZ ;  /* 0x00007773f8f77816 */ /* 0x000fe200000000ff */
[----:B------:R-:W-:Y:S01]  /*a780*/  FFMA.FTZ R172, R172, UR4, -R210 ;  /* 0x00000004acac7c23 */ /* 0x000fe200080108d2 */
        /* <DEDUP_REMOVED lines=50> */
[----:B------:R-:W-:Y:S01]  /*aab0*/  FFMA.FTZ R217, R217, UR4, -R209 ;  /* 0x00000004d9d97c23 */ /* 0x000fe200080108d1 */
[----:B------:R-:W-:Y:S01]  /*aac0*/  LOP3.LUT R220, R220, UR11, R243, 0x96, !PT ;  /* 0x0000000bdcdc7c12 */ /* 0x000fe2000f8e96f3 */
[--C-:B------:R-:W-:Y:S01]  /*aad0*/  FFMA.FTZ R197, R197, UR4, -R203.reuse ;  /* 0x00000004c5c57c23 */ /* 0x100fe200080108cb */
[C---:B------:R-:W-:Y:S01]  /*aae0*/  HMMA.16816.F32 R108, R8.reuse, R22, R108 ;  /* 0x00000016086c723c */ /* 0x040fe2000000186c */
[--C-:B------:R-:W-:Y:S01]  /*aaf0*/  FFMA.FTZ R192, R192, UR4, -R203.reuse ;  /* 0x00000004c0c07c23 */ /* 0x100fe200080108cb */
[--C-:B------:R-:W-:Y:S01]  /*ab00*/  FFMA.FTZ R196, R196, UR4, -R203.reuse ;  /* 0x00000004c4c47c23 */ /* 0x100fe200080108cb */
[----:B------:R-:W-:Y:S01]  /*ab10*/  MUFU.EX2 R217, R217 ;  /* 0x000000d900d97308 */ /* 0x000fe20000000800 */
[----:B------:R-:W-:Y:S01]  /*ab20*/  FFMA.FTZ R203, R193, UR4, -R203 ;  /* 0x00000004c1cb7c23 */ /* 0x000fe200080108cb */
[--C-:B------:R-:W-:Y:S01]  /*ab30*/  FFMA.FTZ R195, R195, UR4, -R211.reuse ;  /* 0x00000004c3c37c23 */ /* 0x100fe200080108d3 */
[----:B------:R-:W-:Y:S01]  /*ab40*/  FFMA.FTZ R198, R198, UR4, -R211 ;  /* 0x00000004c6c67c23 */ /* 0x000fe200080108d3 */
[----:B------:R2:W-:Y:S01]  /*ab50*/  MUFU.EX2 R193, R197 ;  /* 0x000000c500c17308 */ /* 0x0005e20000000800 */
[C---:B-----5:R-:W-:Y:S01]  /*ab60*/  HMMA.16816.F32 R120, R8.reuse, R16, R120 ;  /* 0x000000100878723c */ /* 0x060fe20000001878 */
[----:B------:R-:W-:Y:S01]  /*ab70*/  FFMA.FTZ R181, R231, R207, R181 ;  /* 0x000000cfe7b57223 */ /* 0x000fe200000100b5 */
[----:B------:R-:W-:Y:S01]  /*ab80*/  FFMA.FTZ R202, R230, R206, R202 ;  /* 0x000000cee6ca7223 */ /* 0x000fe200000100ca */
[----:B------:R-:W-:Y:S01]  /*ab90*/  MUFU.EX2 R192, R192 ;  /* 0x000000c000c07308 */ /* 0x000fe20000000800 */
[----:B------:R-:W-:Y:S01]  /*aba0*/  FFMA.FTZ R190, R229, R205, R190 ;  /* 0x000000cde5be7223 */ /* 0x000fe200000100be */
[----:B------:R-:W-:Y:S01]  /*abb0*/  FFMA.FTZ R186, R228, R204, R186 ;  /* 0x000000cce4ba7223 */ /* 0x000fe200000100ba */
[----:B------:R-:W-:Y:S01]  /*abc0*/  FADD.FTZ R181, R180, R181 ;  /* 0x000000b5b4b57221 */ /* 0x000fe20000010000 */
[----:B------:R-:W-:Y:S01]  /*abd0*/  MUFU.EX2 R195, R195 ;  /* 0x000000c300c37308 */ /* 0x000fe20000000800 */
[C---:B------:R-:W-:Y:S01]  /*abe0*/  HMMA.16816.F32 R124, R8.reuse, R18, R124 ;  /* 0x00000012087c723c */ /* 0x040fe2000000187c */
[----:B------:R-:W-:Y:S01]  /*abf0*/  FADD.FTZ R202, R201, R202 ;  /* 0x000000cac9ca7221 */ /* 0x000fe20000010000 */
[----:B------:R-:W-:Y:S01]  /*ac00*/  FADD.FTZ R190, R189, R190 ;  /* 0x000000bebdbe7221 */ /* 0x000fe20000010000 */
[----:B------:R-:W3:Y:S01]  /*ac10*/  MUFU.EX2 R196, R196 ;  /* 0x000000c400c47308 */ /* 0x000ee20000000800 */
[----:B------:R-:W-:Y:S01]  /*ac20*/  FADD.FTZ R186, R185, R186 ;  /* 0x000000bab9ba7221 */ /* 0x000fe20000010000 */
[--C-:B--2---:R-:W-:Y:S01]  /*ac30*/  FFMA.FTZ R197, R194, UR4, -R211.reuse ;  /* 0x00000004c2c57c23 */ /* 0x104fe200080108d3 */
[----:B------:R-:W-:Y:S01]  /*ac40*/  FFMA.FTZ R211, R199, UR4, -R211 ;  /* 0x00000004c7d37c23 */ /* 0x000fe200080108d3 */
[----:B------:R-:W-:Y:S01]  /*ac50*/  MUFU.EX2 R194, R203 ;  /* 0x000000cb00c27308 */ /* 0x000fe20000000800 */
[C---:B-1----:R-:W-:Y:S01]  /*ac60*/  HMMA.16816.F32 R128, R8.reuse, R12, R128 ;  /* 0x0000000c0880723c */ /* 0x042fe20000001880 */
[----:B------:R-:W-:Y:S01]  /*ac70*/  FADD.FTZ R181, R164, R181 ;  /* 0x000000b5a4b57221 */ /* 0x000fe20000010000 */
[----:B------:R-:W-:Y:S01]  /*ac80*/  FADD.FTZ R202, R200, R202 ;  /* 0x000000cac8ca7221 */ /* 0x000fe20000010000 */
[----:B------:R-:W-:Y:S01]  /*ac90*/  MUFU.EX2 R197, R197 ;  /* 0x000000c500c57308 */ /* 0x000fe20000000800 */
[----:B------:R-:W-:Y:S01]  /*aca0*/  FADD.FTZ R190, R188, R190 ;  /* 0x000000bebcbe7221 */ /* 0x000fe20000010000 */
[----:B------:R-:W-:Y:S01]  /*acb0*/  FADD.FTZ R186, R184, R186 ;  /* 0x000000bab8ba7221 */ /* 0x000fe20000010000 */
[----:B------:R-:W-:Y:S01]  /*acc0*/  FADD.FTZ R181, R182, R181 ;  /* 0x000000b5b6b57221 */ /* 0x000fe20000010000 */
[----:B------:R-:W1:Y:S01]  /*acd0*/  MUFU.EX2 R199, R198 ;  /* 0x000000c600c77308 */ /* 0x000e620000000800 */
[----:B------:R-:W-:Y:S01]  /*ace0*/  HMMA.16816.F32 R136, R8, R14, R136 ;  /* 0x0000000e0888723c */ /* 0x000fe20000001888 */
[----:B------:R-:W-:Y:S01]  /*acf0*/  MOV R8, R248 ;  /* 0x000000f800087202 */ /* 0x000fe20000000f00 */
[----:B------:R-:W-:Y:S01]  /*ad00*/  FADD.FTZ R202, R191, R202 ;  /* 0x000000cabfca7221 */ /* 0x000fe20000010000 */
[----:B------:R-:W-:Y:S01]  /*ad10*/  LOP3.LUT R10, R246, UR8, R249, 0x96, !PT ;  /* 0x00000008f60a7c12 */ /* 0x000fe2000f8e96f9 */
[----:B------:R-:W-:Y:S01]  /*ad20*/  MUFU.EX2 R198, R211 ;  /* 0x000000d300c67308 */ /* 0x000fe20000000800 */
[C---:B------:R-:W-:Y:S01]  /*ad30*/  PRMT R11, R248.reuse, 0x7772, RZ ;  /* 0x00007772f80b7816 */ /* 0x040fe200000000ff */
[----:B------:R-:W-:Y:S01]  /*ad40*/  FADD.FTZ R190, R187, R190 ;  /* 0x000000bebbbe7221 */ /* 0x000fe20000010000 */
[----:B------:R-:W-:Y:S01]  /*ad50*/  PRMT R9, R248, 0x7771, RZ ;  /* 0x00007771f8097816 */ /* 0x000fe200000000ff */
[C---:B------:R-:W-:Y:S01]  /*ad60*/  HMMA.16816.F32 R116, R4.reuse, R16, R116 ;  /* 0x000000100474723c */ /* 0x040fe20000001874 */
[----:B------:R-:W-:Y:S01]  /*ad70*/  LOP3.LUT R8, R8, 0xff, RZ, 0xc0, !PT ;  /* 0x000000ff08087812 */ /* 0x000fe200078ec0ff */
[----:B------:R-:W-:Y:S01]  /*ad80*/  FFMA.FTZ R17, R245, UR4, -R210 ;  /* 0x00000004f5117c23 */ /* 0x000fe200080108d2 */
[C---:B------:R-:W-:Y:S01]  /*ad90*/  LOP3.LUT R16, R10.reuse, 0xffff, RZ, 0xc0, !PT ;  /* 0x0000ffff0a107812 */ /* 0x040fe200078ec0ff */
[----:B------:R-:W2:Y:S01]  /*ada0*/  MUFU.EX2 R245, R172 ;  /* 0x000000ac00f57308 */ /* 0x000ea20000000800 */
[----:B------:R-:W-:Y:S01]  /*adb0*/  PRMT R247, R11, 0x5410, R247 ;  /* 0x000054100bf77816 */ /* 0x000fe200000000f7 */
[----:B------:R-:W-:Y:S01]  /*adc0*/  FADD.FTZ R186, R183, R186 ;  /* 0x000000bab7ba7221 */ /* 0x000fe20000010000 */
[----:B------:R-:W-:Y:S01]  /*add0*/  PRMT R11, R10, 0x7632, R11 ;  /* 0x000076320a0b7816 */ /* 0x000fe2000000000b */
[C---:B------:R-:W-:Y:S01]  /*ade0*/  HMMA.16816.F32 R52, R4.reuse, R32, R52 ;  /* 0x000000200434723c */ /* 0x040fe20000001834 */
[----:B------:R-:W-:Y:S01]  /*adf0*/  PRMT R246, R8, 0x5410, R9 ;  /* 0x0000541008f67816 */ /* 0x000fe20000000009 */
[----:B---3--:R-:W-:Y:S01]  /*ae00*/  FADD.FTZ R181, R196, R181 ;  /* 0x000000b5c4b57221 */ /* 0x008fe20000010000 */
[----:B------:R-:W-:Y:S01]  /*ae10*/  LOP3.LUT R9, R10, 0xff, RZ, 0xc0, !PT ;  /* 0x000000ff0a097812 */ /* 0x000fe200078ec0ff */
[----:B-1----:R-:W-:Y:S01]  /*ae20*/  FADD.FTZ R202, R199, R202 ;  /* 0x000000cac7ca7221 */ /* 0x002fe20000010000 */
[----:B------:R-:W-:Y:S01]  /*ae30*/  SHF.R.U32.HI R16, RZ, 0x8, R16 ;  /* 0x00000008ff107819 */ /* 0x000fe20000011610 */
[----:B------:R-:W-:Y:S01]  /*ae40*/  FADD.FTZ R181, R193, R181 ;  /* 0x000000b5c1b57221 */ /* 0x000fe20000010000 */
[----:B------:R-:W-:Y:S01]  /*ae50*/  SHF.R.U32.HI R8, RZ, 0x18, R10 ;  /* 0x00000018ff087819 */ /* 0x000fe2000001160a */
[C---:B------:R-:W-:Y:S01]  /*ae60*/  HMMA.16816.F32 R64, R4.reuse, R34, R64 ;  /* 0x000000220440723c */ /* 0x040fe20000001840 */
[----:B------:R-:W-:Y:S01]  /*ae70*/  LOP3.LUT R10, R11, 0xff, RZ, 0xc0, !PT ;  /* 0x000000ff0b0a7812 */ /* 0x000fe200078ec0ff */
[--C-:B------:R-:W-:Y:S01]  /*ae80*/  FFMA.FTZ R11, R233, UR4, -R209.reuse ;  /* 0x00000004e90b7c23 */ /* 0x100fe200080108d1 */
[----:B------:R-:W-:Y:S01]  /*ae90*/  PRMT R9, R9, 0x5410, R16 ;  /* 0x0000541009097816 */ /* 0x000fe20000000010 */
[--C-:B------:R-:W-:Y:S01]  /*aea0*/  FFMA.FTZ R16, R222, UR4, -R209.reuse ;  /* 0x00000004de107c23 */ /* 0x100fe200080108d1 */
[----:B------:R-:W-:Y:S01]  /*aeb0*/  PRMT R8, R10, 0x5410, R8 ;  /* 0x000054100a087816 */ /* 0x000fe20000000008 */
[--C-:B------:R-:W-:Y:S01]  /*aec0*/  FFMA.FTZ R10, R244, UR4, -R210.reuse ;  /* 0x00000004f40a7c23 */ /* 0x100fe200080108d2 */
[----:B------:R-:W-:Y:S01]  /*aed0*/  FFMA.FTZ R244, R219, UR4, -R210 ;  /* 0x00000004dbf47c23 */ /* 0x000fe200080108d2 */
[----:B------:R-:W1:Y:S01]  /*aee0*/  MUFU.EX2 R233, R17 ;  /* 0x0000001100e97308 */ /* 0x000e620000000800 */
[--C-:B------:R-:W-:Y:S01]  /*aef0*/  HSET2.LE.AND R9, R9, R208.reuse, PT ;  /* 0x000000d009097233 */ /* 0x100fe20003803000 */
[----:B------:R-:W-:Y:S01]  /*af00*/  FFMA.FTZ R219, R173, UR4, -R209 ;  /* 0x00000004addb7c23 */ /* 0x000fe200080108d1 */
[----:B------:R-:W-:Y:S01]  /*af10*/  HSET2.LE.AND R8, R8, R208, PT ;  /* 0x000000d008087233 */ /* 0x000fe20003803000 */
[----:B------:R-:W3:Y:S01]  /*af20*/  MUFU.EX2 R222, R11 ;  /* 0x0000000b00de7308 */ /* 0x000ee20000000800 */
[C---:B------:R-:W-:Y:S01]  /*af30*/  HMMA.16816.F32 R68, R4.reuse, R28, R68 ;  /* 0x0000001c0444723c */ /* 0x040fe20000001844 */
[----:B------:R-:W4:Y:S01]  /*af40*/  LDSM.16.MT88.4 R32, [R175+0xa800] ;  /* 0x00a80000af20783b */ /* 0x000f220000004200 */
[----:B------:R-:W-:Y:S01]  /*af50*/  LOP3.LUT R247, R247, 0xff00ff, RZ, 0xc0, !PT ;  /* 0x00ff00fff7f77812 */ /* 0x000fe200078ec0ff */
[----:B------:R-:W5:Y:S01]  /*af60*/  MUFU.EX2 R210, R16 ;  /* 0x0000001000d27308 */ /* 0x000f620000000800 */
[----:B--2---:R-:W-:Y:S01]  /*af70*/  FADD.FTZ R190, R245, R190 ;  /* 0x000000bef5be7221 */ /* 0x004fe20000010000 */
[----:B------:R-:W-:Y:S01]  /*af80*/  FADD.FTZ R202, R198, R202 ;  /* 0x000000cac6ca7221 */ /* 0x000fe20000010000 */
[----:B------:R-:W-:Y:S01]  /*af90*/  FADD.FTZ R181, R192, R181 ;  /* 0x000000b5c0b57221 */ /* 0x000fe20000010000 */
[----:B------:R-:W2:Y:S01]  /*afa0*/  MUFU.EX2 R209, R10 ;  /* 0x0000000a00d17308 */ /* 0x000ea20000000800 */
[C---:B------:R-:W-:Y:S01]  /*afb0*/  HMMA.16816.F32 R80, R4.reuse, R30, R80 ;  /* 0x0000001e0450723c */ /* 0x040fe20000001850 */
[C---:B-1----:R-:W-:Y:S01]  /*afc0*/  F2FP.F16.F32.PACK_AB R172, R233.reuse, R245 ;  /* 0x000000f5e9ac723e */ /* 0x042fe200000000ff */
[----:B------:R1:W-:Y:S01]  /*afd0*/  LDSM.16.MT88.4 R28, [R175+0xb800] ;  /* 0x00b80000af1c783b */ /* 0x0003e20000004200 */
[----:B------:R-:W2:Y:S01]  /*afe0*/  MUFU.EX2 R244, R244 ;  /* 0x000000f400f47308 */ /* 0x000ea20000000800 */
[----:B------:R-:W-:Y:S01]  /*aff0*/  FADD.FTZ R190, R233, R190 ;  /* 0x000000bee9be7221 */ /* 0x000fe20000010000 */
[----:B------:R-:W-:Y:S01]  /*b000*/  LOP3.LUT R172, R172, R9, RZ, 0xc0, !PT ;  /* 0x00000009acac7212 */ /* 0x000fe200078ec0ff */
[----:B---3--:R-:W-:Y:S01]  /*b010*/  FADD.FTZ R186, R222, R186 ;  /* 0x000000badeba7221 */ /* 0x008fe20000010000 */
[----:B------:R-:W3:Y:S01]  /*b020*/  MUFU.EX2 R219, R219 ;  /* 0x000000db00db7308 */ /* 0x000ee20000000800 */
[C---:B------:R-:W-:Y:S01]  /*b030*/  HMMA.16816.F32 R84, R4.reuse, R24, R84 ;  /* 0x000000180454723c */ /* 0x040fe20000001854 */
[C---:B-----5:R-:W-:Y:S01]  /*b040*/  F2FP.F16.F32.PACK_AB R173, R210.reuse, R222 ;  /* 0x000000ded2ad723e */ /* 0x060fe200000000ff */
[----:B------:R-:W-:Y:S01]  /*b050*/  FADD.FTZ R186, R210, R186 ;  /* 0x000000bad2ba7221 */ /* 0x000fe20000010000 */
[----:B------:R-:W-:Y:S01]  /*b060*/  FADD.FTZ R202, R197, R202 ;  /* 0x000000cac5ca7221 */ /* 0x000fe20000010000 */
[----:B------:R-:W-:Y:S01]  /*b070*/  FADD.FTZ R231, R194, R181 ;  /* 0x000000b5c2e77221 */ /* 0x000fe20000010000 */
[----:B------:R-:W-:Y:S01]  /*b080*/  LOP3.LUT R173, R173, R8, RZ, 0xc0, !PT ;  /* 0x00000008adad7212 */ /* 0x000fe200078ec0ff */
[----:B--2---:R-:W-:Y:S01]  /*b090*/  FADD.FTZ R190, R209, R190 ;  /* 0x000000bed1be7221 */ /* 0x004fe20000010000 */
[----:B------:R-:W-:Y:S01]  /*b0a0*/  LDSM.16.MT88.4 R8, [R242+0x800] ;  /* 0x00080000f208783b */ /* 0x000fe20000004200 */
[----:B------:R-:W-:Y:S01]  /*b0b0*/  HMMA.16816.F32 R96, R4, R26, R96 ;  /* 0x0000001a0460723c */ /* 0x000fe20000001860 */
[----:B------:R-:W-:Y:S01]  /*b0c0*/  FADD.FTZ R230, R195, R202 ;  /* 0x000000cac3e67221 */ /* 0x000fe20000010000 */
[----:B------:R-:W-:Y:S01]  /*b0d0*/  FADD.FTZ R229, R244, R190 ;  /* 0x000000bef4e57221 */ /* 0x000fe20000010000 */
[----:B------:R-:W2:Y:S01]  /*b0e0*/  LDSM.16.MT88.4 R24, [R174+0xa800] ;  /* 0x00a80000ae18783b */ /* 0x000ea20000004200 */
[----:B---3--:R-:W-:-:S04]  /*b0f0*/  FADD.FTZ R186, R219, R186 ;  /* 0x000000badbba7221 */ /* 0x008fc80000010000 */
[----:B------:R-:W-:Y:S01]  /*b100*/  HMMA.16816.F32 R100, R4, R20, R100 ;  /* 0x000000140464723c */ /* 0x000fe20000001864 */
[----:B-1----:R-:W-:Y:S01]  /*b110*/  F2FP.F16.F32.PACK_AB R175, R244, R209 ;  /* 0x000000d1f4af723e */ /* 0x002fe200000000ff */
[----:B------:R-:W-:-:S06]  /*b120*/  FADD.FTZ R228, R217, R186 ;  /* 0x000000bad9e47221 */ /* 0x000fcc0000010000 */
[C---:B------:R-:W-:Y:S01]  /*b130*/  HMMA.16816.F32 R112, R4.reuse, R22, R112 ;  /* 0x000000160470723c */ /* 0x040fe20000001870 */
[----:B------:R1:W-:Y:S07]  /*b140*/  LDSM.16.MT88.4 R20, [R174+0xb800] ;  /* 0x00b80000ae14783b */ /* 0x0003ee0000004200 */
[C---:B------:R-:W-:Y:S01]  /*b150*/  HMMA.16816.F32 R144, R4.reuse, R18, R144 ;  /* 0x000000120490723c */ /* 0x040fe20000001890 */
[----:B------:R-:W3:Y:S07]  /*b160*/  LDSM.16.MT88.4 R16, [R221+0x800] ;  /* 0x00080000dd10783b */ /* 0x000eee0000004200 */
[C---:B------:R-:W-:Y:S08]  /*b170*/  HMMA.16816.F32 R140, R4.reuse, R12, R140 ;  /* 0x0000000c048c723c */ /* 0x040ff0000000188c */
[----:B------:R-:W-:Y:S01]  /*b180*/  HMMA.16816.F32 R4, R4, R14, R132 ;  /* 0x0000000e0404723c */ /* 0x000fe20000001884 */
[----:B------:R5:W3:Y:S01]  /*b190*/  LDSM.16.MT88.4 R12, [R221+0x1800] ;  /* 0x00180000dd0c783b */ /* 0x000ae20000004200 */
[----:B-1----:R-:W-:-:S03]  /*b1a0*/  HSET2.LE.AND R174, R246, R208, PT ;  /* 0x000000d0f6ae7233 */ /* 0x002fc60003803000 */
[----:B------:R-:W1:Y:S02]  /*b1b0*/  LDSM.16.MT88.4 R132, [R242+0x1800] ;  /* 0x00180000f284783b */ /* 0x000e640000004200 */
[----:B------:R-:W-:Y:S02]  /*b1c0*/  LOP3.LUT R174, R175, R174, RZ, 0xc0, !PT ;  /* 0x000000aeafae7212 */ /* 0x000fe400078ec0ff */
[----:B------:R-:W-:Y:S02]  /*b1d0*/  HSET2.LE.AND R175, R247, R208, PT ;  /* 0x000000d0f7af7233 */ /* 0x000fe40003803000 */
[----:B-----5:R-:W-:-:S04]  /*b1e0*/  F2FP.F16.F32.PACK_AB R221, R217, R219 ;  /* 0x000000dbd9dd723e */ /* 0x020fc800000000ff */
[----:B------:R-:W-:Y:S01]  /*b1f0*/  LOP3.LUT R175, R221, R175, RZ, 0xc0, !PT ;  /* 0x000000afddaf7212 */ /* 0x000fe200078ec0ff */
[----:B------:R-:W-:-:S06]  /*b200*/  IMAD.WIDE.U32 R220, R220, -0x2daee0ad, RZ ;  /* 0xd2511f53dcdc7825 */ /* 0x000fcc00078e00ff */
[C---:B----4-:R-:W-:Y:S08]  /*b210*/  HMMA.16816.F32 R156, R172.reuse, R32, R156 ;  /* 0x00000020ac9c723c */ /* 0x050ff0000000189c */
[C---:B------:R-:W-:Y:S08]  /*b220*/  HMMA.16816.F32 R152, R172.reuse, R34, R152 ;  /* 0x00000022ac98723c */ /* 0x040ff00000001898 */
[C---:B--2---:R-:W-:Y:S08]  /*b230*/  HMMA.16816.F32 R40, R172.reuse, R24, R40 ;  /* 0x00000018ac28723c */ /* 0x044ff00000001828 */
        /* <DEDUP_REMOVED lines=14> */
[----:B------:R-:W-:Y:S02]  /*b320*/  PRMT R173, R220, 0x7771, RZ ;  /* 0x00007771dcad7816 */ /* 0x000fe400000000ff */
[----:B------:R-:W-:Y:S02]  /*b330*/  LOP3.LUT R172, R172, 0xff, RZ, 0xc0, !PT ;  /* 0x000000ffacac7812 */ /* 0x000fe400078ec0ff */
[----:B------:R-:W-:Y:S02]  /*b340*/  LOP3.LUT R175, R218, UR8, R221, 0x96, !PT ;  /* 0x00000008daaf7c12 */ /* 0x000fe4000f8e96dd */
[C---:B------:R-:W-:Y:S02]  /*b350*/  PRMT R218, R220.reuse, 0x7773, RZ ;  /* 0x00007773dcda7816 */ /* 0x040fe400000000ff */
[----:B------:R-:W-:Y:S02]  /*b360*/  PRMT R174, R220, 0x7772, RZ ;  /* 0x00007772dcae7816 */ /* 0x000fe400000000ff */
[----:B------:R-:W-:-:S02]  /*b370*/  PRMT R173, R172, 0x5410, R173 ;  /* 0x00005410acad7816 */ /* 0x000fc400000000ad */
[C---:B------:R-:W-:Y:S02]  /*b380*/  LOP3.LUT R172, R175.reuse, 0xffff, RZ, 0xc0, !PT ;  /* 0x0000ffffafac7812 */ /* 0x040fe400078ec0ff */
[----:B------:R-:W-:Y:S02]  /*b390*/  PRMT R174, R174, 0x5410, R218 ;  /* 0x00005410aeae7816 */ /* 0x000fe400000000da */
[----:B------:R-:W-:Y:S02]  /*b3a0*/  SHF.R.U32.HI R172, RZ, 0x8, R172 ;  /* 0x00000008ffac7819 */ /* 0x000fe400000116ac */
[----:B------:R-:W-:Y:S02]  /*b3b0*/  LOP3.LUT R218, R175, 0xff, RZ, 0xc0, !PT ;  /* 0x000000ffafda7812 */ /* 0x000fe400078ec0ff */
[----:B------:R-:W-:Y:S02]  /*b3c0*/  LOP3.LUT R203, R174, 0xff00ff, RZ, 0xc0, !PT ;  /* 0x00ff00ffaecb7812 */ /* 0x000fe400078ec0ff */
[----:B------:R-:W-:-:S02]  /*b3d0*/  PRMT R172, R218, 0x5410, R172 ;  /* 0x00005410daac7816 */ /* 0x000fc400000000ac */
[----:B------:R-:W-:Y:S02]  /*b3e0*/  PRMT R218, R175, 0x7632, R218 ;  /* 0x00007632afda7816 */ /* 0x000fe400000000da */
[----:B------:R-:W-:Y:S02]  /*b3f0*/  SHF.R.U32.HI R175, RZ, 0x18, R175 ;  /* 0x00000018ffaf7819 */ /* 0x000fe400000116af */
[----:B------:R-:W-:Y:S02]  /*b400*/  LOP3.LUT R218, R218, 0xff, RZ, 0xc0, !PT ;  /* 0x000000ffdada7812 */ /* 0x000fe400078ec0ff */
[--C-:B------:R-:W-:Y:S02]  /*b410*/  HSET2.LE.AND R174, R173, R208.reuse, PT ;  /* 0x000000d0adae7233 */ /* 0x100fe40003803000 */
[----:B------:R-:W-:Y:S02]  /*b420*/  PRMT R175, R218, 0x5410, R175 ;  /* 0x00005410daaf7816 */ /* 0x000fe400000000af */
[----:B------:R-:W-:-:S02]  /*b430*/  HSET2.LE.AND R173, R203, R208, PT ;  /* 0x000000d0cbad7233 */ /* 0x000fc40003803000 */
[--C-:B------:R-:W-:Y:S02]  /*b440*/  HSET2.LE.AND R172, R172, R208.reuse, PT ;  /* 0x000000d0acac7233 */ /* 0x100fe40003803000 */
[----:B------:R-:W-:Y:S02]  /*b450*/  HSET2.LE.AND R208, R175, R208, PT ;  /* 0x000000d0afd07233 */ /* 0x000fe40003803000 */
[----:B------:R-:W-:-:S04]  /*b460*/  F2FP.F16.F32.PACK_AB R175, R194, R192 ;  /* 0x000000c0c2af723e */ /* 0x000fc800000000ff */
[----:B------:R-:W-:Y:S02]  /*b470*/  LOP3.LUT R174, R175, R174, RZ, 0xc0, !PT ;  /* 0x000000aeafae7212 */ /* 0x000fe400078ec0ff */
[----:B------:R-:W-:-:S04]  /*b480*/  F2FP.F16.F32.PACK_AB R175, R195, R197 ;  /* 0x000000c5c3af723e */ /* 0x000fc800000000ff */
        /* <DEDUP_REMOVED lines=27> */
[C---:B------:R-:W-:Y:S01]  /*b640*/  LOP3.LUT R170, R0.reuse, 0x1c0, RZ, 0xc0, !PT ;  /* 0x000001c000aa7812 */ /* 0x040fe200078ec0ff */
[----:B------:R-:W-:Y:S01]  /*b650*/  IMAD.SHL.U32 R8, R169, 0x20, RZ ;  /* 0x00000020a9087824 */ /* 0x000fe200078e00ff */
[----:B------:R-:W-:Y:S01]  /*b660*/  LOP3.LUT R9, R0, 0x200, RZ, 0xc0, !PT ;  /* 0x0000020000097812 */ /* 0x000fe200078ec0ff */
[----:B------:R-:W-:Y:S01]  /*b670*/  IMAD.MOV.U32 R164, RZ, RZ, 0x20 ;  /* 0x00000020ffa47424 */ /* 0x000fe200078e00ff */
[----:B------:R-:W-:Y:S01]  /*b680*/  LOP3.LUT R170, R170, 0x38, R216, 0xf8, !PT ;  /* 0x00000038aaaa7812 */ /* 0x000fe200078ef8d8 */
[----:B------:R-:W-:Y:S01]  /*b690*/  IMAD.MOV.U32 R216, RZ, RZ, 0x40 ;  /* 0x00000040ffd87424 */ /* 0x000fe200078e00ff */
[----:B------:R-:W-:Y:S01]  /*b6a0*/  SHF.R.U32.HI R11, RZ, 0x1, R169 ;  /* 0x00000001ff0b7819 */ /* 0x000fe200000116a9 */
[----:B------:R-:W-:Y:S01]  /*b6b0*/  UIADD3 UR4, UPT, UPT, UR18, 0x3c6ef372, URZ ;  /* 0x3c6ef37212047890 */ /* 0x000fe2000fffe0ff */
[----:B------:R-:W-:Y:S02]  /*b6c0*/  LOP3.LUT R8, R9, 0x7c00, R8, 0xf8, !PT ;  /* 0x00007c0009087812 */ /* 0x000fe400078ef808 */
        /* <DEDUP_REMOVED lines=15> */
[-C--:B------:R-:W-:Y:S01]  /*b7c0*/  LEA.HI.X R17, R12, R223.reuse, R6, 0x6, P2 ;  /* 0x000000df0c117211 */ /* 0x080fe200010f3406 */
        /* <DEDUP_REMOVED lines=19> */
[----:B------:R-:W4:Y:S04]  /*b900*/  LDSM.16.M88.4 R180, [R211+UR5+0x8800] ;  /* 0x00880005d3b4783b */ /* 0x000f280008000200 */
[----:B------:R-:W-:Y:S04]  /*b910*/  LDSM.16.M88.4 R192, [R208+0x2000] ;  /* 0x00200000d0c0783b */ /* 0x000fe80000000200 */
[----:B-1----:R-:W1:Y:S04]  /*b920*/  LDSM.16.M88.4 R16, [R210+0x2000] ;  /* 0x00200000d210783b */ /* 0x002e680000000200 */
[----:B------:R-:W-:Y:S04]  /*b930*/  LDSM.16.M88.4 R4, [R208] ;  /* 0x00000000d004783b */ /* 0x000fe80000000200 */
[----:B--2---:R-:W2:Y:S04]  /*b940*/  LDSM.16.M88.4 R12, [R209+0x8000] ;  /* 0x00800000d10c783b */ /* 0x004ea80000000200 */
[----:B------:R-:W5:Y:S04]  /*b950*/  LDSM.16.M88.4 R8, [R209+0x8800] ;  /* 0x00880000d108783b */ /* 0x000f680000000200 */
[----:B------:R-:W-:Y:S04]  /*b960*/  LDSM.16.M88.4 R188, [R218+0x2000] ;  /* 0x00200000dabc783b */ /* 0x000fe80000000200 */
[----:B------:R-:W5:Y:S04]  /*b970*/  LDSM.16.M88.4 R184, [R217+0x8000] ;  /* 0x00800000d9b8783b */ /* 0x000f680000000200 */
[----:B------:R-:W-:Y:S01]  /*b980*/  LDSM.16.M88.4 R204, [R164+0x8800] ;  /* 0x00880000a4cc783b */ /* 0x000fe20000000200 */
[C---:B---3--:R-:W-:Y:S03]  /*b990*/  HMMA.16816.F32 R172, R196.reuse, R24, RZ ;  /* 0x00000018c4ac723c */ /* 0x048fe600000018ff */
[----:B------:R-:W0:Y:S05]  /*b9a0*/  LDGDEPBAR ;  /* 0x00000000000079af */ /* 0x000e2a0000000000 */
[----:B----4-:R-:W-:Y:S08]  /*b9b0*/  HMMA.16816.F32 R200, R196, R180, RZ ;  /* 0x000000b4c4c8723c */ /* 0x010ff000000018ff */
[C---:B-1----:R-:W-:Y:S08]  /*b9c0*/  HMMA.16816.F32 R32, R16.reuse, R24, RZ ;  /* 0x000000181020723c */ /* 0x042ff000000018ff */
[-C--:B------:R-:W-:Y:S08]  /*b9d0*/  HMMA.16816.F32 R28, R16, R26.reuse, RZ ;  /* 0x0000001a101c723c */ /* 0x080ff000000018ff */
[----:B------:R-:W-:Y:S08]  /*b9e0*/  HMMA.16816.F32 R24, R196, R26, RZ ;  /* 0x0000001ac418723c */ /* 0x000ff000000018ff */
[C---:B------:R-:W-:Y:S08]  /*b9f0*/  HMMA.16816.F32 R20, R16.reuse, R180, RZ ;  /* 0x000000b41014723c */ /* 0x040ff000000018ff */
[-C--:B------:R-:W-:Y:S08]  /*ba00*/  HMMA.16816.F32 R16, R16, R182.reuse, RZ ;  /* 0x000000b61010723c */ /* 0x080ff000000018ff */
[----:B------:R-:W-:Y:S01]  /*ba10*/  HMMA.16816.F32 R196, R196, R182, RZ ;  /* 0x000000b6c4c4723c */ /* 0x000fe200000018ff */
[----:B------:R-:W1:Y:S07]  /*ba20*/  LDSM.16.M88.4 R180, [R217+0x8800] ;  /* 0x00880000d9b4783b */ /* 0x000e6e0000000200 */
[C---:B--2---:R-:W-:Y:S08]  /*ba30*/  HMMA.16816.F32 R32, R192.reuse, R12, R32 ;  /* 0x0000000cc020723c */ /* 0x044ff00000001820 */
[----:B------:R-:W-:Y:S08]  /*ba40*/  HMMA.16816.F32 R28, R192, R14, R28 ;  /* 0x0000000ec01c723c */ /* 0x000ff0000000181c */
[C---:B------:R-:W-:Y:S08]  /*ba50*/  HMMA.16816.F32 R172, R4.reuse, R12, R172 ;  /* 0x0000000c04ac723c */ /* 0x040ff000000018ac */
[----:B------:R-:W-:Y:S01]  /*ba60*/  HMMA.16816.F32 R24, R4, R14, R24 ;  /* 0x0000000e0418723c */ /* 0x000fe20000001818 */
[----:B------:R-:W2:Y:S07]  /*ba70*/  LDSM.16.M88.4 R12, [R218] ;  /* 0x00000000da0c783b */ /* 0x000eae0000000200 */
[C---:B-----5:R-:W-:Y:S08]  /*ba80*/  HMMA.16816.F32 R20, R192.reuse, R8, R20 ;  /* 0x00000008c014723c */ /* 0x060ff00000001814 */
[----:B------:R-:W-:Y:S01]  /*ba90*/  HMMA.16816.F32 R16, R192, R10, R16 ;  /* 0x0000000ac010723c */ /* 0x000fe20000001810 */
[----:B------:R-:W-:Y:S07]  /*baa0*/  LDSM.16.M88.4 R192, [R219] ;  /* 0x00000000dbc0783b */ /* 0x000fee0000000200 */
[C---:B------:R-:W-:Y:S08]  /*bab0*/  HMMA.16816.F32 R200, R4.reuse, R8, R200 ;  /* 0x0000000804c8723c */ /* 0x040ff000000018c8 */
[----:B------:R-:W-:Y:S01]  /*bac0*/  HMMA.16816.F32 R196, R4, R10, R196 ;  /* 0x0000000a04c4723c */ /* 0x000fe200000018c4 */
[----:B------:R-:W-:Y:S04]  /*bad0*/  LDSM.16.M88.4 R8, [R219+0x2000] ;  /* 0x00200000db08783b */ /* 0x000fe80000000200 */
[----:B------:R-:W3:Y:S03]  /*bae0*/  LDSM.16.M88.4 R4, [R164+0x8000] ;  /* 0x00800000a404783b */ /* 0x000ee60000000200 */
[C---:B------:R-:W-:Y:S08]  /*baf0*/  HMMA.16816.F32 R32, R188.reuse, R184, R32 ;  /* 0x000000b8bc20723c */ /* 0x040ff00000001820 */
[C---:B-1----:R-:W-:Y:S08]  /*bb00*/  HMMA.16816.F32 R20, R188.reuse, R180, R20 ;  /* 0x000000b4bc14723c */ /* 0x042ff00000001814 */
[C---:B------:R-:W-:Y:S08]  /*bb10*/  HMMA.16816.F32 R28, R188.reuse, R186, R28 ;  /* 0x000000babc1c723c */ /* 0x040ff0000000181c */
[----:B------:R-:W-:Y:S01]  /*bb20*/  HMMA.16816.F32 R16, R188, R182, R16 ;  /* 0x000000b6bc10723c */ /* 0x000fe20000001810 */
[----:B------:R-:W-:Y:S07]  /*bb30*/  LDSM.16.M88.4 R188, [R210+0x6000] ;  /* 0x00600000d2bc783b */ /* 0x000fee0000000200 */
[C---:B--2---:R-:W-:Y:S08]  /*bb40*/  HMMA.16816.F32 R172, R12.reuse, R184, R172 ;  /* 0x000000b80cac723c */ /* 0x044ff000000018ac */
[C---:B------:R-:W-:Y:S01]  /*bb50*/  HMMA.16816.F32 R24, R12.reuse, R186, R24 ;  /* 0x000000ba0c18723c */ /* 0x040fe20000001818 */
[----:B------:R-:W1:Y:S07]  /*bb60*/  LDSM.16.M88.4 R184, [R211+UR5+0x9000] ;  /* 0x00900005d3b8783b */ /* 0x000e6e0008000200 */
[C---:B------:R-:W-:Y:S08]  /*bb70*/  HMMA.16816.F32 R200, R12.reuse, R180, R200 ;  /* 0x000000b40cc8723c */ /* 0x040ff000000018c8 */
[----:B------:R-:W-:Y:S01]  /*bb80*/  HMMA.16816.F32 R196, R12, R182, R196 ;  /* 0x000000b60cc4723c */ /* 0x000fe200000018c4 */
[----:B------:R-:W2:Y:S01]  /*bb90*/  LDSM.16.M88.4 R180, [R211+UR5+0x9800] ;  /* 0x00980005d3b4783b */ /* 0x000ea20008000200 */
[----:B------:R-:W-:-:S03]  /*bba0*/  UIADD3 UR5, UPT, UPT, UR18, -0x61c88647, URZ ;  /* 0x9e3779b912057890 */ /* 0x000fc6000fffe0ff */
[----:B------:R-:W4:Y:S03]  /*bbb0*/  LDSM.16.M88.4 R12, [R210+0x4000] ;  /* 0x00400000d20c783b */ /* 0x000f260000000200 */
[C---:B---3--:R-:W-:Y:S08]  /*bbc0*/  HMMA.16816.F32 R32, R8.reuse, R4, R32 ;  /* 0x000000040820723c */ /* 0x048ff00000001820 */
[C---:B------:R-:W-:Y:S08]  /*bbd0*/  HMMA.16816.F32 R28, R8.reuse, R6, R28 ;  /* 0x00000006081c723c */ /* 0x040ff0000000181c */
[C---:B------:R-:W-:Y:S08]  /*bbe0*/  HMMA.16816.F32 R20, R8.reuse, R204, R20 ;  /* 0x000000cc0814723c */ /* 0x040ff00000001814 */
[----:B------:R-:W-:Y:S01]  /*bbf0*/  HMMA.16816.F32 R16, R8, R206, R16 ;  /* 0x000000ce0810723c */ /* 0x000fe20000001810 */
[----:B------:R-:W-:Y:S07]  /*bc00*/  LDSM.16.M88.4 R8, [R209+0x9000] ;  /* 0x00900000d108783b */ /* 0x000fee0000000200 */
[C---:B------:R-:W-:Y:S08]  /*bc10*/  HMMA.16816.F32 R172, R192.reuse, R4, R172 ;  /* 0x00000004c0ac723c */ /* 0x040ff000000018ac */
[C---:B------:R-:W-:Y:S01]  /*bc20*/  HMMA.16816.F32 R24, R192.reuse, R6, R24 ;  /* 0x00000006c018723c */ /* 0x040fe20000001818 */
[----:B------:R-:W3:Y:S07]  /*bc30*/  LDSM.16.M88.4 R4, [R208+0x6000] ;  /* 0x00600000d004783b */ /* 0x000eee0000000200 */
[C---:B------:R-:W-:Y:S08]  /*bc40*/  HMMA.16816.F32 R200, R192.reuse, R204, R200 ;  /* 0x000000ccc0c8723c */ /* 0x040ff000000018c8 */
[----:B------:R-:W-:Y:S01]  /*bc50*/  HMMA.16816.F32 R196, R192, R206, R196 ;  /* 0x000000cec0c4723c */ /* 0x000fe200000018c4 */
[----:B------:R-:W5:Y:S04]  /*bc60*/  LDSM.16.M88.4 R204, [R209+0x9800] ;  /* 0x00980000d1cc783b */ /* 0x000f680000000200 */
[----:B------:R-:W5:Y:S03]  /*bc70*/  LDSM.16.M88.4 R208, [R208+0x4000] ;  /* 0x00400000d0d0783b */ /* 0x000f660000000200 */
[C---:B-1----:R-:W-:Y:S01]  /*bc80*/  HMMA.16816.F32 R32, R188.reuse, R184, R32 ;  /* 0x000000b8bc20723c */ /* 0x042fe20000001820 */
[----:B------:R-:W-:Y:S07]  /*bc90*/  LDSM.16.M88.4 R192, [R218+0x4000] ;  /* 0x00400000dac0783b */ /* 0x000fee0000000200 */
[C---:B------:R-:W-:Y:S08]  /*bca0*/  HMMA.16816.F32 R28, R188.reuse, R186, R28 ;  /* 0x000000babc1c723c */ /* 0x040ff0000000181c */
[C---:B--2---:R-:W-:Y:S08]  /*bcb0*/  HMMA.16816.F32 R20, R188.reuse, R180, R20 ;  /* 0x000000b4bc14723c */ /* 0x044ff00000001814 */
[----:B------:R-:W-:Y:S01]  /*bcc0*/  HMMA.16816.F32 R16, R188, R182, R16 ;  /* 0x000000b6bc10723c */ /* 0x000fe20000001810 */
[----:B------:R-:W-:Y:S07]  /*bcd0*/  LDSM.16.M88.4 R188, [R218+0x6000] ;  /* 0x00600000dabc783b */ /* 0x000fee0000000200 */
[C---:B----4-:R-:W-:Y:S08]  /*bce0*/  HMMA.16816.F32 R172, R12.reuse, R184, R172 ;  /* 0x000000b80cac723c */ /* 0x050ff000000018ac */
[C---:B------:R-:W-:Y:S01]  /*bcf0*/  HMMA.16816.F32 R24, R12.reuse, R186, R24 ;  /* 0x000000ba0c18723c */ /* 0x040fe20000001818 */
[----:B------:R-:W1:Y:S07]  /*bd00*/  LDSM.16.M88.4 R184, [R217+0x9000] ;  /* 0x00900000d9b8783b */ /* 0x000e6e0000000200 */
[C---:B------:R-:W-:Y:S08]  /*bd10*/  HMMA.16816.F32 R200, R12.reuse, R180, R200 ;  /* 0x000000b40cc8723c */ /* 0x040ff000000018c8 */
[----:B------:R-:W-:Y:S01]  /*bd20*/  HMMA.16816.F32 R196, R12, R182, R196 ;  /* 0x000000b60cc4723c */ /* 0x000fe200000018c4 */
[----:B------:R-:W2:Y:S04]  /*bd30*/  LDSM.16.M88.4 R180, [R217+0x9800] ;  /* 0x00980000d9b4783b */ /* 0x000ea80000000200 */
[----:B------:R-:W-:Y:S03]  /*bd40*/  LDSM.16.M88.4 R12, [R219+0x4000] ;  /* 0x00400000db0c783b */ /* 0x000fe60000000200 */
[C---:B---3--:R-:W-:Y:S08]  /*bd50*/  HMMA.16816.F32 R32, R4.reuse, R8, R32 ;  /* 0x000000080420723c */ /* 0x048ff00000001820 */
[C---:B------:R-:W-:Y:S08]  /*bd60*/  HMMA.16816.F32 R28, R4.reuse, R10, R28 ;  /* 0x0000000a041c723c */ /* 0x040ff0000000181c */
[C---:B-----5:R-:W-:Y:S08]  /*bd70*/  HMMA.16816.F32 R20, R4.reuse, R204, R20 ;  /* 0x000000cc0414723c */ /* 0x060ff00000001814 */
[----:B------:R-:W-:Y:S01]  /*bd80*/  HMMA.16816.F32 R16, R4, R206, R16 ;  /* 0x000000ce0410723c */ /* 0x000fe20000001810 */
[----:B------:R-:W-:Y:S07]  /*bd90*/  LDSM.16.M88.4 R4, [R164+0x9000] ;  /* 0x00900000a404783b */ /* 0x000fee0000000200 */
[C---:B------:R-:W-:Y:S08]  /*bda0*/  HMMA.16816.F32 R172, R208.reuse, R8, R172 ;  /* 0x00000008d0ac723c */ /* 0x040ff000000018ac */
[C---:B------:R-:W-:Y:S01]  /*bdb0*/  HMMA.16816.F32 R24, R208.reuse, R10, R24 ;  /* 0x0000000ad018723c */ /* 0x040fe20000001818 */
[----:B------:R-:W3:Y:S07]  /*bdc0*/  LDSM.16.M88.4 R8, [R219+0x6000] ;  /* 0x00600000db08783b */ /* 0x000eee0000000200 */
[----:B------:R-:W-:Y:S08]  /*bdd0*/  HMMA.16816.F32 R200, R208, R204, R200 ;  /* 0x000000ccd0c8723c */ /* 0x000ff000000018c8 */
[-C--:B-1----:R-:W-:Y:S08]  /*bde0*/  HMMA.16816.F32 R32, R188, R184.reuse, R32 ;  /* 0x000000b8bc20723c */ /* 0x082ff00000001820 */
[----:B------:R-:W-:Y:S08]  /*bdf0*/  HMMA.16816.F32 R172, R192, R184, R172 ;  /* 0x000000b8c0ac723c */ /* 0x000ff000000018ac */
[-C--:B------:R-:W-:Y:S08]  /*be00*/  HMMA.16816.F32 R28, R188, R186.reuse, R28 ;  /* 0x000000babc1c723c */ /* 0x080ff0000000181c */
[----:B------:R-:W-:Y:S01]  /*be10*/  HMMA.16816.F32 R24, R192, R186, R24 ;  /* 0x000000bac018723c */ /* 0x000fe20000001818 */
[----:B------:R1:W4:Y:S01]  /*be20*/  LDSM.16.M88.4 R184, [R164+0x9800] ;  /* 0x00980000a4b8783b */ /* 0x0003220000000200 */
[----:B------:R-:W-:-:S06]  /*be30*/  DEPBAR.LE SB0, 0x0 ;  /* 0x000080000000791a */ /* 0x000fcc0000000000 */
[-C--:B--2---:R-:W-:Y:S08]  /*be40*/  HMMA.16816.F32 R20, R188, R180.reuse, R20 ;  /* 0x000000b4bc14723c */ /* 0x084ff00000001814 */
[----:B------:R-:W-:Y:S01]  /*be50*/  HMMA.16816.F32 R200, R192, R180, R200 ;  /* 0x000000b4c0c8723c */ /* 0x000fe200000018c8 */
[----:B------:R-:W-:Y:S01]  /*be60*/  IMAD.SHL.U32 R180, R169, 0x2, RZ ;  /* 0x00000002a9b47824 */ /* 0x000fe200078e00ff */
[----:B------:R-:W-:-:S04]  /*be70*/  SHF.R.U32.HI R181, RZ, 0x5, R169 ;  /* 0x00000005ffb57819 */ /* 0x000fc800000116a9 */
[----:B------:R-:W-:Y:S02]  /*be80*/  LOP3.LUT R180, R180, 0x6, RZ, 0xc0, !PT ;  /* 0x00000006b4b47812 */ /* 0x000fe400078ec0ff */
[----:B---3--:R-:W-:Y:S01]  /*be90*/  HMMA.16816.F32 R32, R8, R4, R32 ;  /* 0x000000040820723c */ /* 0x008fe20000001820 */
[----:B-1----:R-:W-:-:S05]  /*bea0*/  IMAD.U32 R164, RZ, RZ, UR13 ;  /* 0x0000000dffa47e24 */ /* 0x002fca000f8e00ff */
[C---:B------:R-:W-:Y:S02]  /*beb0*/  ISETP.GE.U32.AND P5, PT, R164.reuse, 0x5, PT ;  /* 0x00000005a400780c */ /* 0x040fe40003fa6070 */
[----:B------:R-:W-:Y:S08]  /*bec0*/  HMMA.16816.F32 R196, R208, R206, R196 ;  /* 0x000000ced0c4723c */ /* 0x000ff000000018c4 */
[----:B------:R-:W-:Y:S01]  /*bed0*/  HMMA.16816.F32 R172, R12, R4, R172 ;  /* 0x000000040cac723c */ /* 0x000fe200000018ac */
[----:B------:R-:W-:-:S02]  /*bee0*/  IMAD R4, R164, 0x20, R180 ;  /* 0x00000020a4047824 */ /* 0x000fc400078e02b4 */
[----:B------:R-:W-:Y:S02]  /*bef0*/  IMAD.U32 R5, RZ, RZ, UR14 ;  /* 0x0000000eff057e24 */ /* 0x000fe4000f8e00ff */
[C---:B------:R-:W-:Y:S02]  /*bf00*/  VIADD R180, R4.reuse, 0xffffff80 ;  /* 0xffffff8004b47836 */ /* 0x040fe40000000000 */
[----:B------:R-:W-:Y:S01]  /*bf10*/  VIADD R164, R4, 0xffffff81 ;  /* 0xffffff8104a47836 */ /* 0x000fe20000000000 */
[-C--:B------:R-:W-:Y:S01]  /*bf20*/  HMMA.16816.F32 R24, R12, R6.reuse, R24 ;  /* 0x000000060c18723c */ /* 0x080fe20000001818 */
[----:B------:R-:W-:Y:S01]  /*bf30*/  IMAD R5, R5, 0x8, R181 ;  /* 0x0000000805057824 */ /* 0x000fe200078e02b5 */
[C---:B------:R-:W-:Y:S02]  /*bf40*/  ISETP.GE.AND P2, PT, R180.reuse, R171, PT ;  /* 0x000000abb400720c */ /* 0x040fe40003f46270 */
[----:B------:R-:W-:Y:S01]  /*bf50*/  ISETP.GE.AND P3, PT, R180, R214, PT ;  /* 0x000000d6b400720c */ /* 0x000fe20003f66270 */
[----:B------:R-:W-:Y:S01]  /*bf60*/  IMAD R218, R5, -0x326172a9, RZ ;  /* 0xcd9e8d5705da7824 */ /* 0x000fe200078e02ff */
[----:B------:R-:W-:Y:S01]  /*bf70*/  FSEL R34, R34, -INF , !P2 ;  /* 0xff80000022227808 */ /* 0x000fe20005000000 */
[----:B------:R-:W-:Y:S01]  /*bf80*/  VIADD R5, R4, 0xffffff99 ;  /* 0xffffff9904057836 */ /* 0x000fe20000000000 */
[----:B------:R-:W-:Y:S01]  /*bf90*/  HMMA.16816.F32 R28, R8, R6, R28 ;  /* 0x00000006081c723c */ /* 0x000fe2000000181c */
[----:B------:R-:W-:Y:S01]  /*bfa0*/  ISETP.GE.AND P1, PT, R180, R212, PT ;  /* 0x000000d4b400720c */ /* 0x000fe20003f26270 */
[----:B------:R-:W-:Y:S01]  /*bfb0*/  VIADD R7, R4, 0xffffff88 ;  /* 0xffffff8804077836 */ /* 0x000fe20000000000 */
[----:B------:R-:W-:Y:S01]  /*bfc0*/  ISETP.GE.AND P2, PT, R164, R214, PT ;  /* 0x000000d6a400720c */ /* 0x000fe20003f46270 */
[----:B------:R-:W-:Y:S01]  /*bfd0*/  VIADD R6, R4, 0xffffff89 ;  /* 0xffffff8904067836 */ /* 0x000fe20000000000 */
[----:B------:R-:W-:-:S02]  /*bfe0*/  FSEL R172, R172, -INF , !P3 ;  /* 0xff800000acac7808 */ /* 0x000fc40005800000 */
[----:B------:R-:W-:Y:S01]  /*bff0*/  ISETP.GE.AND P3, PT, R164, R212, PT ;  /* 0x000000d4a400720c */ /* 0x000fe20003f66270 */
[-C--:B------:R-:W-:Y:S01]  /*c000*/  HMMA.16816.F32 R196, R192, R182.reuse, R196 ;  /* 0x000000b6c0c4723c */ /* 0x080fe200000018c4 */
[----:B------:R-:W-:Y:S02]  /*c010*/  FSEL R32, R32, -INF , !P1 ;  /* 0xff80000020207808 */ /* 0x000fe40004800000 */
[----:B------:R-:W-:Y:S02]  /*c020*/  FSEL R173, R173, -INF , !P2 ;  /* 0xff800000adad7808 */ /* 0x000fe40005000000 */
[----:B------:R-:W-:Y:S02]  /*c030*/  ISETP.GE.AND P4, PT, R180, R213, PT ;  /* 0x000000d5b400720c */ /* 0x000fe40003f86270 */
[----:B------:R-:W-:Y:S01]  /*c040*/  ISETP.GE.AND P1, PT, R164, R171, PT ;  /* 0x000000aba400720c */ /* 0x000fe20003f26270 */
[----:B------:R-:W-:Y:S01]  /*c050*/  HMMA.16816.F32 R16, R188, R182, R16 ;  /* 0x000000b6bc10723c */ /* 0x000fe20000001810 */
[----:B------:R-:W-:-:S02]  /*c060*/  ISETP.GE.AND P2, PT, R7, R214, PT ;  /* 0x000000d60700720c */ /* 0x000fc40003f46270 */
[----:B------:R-:W-:Y:S02]  /*c070*/  FSEL R33, R33, -INF , !P3 ;  /* 0xff80000021217808 */ /* 0x000fe40005800000 */
[----:B------:R-:W-:Y:S02]  /*c080*/  ISETP.GE.AND P3, PT, R164, R213, PT ;  /* 0x000000d5a400720c */ /* 0x000fe40003f66270 */
[----:B------:R-:W-:Y:S01]  /*c090*/  FSEL R35, R35, -INF , !P1 ;  /* 0xff80000023237808 */ /* 0x000fe20004800000 */
[----:B----4-:R-:W-:Y:S01]  /*c0a0*/  HMMA.16816.F32 R200, R12, R184, R200 ;  /* 0x000000b80cc8723c */ /* 0x010fe200000018c8 */
[----:B------:R-:W-:Y:S02]  /*c0b0*/  FSEL R174, R174, -INF , !P4 ;  /* 0xff800000aeae7808 */ /* 0x000fe40006000000 */
[----:B------:R-:W-:Y:S01]  /*c0c0*/  FSEL R24, R24, -INF , !P2 ;  /* 0xff80000018187808 */ /* 0x000fe20005000000 */
[----:B------:R-:W-:Y:S01]  /*c0d0*/  BAR.SYNC.DEFER_BLOCKING 0x0 ;  /* 0x0000000000007b1d */ /* 0x000fe20000010000 */
[----:B------:R-:W-:-:S02]  /*c0e0*/  ISETP.GE.AND P4, PT, R7, R212, PT ;  /* 0x000000d40700720c */ /* 0x000fc40003f86270 */
[----:B------:R-:W-:Y:S01]  /*c0f0*/  ISETP.GE.AND P1, PT, R7, R171, PT ;  /* 0x000000ab0700720c */ /* 0x000fe20003f26270 */
[----:B------:R-:W-:Y:S01]  /*c100*/  HMMA.16816.F32 R20, R8, R184, R20 ;  /* 0x000000b80814723c */ /* 0x000fe20000001814 */
[----:B------:R-:W-:Y:S02]  /*c110*/  ISETP.GE.AND P2, PT, R6, R212, PT ;  /* 0x000000d40600720c */ /* 0x000fe40003f46270 */
[----:B------:R-:W-:Y:S02]  /*c120*/  FSEL R175, R175, -INF , !P3 ;  /* 0xff800000afaf7808 */ /* 0x000fe40005800000 */
[----:B------:R-:W-:Y:S01]  /*c130*/  ISETP.GE.AND P3, PT, R7, R213, PT ;  /* 0x000000d50700720c */ /* 0x000fe20003f66270 */
[----:B------:R-:W-:Y:S01]  /*c140*/  IMAD.U32 R7, RZ, RZ, UR13 ;  /* 0x0000000dff077e24 */ /* 0x000fe2000f8e00ff */
[----:B------:R-:W-:Y:S01]  /*c150*/  FSEL R28, R28, -INF , !P4 ;  /* 0xff8000001c1c7808 */ /* 0x000fe20006000000 */
[----:B------:R-:W-:Y:S01]  /*c160*/  HMMA.16816.F32 R196, R12, R186, R196 ;  /* 0x000000ba0cc4723c */ /* 0x000fe200000018c4 */
[----:B------:R-:W-:Y:S01]  /*c170*/  FSEL R30, R30, -INF , !P1 ;  /* 0xff8000001e1e7808 */ /* 0x000fe20004800000 */
[----:B------:R-:W-:Y:S01]  /*c180*/  VIADD R7, R7, 0xfffffffc ;  /* 0xfffffffc07077836 */ /* 0x000fe20000000000 */
[----:B------:R-:W-:-:S02]  /*c190*/  FSEL R29, R29, -INF , !P2 ;  /* 0xff8000001d1d7808 */ /* 0x000fc40005000000 */
[C---:B------:R-:W-:Y:S02]  /*c1a0*/  ISETP.GE.AND P4, PT, R6.reuse, R214, PT ;  /* 0x000000d60600720c */ /* 0x040fe40003f86270 */
[C---:B------:R-:W-:Y:S01]  /*c1b0*/  ISETP.GE.AND P1, PT, R6.reuse, R171, PT ;  /* 0x000000ab0600720c */ /* 0x040fe20003f26270 */
[----:B------:R-:W-:Y:S01]  /*c1c0*/  HMMA.16816.F32 R16, R8, R186, R16 ;  /* 0x000000ba0810723c */ /* 0x000fe20000001810 */
[----:B------:R-:W-:Y:S01]  /*c1d0*/  ISETP.GE.AND P2, PT, R6, R213, PT ;  /* 0x000000d50600720c */ /* 0x000fe20003f46270 */
[----:B------:R-:W-:Y:S01]  /*c1e0*/  VIADD R6, R4, 0xffffff90 ;  /* 0xffffff9004067836 */ /* 0x000fe20000000000 */
[----:B------:R-:W-:Y:S02]  /*c1f0*/  FSEL R31, R31, -INF , !P1 ;  /* 0xff8000001f1f7808 */ /* 0x000fe40004800000 */
[----:B------:R-:W-:Y:S02]  /*c200*/  FSEL R26, R26, -INF , !P3 ;  /* 0xff8000001a1a7808 */ /* 0x000fe40005800000 */
[----:B------:R-:W-:-:S02]  /*c210*/  FSEL R25, R25, -INF , !P4 ;  /* 0xff80000019197808 */ /* 0x000fc40006000000 */
        /* <DEDUP_REMOVED lines=16> */
[----:B------:R-:W-:Y:S01]  /*c320*/  VIADD R6, R4, 0xffffff98 ;  /* 0xffffff9804067836 */ /* 0x000fe20000000000 */
[----:B------:R-:W-:Y:S02]  /*c330*/  LOP3.LUT R218, R218, UR5, R251, 0x96, !PT ;  /* 0x00000005dada7c12 */ /* 0x000fe4000f8e96fb */
        /* <DEDUP_REMOVED lines=12> */
[----:B------:R-:W-:Y:S02]  /*c400*/  ISETP.GE.AND P1, PT, R5, R214, PT ;  /* 0x000000d60500720c */ /* 0x000fe40003f26270 */
[----:B------:R-:W-:Y:S02]  /*c410*/  LOP3.LUT R4, R176, UR5, R251, 0x96, !PT ;  /* 0x00000005b0047c12 */ /* 0x000fe4000f8e96fb */
        /* <DEDUP_REMOVED lines=28> */
.L_x_1115:
[----:B------:R-:W-:Y:S01]  /*c5e0*/  LOP3.LUT R218, R218, UR22, R221, 0x96, !PT ;  /* 0x00000016dada7c12 */ /* 0x000fe2000f8e96dd */
[----:B------:R-:W-:Y:S01]  /*c5f0*/  IMAD.WIDE.U32 R250, R250, -0x2daee0ad, RZ ;  /* 0xd2511f53fafa7825 */ /* 0x000fe200078e00ff */
[----:B------:R-:W-:Y:S01]  /*c600*/  ISETP.GE.AND P1, PT, R5, R171, PT ;  /* 0x000000ab0500720c */ /* 0x000fe20003f26270 */
        /* <DEDUP_REMOVED lines=11> */
[----:B------:R-:W-:-:S02]  /*c6c0*/  LOP3.LUT R4, R238, UR23, R207, 0x96, !PT ;  /* 0x00000017ee047c12 */ /* 0x000fc4000f8e96cf */
[----:B------:R-:W-:Y:S01]  /*c6d0*/  FMNMX3.FTZ R7, R7, R200, R201, !PT ;  /* 0x000000c807077276 */ /* 0x000fe200078100c9 */
[----:B------:R-:W-:Y:S01]  /*c6e0*/  IMAD.WIDE.U32 R246, R5, -0x326172a9, RZ ;  /* 0xcd9e8d5705f67825 */ /* 0x000fe200078e00ff */
[----:B------:R-:W-:Y:S02]  /*c6f0*/  LOP3.LUT R206, R206, UR21, R219, 0x96, !PT ;  /* 0x00000015cece7c12 */ /* 0x000fe4000f8e96db */
[----:B------:R-:W-:Y:S01]  /*c700*/  FMNMX3.FTZ R16, R165, R34, R35, !PT ;  /* 0x00000022a5107276 */ /* 0x000fe20007810023 */
[----:B------:R-:W-:Y:S01]  /*c710*/  IMAD.WIDE.U32 R4, R4, -0x2daee0ad, RZ ;  /* 0xd2511f5304047825 */ /* 0x000fe200078e00ff */
[----:B------:R-:W-:Y:S02]  /*c720*/  FMNMX3.FTZ R7, R7, R196, R197, !PT ;  /* 0x000000c407077276 */ /* 0x000fe400078100c5 */
[----:B------:R-:W-:Y:S01]  /*c730*/  FSEL R199, R199, -INF , !P4 ;  /* 0xff800000c7c77808 */ /* 0x000fe20006000000 */
[----:B------:R-:W-:Y:S01]  /*c740*/  IMAD.WIDE.U32 R206, R206, -0x2daee0ad, RZ ;  /* 0xd2511f53cece7825 */ /* 0x000fe200078e00ff */
[----:B------:R-:W-:-:S02]  /*c750*/  LOP3.LUT R220, R220, UR20, R5, 0x96, !PT ;  /* 0x00000014dcdc7c12 */ /* 0x000fc4000f8e9605 */
[----:B------:R-:W-:Y:S01]  /*c760*/  FMNMX3.FTZ R8, R166, R32, R33, !PT ;  /* 0x00000020a6087276 */ /* 0x000fe20007810021 */
[----:B------:R-:W-:Y:S01]  /*c770*/  IMAD.WIDE.U32 R248, R248, -0x326172a9, RZ ;  /* 0xcd9e8d57f8f87825 */ /* 0x000fe200078e00ff */
[----:B------:R-:W-:Y:S01]  /*c780*/  LOP3.LUT R5, R4, UR10, R207, 0x96, !PT ;  /* 0x0000000a04057c12 */ /* 0x000fe2000f8e96cf */
[----:B---3--:R-:W-:Y:S01]  /*c790*/  ULEA UR5, UR6, UR5, 0x18 ;  /* 0x0000000506057291 */ /* 0x008fe2000f8ec0ff */
[----:B------:R-:W-:Y:S01]  /*c7a0*/  FSEL R207, R18, -INF , !P2 ;  /* 0xff80000012cf7808 */ /* 0x000fe20005000000 */
[----:B------:R-:W3:Y:S01]  /*c7b0*/  SHFL.BFLY PT, R4, R7, 0x2, 0x1f ;  /* 0x0c401f0007047f89 */ /* 0x000ee200000e0000 */
[----:B------:R-:W-:Y:S01]  /*c7c0*/  FMNMX3.FTZ R18, R9, R26, R27, !PT ;  /* 0x0000001a09127276 */ /* 0x000fe2000781001b */
[----:B------:R-:W-:Y:S01]  /*c7d0*/  IMAD.WIDE.U32 R220, R220, -0x326172a9, RZ ;  /* 0xcd9e8d57dcdc7825 */ /* 0x000fe200078e00ff */
[----:B------:R-:W-:Y:S02]  /*c7e0*/  FMNMX3.FTZ R16, R16, R30, R31, !PT ;  /* 0x0000001e10107276 */ /* 0x000fe4000781001f */
[----:B------:R-:W-:-:S02]  /*c7f0*/  FMNMX3.FTZ R18, R18, R202, R203, !PT ;  /* 0x000000ca12127276 */ /* 0x000fc400078100cb */
[----:B------:R-:W-:Y:S02]  /*c800*/  FSEL R244, R17, -INF , !P3 ;  /* 0xff80000011f47808 */ /* 0x000fe40005800000 */
[----:B------:R-:W-:Y:S02]  /*c810*/  FMNMX3.FTZ R18, R18, R198, R199, !PT ;  /* 0x000000c612127276 */ /* 0x000fe400078100c7 */
[----:B------:R-:W-:Y:S02]  /*c820*/  FMNMX3.FTZ R17, R8, R28, R29, !PT ;  /* 0x0000001c08117276 */ /* 0x000fe4000781001d */
[----:B------:R-:W-:Y:S01]  /*c830*/  FSEL R219, R19, -INF , !P1 ;  /* 0xff80000013db7808 */ /* 0x000fe20004800000 */
[----:B------:R-:W4:Y:S01]  /*c840*/  SHFL.BFLY PT, R14, R18, 0x2, 0x1f ;  /* 0x0c401f00120e7f89 */ /* 0x000f2200000e0000 */
[----:B------:R-:W-:Y:S02]  /*c850*/  FMNMX3.FTZ R16, R16, R233, R222, !PT ;  /* 0x000000e910107276 */ /* 0x000fe400078100de */
[----:B------:R-:W-:-:S02]  /*c860*/  FMNMX3.FTZ R17, R17, R164, R243, !PT ;  /* 0x000000a411117276 */ /* 0x000fc400078100f3 */
[----:B------:R-:W-:Y:S02]  /*c870*/  FMNMX3.FTZ R16, R16, R207, R219, !PT ;  /* 0x000000cf10107276 */ /* 0x000fe400078100db */
[----:B------:R-:W-:Y:S02]  /*c880*/  FMNMX3.FTZ R17, R17, R242, R244, !PT ;  /* 0x000000f211117276 */ /* 0x000fe400078100f4 */
[----:B------:R-:W-:Y:S01]  /*c890*/  LOP3.LUT R6, R234, UR23, R247, 0x96, !PT ;  /* 0x00000017ea067c12 */ /* 0x000fe2000f8e96f7 */
[----:B-1----:R-:W1:Y:S01]  /*c8a0*/  SHFL.BFLY PT, R12, R16, 0x2, 0x1f ;  /* 0x0c401f00100c7f89 */ /* 0x002e6200000e0000 */
[----:B------:R-:W-:Y:S02]  /*c8b0*/  LOP3.LUT R246, R246, UR21, R249, 0x96, !PT ;  /* 0x00000015f6f67c12 */ /* 0x000fe4000f8e96f9 */
[----:B---3--:R-:W-:Y:S01]  /*c8c0*/  FMNMX.FTZ R4, R7, R4, !PT ;  /* 0x0000000407047209 */ /* 0x008fe20007810000 */
[----:B------:R-:W3:Y:S01]  /*c8d0*/  SHFL.BFLY PT, R13, R17, 0x2, 0x1f ;  /* 0x0c401f00110d7f89 */ /* 0x000ee200000e0000 */
[----:B------:R-:W-:Y:S01]  /*c8e0*/  IMAD.WIDE.U32 R8, R6, -0x2daee0ad, RZ ;  /* 0xd2511f5306087825 */ /* 0x000fe200078e00ff */
[----:B------:R-:W-:-:S02]  /*c8f0*/  LEA R208, R215, UR5, 0x1 ;  /* 0x00000005d7d07c11 */ /* 0x000fc4000f8e08ff */
[----:B------:R-:W5:Y:S01]  /*c900*/  SHFL.BFLY PT, R217, R4, 0x1, 0x1f ;  /* 0x0c201f0004d97f89 */ /* 0x000f6200000e0000 */
[----:B------:R-:W-:Y:S01]  /*c910*/  IMAD.WIDE.U32 R246, R246, -0x2daee0ad, RZ ;  /* 0xd2511f53f6f67825 */ /* 0x000fe200078e00ff */
[----:B------:R-:W-:Y:S02]  /*c920*/  LOP3.LUT R250, R250, UR20, R9, 0x96, !PT ;  /* 0x00000014fafa7c12 */ /* 0x000fe4000f8e9609 */
[----:B------:R-:W-:Y:S02]  /*c930*/  IADD3 R215, PT, PT, R208, 0xa040, RZ ;  /* 0x0000a040d0d77810 */ /* 0x000fe40007ffe0ff */
[----:B------:R-:W-:Y:S01]  /*c940*/  LOP3.LUT R6, R8, UR10, R247, 0x96, !PT ;  /* 0x0000000a08067c12 */ /* 0x000fe2000f8e96f7 */
[----:B------:R-:W-:Y:S01]  /*c950*/  IMAD.WIDE.U32 R8, R5, -0x326172a9, RZ ;  /* 0xcd9e8d5705087825 */ /* 0x000fe200078e00ff */
[----:B----4-:R-:W-:Y:S02]  /*c960*/  FMNMX.FTZ R14, R18, R14, !PT ;  /* 0x0000000e120e7209 */ /* 0x010fe40007810000 */
[----:B------:R-:W-:Y:S01]  /*c970*/  LOP3.LUT R218, R218, UR11, R221, 0x96, !PT ;  /* 0x0000000bdada7c12 */ /* 0x000fe2000f8e96dd */
[----:B------:R-:W-:Y:S01]  /*c980*/  IMAD.WIDE.U32 R22, R6, -0x326172a9, RZ ;  /* 0xcd9e8d5706167825 */ /* 0x000fe200078e00ff */
[----:B------:R-:W-:Y:S01]  /*c990*/  MOV R15, R8 ;  /* 0x00000008000f7202 */ /* 0x000fe20000000f00 */
[----:B------:R-:W4:Y:S01]  /*c9a0*/  SHFL.BFLY PT, R211, R14, 0x1, 0x1f ;  /* 0x0c201f000ed37f89 */ /* 0x000f2200000e0000 */
[----:B------:R-:W-:Y:S01]  /*c9b0*/  PRMT R6, R8, 0x7771, RZ ;  /* 0x0000777108067816 */ /* 0x000fe200000000ff */
[----:B------:R-:W-:Y:S01]  /*c9c0*/  IMAD.WIDE.U32 R250, R250, -0x326172a9, RZ ;  /* 0xcd9e8d57fafa7825 */ /* 0x000fe200078e00ff */
[----:B-1----:R-:W-:-:S02]  /*c9d0*/  FMNMX.FTZ R12, R16, R12, !PT ;  /* 0x0000000c100c7209 */ /* 0x002fc40007810000 */
[C---:B------:R-:W-:Y:S02]  /*c9e0*/  PRMT R20, R8.reuse, 0x7773, RZ ;  /* 0x0000777308147816 */ /* 0x040fe400000000ff */
[----:B------:R-:W-:Y:S01]  /*c9f0*/  PRMT R7, R8, 0x7772, RZ ;  /* 0x0000777208077816 */ /* 0x000fe200000000ff */
[----:B------:R-:W1:Y:S01]  /*ca00*/  SHFL.BFLY PT, R209, R12, 0x1, 0x1f ;  /* 0x0c201f000cd17f89 */ /* 0x000e6200000e0000 */
[----:B------:R-:W-:Y:S02]  /*ca10*/  MOV R8, R22 ;  /* 0x0000001600087202 */ /* 0x000fe40000000f00 */
[----:B---3--:R-:W-:Y:S02]  /*ca20*/  FMNMX.FTZ R13, R17, R13, !PT ;  /* 0x0000000d110d7209 */ /* 0x008fe40007810000 */
[----:B------:R-:W-:Y:S02]  /*ca30*/  LOP3.LUT R10, R220, UR9, R9, 0x96, !PT ;  /* 0x00000009dc0a7c12 */ /* 0x000fe4000f8e9609 */
[----:B------:R-:W-:Y:S01]  /*ca40*/  PRMT R5, R22, 0x7771, RZ ;  /* 0x0000777116057816 */ /* 0x000fe200000000ff */
[----:B------:R-:W3:Y:S01]  /*ca50*/  SHFL.BFLY PT, R210, R13, 0x1, 0x1f ;  /* 0x0c201f000dd27f89 */ /* 0x000ee200000e0000 */
[----:B------:R-:W-:-:S02]  /*ca60*/  LOP3.LUT R8, R8, 0xff, RZ, 0xc0, !PT ;  /* 0x000000ff08087812 */ /* 0x000fc400078ec0ff */
[----:B------:R-:W-:Y:S02]  /*ca70*/  LOP3.LUT R9, R250, UR9, R23, 0x96, !PT ;  /* 0x00000009fa097c12 */ /* 0x000fe4000f8e9617 */
[----:B------:R-:W-:Y:S02]  /*ca80*/  PRMT R5, R8, 0x5410, R5 ;  /* 0x0000541008057816 */ /* 0x000fe40000000005 */
[C---:B------:R-:W-:Y:S02]  /*ca90*/  LOP3.LUT R8, R9.reuse, 0xffff, RZ, 0xc0, !PT ;  /* 0x0000ffff09087812 */ /* 0x040fe400078ec0ff */
[----:B------:R-:W-:Y:S02]  /*caa0*/  LOP3.LUT R16, R9, 0xff, RZ, 0xc0, !PT ;  /* 0x000000ff09107812 */ /* 0x000fe400078ec0ff */
[----:B------:R-:W-:Y:S02]  /*cab0*/  SHF.R.U32.HI R8, RZ, 0x8, R8 ;  /* 0x00000008ff087819 */ /* 0x000fe40000011608 */
[----:B------:R-:W-:-:S02]  /*cac0*/  LOP3.LUT R15, R15, 0xff, RZ, 0xc0, !PT ;  /* 0x000000ff0f0f7812 */ /* 0x000fc400078ec0ff */
[----:B-----5:R-:W-:Y:S02]  /*cad0*/  FMNMX.FTZ R217, R4, R217, !PT ;  /* 0x000000d904d97209 */ /* 0x020fe40007810000 */
[----:B------:R-:W-:Y:S02]  /*cae0*/  PRMT R8, R16, 0x5410, R8 ;  /* 0x0000541010087816 */ /* 0x000fe40000000008 */
[----:B------:R-:W-:Y:S01]  /*caf0*/  PRMT R6, R15, 0x5410, R6 ;  /* 0x000054100f067816 */ /* 0x000fe20000000006 */
[----:B------:R-:W5:Y:S01]  /*cb00*/  LDC R16, c[0x0][0x4f8] ;  /* 0x00013e00ff107b82 */ /* 0x000f620000000800 */
[----:B------:R-:W-:Y:S01]  /*cb10*/  PRMT R15, R9, 0x7632, R15 ;  /* 0x00007632090f7816 */ /* 0x000fe2000000000f */
[C---:B--2---:R-:W-:Y:S01]  /*cb20*/  FMUL.FTZ R187, R217.reuse, UR4 ;  /* 0x00000004d9bb7c20 */ /* 0x044fe20008410000 */
[----:B----4-:R-:W-:Y:S02]  /*cb30*/  FMNMX.FTZ R211, R14, R211, !PT ;  /* 0x000000d30ed37209 */ /* 0x010fe40007810000 */
[----:B------:R-:W-:-:S02]  /*cb40*/  FSETP.NEU.FTZ.AND P1, PT, R217, -INF , PT ;  /* 0xff800000d900780b */ /* 0x000fc40003f3d000 */
[----:B------:R-:W-:Y:S01]  /*cb50*/  SHF.R.U32.HI R9, RZ, 0x18, R9 ;  /* 0x00000018ff097819 */ /* 0x000fe20000011609 */
[----:B------:R-:W-:Y:S01]  /*cb60*/  FMUL.FTZ R192, R211, UR4 ;  /* 0x00000004d3c07c20 */ /* 0x000fe20008410000 */
[----:B------:R-:W-:Y:S02]  /*cb70*/  LOP3.LUT R15, R15, 0xff, RZ, 0xc0, !PT ;  /* 0x000000ff0f0f7812 */ /* 0x000fe400078ec0ff */
[----:B------:R-:W-:Y:S02]  /*cb80*/  FSETP.NEU.FTZ.AND P3, PT, R211, -INF , PT ;  /* 0xff800000d300780b */ /* 0x000fe40003f7d000 */
[----:B-1----:R-:W-:Y:S02]  /*cb90*/  FMNMX.FTZ R209, R12, R209, !PT ;  /* 0x000000d10cd17209 */ /* 0x002fe40007810000 */
[----:B------:R-:W-:Y:S02]  /*cba0*/  FSEL R187, R187, RZ, P1 ;  /* 0x000000ffbbbb7208 */ /* 0x000fe40000800000 */
[----:B------:R-:W-:-:S02]  /*cbb0*/  PRMT R9, R15, 0x5410, R9 ;  /* 0x000054100f097816 */ /* 0x000fc40000000009 */
[----:B------:R-:W-:Y:S01]  /*cbc0*/  FSEL R14, R217, RZ, P1 ;  /* 0x000000ffd90e7208 */ /* 0x000fe20000800000 */
[--C-:B------:R-:W-:Y:S01]  /*cbd0*/  FFMA.FTZ R25, R25, UR4, -R187.reuse ;  /* 0x0000000419197c23 */ /* 0x100fe200080108bb */
[----:B------:R-:W-:Y:S01]  /*cbe0*/  FSEL R15, R211, RZ, P3 ;  /* 0x000000ffd30f7208 */ /* 0x000fe20001800000 */
[--C-:B------:R-:W-:Y:S01]  /*cbf0*/  FFMA.FTZ R196, R196, UR4, -R187.reuse ;  /* 0x00000004c4c47c23 */ /* 0x100fe200080108bb */
[----:B---3--:R-:W-:Y:S01]  /*cc00*/  FMNMX.FTZ R210, R13, R210, !PT ;  /* 0x000000d20dd27209 */ /* 0x008fe20007810000 */
[--C-:B------:R-:W-:Y:S01]  /*cc10*/  FFMA.FTZ R13, R172, UR4, -R187.reuse ;  /* 0x00000004ac0d7c23 */ /* 0x100fe200080108bb */
[----:B------:R-:W-:Y:S01]  /*cc20*/  FSETP.NEU.FTZ.AND P1, PT, R209, -INF , PT ;  /* 0xff800000d100780b */ /* 0x000fe20003f3d000 */
[----:B------:R-:W-:Y:S01]  /*cc30*/  FADD.FTZ R12, R168, -R14 ;  /* 0x8000000ea80c7221 */ /* 0x000fe20000010000 */
[----:B------:R-:W-:Y:S01]  /*cc40*/  FSEL R192, R192, RZ, P3 ;  /* 0x000000ffc0c07208 */ /* 0x000fe20001800000 */
[----:B------:R-:W-:Y:S01]  /*cc50*/  FFMA.FTZ R172, R173, UR4, -R187 ;  /* 0x00000004adac7c23 */ /* 0x000fe200080108bb */
[----:B------:R-:W-:Y:S01]  /*cc60*/  FSEL R14, R209, RZ, P1 ;  /* 0x000000ffd10e7208 */ /* 0x000fe20000800000 */
[----:B------:R-:W-:Y:S01]  /*cc70*/  FADD.FTZ R15, R167, -R15 ;  /* 0x8000000fa70f7221 */ /* 0x000fe20000010000 */
[C---:B------:R-:W-:Y:S01]  /*cc80*/  FMUL.FTZ R167, R210.reuse, UR4 ;  /* 0x00000004d2a77c20 */ /* 0x040fe20008410000 */
[----:B------:R-:W-:Y:S01]  /*cc90*/  FSETP.NEU.FTZ.AND P2, PT, R210, -INF , PT ;  /* 0xff800000d200780b */ /* 0x000fe20003f5d000 */
[----:B------:R-:W-:Y:S01]  /*cca0*/  FFMA.FTZ R168, R24, UR4, -R187 ;  /* 0x0000000418a87c23 */ /* 0x000fe200080108bb */
[--C-:B------:R-:W-:Y:S01]  /*ccb0*/  FFMA.FTZ R184, R26, UR4, -R192.reuse ;  /* 0x000000041ab87c23 */ /* 0x100fe200080108c0 */
[----:B------:R-:W-:Y:S01]  /*ccc0*/  FFMA.FTZ R183, R27, UR4, -R192 ;  /* 0x000000041bb77c23 */ /* 0x000fe200080108c0 */
[----:B------:R-:W-:Y:S01]  /*ccd0*/  LOP3.LUT R4, R10, 0xffff, RZ, 0xc0, !PT ;  /* 0x0000ffff0a047812 */ /* 0x000fe200078ec0ff */
[----:B------:R-:W-:Y:S01]  /*cce0*/  MUFU.EX2 R173, R13 ;  /* 0x0000000d00ad7308 */ /* 0x000fe20000000800 */
[----:B------:R-:W-:Y:S01]  /*ccf0*/  FADD.FTZ R14, R165, -R14 ;  /* 0x8000000ea50e7221 */ /* 0x000fe20000010000 */
[--C-:B------:R-:W-:Y:S01]  /*cd00*/  FFMA.FTZ R186, R174, UR4, -R192.reuse ;  /* 0x00000004aeba7c23 */ /* 0x100fe200080108c0 */
[----:B------:R-:W-:Y:S01]  /*cd10*/  FSEL R167, R167, RZ, P2 ;  /* 0x000000ffa7a77208 */ /* 0x000fe20001000000 */
[----:B------:R-:W1:Y:S01]  /*cd20*/  MUFU.EX2 R172, R172 ;  /* 0x000000ac00ac7308 */ /* 0x000e620000000800 */
[----:B------:R-:W-:Y:S01]  /*cd30*/  FFMA.FTZ R185, R175, UR4, -R192 ;  /* 0x00000004afb97c23 */ /* 0x000fe200080108c0 */
[----:B------:R-:W-:Y:S01]  /*cd40*/  FMUL.FTZ R165, R209, UR4 ;  /* 0x00000004d1a57c20 */ /* 0x000fe20008410000 */
[----:B------:R-:W-:Y:S01]  /*cd50*/  LOP3.LUT R18, R10, 0xff, RZ, 0xc0, !PT ;  /* 0x000000ff0a127812 */ /* 0x000fe200078ec0ff */
[----:B------:R-:W-:Y:S01]  /*cd60*/  MUFU.EX2 R168, R168 ;  /* 0x000000a800a87308 */ /* 0x000fe20000000800 */
[----:B------:R-:W-:Y:S01]  /*cd70*/  SHF.R.U32.HI R4, RZ, 0x8, R4 ;  /* 0x00000008ff047819 */ /* 0x000fe20000011604 */
[--C-:B------:R-:W-:Y:S01]  /*cd80*/  FFMA.FTZ R182, R32, UR4, -R167.reuse ;  /* 0x0000000420b67c23 */ /* 0x100fe200080108a7 */
[----:B-----5:R-:W-:Y:S01]  /*cd90*/  LOP3.LUT R16, R16, 0xff, RZ, 0xc0, !PT ;  /* 0x000000ff10107812 */ /* 0x020fe200078ec0ff */
[----:B------:R-:W2:Y:S01]  /*cda0*/  MUFU.EX2 R174, R25 ;  /* 0x0000001900ae7308 */ /* 0x000ea20000000800 */
[----:B------:R-:W-:Y:S01]  /*cdb0*/  FFMA.FTZ R181, R33, UR4, -R167 ;  /* 0x0000000421b57c23 */ /* 0x000fe200080108a7 */
[----:B------:R-:W-:Y:S01]  /*cdc0*/  FSEL R165, R165, RZ, P1 ;  /* 0x000000ffa5a57208 */ /* 0x000fe20000800000 */
[----:B------:R-:W-:Y:S01]  /*cdd0*/  FMUL.FTZ R204, R12, UR4 ;  /* 0x000000040ccc7c20 */ /* 0x000fe20008410000 */
[----:B------:R-:W-:Y:S01]  /*cde0*/  MUFU.EX2 R184, R184 ;  /* 0x000000b800b87308 */ /* 0x000fe20000000800 */
[----:B------:R-:W-:Y:S01]  /*cdf0*/  PRMT R17, R10, 0x7632, R17 ;  /* 0x000076320a117816 */ /* 0x000fe20000000011 */
[----:B------:R-:W-:Y:S01]  /*ce00*/  FMUL.FTZ R15, R15, UR4 ;  /* 0x000000040f0f7c20 */ /* 0x000fe20008410000 */
[----:B------:R-:W-:Y:S01]  /*ce10*/  PRMT R4, R18, 0x5410, R4 ;  /* 0x0000541012047816 */ /* 0x000fe20000000004 */
[----:B------:R-:W3:Y:S01]  /*ce20*/  MUFU.EX2 R183, R183 ;  /* 0x000000b700b77308 */ /* 0x000ee20000000800 */
[----:B------:R-:W-:Y:S01]  /*ce30*/  LEA R205, R16, R16, 0x10 ;  /* 0x0000001010cd7211 */ /* 0x000fe200078e80ff */
[--C-:B------:R-:W-:Y:S01]  /*ce40*/  FFMA.FTZ R191, R34, UR4, -R165.reuse ;  /* 0x0000000422bf7c23 */ /* 0x100fe200080108a5 */
[----:B------:R-:W-:Y:S01]  /*ce50*/  PRMT R7, R7, 0x5410, R20 ;  /* 0x0000541007077816 */ /* 0x000fe20000000014 */
[----:B------:R-:W-:Y:S01]  /*ce60*/  MUFU.EX2 R186, R186 ;  /* 0x000000ba00ba7308 */ /* 0x000fe20000000800 */
[----:B------:R-:W-:Y:S01]  /*ce70*/  SHF.R.U32.HI R10, RZ, 0x18, R10 ;  /* 0x00000018ff0a7819 */ /* 0x000fe2000001160a */
[--C-:B------:R-:W-:Y:S01]  /*ce80*/  FFMA.FTZ R189, R30, UR4, -R165.reuse ;  /* 0x000000041ebd7c23 */ /* 0x100fe200080108a5 */
[----:B------:R-:W-:Y:S01]  /*ce90*/  LOP3.LUT R17, R17, 0xff, RZ, 0xc0, !PT ;  /* 0x000000ff11117812 */ /* 0x000fe200078ec0ff */
[----:B------:R-:W4:Y:S01]  /*cea0*/  MUFU.EX2 R185, R185 ;  /* 0x000000b900b97308 */ /* 0x000f220000000800 */
[--C-:B------:R-:W-:Y:S01]  /*ceb0*/  FFMA.FTZ R188, R31, UR4, -R165.reuse ;  /* 0x000000041fbc7c23 */ /* 0x100fe200080108a5 */
[----:B------:R-:W-:Y:S01]  /*cec0*/  FFMA.FTZ R190, R35, UR4, -R165 ;  /* 0x0000000423be7c23 */ /* 0x000fe200080108a5 */
[----:B------:R-:W-:Y:S01]  /*ced0*/  LOP3.LUT R7, R7, 0xff00ff, RZ, 0xc0, !PT ;  /* 0x00ff00ff07077812 */ /* 0x000fe200078ec0ff */
[----:B------:R-:W-:Y:S01]  /*cee0*/  MUFU.EX2 R182, R182 ;  /* 0x000000b600b67308 */ /* 0x000fe20000000800 */
[--C-:B------:R-:W-:Y:S01]  /*cef0*/  HSET2.LE.AND R4, R4, R205.reuse, PT ;  /* 0x000000cd04047233 */ /* 0x100fe20003803000 */
[----:B------:R-:W-:Y:S01]  /*cf00*/  FMUL.FTZ R14, R14, UR4 ;  /* 0x000000040e0e7c20 */ /* 0x000fe20008410000 */
[----:B-1----:R-:W-:Y:S01]  /*cf10*/  F2FP.F16.F32.PACK_AB R20, R172, R173 ;  /* 0x000000adac14723e */ /* 0x002fe200000000ff */
[----:B------:R-:W-:Y:S01]  /*cf20*/  MUFU.EX2 R181, R181 ;  /* 0x000000b500b57308 */ /* 0x000fe20000000800 */
[----:B------:R-:W-:Y:S01]  /*cf30*/  PRMT R10, R17, 0x5410, R10 ;  /* 0x00005410110a7816 */ /* 0x000fe2000000000a */
[--C-:B------:R-:W-:Y:S01]  /*cf40*/  FFMA.FTZ R180, R28, UR4, -R167.reuse ;  /* 0x000000041cb47c23 */ /* 0x100fe200080108a7 */
[----:B------:R-:W-:Y:S01]  /*cf50*/  FSEL R13, R210, RZ, P2 ;  /* 0x000000ffd20d7208 */ /* 0x000fe20001000000 */
[----:B------:R-:W-:Y:S01]  /*cf60*/  MUFU.EX2 R191, R191 ;  /* 0x000000bf00bf7308 */ /* 0x000fe20000000800 */
[C---:B------:R-:W-:Y:S01]  /*cf70*/  PRMT R19, R22.reuse, 0x7773, RZ ;  /* 0x0000777316137816 */ /* 0x040fe200000000ff */
[----:B------:R-:W-:Y:S01]  /*cf80*/  FFMA.FTZ R175, R29, UR4, -R167 ;  /* 0x000000041daf7c23 */ /* 0x000fe200080108a7 */
[----:B------:R-:W-:Y:S01]  /*cf90*/  PRMT R11, R22, 0x7772, RZ ;  /* 0x00007772160b7816 */ /* 0x000fe200000000ff */
[----:B------:R-:W-:Y:S01]  /*cfa0*/  MUFU.EX2 R189, R189 ;  /* 0x000000bd00bd7308 */ /* 0x000fe20000000800 */
[--C-:B------:R-:W-:Y:S01]  /*cfb0*/  HSET2.LE.AND R6, R6, R205.reuse, PT ;  /* 0x000000cd06067233 */ /* 0x100fe20003803000 */
[----:B------:R-:W-:Y:S01]  /*cfc0*/  FADD.FTZ R13, R166, -R13 ;  /* 0x8000000da60d7221 */ /* 0x000fe20000010000 */
[--C-:B------:R-:W-:Y:S01]  /*cfd0*/  HSET2.LE.AND R7, R7, R205.reuse, PT ;  /* 0x000000cd07077233 */ /* 0x100fe20003803000 */
[----:B------:R-:W-:Y:S01]  /*cfe0*/  MUFU.EX2 R188, R188 ;  /* 0x000000bc00bc7308 */ /* 0x000fe20000000800 */
[----:B--2---:R-:W-:Y:S01]  /*cff0*/  F2FP.F16.F32.PACK_AB R17, R174, R168 ;  /* 0x000000a8ae11723e */ /* 0x004fe200000000ff */
[----:B------:R-:W-:Y:S01]  /*d000*/  FMUL.FTZ R13, R13, UR4 ;  /* 0x000000040d0d7c20 */ /* 0x000fe20008410000 */
[----:B---3--:R-:W-:Y:S01]  /*d010*/  F2FP.F16.F32.PACK_AB R16, R183, R184 ;  /* 0x000000b8b710723e */ /* 0x008fe200000000ff */
[----:B------:R-:W-:Y:S01]  /*d020*/  MUFU.EX2 R190, R190 ;  /* 0x000000be00be7308 */ /* 0x000fe20000000800 */
[----:B------:R-:W-:Y:S01]  /*d030*/  LOP3.LUT R4, R20, R4, RZ, 0xc0, !PT ;  /* 0x0000000414047212 */ /* 0x000fe200078ec0ff */
[----:B------:R-:W-:Y:S01]  /*d040*/  LDSM.16.MT88.4 R24, [R208+0xb000] ;  /* 0x00b00000d018783b */ /* 0x000fe20000004200 */
[--C-:B------:R-:W-:Y:S01]  /*d050*/  HSET2.LE.AND R20, R5, R205.reuse, PT ;  /* 0x000000cd05147233 */ /* 0x100fe20003803000 */
[----:B------:R-:W1:Y:S01]  /*d060*/  MUFU.EX2 R194, R13 ;  /* 0x0000000d00c27308 */ /* 0x000e620000000800 */
[--C-:B------:R-:W-:Y:S01]  /*d070*/  HSET2.LE.AND R5, R10, R205.reuse, PT ;  /* 0x000000cd0a057233 */ /* 0x100fe20003803000 */
[----:B------:R-:W-:Y:S01]  /*d080*/  FFMA.FTZ R164, R164, UR4, -R167 ;  /* 0x00000004a4a47c23 */ /* 0x000fe200080108a7 */
[----:B----4-:R-:W-:Y:S01]  /*d090*/  F2FP.F16.F32.PACK_AB R12, R185, R186 ;  /* 0x000000bab90c723e */ /* 0x010fe200000000ff */
[----:B------:R-:W2:Y:S01]  /*d0a0*/  MUFU.EX2 R195, R15 ;  /* 0x0000000f00c37308 */ /* 0x000ea20000000800 */
[----:B------:R-:W-:Y:S01]  /*d0b0*/  PRMT R11, R11, 0x5410, R19 ;  /* 0x000054100b0b7816 */ /* 0x000fe20000000013 */
[----:B------:R-:W-:Y:S01]  /*d0c0*/  FFMA.FTZ R245, R244, UR4, -R167 ;  /* 0x00000004f4f57c23 */ /* 0x000fe200080108a7 */
[----:B------:R-:W-:Y:S01]  /*d0d0*/  LOP3.LUT R6, R17, R6, RZ, 0xc0, !PT ;  /* 0x0000000611067212 */ /* 0x000fe200078ec0ff */
[----:B------:R-:W3:Y:S01]  /*d0e0*/  MUFU.EX2 R193, R14 ;  /* 0x0000000e00c17308 */ /* 0x000ee20000000800 */
[----:B------:R-:W-:Y:S01]  /*d0f0*/  LOP3.LUT R7, R16, R7, RZ, 0xc0, !PT ;  /* 0x0000000710077212 */ /* 0x000fe200078ec0ff */
[----:B------:R-:W-:Y:S01]  /*d100*/  FFMA.FTZ R244, R207, UR4, -R165 ;  /* 0x00000004cff47c23 */ /* 0x000fe200080108a5 */
[----:B------:R-:W4:Y:S01]  /*d110*/  LDSM.16.MT88.4 R16, [R208+0xa000] ;  /* 0x00a00000d010783b */ /* 0x000f220000004200 */
[----:B------:R-:W-:Y:S01]  /*d120*/  MOV R220, 0x20 ;  /* 0x0000002000dc7802 */ /* 0x000fe20000000f00 */
[----:B------:R-:W-:Y:S01]  /*d130*/  MUFU.EX2 R180, R180 ;  /* 0x000000b400b47308 */ /* 0x000fe20000000800 */
[----:B------:R-:W-:Y:S01]  /*d140*/  LOP3.LUT R5, R12, R5, RZ, 0xc0, !PT ;  /* 0x000000050c057212 */ /* 0x000fe200078ec0ff */
[----:B-1----:R-:W-:Y:S01]  /*d150*/  FMUL.FTZ R156, R156, R194 ;  /* 0x000000c29c9c7220 */ /* 0x002fe20000410000 */
[--C-:B------:R-:W-:Y:S01]  /*d160*/  HSET2.LE.AND R8, R8, R205.reuse, PT ;  /* 0x000000cd08087233 */ /* 0x100fe20003803000 */
[----:B------:R-:W-:Y:S01]  /*d170*/  MUFU.EX2 R175, R175 ;  /* 0x000000af00af7308 */ /* 0x000fe20000000800 */
[----:B------:R-:W-:Y:S01]  /*d180*/  LOP3.LUT R11, R11, 0xff00ff, RZ, 0xc0, !PT ;  /* 0x00ff00ff0b0b7812 */ /* 0x000fe200078ec0ff */
[-C--:B--2---:R-:W-:Y:S01]  /*d190*/  FMUL.FTZ R162, R162, R195.reuse ;  /* 0x000000c3a2a27220 */ /* 0x084fe20000410000 */
[----:B------:R-:W-:Y:S01]  /*d1a0*/  F2FP.F16.F32.PACK_AB R12, R181, R182 ;  /* 0x000000b6b50c723e */ /* 0x000fe200000000ff */
[----:B------:R-:W1:Y:S01]  /*d1b0*/  MUFU.EX2 R204, R204 ;  /* 0x000000cc00cc7308 */ /* 0x000e620000000800 */
[----:B------:R-:W-:Y:S01]  /*d1c0*/  SEL R220, R220, 0xffffffe0, !P0 ;  /* 0xffffffe0dcdc7807 */ /* 0x000fe20004000000 */
[----:B------:R-:W-:Y:S01]  /*d1d0*/  FMUL.FTZ R163, R163, R195 ;  /* 0x000000c3a3a37220 */ /* 0x000fe20000410000 */
[----:B------:R-:W-:Y:S01]  /*d1e0*/  LOP3.LUT R8, R12, R8, RZ, 0xc0, !PT ;  /* 0x000000080c087212 */ /* 0x000fe200078ec0ff */
[-C--:B------:R-:W-:Y:S01]  /*d1f0*/  FMUL.FTZ R157, R157, R194.reuse ;  /* 0x000000c29d9d7220 */ /* 0x080fe20000410000 */
[--C-:B------:R-:W-:Y:S01]  /*d200*/  HSET2.LE.AND R11, R11, R205.reuse, PT ;  /* 0x000000cd0b0b7233 */ /* 0x100fe20003803000 */
[----:B---3--:R-:W-:Y:S01]  /*d210*/  FMUL.FTZ R158, R158, R193 ;  /* 0x000000c19e9e7220 */ /* 0x008fe20000410000 */
[----:B------:R-:W-:Y:S01]  /*d220*/  F2FP.F16.F32.PACK_AB R13, R188, R189 ;  /* 0x000000bdbc0d723e */ /* 0x000fe200000000ff */
[----:B------:R-:W-:Y:S01]  /*d230*/  FMUL.FTZ R159, R159, R193 ;  /* 0x000000c19f9f7220 */ /* 0x000fe20000410000 */
[----:B------:R-:W-:Y:S01]  /*d240*/  HSET2.LE.AND R9, R9, R205, PT ;  /* 0x000000cd09097233 */ /* 0x000fe20003803000 */
[-C--:B------:R-:W-:Y:S01]  /*d250*/  FMUL.FTZ R152, R152, R194.reuse ;  /* 0x000000c298987220 */ /* 0x080fe20000410000 */
[----:B------:R-:W-:Y:S01]  /*d260*/  F2FP.F16.F32.PACK_AB R12, R190, R191 ;  /* 0x000000bfbe0c723e */ /* 0x000fe200000000ff */
[----:B------:R-:W-:Y:S01]  /*d270*/  FMUL.FTZ R153, R153, R194 ;  /* 0x000000c299997220 */ /* 0x000fe20000410000 */
[----:B------:R-:W-:Y:S01]  /*d280*/  IADD3 R166, PT, PT, R208, R220, RZ ;  /* 0x000000dcd0a67210 */ /* 0x000fe20007ffe0ff */
[-C--:B-1----:R-:W-:Y:S01]  /*d290*/  FMUL.FTZ R160, R160, R204.reuse ;  /* 0x000000cca0a07220 */ /* 0x082fe20000410000 */
[----:B------:R-:W-:Y:S01]  /*d2a0*/  LOP3.LUT R11, R13, R11, RZ, 0xc0, !PT ;  /* 0x0000000b0d0b7212 */ /* 0x000fe200078ec0ff */
[----:B------:R-:W-:Y:S01]  /*d2b0*/  FMUL.FTZ R161, R161, R204 ;  /* 0x000000cca1a17220 */ /* 0x000fe20000410000 */
[----:B------:R-:W-:Y:S01]  /*d2c0*/  LOP3.LUT R9, R12, R9, RZ, 0xc0, !PT ;  /* 0x000000090c097212 */ /* 0x000fe200078ec0ff */
[-C--:B------:R-:W-:Y:S01]  /*d2d0*/  FMUL.FTZ R154, R154, R193.reuse ;  /* 0x000000c19a9a7220 */ /* 0x080fe20000410000 */
[----:B------:R-:W1:Y:S01]  /*d2e0*/  LDSM.16.MT88.4 R12, [R166+0xa000] ;  /* 0x00a00000a60c783b */ /* 0x000e620000004200 */
[----:B------:R-:W-:Y:S01]  /*d2f0*/  F2FP.F16.F32.PACK_AB R10, R175, R180 ;  /* 0x000000b4af0a723e */ /* 0x000fe200000000ff */
[----:B------:R-:W-:Y:S01]  /*d300*/  FMUL.FTZ R155, R155, R193 ;  /* 0x000000c19b9b7220 */ /* 0x000fe20000410000 */
[-C--:B------:R-:W-:Y:S01]  /*d310*/  FMUL.FTZ R148, R148, R204.reuse ;  /* 0x000000cc94947220 */ /* 0x080fe20000410000 */
[----:B------:R-:W-:Y:S01]  /*d320*/  FMUL.FTZ R149, R149, R204 ;  /* 0x000000cc95957220 */ /* 0x000fe20000410000 */
[----:B------:R-:W-:Y:S01]  /*d330*/  LOP3.LUT R10, R10, R20, RZ, 0xc0, !PT ;  /* 0x000000140a0a7212 */ /* 0x000fe200078ec0ff */
[-C--:B------:R-:W-:Y:S01]  /*d340*/  FMUL.FTZ R150, R150, R195.reuse ;  /* 0x000000c396967220 */ /* 0x080fe20000410000 */
[-C--:B------:R-:W-:Y:S01]  /*d350*/  FMUL.FTZ R151, R151, R195.reuse ;  /* 0x000000c397977220 */ /* 0x080fe20000410000 */
[-C--:B------:R-:W-:Y:S01]  /*d360*/  FMUL.FTZ R36, R36, R204.reuse ;  /* 0x000000cc24247220 */ /* 0x080fe20000410000 */
[----:B------:R-:W-:Y:S01]  /*d370*/  FMUL.FTZ R37, R37, R204 ;  /* 0x000000cc25257220 */ /* 0x000fe20000410000 */
[-C--:B------:R-:W-:Y:S01]  /*d380*/  FMUL.FTZ R38, R38, R195.reuse ;  /* 0x000000c326267220 */ /* 0x080fe20000410000 */
[-C--:B----4-:R-:W-:Y:S01]  /*d390*/  HMMA.16816.F32 R160, R4, R16.reuse, R160 ;  /* 0x0000001004a0723c */ /* 0x090fe200000018a0 */
[----:B------:R-:W-:Y:S01]  /*d3a0*/  FMUL.FTZ R39, R39, R195 ;  /* 0x000000c327277220 */ /* 0x000fe20000410000 */
[-C--:B------:R-:W-:Y:S01]  /*d3b0*/  FMUL.FTZ R40, R40, R194.reuse ;  /* 0x000000c228287220 */ /* 0x080fe20000410000 */
[-C--:B------:R-:W-:Y:S01]  /*d3c0*/  FMUL.FTZ R41, R41, R194.reuse ;  /* 0x000000c229297220 */ /* 0x080fe20000410000 */
[-C--:B------:R-:W-:Y:S01]  /*d3d0*/  FMUL.FTZ R42, R42, R193.reuse ;  /* 0x000000c12a2a7220 */ /* 0x080fe20000410000 */
[-C--:B------:R-:W-:Y:S01]  /*d3e0*/  FMUL.FTZ R43, R43, R193.reuse ;  /* 0x000000c12b2b7220 */ /* 0x080fe20000410000 */
[-C--:B------:R-:W-:Y:S01]  /*d3f0*/  FMUL.FTZ R44, R44, R194.reuse ;  /* 0x000000c22c2c7220 */ /* 0x080fe20000410000 */
[----:B------:R-:W-:Y:S01]  /*d400*/  FMUL.FTZ R45, R45, R194 ;  /* 0x000000c22d2d7220 */ /* 0x000fe20000410000 */
[C---:B------:R-:W-:Y:S01]  /*d410*/  HMMA.16816.F32 R156, R8.reuse, R16, R156 ;  /* 0x00000010089c723c */ /* 0x040fe2000000189c */
[----:B------:R-:W-:Y:S01]  /*d420*/  IADD3 R16, PT, PT, R208, 0xa000, RZ ;  /* 0x0000a000d0107810 */ /* 0x000fe20007ffe0ff */
[-C--:B------:R-:W-:Y:S01]  /*d430*/  FMUL.FTZ R46, R46, R193.reuse ;  /* 0x000000c12e2e7220 */ /* 0x080fe20000410000 */
[----:B------:R-:W-:Y:S01]  /*d440*/  FMUL.FTZ R47, R47, R193 ;  /* 0x000000c12f2f7220 */ /* 0x000fe20000410000 */
[-C--:B------:R-:W-:Y:S01]  /*d450*/  FMUL.FTZ R48, R48, R204.reuse ;  /* 0x000000cc30307220 */ /* 0x080fe20000410000 */
[----:B------:R-:W-:Y:S01]  /*d460*/  @P6 IADD3 R215, PT, PT, R16, -0x40, RZ ;  /* 0xffffffc010d76810 */ /* 0x000fe20007ffe0ff */
        /* <DEDUP_REMOVED lines=64> */
[----:B------:R-:W-:Y:S01]  /*d870*/  IMAD.WIDE.U32 R248, R248, -0x2daee0ad, RZ ;  /* 0xd2511f53f8f87825 */ /* 0x000fe200078e00ff */
[C---:B--2---:R-:W-:Y:S03]  /*d880*/  HMMA.16816.F32 R56, R8.reuse, R28, R56 ;  /* 0x0000001c0838723c */ /* 0x044fe60000001838 */
[-C--:B------:R-:W-:Y:S01]  /*d890*/  FMUL.FTZ R116, R116, R204.reuse ;  /* 0x000000cc74747220 */ /* 0x080fe20000410000 */
[-C--:B------:R-:W-:Y:S01]  /*d8a0*/  FMUL.FTZ R117, R117, R204.reuse ;  /* 0x000000cc75757220 */ /* 0x080fe20000410000 */
[-C--:B------:R-:W-:Y:S01]  /*d8b0*/  FMUL.FTZ R118, R118, R195.reuse ;  /* 0x000000c376767220 */ /* 0x080fe20000410000 */
[-C--:B------:R-:W-:Y:S01]  /*d8c0*/  FMUL.FTZ R119, R119, R195.reuse ;  /* 0x000000c377777220 */ /* 0x080fe20000410000 */
[----:B------:R-:W-:Y:S01]  /*d8d0*/  PRMT R247, R248, 0x7772, RZ ;  /* 0x00007772f8f77816 */ /* 0x000fe200000000ff */
        /* <DEDUP_REMOVED lines=51> */
[----:B------:R-:W-:Y:S01]  /*dc10*/  FFMA.FTZ R219, R219, UR4, -R165 ;  /* 0x00000004dbdb7c23 */ /* 0x000fe200080108a5 */
[----:B------:R-:W-:Y:S01]  /*dc20*/  MUFU.EX2 R245, R245 ;  /* 0x000000f500f57308 */ /* 0x000fe20000000800 */
[----:B------:R-:W-:Y:S01]  /*dc30*/  FFMA.FTZ R200, R200, UR4, -R187 ;  /* 0x00000004c8c87c23 */ /* 0x000fe200080108bb */
[--C-:B------:R-:W-:Y:S01]  /*dc40*/  FFMA.FTZ R198, R198, UR4, -R192.reuse ;  /* 0x00000004c6c67c23 */ /* 0x100fe200080108c0 */
[--C-:B------:R-:W-:Y:S01]  /*dc50*/  FFMA.FTZ R199, R199, UR4, -R192.reuse ;  /* 0x00000004c7c77c23 */ /* 0x100fe200080108c0 */
[----:B------:R-:W-:Y:S01]  /*dc60*/  MUFU.EX2 R244, R244 ;  /* 0x000000f400f47308 */ /* 0x000fe20000000800 */
[----:B------:R-:W-:Y:S01]  /*dc70*/  FFMA.FTZ R202, R202, UR4, -R192 ;  /* 0x00000004caca7c23 */ /* 0x000fe200080108c0 */
[C---:B-1----:R-:W-:Y:S01]  /*dc80*/  HMMA.16816.F32 R120, R8.reuse, R12, R120 ;  /* 0x0000000c0878723c */ /* 0x042fe20000001878 */
[----:B------:R-:W-:Y:S01]  /*dc90*/  FFMA.FTZ R173, R231, R204, R173 ;  /* 0x000000cce7ad7223 */ /* 0x000fe200000100ad */
[----:B------:R-:W-:Y:S01]  /*dca0*/  MUFU.EX2 R219, R219 ;  /* 0x000000db00db7308 */ /* 0x000fe20000000800 */
[----:B------:R-:W-:Y:S01]  /*dcb0*/  FFMA.FTZ R186, R230, R195, R186 ;  /* 0x000000c3e6ba7223 */ /* 0x000fe200000100ba */
[----:B------:R-:W-:Y:S01]  /*dcc0*/  FFMA.FTZ R182, R229, R194, R182 ;  /* 0x000000c2e5b67223 */ /* 0x000fe200000100b6 */
[----:B------:R-:W-:Y:S01]  /*dcd0*/  FFMA.FTZ R191, R228, R193, R191 ;  /* 0x000000c1e4bf7223 */ /* 0x000fe200000100bf */
[----:B------:R-:W-:Y:S01]  /*dce0*/  MUFU.EX2 R198, R198 ;  /* 0x000000c600c67308 */ /* 0x000fe20000000800 */
[----:B------:R-:W-:Y:S01]  /*dcf0*/  FADD.FTZ R173, R172, R173 ;  /* 0x000000adacad7221 */ /* 0x000fe20000010000 */
[C---:B------:R-:W-:Y:S01]  /*dd00*/  HMMA.16816.F32 R124, R8.reuse, R14, R124 ;  /* 0x0000000e087c723c */ /* 0x040fe2000000187c */
[----:B------:R-:W-:Y:S01]  /*dd10*/  FADD.FTZ R186, R185, R186 ;  /* 0x000000bab9ba7221 */ /* 0x000fe20000010000 */
[----:B------:R-:W1:Y:S01]  /*dd20*/  MUFU.EX2 R200, R200 ;  /* 0x000000c800c87308 */ /* 0x000e620000000800 */
        /* <DEDUP_REMOVED lines=11> */
[----:B------:R-:W-:-:S02]  /*dde0*/  MOV R168, R217 ;  /* 0x000000d900a87202 */ /* 0x000fc40000000f00 */
[----:B------:R-:W-:Y:S01]  /*ddf0*/  HMMA.16816.F32 R136, R8, R34, R136 ;  /* 0x000000220888723c */ /* 0x000fe20000001888 */
[----:B------:R-:W-:Y:S01]  /*de00*/  MOV R10, R248 ;  /* 0x000000f8000a7202 */ /* 0x000fe20000000f00 */
[----:B-1----:R-:W-:Y:S01]  /*de10*/  FADD.FTZ R173, R200, R173 ;  /* 0x000000adc8ad7221 */ /* 0x002fe20000010000 */
[----:B------:R-:W-:Y:S02]  /*de20*/  PRMT R8, R248, 0x7771, RZ ;  /* 0x00007771f8087816 */ /* 0x000fe400000000ff */
[----:B------:R-:W-:Y:S02]  /*de30*/  LOP3.LUT R11, R10, 0xff, RZ, 0xc0, !PT ;  /* 0x000000ff0a0b7812 */ /* 0x000fe400078ec0ff */
[----:B------:R-:W-:Y:S01]  /*de40*/  LOP3.LUT R10, R246, UR8, R249, 0x96, !PT ;  /* 0x00000008f60a7c12 */ /* 0x000fe2000f8e96f9 */
[----:B------:R-:W-:Y:S01]  /*de50*/  HMMA.16816.F32 R116, R4, R12, R116 ;  /* 0x0000000c0474723c */ /* 0x000fe20000001874 */
[----:B------:R-:W-:Y:S01]  /*de60*/  PRMT R9, R248, 0x7773, RZ ;  /* 0x00007773f8097816 */ /* 0x000fe200000000ff */
[----:B------:R-:W-:Y:S01]  /*de70*/  FFMA.FTZ R13, R243, UR4, -R167 ;  /* 0x00000004f30d7c23 */ /* 0x000fe200080108a7 */
[----:B------:R-:W-:Y:S01]  /*de80*/  LOP3.LUT R12, R10, 0xffff, RZ, 0xc0, !PT ;  /* 0x0000ffff0a0c7812 */ /* 0x000fe200078ec0ff */
[----:B------:R-:W1:Y:S01]  /*de90*/  MUFU.EX2 R243, R164 ;  /* 0x000000a400f37308 */ /* 0x000e620000000800 */
[----:B------:R-:W-:-:S02]  /*dea0*/  PRMT R246, R11, 0x5410, R8 ;  /* 0x000054100bf67816 */ /* 0x000fc40000000008 */
[----:B------:R-:W-:Y:S01]  /*deb0*/  PRMT R247, R247, 0x5410, R9 ;  /* 0x00005410f7f77816 */ /* 0x000fe20000000009 */
[C---:B------:R-:W-:Y:S01]  /*dec0*/  HMMA.16816.F32 R52, R4.reuse, R28, R52 ;  /* 0x0000001c0434723c */ /* 0x040fe20000001834 */
[C---:B------:R-:W-:Y:S02]  /*ded0*/  PRMT R11, R10.reuse, 0x7632, R11 ;  /* 0x000076320a0b7816 */ /* 0x040fe4000000000b */
[----:B------:R-:W-:Y:S02]  /*dee0*/  LOP3.LUT R9, R10, 0xff, RZ, 0xc0, !PT ;  /* 0x000000ff0a097812 */ /* 0x000fe400078ec0ff */
[----:B------:R-:W-:Y:S02]  /*def0*/  SHF.R.U32.HI R12, RZ, 0x8, R12 ;  /* 0x00000008ff0c7819 */ /* 0x000fe4000001160c */
[----:B------:R-:W-:Y:S01]  /*df00*/  SHF.R.U32.HI R8, RZ, 0x18, R10 ;  /* 0x00000018ff087819 */ /* 0x000fe2000001160a */
[C---:B------:R-:W-:Y:S01]  /*df10*/  HMMA.16816.F32 R64, R4.reuse, R30, R64 ;  /* 0x0000001e0440723c */ /* 0x040fe20000001840 */
[----:B------:R-:W-:Y:S01]  /*df20*/  LOP3.LUT R10, R11, 0xff, RZ, 0xc0, !PT ;  /* 0x000000ff0b0a7812 */ /* 0x000fe200078ec0ff */
[--C-:B------:R-:W-:Y:S01]  /*df30*/  FFMA.FTZ R11, R233, UR4, -R165.reuse ;  /* 0x00000004e90b7c23 */ /* 0x100fe200080108a5 */
[----:B------:R-:W-:Y:S01]  /*df40*/  PRMT R9, R9, 0x5410, R12 ;  /* 0x0000541009097816 */ /* 0x000fe2000000000c */
[----:B------:R-:W-:Y:S01]  /*df50*/  FFMA.FTZ R12, R222, UR4, -R165 ;  /* 0x00000004de0c7c23 */ /* 0x000fe200080108a5 */
[----:B------:R-:W-:Y:S01]  /*df60*/  PRMT R8, R10, 0x5410, R8 ;  /* 0x000054100a087816 */ /* 0x000fe20000000008 */
[----:B------:R-:W-:Y:S01]  /*df70*/  FFMA.FTZ R10, R242, UR4, -R167 ;  /* 0x00000004f20a7c23 */ /* 0x000fe200080108a7 */
[----:B------:R-:W2:Y:S01]  /*df80*/  MUFU.EX2 R233, R13 ;  /* 0x0000000d00e97308 */ /* 0x000ea20000000800 */
[--C-:B------:R-:W-:Y:S01]  /*df90*/  HSET2.LE.AND R9, R9, R205.reuse, PT ;  /* 0x000000cd09097233 */ /* 0x100fe20003803000 */
[C---:B------:R-:W-:Y:S01]  /*dfa0*/  HMMA.16816.F32 R68, R4.reuse, R20, R68 ;  /* 0x000000140444723c */ /* 0x040fe20000001844 */
[----:B------:R-:W-:Y:S01]  /*dfb0*/  HSET2.LE.AND R8, R8, R205, PT ;  /* 0x000000cd08087233 */ /* 0x000fe20003803000 */
[----:B------:R-:W3:Y:S01]  /*dfc0*/  MUFU.EX2 R222, R11 ;  /* 0x0000000b00de7308 */ /* 0x000ee20000000800 */
[----:B------:R-:W-:Y:S01]  /*dfd0*/  LDSM.16.MT88.4 R28, [R166+0xb800] ;  /* 0x00b80000a61c783b */ /* 0x000fe20000004200 */
[----:B------:R-:W-:Y:S01]  /*dfe0*/  LOP3.LUT R247, R247, 0xff00ff, RZ, 0xc0, !PT ;  /* 0x00ff00fff7f77812 */ /* 0x000fe200078ec0ff */
[----:B-1----:R-:W-:Y:S01]  /*dff0*/  FADD.FTZ R182, R243, R182 ;  /* 0x000000b6f3b67221 */ /* 0x002fe20000010000 */
[----:B------:R-:W1:Y:S02]  /*e000*/  MUFU.EX2 R242, R12 ;  /* 0x0000000c00f27308 */ /* 0x000e640000000800 */
[----:B------:R-:W-:Y:S01]  /*e010*/  HMMA.16816.F32 R80, R4, R22, R80 ;  /* 0x000000160450723c */ /* 0x000fe20000001850 */
[----:B------:R-:W-:Y:S01]  /*e020*/  LDSM.16.MT88.4 R20, [R215+0x1800] ;  /* 0x00180000d714783b */ /* 0x000fe20000004200 */
[----:B------:R-:W4:Y:S01]  /*e030*/  MUFU.EX2 R207, R10 ;  /* 0x0000000a00cf7308 */ /* 0x000f220000000800 */
[C---:B--2---:R-:W-:Y:S01]  /*e040*/  F2FP.F16.F32.PACK_AB R164, R233.reuse, R243 ;  /* 0x000000f3e9a4723e */ /* 0x044fe200000000ff */
[----:B------:R-:W-:-:S04]  /*e050*/  FADD.FTZ R182, R233, R182 ;  /* 0x000000b6e9b67221 */ /* 0x000fc80000010000 */
[----:B------:R-:W-:Y:S01]  /*e060*/  HMMA.16816.F32 R84, R4, R24, R84 ;  /* 0x000000180454723c */ /* 0x000fe20000001854 */
[----:B------:R-:W-:Y:S01]  /*e070*/  LOP3.LUT R164, R164, R9, RZ, 0xc0, !PT ;  /* 0x00000009a4a47212 */ /* 0x000fe200078ec0ff */
[----:B---3--:R-:W-:Y:S01]  /*e080*/  FADD.FTZ R191, R222, R191 ;  /* 0x000000bfdebf7221 */ /* 0x008fe20000010000 */
[----:B-1----:R-:W-:-:S03]  /*e090*/  F2FP.F16.F32.PACK_AB R165, R242, R222 ;  /* 0x000000def2a5723e */ /* 0x002fc600000000ff */
[----:B------:R-:W-:Y:S02]  /*e0a0*/  FADD.FTZ R191, R242, R191 ;  /* 0x000000bff2bf7221 */ /* 0x000fe40000010000 */
[C---:B------:R-:W-:Y:S01]  /*e0b0*/  HMMA.16816.F32 R96, R4.reuse, R26, R96 ;  /* 0x0000001a0460723c */ /* 0x040fe20000001860 */
[----:B------:R-:W-:Y:S01]  /*e0c0*/  LOP3.LUT R165, R165, R8, RZ, 0xc0, !PT ;  /* 0x00000008a5a57212 */ /* 0x000fe200078ec0ff */
[----:B------:R1:W-:Y:S01]  /*e0d0*/  LDSM.16.MT88.4 R24, [R215+0x800] ;  /* 0x00080000d718783b */ /* 0x0003e20000004200 */
[----:B----4-:R-:W-:Y:S01]  /*e0e0*/  F2FP.F16.F32.PACK_AB R167, R245, R207 ;  /* 0x000000cff5a7723e */ /* 0x010fe200000000ff */
[----:B------:R-:W-:Y:S01]  /*e0f0*/  FADD.FTZ R182, R207, R182 ;  /* 0x000000b6cfb67221 */ /* 0x000fe20000010000 */
[----:B------:R-:W-:Y:S01]  /*e100*/  FADD.FTZ R191, R244, R191 ;  /* 0x000000bff4bf7221 */ /* 0x000fe20000010000 */
[----:B------:R-:W-:Y:S02]  /*e110*/  LDSM.16.MT88.4 R8, [R208+0xb800] ;  /* 0x00b80000d008783b */ /* 0x000fe40000004200 */
[----:B------:R-:W-:Y:S01]  /*e120*/  HMMA.16816.F32 R100, R4, R16, R100 ;  /* 0x000000100464723c */ /* 0x000fe20000001864 */
[----:B------:R-:W-:Y:S01]  /*e130*/  FADD.FTZ R229, R245, R182 ;  /* 0x000000b6f5e57221 */ /* 0x000fe20000010000 */
[----:B------:R-:W-:-:S06]  /*e140*/  FADD.FTZ R228, R219, R191 ;  /* 0x000000bfdbe47221 */ /* 0x000fcc0000010000 */
[C---:B------:R-:W-:Y:S01]  /*e150*/  HMMA.16816.F32 R112, R4.reuse, R18, R112 ;  /* 0x000000120470723c */ /* 0x040fe20000001870 */
[----:B------:R-:W2:Y:S07]  /*e160*/  LDSM.16.MT88.4 R16, [R208+0xa800] ;  /* 0x00a80000d010783b */ /* 0x000eae0000004200 */
[----:B------:R-:W-:Y:S01]  /*e170*/  HMMA.16816.F32 R144, R4, R14, R144 ;  /* 0x0000000e0490723c */ /* 0x000fe20000001890 */
[----:B------:R-:W-:Y:S01]  /*e180*/  LDSM.16.MT88.4 R12, [R220+0x800] ;  /* 0x00080000dc0c783b */ /* 0x000fe20000004200 */
[----:B-1----:R-:W-:-:S06]  /*e190*/  F2FP.F16.F32.PACK_AB R215, R219, R244 ;  /* 0x000000f4dbd7723e */ /* 0x002fcc00000000ff */
[C---:B------:R-:W-:Y:S08]  /*e1a0*/  HMMA.16816.F32 R140, R4.reuse, R32, R140 ;  /* 0x00000020048c723c */ /* 0x040ff0000000188c */
[----:B------:R-:W-:Y:S01]  /*e1b0*/  HMMA.16816.F32 R4, R4, R34, R132 ;  /* 0x000000220404723c */ /* 0x000fe20000001884 */
[----:B------:R1:W3:Y:S04]  /*e1c0*/  LDSM.16.MT88.4 R32, [R166+0xa800] ;  /* 0x00a80000a620783b */ /* 0x0002e80000004200 */
[----:B------:R-:W4:Y:S01]  /*e1d0*/  LDSM.16.MT88.4 R132, [R220+0x1800] ;  /* 0x00180000dc84783b */ /* 0x000f220000004200 */
[----:B-1----:R-:W-:-:S05]  /*e1e0*/  HSET2.LE.AND R166, R246, R205, PT ;  /* 0x000000cdf6a67233 */ /* 0x002fca0003803000 */
[----:B------:R-:W-:Y:S02]  /*e1f0*/  LOP3.LUT R166, R167, R166, RZ, 0xc0, !PT ;  /* 0x000000a6a7a67212 */ /* 0x000fe400078ec0ff */
[----:B------:R-:W-:-:S05]  /*e200*/  HSET2.LE.AND R167, R247, R205, PT ;  /* 0x000000cdf7a77233 */ /* 0x000fca0003803000 */
[----:B------:R-:W-:Y:S01]  /*e210*/  LOP3.LUT R167, R215, R167, RZ, 0xc0, !PT ;  /* 0x000000a7d7a77212 */ /* 0x000fe200078ec0ff */
[--C-:B------:R-:W-:Y:S01]  /*e220*/  FFMA.FTZ R215, R201, UR4, -R187.reuse ;  /* 0x00000004c9d77c23 */ /* 0x100fe200080108bb */
[----:B------:R-:W-:Y:S02]  /*e230*/  FFMA.FTZ R201, R197, UR4, -R187 ;  /* 0x00000004c5c97c23 */ /* 0x000fe400080108bb */
[----:B------:R-:W-:Y:S03]  /*e240*/  MUFU.EX2 R187, R196 ;  /* 0x000000c400bb7308 */ /* 0x000fe60000000800 */
[C---:B--2---:R-:W-:Y:S01]  /*e250*/  HMMA.16816.F32 R156, R164.reuse, R16, R156 ;  /* 0x00000010a49c723c */ /* 0x044fe2000000189c */
[----:B------:R1:W-:Y:S04]  /*e260*/  MUFU.EX2 R196, R201 ;  /* 0x000000c900c47308 */ /* 0x0003e80000000800 */
[----:B------:R-:W2:Y:S03]  /*e270*/  MUFU.EX2 R197, R215 ;  /* 0x000000d700c57308 */ /* 0x000ea60000000800 */
[----:B------:R-:W-:Y:S01]  /*e280*/  HMMA.16816.F32 R152, R164, R18, R152 ;  /* 0x00000012a498723c */ /* 0x000fe20000001898 */
[----:B-1----:R-:W-:-:S07]  /*e290*/  FFMA.FTZ R201, R203, UR4, -R192 ;  /* 0x00000004cbc97c23 */ /* 0x002fce00080108c0 */
[----:B---3--:R-:W-:Y:S01]  /*e2a0*/  HMMA.16816.F32 R40, R164, R32, R40 ;  /* 0x00000020a428723c */ /* 0x008fe20000001828 */
[----:B------:R-:W-:Y:S01]  /*e2b0*/  MUFU.EX2 R192, R199 ;  /* 0x000000c700c07308 */ /* 0x000fe20000000800 */
[----:B--2---:R-:W-:-:S03]  /*e2c0*/  FADD.FTZ R173, R197, R173 ;  /* 0x000000adc5ad7221 */ /* 0x004fc60000010000 */
[----:B------:R-:W1:Y:S01]  /*e2d0*/  MUFU.EX2 R199, R202 ;  /* 0x000000ca00c77308 */ /* 0x000e620000000800 */
[----:B------:R-:W-:Y:S02]  /*e2e0*/  FADD.FTZ R173, R187, R173 ;  /* 0x000000adbbad7221 */ /* 0x000fe40000010000 */
[----:B------:R-:W-:Y:S01]  /*e2f0*/  HMMA.16816.F32 R44, R164, R34, R44 ;  /* 0x00000022a42c723c */ /* 0x000fe2000000182c */
[----:B------:R-:W2:Y:S01]  /*e300*/  MUFU.EX2 R201, R201 ;  /* 0x000000c900c97308 */ /* 0x000ea20000000800 */
[----:B------:R-:W-:-:S06]  /*e310*/  FADD.FTZ R231, R196, R173 ;  /* 0x000000adc4e77221 */ /* 0x000fcc0000010000 */
[----:B------:R-:W-:Y:S01]  /*e320*/  HMMA.16816.F32 R56, R164, R24, R56 ;  /* 0x00000018a438723c */ /* 0x000fe20000001838 */
[----:B-1----:R-:W-:-:S04]  /*e330*/  FADD.FTZ R186, R199, R186 ;  /* 0x000000bac7ba7221 */ /* 0x002fc80000010000 */
[----:B--2---:R-:W-:-:S03]  /*e340*/  FADD.FTZ R186, R201, R186 ;  /* 0x000000bac9ba7221 */ /* 0x004fc60000010000 */
        /* <DEDUP_REMOVED lines=24> */
[----:B------:R-:W-:Y:S02]  /*e4d0*/  LOP3.LUT R206, R167, 0xff, RZ, 0xc0, !PT ;  /* 0x000000ffa7ce7812 */ /* 0x000fe400078ec0ff */
[----:B------:R-:W-:-:S02]  /*e4e0*/  LOP3.LUT R203, R166, 0xff00ff, RZ, 0xc0, !PT ;  /* 0x00ff00ffa6cb7812 */ /* 0x000fc400078ec0ff */
[----:B------:R-:W-:Y:S02]  /*e4f0*/  PRMT R164, R206, 0x5410, R164 ;  /* 0x00005410cea47816 */ /* 0x000fe400000000a4 */
[----:B------:R-:W-:Y:S02]  /*e500*/  PRMT R206, R167, 0x7632, R206 ;  /* 0x00007632a7ce7816 */ /* 0x000fe400000000ce */
[----:B------:R-:W-:Y:S02]  /*e510*/  SHF.R.U32.HI R167, RZ, 0x18, R167 ;  /* 0x00000018ffa77819 */ /* 0x000fe400000116a7 */
[----:B------:R-:W-:Y:S02]  /*e520*/  LOP3.LUT R206, R206, 0xff, RZ, 0xc0, !PT ;  /* 0x000000ffcece7812 */ /* 0x000fe400078ec0ff */
[----:B------:R-:W-:Y:S02]  /*e530*/  HSET2.LE.AND R166, R165, R205, PT ;  /* 0x000000cda5a67233 */ /* 0x000fe40003803000 */
[----:B------:R-:W-:-:S02]  /*e540*/  PRMT R167, R206, 0x5410, R167 ;  /* 0x00005410cea77816 */ /* 0x000fc400000000a7 */
[--C-:B------:R-:W-:Y:S02]  /*e550*/  HSET2.LE.AND R165, R203, R205.reuse, PT ;  /* 0x000000cdcba57233 */ /* 0x100fe40003803000 */
        /* <DEDUP_REMOVED lines=36> */
[C---:B------:R-:W-:Y:S01]  /*e7a0*/  LOP3.LUT R9, R0.reuse, 0x200, RZ, 0xc0, !PT ;  /* 0x0000020000097812 */ /* 0x040fe200078ec0ff */
[----:B------:R-:W-:Y:S01]  /*e7b0*/  IMAD.SHL.U32 R8, R169, 0x20, RZ ;  /* 0x00000020a9087824 */ /* 0x000fe200078e00ff */
[----:B------:R-:W-:Y:S01]  /*e7c0*/  LOP3.LUT R206, R0, 0x400, RZ, 0xc0, !PT ;  /* 0x0000040000ce7812 */ /* 0x000fe200078ec0ff */
[----:B------:R-:W-:Y:S01]  /*e7d0*/  IMAD.MOV.U32 R200, RZ, RZ, 0x20 ;  /* 0x00000020ffc87424 */ /* 0x000fe200078e00ff */
[----:B------:R-:W-:Y:S01]  /*e7e0*/  LOP3.LUT R170, R170, 0x38, R11, 0xf8, !PT ;  /* 0x00000038aaaa7812 */ /* 0x000fe200078ef80b */
[----:B------:R-:W-:Y:S01]  /*e7f0*/  UIADD3 UR6, UPT, UPT, UR18, -0x61c88647, URZ ;  /* 0x9e3779b912067890 */ /* 0x000fe2000fffe0ff */
[----:B------:R-:W-:Y:S01]  /*e800*/  SHF.R.U32.HI R11, RZ, 0x1, R169 ;  /* 0x00000001ff0b7819 */ /* 0x000fe200000116a9 */
[----:B------:R-:W-:Y:S01]  /*e810*/  UIADD3 UR4, UPT, UPT, UR18, 0x3c6ef372, URZ ;  /* 0x3c6ef37212047890 */ /* 0x000fe2000fffe0ff */
[----:B------:R-:W-:-:S02]  /*e820*/  LOP3.LUT R8, R9, 0x7c00, R8, 0xf8, !PT ;  /* 0x00007c0009087812 */ /* 0x000fc400078ef808 */
[----:B------:R-:W-:Y:S02]  /*e830*/  LOP3.LUT R11, R170, 0x8, R11, 0x78, !PT ;  /* 0x00000008aa0b7812 */ /* 0x000fe400078e780b */
[----:B------:R-:W-:Y:S02]  /*e840*/  SEL R200, R200, 0xffffffe0, !P0 ;  /* 0xffffffe0c8c87807 */ /* 0x000fe40004000000 */
[----:B------:R-:W-:Y:S01]  /*e850*/  LOP3.LUT R8, R8, R11, RZ, 0xfc, !PT ;  /* 0x0000000b08087212 */ /* 0x000fe200078efcff */
[----:B-1----:R-:W-:Y:S01]  /*e860*/  IMAD.WIDE.U32 R12, R6, R4, RZ ;  /* 0x00000004060c7225 */ /* 0x002fe200078e00ff */
[----:B------:R-:W-:Y:S02]  /*e870*/  SEL R216, R216, 0xffffffc0, !P6 ;  /* 0xffffffc0d8d87807 */ /* 0x000fe40007000000 */
[----:B------:R-:W-:Y:S01]  /*e880*/  LEA R205, R8, UR5, 0x1 ;  /* 0x0000000508cd7c11 */ /* 0x000fe2000f8e08ff */
[----:B------:R-:W-:Y:S01]  /*e890*/  IMAD R6, R6, R5, R13 ;  /* 0x0000000506067224 */ /* 0x000fe200078e020d */
[----:B------:R-:W-:Y:S01]  /*e8a0*/  BAR.SYNC.DEFER_BLOCKING 0x0 ;  /* 0x0000000000007b1d */ /* 0x000fe20000010000 */
[C---:B------:R-:W-:Y:S01]  /*e8b0*/  IMAD.SHL.U32 R7, R12.reuse, 0x20, RZ ;  /* 0x000000200c077824 */ /* 0x040fe200078e00ff */
[----:B------:R-:W-:Y:S01]  /*e8c0*/  LEA R16, P2, R12, R224, 0x6 ;  /* 0x000000e00c107211 */ /* 0x000fe200078430ff */
[--C-:B------:R-:W-:Y:S01]  /*e8d0*/  IMAD.IADD R219, R200, 0x1, R205.reuse ;  /* 0x00000001c8db7824 */ /* 0x100fe200078e02cd */
        /* <DEDUP_REMOVED lines=21> */
[----:B------:R-:W-:Y:S04]  /*ea30*/  LDSM.16.M88.4 R8, [R206+UR5+0x8000] ;  /* 0x00800005ce08783b */ /* 0x000fe80008000200 */
[----:B------:R-:W3:Y:S04]  /*ea40*/  LDSM.16.M88.4 R164, [R205+0x2000] ;  /* 0x00200000cda4783b */ /* 0x000ee80000000200 */
[----:B------:R-:W4:Y:S04]  /*ea50*/  LDSM.16.M88.4 R188, [R206+UR5+0x8800] ;  /* 0x00880005cebc783b */ /* 0x000f280008000200 */
[----:B------:R-:W2:Y:S04]  /*ea60*/  LDSM.16.M88.4 R32, [R205] ;  /* 0x00000000cd20783b */ /* 0x000ea80000000200 */
[----:B------:R-:W-:Y:S04]  /*ea70*/  LDSM.16.M88.4 R24, [R204+0x8000] ;  /* 0x00800000cc18783b */ /* 0x000fe80000000200 */
[----:B------:R-:W5:Y:S04]  /*ea80*/  LDSM.16.M88.4 R28, [R219+0x2000] ;  /* 0x00200000db1c783b */ /* 0x000f680000000200 */
[----:B------:R-:W5:Y:S04]  /*ea90*/  LDSM.16.M88.4 R20, [R204+0x8800] ;  /* 0x00880000cc14783b */ /* 0x000f680000000200 */
[----:B-1----:R-:W1:Y:S04]  /*eaa0*/  LDSM.16.M88.4 R16, [R219] ;  /* 0x00000000db10783b */ /* 0x002e680000000200 */
[----:B------:R-:W-:Y:S04]  /*eab0*/  LDSM.16.M88.4 R196, [R215+0x2000] ;  /* 0x00200000d7c4783b */ /* 0x000fe80000000200 */
[----:B------:R-:W1:Y:S04]  /*eac0*/  LDSM.16.M88.4 R192, [R218+0x8000] ;  /* 0x00800000dac0783b */ /* 0x000e680000000200 */
[----:B------:R-:W-:Y:S01]  /*ead0*/  LDSM.16.M88.4 R200, [R216+0x8800] ;  /* 0x00880000d8c8783b */ /* 0x000fe20000000200 */
[C---:B---3--:R-:W-:Y:S03]  /*eae0*/  HMMA.16816.F32 R184, R164.reuse, R8, RZ ;  /* 0x00000008a4b8723c */ /* 0x048fe600000018ff */
[----:B------:R-:W0:Y:S05]  /*eaf0*/  LDGDEPBAR ;  /* 0x00000000000079af */ /* 0x000e2a0000000000 */
[C---:B----4-:R-:W-:Y:S08]  /*eb00*/  HMMA.16816.F32 R172, R164.reuse, R188, RZ ;  /* 0x000000bca4ac723c */ /* 0x050ff000000018ff */
[C---:B------:R-:W-:Y:S08]  /*eb10*/  HMMA.16816.F32 R180, R164.reuse, R10, RZ ;  /* 0x0000000aa4b4723c */ /* 0x040ff000000018ff */
[----:B------:R-:W-:Y:S08]  /*eb20*/  HMMA.16816.F32 R164, R164, R190, RZ ;  /* 0x000000bea4a4723c */ /* 0x000ff000000018ff */
[C---:B--2---:R-:W-:Y:S08]  /*eb30*/  HMMA.16816.F32 R12, R32.reuse, R8, RZ ;  /* 0x00000008200c723c */ /* 0x044ff000000018ff */
[C---:B------:R-:W-:Y:S08]  /*eb40*/  HMMA.16816.F32 R8, R32.reuse, R10, RZ ;  /* 0x0000000a2008723c */ /* 0x040ff000000018ff */
[C---:B------:R-:W-:Y:S08]  /*eb50*/  HMMA.16816.F32 R4, R32.reuse, R188, RZ ;  /* 0x000000bc2004723c */ /* 0x040ff000000018ff */
[----:B------:R-:W-:Y:S01]  /*eb60*/  HMMA.16816.F32 R32, R32, R190, RZ ;  /* 0x000000be2020723c */ /* 0x000fe200000018ff */
[----:B------:R-:W-:Y:S07]  /*eb70*/  LDSM.16.M88.4 R188, [R218+0x8800] ;  /* 0x00880000dabc783b */ /* 0x000fee0000000200 */
[C---:B-----5:R-:W-:Y:S08]  /*eb80*/  HMMA.16816.F32 R184, R28.reuse, R24, R184 ;  /* 0x000000181cb8723c */ /* 0x060ff000000018b8 */
[C---:B------:R-:W-:Y:S08]  /*eb90*/  HMMA.16816.F32 R172, R28.reuse, R20, R172 ;  /* 0x000000141cac723c */ /* 0x040ff000000018ac */
[C---:B------:R-:W-:Y:S08]  /*eba0*/  HMMA.16816.F32 R180, R28.reuse, R26, R180 ;  /* 0x0000001a1cb4723c */ /* 0x040ff000000018b4 */
[----:B------:R-:W-:Y:S01]  /*ebb0*/  HMMA.16816.F32 R164, R28, R22, R164 ;  /* 0x000000161ca4723c */ /* 0x000fe200000018a4 */
[----:B------:R-:W2:Y:S07]  /*ebc0*/  LDSM.16.M88.4 R28, [R215] ;  /* 0x00000000d71c783b */ /* 0x000eae0000000200 */
[C---:B-1----:R-:W-:Y:S08]  /*ebd0*/  HMMA.16816.F32 R12, R16.reuse, R24, R12 ;  /* 0x00000018100c723c */ /* 0x042ff0000000180c */
[C---:B------:R-:W-:Y:S08]  /*ebe0*/  HMMA.16816.F32 R4, R16.reuse, R20, R4 ;  /* 0x000000141004723c */ /* 0x040ff00000001804 */
[C---:B------:R-:W-:Y:S01]  /*ebf0*/  HMMA.16816.F32 R8, R16.reuse, R26, R8 ;  /* 0x0000001a1008723c */ /* 0x040fe20000001808 */
[----:B------:R-:W-:Y:S07]  /*ec00*/  LDSM.16.M88.4 R24, [R168] ;  /* 0x00000000a818783b */ /* 0x000fee0000000200 */
[----:B------:R-:W-:Y:S01]  /*ec10*/  HMMA.16816.F32 R32, R16, R22, R32 ;  /* 0x000000161020723c */ /* 0x000fe20000001820 */
[----:B------:R-:W-:Y:S04]  /*ec20*/  LDSM.16.M88.4 R20, [R168+0x2000] ;  /* 0x00200000a814783b */ /* 0x000fe80000000200 */
[----:B------:R-:W1:Y:S03]  /*ec30*/  LDSM.16.M88.4 R16, [R216+0x8000] ;  /* 0x00800000d810783b */ /* 0x000e660000000200 */
[C---:B------:R-:W-:Y:S08]  /*ec40*/  HMMA.16816.F32 R184, R196.reuse, R192, R184 ;  /* 0x000000c0c4b8723c */ /* 0x040ff000000018b8 */
[----:B------:R-:W-:Y:S08]  /*ec50*/  HMMA.16816.F32 R180, R196, R194, R180 ;  /* 0x000000c2c4b4723c */ /* 0x000ff000000018b4 */
[C---:B--2---:R-:W-:Y:S08]  /*ec60*/  HMMA.16816.F32 R12, R28.reuse, R192, R12 ;  /* 0x000000c01c0c723c */ /* 0x044ff0000000180c */
[----:B------:R-:W-:Y:S01]  /*ec70*/  HMMA.16816.F32 R8, R28, R194, R8 ;  /* 0x000000c21c08723c */ /* 0x000fe20000001808 */
[----:B------:R-:W-:Y:S07]  /*ec80*/  LDSM.16.M88.4 R192, [R206+UR5+0x9000] ;  /* 0x00900005cec0783b */ /* 0x000fee0008000200 */
[C---:B------:R-:W-:Y:S08]  /*ec90*/  HMMA.16816.F32 R172, R196.reuse, R188, R172 ;  /* 0x000000bcc4ac723c */ /* 0x040ff000000018ac */
[----:B------:R-:W-:Y:S01]  /*eca0*/  HMMA.16816.F32 R164, R196, R190, R164 ;  /* 0x000000bec4a4723c */ /* 0x000fe200000018a4 */
[----:B------:R-:W2:Y:S07]  /*ecb0*/  LDSM.16.M88.4 R196, [R205+0x6000] ;  /* 0x00600000cdc4783b */ /* 0x000eae0000000200 */
[C---:B------:R-:W-:Y:S08]  /*ecc0*/  HMMA.16816.F32 R4, R28.reuse, R188, R4 ;  /* 0x000000bc1c04723c */ /* 0x040ff00000001804 */
[----:B------:R-:W-:Y:S01]  /*ecd0*/  HMMA.16816.F32 R32, R28, R190, R32 ;  /* 0x000000be1c20723c */ /* 0x000fe20000001820 */
[----:B------:R-:W3:Y:S04]  /*ece0*/  LDSM.16.M88.4 R188, [R206+UR5+0x9800] ;  /* 0x00980005cebc783b */ /* 0x000ee80008000200 */
[----:B------:R-:W4:Y:S03]  /*ecf0*/  LDSM.16.M88.4 R28, [R205+0x4000] ;  /* 0x00400000cd1c783b */ /* 0x000f260000000200 */
[C---:B-1----:R-:W-:Y:S08]  /*ed00*/  HMMA.16816.F32 R184, R20.reuse, R16, R184 ;  /* 0x0000001014b8723c */ /* 0x042ff000000018b8 */
[----:B------:R-:W-:Y:S08]  /*ed10*/  HMMA.16816.F32 R180, R20, R18, R180 ;  /* 0x0000001214b4723c */ /* 0x000ff000000018b4 */
[C---:B------:R-:W-:Y:S08]  /*ed20*/  HMMA.16816.F32 R12, R24.reuse, R16, R12 ;  /* 0x00000010180c723c */ /* 0x040ff0000000180c */
[----:B------:R-:W-:Y:S01]  /*ed30*/  HMMA.16816.F32 R8, R24, R18, R8 ;  /* 0x000000121808723c */ /* 0x000fe20000001808 */
[----:B------:R-:W-:Y:S04]  /*ed40*/  LDSM.16.M88.4 R16, [R204+0x9000] ;  /* 0x00900000cc10783b */ /* 0x000fe80000000200 */
[----:B------:R-:W-:Y:S03]  /*ed50*/  LDSM.16.M88.4 R204, [R204+0x9800] ;  /* 0x00980000cccc783b */ /* 0x000fe60000000200 */
[C---:B------:R-:W-:Y:S08]  /*ed60*/  HMMA.16816.F32 R172, R20.reuse, R200, R172 ;  /* 0x000000c814ac723c */ /* 0x040ff000000018ac */
[----:B------:R-:W-:Y:S01]  /*ed70*/  HMMA.16816.F32 R164, R20, R202, R164 ;  /* 0x000000ca14a4723c */ /* 0x000fe200000018a4 */
[----:B------:R-:W1:Y:S07]  /*ed80*/  LDSM.16.M88.4 R20, [R219+0x6000] ;  /* 0x00600000db14783b */ /* 0x000e6e0000000200 */
[C---:B------:R-:W-:Y:S08]  /*ed90*/  HMMA.16816.F32 R4, R24.reuse, R200, R4 ;  /* 0x000000c81804723c */ /* 0x040ff00000001804 */
[----:B------:R-:W-:Y:S01]  /*eda0*/  HMMA.16816.F32 R32, R24, R202, R32 ;  /* 0x000000ca1820723c */ /* 0x000fe20000001820 */
[----:B------:R-:W5:Y:S04]  /*edb0*/  LDSM.16.M88.4 R24, [R219+0x4000] ;  /* 0x00400000db18783b */ /* 0x000f680000000200 */
        /* <DEDUP_REMOVED lines=8> */
[----:B------:R-:W2:Y:S07]  /*ee40*/  LDSM.16.M88.4 R192, [R218+0x9000] ;  /* 0x00900000dac0783b */ /* 0x000eae0000000200 */
[C---:B------:R-:W-:Y:S08]  /*ee50*/  HMMA.16816.F32 R4, R28.reuse, R188, R4 ;  /* 0x000000bc1c04723c */ /* 0x040ff00000001804 */
[----:B------:R-:W-:Y:S01]  /*ee60*/  HMMA.16816.F32 R32, R28, R190, R32 ;  /* 0x000000be1c20723c */ /* 0x000fe20000001820 */
[----:B------:R-:W3:Y:S04]  /*ee70*/  LDSM.16.M88.4 R188, [R218+0x9800] ;  /* 0x00980000dabc783b */ /* 0x000ee80000000200 */
[----:B------:R-:W-:Y:S03]  /*ee80*/  LDSM.16.M88.4 R28, [R168+0x4000] ;  /* 0x00400000a81c783b */ /* 0x000fe60000000200 */
[C---:B-1----:R-:W-:Y:S08]  /*ee90*/  HMMA.16816.F32 R184, R20.reuse, R16, R184 ;  /* 0x0000001014b8723c */ /* 0x042ff000000018b8 */
[C---:B------:R-:W-:Y:S08]  /*eea0*/  HMMA.16816.F32 R180, R20.reuse, R18, R180 ;  /* 0x0000001214b4723c */ /* 0x040ff000000018b4 */
[C---:B------:R-:W-:Y:S08]  /*eeb0*/  HMMA.16816.F32 R172, R20.reuse, R204, R172 ;  /* 0x000000cc14ac723c */ /* 0x040ff000000018ac */
[----:B------:R-:W-:Y:S01]  /*eec0*/  HMMA.16816.F32 R164, R20, R206, R164 ;  /* 0x000000ce14a4723c */ /* 0x000fe200000018a4 */
[----:B------:R-:W1:Y:S07]  /*eed0*/  LDSM.16.M88.4 R20, [R216+0x9000] ;  /* 0x00900000d814783b */ /* 0x000e6e0000000200 */
[C---:B-----5:R-:W-:Y:S08]  /*eee0*/  HMMA.16816.F32 R12, R24.reuse, R16, R12 ;  /* 0x00000010180c723c */ /* 0x060ff0000000180c */
[C---:B------:R-:W-:Y:S01]  /*eef0*/  HMMA.16816.F32 R8, R24.reuse, R18, R8 ;  /* 0x000000121808723c */ /* 0x040fe20000001808 */
[----:B------:R-:W4:Y:S07]  /*ef00*/  LDSM.16.M88.4 R16, [R216+0x9800] ;  /* 0x00980000d810783b */ /* 0x000f2e0000000200 */
[C---:B------:R-:W-:Y:S08]  /*ef10*/  HMMA.16816.F32 R4, R24.reuse, R204, R4 ;  /* 0x000000cc1804723c */ /* 0x040ff00000001804 */
[----:B------:R-:W-:Y:S01]  /*ef20*/  HMMA.16816.F32 R32, R24, R206, R32 ;  /* 0x000000ce1820723c */ /* 0x000fe20000001820 */
[----:B------:R5:W4:Y:S01]  /*ef30*/  LDSM.16.M88.4 R24, [R168+0x6000] ;  /* 0x00600000a818783b */ /* 0x000b220000000200 */
[----:B------:R-:W-:-:S06]  /*ef40*/  DEPBAR.LE SB0, 0x0 ;  /* 0x000080000000791a */ /* 0x000fcc0000000000 */
[C---:B--2---:R-:W-:Y:S08]  /*ef50*/  HMMA.16816.F32 R12, R200.reuse, R192, R12 ;  /* 0x000000c0c80c723c */ /* 0x044ff0000000180c */
[C---:B---3--:R-:W-:Y:S08]  /*ef60*/  HMMA.16816.F32 R4, R200.reuse, R188, R4 ;  /* 0x000000bcc804723c */ /* 0x048ff00000001804 */
[----:B------:R-:W-:Y:S01]  /*ef70*/  HMMA.16816.F32 R8, R200, R194, R8 ;  /* 0x000000c2c808723c */ /* 0x000fe20000001808 */
[----:B-----5:R-:W-:-:S05]  /*ef80*/  IMAD.SHL.U32 R168, R169, 0x2, RZ ;  /* 0x00000002a9a87824 */ /* 0x020fca00078e00ff */
[----:B------:R-:W-:Y:S02]  /*ef90*/  LOP3.LUT R168, R168, 0x6, RZ, 0xc0, !PT ;  /* 0x00000006a8a87812 */ /* 0x000fe400078ec0ff */
[----:B------:R-:W-:Y:S08]  /*efa0*/  HMMA.16816.F32 R32, R200, R190, R32 ;  /* 0x000000bec820723c */ /* 0x000ff00000001820 */
[----:B------:R-:W-:Y:S08]  /*efb0*/  HMMA.16816.F32 R184, R196, R192, R184 ;  /* 0x000000c0c4b8723c */ /* 0x000ff000000018b8 */
[----:B-1----:R-:W-:Y:S08]  /*efc0*/  HMMA.16816.F32 R12, R28, R20, R12 ;  /* 0x000000141c0c723c */ /* 0x002ff0000000180c */
[----:B------:R-:W-:Y:S01]  /*efd0*/  HMMA.16816.F32 R172, R196, R188, R172 ;  /* 0x000000bcc4ac723c */ /* 0x000fe200000018ac */
[----:B------:R-:W-:-:S04]  /*efe0*/  IMAD.U32 R188, RZ, RZ, UR13 ;  /* 0x0000000dffbc7e24 */ /* 0x000fc8000f8e00ff */
[----:B------:R-:W-:-:S03]  /*eff0*/  IMAD R188, R188, 0x20, R168 ;  /* 0x00000020bcbc7824 */ /* 0x000fc600078e02a8 */
[----:B------:R-:W-:Y:S01]  /*f000*/  HMMA.16816.F32 R180, R196, R194, R180 ;  /* 0x000000c2c4b4723c */ /* 0x000fe200000018b4 */
[C---:B------:R-:W-:Y:S02]  /*f010*/  VIADD R192, R188.reuse, 0xffffff60 ;  /* 0xffffff60bcc07836 */ /* 0x040fe40000000000 */
[C---:B------:R-:W-:Y:S02]  /*f020*/  VIADD R193, R188.reuse, 0xffffff68 ;  /* 0xffffff68bcc17836 */ /* 0x040fe40000000000 */
[----:B------:R-:W-:Y:S01]  /*f030*/  VIADD R168, R188, 0xffffff69 ;  /* 0xffffff69bca87836 */ /* 0x000fe20000000000 */
[C---:B------:R-:W-:Y:S02]  /*f040*/  ISETP.GE.AND P3, PT, R192.reuse, R213, PT ;  /* 0x000000d5c000720c */ /* 0x040fe40003f66270 */
[----:B----4-:R-:W-:Y:S01]  /*f050*/  HMMA.16816.F32 R4, R28, R16, R4 ;  /* 0x000000101c04723c */ /* 0x010fe20000001804 */
[----:B------:R-:W-:Y:S02]  /*f060*/  ISETP.GE.AND P5, PT, R192, R214, PT ;  /* 0x000000d6c000720c */ /* 0x000fe40003fa6270 */
[----:B------:R-:W-:-:S02]  /*f070*/  FSEL R14, R14, -INF , !P3 ;  /* 0xff8000000e0e7808 */ /* 0x000fc40005800000 */
[----:B------:R-:W-:Y:S02]  /*f080*/  ISETP.GE.AND P3, PT, R168, R214, PT ;  /* 0x000000d6a800720c */ /* 0x000fe40003f66270 */
[----:B------:R-:W-:Y:S01]  /*f090*/  FSEL R12, R12, -INF , !P5 ;  /* 0xff8000000c0c7808 */ /* 0x000fe20006800000 */
[----:B------:R-:W-:Y:S01]  /*f0a0*/  HMMA.16816.F32 R8, R28, R22, R8 ;  /* 0x000000161c08723c */ /* 0x000fe20000001808 */
[----:B------:R-:W-:Y:S01]  /*f0b0*/  BAR.SYNC.DEFER_BLOCKING 0x0 ;  /* 0x0000000000007b1d */ /* 0x000fe20000010000 */
[----:B------:R-:W-:-:S06]  /*f0c0*/  ISETP.GE.AND P5, PT, R193, R213, PT ;  /* 0x000000d5c100720c */ /* 0x000fcc0003fa6270 */
[----:B------:R-:W-:Y:S01]  /*f0d0*/  HMMA.16816.F32 R32, R28, R18, R32 ;  /* 0x000000121c20723c */ /* 0x000fe20000001820 */
[----:B------:R-:W-:Y:S01]  /*f0e0*/  SHF.R.U32.HI R30, RZ, 0x5, R169 ;  /* 0x00000005ff1e7819 */ /* 0x000fe200000116a9 */
[----:B------:R-:W-:Y:S02]  /*f0f0*/  IMAD.U32 R28, RZ, RZ, UR14 ;  /* 0x0000000eff1c7e24 */ /* 0x000fe4000f8e00ff */
[----:B------:R-:W-:Y:S02]  /*f100*/  VIADD R31, R188, 0xffffff61 ;  /* 0xffffff61bc1f7836 */ /* 0x000fe40000000000 */
[----:B------:R-:W-:Y:S02]  /*f110*/  IMAD R28, R28, 0x8, R30 ;  /* 0x000000081c1c7824 */ /* 0x000fe400078e021e */
[----:B------:R-:W-:Y:S01]  /*f120*/  HMMA.16816.F32 R164, R196, R190, R164 ;  /* 0x000000bec4a4723c */ /* 0x000fe200000018a4 */
[C---:B------:R-:W-:Y:S01]  /*f130*/  ISETP.GE.AND P2, PT, R31.reuse, R213, PT ;  /* 0x000000d51f00720c */ /* 0x040fe20003f46270 */
[----:B------:R-:W-:Y:S01]  /*f140*/  VIADD R30, R188, 0xffffff70 ;  /* 0xffffff70bc1e7836 */ /* 0x000fe20000000000 */
[-C--:B------:R-:W-:Y:S01]  /*f150*/  ISETP.GE.AND P4, PT, R31, R214.reuse, PT ;  /* 0x000000d61f00720c */ /* 0x080fe20003f86270 */
[----:B------:R-:W-:Y:S01]  /*f160*/  IMAD.U32 R29, RZ, RZ, UR13 ;  /* 0x0000000dff1d7e24 */ /* 0x000fe2000f8e00ff */
[----:B------:R-:W-:Y:S01]  /*f170*/  FSEL R15, R15, -INF , !P2 ;  /* 0xff8000000f0f7808 */ /* 0x000fe20005000000 */
[----:B------:R-:W-:Y:S01]  /*f180*/  IMAD R28, R28, -0x326172a9, RZ ;  /* 0xcd9e8d571c1c7824 */ /* 0x000fe200078e02ff */
[----:B------:R-:W-:Y:S01]  /*f190*/  ISETP.GE.AND P2, PT, R30, R214, PT ;  /* 0x000000d61e00720c */ /* 0x000fe20003f46270 */
[----:B------:R-:W-:Y:S01]  /*f1a0*/  HMMA.16816.F32 R184, R24, R20, R184 ;  /* 0x0000001418b8723c */ /* 0x000fe200000018b8 */
[C---:B------:R-:W-:Y:S01]  /*f1b0*/  VIADD R21, R188.reuse, 0xffffff78 ;  /* 0xffffff78bc157836 */ /* 0x040fe20000000000 */
[----:B------:R-:W-:Y:S01]  /*f1c0*/  ISETP.NE.AND P1, PT, R29, 0x5, PT ;  /* 0x000000051d00780c */ /* 0x000fe20003f25270 */
[C---:B------:R-:W-:Y:S01]  /*f1d0*/  VIADD R29, R188.reuse, 0xffffff71 ;  /* 0xffffff71bc1d7836 */ /* 0x040fe20000000000 */
[----:B------:R-:W-:Y:S01]  /*f1e0*/  FSEL R13, R13, -INF , !P4 ;  /* 0xff8000000d0d7808 */ /* 0x000fe20006000000 */
[----:B------:R-:W-:Y:S01]  /*f1f0*/  VIADD R20, R188, 0xffffff79 ;  /* 0xffffff79bc147836 */ /* 0x000fe20000000000 */
[----:B------:R-:W-:-:S02]  /*f200*/  FSEL R188, R4, -INF , !P2 ;  /* 0xff80000004bc7808 */ /* 0x000fc40005000000 */
[C---:B------:R-:W-:Y:S01]  /*f210*/  HMMA.16816.F32 R172, R24.reuse, R16, R172 ;  /* 0x0000001018ac723c */ /* 0x040fe200000018ac */
[----:B------:R-:W-:Y:S01]  /*f220*/  IMAD.U32 R16, RZ, RZ, UR13 ;  /* 0x0000000dff107e24 */ /* 0x000fe2000f8e00ff */
[-C--:B------:R-:W-:Y:S02]  /*f230*/  ISETP.GE.AND P4, PT, R193, R214.reuse, PT ;  /* 0x000000d6c100720c */ /* 0x080fe40003f86270 */
[-C--:B------:R-:W-:Y:S01]  /*f240*/  ISETP.GE.AND P2, PT, R21, R214.reuse, PT ;  /* 0x000000d61500720c */ /* 0x080fe20003f46270 */
[----:B------:R-:W-:Y:S01]  /*f250*/  VIADD R17, R16, 0xfffffffb ;  /* 0xfffffffb10117836 */ /* 0x000fe20000000000 */
[----:B------:R-:W-:Y:S02]  /*f260*/  FSEL R8, R8, -INF , !P4 ;  /* 0xff80000008087808 */ /* 0x000fe40006000000 */
[----:B------:R-:W-:Y:S01]  /*f270*/  HMMA.16816.F32 R180, R24, R22, R180 ;  /* 0x0000001618b4723c */ /* 0x000fe200000018b4 */
[----:B------:R-:W-:Y:S02]  /*f280*/  FSEL R190, R32, -INF , !P2 ;  /* 0xff80000020be7808 */ /* 0x000fe40005000000 */
[----:B------:R-:W-:-:S02]  /*f290*/  ISETP.GE.AND P4, PT, R29, R214, PT ;  /* 0x000000d61d00720c */ /* 0x000fc40003f86270 */
[----:B------:R-:W-:Y:S02]  /*f2a0*/  ISETP.GE.AND P2, PT, R192, R212, PT ;  /* 0x000000d4c000720c */ /* 0x000fe40003f46270 */
[----:B------:R-:W-:Y:S01]  /*f2b0*/  FSEL R9, R9, -INF , !P3 ;  /* 0xff80000009097808 */ /* 0x000fe20005800000 */
[----:B------:R-:W-:Y:S01]  /*f2c0*/  HMMA.16816.F32 R164, R24, R18, R164 ;  /* 0x0000001218a4723c */ /* 0x000fe200000018a4 */
[----:B------:R-:W-:Y:S02]  /*f2d0*/  LOP3.LUT R18, R17, UR19, R179, 0x96, !PT ;  /* 0x0000001311127c12 */ /* 0x000fe4000f8e96b3 */
[----:B------:R-:W-:Y:S02]  /*f2e0*/  ISETP.GE.AND P3, PT, R168, R213, PT ;  /* 0x000000d5a800720c */ /* 0x000fe40003f66270 */
[----:B------:R-:W-:Y:S01]  /*f2f0*/  FSEL R189, R5, -INF , !P4 ;  /* 0xff80000005bd7808 */ /* 0x000fe20006000000 */
[----:B------:R-:W-:Y:S01]  /*f300*/  IMAD.WIDE.U32 R18, R18, -0x326172a9, RZ ;  /* 0xcd9e8d5712127825 */ /* 0x000fe200078e00ff */
[----:B------:R-:W-:-:S02]  /*f310*/  FSEL R4, R184, -INF , !P2 ;  /* 0xff800000b8047808 */ /* 0x000fc40005000000 */
[----:B------:R-:W-:Y:S02]  /*f320*/  ISETP.GE.AND P4, PT, R30, R213, PT ;  /* 0x000000d51e00720c */ /* 0x000fe40003f86270 */
[----:B------:R-:W-:Y:S02]  /*f330*/  ISETP.GE.AND P2, PT, R31, R171, PT ;  /* 0x000000ab1f00720c */ /* 0x000fe40003f46270 */
[----:B------:R-:W-:Y:S02]  /*f340*/  FSEL R11, R11, -INF , !P3 ;  /* 0xff8000000b0b7808 */ /* 0x000fe40005800000 */
[----:B------:R-:W-:Y:S02]  /*f350*/  ISETP.GE.AND P3, PT, R29, R213, PT ;  /* 0x000000d51d00720c */ /* 0x000fe40003f66270 */
[----:B------:R-:W-:Y:S02]  /*f360*/  FSEL R191, R6, -INF , !P4 ;  /* 0xff80000006bf7808 */ /* 0x000fe40006000000 */
[----:B------:R-:W-:-:S02]  /*f370*/  FSEL R5, R187, -INF , !P2 ;  /* 0xff800000bb057808 */ /* 0x000fc40005000000 */
[----:B------:R-:W-:Y:S02]  /*f380*/  ISETP.GE.AND P4, PT, R192, R171, PT ;  /* 0x000000abc000720c */ /* 0x000fe40003f86270 */
[----:B------:R-:W-:Y:S02]  /*f390*/  ISETP.GE.AND P2, PT, R168, R212, PT ;  /* 0x000000d4a800720c */ /* 0x000fe40003f46270 */
[----:B------:R-:W-:Y:S02]  /*f3a0*/  LOP3.LUT R28, R28, UR6, R19, 0x96, !PT ;  /* 0x000000061c1c7c12 */ /* 0x000fe4000f8e9613 */
[----:B------:R-:W-:Y:S02]  /*f3b0*/  LOP3.LUT R220, R18, UR4, R239, 0x96, !PT ;  /* 0x0000000412dc7c12 */ /* 0x000fe4000f8e96ef */
[----:B------:R-:W-:Y:S01]  /*f3c0*/  FSEL R192, R7, -INF , !P3 ;  /* 0xff80000007c07808 */ /* 0x000fe20005800000 */
[----:B------:R-:W-:Y:S01]  /*f3d0*/  IMAD.WIDE.U32 R218, R28, -0x2daee0ad, RZ ;  /* 0xd2511f531cda7825 */ /* 0x000fe200078e00ff */
[----:B------:R-:W-:-:S02]  /*f3e0*/  FSEL R7, R186, -INF , !P4 ;  /* 0xff800000ba077808 */ /* 0x000fc40006000000 */
[----:B------:R-:W-:Y:S01]  /*f3f0*/  FSEL R181, R181, -INF , !P2 ;  /* 0xff800000b5b57808 */ /* 0x000fe20005000000 */
[----:B------:R-:W-:Y:S01]  /*f400*/  IMAD.WIDE.U32 R220, R220, -0x2daee0ad, RZ ;  /* 0xd2511f53dcdc7825 */ /* 0x000fe200078e00ff */
[-C--:B------:R-:W-:Y:S02]  /*f410*/  ISETP.GE.AND P3, PT, R31, R212.reuse, PT ;  /* 0x000000d41f00720c */ /* 0x080fe40003f66270 */
[----:B------:R-:W-:Y:S02]  /*f420*/  ISETP.GE.AND P4, PT, R193, R212, PT ;  /* 0x000000d4c100720c */ /* 0x000fe40003f86270 */
[----:B------:R-:W-:Y:S02]  /*f430*/  ISETP.GE.AND P2, PT, R30, R171, PT ;  /* 0x000000ab1e00720c */ /* 0x000fe40003f46270 */
[----:B------:R-:W-:Y:S02]  /*f440*/  LOP3.LUT R19, R176, UR6, R19, 0x96, !PT ;  /* 0x00000006b0137c12 */ /* 0x000fe4000f8e9613 */
[----:B------:R-:W-:-:S02]  /*f450*/  FSEL R6, R185, -INF , !P3 ;  /* 0xff800000b9067808 */ /* 0x000fc40005800000 */
[----:B------:R-:W-:Y:S01]  /*f460*/  FSEL R180, R180, -INF , !P4 ;  /* 0xff800000b4b47808 */ /* 0x000fe20006000000 */
[----:B------:R-:W-:Y:S01]  /*f470*/  IMAD.WIDE.U32 R250, R19, -0x2daee0ad, RZ ;  /* 0xd2511f5313fa7825 */ /* 0x000fe200078e00ff */
[----:B------:R-:W-:Y:S02]  /*f480*/  FSEL R242, R174, -INF , !P2 ;  /* 0xff800000aef27808 */ /* 0x000fe40005000000 */
[-C--:B------:R-:W-:Y:S02]  /*f490*/  ISETP.GE.AND P3, PT, R193, R171.reuse, PT ;  /* 0x000000abc100720c */ /* 0x080fe40003f66270 */
[----:B------:R-:W-:Y:S02]  /*f4a0*/  ISETP.GE.AND P4, PT, R168, R171, PT ;  /* 0x000000aba800720c */ /* 0x000fe40003f86270 */
[----:B------:R-:W-:Y:S02]  /*f4b0*/  ISETP.GE.AND P2, PT, R20, R212, PT ;  /* 0x000000d41400720c */ /* 0x000fe40003f46270 */
[----:B------:R-:W-:-:S02]  /*f4c0*/  LOP3.LUT R28, R18, UR4, R235, 0x96, !PT ;  /* 0x00000004121c7c12 */ /* 0x000fc4000f8e96eb */
[----:B------:R-:W-:Y:S02]  /*f4d0*/  LOP3.LUT R18, R240, UR24, R219, 0x96, !PT ;  /* 0x00000018f0127c12 */ /* 0x000fe4000f8e96db */
[----:B------:R-:W-:Y:S02]  /*f4e0*/  LOP3.LUT R218, R218, UR22, R221, 0x96, !PT ;  /* 0x00000016dada7c12 */ /* 0x000fe4000f8e96dd */
[----:B------:R-:W-:Y:S02]  /*f4f0*/  FSEL R10, R10, -INF , !P5 ;  /* 0xff8000000a0a7808 */ /* 0x000fe40006800000 */
[----:B------:R-:W-:Y:S01]  /*f500*/  FSEL R16, R182, -INF , !P3 ;  /* 0xff800000b6107808 */ /* 0x000fe20005800000 */
[----:B------:R-:W-:Y:S01]  /*f510*/  IMAD.WIDE.U32 R218, R218, -0x326172a9, RZ ;  /* 0xcd9e8d57dada7825 */ /* 0x000fe200078e00ff */
[----:B------:R-:W-:Y:S02]  /*f520*/  FSEL R17, R183, -INF , !P4 ;  /* 0xff800000b7117808 */ /* 0x000fe40006000000 */
[----:B------:R-:W-:-:S02]  /*f530*/  FSEL R244, R165, -INF , !P2 ;  /* 0xff800000a5f47808 */ /* 0x000fc40005000000 */
[----:B------:R-:W-:Y:S01]  /*f540*/  ISETP.GE.AND P5, PT, R20, R214, PT ;  /* 0x000000d61400720c */ /* 0x000fe20003fa6270 */
[----:B------:R-:W-:Y:S01]  /*f550*/  IMAD.WIDE.U32 R214, R18, -0x326172a9, RZ ;  /* 0xcd9e8d5712d67825 */ /* 0x000fe200078e00ff */
[-C--:B------:R-:W-:Y:S02]  /*f560*/  ISETP.GE.AND P3, PT, R30, R212.reuse, PT ;  /* 0x000000d41e00720c */ /* 0x080fe40003f66270 */
[C---:B------:R-:W-:Y:S02]  /*f570*/  ISETP.GE.AND P4, PT, R29.reuse, R212, PT ;  /* 0x000000d41d00720c */ /* 0x040fe40003f86270 */
[----:B------:R-:W-:Y:S01]  /*f580*/  ISETP.GE.AND P2, PT, R29, R171, PT ;  /* 0x000000ab1d00720c */ /* 0x000fe20003f46270 */
[----:B------:R-:W-:Y:S01]  /*f590*/  IMAD.WIDE.U32 R28, R28, -0x2daee0ad, RZ ;  /* 0xd2511f531c1c7825 */ /* 0x000fe200078e00ff */
[----:B------:R-:W-:Y:S02]  /*f5a0*/  LOP3.LUT R19, R236, UR24, R251, 0x96, !PT ;  /* 0x00000018ec137c12 */ /* 0x000fe4000f8e96fb */
[----:B------:R-:W-:-:S02]  /*f5b0*/  FSEL R243, R172, -INF , !P3 ;  /* 0xff800000acf37808 */ /* 0x000fc40005800000 */
[----:B------:R-:W-:Y:S01]  /*f5c0*/  FSEL R216, R175, -INF , !P2 ;  /* 0xff800000afd87808 */ /* 0x000fe20005000000 */
[----:B------:R-:W-:Y:S01]  /*f5d0*/  IMAD.WIDE.U32 R248, R19, -0x326172a9, RZ ;  /* 0xcd9e8d5713f87825 */ /* 0x000fe200078e00ff */
[C---:B------:R-:W-:Y:S02]  /*f5e0*/  ISETP.GE.AND P3, PT, R21.reuse, R212, PT ;  /* 0x000000d41500720c */ /* 0x040fe40003f66270 */
[----:B------:R-:W-:Y:S02]  /*f5f0*/  ISETP.GE.AND P2, PT, R21, R171, PT ;  /* 0x000000ab1500720c */ /* 0x000fe40003f46270 */
[----:B------:R-:W-:Y:S02]  /*f600*/  LOP3.LUT R250, R250, UR22, R29, 0x96, !PT ;  /* 0x00000016fafa7c12 */ /* 0x000fe4000f8e961d */
[----:B------:R-:W-:Y:S02]  /*f610*/  LOP3.LUT R18, R238, UR23, R215, 0x96, !PT ;  /* 0x00000017ee127c12 */ /* 0x000fe4000f8e96d7 */
[----:B------:R-:W-:Y:S01]  /*f620*/  LOP3.LUT R214, R214, UR21, R219, 0x96, !PT ;  /* 0x00000015d6d67c12 */ /* 0x000fe2000f8e96db */
[----:B------:R-:W-:Y:S01]  /*f630*/  IMAD.WIDE.U32 R250, R250, -0x326172a9, RZ ;  /* 0xcd9e8d57fafa7825 */ /* 0x000fe200078e00ff */
[----:B------:R-:W-:-:S02]  /*f640*/  FMNMX3.FTZ R19, R217, R12, R13, !PT ;  /* 0x0000000cd9137276 */ /* 0x000fc4000781000d */
[----:B------:R-:W-:Y:S01]  /*f650*/  FSEL R245, R173, -INF , !P4 ;  /* 0xff800000adf57808 */ /* 0x000fe20006000000 */
[----:B------:R-:W-:Y:S01]  /*f660*/  IMAD.WIDE.U32 R214, R214, -0x2daee0ad, RZ ;  /* 0xd2511f53d6d67825 */ /* 0x000fe200078e00ff */
[----:B------:R-:W-:Y:S02]  /*f670*/  FSEL R246, R164, -INF , !P3 ;  /* 0xff800000a4f67808 */ /* 0x000fe40005800000 */
[----:B------:R-:W-:Y:S02]  /*f680*/  FSEL R222, R166, -INF , !P2 ;  /* 0xff800000a6de7808 */ /* 0x000fe40005000000 */
[-C--:B------:R-:W-:Y:S02]  /*f690*/  ISETP.GE.AND P4, PT, R21, R213.reuse, PT ;  /* 0x000000d51500720c */ /* 0x080fe40003f86270 */
[C---:B------:R-:W-:Y:S02]  /*f6a0*/  ISETP.GE.AND P3, PT, R20.reuse, R213, PT ;  /* 0x000000d51400720c */ /* 0x040fe40003f66270 */
[----:B------:R-:W-:Y:S01]  /*f6b0*/  ISETP.GE.AND P2, PT, R20, R171, PT ;  /* 0x000000ab1400720c */ /* 0x000fe20003f46270 */
[----:B------:R-:W-:Y:S01]  /*f6c0*/  IMAD.WIDE.U32 R20, R18, -0x2daee0ad, RZ ;  /* 0xd2511f5312147825 */ /* 0x000fe200078e00ff */
[----:B------:R-:W-:-:S02]  /*f6d0*/  FMNMX3.FTZ R19, R19, R8, R9, !PT ;  /* 0x0000000813137276 */ /* 0x000fc40007810009 */
[----:B------:R-:W-:Y:S02]  /*f6e0*/  FSEL R164, R33, -INF , !P5 ;  /* 0xff80000021a47808 */ /* 0x000fe40006800000 */
[----:B------:R-:W-:Y:S02]  /*f6f0*/  FMNMX3.FTZ R19, R19, R188, R189, !PT ;  /* 0x000000bc13137276 */ /* 0x000fe400078100bd */
[----:B------:R-:W-:Y:S02]  /*f700*/  LOP3.LUT R26, R234, UR23, R249, 0x96, !PT ;  /* 0x00000017ea1a7c12 */ /* 0x000fe4000f8e96f9 */
[----:B------:R-:W-:Y:S02]  /*f710*/  LOP3.LUT R248, R248, UR21, R251, 0x96, !PT ;  /* 0x00000015f8f87c12 */ /* 0x000fe4000f8e96fb */
[----:B------:R-:W-:Y:S02]  /*f720*/  LOP3.LUT R220, R220, UR20, R21, 0x96, !PT ;  /* 0x00000014dcdc7c12 */ /* 0x000fe4000f8e9615 */
[----:B------:R-:W-:-:S02]  /*f730*/  LOP3.LUT R18, R20, UR10, R215, 0x96, !PT ;  /* 0x0000000a14127c12 */ /* 0x000fc4000f8e96d7 */
[----:B------:R-:W-:Y:S02]  /*f740*/  FSEL R233, R167, -INF , !P2 ;  /* 0xff800000a7e97808 */ /* 0x000fe40005000000 */
        /* <DEDUP_REMOVED lines=22> */
.L_x_1116:
[----:B------:R-:W-:Y:S01]  /*f8b0*/  FMNMX3.FTZ R24, R210, R4, R6, !PT ;  /* 0x00000004d2187276 */ /* 0x000fe20007810006 */
[----:B------:R-:W2:Y:S01]  /*f8c0*/  SHFL.BFLY PT, R21, R19, 0x2, 0x1f ;  /* 0x0c401f0013157f89 */ /* 0x000ea200000e0000 */
[----:B-1----:R-:W-:Y:S01]  /*f8d0*/  FMNMX3.FTZ R30, R211, R14, R15, !PT ;  /* 0x0000000ed31e7276 */ /* 0x002fe2000781000f */
[----:B------:R-:W-:Y:S01]  /*f8e0*/  IMAD.WIDE.U32 R26, R26, -0x2daee0ad, RZ ;  /* 0xd2511f531a1a7825 */ /* 0x000fe200078e00ff */
[----:B------:R-:W-:Y:S01]  /*f8f0*/  FMNMX3.FTZ R24, R24, R180, R181, !PT ;  /* 0x000000b418187276 */ /* 0x000fe200078100b5 */
[----:B------:R1:W-:Y:S01]  /*f900*/  STL.64 [R1], R176 ;  /* 0x000000b001007387 */ /* 0x0003e20000100a00 */
[----:B------:R-:W-:Y:S01]  /*f910*/  FMNMX3.FTZ R30, R30, R10, R11, !PT ;  /* 0x0000000a1e1e7276 */ /* 0x000fe2000781000b */
[----:B------:R-:W-:Y:S01]  /*f920*/  IMAD.WIDE.U32 R248, R248, -0x2daee0ad, RZ ;  /* 0xd2511f53f8f87825 */ /* 0x000fe200078e00ff */
[----:B------:R-:W-:Y:S01]  /*f930*/  FMNMX3.FTZ R24, R24, R243, R245, !PT ;  /* 0x000000f318187276 */ /* 0x000fe200078100f5 */
[----:B------:R-:W3:Y:S01]  /*f940*/  LDCU UR4, c[0x0][0x45c] ;  /* 0x00008b80ff0477ac */ /* 0x000ee20008000800 */
[----:B------:R-:W-:Y:S01]  /*f950*/  FMNMX3.FTZ R22, R209, R7, R5, !PT ;  /* 0x00000007d1167276 */ /* 0x000fe20007810005 */
[----:B------:R-:W-:Y:S01]  /*f960*/  IMAD.WIDE.U32 R220, R220, -0x326172a9, RZ ;  /* 0xcd9e8d57dcdc7825 */ /* 0x000fe200078e00ff */
[----:B------:R-:W-:-:S02]  /*f970*/  FMNMX3.FTZ R24, R24, R246, R244, !PT ;  /* 0x000000f618187276 */ /* 0x000fc400078100f4 */
[----:B------:R-:W-:Y:S02]  /*f980*/  FSEL R184, R34, -INF , !P4 ;  /* 0xff80000022b87808 */ /* 0x000fe40006000000 */
[----:B------:R-:W-:Y:S01]  /*f990*/  FSEL R194, R35, -INF , !P3 ;  /* 0xff80000023c27808 */ /* 0x000fe20005800000 */
[----:B------:R-:W4:Y:S01]  /*f9a0*/  SHFL.BFLY PT, R3, R24, 0x2, 0x1f ;  /* 0x0c401f0018037f89 */ /* 0x000f2200000e0000 */
[----:B------:R-:W-:Y:S02]  /*f9b0*/  FMNMX3.FTZ R30, R30, R191, R192, !PT ;  /* 0x000000bf1e1e7276 */ /* 0x000fe400078100c0 */
[----:B------:R-:W-:Y:S02]  /*f9c0*/  FMNMX3.FTZ R22, R22, R16, R17, !PT ;  /* 0x0000001016167276 */ /* 0x000fe40007810011 */
[----:B------:R-:W-:Y:S02]  /*f9d0*/  FMNMX3.FTZ R30, R30, R184, R194, !PT ;  /* 0x000000b81e1e7276 */ /* 0x000fe400078100c2 */
[----:B------:R-:W-:-:S02]  /*f9e0*/  FMNMX3.FTZ R22, R22, R242, R216, !PT ;  /* 0x000000f216167276 */ /* 0x000fc400078100d8 */
[----:B------:R-:W-:Y:S02]  /*f9f0*/  LOP3.LUT R23, R28, UR20, R27, 0x96, !PT ;  /* 0x000000141c177c12 */ /* 0x000fe4000f8e961b */
[----:B------:R-:W-:Y:S01]  /*fa00*/  FMNMX3.FTZ R22, R22, R222, R233, !PT ;  /* 0x000000de16167276 */ /* 0x000fe200078100e9 */
[----:B------:R-:W3:Y:S01]  /*fa10*/  SHFL.BFLY PT, R28, R30, 0x2, 0x1f ;  /* 0x0c401f001e1c7f89 */ /* 0x000ee200000e0000 */
[----:B--2---:R-:W-:Y:S02]  /*fa20*/  FMNMX.FTZ R19, R19, R21, !PT ;  /* 0x0000001513137209 */ /* 0x004fe40007810000 */
[----:B------:R-:W-:Y:S01]  /*fa30*/  LOP3.LUT R20, R26, UR10, R249, 0x96, !PT ;  /* 0x0000000a1a147c12 */ /* 0x000fe2000f8e96f9 */
[----:B------:R-:W2:Y:S01]  /*fa40*/  SHFL.BFLY PT, R2, R22, 0x2, 0x1f ;  /* 0x0c401f0016027f89 */ /* 0x000ea200000e0000 */
[----:B------:R-:W-:Y:S01]  /*fa50*/  IMAD.WIDE.U32 R26, R18, -0x326172a9, RZ ;  /* 0xcd9e8d57121a7825 */ /* 0x000fe200078e00ff */
[----:B------:R-:W-:Y:S02]  /*fa60*/  IADD3 R25, PT, PT, R208, 0xa000, RZ ;  /* 0x0000a000d0197810 */ /* 0x000fe40007ffe0ff */
[----:B------:R-:W2:Y:S01]  /*fa70*/  SHFL.BFLY PT, R168, R19, 0x1, 0x1f ;  /* 0x0c201f0013a87f89 */ /* 0x000ea200000e0000 */
[----:B-1----:R-:W-:Y:S01]  /*fa80*/  IMAD.WIDE.U32 R176, R23, -0x326172a9, RZ ;  /* 0xcd9e8d5717b07825 */ /* 0x002fe200078e00ff */
[----:B------:R-:W-:-:S02]  /*fa90*/  LOP3.LUT R23, R220, UR9, R27, 0x96, !PT ;  /* 0x00000009dc177c12 */ /* 0x000fc4000f8e961b */
[----:B----4-:R-:W-:Y:S01]  /*faa0*/  FMNMX.FTZ R3, R24, R3, !PT ;  /* 0x0000000318037209 */ /* 0x010fe20007810000 */
[----:B------:R-:W-:Y:S01]  /*fab0*/  IMAD.WIDE.U32 R34, R20, -0x326172a9, RZ ;  /* 0xcd9e8d5714227825 */ /* 0x000fe200078e00ff */
[----:B------:R-:W-:Y:S02]  /*fac0*/  LOP3.LUT R24, R23, 0xffff, RZ, 0xc0, !PT ;  /* 0x0000ffff17187812 */ /* 0x000fe400078ec0ff */
[----:B------:R-:W-:Y:S01]  /*fad0*/  MOV R29, R26 ;  /* 0x0000001a001d7202 */ /* 0x000fe20000000f00 */
[----:B------:R-:W1:Y:S01]  /*fae0*/  SHFL.BFLY PT, R166, R3, 0x1, 0x1f ;  /* 0x0c201f0003a67f89 */ /* 0x000e6200000e0000 */
[----:B------:R-:W-:Y:S02]  /*faf0*/  MOV R27, R34 ;  /* 0x00000022001b7202 */ /* 0x000fe40000000f00 */
[----:B------:R-:W-:Y:S02]  /*fb00*/  SHF.R.U32.HI R24, RZ, 0x8, R24 ;  /* 0x00000008ff187819 */ /* 0x000fe40000011618 */
[----:B------:R-:W-:-:S02]  /*fb10*/  LOP3.LUT R18, R176, UR9, R35, 0x96, !PT ;  /* 0x00000009b0127c12 */ /* 0x000fc4000f8e9623 */
[----:B---3--:R-:W-:Y:S02]  /*fb20*/  FMNMX.FTZ R28, R30, R28, !PT ;  /* 0x0000001c1e1c7209 */ /* 0x008fe40007810000 */
[----:B------:R-:W-:Y:S02]  /*fb30*/  PRMT R21, R34, 0x7771, RZ ;  /* 0x0000777122157816 */ /* 0x000fe400000000ff */
[----:B--2---:R-:W-:Y:S01]  /*fb40*/  FMNMX.FTZ R2, R22, R2, !PT ;  /* 0x0000000216027209 */ /* 0x004fe20007810000 */
[----:B------:R-:W2:Y:S01]  /*fb50*/  SHFL.BFLY PT, R167, R28, 0x1, 0x1f ;  /* 0x0c201f001ca77f89 */ /* 0x000ea200000e0000 */
[----:B------:R-:W-:Y:S02]  /*fb60*/  LOP3.LUT R22, R23, 0xff, RZ, 0xc0, !PT ;  /* 0x000000ff17167812 */ /* 0x000fe400078ec0ff */
[----:B------:R-:W-:Y:S01]  /*fb70*/  LOP3.LUT R27, R27, 0xff, RZ, 0xc0, !PT ;  /* 0x000000ff1b1b7812 */ /* 0x000fe200078ec0ff */
[----:B------:R-:W3:Y:S01]  /*fb80*/  SHFL.BFLY PT, R165, R2, 0x1, 0x1f ;  /* 0x0c201f0002a57f89 */ /* 0x000ee200000e0000 */
[----:B------:R-:W-:-:S02]  /*fb90*/  PRMT R24, R22, 0x5410, R24 ;  /* 0x0000541016187816 */ /* 0x000fc40000000018 */
[C---:B------:R-:W-:Y:S02]  /*fba0*/  PRMT R22, R18.reuse, 0x7632, R22 ;  /* 0x0000763212167816 */ /* 0x040fe40000000016 */
[----:B------:R-:W-:Y:S02]  /*fbb0*/  FMNMX.FTZ R168, R19, R168, !PT ;  /* 0x000000a813a87209 */ /* 0x000fe40007810000 */
[----:B------:R-:W-:Y:S02]  /*fbc0*/  PRMT R21, R27, 0x5410, R21 ;  /* 0x000054101b157816 */ /* 0x000fe40000000015 */
[----:B------:R-:W-:Y:S01]  /*fbd0*/  LOP3.LUT R19, R18, 0xffff, RZ, 0xc0, !PT ;  /* 0x0000ffff12137812 */ /* 0x000fe200078ec0ff */
[----:B------:R-:W-:Y:S01]  /*fbe0*/  FMUL.FTZ R204, R168, UR4 ;  /* 0x00000004a8cc7c20 */ /* 0x000fe20008410000 */
[----:B------:R-:W-:Y:S02]  /*fbf0*/  LOP3.LUT R27, R18, 0xff, RZ, 0xc0, !PT ;  /* 0x000000ff121b7812 */ /* 0x000fe400078ec0ff */
[----:B------:R-:W-:-:S02]  /*fc00*/  SHF.R.U32.HI R18, RZ, 0x18, R18 ;  /* 0x00000018ff127819 */ /* 0x000fc40000011612 */
[----:B------:R-:W-:Y:S02]  /*fc10*/  LOP3.LUT R22, R22, 0xff, RZ, 0xc0, !PT ;  /* 0x000000ff16167812 */ /* 0x000fe400078ec0ff */
[----:B------:R-:W-:Y:S02]  /*fc20*/  FSETP.NEU.FTZ.AND P1, PT, R168, -INF , PT ;  /* 0xff800000a800780b */ /* 0x000fe40003f3d000 */
[----:B------:R-:W-:Y:S02]  /*fc30*/  PRMT R18, R22, 0x5410, R18 ;  /* 0x0000541016127816 */ /* 0x000fe40000000012 */
[----:B------:R-:W-:Y:S02]  /*fc40*/  FSEL R22, R168, RZ, P1 ;  /* 0x000000ffa8167208 */ /* 0x000fe40000800000 */
[----:B------:R-:W-:Y:S02]  /*fc50*/  SHF.R.U32.HI R19, RZ, 0x8, R19 ;  /* 0x00000008ff137819 */ /* 0x000fe40000011613 */
[----:B-1----:R-:W-:Y:S01]  /*fc60*/  FMNMX.FTZ R166, R3, R166, !PT ;  /* 0x000000a603a67209 */ /* 0x002fe20007810000 */
[----:B------:R-:W-:Y:S01]  /*fc70*/  FADD.FTZ R22, R217, -R22 ;  /* 0x80000016d9167221 */ /* 0x000fe20000010000 */
[----:B------:R-:W-:-:S02]  /*fc80*/  PRMT R19, R27, 0x5410, R19 ;  /* 0x000054101b137816 */ /* 0x000fc40000000013 */
[----:B------:R-:W1:Y:S01]  /*fc90*/  LDC R27, c[0x0][0x4f8] ;  /* 0x00013e00ff1b7b82 */ /* 0x000e620000000800 */
[----:B--2---:R-:W-:Y:S01]  /*fca0*/  FMNMX.FTZ R167, R28, R167, !PT ;  /* 0x000000a71ca77209 */ /* 0x004fe20007810000 */
[C---:B------:R-:W-:Y:S01]  /*fcb0*/  FMUL.FTZ R217, R166.reuse, UR4 ;  /* 0x00000004a6d97c20 */ /* 0x040fe20008410000 */
[----:B------:R-:W-:Y:S01]  /*fcc0*/  FSETP.NEU.FTZ.AND P2, PT, R166, -INF , PT ;  /* 0xff800000a600780b */ /* 0x000fe20003f5d000 */
[----:B------:R-:W-:Y:S01]  /*fcd0*/  FMUL.FTZ R22, R22, UR4 ;  /* 0x0000000416167c20 */ /* 0x000fe20008410000 */
[----:B------:R-:W-:Y:S01]  /*fce0*/  FSEL R204, R204, RZ, P1 ;  /* 0x000000ffcccc7208 */ /* 0x000fe20000800000 */
[----:B------:R-:W-:Y:S01]  /*fcf0*/  FMUL.FTZ R212, R167, UR4 ;  /* 0x00000004a7d47c20 */ /* 0x000fe20008410000 */
[----:B---3--:R-:W-:Y:S02]  /*fd00*/  FMNMX.FTZ R165, R2, R165, !PT ;  /* 0x000000a502a57209 */ /* 0x008fe40007810000 */
[----:B------:R-:W-:Y:S01]  /*fd10*/  FSEL R217, R217, RZ, P2 ;  /* 0x000000ffd9d97208 */ /* 0x000fe20001000000 */
[--C-:B------:R-:W-:Y:S01]  /*fd20*/  FFMA.FTZ R171, R12, UR4, -R204.reuse ;  /* 0x000000040cab7c23 */ /* 0x100fe200080108cc */
[----:B------:R-:W-:Y:S01]  /*fd30*/  FSETP.NEU.FTZ.AND P1, PT, R167, -INF , PT ;  /* 0xff800000a700780b */ /* 0x000fe20003f3d000 */
[----:B------:R-:W-:Y:S01]  /*fd40*/  FMUL.FTZ R215, R165, UR4 ;  /* 0x00000004a5d77c20 */ /* 0x000fe20008410000 */
[--C-:B------:R-:W-:Y:S01]  /*fd50*/  FFMA.FTZ R2, R8, UR4, -R204.reuse ;  /* 0x0000000408027c23 */ /* 0x100fe200080108cc */
[--C-:B------:R-:W-:Y:S01]  /*fd60*/  FFMA.FTZ R200, R180, UR4, -R217.reuse ;  /* 0x00000004b4c87c23 */ /* 0x100fe200080108d9 */
[----:B------:R-:W-:Y:S01]  /*fd70*/  FSEL R12, R167, RZ, P1 ;  /* 0x000000ffa70c7208 */ /* 0x000fe20000800000 */
[--C-:B------:R-:W-:Y:S01]  /*fd80*/  FFMA.FTZ R199, R181, UR4, -R217.reuse ;  /* 0x00000004b5c77c23 */ /* 0x100fe200080108d9 */
[----:B------:R-:W-:Y:S01]  /*fd90*/  FSEL R212, R212, RZ, P1 ;  /* 0x000000ffd4d47208 */ /* 0x000fe20000800000 */
[----:B------:R-:W2:Y:S01]  /*fda0*/  LDSM.16.MT88.4 R180, [R208+0xa000] ;  /* 0x00a00000d0b4783b */ /* 0x000ea20000004200 */
[----:B------:R-:W-:Y:S01]  /*fdb0*/  FSETP.NEU.FTZ.AND P1, PT, R165, -INF , PT ;  /* 0xff800000a500780b */ /* 0x000fe20003f3d000 */
[----:B------:R-:W-:Y:S01]  /*fdc0*/  FFMA.FTZ R193, R9, UR4, -R204 ;  /* 0x0000000409c17c23 */ /* 0x000fe200080108cc */
[----:B------:R-:W-:Y:S01]  /*fdd0*/  FADD.FTZ R9, R211, -R12 ;  /* 0x8000000cd3097221 */ /* 0x000fe20000010000 */
[--C-:B------:R-:W-:Y:S01]  /*fde0*/  FFMA.FTZ R185, R10, UR4, -R212.reuse ;  /* 0x000000040ab97c23 */ /* 0x100fe200080108d4 */
[----:B------:R-:W-:Y:S01]  /*fdf0*/  FFMA.FTZ R203, R11, UR4, -R212 ;  /* 0x000000040bcb7c23 */ /* 0x000fe200080108d4 */
[----:B------:R-:W-:Y:S01]  /*fe00*/  FSEL R215, R215, RZ, P1 ;  /* 0x000000ffd7d77208 */ /* 0x000fe20000800000 */
[----:B------:R-:W-:Y:S01]  /*fe10*/  FFMA.FTZ R3, R13, UR4, -R204 ;  /* 0x000000040d037c23 */ /* 0x000fe200080108cc */
[----:B------:R-:W-:Y:S01]  /*fe20*/  FSEL R8, R166, RZ, P2 ;  /* 0x000000ffa6087208 */ /* 0x000fe20001000000 */
[----:B------:R-:W-:Y:S01]  /*fe30*/  MUFU.EX2 R2, R2 ;  /* 0x0000000200027308 */ /* 0x000fe20000000800 */
[----:B------:R-:W-:Y:S01]  /*fe40*/  FSEL R12, R165, RZ, P1 ;  /* 0x000000ffa50c7208 */ /* 0x000fe20000800000 */
[--C-:B------:R-:W-:Y:S01]  /*fe50*/  FFMA.FTZ R187, R14, UR4, -R212.reuse ;  /* 0x000000040ebb7c23 */ /* 0x100fe200080108d4 */
[----:B------:R-:W-:Y:S01]  /*fe60*/  IADD3 R213, PT, PT, R208, 0xa040, RZ ;  /* 0x0000a040d0d57810 */ /* 0x000fe20007ffe0ff */
[----:B------:R-:W3:Y:S01]  /*fe70*/  MUFU.EX2 R193, R193 ;  /* 0x000000c100c17308 */ /* 0x000ee20000000800 */
[----:B------:R-:W-:Y:S01]  /*fe80*/  @P6 IADD3 R213, PT, PT, R25, -0x40, RZ ;  /* 0xffffffc019d56810 */ /* 0x000fe20007ffe0ff */
[----:B------:R-:W-:Y:S01]  /*fe90*/  FFMA.FTZ R186, R15, UR4, -R212 ;  /* 0x000000040fba7c23 */ /* 0x000fe200080108d4 */
[----:B------:R-:W-:Y:S01]  /*fea0*/  PRMT R25, R26, 0x7771, RZ ;  /* 0x000077711a197816 */ /* 0x000fe200000000ff */
[--C-:B------:R-:W-:Y:S01]  /*feb0*/  FFMA.FTZ R202, R4, UR4, -R217.reuse ;  /* 0x0000000404ca7c23 */ /* 0x100fe200080108d9 */
[----:B------:R-:W-:Y:S01]  /*fec0*/  PRMT R32, R26, 0x7773, RZ ;  /* 0x000077731a207816 */ /* 0x000fe200000000ff */
[----:B------:R-:W-:Y:S01]  /*fed0*/  FFMA.FTZ R201, R6, UR4, -R217 ;  /* 0x0000000406c97c23 */ /* 0x000fe200080108d9 */
[--C-:B------:R-:W-:Y:S01]  /*fee0*/  FFMA.FTZ R198, R7, UR4, -R215.reuse ;  /* 0x0000000407c67c23 */ /* 0x100fe200080108d7 */
[--C-:B------:R-:W-:Y:S01]  /*fef0*/  FFMA.FTZ R197, R5, UR4, -R215.reuse ;  /* 0x0000000405c57c23 */ /* 0x100fe200080108d7 */
[--C-:B------:R-:W-:Y:S01]  /*ff00*/  FFMA.FTZ R196, R16, UR4, -R215.reuse ;  /* 0x0000000410c47c23 */ /* 0x100fe200080108d7 */
[----:B------:R-:W-:Y:S01]  /*ff10*/  FFMA.FTZ R195, R17, UR4, -R215 ;  /* 0x0000000411c37c23 */ /* 0x000fe200080108d7 */
[----:B------:R-:W-:Y:S01]  /*ff20*/  PRMT R26, R26, 0x7772, RZ ;  /* 0x000077721a1a7816 */ /* 0x000fe200000000ff */
[----:B------:R-:W-:Y:S01]  /*ff30*/  MUFU.EX2 R185, R185 ;  /* 0x000000b900b97308 */ /* 0x000fe20000000800 */
[----:B------:R-:W-:Y:S01]  /*ff40*/  LOP3.LUT R29, R29, 0xff, RZ, 0xc0, !PT ;  /* 0x000000ff1d1d7812 */ /* 0x000fe200078ec0ff */
[----:B------:R-:W-:Y:S01]  /*ff50*/  FADD.FTZ R8, R210, -R8 ;  /* 0x80000008d2087221 */ /* 0x000fe20000010000 */
[----:B------:R-:W-:Y:S01]  /*ff60*/  FADD.FTZ R10, R209, -R12 ;  /* 0x8000000cd10a7221 */ /* 0x000fe20000010000 */
[----:B------:R-:W4:Y:S01]  /*ff70*/  MUFU.EX2 R203, R203 ;  /* 0x000000cb00cb7308 */ /* 0x000f220000000800 */
[----:B-1----:R-:W-:Y:S01]  /*ff80*/  LOP3.LUT R27, R27, 0xff, RZ, 0xc0, !PT ;  /* 0x000000ff1b1b7812 */ /* 0x002fe200078ec0ff */
[----:B------:R-:W-:Y:S01]  /*ff90*/  FMUL.FTZ R9, R9, UR4 ;  /* 0x0000000409097c20 */ /* 0x000fe20008410000 */
[----:B------:R-:W-:Y:S01]  /*ffa0*/  PRMT R26, R26, 0x5410, R32 ;  /* 0x000054101a1a7816 */ /* 0x000fe20000000020 */
[----:B------:R-:W-:Y:S01]  /*ffb0*/  MUFU.EX2 R171, R171 ;  /* 0x000000ab00ab7308 */ /* 0x000fe20000000800 */
[----:B------:R-:W-:Y:S01]  /*ffc0*/  PRMT R25, R29, 0x5410, R25 ;  /* 0x000054101d197816 */ /* 0x000fe20000000019 */
[----:B------:R-:W-:Y:S01]  /*ffd0*/  FMUL.FTZ R8, R8, UR4 ;  /* 0x0000000408087c20 */ /* 0x000fe20008410000 */
[C---:B------:R-:W-:Y:S01]  /*ffe0*/  PRMT R31, R34.reuse, 0x7773, RZ ;  /* 0x00007773221f7816 */ /* 0x040fe200000000ff */
[----:B------:R-:W1:Y:S01]  /*fff0*/  MUFU.EX2 R3, R3 ;  /* 0x0000000300037308 */ /* 0x000e620000000800 */
[----:B------:R-:W-:Y:S01]  /*10000*/  PRMT R20, R34, 0x7772, RZ ;  /* 0x0000777222147816 */ /* 0x000fe200000000ff */
[----:B------:R-:W-:Y:S01]  /*10010*/  FMUL.FTZ R10, R10, UR4 ;  /* 0x000000040a0a7c20 */ /* 0x000fe20008410000 */
[----:B------:R-:W-:Y:S01]  /*10020*/  PRMT R29, R23, 0x7632, R29 ;  /* 0x00007632171d7816 */ /* 0x000fe2000000001d */
[----:B------:R-:W-:Y:S01]  /*10030*/  MUFU.EX2 R187, R187 ;  /* 0x000000bb00bb7308 */ /* 0x000fe20000000800 */
[----:B------:R-:W-:Y:S01]  /*10040*/  LEA R210, R27, R27, 0x10 ;  /* 0x0000001b1bd27211 */ /* 0x000fe200078e80ff */
[----:B------:R-:W-:Y:S01]  /*10050*/  LDSM.16.MT88.4 R32, [R208+0xb000] ;  /* 0x00b00000d020783b */ /* 0x000fe20000004200 */
[----:B------:R-:W-:Y:S01]  /*10060*/  LOP3.LUT R11, R26, 0xff00ff, RZ, 0xc0, !PT ;  /* 0x00ff00ff1a0b7812 */ /* 0x000fe200078ec0ff */
[----:B------:R-:W2:Y:S01]  /*10070*/  MUFU.EX2 R186, R186 ;  /* 0x000000ba00ba7308 */ /* 0x000ea20000000800 */
[----:B------:R-:W-:-:S02]  /*10080*/  PRMT R20, R20, 0x5410, R31 ;  /* 0x0000541014147816 */ /* 0x000fc4000000001f */
[----:B------:R-:W-:Y:S01]  /*10090*/  SHF.R.U32.HI R23, RZ, 0x18, R23 ;  /* 0x00000018ff177819 */ /* 0x000fe20000011617 */
[----:B------:R-:W-:Y:S01]  /*100a0*/  MUFU.EX2 R202, R202 ;  /* 0x000000ca00ca7308 */ /* 0x000fe20000000800 */
[----:B------:R-:W-:Y:S02]  /*100b0*/  LOP3.LUT R29, R29, 0xff, RZ, 0xc0, !PT ;  /* 0x000000ff1d1d7812 */ /* 0x000fe400078ec0ff */
[--C-:B------:R-:W-:Y:S01]  /*100c0*/  HSET2.LE.AND R25, R25, R210.reuse, PT ;  /* 0x000000d219197233 */ /* 0x100fe20003803000 */
[----:B------:R-:W-:Y:S01]  /*100d0*/  MUFU.EX2 R201, R201 ;  /* 0x000000c900c97308 */ /* 0x000fe20000000800 */
[----:B------:R-:W-:Y:S02]  /*100e0*/  PRMT R23, R29, 0x5410, R23 ;  /* 0x000054101d177816 */ /* 0x000fe40000000017 */
[----:B---3--:R-:W-:Y:S01]  /*100f0*/  F2FP.F16.F32.PACK_AB R4, R193, R2 ;  /* 0x00000002c104723e */ /* 0x008fe200000000ff */
[----:B------:R-:W-:Y:S01]  /*10100*/  MUFU.EX2 R200, R200 ;  /* 0x000000c800c87308 */ /* 0x000fe20000000800 */
[----:B------:R-:W-:-:S02]  /*10110*/  HSET2.LE.AND R11, R11, R210, PT ;  /* 0x000000d20b0b7233 */ /* 0x000fc40003803000 */
[----:B------:R-:W-:Y:S01]  /*10120*/  LOP3.LUT R20, R20, 0xff00ff, RZ, 0xc0, !PT ;  /* 0x00ff00ff14147812 */ /* 0x000fe200078ec0ff */
[----:B------:R-:W3:Y:S01]  /*10130*/  MUFU.EX2 R199, R199 ;  /* 0x000000c700c77308 */ /* 0x000ee20000000800 */
[----:B----4-:R-:W-:Y:S02]  /*10140*/  F2FP.F16.F32.PACK_AB R13, R203, R185 ;  /* 0x000000b9cb0d723e */ /* 0x010fe400000000ff */
[----:B------:R-:W-:Y:S01]  /*10150*/  LOP3.LUT R6, R4, R25, RZ, 0xc0, !PT ;  /* 0x0000001904067212 */ /* 0x000fe200078ec0ff */
[----:B------:R-:W-:Y:S01]  /*10160*/  MUFU.EX2 R198, R198 ;  /* 0x000000c600c67308 */ /* 0x000fe20000000800 */
[--C-:B------:R-:W-:Y:S02]  /*10170*/  HSET2.LE.AND R4, R24, R210.reuse, PT ;  /* 0x000000d218047233 */ /* 0x100fe40003803000 */
[----:B------:R-:W-:Y:S01]  /*10180*/  LOP3.LUT R7, R13, R11, RZ, 0xc0, !PT ;  /* 0x0000000b0d077212 */ /* 0x000fe200078ec0ff */
[----:B------:R-:W4:Y:S01]  /*10190*/  MUFU.EX2 R197, R197 ;  /* 0x000000c500c57308 */ /* 0x000f220000000800 */
[--C-:B------:R-:W-:Y:S01]  /*101a0*/  HSET2.LE.AND R5, R23, R210.reuse, PT ;  /* 0x000000d217057233 */ /* 0x100fe20003803000 */
[----:B------:R-:W-:Y:S01]  /*101b0*/  LDSM.16.MT88.4 R24, [R213+0x1000] ;  /* 0x00100000d518783b */ /* 0x000fe20000004200 */
[--C-:B------:R-:W-:Y:S01]  /*101c0*/  HSET2.LE.AND R21, R21, R210.reuse, PT ;  /* 0x000000d215157233 */ /* 0x100fe20003803000 */
[----:B------:R-:W-:Y:S01]  /*101d0*/  MUFU.EX2 R196, R196 ;  /* 0x000000c400c47308 */ /* 0x000fe20000000800 */
[----:B------:R-:W-:-:S02]  /*101e0*/  HSET2.LE.AND R175, R20, R210, PT ;  /* 0x000000d214af7233 */ /* 0x000fc40003803000 */
[--C-:B------:R-:W-:Y:S01]  /*101f0*/  HSET2.LE.AND R19, R19, R210.reuse, PT ;  /* 0x000000d213137233 */ /* 0x100fe20003803000 */
[----:B------:R-:W-:Y:S01]  /*10200*/  MUFU.EX2 R195, R195 ;  /* 0x000000c300c37308 */ /* 0x000fe20000000800 */
[----:B------:R-:W-:Y:S02]  /*10210*/  HSET2.LE.AND R18, R18, R210, PT ;  /* 0x000000d212127233 */ /* 0x000fe40003803000 */
[----:B-1----:R-:W-:Y:S01]  /*10220*/  F2FP.F16.F32.PACK_AB R12, R3, R171 ;  /* 0x000000ab030c723e */ /* 0x002fe200000000ff */
[----:B------:R-:W1:Y:S01]  /*10230*/  MUFU.EX2 R209, R22 ;  /* 0x0000001600d17308 */ /* 0x000e620000000800 */
[----:B--2---:R-:W-:Y:S02]  /*10240*/  F2FP.F16.F32.PACK_AB R11, R186, R187 ;  /* 0x000000bbba0b723e */ /* 0x004fe400000000ff */
[----:B---3--:R-:W-:Y:S01]  /*10250*/  F2FP.F16.F32.PACK_AB R174, R199, R200 ;  /* 0x000000c8c7ae723e */ /* 0x008fe200000000ff */
[----:B------:R-:W2:Y:S01]  /*10260*/  MUFU.EX2 R207, R9 ;  /* 0x0000000900cf7308 */ /* 0x000ea20000000800 */
[----:B------:R-:W-:-:S02]  /*10270*/  F2FP.F16.F32.PACK_AB R172, R201, R202 ;  /* 0x000000cac9ac723e */ /* 0x000fc400000000ff */
[----:B----4-:R-:W-:Y:S01]  /*10280*/  F2FP.F16.F32.PACK_AB R173, R197, R198 ;  /* 0x000000c6c5ad723e */ /* 0x010fe200000000ff */
[----:B------:R3:W4:Y:S01]  /*10290*/  MUFU.EX2 R206, R8 ;  /* 0x0000000800ce7308 */ /* 0x0007220000000800 */
[----:B------:R-:W-:Y:S02]  /*102a0*/  LOP3.LUT R4, R12, R4, RZ, 0xc0, !PT ;  /* 0x000000040c047212 */ /* 0x000fe400078ec0ff */
[----:B------:R-:W-:Y:S01]  /*102b0*/  MOV R16, 0x20 ;  /* 0x0000002000107802 */ /* 0x000fe20000000f00 */
[----:B------:R-:W4:Y:S01]  /*102c0*/  MUFU.EX2 R205, R10 ;  /* 0x0000000a00cd7308 */ /* 0x000f220000000800 */
[----:B------:R-:W-:Y:S01]  /*102d0*/  LOP3.LUT R5, R11, R5, RZ, 0xc0, !PT ;  /* 0x000000050b057212 */ /* 0x000fe200078ec0ff */
[----:B-1----:R-:W-:Y:S01]  /*102e0*/  FMUL.FTZ R160, R160, R209 ;  /* 0x000000d1a0a07220 */ /* 0x002fe20000410000 */
[----:B------:R-:W-:Y:S01]  /*102f0*/  LOP3.LUT R174, R174, R21, RZ, 0xc0, !PT ;  /* 0x00000015aeae7212 */ /* 0x000fe200078ec0ff */
[----:B------:R-:W-:Y:S01]  /*10300*/  FMUL.FTZ R161, R161, R209 ;  /* 0x000000d1a1a17220 */ /* 0x000fe20000410000 */
[----:B------:R-:W-:Y:S01]  /*10310*/  LOP3.LUT R172, R172, R19, RZ, 0xc0, !PT ;  /* 0x00000013acac7212 */ /* 0x000fe200078ec0ff */
[-C--:B--2---:R-:W-:Y:S01]  /*10320*/  FMUL.FTZ R162, R162, R207.reuse ;  /* 0x000000cfa2a27220 */ /* 0x084fe20000410000 */
[----:B------:R-:W-:Y:S01]  /*10330*/  FMUL.FTZ R163, R163, R207 ;  /* 0x000000cfa3a37220 */ /* 0x000fe20000410000 */
[----:B------:R-:W-:-:S02]  /*10340*/  LOP3.LUT R173, R173, R18, RZ, 0xc0, !PT ;  /* 0x00000012adad7212 */ /* 0x000fc400078ec0ff */
[----:B---3--:R-:W-:Y:S01]  /*10350*/  F2FP.F16.F32.PACK_AB R8, R195, R196 ;  /* 0x000000c4c308723e */ /* 0x008fe200000000ff */
[-C--:B----4-:R-:W-:Y:S01]  /*10360*/  FMUL.FTZ R156, R156, R206.reuse ;  /* 0x000000ce9c9c7220 */ /* 0x090fe20000410000 */
[----:B------:R-:W-:Y:S01]  /*10370*/  FMUL.FTZ R157, R157, R206 ;  /* 0x000000ce9d9d7220 */ /* 0x000fe20000410000 */
[----:B------:R-:W-:Y:S01]  /*10380*/  SEL R16, R16, 0xffffffe0, !P0 ;  /* 0xffffffe010107807 */ /* 0x000fe20004000000 */
[----:B------:R-:W-:Y:S01]  /*10390*/  FMUL.FTZ R158, R158, R205 ;  /* 0x000000cd9e9e7220 */ /* 0x000fe20000410000 */
[----:B------:R-:W-:Y:S01]  /*103a0*/  LOP3.LUT R175, R8, R175, RZ, 0xc0, !PT ;  /* 0x000000af08af7212 */ /* 0x000fe200078ec0ff */
[-C--:B------:R-:W-:Y:S01]  /*103b0*/  FMUL.FTZ R159, R159, R205.reuse ;  /* 0x000000cd9f9f7220 */ /* 0x080fe20000410000 */
[-C--:B------:R-:W-:Y:S01]  /*103c0*/  HMMA.16816.F32 R160, R4, R180.reuse, R160 ;  /* 0x000000b404a0723c */ /* 0x080fe200000018a0 */
[----:B------:R-:W-:Y:S01]  /*103d0*/  IADD3 R211, PT, PT, R208, R16, RZ ;  /* 0x00000010d0d37210 */ /* 0x000fe20007ffe0ff */
[----:B------:R-:W-:Y:S01]  /*103e0*/  LDSM.16.MT88.4 R8, [R213] ;  /* 0x00000000d508783b */ /* 0x000fe20000004200 */
[-C--:B------:R-:W-:Y:S01]  /*103f0*/  FMUL.FTZ R152, R152, R206.reuse ;  /* 0x000000ce98987220 */ /* 0x080fe20000410000 */
[-C--:B------:R-:W-:Y:S01]  /*10400*/  FMUL.FTZ R153, R153, R206.reuse ;  /* 0x000000ce99997220 */ /* 0x080fe20000410000 */
[-C--:B------:R-:W-:Y:S01]  /*10410*/  FMUL.FTZ R154, R154, R205.reuse ;  /* 0x000000cd9a9a7220 */ /* 0x080fe20000410000 */
[----:B------:R-:W1:Y:S01]  /*10420*/  LDSM.16.MT88.4 R12, [R211+0xa000] ;  /* 0x00a00000d30c783b */ /* 0x000e620000004200 */
[----:B------:R-:W-:Y:S01]  /*10430*/  FMUL.FTZ R155, R155, R205 ;  /* 0x000000cd9b9b7220 */ /* 0x000fe20000410000 */
[C---:B------:R-:W-:Y:S01]  /*10440*/  HMMA.16816.F32 R156, R172.reuse, R180, R156 ;  /* 0x000000b4ac9c723c */ /* 0x040fe2000000189c */
[----:B------:R-:W-:Y:S01]  /*10450*/  IADD3 R180, PT, PT, R16, R213, RZ ;  /* 0x000000d510b47210 */ /* 0x000fe20007ffe0ff */
[----:B------:R-:W-:Y:S01]  /*10460*/  LDSM.16.MT88.4 R28, [R211+0xb000] ;  /* 0x00b00000d31c783b */ /* 0x000fe20000004200 */
[-C--:B------:R-:W-:Y:S01]  /*10470*/  FMUL.FTZ R40, R40, R206.reuse ;  /* 0x000000ce28287220 */ /* 0x080fe20000410000 */
[-C--:B------:R-:W-:Y:S01]  /*10480*/  FMUL.FTZ R41, R41, R206.reuse ;  /* 0x000000ce29297220 */ /* 0x080fe20000410000 */
[-C--:B------:R-:W-:Y:S01]  /*10490*/  FMUL.FTZ R44, R44, R206.reuse ;  /* 0x000000ce2c2c7220 */ /* 0x080fe20000410000 */
[----:B------:R-:W2:Y:S01]  /*104a0*/  LDSM.16.MT88.4 R16, [R180] ;  /* 0x00000000b410783b */ /* 0x000ea20000004200 */
[-C--:B------:R-:W-:Y:S01]  /*104b0*/  FMUL.FTZ R42, R42, R205.reuse ;  /* 0x000000cd2a2a7220 */ /* 0x080fe20000410000 */
[-C--:B------:R-:W-:Y:S01]  /*104c0*/  FMUL.FTZ R43, R43, R205.reuse ;  /* 0x000000cd2b2b7220 */ /* 0x080fe20000410000 */
[-C--:B------:R-:W-:Y:S01]  /*104d0*/  FMUL.FTZ R45, R45, R206.reuse ;  /* 0x000000ce2d2d7220 */ /* 0x080fe20000410000 */
        /* <DEDUP_REMOVED lines=52> */
[C---:B-1----:R-:W-:Y:S08]  /*10820*/  HMMA.16816.F32 R40, R172.reuse, R12, R40 ;  /* 0x0000000cac28723c */ /* 0x042ff00000001828 */
        /* <DEDUP_REMOVED lines=12> */
[----:B------:R-:W-:Y:S01]  /*108f0*/  HMMA.16816.F32 R136, R172, R22, R136 ;  /* 0x00000016ac88723c */ /* 0x000fe20000001888 */
[----:B------:R-:W-:-:S02]  /*10900*/  MOV R174, R176 ;  /* 0x000000b000ae7202 */ /* 0x000fc40000000f00 */
[----:B------:R-:W-:Y:S02]  /*10910*/  MOV R175, R177 ;  /* 0x000000b100af7202 */ /* 0x000fe40000000f00 */
[----:B------:R1:W5:Y:S01]  /*10920*/  LDL.LU.64 R176, [R1] ;  /* 0x0000000001b07983 */ /* 0x0003620000300a00 */
[-C--:B------:R-:W-:Y:S01]  /*10930*/  FMUL.FTZ R148, R148, R209.reuse ;  /* 0x000000d194947220 */ /* 0x080fe20000410000 */
[----:B------:R-:W-:Y:S01]  /*10940*/  FMUL.FTZ R149, R149, R209 ;  /* 0x000000d195957220 */ /* 0x000fe20000410000 */
[-C--:B------:R-:W-:Y:S01]  /*10950*/  FMUL.FTZ R150, R150, R207.reuse ;  /* 0x000000cf96967220 */ /* 0x080fe20000410000 */
[----:B------:R-:W-:Y:S01]  /*10960*/  FMUL.FTZ R151, R151, R207 ;  /* 0x000000cf97977220 */ /* 0x000fe20000410000 */
[----:B------:R-:W-:Y:S01]  /*10970*/  LOP3.LUT R250, R250, UR11, R175, 0x96, !PT ;  /* 0x0000000bfafa7c12 */ /* 0x000fe2000f8e96af */
[-C--:B------:R-:W-:Y:S01]  /*10980*/  FMUL.FTZ R64, R64, R209.reuse ;  /* 0x000000d140407220 */ /* 0x080fe20000410000 */
[----:B------:R-:W-:Y:S01]  /*10990*/  FMUL.FTZ R65, R65, R209 ;  /* 0x000000d141417220 */ /* 0x000fe20000410000 */
[-C--:B------:R-:W-:Y:S01]  /*109a0*/  FMUL.FTZ R66, R66, R207.reuse ;  /* 0x000000cf42427220 */ /* 0x080fe20000410000 */
[----:B------:R-:W-:Y:S01]  /*109b0*/  FMUL.FTZ R67, R67, R207 ;  /* 0x000000cf43437220 */ /* 0x000fe20000410000 */
[----:B------:R-:W-:Y:S01]  /*109c0*/  IMAD.WIDE.U32 R250, R250, -0x2daee0ad, RZ ;  /* 0xd2511f53fafa7825 */ /* 0x000fe200078e00ff */
[C---:B------:R-:W-:Y:S03]  /*109d0*/  HMMA.16816.F32 R148, R4.reuse, R182, R148 ;  /* 0x000000b60494723c */ /* 0x040fe60000001894 */
[-C--:B------:R-:W-:Y:S01]  /*109e0*/  FMUL.FTZ R36, R36, R209.reuse ;  /* 0x000000d124247220 */ /* 0x080fe20000410000 */
[----:B------:R-:W-:Y:S01]  /*109f0*/  FMUL.FTZ R37, R37, R209 ;  /* 0x000000d125257220 */ /* 0x000fe20000410000 */
[-C--:B------:R-:W-:Y:S01]  /*10a00*/  FMUL.FTZ R38, R38, R207.reuse ;  /* 0x000000cf26267220 */ /* 0x080fe20000410000 */
[----:B------:R-:W-:Y:S01]  /*10a10*/  FMUL.FTZ R39, R39, R207 ;  /* 0x000000cf27277220 */ /* 0x000fe20000410000 */
[--C-:B------:R-:W-:Y:S01]  /*10a20*/  FFMA.FTZ R182, R243, UR4, -R217.reuse ;  /* 0x00000004f3b67c23 */ /* 0x100fe200080108d9 */
[--C-:B------:R-:W-:Y:S01]  /*10a30*/  FFMA.FTZ R181, R245, UR4, -R217.reuse ;  /* 0x00000004f5b57c23 */ /* 0x100fe200080108d9 */
[--C-:B------:R-:W-:Y:S01]  /*10a40*/  FFMA.FTZ R183, R246, UR4, -R217.reuse ;  /* 0x00000004f6b77c23 */ /* 0x100fe200080108d9 */
[----:B------:R-:W-:Y:S01]  /*10a50*/  FFMA.FTZ R217, R244, UR4, -R217 ;  /* 0x00000004f4d97c23 */ /* 0x000fe200080108d9 */
        /* <DEDUP_REMOVED lines=50> */
[----:B------:R-:W-:Y:S01]  /*10d80*/  MOV R11, R250 ;  /* 0x000000fa000b7202 */ /* 0x000fe20000000f00 */
[--C-:B------:R-:W-:Y:S01]  /*10d90*/  FFMA.FTZ R242, R242, UR4, -R215.reuse ;  /* 0x00000004f2f27c23 */ /* 0x100fe200080108d7 */
[--C-:B------:R-:W-:Y:S01]  /*10da0*/  FFMA.FTZ R220, R216, UR4, -R215.reuse ;  /* 0x00000004d8dc7c23 */ /* 0x100fe200080108d7 */
[--C-:B------:R-:W-:Y:S01]  /*10db0*/  FFMA.FTZ R219, R222, UR4, -R215.reuse ;  /* 0x00000004dedb7c23 */ /* 0x100fe200080108d7 */
[----:B------:R-:W-:Y:S01]  /*10dc0*/  MUFU.EX2 R182, R182 ;  /* 0x000000b600b67308 */ /* 0x000fe20000000800 */
[----:B------:R-:W-:Y:S01]  /*10dd0*/  FFMA.FTZ R215, R233, UR4, -R215 ;  /* 0x00000004e9d77c23 */ /* 0x000fe200080108d7 */
[----:B------:R-:W-:Y:S01]  /*10de0*/  PRMT R10, R250, 0x7773, RZ ;  /* 0x00007773fa0a7816 */ /* 0x000fe200000000ff */
[C---:B------:R-:W-:Y:S01]  /*10df0*/  HMMA.16816.F32 R36, R4.reuse, R12, R36 ;  /* 0x0000000c0424723c */ /* 0x040fe20000001824 */
[----:B------:R-:W-:Y:S01]  /*10e00*/  LOP3.LUT R12, R248, 0xffff, RZ, 0xc0, !PT ;  /* 0x0000fffff80c7812 */ /* 0x000fe200078ec0ff */
[----:B------:R-:W2:Y:S01]  /*10e10*/  MUFU.EX2 R181, R181 ;  /* 0x000000b500b57308 */ /* 0x000ea20000000800 */
[----:B------:R-:W-:Y:S01]  /*10e20*/  FFMA.FTZ R189, R189, UR4, -R204 ;  /* 0x00000004bdbd7c23 */ /* 0x000fe200080108cc */
[--C-:B------:R-:W-:Y:S01]  /*10e30*/  FFMA.FTZ R191, R191, UR4, -R212.reuse ;  /* 0x00000004bfbf7c23 */ /* 0x100fe200080108d4 */
[----:B------:R-:W-:Y:S01]  /*10e40*/  FFMA.FTZ R192, R192, UR4, -R212 ;  /* 0x00000004c0c07c23 */ /* 0x000fe200080108d4 */
[----:B------:R-:W-:Y:S01]  /*10e50*/  MUFU.EX2 R183, R183 ;  /* 0x000000b700b77308 */ /* 0x000fe20000000800 */
[----:B------:R-:W-:Y:S01]  /*10e60*/  FFMA.FTZ R171, R231, R209, R171 ;  /* 0x000000d1e7ab7223 */ /* 0x000fe200000100ab */
[C---:B------:R-:W-:Y:S01]  /*10e70*/  HMMA.16816.F32 R116, R4.reuse, R24, R116 ;  /* 0x000000180474723c */ /* 0x040fe20000001874 */
[----:B------:R-:W-:Y:S01]  /*10e80*/  LOP3.LUT R24, R11, 0xff, RZ, 0xc0, !PT ;  /* 0x000000ff0b187812 */ /* 0x000fe200078ec0ff */
[----:B------:R-:W3:Y:S01]  /*10e90*/  MUFU.EX2 R217, R217 ;  /* 0x000000d900d97308 */ /* 0x000ee20000000800 */
[----:B------:R-:W-:Y:S01]  /*10ea0*/  LOP3.LUT R25, R248, 0xff, RZ, 0xc0, !PT ;  /* 0x000000fff8197812 */ /* 0x000fe200078ec0ff */
[----:B------:R-:W-:Y:S01]  /*10eb0*/  FFMA.FTZ R187, R230, R207, R187 ;  /* 0x000000cfe6bb7223 */ /* 0x000fe200000100bb */
[----:B------:R-:W-:Y:S01]  /*10ec0*/  SHF.R.U32.HI R11, RZ, 0x8, R12 ;  /* 0x00000008ff0b7819 */ /* 0x000fe2000001160c */
[----:B------:R-:W-:Y:S01]  /*10ed0*/  MUFU.EX2 R216, R242 ;  /* 0x000000f200d87308 */ /* 0x000fe20000000800 */
[----:B------:R-:W-:Y:S01]  /*10ee0*/  FFMA.FTZ R202, R229, R206, R202 ;  /* 0x000000cee5ca7223 */ /* 0x000fe200000100ca */
[C---:B------:R-:W-:Y:S01]  /*10ef0*/  HMMA.16816.F32 R48, R4.reuse, R14, R48 ;  /* 0x0000000e0430723c */ /* 0x040fe20000001830 */
[----:B------:R-:W-:Y:S01]  /*10f00*/  PRMT R25, R25, 0x5410, R11 ;  /* 0x0000541019197816 */ /* 0x000fe2000000000b */
[----:B------:R-:W-:Y:S01]  /*10f10*/  MUFU.EX2 R220, R220 ;  /* 0x000000dc00dc7308 */ /* 0x000fe20000000800 */
[----:B--2---:R-:W-:Y:S01]  /*10f20*/  F2FP.F16.F32.PACK_AB R172, R181, R182 ;  /* 0x000000b6b5ac723e */ /* 0x004fe200000000ff */
[----:B------:R-:W-:Y:S01]  /*10f30*/  LDSM.16.MT88.4 R12, [R213+0x800] ;  /* 0x00080000d50c783b */ /* 0x000fe20000004200 */
[----:B------:R-:W-:Y:S01]  /*10f40*/  FFMA.FTZ R198, R228, R205, R198 ;  /* 0x000000cde4c67223 */ /* 0x000fe200000100c6 */
[----:B------:R-:W-:Y:S01]  /*10f50*/  MUFU.EX2 R219, R219 ;  /* 0x000000db00db7308 */ /* 0x000fe20000000800 */
[--C-:B------:R-:W-:Y:S01]  /*10f60*/  HSET2.LE.AND R25, R25, R210.reuse, PT ;  /* 0x000000d219197233 */ /* 0x100fe20003803000 */
[C---:B------:R-:W-:Y:S01]  /*10f70*/  HMMA.16816.F32 R52, R4.reuse, R8, R52 ;  /* 0x000000080434723c */ /* 0x040fe20000001834 */
[C---:B------:R-:W-:Y:S01]  /*10f80*/  PRMT R9, R250.reuse, 0x7771, RZ ;  /* 0x00007771fa097816 */ /* 0x040fe200000000ff */
[----:B------:R-:W2:Y:S01]  /*10f90*/  MUFU.EX2 R215, R215 ;  /* 0x000000d700d77308 */ /* 0x000ea20000000800 */
[----:B------:R-:W-:Y:S01]  /*10fa0*/  PRMT R8, R250, 0x7772, RZ ;  /* 0x00007772fa087816 */ /* 0x000fe200000000ff */
[----:B------:R-:W-:Y:S01]  /*10fb0*/  FADD.FTZ R171, R3, R171 ;  /* 0x000000ab03ab7221 */ /* 0x000fe20000010000 */
[----:B------:R-:W-:Y:S01]  /*10fc0*/  PRMT R24, R24, 0x5410, R9 ;  /* 0x0000541018187816 */ /* 0x000fe20000000009 */
[----:B------:R-:W4:Y:S01]  /*10fd0*/  MUFU.EX2 R191, R191 ;  /* 0x000000bf00bf7308 */ /* 0x000f220000000800 */
[----:B------:R-:W-:Y:S01]  /*10fe0*/  PRMT R8, R8, 0x5410, R10 ;  /* 0x0000541008087816 */ /* 0x000fe2000000000a */
[C---:B------:R-:W-:Y:S01]  /*10ff0*/  HMMA.16816.F32 R68, R4.reuse, R16, R68 ;  /* 0x000000100444723c */ /* 0x040fe20000001844 */
[----:B---3--:R-:W-:Y:S01]  /*11000*/  F2FP.F16.F32.PACK_AB R174, R217, R183 ;  /* 0x000000b7d9ae723e */ /* 0x008fe200000000ff */
[----:B------:R-:W3:Y:S01]  /*11010*/  MUFU.EX2 R192, R192 ;  /* 0x000000c000c07308 */ /* 0x000ee20000000800 */
[----:B------:R-:W-:Y:S01]  /*11020*/  HSET2.LE.AND R24, R24, R210, PT ;  /* 0x000000d218187233 */ /* 0x000fe20003803000 */
[----:B------:R-:W-:Y:S01]  /*11030*/  FADD.FTZ R187, R186, R187 ;  /* 0x000000bbbabb7221 */ /* 0x000fe20000010000 */
[----:B------:R-:W-:Y:S01]  /*11040*/  LOP3.LUT R172, R172, R25, RZ, 0xc0, !PT ;  /* 0x00000019acac7212 */ /* 0x000fe200078ec0ff */
[----:B------:R-:W-:Y:S01]  /*11050*/  FADD.FTZ R202, R201, R202 ;  /* 0x000000cac9ca7221 */ /* 0x000fe20000010000 */
[----:B------:R-:W-:Y:S01]  /*11060*/  FADD.FTZ R198, R197, R198 ;  /* 0x000000c6c5c67221 */ /* 0x000fe20000010000 */
[C---:B------:R-:W-:Y:S01]  /*11070*/  HMMA.16816.F32 R80, R4.reuse, R18, R80 ;  /* 0x000000120450723c */ /* 0x040fe20000001850 */
[----:B------:R-:W-:Y:S01]  /*11080*/  LOP3.LUT R174, R174, R24, RZ, 0xc0, !PT ;  /* 0x00000018aeae7212 */ /* 0x000fe200078ec0ff */
[----:B------:R-:W-:Y:S01]  /*11090*/  LDSM.16.MT88.4 R16, [R211+0xa800] ;  /* 0x00a80000d310783b */ /* 0x000fe20000004200 */
[----:B--2---:R-:W-:Y:S01]  /*110a0*/  F2FP.F16.F32.PACK_AB R175, R215, R219 ;  /* 0x000000dbd7af723e */ /* 0x004fe200000000ff */
        /* <DEDUP_REMOVED lines=9> */
[----:B------:R-:W-:Y:S01]  /*11140*/  UIADD3 UR25, UPT, UPT, UR13, -0x6, URZ ;  /* 0xfffffffa0d197890 */ /* 0x000fe2000fffe0ff */
[----:B----4-:R-:W-:Y:S01]  /*11150*/  FADD.FTZ R187, R191, R187 ;  /* 0x000000bbbfbb7221 */ /* 0x010fe20000010000 */
[----:B------:R-:W-:Y:S01]  /*11160*/  FADD.FTZ R202, R182, R202 ;  /* 0x000000cab6ca7221 */ /* 0x000fe20000010000 */
[----:B------:R-:W-:Y:S01]  /*11170*/  HMMA.16816.F32 R96, R4, R34, R96 ;  /* 0x000000220460723c */ /* 0x000fe20000001860 */
[----:B------:R-:W2:Y:S01]  /*11180*/  LDSM.16.MT88.4 R32, [R208+0xa800] ;  /* 0x00a80000d020783b */ /* 0x000ea20000004200 */
[----:B------:R-:W-:Y:S01]  /*11190*/  FADD.FTZ R198, R216, R198 ;  /* 0x000000c6d8c67221 */ /* 0x000fe20000010000 */
[----:B---3--:R-:W-:Y:S01]  /*111a0*/  FADD.FTZ R187, R192, R187 ;  /* 0x000000bbc0bb7221 */ /* 0x008fe20000010000 */
[----:B------:R-:W-:-:S02]  /*111b0*/  FADD.FTZ R202, R181, R202 ;  /* 0x000000cab5ca7221 */ /* 0x000fc40000010000 */
[----:B------:R-:W-:Y:S02]  /*111c0*/  FADD.FTZ R198, R220, R198 ;  /* 0x000000c6dcc67221 */ /* 0x000fe40000010000 */
[----:B------:R-:W-:Y:S01]  /*111d0*/  HMMA.16816.F32 R100, R4, R28, R100 ;  /* 0x0000001c0464723c */ /* 0x000fe20000001864 */
[----:B------:R-:W-:Y:S01]  /*111e0*/  FADD.FTZ R202, R183, R202 ;  /* 0x000000cab7ca7221 */ /* 0x000fe20000010000 */
[----:B------:R-:W-:-:S03]  /*111f0*/  FADD.FTZ R198, R219, R198 ;  /* 0x000000c6dbc67221 */ /* 0x000fc60000010000 */
[----:B------:R-:W-:Y:S01]  /*11200*/  FADD.FTZ R229, R217, R202 ;  /* 0x000000cad9e57221 */ /* 0x000fe20000010000 */
[----:B------:R-:W-:Y:S02]  /*11210*/  FADD.FTZ R228, R215, R198 ;  /* 0x000000c6d7e47221 */ /* 0x000fe40000010000 */
[C---:B------:R-:W-:Y:S01]  /*11220*/  HMMA.16816.F32 R112, R4.reuse, R30, R112 ;  /* 0x0000001e0470723c */ /* 0x040fe20000001870 */
[----:B------:R3:W-:Y:S07]  /*11230*/  LDSM.16.MT88.4 R28, [R208+0xb800] ;  /* 0x00b80000d01c783b */ /* 0x0007ee0000004200 */
[C---:B------:R-:W-:Y:S01]  /*11240*/  HMMA.16816.F32 R144, R4.reuse, R26, R144 ;  /* 0x0000001a0490723c */ /* 0x040fe20000001890 */
[----:B------:R4:W-:Y:S07]  /*11250*/  LDSM.16.MT88.4 R24, [R211+0xb800] ;  /* 0x00b80000d318783b */ /* 0x0009ee0000004200 */
[----:B------:R-:W-:Y:S01]  /*11260*/  HMMA.16816.F32 R140, R4, R20, R140 ;  /* 0x00000014048c723c */ /* 0x000fe2000000188c */
[----:B------:R-:W-:-:S02]  /*11270*/  PRMT R21, R248, 0x7632, R21 ;  /* 0x00007632f8157816 */ /* 0x000fc40000000015 */
[----:B------:R-:W-:Y:S02]  /*11280*/  SHF.R.U32.HI R248, RZ, 0x18, R248 ;  /* 0x00000018fff87819 */ /* 0x000fe400000116f8 */
[----:B------:R-:W-:Y:S02]  /*11290*/  LOP3.LUT R21, R21, 0xff, RZ, 0xc0, !PT ;  /* 0x000000ff15157812 */ /* 0x000fe400078ec0ff */
[----:B------:R-:W-:Y:S01]  /*112a0*/  LOP3.LUT R20, R8, 0xff00ff, RZ, 0xc0, !PT ;  /* 0x00ff00ff08147812 */ /* 0x000fe200078ec0ff */
[----:B------:R-:W-:Y:S01]  /*112b0*/  HMMA.16816.F32 R4, R4, R22, R132 ;  /* 0x000000160404723c */ /* 0x000fe20000001884 */
[----:B------:R-:W-:Y:S01]  /*112c0*/  LOP3.LUT R134, R218, UR11, R221, 0x96, !PT ;  /* 0x0000000bda867c12 */ /* 0x000fe2000f8e96dd */
[----:B------:R-:W1:Y:S01]  /*112d0*/  LDSM.16.MT88.4 R8, [R180+0x800] ;  /* 0x00080000b408783b */ /* 0x000e620000004200 */
[----:B------:R-:W-:Y:S02]  /*112e0*/  PRMT R248, R21, 0x5410, R248 ;  /* 0x0000541015f87816 */ /* 0x000fe400000000f8 */
[----:B------:R-:W-:Y:S01]  /*112f0*/  HSET2.LE.AND R20, R20, R210, PT ;  /* 0x000000d214147233 */ /* 0x000fe20003803000 */
[----:B------:R-:W-:Y:S01]  /*11300*/  IMAD.WIDE.U32 R134, R134, -0x2daee0ad, RZ ;  /* 0xd2511f5386867825 */ /* 0x000fe200078e00ff */
[----:B------:R-:W-:-:S02]  /*11310*/  F2FP.F16.F32.PACK_AB R21, R220, R216 ;  /* 0x000000d8dc15723e */ /* 0x000fc400000000ff */
[----:B------:R-:W-:Y:S02]  /*11320*/  HSET2.LE.AND R173, R248, R210, PT ;  /* 0x000000d2f8ad7233 */ /* 0x000fe40003803000 */
[----:B------:R-:W-:Y:S02]  /*11330*/  MOV R133, R134 ;  /* 0x0000008600857202 */ /* 0x000fe40000000f00 */
[C---:B------:R-:W-:Y:S02]  /*11340*/  PRMT R132, R134.reuse, 0x7773, RZ ;  /* 0x0000777386847816 */ /* 0x040fe400000000ff */
[----:B------:R-:W-:Y:S02]  /*11350*/  LOP3.LUT R133, R133, 0xff, RZ, 0xc0, !PT ;  /* 0x000000ff85857812 */ /* 0x000fe400078ec0ff */
[C---:B---3--:R-:W-:Y:S02]  /*11360*/  PRMT R208, R134.reuse, 0x7771, RZ ;  /* 0x0000777186d07816 */ /* 0x048fe400000000ff */
[----:B----4-:R-:W-:-:S02]  /*11370*/  PRMT R211, R134, 0x7772, RZ ;  /* 0x0000777286d37816 */ /* 0x010fc400000000ff */
[----:B------:R-:W-:Y:S02]  /*11380*/  LOP3.LUT R173, R21, R173, RZ, 0xc0, !PT ;  /* 0x000000ad15ad7212 */ /* 0x000fe400078ec0ff */
[----:B------:R-:W-:Y:S02]  /*11390*/  LOP3.LUT R175, R175, R20, RZ, 0xc0, !PT ;  /* 0x00000014afaf7212 */ /* 0x000fe400078ec0ff */
[----:B------:R-:W-:Y:S01]  /*113a0*/  LOP3.LUT R214, R214, UR8, R135, 0x96, !PT ;  /* 0x00000008d6d67c12 */ /* 0x000fe2000f8e9687 */
[----:B------:R-:W3:Y:S01]  /*113b0*/  LDSM.16.MT88.4 R20, [R213+0x1800] ;  /* 0x00180000d514783b */ /* 0x000ee20000004200 */
[----:B------:R-:W-:Y:S02]  /*113c0*/  PRMT R211, R211, 0x5410, R132 ;  /* 0x00005410d3d37816 */ /* 0x000fe40000000084 */
[----:B------:R-:W-:Y:S01]  /*113d0*/  PRMT R208, R133, 0x5410, R208 ;  /* 0x0000541085d07816 */ /* 0x000fe200000000d0 */
[----:B--2---:R-:W-:Y:S01]  /*113e0*/  HMMA.16816.F32 R156, R172, R32, R156 ;  /* 0x00000020ac9c723c */ /* 0x004fe2000000189c */
[----:B------:R2:W4:Y:S01]  /*113f0*/  LDSM.16.MT88.4 R132, [R180+0x1800] ;  /* 0x00180000b484783b */ /* 0x0005220000004200 */
[----:B------:R-:W-:-:S02]  /*11400*/  LOP3.LUT R211, R211, 0xff00ff, RZ, 0xc0, !PT ;  /* 0x00ff00ffd3d37812 */ /* 0x000fc400078ec0ff */
[----:B------:R-:W-:-:S04]  /*11410*/  HSET2.LE.AND R208, R208, R210, PT ;  /* 0x000000d2d0d07233 */ /* 0x000fc80003803000 */
[C---:B------:R-:W-:Y:S08]  /*11420*/  HMMA.16816.F32 R152, R172.reuse, R34, R152 ;  /* 0x00000022ac98723c */ /* 0x040ff00000001898 */
[C---:B------:R-:W-:Y:S01]  /*11430*/  HMMA.16816.F32 R40, R172.reuse, R16, R40 ;  /* 0x00000010ac28723c */ /* 0x040fe20000001828 */
[--C-:B--2---:R-:W-:Y:S01]  /*11440*/  FFMA.FTZ R180, R188, UR4, -R204.reuse ;  /* 0x00000004bcb47c23 */ /* 0x104fe200080108cc */
[--C-:B------:R-:W-:Y:S01]  /*11450*/  FFMA.FTZ R188, R190, UR4, -R204.reuse ;  /* 0x00000004bebc7c23 */ /* 0x100fe200080108cc */
[----:B------:R-:W-:Y:S01]  /*11460*/  FFMA.FTZ R204, R164, UR4, -R204 ;  /* 0x00000004a4cc7c23 */ /* 0x000fe200080108cc */
[--C-:B------:R-:W-:Y:S01]  /*11470*/  FFMA.FTZ R190, R184, UR4, -R212.reuse ;  /* 0x00000004b8be7c23 */ /* 0x100fe200080108d4 */
[----:B------:R2:W-:Y:S03]  /*11480*/  MUFU.EX2 R164, R189 ;  /* 0x000000bd00a47308 */ /* 0x0005e60000000800 */
[C---:B------:R-:W-:Y:S01]  /*11490*/  HMMA.16816.F32 R44, R172.reuse, R18, R44 ;  /* 0x00000012ac2c723c */ /* 0x040fe2000000182c */
[----:B------:R1:W-:Y:S04]  /*114a0*/  MUFU.EX2 R184, R204 ;  /* 0x000000cc00b87308 */ /* 0x0003e80000000800 */
[----:B------:R-:W3:Y:S03]  /*114b0*/  MUFU.EX2 R180, R180 ;  /* 0x000000b400b47308 */ /* 0x000ee60000000800 */
[----:B------:R-:W-:Y:S01]  /*114c0*/  HMMA.16816.F32 R56, R172, R12, R56 ;  /* 0x0000000cac38723c */ /* 0x000fe20000001838 */
[----:B------:R-:W4:Y:S01]  /*114d0*/  MUFU.EX2 R188, R188 ;  /* 0x000000bc00bc7308 */ /* 0x000f220000000800 */
[----:B--2---:R-:W-:Y:S01]  /*114e0*/  FFMA.FTZ R189, R194, UR4, -R212 ;  /* 0x00000004c2bd7c23 */ /* 0x004fe200080108d4 */
[----:B------:R-:W-:-:S02]  /*114f0*/  LOP3.LUT R194, R214, 0xffff, RZ, 0xc0, !PT ;  /* 0x0000ffffd6c27812 */ /* 0x000fc400078ec0ff */
[----:B------:R-:W2:Y:S03]  /*11500*/  MUFU.EX2 R190, R190 ;  /* 0x000000be00be7308 */ /* 0x000ea60000000800 */
[C---:B------:R-:W-:Y:S01]  /*11510*/  HMMA.16816.F32 R60, R172.reuse, R14, R60 ;  /* 0x0000000eac3c723c */ /* 0x040fe2000000183c */
[----:B-1----:R-:W-:Y:S02]  /*11520*/  LOP3.LUT R204, R214, 0xff, RZ, 0xc0, !PT ;  /* 0x000000ffd6cc7812 */ /* 0x002fe400078ec0ff */
[----:B------:R-:W-:Y:S01]  /*11530*/  SHF.R.U32.HI R194, RZ, 0x8, R194 ;  /* 0x00000008ffc27819 */ /* 0x000fe200000116c2 */
[----:B------:R-:W1:Y:S01]  /*11540*/  MUFU.EX2 R189, R189 ;  /* 0x000000bd00bd7308 */ /* 0x000e620000000800 */
[----:B---3--:R-:W-:Y:S02]  /*11550*/  FADD.FTZ R171, R180, R171 ;  /* 0x000000abb4ab7221 */ /* 0x008fe40000010000 */
[----:B------:R-:W-:Y:S01]  /*11560*/  PRMT R194, R204, 0x5410, R194 ;  /* 0x00005410ccc27816 */ /* 0x000fe200000000c2 */
[----:B------:R-:W-:Y:S01]  /*11570*/  HMMA.16816.F32 R72, R172, R8, R72 ;  /* 0x00000008ac48723c */ /* 0x000fe20000001848 */
[----:B------:R-:W-:Y:S01]  /*11580*/  PRMT R204, R214, 0x7632, R204 ;  /* 0x00007632d6cc7816 */ /* 0x000fe200000000cc */
[----:B------:R-:W-:Y:S01]  /*11590*/  FADD.FTZ R171, R164, R171 ;  /* 0x000000aba4ab7221 */ /* 0x000fe20000010000 */
[----:B------:R-:W-:-:S02]  /*115a0*/  SHF.R.U32.HI R214, RZ, 0x18, R214 ;  /* 0x00000018ffd67819 */ /* 0x000fc400000116d6 */
[----:B------:R-:W-:Y:S01]  /*115b0*/  LOP3.LUT R204, R204, 0xff, RZ, 0xc0, !PT ;  /* 0x000000ffcccc7812 */ /* 0x000fe200078ec0ff */
[----:B----4-:R-:W-:Y:S01]  /*115c0*/  FADD.FTZ R171, R188, R171 ;  /* 0x000000abbcab7221 */ /* 0x010fe20000010000 */
[--C-:B------:R-:W-:Y:S01]  /*115d0*/  HSET2.LE.AND R194, R194, R210.reuse, PT ;  /* 0x000000d2c2c27233 */ /* 0x100fe20003803000 */
[C---:B------:R-:W-:Y:S01]  /*115e0*/  HMMA.16816.F32 R76, R172.reuse, R10, R76 ;  /* 0x0000000aac4c723c */ /* 0x040fe2000000184c */
[----:B------:R-:W-:Y:S01]  /*115f0*/  PRMT R214, R204, 0x5410, R214 ;  /* 0x00005410ccd67816 */ /* 0x000fe200000000d6 */
[----:B--2---:R-:W-:Y:S01]  /*11600*/  FADD.FTZ R187, R190, R187 ;  /* 0x000000bbbebb7221 */ /* 0x004fe20000010000 */
[--C-:B------:R-:W-:Y:S01]  /*11610*/  HSET2.LE.AND R204, R211, R210.reuse, PT ;  /* 0x000000d2d3cc7233 */ /* 0x100fe20003803000 */
[C---:B------:R-:W-:Y:S02]  /*11620*/  FADD.FTZ R231, R184.reuse, R171 ;  /* 0x000000abb8e77221 */ /* 0x040fe40000010000 */
[----:B------:R-:W-:Y:S01]  /*11630*/  HSET2.LE.AND R210, R214, R210, PT ;  /* 0x000000d2d6d27233 */ /* 0x000fe20003803000 */
[----:B-1----:R-:W-:Y:S01]  /*11640*/  FADD.FTZ R230, R189, R187 ;  /* 0x000000bbbde67221 */ /* 0x002fe20000010000 */
        /* <DEDUP_REMOVED lines=11> */
[----:B------:R-:W-:Y:S02]  /*11700*/  F2FP.F16.F32.PACK_AB R173, R192, R191 ;  /* 0x000000bfc0ad723e */ /* 0x000fe400000000ff */
[----:B------:R-:W-:Y:S02]  /*11710*/  LOP3.LUT R174, R174, R208, RZ, 0xc0, !PT ;  /* 0x000000d0aeae7212 */ /* 0x000fe400078ec0ff */
[----:B------:R-:W-:Y:S02]  /*11720*/  LOP3.LUT R175, R175, R204, RZ, 0xc0, !PT ;  /* 0x000000ccafaf7212 */ /* 0x000fe400078ec0ff */
[----:B------:R-:W-:-:S02]  /*11730*/  LOP3.LUT R172, R172, R194, RZ, 0xc0, !PT ;  /* 0x000000c2acac7212 */ /* 0x000fc400078ec0ff */
        /* <DEDUP_REMOVED lines=18> */
.L_x_1112:
[----:B------:R-:W-:-:S09]  /*11860*/  UISETP.GE.AND UP0, UPT, UR25, URZ, UPT ;  /* 0x000000ff1900728c */ /* 0x000fd2000bf06270 */
[----:B------:R-:W-:Y:S05]  /*11870*/  BRA.U !UP0, `(.L_x_1117) ;  /* 0x0000002d086c7547 */ /* 0x000fea000b800000 */
[----:B------:R-:W1:Y:S01]  /*11880*/  LDC R5, c[0x0][0x4f8] ;  /* 0x00013e00ff057b82 */ /* 0x000e620000000800 */
[--C-:B------:R-:W-:Y:S01]  /*11890*/  SHF.R.U32.HI R2, RZ, 0x5, R169.reuse ;  /* 0x00000005ff027819 */ /* 0x100fe200000116a9 */
[----:B------:R-:W-:Y:S01]  /*118a0*/  IMAD.U32 R4, RZ, RZ, UR14 ;  /* 0x0000000eff047e24 */ /* 0x000fe2000f8e00ff */
[C---:B------:R-:W-:Y:S01]  /*118b0*/  LOP3.LUT R6, R0.reuse, 0x200, RZ, 0xc0, !PT ;  /* 0x0000020000067812 */ /* 0x040fe200078ec0ff */
[----:B------:R-:W-:Y:S01]  /*118c0*/  IMAD.SHL.U32 R3, R169, 0x20, RZ ;  /* 0x00000020a9037824 */ /* 0x000fe200078e00ff */
[----:B------:R-:W-:Y:S01]  /*118d0*/  LOP3.LUT R222, R0, 0x400, RZ, 0xc0, !PT ;  /* 0x0000040000de7812 */ /* 0x000fe200078ec0ff */
[----:B------:R-:W-:Y:S01]  /*118e0*/  IMAD R4, R4, 0x8, R2 ;  /* 0x0000000804047824 */ /* 0x000fe200078e0202 */
[--C-:B------:R-:W-:Y:S01]  /*118f0*/  SHF.R.U32.HI R2, RZ, 0x1, R169.reuse ;  /* 0x00000001ff027819 */ /* 0x100fe200000116a9 */
[----:B------:R-:W2:Y:S01]  /*11900*/  LDCU.64 UR6, c[0x0][0x3c0] ;  /* 0x00007800ff0677ac */ /* 0x000ea20008000a00 */
[----:B------:R-:W-:Y:S01]  /*11910*/  LOP3.LUT R169, R170, 0x8, R169, 0x78, !PT ;  /* 0x00000008aaa97812 */ /* 0x000fe200078e78a9 */
[----:B------:R-:W-:Y:S01]  /*11920*/  IMAD.MOV.U32 R220, RZ, RZ, 0x20 ;  /* 0x00000020ffdc7424 */ /* 0x000fe200078e00ff */
[----:B------:R-:W-:Y:S01]  /*11930*/  LOP3.LUT R3, R6, 0x7c00, R3, 0xf8, !PT ;  /* 0x00007c0006037812 */ /* 0x000fe200078ef803 */
[----:B------:R-:W-:Y:S01]  /*11940*/  UIADD3 UR13, UPT, UPT, UR18, -0x61c88647, URZ ;  /* 0x9e3779b9120d7890 */ /* 0x000fe2000fffe0ff */
[----:B------:R-:W-:Y:S01]  /*11950*/  LOP3.LUT R2, R170, 0x8, R2, 0x78, !PT ;  /* 0x00000008aa027812 */ /* 0x000fe200078e7802 */
[----:B------:R-:W-:Y:S01]  /*11960*/  IMAD R222, R169, 0x2, R222 ;  /* 0x00000002a9de7824 */ /* 0x000fe200078e02de */
[----:B------:R-:W-:Y:S01]  /*11970*/  MOV R218, 0x40 ;  /* 0x0000004000da7802 */ /* 0x000fe20000000f00 */
[----:B------:R-:W-:Y:S01]  /*11980*/  UIADD3 UR18, UPT, UPT, UR18, 0x3c6ef372, URZ ;  /* 0x3c6ef37212127890 */ /* 0x000fe2000fffe0ff */
[----:B------:R-:W-:Y:S01]  /*11990*/  LOP3.LUT R219, R3, R2, RZ, 0xfc, !PT ;  /* 0x0000000203db7212 */ /* 0x000fe200078efcff */
[----:B------:R-:W-:Y:S01]  /*119a0*/  VIADD R222, R222, UR5 ;  /* 0x00000005dede7c36 */ /* 0x000fe20008000000 */
[----:B------:R-:W-:Y:S01]  /*119b0*/  LOP3.LUT R217, R2, 0x200, R0, 0xf8, !PT ;  /* 0x0000020002d97812 */ /* 0x000fe200078ef800 */
[----:B------:R-:W-:Y:S01]  /*119c0*/  IMAD R4, R4, -0x326172a9, RZ ;  /* 0xcd9e8d5704047824 */ /* 0x000fe200078e02ff */
[----:B------:R-:W-:Y:S01]  /*119d0*/  SEL R218, R218, 0xffffffc0, !P6 ;  /* 0xffffffc0dada7807 */ /* 0x000fe20007000000 */
[----:B------:R-:W-:Y:S01]  /*119e0*/  IMAD.MOV.U32 R2, RZ, RZ, R165 ;  /* 0x000000ffff027224 */ /* 0x000fe200078e00a5 */
[----:B------:R-:W-:Y:S01]  /*119f0*/  LEA R219, R219, UR5, 0x1 ;  /* 0x00000005dbdb7c11 */ /* 0x000fe2000f8e08ff */
[----:B------:R-:W-:Y:S01]  /*11a00*/  IMAD.MOV.U32 R0, RZ, RZ, R166 ;  /* 0x000000ffff007224 */ /* 0x000fe200078e00a6 */
[----:B------:R-:W-:Y:S01]  /*11a10*/  SEL R220, R220, 0xffffffe0, !P0 ;  /* 0xffffffe0dcdc7807 */ /* 0x000fe20004000000 */
[----:B------:R-:W-:Y:S01]  /*11a20*/  IMAD.MOV.U32 R164, RZ, RZ, R167 ;  /* 0x000000ffffa47224 */ /* 0x000fe200078e00a7 */
[----:B-1----:R-:W-:Y:S01]  /*11a30*/  LOP3.LUT R5, R5, 0xff, RZ, 0xc0, !PT ;  /* 0x000000ff05057812 */ /* 0x002fe200078ec0ff */
[----:B------:R-:W-:Y:S01]  /*11a40*/  IMAD.MOV.U32 R3, RZ, RZ, R168 ;  /* 0x000000ffff037224 */ /* 0x000fe200078e00a8 */
[----:B------:R-:W-:Y:S01]  /*11a50*/  LEA R217, R217, UR5, 0x1 ;  /* 0x00000005d9d97c11 */ /* 0x000fe2000f8e08ff */
[C-C-:B------:R-:W-:Y:S01]  /*11a60*/  IMAD.IADD R213, R222.reuse, 0x1, R220.reuse ;  /* 0x00000001ded57824 */ /* 0x140fe200078e02dc */
[----:B------:R-:W-:Y:S01]  /*11a70*/  IADD3 R221, PT, PT, R222, R218, RZ ;  /* 0x000000dadedd7210 */ /* 0x000fe20007ffe0ff */
[----:B------:R-:W-:Y:S01]  /*11a80*/  IMAD.IADD R218, R218, 0x1, R219 ;  /* 0x00000001dada7824 */ /* 0x000fe200078e02db */
[----:B------:R-:W-:Y:S01]  /*11a90*/  LOP3.LUT R242, R179, UR19, RZ, 0x3c, !PT ;  /* 0x00000013b3f27c12 */ /* 0x000fe2000f8e3cff */
[----:B------:R-:W-:Y:S01]  /*11aa0*/  IMAD R245, R5, 0x10000, R5 ;  /* 0x0001000005f57824 */ /* 0x000fe200078e0205 */
[----:B-----5:R-:W-:Y:S01]  /*11ab0*/  LOP3.LUT R233, R176, UR13, RZ, 0x3c, !PT ;  /* 0x0000000db0e97c12 */ /* 0x020fe2000f8e3cff */
[----:B------:R-:W-:Y:S01]  /*11ac0*/  VIADD R248, R217, 0xa000 ;  /* 0x0000a000d9f87836 */ /* 0x000fe20000000000 */
[----:B------:R-:W-:Y:S01]  /*11ad0*/  LOP3.LUT R244, R239, UR18, RZ, 0x3c, !PT ;  /* 0x00000012eff47c12 */ /* 0x000fe2000f8e3cff */
[----:B------:R-:W-:Y:S01]  /*11ae0*/  IMAD.IADD R216, R217, 0x1, R220 ;  /* 0x00000001d9d87824 */ /* 0x000fe200078e02dc */
[----:B------:R-:W-:Y:S01]  /*11af0*/  LOP3.LUT R243, R235, UR18, RZ, 0x3c, !PT ;  /* 0x00000012ebf37c12 */ /* 0x000fe2000f8e3cff */
[----:B------:R-:W-:Y:S01]  /*11b00*/  IMAD.IADD R215, R220, 0x1, R221 ;  /* 0x00000001dcd77824 */ /* 0x000fe200078e02dd */
[----:B------:R-:W-:Y:S01]  /*11b10*/  LOP3.LUT R246, R4, UR13, RZ, 0x3c, !PT ;  /* 0x0000000d04f67c12 */ /* 0x000fe2000f8e3cff */
[C---:B------:R-:W-:Y:S01]  /*11b20*/  IMAD.IADD R212, R220.reuse, 0x1, R219 ;  /* 0x00000001dcd47824 */ /* 0x040fe200078e02db */
[----:B------:R-:W-:Y:S01]  /*11b30*/  IADD3 R247, PT, PT, R217, 0xa040, RZ ;  /* 0x0000a040d9f77810 */ /* 0x000fe20007ffe0ff */
[----:B------:R-:W-:Y:S01]  /*11b40*/  IMAD.IADD R214, R220, 0x1, R218 ;  /* 0x00000001dcd67824 */ /* 0x000fe200078e02da */
[----:B--2---:R-:W-:-:S02]  /*11b50*/  USHF.L.U64.HI UR14, UR6, 0x4, UR7 ;  /* 0x00000004060e7899 */ /* 0x004fc40008010207 */
[----:B------:R-:W-:Y:S01]  /*11b60*/  USHF.L.U32 UR15, UR6, 0x4, URZ ;  /* 0x00000004060f7899 */ /* 0x000fe200080006ff */
[----:B------:R-:W1:Y:S01]  /*11b70*/  LDCU UR4, c[0x0][0x45c] ;  /* 0x00008b80ff0477ac */ /* 0x000e620008000800 */
[----:B------:R-:W2:Y:S01]  /*11b80*/  LDCU.64 UR6, c[0x0][0x3c0] ;  /* 0x00007800ff0677ac */ /* 0x000ea20008000a00 */
[----:B------:R-:W-:Y:S09]  /*11b90*/  BRA `(.L_x_1118) ;  /* 0x0000000000547947 */ /* 0x000ff20003800000 */
.L_x_1120:
[----:B------:R-:W1:Y:S01]  /*11ba0*/  LDC.64 R166, c[0x0][0x3b8] ;  /* 0x0000ee00ffa67b82 */ /* 0x000e620000000a00 */
[----:B------:R-:W-:Y:S06]  /*11bb0*/  UIADD3 UR5, UPT, UPT, UR25, -0x1, URZ ;  /* 0xffffffff19057890 */ /* 0x000fec000fffe0ff */
[----:B-1----:R-:W-:Y:S04]  /*11bc0*/  IMAD.WIDE.U32 R174, R166, UR5, RZ ;  /* 0x00000005a6ae7c25 */ /* 0x002fe8000f8e00ff */
[----:B------:R-:W-:Y:S01]  /*11bd0*/  IMAD R170, R167, UR5, R175 ;  /* 0x00000005a7aa7c24 */ /* 0x000fe2000f8e02af */
[C---:B------:R-:W-:Y:S01]  /*11be0*/  LEA R176, P1, R174.reuse, R226, 0x6 ;  /* 0x000000e2aeb07211 */ /* 0x040fe200078230ff */
[C---:B------:R-:W-:Y:S03]  /*11bf0*/  IMAD.SHL.U32 R172, R174.reuse, 0x20, RZ ;  /* 0x00000020aeac7824 */ /* 0x040fe600078e00ff */
        /* <DEDUP_REMOVED lines=15> */
.L_x_1118:
[----:B------:R-:W-:Y:S04]  /*11cf0*/  DEPBAR.LE SB0, 0x0 ;  /* 0x000080000000791a */ /* 0x000fe80000000000 */
[----:B------:R-:W-:Y:S01]  /*11d00*/  BAR.SYNC.DEFER_BLOCKING 0x0 ;  /* 0x0000000000007b1d */ /* 0x000fe20000010000 */
[----:B--2---:R-:W-:Y:S01]  /*11d10*/  UIMAD.WIDE.U32 UR26, UR25, UR6, URZ ;  /* 0x00000006191a72a5 */ /* 0x004fe2000f8e00ff */
[----:B------:R-:W-:Y:S03]  /*11d20*/  LOP3.LUT R165, R242, UR25, RZ, 0x3c, !PT ;  /* 0x00000019f2a57c12 */ /* 0x000fe6000f8e3cff */
[----:B------:R-:W-:Y:S02]  /*11d30*/  UIMAD UR5, UR25, UR7, UR27 ;  /* 0x00000007190572a4 */ /* 0x000fe4000f8e021b */
[----:B------:R-:W-:Y:S01]  /*11d40*/  IMAD.U32 R5, RZ, RZ, UR26 ;  /* 0x0000001aff057e24 */ /* 0x000fe2000f8e00ff */
[----:B------:R-:W-:Y:S01]  /*11d50*/  ULEA UR18, UP0, UR26, UR15, 0x5 ;  /* 0x0000000f1a127291 */ /* 0x000fe2000f8028ff */
[----:B------:R-:W-:Y:S02]  /*11d60*/  IMAD.U32 R7, RZ, RZ, UR26 ;  /* 0x0000001aff077e24 */ /* 0x000fe4000f8e00ff */
[----:B------:R-:W-:Y:S01]  /*11d70*/  IMAD.U32 R6, RZ, RZ, UR5 ;  /* 0x00000005ff067e24 */ /* 0x000fe2000f8e00ff */
[-C--:B------:R-:W-:Y:S01]  /*11d80*/  LEA R8, P1, R5, R224.reuse, 0x6 ;  /* 0x000000e005087211 */ /* 0x080fe200078230ff */
[----:B------:R-:W-:Y:S01]  /*11d90*/  ULEA.HI.X UR13, UR26, UR14, UR5, 0x5, UP0 ;  /* 0x0000000e1a0d7291 */ /* 0x000fe200080f2c05 */
[----:B------:R-:W-:Y:S01]  /*11da0*/  IMAD.U32 R4, RZ, RZ, UR18 ;  /* 0x00000012ff047e24 */ /* 0x000fe2000f8e00ff */
[----:B------:R-:W-:Y:S01]  /*11db0*/  UISETP.NE.AND UP0, UPT, UR25, URZ, UPT ;  /* 0x000000ff1900728c */ /* 0x000fe2000bf05270 */
[-C--:B------:R-:W-:Y:S01]  /*11dc0*/  LEA.HI.X R9, R7, R223.reuse, R6, 0x6, P1 ;  /* 0x000000df07097211 */ /* 0x080fe200008f3406 */
[----:B------:R-:W-:Y:S02]  /*11dd0*/  IMAD.U32 R5, RZ, RZ, UR18 ;  /* 0x00000012ff057e24 */ /* 0x000fe4000f8e00ff */
[----:B------:R-:W-:Y:S01]  /*11de0*/  LEA R10, P0, R4, R224, 0x1 ;  /* 0x000000e0040a7211 */ /* 0x000fe200078008ff */
[----:B------:R-:W-:Y:S02]  /*11df0*/  IMAD.U32 R4, RZ, RZ, UR13 ;  /* 0x0000000dff047e24 */ /* 0x000fe4000f8e00ff */
[----:B------:R-:W-:Y:S01]  /*11e00*/  IMAD.WIDE.U32 R166, R165, -0x326172a9, RZ ;  /* 0xcd9e8d57a5a67825 */ /* 0x000fe200078e00ff */
[----:B------:R-:W-:Y:S01]  /*11e10*/  @!PT LDS RZ, [RZ] ;  /* 0x00000000fffff984 */ /* 0x000fe20000000800 */
[----:B------:R-:W-:Y:S01]  /*11e20*/  @!PT LDS RZ, [RZ] ;  /* 0x00000000fffff984 */ /* 0x000fe20000000800 */
[----:B------:R-:W-:Y:S01]  /*11e30*/  @!PT LDS RZ, [RZ] ;  /* 0x00000000fffff984 */ /* 0x000fe20000000800 */
[----:B------:R-:W-:Y:S02]  /*11e40*/  LDGSTS.E.BYPASS.LTC128B.128 [R232+0xa000], desc[UR16][R8.64] ;  /* 0x0a00000008e87fae */ /* 0x000fe4000b981a10 */
[----:B------:R-:W-:Y:S02]  /*11e50*/  LEA.HI.X R11, R5, R223, R4, 0x1, P0 ;  /* 0x000000df050b7211 */ /* 0x000fe400000f0c04 */
[----:B------:R-:W-:Y:S02]  /*11e60*/  LOP3.LUT R165, R167, R246, RZ, 0x3c, !PT ;  /* 0x000000f6a7a57212 */ /* 0x000fe400078e3cff */
[----:B------:R-:W-:Y:S06]  /*11e70*/  LDGSTS.E.BYPASS.LTC128B.128 [R232+0xb000], desc[UR16][R8.64+0x80] ;  /* 0x0b00008008e87fae */ /* 0x000fec000b981a10 */
[----:B------:R-:W-:Y:S06]  /*11e80*/  LDGSTS.E.BYPASS.LTC128B.128 [R232+0xa800], desc[UR16][R10.64] ;  /* 0x0a8000000ae87fae */ /* 0x000fec000b981a10 */
[----:B------:R2:W-:Y:S06]  /*11e90*/  LDGSTS.E.BYPASS.LTC128B.128 [R232+0xb800], desc[UR16][R10.64+0x80] ;  /* 0x0b8000800ae87fae */ /* 0x0005ec000b981a10 */
[----:B------:R-:W-:Y:S06]  /*11ea0*/  LDSM.16.M88.4 R32, [R219] ;  /* 0x00000000db20783b */ /* 0x000fec0000000200 */
[----:B------:R-:W3:Y:S06]  /*11eb0*/  LDSM.16.M88.4 R16, [R222+0x8000] ;  /* 0x00800000de10783b */ /* 0x000eec0000000200 */
[----:B------:R-:W2:Y:S06]  /*11ec0*/  LDSM.16.M88.4 R28, [R219+0x2000] ;  /* 0x00200000db1c783b */ /* 0x000eac0000000200 */
[----:B------:R-:W4:Y:S06]  /*11ed0*/  LDSM.16.M88.4 R168, [R222+0x8800] ;  /* 0x00880000dea8783b */ /* 0x000f2c0000000200 */
[----:B------:R-:W0:Y:S06]  /*11ee0*/  LDGDEPBAR ;  /* 0x00000000000079af */ /* 0x000e2c0000000000 */
[----:B------:R-:W-:Y:S06]  /*11ef0*/  LDSM.16.M88.4 R172, [R212] ;  /* 0x00000000d4ac783b */ /* 0x000fec0000000200 */
[----:B------:R-:W5:Y:S06]  /*11f00*/  LDSM.16.M88.4 R176, [R213+0x8000] ;  /* 0x00800000d5b0783b */ /* 0x000f6c0000000200 */
[----:B------:R-:W1:Y:S01]  /*11f10*/  LDSM.16.M88.4 R180, [R212+0x2000] ;  /* 0x00200000d4b4783b */ /* 0x000e620000000200 */
[-C--:B---3--:R-:W-:Y:S05]  /*11f20*/  HMMA.16816.F32 R4, R32, R16.reuse, RZ ;  /* 0x000000102004723c */ /* 0x088fea00000018ff */
[----:B------:R-:W3:Y:S06]  /*11f30*/  LDSM.16.M88.4 R184, [R213+0x8800] ;  /* 0x00880000d5b8783b */ /* 0x000eec0000000200 */
[----:B------:R-:W-:Y:S01]  /*11f40*/  LDSM.16.M88.4 R188, [R218] ;  /* 0x00000000dabc783b */ /* 0x000fe20000000200 */
[C---:B--2---:R-:W-:Y:S05]  /*11f50*/  HMMA.16816.F32 R8, R28.reuse, R16, RZ ;  /* 0x000000101c08723c */ /* 0x044fea00000018ff */
[----:B------:R-:W2:Y:S03]  /*11f60*/  LDSM.16.M88.4 R192, [R221+0x8000] ;  /* 0x00800000ddc0783b */ /* 0x000ea60000000200 */
[-C--:B------:R-:W-:Y:S03]  /*11f70*/  HMMA.16816.F32 R12, R28, R18.reuse, RZ ;  /* 0x000000121c0c723c */ /* 0x080fe600000018ff */
[----:B------:R-:W2:Y:S05]  /*11f80*/  LDSM.16.M88.4 R196, [R218+0x2000] ;  /* 0x00200000dac4783b */ /* 0x000eaa0000000200 */
[C---:B------:R-:W-:Y:S01]  /*11f90*/  HMMA.16816.F32 R16, R32.reuse, R18, RZ ;  /* 0x000000122010723c */ /* 0x040fe200000018ff */
[----:B------:R-:W2:Y:S06]  /*11fa0*/  LDSM.16.M88.4 R200, [R221+0x8800] ;  /* 0x00880000ddc8783b */ /* 0x000eac0000000200 */
[----:B------:R-:W-:Y:S01]  /*11fb0*/  LDSM.16.M88.4 R204, [R212+0x6000] ;  /* 0x00600000d4cc783b */ /* 0x000fe20000000200 */
[-C--:B----4-:R-:W-:Y:S05]  /*11fc0*/  HMMA.16816.F32 R20, R32, R168.reuse, RZ ;  /* 0x000000a82014723c */ /* 0x090fea00000018ff */
[----:B------:R-:W-:Y:S03]  /*11fd0*/  LDSM.16.M88.4 R208, [R213+0x9800] ;  /* 0x00980000d5d0783b */ /* 0x000fe60000000200 */
[C---:B------:R-:W-:Y:S08]  /*11fe0*/  HMMA.16816.F32 R24, R28.reuse, R168, RZ ;  /* 0x000000a81c18723c */ /* 0x040ff000000018ff */
[-C--:B------:R-:W-:Y:S08]  /*11ff0*/  HMMA.16816.F32 R28, R28, R170.reuse, RZ ;  /* 0x000000aa1c1c723c */ /* 0x080ff000000018ff */
[----:B------:R-:W-:Y:S01]  /*12000*/  HMMA.16816.F32 R32, R32, R170, RZ ;  /* 0x000000aa2020723c */ /* 0x000fe200000018ff */
[----:B------:R-:W-:Y:S07]  /*12010*/  LDSM.16.M88.4 R168, [R214] ;  /* 0x00000000d6a8783b */ /* 0x000fee0000000200 */
[-C--:B-----5:R-:W-:Y:S08]  /*12020*/  HMMA.16816.F32 R4, R172, R176.reuse, R4 ;  /* 0x000000b0ac04723c */ /* 0x0a0ff00000001804 */
[C---:B-1----:R-:W-:Y:S08]  /*12030*/  HMMA.16816.F32 R8, R180.reuse, R176, R8 ;  /* 0x000000b0b408723c */ /* 0x042ff00000001808 */
[-C--:B------:R-:W-:Y:S08]  /*12040*/  HMMA.16816.F32 R12, R180, R178.reuse, R12 ;  /* 0x000000b2b40c723c */ /* 0x080ff0000000180c */
[C---:B------:R-:W-:Y:S01]  /*12050*/  HMMA.16816.F32 R16, R172.reuse, R178, R16 ;  /* 0x000000b2ac10723c */ /* 0x040fe20000001810 */
[----:B------:R-:W1:Y:S07]  /*12060*/  LDSM.16.M88.4 R176, [R215+0x8000] ;  /* 0x00800000d7b0783b */ /* 0x000e6e0000000200 */
[-C--:B---3--:R-:W-:Y:S08]  /*12070*/  HMMA.16816.F32 R20, R172, R184.reuse, R20 ;  /* 0x000000b8ac14723c */ /* 0x088ff00000001814 */
[C---:B------:R-:W-:Y:S08]  /*12080*/  HMMA.16816.F32 R24, R180.reuse, R184, R24 ;  /* 0x000000b8b418723c */ /* 0x040ff00000001818 */
[-C--:B------:R-:W-:Y:S01]  /*12090*/  HMMA.16816.F32 R28, R180, R186.reuse, R28 ;  /* 0x000000bab41c723c */ /* 0x080fe2000000181c */
[----:B------:R-:W3:Y:S07]  /*120a0*/  LDSM.16.M88.4 R180, [R214+0x2000] ;  /* 0x00200000d6b4783b */ /* 0x000eee0000000200 */
[----:B------:R-:W-:Y:S01]  /*120b0*/  HMMA.16816.F32 R32, R172, R186, R32 ;  /* 0x000000baac20723c */ /* 0x000fe20000001820 */
[----:B------:R-:W4:Y:S06]  /*120c0*/  LDSM.16.M88.4 R172, [R215+0x8800] ;  /* 0x00880000d7ac783b */ /* 0x000f2c0000000200 */
[----:B------:R-:W-:Y:S01]  /*120d0*/  LDSM.16.M88.4 R184, [R219+0x4000] ;  /* 0x00400000dbb8783b */ /* 0x000fe20000000200 */
[-C--:B--2---:R-:W-:Y:S08]  /*120e0*/  HMMA.16816.F32 R4, R188, R192.reuse, R4 ;  /* 0x000000c0bc04723c */ /* 0x084ff00000001804 */
[C---:B------:R-:W-:Y:S08]  /*120f0*/  HMMA.16816.F32 R8, R196.reuse, R192, R8 ;  /* 0x000000c0c408723c */ /* 0x040ff00000001808 */
[-C--:B------:R-:W-:Y:S08]  /*12100*/  HMMA.16816.F32 R12, R196, R194.reuse, R12 ;  /* 0x000000c2c40c723c */ /* 0x080ff0000000180c */
[C---:B------:R-:W-:Y:S01]  /*12110*/  HMMA.16816.F32 R16, R188.reuse, R194, R16 ;  /* 0x000000c2bc10723c */ /* 0x040fe20000001810 */
[----:B------:R-:W2:Y:S07]  /*12120*/  LDSM.16.M88.4 R192, [R222+0x9000] ;  /* 0x00900000dec0783b */ /* 0x000eae0000000200 */
[-C--:B------:R-:W-:Y:S08]  /*12130*/  HMMA.16816.F32 R20, R188, R200.reuse, R20 ;  /* 0x000000c8bc14723c */ /* 0x080ff00000001814 */
[C---:B------:R-:W-:Y:S08]  /*12140*/  HMMA.16816.F32 R24, R196.reuse, R200, R24 ;  /* 0x000000c8c418723c */ /* 0x040ff00000001818 */
[-C--:B------:R-:W-:Y:S01]  /*12150*/  HMMA.16816.F32 R28, R196, R202.reuse, R28 ;  /* 0x000000cac41c723c */ /* 0x080fe2000000181c */
[----:B------:R-:W5:Y:S07]  /*12160*/  LDSM.16.M88.4 R196, [R219+0x6000] ;  /* 0x00600000dbc4783b */ /* 0x000f6e0000000200 */
[----:B------:R-:W-:Y:S01]  /*12170*/  HMMA.16816.F32 R32, R188, R202, R32 ;  /* 0x000000cabc20723c */ /* 0x000fe20000001820 */
[----:B------:R-:W5:Y:S06]  /*12180*/  LDSM.16.M88.4 R188, [R222+0x9800] ;  /* 0x00980000debc783b */ /* 0x000f6c0000000200 */
[----:B------:R-:W-:Y:S01]  /*12190*/  LDSM.16.M88.4 R200, [R213+0x9000] ;  /* 0x00900000d5c8783b */ /* 0x000fe20000000200 */
[-C--:B-1----:R-:W-:Y:S08]  /*121a0*/  HMMA.16816.F32 R4, R168, R176.reuse, R4 ;  /* 0x000000b0a804723c */ /* 0x082ff00000001804 */
[C---:B---3--:R-:W-:Y:S08]  /*121b0*/  HMMA.16816.F32 R8, R180.reuse, R176, R8 ;  /* 0x000000b0b408723c */ /* 0x048ff00000001808 */
[-C--:B------:R-:W-:Y:S08]  /*121c0*/  HMMA.16816.F32 R12, R180, R178.reuse, R12 ;  /* 0x000000b2b40c723c */ /* 0x080ff0000000180c */
[C---:B------:R-:W-:Y:S01]  /*121d0*/  HMMA.16816.F32 R16, R168.reuse, R178, R16 ;  /* 0x000000b2a810723c */ /* 0x040fe20000001810 */
[----:B------:R-:W1:Y:S07]  /*121e0*/  LDSM.16.M88.4 R176, [R212+0x4000] ;  /* 0x00400000d4b0783b */ /* 0x000e6e0000000200 */
[-C--:B----4-:R-:W-:Y:S08]  /*121f0*/  HMMA.16816.F32 R20, R168, R172.reuse, R20 ;  /* 0x000000aca814723c */ /* 0x090ff00000001814 */
[C---:B------:R-:W-:Y:S08]  /*12200*/  HMMA.16816.F32 R24, R180.reuse, R172, R24 ;  /* 0x000000acb418723c */ /* 0x040ff00000001818 */
[-C--:B------:R-:W-:Y:S01]  /*12210*/  HMMA.16816.F32 R28, R180, R174.reuse, R28 ;  /* 0x000000aeb41c723c */ /* 0x080fe2000000181c */
[----:B------:R-:W-:Y:S07]  /*12220*/  LDSM.16.M88.4 R180, [R218+0x6000] ;  /* 0x00600000dab4783b */ /* 0x000fee0000000200 */
[----:B------:R-:W-:Y:S01]  /*12230*/  HMMA.16816.F32 R32, R168, R174, R32 ;  /* 0x000000aea820723c */ /* 0x000fe20000001820 */
[----:B------:R-:W-:Y:S06]  /*12240*/  LDSM.16.M88.4 R168, [R218+0x4000] ;  /* 0x00400000daa8783b */ /* 0x000fec0000000200 */
[----:B------:R-:W3:Y:S01]  /*12250*/  LDSM.16.M88.4 R172, [R221+0x9000] ;  /* 0x00900000ddac783b */ /* 0x000ee20000000200 */
[-C--:B--2---:R-:W-:Y:S08]  /*12260*/  HMMA.16816.F32 R4, R184, R192.reuse, R4 ;  /* 0x000000c0b804723c */ /* 0x084ff00000001804 */
[C---:B-----5:R-:W-:Y:S08]  /*12270*/  HMMA.16816.F32 R8, R196.reuse, R192, R8 ;  /* 0x000000c0c408723c */ /* 0x060ff00000001808 */
[-C--:B------:R-:W-:Y:S08]  /*12280*/  HMMA.16816.F32 R12, R196, R194.reuse, R12 ;  /* 0x000000c2c40c723c */ /* 0x080ff0000000180c */
[C---:B------:R-:W-:Y:S01]  /*12290*/  HMMA.16816.F32 R16, R184.reuse, R194, R16 ;  /* 0x000000c2b810723c */ /* 0x040fe20000001810 */
[----:B------:R-:W2:Y:S07]  /*122a0*/  LDSM.16.M88.4 R192, [R221+0x9800] ;  /* 0x00980000ddc0783b */ /* 0x000eae0000000200 */
[-C--:B------:R-:W-:Y:S08]  /*122b0*/  HMMA.16816.F32 R20, R184, R188.reuse, R20 ;  /* 0x000000bcb814723c */ /* 0x080ff00000001814 */
[C---:B------:R-:W-:Y:S08]  /*122c0*/  HMMA.16816.F32 R24, R196.reuse, R188, R24 ;  /* 0x000000bcc418723c */ /* 0x040ff00000001818 */
[-C--:B------:R-:W-:Y:S01]  /*122d0*/  HMMA.16816.F32 R28, R196, R190.reuse, R28 ;  /* 0x000000bec41c723c */ /* 0x080fe2000000181c */
[----:B------:R-:W-:Y:S07]  /*122e0*/  LDSM.16.M88.4 R196, [R214+0x6000] ;  /* 0x00600000d6c4783b */ /* 0x000fee0000000200 */
[----:B------:R-:W-:Y:S01]  /*122f0*/  HMMA.16816.F32 R32, R184, R190, R32 ;  /* 0x000000beb820723c */ /* 0x000fe20000001820 */
[----:B------:R-:W-:Y:S06]  /*12300*/  LDSM.16.M88.4 R184, [R214+0x4000] ;  /* 0x00400000d6b8783b */ /* 0x000fec0000000200 */
[----:B------:R-:W4:Y:S01]  /*12310*/  LDSM.16.M88.4 R188, [R215+0x9000] ;  /* 0x00900000d7bc783b */ /* 0x000f220000000200 */
[-C--:B-1----:R-:W-:Y:S08]  /*12320*/  HMMA.16816.F32 R4, R176, R200.reuse, R4 ;  /* 0x000000c8b004723c */ /* 0x082ff00000001804 */
[C---:B------:R-:W-:Y:S08]  /*12330*/  HMMA.16816.F32 R8, R204.reuse, R200, R8 ;  /* 0x000000c8cc08723c */ /* 0x040ff00000001808 */
[-C--:B------:R-:W-:Y:S08]  /*12340*/  HMMA.16816.F32 R12, R204, R202.reuse, R12 ;  /* 0x000000cacc0c723c */ /* 0x080ff0000000180c */
[C---:B------:R-:W-:Y:S01]  /*12350*/  HMMA.16816.F32 R16, R176.reuse, R202, R16 ;  /* 0x000000cab010723c */ /* 0x040fe20000001810 */
[----:B------:R-:W1:Y:S01]  /*12360*/  LDSM.16.M88.4 R200, [R215+0x9800] ;  /* 0x00980000d7c8783b */ /* 0x000e620000000200 */
[----:B------:R-:W-:Y:S04]  /*12370*/  DEPBAR.LE SB0, 0x0 ;  /* 0x000080000000791a */ /* 0x000fe80000000000 */
[----:B------:R-:W-:Y:S02]  /*12380*/  BAR.SYNC.DEFER_BLOCKING 0x0 ;  /* 0x0000000000007b1d */ /* 0x000fe40000010000 */
[-C--:B------:R-:W-:Y:S08]  /*12390*/  HMMA.16816.F32 R20, R176, R208.reuse, R20 ;  /* 0x000000d0b014723c */ /* 0x080ff00000001814 */
[C---:B------:R-:W-:Y:S04]  /*123a0*/  HMMA.16816.F32 R24, R204.reuse, R208, R24 ;  /* 0x000000d0cc18723c */ /* 0x040fe80000001818 */
[----:B------:R-:W-:Y:S01]  /*123b0*/  IMAD.WIDE.U32 R208, R165, -0x2daee0ad, RZ ;  /* 0xd2511f53a5d07825 */ /* 0x000fe200078e00ff */
[----:B------:R-:W-:Y:S03]  /*123c0*/  LOP3.LUT R165, R167, R233, RZ, 0x3c, !PT ;  /* 0x000000e9a7a57212 */ /* 0x000fe600078e3cff */
[-C--:B------:R-:W-:Y:S03]  /*123d0*/  HMMA.16816.F32 R28, R204, R210.reuse, R28 ;  /* 0x000000d2cc1c723c */ /* 0x080fe6000000181c */
[----:B------:R-:W-:Y:S02]  /*123e0*/  LOP3.LUT R204, R166, R243, RZ, 0x3c, !PT ;  /* 0x000000f3a6cc7212 */ /* 0x000fe400078e3cff */
[----:B------:R-:W-:Y:S03]  /*123f0*/  LOP3.LUT R206, R240, UR24, R209, 0x96, !PT ;  /* 0x00000018f0ce7c12 */ /* 0x000fe6000f8e96d1 */
[----:B------:R-:W-:Y:S04]  /*12400*/  HMMA.16816.F32 R32, R176, R210, R32 ;  /* 0x000000d2b020723c */ /* 0x000fe80000001820 */
[----:B------:R-:W-:Y:S01]  /*12410*/  LOP3.LUT R210, R166, R244, RZ, 0x3c, !PT ;  /* 0x000000f4a6d27212 */ /* 0x000fe200078e3cff */
[----:B------:R-:W-:Y:S03]  /*12420*/  IMAD.WIDE.U32 R204, R204, -0x2daee0ad, RZ ;  /* 0xd2511f53cccc7825 */ /* 0x000fe600078e00ff */
[-C--:B---3--:R-:W-:Y:S05]  /*12430*/  HMMA.16816.F32 R4, R168, R172.reuse, R4 ;  /* 0x000000aca804723c */ /* 0x088fea0000001804 */
[----:B------:R-:W-:Y:S03]  /*12440*/  IMAD.WIDE.U32 R210, R210, -0x2daee0ad, RZ ;  /* 0xd2511f53d2d27825 */ /* 0x000fe600078e00ff */
[C---:B------:R-:W-:Y:S04]  /*12450*/  HMMA.16816.F32 R8, R180.reuse, R172, R8 ;  /* 0x000000acb408723c */ /* 0x040fe80000001808 */
[----:B------:R-:W-:Y:S01]  /*12460*/  LOP3.LUT R208, R208, UR22, R211, 0x96, !PT ;  /* 0x00000016d0d07c12 */ /* 0x000fe2000f8e96d3 */
[----:B------:R-:W-:Y:S03]  /*12470*/  IMAD.WIDE.U32 R206, R206, -0x326172a9, RZ ;  /* 0xcd9e8d57cece7825 */ /* 0x000fe600078e00ff */
[-C--:B------:R-:W-:Y:S08]  /*12480*/  HMMA.16816.F32 R12, R180, R174.reuse, R12 ;  /* 0x000000aeb40c723c */ /* 0x080ff0000000180c */
[C---:B------:R-:W-:Y:S08]  /*12490*/  HMMA.16816.F32 R16, R168.reuse, R174, R16 ;  /* 0x000000aea810723c */ /* 0x040ff00000001810 */
[-C--:B--2---:R-:W-:Y:S08]  /*124a0*/  HMMA.16816.F32 R20, R168, R192.reuse, R20 ;  /* 0x000000c0a814723c */ /* 0x084ff00000001814 */
[C---:B------:R-:W-:Y:S08]  /*124b0*/  HMMA.16816.F32 R24, R180.reuse, R192, R24 ;  /* 0x000000c0b418723c */ /* 0x040ff00000001818 */
[-C--:B------:R-:W-:Y:S08]  /*124c0*/  HMMA.16816.F32 R28, R180, R194.reuse, R28 ;  /* 0x000000c2b41c723c */ /* 0x080ff0000000181c */
[----:B------:R-:W-:Y:S08]  /*124d0*/  HMMA.16816.F32 R32, R168, R194, R32 ;  /* 0x000000c2a820723c */ /* 0x000ff00000001820 */
[-C--:B----4-:R-:W-:Y:S08]  /*124e0*/  HMMA.16816.F32 R4, R184, R188.reuse, R4 ;  /* 0x000000bcb804723c */ /* 0x090ff00000001804 */
[C---:B------:R-:W-:Y:S08]  /*124f0*/  HMMA.16816.F32 R8, R196.reuse, R188, R8 ;  /* 0x000000bcc408723c */ /* 0x040ff00000001808 */
[-C--:B------:R-:W-:Y:S03]  /*12500*/  HMMA.16816.F32 R12, R196, R190.reuse, R12 ;  /* 0x000000bec40c723c */ /* 0x080fe6000000180c */
[----:B------:R-:W-:Y:S02]  /*12510*/  FMNMX3.FTZ R168, R3, R4, R5, !PT ;  /* 0x0000000403a87276 */ /* 0x000fe40007810005 */
[----:B------:R-:W-:Y:S03]  /*12520*/  FMNMX3.FTZ R169, R164, R6, R7, !PT ;  /* 0x00000006a4a97276 */ /* 0x000fe60007810007 */
[C---:B------:R-:W-:Y:S04]  /*12530*/  HMMA.16816.F32 R16, R184.reuse, R190, R16 ;  /* 0x000000beb810723c */ /* 0x040fe80000001810 */
[----:B------:R-:W-:Y:S04]  /*12540*/  IMAD.WIDE.U32 R190, R165, -0x2daee0ad, RZ ;  /* 0xd2511f53a5be7825 */ /* 0x000fe800078e00ff */
[-C--:B-1----:R-:W-:Y:S03]  /*12550*/  HMMA.16816.F32 R20, R184, R200.reuse, R20 ;  /* 0x000000c8b814723c */ /* 0x082fe60000001814 */
[----:B------:R-:W-:Y:S05]  /*12560*/  LOP3.LUT R165, R236, UR24, R191, 0x96, !PT ;  /* 0x00000018eca57c12 */ /* 0x000fea000f8e96bf */
[C---:B------:R-:W-:Y:S04]  /*12570*/  HMMA.16816.F32 R24, R196.reuse, R200, R24 ;  /* 0x000000c8c418723c */ /* 0x040fe80000001818 */
[----:B------:R-:W-:Y:S02]  /*12580*/  FMNMX3.FTZ R168, R168, R16, R17, !PT ;  /* 0x00000010a8a87276 */ /* 0x000fe40007810011 */
[----:B------:R-:W-:Y:S02]  /*12590*/  FMNMX3.FTZ R169, R169, R18, R19, !PT ;  /* 0x00000012a9a97276 */ /* 0x000fe40007810013 */
[-C--:B------:R-:W-:Y:S03]  /*125a0*/  HMMA.16816.F32 R28, R196, R202.reuse, R28 ;  /* 0x000000cac41c723c */ /* 0x080fe6000000181c */
[----:B------:R-:W-:Y:S02]  /*125b0*/  FMNMX3.FTZ R168, R168, R20, R21, !PT ;  /* 0x00000014a8a87276 */ /* 0x000fe40007810015 */
[----:B------:R-:W-:Y:S03]  /*125c0*/  FMNMX3.FTZ R169, R169, R22, R23, !PT ;  /* 0x00000016a9a97276 */ /* 0x000fe60007810017 */
[----:B------:R-:W-:Y:S11]  /*125d0*/  HMMA.16816.F32 R32, R184, R202, R32 ;  /* 0x000000cab820723c */ /* 0x000ff60000001820 */
[----:B------:R-:W-:Y:S08]  /*125e0*/  @!UPT UIADD3 URZ, UPT, UPT, URZ, URZ, URZ ;  /* 0x000000fffffff290 */ /* 0x000ff0000fffe0ff */
[----:B------:R-:W-:Y:S02]  /*125f0*/  FMNMX3.FTZ R168, R168, R32, R33, !PT ;  /* 0x00000020a8a87276 */ /* 0x000fe40007810021 */
[----:B------:R-:W-:Y:S01]  /*12600*/  FMNMX3.FTZ R169, R169, R34, R35, !PT ;  /* 0x00000022a9a97276 */ /* 0x000fe20007810023 */
[----:B------:R-:W-:Y:S06]  /*12610*/  BRA.U.ANY UP0, `(.L_x_1120) ;  /* 0xfffffff500607547 */ /* 0x000fec000b93ffff */
.L_x_1119:
[----:B------:R-:W-:Y:S01]  /*12620*/  IMAD.WIDE.U32 R188, R165, -0x326172a9, RZ ;  /* 0xcd9e8d57a5bc7825 */ /* 0x000fe200078e00ff */
[----:B-1----:R-:W1:Y:S01]  /*12630*/  SHFL.BFLY PT, R167, R169, 0x2, 0x1f ;  /* 0x0c401f00a9a77f89 */ /* 0x002e6200000e0000 */
[----:B------:R-:W-:Y:S01]  /*12640*/  UISETP.NE.AND UP0, UPT, UR25, URZ, UPT ;  /* 0x000000ff1900728c */ /* 0x000fe2000bf05270 */
[----:B------:R-:W-:Y:S01]  /*12650*/  FMNMX3.FTZ R176, R0, R8, R9, !PT ;  /* 0x0000000800b07276 */ /* 0x000fe20007810009 */
[----:B------:R-:W-:Y:S01]  /*12660*/  IMAD.WIDE.U32 R208, R208, -0x326172a9, RZ ;  /* 0xcd9e8d57d0d07825 */ /* 0x000fe200078e00ff */
[----:B------:R-:W-:Y:S04]  /*12670*/  LOP3.LUT R165, R234, UR23, R189, 0x96, !PT ;  /* 0x00000017eaa57c12 */ /* 0x000fe8000f8e96bd */
[----:B------:R-:W2:Y:S01]  /*12680*/  SHFL.BFLY PT, R166, R168, 0x2, 0x1f ;  /* 0x0c401f00a8a67f89 */ /* 0x000ea200000e0000 */
[----:B------:R-:W-:Y:S01]  /*12690*/  LOP3.LUT R190, R190, UR22, R205, 0x96, !PT ;  /* 0x00000016bebe7c12 */ /* 0x000fe2000f8e96cd */
[----:B------:R-:W-:Y:S01]  /*126a0*/  UIADD3 UR25, UPT, UPT, UR25, -0x1, URZ ;  /* 0xffffffff19197890 */ /* 0x000fe2000fffe0ff */
[----:B------:R-:W-:Y:S01]  /*126b0*/  FMNMX3.FTZ R176, R176, R12, R13, !PT ;  /* 0x0000000cb0b07276 */ /* 0x000fe2000781000d */
[----:B------:R-:W-:Y:S01]  /*126c0*/  IMAD.WIDE.U32 R184, R165, -0x2daee0ad, RZ ;  /* 0xd2511f53a5b87825 */ /* 0x000fe200078e00ff */
[----:B------:R-:W-:Y:S02]  /*126d0*/  FMNMX3.FTZ R165, R2, R10, R11, !PT ;  /* 0x0000000a02a57276 */ /* 0x000fe4000781000b */
[----:B------:R-:W-:Y:S01]  /*126e0*/  LOP3.LUT R170, R238, UR23, R207, 0x96, !PT ;  /* 0x00000017eeaa7c12 */ /* 0x000fe2000f8e96cf */
[----:B------:R-:W-:Y:S01]  /*126f0*/  IMAD.WIDE.U32 R190, R190, -0x326172a9, RZ ;  /* 0xcd9e8d57bebe7825 */ /* 0x000fe200078e00ff */
[----:B------:R-:W-:Y:S02]  /*12700*/  FMNMX3.FTZ R165, R165, R14, R15, !PT ;  /* 0x0000000ea5a57276 */ /* 0x000fe4000781000f */
[----:B------:R-:W-:Y:S01]  /*12710*/  LOP3.LUT R206, R206, UR21, R209, 0x96, !PT ;  /* 0x00000015cece7c12 */ /* 0x000fe2000f8e96d1 */
[----:B------:R-:W-:Y:S01]  /*12720*/  IMAD.WIDE.U32 R170, R170, -0x2daee0ad, RZ ;  /* 0xd2511f53aaaa7825 */ /* 0x000fe200078e00ff */
[----:B------:R-:W-:Y:S02]  /*12730*/  FMNMX3.FTZ R176, R176, R24, R25, !PT ;  /* 0x00000018b0b07276 */ /* 0x000fe40007810019 */
[----:B------:R-:W-:Y:S01]  /*12740*/  FMNMX3.FTZ R165, R165, R26, R27, !PT ;  /* 0x0000001aa5a57276 */ /* 0x000fe2000781001b */
[----:B------:R-:W-:Y:S01]  /*12750*/  IMAD.WIDE.U32 R206, R206, -0x2daee0ad, RZ ;  /* 0xd2511f53cece7825 */ /* 0x000fe200078e00ff */
[----:B------:R-:W-:Y:S02]  /*12760*/  LOP3.LUT R188, R188, UR21, R191, 0x96, !PT ;  /* 0x00000015bcbc7c12 */ /* 0x000fe4000f8e96bf */
[----:B------:R-:W-:Y:S02]  /*12770*/  FMNMX3.FTZ R176, R176, R28, R29, !PT ;  /* 0x0000001cb0b07276 */ /* 0x000fe4000781001d */
[----:B------:R-:W-:Y:S01]  /*12780*/  FMNMX3.FTZ R165, R165, R30, R31, !PT ;  /* 0x0000001ea5a57276 */ /* 0x000fe2000781001f */
[----:B------:R-:W-:Y:S01]  /*12790*/  IMAD.WIDE.U32 R188, R188, -0x2daee0ad, RZ ;  /* 0xd2511f53bcbc7825 */ /* 0x000fe200078e00ff */
[----:B------:R-:W-:Y:S01]  /*127a0*/  LOP3.LUT R170, R170, UR10, R207, 0x96, !PT ;  /* 0x0000000aaaaa7c12 */ /* 0x000fe2000f8e96cf */
[----:B------:R-:W3:Y:S01]  /*127b0*/  SHFL.BFLY PT, R179, R176, 0x2, 0x1f ;  /* 0x0c401f00b0b37f89 */ /* 0x000ee200000e0000 */
[----:B------:R-:W-:Y:S02]  /*127c0*/  LOP3.LUT R210, R210, UR20, R171, 0x96, !PT ;  /* 0x00000014d2d27c12 */ /* 0x000fe4000f8e96ab */
[----:B------:R-:W-:Y:S01]  /*127d0*/  LOP3.LUT R184, R184, UR10, R189, 0x96, !PT ;  /* 0x0000000ab8b87c12 */ /* 0x000fe2000f8e96bd */
[----:B------:R-:W-:Y:S01]  /*127e0*/  IMAD.WIDE.U32 R170, R170, -0x326172a9, RZ ;  /* 0xcd9e8d57aaaa7825 */ /* 0x000fe200078e00ff */
[----:B------:R-:W-:Y:S03]  /*127f0*/  LOP3.LUT R204, R204, UR20, R185, 0x96, !PT ;  /* 0x00000014cccc7c12 */ /* 0x000fe6000f8e96b9 */
[----:B------:R-:W-:Y:S01]  /*12800*/  IMAD.WIDE.U32 R184, R184, -0x326172a9, RZ ;  /* 0xcd9e8d57b8b87825 */ /* 0x000fe200078e00ff */
[C---:B------:R-:W-:Y:S02]  /*12810*/  PRMT R180, R170.reuse, 0x7773, RZ ;  /* 0x00007773aab47816 */ /* 0x040fe400000000ff */
[----:B------:R-:W-:Y:S01]  /*12820*/  PRMT R174, R170, 0x7771, RZ ;  /* 0x00007771aaae7816 */ /* 0x000fe200000000ff */
[----:B------:R-:W-:Y:S01]  /*12830*/  IMAD.WIDE.U32 R210, R210, -0x326172a9, RZ ;  /* 0xcd9e8d57d2d27825 */ /* 0x000fe200078e00ff */
[----:B------:R-:W-:Y:S02]  /*12840*/  MOV R172, R170 ;  /* 0x000000aa00ac7202 */ /* 0x000fe40000000f00 */
[----:B------:R-:W-:Y:S01]  /*12850*/  PRMT R175, R170, 0x7772, RZ ;  /* 0x00007772aaaf7816 */ /* 0x000fe200000000ff */
[----:B------:R-:W-:Y:S01]  /*12860*/  IMAD.WIDE.U32 R204, R204, -0x326172a9, RZ ;  /* 0xcd9e8d57cccc7825 */ /* 0x000fe200078e00ff */
[----:B------:R-:W-:Y:S02]  /*12870*/  MOV R177, R184 ;  /* 0x000000b800b17202 */ /* 0x000fe40000000f00 */
[----:B------:R-:W-:Y:S02]  /*12880*/  LOP3.LUT R172, R172, 0xff, RZ, 0xc0, !PT ;  /* 0x000000ffacac7812 */ /* 0x000fe400078ec0ff */
[----:B------:R-:W-:Y:S02]  /*12890*/  LOP3.LUT R173, R210, UR9, R171, 0x96, !PT ;  /* 0x00000009d2ad7c12 */ /* 0x000fe4000f8e96ab */
[----:B------:R-:W-:Y:S02]  /*128a0*/  PRMT R182, R184, 0x7771, RZ ;  /* 0x00007771b8b67816 */ /* 0x000fe400000000ff */
[----:B-1----:R-:W-:Y:S02]  /*128b0*/  FMNMX.FTZ R167, R169, R167, !PT ;  /* 0x000000a7a9a77209 */ /* 0x002fe40007810000 */
[----:B------:R-:W1:Y:S01]  /*128c0*/  SHFL.BFLY PT, R169, R165, 0x2, 0x1f ;  /* 0x0c401f00a5a97f89 */ /* 0x000e6200000e0000 */
[----:B--2---:R-:W-:Y:S02]  /*128d0*/  FMNMX.FTZ R168, R168, R166, !PT ;  /* 0x000000a6a8a87209 */ /* 0x004fe40007810000 */
[----:B------:R-:W-:Y:S05]  /*128e0*/  LOP3.LUT R177, R177, 0xff, RZ, 0xc0, !PT ;  /* 0x000000ffb1b17812 */ /* 0x000fea00078ec0ff */
[----:B------:R-:W2:Y:S01]  /*128f0*/  SHFL.BFLY PT, R166, R167, 0x1, 0x1f ;  /* 0x0c201f00a7a67f89 */ /* 0x000ea200000e0000 */
[----:B------:R-:W-:Y:S02]  /*12900*/  PRMT R174, R172, 0x5410, R174 ;  /* 0x00005410acae7816 */ /* 0x000fe400000000ae */
[----:B------:R-:W-:Y:S05]  /*12910*/  LOP3.LUT R172, R173, 0xffff, RZ, 0xc0, !PT ;  /* 0x0000ffffadac7812 */ /* 0x000fea00078ec0ff */
[----:B------:R-:W4:Y:S01]  /*12920*/  SHFL.BFLY PT, R170, R168, 0x1, 0x1f ;  /* 0x0c201f00a8aa7f89 */ /* 0x000f2200000e0000 */
[----:B------:R-:W-:Y:S02]  /*12930*/  PRMT R182, R177, 0x5410, R182 ;  /* 0x00005410b1b67816 */ /* 0x000fe400000000b6 */
[----:B------:R-:W-:Y:S02]  /*12940*/  LOP3.LUT R177, R173, 0xff, RZ, 0xc0, !PT ;  /* 0x000000ffadb17812 */ /* 0x000fe400078ec0ff */
[----:B------:R-:W-:Y:S02]  /*12950*/  SHF.R.U32.HI R172, RZ, 0x8, R172 ;  /* 0x00000008ffac7819 */ /* 0x000fe400000116ac */
[----:B---3--:R-:W-:Y:S02]  /*12960*/  FMNMX.FTZ R176, R176, R179, !PT ;  /* 0x000000b3b0b07209 */ /* 0x008fe40007810000 */
[----:B------:R-:W-:Y:S02]  /*12970*/  PRMT R172, R177, 0x5410, R172 ;  /* 0x00005410b1ac7816 */ /* 0x000fe400000000ac */
[----:B------:R-:W-:Y:S01]  /*12980*/  LOP3.LUT R171, R204, UR9, R185, 0x96, !PT ;  /* 0x00000009ccab7c12 */ /* 0x000fe2000f8e96b9 */
[----:B------:R-:W3:Y:S01]  /*12990*/  SHFL.BFLY PT, R177, R176, 0x1, 0x1f ;  /* 0x0c201f00b0b17f89 */ /* 0x000ee200000e0000 */
[----:B------:R-:W-:Y:S02]  /*129a0*/  PRMT R175, R175, 0x5410, R180 ;  /* 0x00005410afaf7816 */ /* 0x000fe400000000b4 */
[C---:B------:R-:W-:Y:S02]  /*129b0*/  PRMT R178, R184.reuse, 0x7773, RZ ;  /* 0x00007773b8b27816 */ /* 0x040fe400000000ff */
[----:B-1----:R-:W-:Y:S02]  /*129c0*/  FMNMX.FTZ R169, R165, R169, !PT ;  /* 0x000000a9a5a97209 */ /* 0x002fe40007810000 */
[----:B------:R-:W-:Y:S02]  /*129d0*/  PRMT R183, R184, 0x7772, RZ ;  /* 0x00007772b8b77816 */ /* 0x000fe400000000ff */
[----:B--2---:R-:W-:Y:S01]  /*129e0*/  FMNMX.FTZ R167, R167, R166, !PT ;  /* 0x000000a6a7a77209 */ /* 0x004fe20007810000 */
[----:B------:R-:W1:Y:S01]  /*129f0*/  SHFL.BFLY PT, R165, R169, 0x1, 0x1f ;  /* 0x0c201f00a9a57f89 */ /* 0x000e6200000e0000 */
[----:B------:R-:W-:Y:S02]  /*12a00*/  LOP3.LUT R180, R171, 0xff, RZ, 0xc0, !PT ;  /* 0x000000ffabb47812 */ /* 0x000fe400078ec0ff */
[----:B----4-:R-:W-:Y:S01]  /*12a10*/  FMNMX.FTZ R168, R168, R170, !PT ;  /* 0x000000aaa8a87209 */ /* 0x010fe20007810000 */
[----:B------:R-:W-:Y:S01]  /*12a20*/  FMUL.FTZ R186, R167, UR4 ;  /* 0x00000004a7ba7c20 */ /* 0x000fe20008410000 */
[----:B------:R-:W-:Y:S02]  /*12a30*/  LOP3.LUT R170, R171, 0xffff, RZ, 0xc0, !PT ;  /* 0x0000ffffabaa7812 */ /* 0x000fe400078ec0ff */
[C---:B------:R-:W-:Y:S01]  /*12a40*/  FSETP.NEU.FTZ.AND P0, PT, R168.reuse, -INF , PT ;  /* 0xff800000a800780b */ /* 0x040fe20003f1d000 */
[C---:B------:R-:W-:Y:S01]  /*12a50*/  FMUL.FTZ R187, R168.reuse, UR4 ;  /* 0x00000004a8bb7c20 */ /* 0x040fe20008410000 */
[----:B------:R-:W-:Y:S01]  /*12a60*/  FADD.FTZ R166, -R168, R3 ;  /* 0x00000003a8a67221 */ /* 0x000fe20000010100 */
[----:B------:R-:W-:Y:S01]  /*12a70*/  FADD.FTZ R3, -R167, R164 ;  /* 0x000000a4a7037221 */ /* 0x000fe20000010100 */
[----:B------:R-:W-:Y:S02]  /*12a80*/  PRMT R183, R183, 0x5410, R178 ;  /* 0x00005410b7b77816 */ /* 0x000fe400000000b2 */
[----:B------:R-:W-:Y:S01]  /*12a90*/  FSEL R187, R187, RZ, P0 ;  /* 0x000000ffbbbb7208 */ /* 0x000fe20000000000 */
[----:B------:R-:W-:Y:S01]  /*12aa0*/  FMUL.FTZ R164, R166, UR4 ;  /* 0x00000004a6a47c20 */ /* 0x000fe20008410000 */
[----:B------:R-:W-:Y:S01]  /*12ab0*/  SHF.R.U32.HI R166, RZ, 0x8, R170 ;  /* 0x00000008ffa67819 */ /* 0x000fe200000116aa */
[----:B------:R-:W-:Y:S01]  /*12ac0*/  FMUL.FTZ R3, R3, UR4 ;  /* 0x0000000403037c20 */ /* 0x000fe20008410000 */
[----:B------:R-:W-:Y:S01]  /*12ad0*/  PRMT R178, R173, 0x7632, R178 ;  /* 0x00007632adb27816 */ /* 0x000fe200000000b2 */
[--C-:B------:R-:W-:Y:S01]  /*12ae0*/  FFMA.FTZ R170, R16, UR4, -R187.reuse ;  /* 0x0000000410aa7c23 */ /* 0x100fe200080108bb */
[--C-:B------:R-:W-:Y:S01]  /*12af0*/  FFMA.FTZ R17, R17, UR4, -R187.reuse ;  /* 0x0000000411117c23 */ /* 0x100fe200080108bb */
[----:B------:R-:W-:Y:S01]  /*12b00*/  PRMT R180, R180, 0x5410, R166 ;  /* 0x00005410b4b47816 */ /* 0x000fe200000000a6 */
[--C-:B------:R-:W-:Y:S01]  /*12b10*/  FFMA.FTZ R193, R4, UR4, -R187.reuse ;  /* 0x0000000404c17c23 */ /* 0x100fe200080108bb */
[----:B---3--:R-:W-:Y:S01]  /*12b20*/  FMNMX.FTZ R166, R176, R177, !PT ;  /* 0x000000b1b0a67209 */ /* 0x008fe20007810000 */
[----:B------:R-:W-:Y:S01]  /*12b30*/  FFMA.FTZ R194, R5, UR4, -R187 ;  /* 0x0000000405c27c23 */ /* 0x000fe200080108bb */
[----:B-1----:R-:W-:Y:S01]  /*12b40*/  FMNMX.FTZ R165, R169, R165, !PT ;  /* 0x000000a5a9a57209 */ /* 0x002fe20007810000 */
[----:B------:R-:W-:Y:S01]  /*12b50*/  MUFU.EX2 R170, R170 ;  /* 0x000000aa00aa7308 */ /* 0x000fe20000000800 */
[----:B------:R-:W-:Y:S01]  /*12b60*/  FSETP.NEU.FTZ.AND P0, PT, R167, -INF , PT ;  /* 0xff800000a700780b */ /* 0x000fe20003f1d000 */
[----:B------:R-:W-:Y:S01]  /*12b70*/  FMUL.FTZ R185, R166, UR4 ;  /* 0x00000004a6b97c20 */ /* 0x000fe20008410000 */
[----:B------:R-:W-:Y:S07]  /*12b80*/  LOP3.LUT R178, R178, 0xff, RZ, 0xc0, !PT ;  /* 0x000000ffb2b27812 */ /* 0x000fee00078ec0ff */
[----:B------:R-:W1:Y:S01]  /*12b90*/  MUFU.EX2 R169, R17 ;  /* 0x0000001100a97308 */ /* 0x000e620000000800 */
[----:B------:R-:W-:Y:S01]  /*12ba0*/  SHF.R.U32.HI R173, RZ, 0x18, R173 ;  /* 0x00000018ffad7819 */ /* 0x000fe200000116ad */
[C---:B------:R-:W-:Y:S01]  /*12bb0*/  FMUL.FTZ R184, R165.reuse, UR4 ;  /* 0x00000004a5b87c20 */ /* 0x040fe20008410000 */
[----:B------:R-:W-:Y:S07]  /*12bc0*/  FSEL R186, R186, RZ, P0 ;  /* 0x000000ffbaba7208 */ /* 0x000fee0000000000 */
[----:B------:R-:W-:Y:S01]  /*12bd0*/  MUFU.EX2 R193, R193 ;  /* 0x000000c100c17308 */ /* 0x000fe20000000800 */
[----:B------:R-:W-:Y:S02]  /*12be0*/  FSETP.NEU.FTZ.AND P0, PT, R165, -INF , PT ;  /* 0xff800000a500780b */ /* 0x000fe40003f1d000 */
[----:B------:R-:W-:Y:S07]  /*12bf0*/  FSETP.NEU.FTZ.AND P1, PT, R166, -INF , PT ;  /* 0xff800000a600780b */ /* 0x000fee0003f3d000 */
[----:B------:R-:W2:Y:S01]  /*12c00*/  MUFU.EX2 R194, R194 ;  /* 0x000000c200c27308 */ /* 0x000ea20000000800 */
[----:B------:R-:W-:Y:S01]  /*12c10*/  PRMT R173, R178, 0x5410, R173 ;  /* 0x00005410b2ad7816 */ /* 0x000fe200000000ad */
[--C-:B------:R-:W-:Y:S01]  /*12c20*/  FFMA.FTZ R192, R19, UR4, -R186.reuse ;  /* 0x0000000413c07c23 */ /* 0x100fe200080108ba */
[----:B------:R-:W3:Y:S01]  /*12c30*/  LDSM.16.MT88.4 R176, [R217+0xa000] ;  /* 0x00a00000d9b0783b */ /* 0x000ee20000004200 */
[----:B------:R-:W-:Y:S01]  /*12c40*/  FSEL R184, R184, RZ, P0 ;  /* 0x000000ffb8b87208 */ /* 0x000fe20000000000 */
[--C-:B------:R-:W-:Y:S01]  /*12c50*/  FFMA.FTZ R18, R18, UR4, -R186.reuse ;  /* 0x0000000412127c23 */ /* 0x100fe200080108ba */
[----:B------:R-:W-:Y:S01]  /*12c60*/  FSEL R185, R185, RZ, P1 ;  /* 0x000000ffb9b97208 */ /* 0x000fe20000800000 */
[----:B------:R-:W-:Y:S01]  /*12c70*/  FFMA.FTZ R195, R6, UR4, -R186 ;  /* 0x0000000406c37c23 */ /* 0x000fe200080108ba */
[----:B------:R-:W-:Y:S01]  /*12c80*/  PRMT R16, R171, 0x7632, R16 ;  /* 0x00007632ab107816 */ /* 0x000fe20000000010 */
[--C-:B------:R-:W-:Y:S01]  /*12c90*/  FFMA.FTZ R200, R14, UR4, -R184.reuse ;  /* 0x000000040ec87c23 */ /* 0x100fe200080108b8 */
[----:B------:R-:W-:Y:S01]  /*12ca0*/  SHF.R.U32.HI R181, RZ, 0x18, R171 ;  /* 0x00000018ffb57819 */ /* 0x000fe200000116ab */
[----:B------:R-:W-:Y:S01]  /*12cb0*/  FFMA.FTZ R199, R15, UR4, -R184 ;  /* 0x000000040fc77c23 */ /* 0x000fe200080108b8 */
[----:B------:R-:W-:Y:S01]  /*12cc0*/  FFMA.FTZ R196, R7, UR4, -R186 ;  /* 0x0000000407c47c23 */ /* 0x000fe200080108ba */
[--C-:B------:R-:W-:Y:S01]  /*12cd0*/  FFMA.FTZ R197, R12, UR4, -R185.reuse ;  /* 0x000000040cc57c23 */ /* 0x100fe200080108b9 */
[--C-:B------:R-:W-:Y:S01]  /*12ce0*/  FFMA.FTZ R198, R13, UR4, -R185.reuse ;  /* 0x000000040dc67c23 */ /* 0x100fe200080108b9 */
[--C-:B------:R-:W-:Y:S01]  /*12cf0*/  HSET2.LE.AND R174, R174, R245.reuse, PT ;  /* 0x000000f5aeae7233 */ /* 0x100fe20003803000 */
[----:B------:R-:W-:Y:S01]  /*12d00*/  MUFU.EX2 R171, R18 ;  /* 0x0000001200ab7308 */ /* 0x000fe20000000800 */
[----:B-1----:R-:W-:Y:S01]  /*12d10*/  F2FP.F16.F32.PACK_AB R4, R169, R170 ;  /* 0x000000aaa904723e */ /* 0x002fe200000000ff */
[--C-:B------:R-:W-:Y:S01]  /*12d20*/  FFMA.FTZ R203, R10, UR4, -R184.reuse ;  /* 0x000000040acb7c23 */ /* 0x100fe200080108b8 */
[--C-:B------:R-:W-:Y:S07]  /*12d30*/  HSET2.LE.AND R172, R172, R245.reuse, PT ;  /* 0x000000f5acac7233 */ /* 0x100fee0003803000 */
[----:B------:R-:W1:Y:S01]  /*12d40*/  MUFU.EX2 R192, R192 ;  /* 0x000000c000c07308 */ /* 0x000e620000000800 */
[----:B------:R-:W-:Y:S01]  /*12d50*/  LOP3.LUT R174, R4, R174, RZ, 0xc0, !PT ;  /* 0x000000ae04ae7212 */ /* 0x000fe200078ec0ff */
[----:B------:R-:W-:Y:S01]  /*12d60*/  FFMA.FTZ R204, R11, UR4, -R184 ;  /* 0x000000040bcc7c23 */ /* 0x000fe200080108b8 */
[----:B--2---:R-:W-:Y:S07]  /*12d70*/  F2FP.F16.F32.PACK_AB R4, R194, R193 ;  /* 0x000000c1c204723e */ /* 0x004fee00000000ff */
[----:B------:R-:W-:Y:S01]  /*12d80*/  MUFU.EX2 R195, R195 ;  /* 0x000000c300c37308 */ /* 0x000fe20000000800 */
[----:B------:R-:W-:Y:S01]  /*12d90*/  LOP3.LUT R175, R175, 0xff00ff, RZ, 0xc0, !PT ;  /* 0x00ff00ffafaf7812 */ /* 0x000fe200078ec0ff */
[--C-:B------:R-:W-:Y:S01]  /*12da0*/  FFMA.FTZ R201, R8, UR4, -R185.reuse ;  /* 0x0000000408c97c23 */ /* 0x100fe200080108b9 */
[----:B------:R-:W-:Y:S07]  /*12db0*/  LOP3.LUT R172, R4, R172, RZ, 0xc0, !PT ;  /* 0x000000ac04ac7212 */ /* 0x000fee00078ec0ff */
[----:B------:R-:W2:Y:S01]  /*12dc0*/  MUFU.EX2 R196, R196 ;  /* 0x000000c400c47308 */ /* 0x000ea20000000800 */
[--C-:B------:R-:W-:Y:S01]  /*12dd0*/  FFMA.FTZ R202, R9, UR4, -R185.reuse ;  /* 0x0000000409ca7c23 */ /* 0x100fe200080108b9 */
[----:B------:R-:W-:Y:S01]  /*12de0*/  FADD.FTZ R4, -R166, R0 ;  /* 0x00000000a6047221 */ /* 0x000fe20000010100 */
[----:B------:R-:W-:Y:S07]  /*12df0*/  FADD.FTZ R0, -R165, R2 ;  /* 0x00000002a5007221 */ /* 0x000fee0000010100 */
        /* <DEDUP_REMOVED lines=8> */
[----:B------:R-:W-:Y:S01]  /*12e80*/  MUFU.EX2 R200, R200 ;  /* 0x000000c800c87308 */ /* 0x000fe20000000800 */
[----:B------:R-:W-:Y:S01]  /*12e90*/  LOP3.LUT R175, R5, R175, RZ, 0xc0, !PT ;  /* 0x000000af05af7212 */ /* 0x000fe200078ec0ff */
[----:B------:R-:W-:Y:S01]  /*12ea0*/  FFMA.FTZ R249, R30, UR4, -R184 ;  /* 0x000000041ef97c23 */ /* 0x000fe200080108b8 */
[--C-:B------:R-:W-:Y:S07]  /*12eb0*/  HSET2.LE.AND R183, R183, R245.reuse, PT ;  /* 0x000000f5b7b77233 */ /* 0x100fee0003803000 */
[----:B------:R-:W1:Y:S01]  /*12ec0*/  MUFU.EX2 R199, R199 ;  /* 0x000000c700c77308 */ /* 0x000e620000000800 */
[--C-:B------:R-:W-:Y:S01]  /*12ed0*/  HSET2.LE.AND R173, R173, R245.reuse, PT ;  /* 0x000000f5adad7233 */ /* 0x100fe20003803000 */
[----:B------:R-:W-:Y:S01]  /*12ee0*/  FFMA.FTZ R207, R34, UR4, -R186 ;  /* 0x0000000422cf7c23 */ /* 0x000fe200080108ba */
[----:B--2---:R-:W-:Y:S07]  /*12ef0*/  F2FP.F16.F32.PACK_AB R6, R196, R195 ;  /* 0x000000c3c406723e */ /* 0x004fee00000000ff */
[----:B------:R-:W2:Y:S01]  /*12f00*/  MUFU.EX2 R164, R164 ;  /* 0x000000a400a47308 */ /* 0x000ea20000000800 */
[----:B------:R-:W-:Y:S01]  /*12f10*/  LOP3.LUT R16, R16, 0xff, RZ, 0xc0, !PT ;  /* 0x000000ff10107812 */ /* 0x000fe200078ec0ff */
[--C-:B------:R-:W-:Y:S01]  /*12f20*/  FFMA.FTZ R251, R28, UR4, -R185.reuse ;  /* 0x000000041cfb7c23 */ /* 0x100fe200080108b9 */
[----:B----4-:R-:W-:Y:S07]  /*12f30*/  F2FP.F16.F32.PACK_AB R5, R198, R197 ;  /* 0x000000c5c605723e */ /* 0x010fee00000000ff */
[----:B------:R-:W4:Y:S01]  /*12f40*/  MUFU.EX2 R3, R3 ;  /* 0x0000000300037308 */ /* 0x000f220000000800 */
[----:B------:R-:W-:Y:S01]  /*12f50*/  LOP3.LUT R173, R6, R173, RZ, 0xc0, !PT ;  /* 0x000000ad06ad7212 */ /* 0x000fe200078ec0ff */
[----:B------:R-:W-:Y:S01]  /*12f60*/  FFMA.FTZ R250, R29, UR4, -R185 ;  /* 0x000000041dfa7c23 */ /* 0x000fe200080108b9 */
[----:B------:R-:W-:Y:S07]  /*12f70*/  LOP3.LUT R182, R5, R182, RZ, 0xc0, !PT ;  /* 0x000000b605b67212 */ /* 0x000fee00078ec0ff */
[----:B------:R-:W-:Y:S01]  /*12f80*/  MUFU.EX2 R201, R201 ;  /* 0x000000c900c97308 */ /* 0x000fe20000000800 */
[----:B------:R-:W-:Y:S02]  /*12f90*/  PRMT R181, R16, 0x5410, R181 ;  /* 0x0000541010b57816 */ /* 0x000fe400000000b5 */
[----:B-1----:R-:W-:Y:S07]  /*12fa0*/  F2FP.F16.F32.PACK_AB R4, R199, R200 ;  /* 0x000000c8c704723e */ /* 0x002fee00000000ff */
[----:B------:R-:W1:Y:S01]  /*12fb0*/  MUFU.EX2 R202, R202 ;  /* 0x000000ca00ca7308 */ /* 0x000e620000000800 */
[--C-:B------:R-:W-:Y:S01]  /*12fc0*/  HSET2.LE.AND R180, R180, R245.reuse, PT ;  /* 0x000000f5b4b47233 */ /* 0x100fe20003803000 */
[----:B--2---:R-:W-:Y:S01]  /*12fd0*/  FMUL.FTZ R5, R164, R161 ;  /* 0x000000a1a4057220 */ /* 0x004fe20000410000 */
[----:B------:R-:W-:Y:S07]  /*12fe0*/  LOP3.LUT R183, R4, R183, RZ, 0xc0, !PT ;  /* 0x000000b704b77212 */ /* 0x000fee00078ec0ff */
[----:B------:R-:W-:Y:S01]  /*12ff0*/  MUFU.EX2 R203, R203 ;  /* 0x000000cb00cb7308 */ /* 0x000fe20000000800 */
[C---:B------:R-:W-:Y:S01]  /*13000*/  FMUL.FTZ R4, R164.reuse, R160 ;  /* 0x000000a0a4047220 */ /* 0x040fe20000410000 */
[C---:B----4-:R-:W-:Y:S01]  /*13010*/  FMUL.FTZ R6, R3.reuse, R162 ;  /* 0x000000a203067220 */ /* 0x050fe20000410000 */
[C---:B------:R-:W-:Y:S07]  /*13020*/  FMUL.FTZ R7, R3.reuse, R163 ;  /* 0x000000a303077220 */ /* 0x040fee0000410000 */
[----:B------:R-:W2:Y:S01]  /*13030*/  MUFU.EX2 R204, R204 ;  /* 0x000000cc00cc7308 */ /* 0x000ea20000000800 */
[----:B------:R-:W4:Y:S01]  /*13040*/  LDSM.16.MT88.4 R160, [R216+0xa000] ;  /* 0x00a00000d8a0783b */ /* 0x000f220000004200 */
[--C-:B------:R-:W-:Y:S01]  /*13050*/  HSET2.LE.AND R181, R181, R245.reuse, PT ;  /* 0x000000f5b5b57233 */ /* 0x100fe20003803000 */
[C---:B------:R-:W-:Y:S07]  /*13060*/  FMUL.FTZ R16, R164.reuse, R148 ;  /* 0x00000094a4107220 */ /* 0x040fee0000410000 */
[----:B------:R-:W5:Y:S01]  /*13070*/  MUFU.EX2 R2, R2 ;  /* 0x0000000200027308 */ /* 0x000f620000000800 */
[----:B------:R-:W-:Y:S01]  /*13080*/  FMUL.FTZ R17, R164, R149 ;  /* 0x00000095a4117220 */ /* 0x000fe20000410000 */
[-C--:B---3--:R-:W-:Y:S08]  /*13090*/  HMMA.16816.F32 R4, R172, R176.reuse, R4 ;  /* 0x000000b0ac04723c */ /* 0x088ff00000001804 */
[----:B------:R-:W3:Y:S01]  /*130a0*/  MUFU.EX2 R0, R0 ;  /* 0x0000000000007308 */ /* 0x000ee20000000800 */
[----:B-1----:R-:W-:Y:S01]  /*130b0*/  F2FP.F16.F32.PACK_AB R9, R202, R201 ;  /* 0x000000c9ca09723e */ /* 0x002fe200000000ff */
[C---:B------:R-:W-:Y:S01]  /*130c0*/  FMUL.FTZ R18, R3.reuse, R150 ;  /* 0x0000009603127220 */ /* 0x040fe20000410000 */
[----:B------:R-:W-:Y:S01]  /*130d0*/  FMUL.FTZ R19, R3, R151 ;  /* 0x0000009703137220 */ /* 0x000fe20000410000 */
[----:B--2---:R-:W-:Y:S01]  /*130e0*/  F2FP.F16.F32.PACK_AB R8, R204, R203 ;  /* 0x000000cbcc08723e */ /* 0x004fe200000000ff */
[C---:B------:R-:W-:Y:S01]  /*130f0*/  FMUL.FTZ R36, R164.reuse, R36 ;  /* 0x00000024a4247220 */ /* 0x040fe20000410000 */
[----:B------:R-:W-:Y:S01]  /*13100*/  LOP3.LUT R180, R9, R180, RZ, 0xc0, !PT ;  /* 0x000000b409b47212 */ /* 0x000fe200078ec0ff */
[----:B------:R-:W-:Y:S01]  /*13110*/  FMUL.FTZ R37, R164, R37 ;  /* 0x00000025a4257220 */ /* 0x000fe20000410000 */
[----:B------:R-:W-:Y:S01]  /*13120*/  LOP3.LUT R181, R8, R181, RZ, 0xc0, !PT ;  /* 0x000000b508b57212 */ /* 0x000fe200078ec0ff */
[C---:B-----5:R-:W-:Y:S01]  /*13130*/  FMUL.FTZ R8, R2.reuse, R156 ;  /* 0x0000009c02087220 */ /* 0x060fe20000410000 */
[C---:B------:R-:W-:Y:S01]  /*13140*/  FMUL.FTZ R9, R2.reuse, R157 ;  /* 0x0000009d02097220 */ /* 0x040fe20000410000 */
[----:B------:R-:W-:Y:S01]  /*13150*/  FMUL.FTZ R12, R2, R152 ;  /* 0x00000098020c7220 */ /* 0x000fe20000410000 */
[C---:B---3--:R-:W-:Y:S01]  /*13160*/  FMUL.FTZ R10, R0.reuse, R158 ;  /* 0x0000009e000a7220 */ /* 0x048fe20000410000 */
[----:B------:R-:W-:Y:S01]  /*13170*/  FMUL.FTZ R11, R0, R159 ;  /* 0x0000009f000b7220 */ /* 0x000fe20000410000 */
[----:B------:R-:W-:Y:S01]  /*13180*/  FMUL.FTZ R13, R2, R153 ;  /* 0x00000099020d7220 */ /* 0x000fe20000410000 */
[C---:B------:R-:W-:Y:S01]  /*13190*/  FMUL.FTZ R14, R0.reuse, R154 ;  /* 0x0000009a000e7220 */ /* 0x040fe20000410000 */
[----:B------:R-:W-:Y:S01]  /*131a0*/  FMUL.FTZ R15, R0, R155 ;  /* 0x0000009b000f7220 */ /* 0x000fe20000410000 */
[C---:B------:R-:W-:Y:S01]  /*131b0*/  FMUL.FTZ R34, R3.reuse, R142 ;  /* 0x0000008e03227220 */ /* 0x040fe20000410000 */
[----:B------:R-:W-:Y:S01]  /*131c0*/  MOV R156, R247 ;  /* 0x000000f7009c7202 */ /* 0x000fe20000000f00 */
[C---:B------:R-:W-:Y:S01]  /*131d0*/  FMUL.FTZ R38, R3.reuse, R38 ;  /* 0x0000002603267220 */ /* 0x040fe20000410000 */
[C---:B------:R-:W-:Y:S01]  /*131e0*/  HMMA.16816.F32 R8, R180.reuse, R176, R8 ;  /* 0x000000b0b408723c */ /* 0x040fe20000001808 */
[----:B------:R-:W-:Y:S03]  /*131f0*/  MUFU.EX2 R207, R207 ;  /* 0x000000cf00cf7308 */ /* 0x000fe60000000800 */
[----:B------:R-:W-:Y:S01]  /*13200*/  @P6 IADD3 R156, PT, PT, R248, -0x40, RZ ;  /* 0xffffffc0f89c6810 */ /* 0x000fe20007ffe0ff */
[C---:B------:R-:W-:Y:S01]  /*13210*/  FMUL.FTZ R39, R3.reuse, R39 ;  /* 0x0000002703277220 */ /* 0x040fe20000410000 */
[C---:B------:R-:W-:Y:S01]  /*13220*/  FMUL.FTZ R40, R2.reuse, R40 ;  /* 0x0000002802287220 */ /* 0x040fe20000410000 */
[----:B------:R-:W-:Y:S01]  /*13230*/  FMUL.FTZ R41, R2, R41 ;  /* 0x0000002902297220 */ /* 0x000fe20000410000 */
[-C--:B------:R-:W-:Y:S01]  /*13240*/  HMMA.16816.F32 R12, R180, R178.reuse, R12 ;  /* 0x000000b2b40c723c */ /* 0x080fe2000000180c */
[----:B------:R-:W1:Y:S02]  /*13250*/  LDSM.16.MT88.4 R148, [R156] ;  /* 0x000000009c94783b */ /* 0x000e640000004200 */
[----:B------:R-:W-:Y:S01]  /*13260*/  MUFU.EX2 R251, R251 ;  /* 0x000000fb00fb7308 */ /* 0x000fe20000000800 */
[----:B------:R-:W-:Y:S01]  /*13270*/  IADD3 R157, PT, PT, R220, R156, RZ ;  /* 0x0000009cdc9d7210 */ /* 0x000fe20007ffe0ff */
[C---:B------:R-:W-:Y:S01]  /*13280*/  FMUL.FTZ R42, R0.reuse, R42 ;  /* 0x0000002a002a7220 */ /* 0x040fe20000410000 */
[----:B------:R-:W-:Y:S01]  /*13290*/  FMUL.FTZ R43, R0, R43 ;  /* 0x0000002b002b7220 */ /* 0x000fe20000410000 */
[C---:B------:R-:W-:Y:S01]  /*132a0*/  FMUL.FTZ R44, R2.reuse, R44 ;  /* 0x0000002c022c7220 */ /* 0x040fe20000410000 */
[----:B------:R-:W-:Y:S01]  /*132b0*/  FMUL.FTZ R45, R2, R45 ;  /* 0x0000002d022d7220 */ /* 0x000fe20000410000 */
[C---:B------:R-:W-:Y:S01]  /*132c0*/  HMMA.16816.F32 R16, R172.reuse, R178, R16 ;  /* 0x000000b2ac10723c */ /* 0x040fe20000001810 */
[----:B------:R-:W2:Y:S03]  /*132d0*/  LDSM.16.MT88.4 R152, [R157] ;  /* 0x000000009d98783b */ /* 0x000ea60000004200 */
[----:B------:R-:W-:Y:S01]  /*132e0*/  MUFU.EX2 R250, R250 ;  /* 0x000000fa00fa7308 */ /* 0x000fe20000000800 */
[C---:B------:R-:W-:Y:S01]  /*132f0*/  FMUL.FTZ R46, R0.reuse, R46 ;  /* 0x0000002e002e7220 */ /* 0x040fe20000410000 */
[----:B------:R-:W-:Y:S01]  /*13300*/  FMUL.FTZ R47, R0, R47 ;  /* 0x0000002f002f7220 */ /* 0x000fe20000410000 */
[C---:B------:R-:W-:Y:S01]  /*13310*/  FMUL.FTZ R48, R164.reuse, R48 ;  /* 0x00000030a4307220 */ /* 0x040fe20000410000 */
[C---:B------:R-:W-:Y:S01]  /*13320*/  FMUL.FTZ R49, R164.reuse, R49 ;  /* 0x00000031a4317220 */ /* 0x040fe20000410000 */
[-C--:B----4-:R-:W-:Y:S05]  /*13330*/  HMMA.16816.F32 R36, R172, R160.reuse, R36 ;  /* 0x000000a0ac24723c */ /* 0x090fea0000001824 */
[----:B------:R-:W-:Y:S01]  /*13340*/  MUFU.EX2 R249, R249 ;  /* 0x000000f900f97308 */ /* 0x000fe20000000800 */
[C---:B------:R-:W-:Y:S01]  /*13350*/  FMUL.FTZ R50, R3.reuse, R50 ;  /* 0x0000003203327220 */ /* 0x040fe20000410000 */
[C---:B------:R-:W-:Y:S01]  /*13360*/  FMUL.FTZ R51, R3.reuse, R51 ;  /* 0x0000003303337220 */ /* 0x040fe20000410000 */
[C---:B------:R-:W-:Y:S01]  /*13370*/  FMUL.FTZ R52, R164.reuse, R52 ;  /* 0x00000034a4347220 */ /* 0x040fe20000410000 */
[----:B------:R-:W-:Y:S01]  /*13380*/  FMUL.FTZ R53, R164, R53 ;  /* 0x00000035a4357220 */ /* 0x000fe20000410000 */
[C---:B------:R-:W-:Y:S01]  /*13390*/  FMUL.FTZ R54, R3.reuse, R54 ;  /* 0x0000003603367220 */ /* 0x040fe20000410000 */
[C---:B------:R-:W-:Y:S04]  /*133a0*/  HMMA.16816.F32 R40, R180.reuse, R160, R40 ;  /* 0x000000a0b428723c */ /* 0x040fe80000001828 */
[C---:B------:R-:W-:Y:S01]  /*133b0*/  FMUL.FTZ R55, R3.reuse, R55 ;  /* 0x0000003703377220 */ /* 0x040fe20000410000 */
[C---:B------:R-:W-:Y:S01]  /*133c0*/  FMUL.FTZ R56, R2.reuse, R56 ;  /* 0x0000003802387220 */ /* 0x040fe20000410000 */
[----:B------:R-:W-:Y:S01]  /*133d0*/  FMUL.FTZ R57, R2, R57 ;  /* 0x0000003902397220 */ /* 0x000fe20000410000 */
        /* <DEDUP_REMOVED lines=28> */
[C---:B------:R-:W-:Y:S01]  /*135a0*/  FMUL.FTZ R81, R164.reuse, R81 ;  /* 0x00000051a4517220 */ /* 0x040fe20000410000 */
[C---:B------:R-:W-:Y:S01]  /*135b0*/  HMMA.16816.F32 R64, R172.reuse, R150, R64 ;  /* 0x00000096ac40723c */ /* 0x040fe20000001840 */
[----:B------:R-:W1:Y:S03]  /*135c0*/  LDSM.16.MT88.4 R148, [R217+0xb000] ;  /* 0x00b00000d994783b */ /* 0x000e660000004200 */
[C---:B------:R-:W-:Y:S01]  /*135d0*/  FMUL.FTZ R82, R3.reuse, R82 ;  /* 0x0000005203527220 */ /* 0x040fe20000410000 */
[C---:B------:R-:W-:Y:S01]  /*135e0*/  FMUL.FTZ R83, R3.reuse, R83 ;  /* 0x0000005303537220 */ /* 0x040fe20000410000 */
[C---:B------:R-:W-:Y:S01]  /*135f0*/  FMUL.FTZ R84, R164.reuse, R84 ;  /* 0x00000054a4547220 */ /* 0x040fe20000410000 */
[----:B------:R-:W-:Y:S01]  /*13600*/  FMUL.FTZ R85, R164, R85 ;  /* 0x00000055a4557220 */ /* 0x000fe20000410000 */
[-C--:B--2---:R-:W-:Y:S03]  /*13610*/  HMMA.16816.F32 R68, R172, R152.reuse, R68 ;  /* 0x00000098ac44723c */ /* 0x084fe60000001844 */
        /* <DEDUP_REMOVED lines=15> */
[C---:B------:R-:W-:Y:S01]  /*13710*/  FMUL.FTZ R99, R3.reuse, R99 ;  /* 0x0000006303637220 */ /* 0x040fe20000410000 */
[C---:B------:R-:W-:Y:S01]  /*13720*/  HMMA.16816.F32 R80, R172.reuse, R154, R80 ;  /* 0x0000009aac50723c */ /* 0x040fe20000001850 */
[----:B------:R-:W2:Y:S03]  /*13730*/  LDSM.16.MT88.4 R152, [R216+0xb000] ;  /* 0x00b00000d898783b */ /* 0x000ea60000004200 */
[C---:B------:R-:W-:Y:S01]  /*13740*/  FMUL.FTZ R100, R164.reuse, R100 ;  /* 0x00000064a4647220 */ /* 0x040fe20000410000 */
[----:B------:R-:W-:Y:S01]  /*13750*/  FMUL.FTZ R101, R164, R101 ;  /* 0x00000065a4657220 */ /* 0x000fe20000410000 */
[C---:B------:R-:W-:Y:S01]  /*13760*/  FMUL.FTZ R102, R3.reuse, R102 ;  /* 0x0000006603667220 */ /* 0x040fe20000410000 */
[C---:B------:R-:W-:Y:S01]  /*13770*/  FMUL.FTZ R103, R3.reuse, R103 ;  /* 0x0000006703677220 */ /* 0x040fe20000410000 */
[C---:B------:R-:W-:Y:S01]  /*13780*/  FMUL.FTZ R104, R2.reuse, R104 ;  /* 0x0000006802687220 */ /* 0x040fe20000410000 */
[-C--:B-1----:R-:W-:Y:S03]  /*13790*/  HMMA.16816.F32 R84, R172, R148.reuse, R84 ;  /* 0x00000094ac54723c */ /* 0x082fe60000001854 */
[----:B------:R-:W-:Y:S01]  /*137a0*/  FMUL.FTZ R105, R2, R105 ;  /* 0x0000006902697220 */ /* 0x000fe20000410000 */
[C---:B------:R-:W-:Y:S01]  /*137b0*/  FMUL.FTZ R106, R0.reuse, R106 ;  /* 0x0000006a006a7220 */ /* 0x040fe20000410000 */
[----:B------:R-:W-:Y:S01]  /*137c0*/  FMUL.FTZ R107, R0, R107 ;  /* 0x0000006b006b7220 */ /* 0x000fe20000410000 */
[C---:B------:R-:W-:Y:S01]  /*137d0*/  FMUL.FTZ R108, R2.reuse, R108 ;  /* 0x0000006c026c7220 */ /* 0x040fe20000410000 */
[----:B------:R-:W-:Y:S01]  /*137e0*/  FMUL.FTZ R109, R2, R109 ;  /* 0x0000006d026d7220 */ /* 0x000fe20000410000 */
[C---:B------:R-:W-:Y:S04]  /*137f0*/  HMMA.16816.F32 R88, R180.reuse, R148, R88 ;  /* 0x00000094b458723c */ /* 0x040fe80000001858 */
[----:B------:R-:W-:Y:S01]  /*13800*/  LOP3.LUT R148, R190, UR11, R205, 0x96, !PT ;  /* 0x0000000bbe947c12 */ /* 0x000fe2000f8e96cd */
[C---:B------:R-:W-:Y:S01]  /*13810*/  FMUL.FTZ R110, R0.reuse, R110 ;  /* 0x0000006e006e7220 */ /* 0x040fe20000410000 */
[----:B------:R-:W-:Y:S01]  /*13820*/  FMUL.FTZ R111, R0, R111 ;  /* 0x0000006f006f7220 */ /* 0x000fe20000410000 */
[----:B------:R-:W-:Y:S01]  /*13830*/  FMUL.FTZ R112, R164, R112 ;  /* 0x00000070a4707220 */ /* 0x000fe20000410000 */
[-C--:B------:R-:W-:Y:S03]  /*13840*/  HMMA.16816.F32 R92, R180, R150.reuse, R92 ;  /* 0x00000096b45c723c */ /* 0x080fe6000000185c */
[----:B------:R-:W-:Y:S04]  /*13850*/  IMAD.WIDE.U32 R148, R148, -0x2daee0ad, RZ ;  /* 0xd2511f5394947825 */ /* 0x000fe800078e00ff */
[----:B------:R-:W-:Y:S01]  /*13860*/  FMUL.FTZ R113, R164, R113 ;  /* 0x00000071a4717220 */ /* 0x000fe20000410000 */
[C---:B------:R-:W-:Y:S01]  /*13870*/  FMUL.FTZ R114, R3.reuse, R114 ;  /* 0x0000007203727220 */ /* 0x040fe20000410000 */
[C---:B------:R-:W-:Y:S01]  /*13880*/  FMUL.FTZ R115, R3.reuse, R115 ;  /* 0x0000007303737220 */ /* 0x040fe20000410000 */
[C---:B------:R-:W-:Y:S04]  /*13890*/  HMMA.16816.F32 R96, R172.reuse, R150, R96 ;  /* 0x00000096ac60723c */ /* 0x040fe80000001860 */
[----:B------:R-:W-:Y:S01]  /*138a0*/  LOP3.LUT R188, R188, UR8, R149, 0x96, !PT ;  /* 0x00000008bcbc7c12 */ /* 0x000fe2000f8e9695 */
[C---:B------:R-:W-:Y:S01]  /*138b0*/  FMUL.FTZ R116, R164.reuse, R116 ;  /* 0x00000074a4747220 */ /* 0x040fe20000410000 */
[----:B------:R-:W-:Y:S01]  /*138c0*/  MOV R176, R148 ;  /* 0x0000009400b07202 */ /* 0x000fe20000000f00 */
[----:B------:R-:W-:Y:S01]  /*138d0*/  FMUL.FTZ R117, R164, R117 ;  /* 0x00000075a4757220 */ /* 0x000fe20000410000 */
[-C--:B--2---:R-:W-:Y:S03]  /*138e0*/  HMMA.16816.F32 R100, R172, R152.reuse, R100 ;  /* 0x00000098ac64723c */ /* 0x084fe60000001864 */
[C---:B------:R-:W-:Y:S01]  /*138f0*/  PRMT R158, R148.reuse, 0x7773, RZ ;  /* 0x00007773949e7816 */ /* 0x040fe200000000ff */
[C---:B------:R-:W-:Y:S01]  /*13900*/  FMUL.FTZ R118, R3.reuse, R118 ;  /* 0x0000007603767220 */ /* 0x040fe20000410000 */
[C---:B------:R-:W-:Y:S01]  /*13910*/  PRMT R161, R148.reuse, 0x7772, RZ ;  /* 0x0000777294a17816 */ /* 0x040fe200000000ff */
[----:B------:R-:W-:Y:S01]  /*13920*/  FMUL.FTZ R119, R3, R119 ;  /* 0x0000007703777220 */ /* 0x000fe20000410000 */
[----:B------:R-:W-:Y:S01]  /*13930*/  PRMT R160, R148, 0x7771, RZ ;  /* 0x0000777194a07816 */ /* 0x000fe200000000ff */
[C---:B------:R-:W-:Y:S01]  /*13940*/  HMMA.16816.F32 R104, R180.reuse, R152, R104 ;  /* 0x00000098b468723c */ /* 0x040fe20000001868 */
[----:B------:R-:W1:Y:S03]  /*13950*/  LDSM.16.MT88.4 R148, [R156+0x1000] ;  /* 0x001000009c94783b */ /* 0x000e660000004200 */
[----:B------:R-:W-:Y:S01]  /*13960*/  LOP3.LUT R208, R208, UR11, R211, 0x96, !PT ;  /* 0x0000000bd0d07c12 */ /* 0x000fe2000f8e96d3 */
[----:B------:R-:W-:Y:S01]  /*13970*/  FMUL.FTZ R120, R2, R120 ;  /* 0x0000007802787220 */ /* 0x000fe20000410000 */
[----:B------:R-:W-:Y:S01]  /*13980*/  LOP3.LUT R152, R176, 0xff, RZ, 0xc0, !PT ;  /* 0x000000ffb0987812 */ /* 0x000fe200078ec0ff */
[----:B------:R-:W-:Y:S01]  /*13990*/  FMUL.FTZ R121, R2, R121 ;  /* 0x0000007902797220 */ /* 0x000fe20000410000 */
[-C--:B------:R-:W-:Y:S03]  /*139a0*/  HMMA.16816.F32 R108, R180, R154.reuse, R108 ;  /* 0x0000009ab46c723c */ /* 0x080fe6000000186c */
[----:B------:R-:W-:Y:S01]  /*139b0*/  IMAD.WIDE.U32 R208, R208, -0x2daee0ad, RZ ;  /* 0xd2511f53d0d07825 */ /* 0x000fe200078e00ff */
[----:B------:R-:W-:Y:S02]  /*139c0*/  PRMT R160, R152, 0x5410, R160 ;  /* 0x0000541098a07816 */ /* 0x000fe400000000a0 */
[----:B------:R-:W-:Y:S01]  /*139d0*/  LOP3.LUT R179, R188, 0xffff, RZ, 0xc0, !PT ;  /* 0x0000ffffbcb37812 */ /* 0x000fe200078ec0ff */
[----:B------:R-:W-:Y:S01]  /*139e0*/  FMUL.FTZ R122, R0, R122 ;  /* 0x0000007a007a7220 */ /* 0x000fe20000410000 */
[C---:B------:R-:W-:Y:S04]  /*139f0*/  HMMA.16816.F32 R112, R172.reuse, R154, R112 ;  /* 0x0000009aac70723c */ /* 0x040fe80000001870 */
[----:B------:R-:W-:Y:S01]  /*13a00*/  LOP3.LUT R206, R206, UR8, R209, 0x96, !PT ;  /* 0x00000008cece7c12 */ /* 0x000fe2000f8e96d1 */
[----:B------:R-:W-:Y:S01]  /*13a10*/  FMUL.FTZ R123, R0, R123 ;  /* 0x0000007b007b7220 */ /* 0x000fe20000410000 */
[C---:B------:R-:W-:Y:S01]  /*13a20*/  FMUL.FTZ R124, R2.reuse, R124 ;  /* 0x0000007c027c7220 */ /* 0x040fe20000410000 */
[----:B------:R-:W-:Y:S01]  /*13a30*/  FMUL.FTZ R125, R2, R125 ;  /* 0x0000007d027d7220 */ /* 0x000fe20000410000 */
[----:B------:R-:W-:Y:S01]  /*13a40*/  PRMT R153, R206, 0x7632, R153 ;  /* 0x00007632ce997816 */ /* 0x000fe20000000099 */
[C---:B------:R-:W-:Y:S01]  /*13a50*/  FMUL.FTZ R126, R0.reuse, R126 ;  /* 0x0000007e007e7220 */ /* 0x040fe20000410000 */
[----:B------:R-:W-:Y:S01]  /*13a60*/  SHF.R.U32.HI R177, RZ, 0x18, R206 ;  /* 0x00000018ffb17819 */ /* 0x000fe200000116ce */
[----:B------:R-:W-:Y:S01]  /*13a70*/  FMUL.FTZ R127, R0, R127 ;  /* 0x0000007f007f7220 */ /* 0x000fe20000410000 */
[----:B------:R-:W-:Y:S01]  /*13a80*/  LOP3.LUT R153, R153, 0xff, RZ, 0xc0, !PT ;  /* 0x000000ff99997812 */ /* 0x000fe200078ec0ff */
[--C-:B------:R-:W-:Y:S01]  /*13a90*/  FFMA.FTZ R205, R32, UR4, -R187.reuse ;  /* 0x0000000420cd7c23 */ /* 0x100fe200080108bb */
[----:B------:R-:W-:Y:S01]  /*13aa0*/  FFMA.FTZ R209, R20, UR4, -R187 ;  /* 0x0000000414d17c23 */ /* 0x000fe200080108bb */
[----:B------:R-:W-:Y:S01]  /*13ab0*/  FFMA.FTZ R211, R22, UR4, -R186 ;  /* 0x0000000416d37c23 */ /* 0x000fe200080108ba */
[----:B------:R-:W-:Y:S01]  /*13ac0*/  PRMT R177, R153, 0x5410, R177 ;  /* 0x0000541099b17816 */ /* 0x000fe200000000b1 */
[----:B------:R-:W-:Y:S01]  /*13ad0*/  FMUL.FTZ R22, R3, R146 ;  /* 0x0000009203167220 */ /* 0x000fe20000410000 */
[----:B------:R-:W2:Y:S01]  /*13ae0*/  LDSM.16.MT88.4 R152, [R157+0x1000] ;  /* 0x001000009d98783b */ /* 0x000ea20000004200 */
[----:B------:R-:W-:Y:S01]  /*13af0*/  FMUL.FTZ R20, R164, R144 ;  /* 0x00000090a4147220 */ /* 0x000fe20000410000 */
[--C-:B------:R-:W-:Y:S01]  /*13b00*/  FFMA.FTZ R144, R24, UR4, -R185.reuse ;  /* 0x0000000418907c23 */ /* 0x100fe200080108b9 */
[----:B------:R-:W-:Y:S01]  /*13b10*/  FFMA.FTZ R185, R25, UR4, -R185 ;  /* 0x0000000419b97c23 */ /* 0x000fe200080108b9 */
[----:B------:R-:W-:Y:S01]  /*13b20*/  MUFU.EX2 R211, R211 ;  /* 0x000000d300d37308 */ /* 0x000fe20000000800 */
[----:B------:R-:W-:Y:S01]  /*13b30*/  FMUL.FTZ R32, R164, R140 ;  /* 0x0000008ca4207220 */ /* 0x000fe20000410000 */
[--C-:B------:R-:W-:Y:S01]  /*13b40*/  FFMA.FTZ R140, R31, UR4, -R184.reuse ;  /* 0x000000041f8c7c23 */ /* 0x100fe200080108b8 */
[-C--:B-1----:R-:W-:Y:S07]  /*13b50*/  HMMA.16816.F32 R116, R172, R148.reuse, R116 ;  /* 0x00000094ac74723c */ /* 0x082fee0000001874 */
[----:B------:R-:W-:Y:S01]  /*13b60*/  MUFU.EX2 R205, R205 ;  /* 0x000000cd00cd7308 */ /* 0x000fe20000000800 */
[----:B------:R-:W-:Y:S01]  /*13b70*/  FFMA.FTZ R31, R27, UR4, -R184 ;  /* 0x000000041b1f7c23 */ /* 0x000fe200080108b8 */
[C---:B------:R-:W-:Y:S01]  /*13b80*/  FMUL.FTZ R128, R2.reuse, R128 ;  /* 0x0000008002807220 */ /* 0x040fe20000410000 */
[----:B------:R-:W-:Y:S01]  /*13b90*/  FMUL.FTZ R129, R2, R129 ;  /* 0x0000008102817220 */ /* 0x000fe20000410000 */
[C---:B------:R-:W-:Y:S01]  /*13ba0*/  FMUL.FTZ R130, R0.reuse, R130 ;  /* 0x0000008200827220 */ /* 0x040fe20000410000 */
[----:B------:R-:W-:Y:S01]  /*13bb0*/  FMUL.FTZ R131, R0, R131 ;  /* 0x0000008300837220 */ /* 0x000fe20000410000 */
[C---:B------:R-:W-:Y:S04]  /*13bc0*/  HMMA.16816.F32 R120, R180.reuse, R148, R120 ;  /* 0x00000094b478723c */ /* 0x040fe80000001878 */
[----:B------:R-:W-:Y:S01]  /*13bd0*/  MUFU.EX2 R209, R209 ;  /* 0x000000d100d17308 */ /* 0x000fe20000000800 */
[----:B------:R-:W-:Y:S01]  /*13be0*/  PRMT R163, R208, 0x7773, RZ ;  /* 0x00007773d0a37816 */ /* 0x000fe200000000ff */
[----:B------:R-:W-:Y:S01]  /*13bf0*/  FMUL.FTZ R24, R2, R136 ;  /* 0x0000008802187220 */ /* 0x000fe20000410000 */
[----:B------:R-:W-:Y:S01]  /*13c00*/  PRMT R162, R208, 0x7772, RZ ;  /* 0x00007772d0a27816 */ /* 0x000fe200000000ff */
[----:B------:R-:W-:Y:S01]  /*13c10*/  FMUL.FTZ R25, R2, R137 ;  /* 0x0000008902197220 */ /* 0x000fe20000410000 */
[-C--:B------:R-:W-:Y:S05]  /*13c20*/  HMMA.16816.F32 R124, R180, R150.reuse, R124 ;  /* 0x00000096b47c723c */ /* 0x080fea000000187c */
[----:B------:R-:W-:Y:S01]  /*13c30*/  MUFU.EX2 R137, R185 ;  /* 0x000000b900897308 */ /* 0x000fe20000000800 */
[----:B------:R-:W-:Y:S01]  /*13c40*/  PRMT R162, R162, 0x5410, R163 ;  /* 0x00005410a2a27816 */ /* 0x000fe200000000a3 */
[----:B------:R-:W-:Y:S01]  /*13c50*/  FMUL.FTZ R27, R0, R139 ;  /* 0x0000008b001b7220 */ /* 0x000fe20000410000 */
[----:B------:R-:W-:Y:S01]  /*13c60*/  MOV R159, R208 ;  /* 0x000000d0009f7202 */ /* 0x000fe20000000f00 */
[----:B------:R-:W-:Y:S01]  /*13c70*/  FFMA.FTZ R193, R164, R231, R193 ;  /* 0x000000e7a4c17223 */ /* 0x000fe200000100c1 */
[----:B------:R-:W-:Y:S01]  /*13c80*/  PRMT R178, R208, 0x7771, RZ ;  /* 0x00007771d0b27816 */ /* 0x000fe200000000ff */
[--C-:B------:R-:W-:Y:S01]  /*13c90*/  FFMA.FTZ R208, R35, UR4, -R186.reuse ;  /* 0x0000000423d07c23 */ /* 0x100fe200080108ba */
[C---:B------:R-:W-:Y:S01]  /*13ca0*/  LOP3.LUT R163, R206.reuse, 0xffff, RZ, 0xc0, !PT ;  /* 0x0000ffffcea37812 */ /* 0x040fe200078ec0ff */
[----:B------:R-:W-:Y:S01]  /*13cb0*/  FFMA.FTZ R186, R23, UR4, -R186 ;  /* 0x0000000417ba7c23 */ /* 0x000fe200080108ba */
[----:B------:R-:W-:Y:S01]  /*13cc0*/  LOP3.LUT R176, R206, 0xff, RZ, 0xc0, !PT ;  /* 0x000000ffceb07812 */ /* 0x000fe200078ec0ff */
[--C-:B------:R-:W-:Y:S01]  /*13cd0*/  FFMA.FTZ R206, R33, UR4, -R187.reuse ;  /* 0x0000000421ce7c23 */ /* 0x100fe200080108bb */
[----:B------:R-:W-:Y:S01]  /*13ce0*/  FFMA.FTZ R187, R21, UR4, -R187 ;  /* 0x0000000415bb7c23 */ /* 0x000fe200080108bb */
[C---:B------:R-:W-:Y:S01]  /*13cf0*/  FMUL.FTZ R21, R164.reuse, R145 ;  /* 0x00000091a4157220 */ /* 0x040fe20000410000 */
[C---:B------:R-:W-:Y:S01]  /*13d00*/  FMUL.FTZ R23, R3.reuse, R147 ;  /* 0x0000009303177220 */ /* 0x040fe20000410000 */
[----:B------:R-:W-:Y:S01]  /*13d10*/  FMUL.FTZ R33, R164, R141 ;  /* 0x0000008da4217220 */ /* 0x000fe20000410000 */
[----:B------:R-:W-:Y:S01]  /*13d20*/  FMUL.FTZ R35, R3, R143 ;  /* 0x0000008f03237220 */ /* 0x000fe20000410000 */
[----:B------:R-:W-:Y:S01]  /*13d30*/  MUFU.EX2 R210, R187 ;  /* 0x000000bb00d27308 */ /* 0x000fe20000000800 */
[----:B------:R-:W-:Y:S01]  /*13d40*/  LOP3.LUT R159, R159, 0xff, RZ, 0xc0, !PT ;  /* 0x000000ff9f9f7812 */ /* 0x000fe200078ec0ff */
[----:B------:R-:W-:Y:S01]  /*13d50*/  FFMA.FTZ R195, R3, R230, R195 ;  /* 0x000000e603c37223 */ /* 0x000fe200000100c3 */
[----:B------:R-:W-:Y:S01]  /*13d60*/  SHF.R.U32.HI R163, RZ, 0x8, R163 ;  /* 0x00000008ffa37819 */ /* 0x000fe200000116a3 */
[C---:B------:R-:W-:Y:S01]  /*13d70*/  HMMA.16816.F32 R20, R172.reuse, R150, R20 ;  /* 0x00000096ac14723c */ /* 0x040fe20000001814 */
[----:B------:R-:W1:Y:S05]  /*13d80*/  LDSM.16.MT88.4 R148, [R217+0xa800] ;  /* 0x00a80000d994783b */ /* 0x000e6a0000004200 */
[----:B------:R-:W-:Y:S01]  /*13d90*/  MUFU.EX2 R252, R186 ;  /* 0x000000ba00fc7308 */ /* 0x000fe20000000800 */
[----:B------:R-:W-:Y:S01]  /*13da0*/  PRMT R178, R159, 0x5410, R178 ;  /* 0x000054109fb27816 */ /* 0x000fe200000000b2 */
[----:B------:R-:W-:Y:S01]  /*13db0*/  FFMA.FTZ R201, R2, R229, R201 ;  /* 0x000000e502c97223 */ /* 0x000fe200000100c9 */
[----:B------:R-:W-:Y:S07]  /*13dc0*/  LOP3.LUT R159, R188, 0xff, RZ, 0xc0, !PT ;  /* 0x000000ffbc9f7812 */ /* 0x000fee00078ec0ff */
[----:B------:R-:W3:Y:S01]  /*13dd0*/  MUFU.EX2 R206, R206 ;  /* 0x000000ce00ce7308 */ /* 0x000ee20000000800 */
[-C--:B--2---:R-:W-:Y:S03]  /*13de0*/  HMMA.16816.F32 R32, R172, R152.reuse, R32 ;  /* 0x00000098ac20723c */ /* 0x084fe60000001820 */
[--C-:B------:R-:W-:Y:S06]  /*13df0*/  PRMT R176, R176, 0x5410, R163.reuse ;  /* 0x00005410b0b07816 */ /* 0x100fec00000000a3 */
[----:B------:R-:W2:Y:S01]  /*13e00*/  MUFU.EX2 R208, R208 ;  /* 0x000000d000d07308 */ /* 0x000ea20000000800 */
[----:B------:R-:W-:Y:S01]  /*13e10*/  PRMT R163, R188, 0x7632, R163 ;  /* 0x00007632bca37816 */ /* 0x000fe200000000a3 */
[----:B------:R-:W-:Y:S01]  /*13e20*/  FFMA.FTZ R203, R0, R228, R203 ;  /* 0x000000e400cb7223 */ /* 0x000fe200000100cb */
[----:B------:R-:W-:Y:S01]  /*13e30*/  PRMT R161, R161, 0x5410, R158 ;  /* 0x00005410a1a17816 */ /* 0x000fe2000000009e */
[C---:B------:R-:W-:Y:S06]  /*13e40*/  HMMA.16816.F32 R128, R180.reuse, R152, R128 ;  /* 0x00000098b480723c */ /* 0x040fec0000001880 */
[----:B------:R4:W5:Y:S01]  /*13e50*/  MUFU.EX2 R153, R144 ;  /* 0x0000009000997308 */ /* 0x0009620000000800 */
[----:B------:R-:W-:Y:S09]  /*13e60*/  SHF.R.U32.HI R179, RZ, 0x8, R179 ;  /* 0x00000008ffb37819 */ /* 0x000ff200000116b3 */
[----:B------:R3:W-:Y:S01]  /*13e70*/  MUFU.EX2 R152, R31 ;  /* 0x0000001f00987308 */ /* 0x0007e20000000800 */
[----:B------:R-:W-:Y:S01]  /*13e80*/  SHF.R.U32.HI R158, RZ, 0x18, R188 ;  /* 0x00000018ff9e7819 */ /* 0x000fe200000116bc */
[----:B------:R-:W-:Y:S01]  /*13e90*/  FADD.FTZ R193, R194, R193 ;  /* 0x000000c1c2c17221 */ /* 0x000fe20000010000 */
[----:B------:R-:W-:Y:S01]  /*13ea0*/  PRMT R159, R159, 0x5410, R179 ;  /* 0x000054109f9f7816 */ /* 0x000fe200000000b3 */
[----:B------:R-:W-:Y:S01]  /*13eb0*/  LDSM.16.MT88.4 R188, [R156+0x1800] ;  /* 0x001800009cbc783b */ /* 0x000fe20000004200 */
[----:B------:R-:W-:Y:S01]  /*13ec0*/  LOP3.LUT R179, R162, 0xff00ff, RZ, 0xc0, !PT ;  /* 0x00ff00ffa2b37812 */ /* 0x000fe200078ec0ff */
[----:B------:R-:W-:Y:S01]  /*13ed0*/  FFMA.FTZ R162, R26, UR4, -R184 ;  /* 0x000000041aa27c23 */ /* 0x000fe200080108b8 */
[----:B------:R-:W-:Y:S01]  /*13ee0*/  FMUL.FTZ R26, R0, R138 ;  /* 0x0000008a001a7220 */ /* 0x000fe20000410000 */
[--C-:B------:R-:W-:Y:S01]  /*13ef0*/  HSET2.LE.AND R178, R178, R245.reuse, PT ;  /* 0x000000f5b2b27233 */ /* 0x100fe20003803000 */
[----:B------:R-:W-:Y:S01]  /*13f00*/  FADD.FTZ R195, R196, R195 ;  /* 0x000000c3c4c37221 */ /* 0x000fe20000010000 */
[--C-:B------:R-:W-:Y:S01]  /*13f10*/  HSET2.LE.AND R179, R179, R245.reuse, PT ;  /* 0x000000f5b3b37233 */ /* 0x100fe20003803000 */
[----:B------:R-:W-:Y:S01]  /*13f20*/  FADD.FTZ R201, R202, R201 ;  /* 0x000000c9cac97221 */ /* 0x000fe20000010000 */
[----:B----4-:R4:W-:Y:S01]  /*13f30*/  LDSM.16.MT88.4 R144, [R156+0x800] ;  /* 0x000800009c90783b */ /* 0x0109e20000004200 */
[--C-:B------:R-:W-:Y:S01]  /*13f40*/  HSET2.LE.AND R176, R176, R245.reuse, PT ;  /* 0x000000f5b0b07233 */ /* 0x100fe20003803000 */
[-C--:B------:R-:W-:Y:S01]  /*13f50*/  HMMA.16816.F32 R24, R180, R154.reuse, R24 ;  /* 0x0000009ab418723c */ /* 0x080fe20000001818 */
[----:B------:R-:W-:Y:S02]  /*13f60*/  MUFU.EX2 R162, R162 ;  /* 0x000000a200a27308 */ /* 0x000fe40000000800 */
[----:B------:R-:W-:Y:S01]  /*13f70*/  LOP3.LUT R163, R163, 0xff, RZ, 0xc0, !PT ;  /* 0x000000ffa3a37812 */ /* 0x000fe200078ec0ff */
[----:B---3--:R-:W-:Y:S01]  /*13f80*/  FMUL.FTZ R31, R3, R135 ;  /* 0x00000087031f7220 */ /* 0x008fe20000410000 */
[----:B------:R-:W-:Y:S01]  /*13f90*/  F2FP.F16.F32.PACK_AB R30, R206, R205 ;  /* 0x000000cdce1e723e */ /* 0x000fe200000000ff */
[----:B------:R-:W-:Y:S01]  /*13fa0*/  LDSM.16.MT88.4 R180, [R157+0x800] ;  /* 0x000800009db4783b */ /* 0x000fe20000004200 */
[----:B--2---:R-:W-:Y:S01]  /*13fb0*/  F2FP.F16.F32.PACK_AB R29, R208, R207 ;  /* 0x000000cfd01d723e */ /* 0x004fe200000000ff */
[----:B------:R-:W-:Y:S01]  /*13fc0*/  FADD.FTZ R203, R204, R203 ;  /* 0x000000cbcccb7221 */ /* 0x000fe20000010000 */
[----:B------:R-:W-:Y:S01]  /*13fd0*/  F2FP.F16.F32.PACK_AB R28, R210, R209 ;  /* 0x000000d1d21c723e */ /* 0x000fe200000000ff */
[----:B------:R-:W-:Y:S01]  /*13fe0*/  FADD.FTZ R193, R170, R193 ;  /* 0x000000c1aac17221 */ /* 0x000fe20000010000 */
[----:B------:R-:W-:Y:S01]  /*13ff0*/  PRMT R158, R163, 0x5410, R158 ;  /* 0x00005410a39e7816 */ /* 0x000fe2000000009e */
[----:B------:R-:W-:Y:S01]  /*14000*/  FADD.FTZ R195, R171, R195 ;  /* 0x000000c3abc37221 */ /* 0x000fe20000010000 */
[----:B------:R-:W-:Y:S01]  /*14010*/  LOP3.LUT R178, R30, R178, RZ, 0xc0, !PT ;  /* 0x000000b21eb27212 */ /* 0x000fe200078ec0ff */
[----:B------:R-:W-:Y:S01]  /*14020*/  FMUL.FTZ R30, R3, R134 ;  /* 0x00000086031e7220 */ /* 0x000fe20000410000 */
[----:B------:R-:W-:Y:S01]  /*14030*/  LOP3.LUT R179, R29, R179, RZ, 0xc0, !PT ;  /* 0x000000b31db37212 */ /* 0x000fe200078ec0ff */
[----:B------:R-:W-:Y:S01]  /*14040*/  FMUL.FTZ R29, R164, R133 ;  /* 0x00000085a41d7220 */ /* 0x000fe20000410000 */
[----:B------:R-:W-:Y:S01]  /*14050*/  LOP3.LUT R176, R28, R176, RZ, 0xc0, !PT ;  /* 0x000000b01cb07212 */ /* 0x000fe200078ec0ff */
[----:B------:R-:W-:Y:S01]  /*14060*/  FMUL.FTZ R28, R164, R132 ;  /* 0x00000084a41c7220 */ /* 0x000fe20000410000 */
[----:B------:R2:W3:Y:S01]  /*14070*/  MUFU.EX2 R163, R140 ;  /* 0x0000008c00a37308 */ /* 0x0004e20000000800 */
[----:B------:R-:W-:Y:S01]  /*14080*/  LDSM.16.MT88.4 R184, [R217+0xb800] ;  /* 0x00b80000d9b8783b */ /* 0x000fe20000004200 */
[----:B------:R-:W-:Y:S01]  /*14090*/  F2FP.F16.F32.PACK_AB R132, R252, R211 ;  /* 0x000000d3fc84723e */ /* 0x000fe200000000ff */
[----:B------:R-:W-:Y:S01]  /*140a0*/  FADD.FTZ R201, R197, R201 ;  /* 0x000000c9c5c97221 */ /* 0x000fe20000010000 */
[--C-:B------:R-:W-:Y:S01]  /*140b0*/  HSET2.LE.AND R177, R177, R245.reuse, PT ;  /* 0x000000f5b1b17233 */ /* 0x100fe20003803000 */
[----:B------:R-:W-:Y:S01]  /*140c0*/  FADD.FTZ R203, R200, R203 ;  /* 0x000000cbc8cb7221 */ /* 0x000fe20000010000 */
[----:B------:R-:W-:Y:S03]  /*140d0*/  HMMA.16816.F32 R28, R172, R154, R28 ;  /* 0x0000009aac1c723c */ /* 0x000fe6000000181c */
[----:B------:R1:W-:Y:S01]  /*140e0*/  LDSM.16.MT88.4 R172, [R157+0x1800] ;  /* 0x001800009dac783b */ /* 0x0003e20000004200 */
[----:B------:R-:W-:Y:S01]  /*140f0*/  LOP3.LUT R139, R161, 0xff00ff, RZ, 0xc0, !PT ;  /* 0x00ff00ffa18b7812 */ /* 0x000fe200078ec0ff */
[----:B------:R-:W-:Y:S01]  /*14100*/  FADD.FTZ R193, R169, R193 ;  /* 0x000000c1a9c17221 */ /* 0x000fe20000010000 */
[--C-:B------:R-:W-:Y:S01]  /*14110*/  HSET2.LE.AND R138, R160, R245.reuse, PT ;  /* 0x000000f5a08a7233 */ /* 0x100fe20003803000 */
[----:B------:R-:W-:Y:S01]  /*14120*/  FADD.FTZ R195, R192, R195 ;  /* 0x000000c3c0c37221 */ /* 0x000fe20000010000 */
[----:B------:R-:W-:Y:S01]  /*14130*/  F2FP.F16.F32.PACK_AB R136, R250, R251 ;  /* 0x000000fbfa88723e */ /* 0x000fe200000000ff */
[----:B------:R-:W-:Y:S01]  /*14140*/  FADD.FTZ R201, R198, R201 ;  /* 0x000000c9c6c97221 */ /* 0x000fe20000010000 */
[----:B-----5:R-:W-:Y:S01]  /*14150*/  MOV R155, R153 ;  /* 0x00000099009b7202 */ /* 0x020fe20000000f00 */
[----:B--2---:R-:W2:Y:S01]  /*14160*/  LDSM.16.MT88.4 R140, [R216+0xa800] ;  /* 0x00a80000d88c783b */ /* 0x004ea20000004200 */
[--C-:B------:R-:W-:Y:S01]  /*14170*/  HSET2.LE.AND R153, R159, R245.reuse, PT ;  /* 0x000000f59f997233 */ /* 0x100fe20003803000 */
[----:B------:R-:W-:Y:S01]  /*14180*/  FADD.FTZ R203, R199, R203 ;  /* 0x000000cbc7cb7221 */ /* 0x000fe20000010000 */
[----:B------:R-:W-:Y:S01]  /*14190*/  MOV R159, R137 ;  /* 0x00000089009f7202 */ /* 0x000fe20000000f00 */
[----:B------:R-:W-:Y:S01]  /*141a0*/  FADD.FTZ R193, R209, R193 ;  /* 0x000000c1d1c17221 */ /* 0x000fe20000010000 */
[----:B------:R-:W-:Y:S01]  /*141b0*/  LOP3.LUT R138, R136, R138, RZ, 0xc0, !PT ;  /* 0x0000008a888a7212 */ /* 0x000fe200078ec0ff */
[----:B------:R-:W-:Y:S01]  /*141c0*/  FADD.FTZ R195, R211, R195 ;  /* 0x000000c3d3c37221 */ /* 0x000fe20000010000 */
[--C-:B------:R-:W-:Y:S01]  /*141d0*/  HSET2.LE.AND R139, R139, R245.reuse, PT ;  /* 0x000000f58b8b7233 */ /* 0x100fe20003803000 */
[----:B------:R-:W-:Y:S01]  /*141e0*/  FADD.FTZ R193, R210, R193 ;  /* 0x000000c1d2c17221 */ /* 0x000fe20000010000 */
[----:B---3--:R-:W-:Y:S01]  /*141f0*/  F2FP.F16.F32.PACK_AB R136, R163, R249 ;  /* 0x000000f9a388723e */ /* 0x008fe200000000ff */
[----:B------:R-:W-:Y:S01]  /*14200*/  FADD.FTZ R195, R252, R195 ;  /* 0x000000c3fcc37221 */ /* 0x000fe20000010000 */
[----:B------:R-:W-:Y:S01]  /*14210*/  HSET2.LE.AND R137, R158, R245, PT ;  /* 0x000000f59e897233 */ /* 0x000fe20003803000 */
[----:B------:R-:W-:Y:S01]  /*14220*/  FADD.FTZ R193, R205, R193 ;  /* 0x000000c1cdc17221 */ /* 0x000fe20000010000 */
[----:B------:R-:W-:Y:S01]  /*14230*/  LOP3.LUT R177, R132, R177, RZ, 0xc0, !PT ;  /* 0x000000b184b17212 */ /* 0x000fe200078ec0ff */
[----:B------:R-:W-:Y:S01]  /*14240*/  FADD.FTZ R195, R207, R195 ;  /* 0x000000c3cfc37221 */ /* 0x000fe20000010000 */
[----:B----4-:R-:W-:Y:S01]  /*14250*/  MOV R156, R162 ;  /* 0x000000a2009c7202 */ /* 0x010fe20000000f00 */
[----:B------:R-:W3:Y:S01]  /*14260*/  LDSM.16.MT88.4 R132, [R216+0xb800] ;  /* 0x00b80000d884783b */ /* 0x000ee20000004200 */
[----:B------:R-:W-:Y:S01]  /*14270*/  F2FP.F16.F32.PACK_AB R154, R159, R155 ;  /* 0x0000009b9f9a723e */ /* 0x000fe200000000ff */
[----:B------:R-:W-:Y:S01]  /*14280*/  FADD.FTZ R231, R206, R193 ;  /* 0x000000c1cee77221 */ /* 0x000fe20000010000 */
[----:B------:R-:W-:Y:S01]  /*14290*/  MOV R158, R152 ;  /* 0x00000098009e7202 */ /* 0x000fe20000000f00 */
[----:B------:R-:W-:Y:S01]  /*142a0*/  FADD.FTZ R230, R208, R195 ;  /* 0x000000c3d0e67221 */ /* 0x000fe20000010000 */
[----:B------:R-:W-:Y:S02]  /*142b0*/  LOP3.LUT R139, R136, R139, RZ, 0xc0, !PT ;  /* 0x0000008b888b7212 */ /* 0x000fe400078ec0ff */
[----:B------:R-:W-:Y:S02]  /*142c0*/  F2FP.F16.F32.PACK_AB R152, R158, R156 ;  /* 0x0000009c9e98723e */ /* 0x000fe400000000ff */
[----:B------:R-:W-:Y:S02]  /*142d0*/  LOP3.LUT R136, R154, R153, RZ, 0xc0, !PT ;  /* 0x000000999a887212 */ /* 0x000fe400078ec0ff */
[----:B------:R-:W-:Y:S02]  /*142e0*/  MOV R153, R163 ;  /* 0x000000a300997202 */ /* 0x000fe40000000f00 */
[-C--:B-1----:R-:W-:Y:S05]  /*142f0*/  HMMA.16816.F32 R160, R176, R148.reuse, R4 ;  /* 0x00000094b0a0723c */ /* 0x082fea0000001804 */
[----:B------:R-:W-:Y:S02]  /*14300*/  LOP3.LUT R137, R152, R137, RZ, 0xc0, !PT ;  /* 0x0000008998897212 */ /* 0x000fe400078ec0ff */
[----:B------:R-:W-:Y:S02]  /*14310*/  MOV R6, R158 ;  /* 0x0000009e00067202 */ /* 0x000fe40000000f00 */
[----:B------:R-:W-:Y:S02]  /*14320*/  MOV R5, R159 ;  /* 0x0000009f00057202 */ /* 0x000fe40000000f00 */
[----:B------:R-:W-:Y:S02]  /*14330*/  MOV R4, R156 ;  /* 0x0000009c00047202 */ /* 0x000fe40000000f00 */
[C---:B------:R-:W-:Y:S04]  /*14340*/  HMMA.16816.F32 R156, R136.reuse, R148, R8 ;  /* 0x00000094889c723c */ /* 0x040fe80000001808 */
[----:B------:R-:W-:Y:S01]  /*14350*/  MOV R7, R153 ;  /* 0x0000009900077202 */ /* 0x000fe20000000f00 */
[----:B------:R-:W-:Y:S01]  /*14360*/  FADD.FTZ R203, R4, R203 ;  /* 0x000000cb04cb7221 */ /* 0x000fe20000010000 */
[----:B------:R-:W-:Y:S02]  /*14370*/  MOV R11, R155 ;  /* 0x0000009b000b7202 */ /* 0x000fe40000000f00 */
[-C--:B------:R-:W-:Y:S03]  /*14380*/  HMMA.16816.F32 R152, R136, R150.reuse, R12 ;  /* 0x000000968898723c */ /* 0x080fe6000000180c */
[----:B------:R-:W-:Y:S01]  /*14390*/  FADD.FTZ R201, R11, R201 ;  /* 0x000000c90bc97221 */ /* 0x000fe20000010000 */
[----:B------:R-:W-:Y:S01]  /*143a0*/  FADD.FTZ R203, R6, R203 ;  /* 0x000000cb06cb7221 */ /* 0x000fe20000010000 */
[----:B------:R-:W-:Y:S02]  /*143b0*/  MOV R2, R165 ;  /* 0x000000a500027202 */ /* 0x000fe40000000f00 */
[----:B------:R-:W-:Y:S01]  /*143c0*/  FADD.FTZ R201, R5, R201 ;  /* 0x000000c905c97221 */ /* 0x000fe20000010000 */
[C---:B------:R-:W-:Y:S04]  /*143d0*/  HMMA.16816.F32 R148, R176.reuse, R150, R16 ;  /* 0x00000096b094723c */ /* 0x040fe80000001810 */
[----:B------:R-:W-:Y:S01]  /*143e0*/  FADD.FTZ R201, R251, R201 ;  /* 0x000000c9fbc97221 */ /* 0x000fe20000010000 */
[----:B------:R-:W-:Y:S01]  /*143f0*/  FADD.FTZ R203, R249, R203 ;  /* 0x000000cbf9cb7221 */ /* 0x000fe20000010000 */
[----:B------:R-:W-:Y:S02]  /*14400*/  MOV R0, R166 ;  /* 0x000000a600007202 */ /* 0x000fe40000000f00 */
[-C--:B--2---:R-:W-:Y:S03]  /*14410*/  HMMA.16816.F32 R36, R176, R140.reuse, R36 ;  /* 0x0000008cb024723c */ /* 0x084fe60000001824 */
[----:B------:R-:W-:Y:S01]  /*14420*/  FADD.FTZ R229, R250, R201 ;  /* 0x000000c9fae57221 */ /* 0x000fe20000010000 */
[----:B------:R-:W-:Y:S01]  /*14430*/  FADD.FTZ R228, R7, R203 ;  /* 0x000000cb07e47221 */ /* 0x000fe20000010000 */
[----:B------:R-:W-:Y:S02]  /*14440*/  MOV R164, R167 ;  /* 0x000000a700a47202 */ /* 0x000fe40000000f00 */
[----:B------:R-:W-:Y:S01]  /*14450*/  MOV R3, R168 ;  /* 0x000000a800037202 */ /* 0x000fe20000000f00 */
        /* <DEDUP_REMOVED lines=26> */
[----:B------:R-:W-:Y:S01]  /*14600*/  HMMA.16816.F32 R132, R176, R174, R28 ;  /* 0x000000aeb084723c */ /* 0x000fe2000000181c */
[----:B------:R-:W-:Y:S08]  /*14610*/  @!UPT UIADD3 URZ, UPT, UPT, URZ, URZ, URZ ;  /* 0x000000fffffff290 */ /* 0x000ff0000fffe0ff */
[----:B------:R-:W-:Y:S11]  /*14620*/  BRA.U UP0, `(.L_x_1118) ;  /* 0xffffffd500b07547 */ /* 0x000ff6000b83ffff */
.L_x_1117:
[----:B------:R-:W1:Y:S01]  /*14630*/  SHFL.BFLY PT, R0, R230, 0x2, 0x1f ;  /* 0x0c401f00e6007f89 */ /* 0x000e6200000e0000 */
[----:B------:R-:W2:Y:S01]  /*14640*/  LDCU UR4, c[0x0][0x4fc] ;  /* 0x00009f80ff0477ac */ /* 0x000ea20008000800 */
[----:B------:R-:W3:Y:S02]  /*14650*/  LDC.U8 R17, c[0x0][0x549] ;  /* 0x00015240ff117b82 */ /* 0x000ee40000000000 */
[----:B------:R-:W4:Y:S01]  /*14660*/  SHFL.BFLY PT, R2, R231, 0x2, 0x1f ;  /* 0x0c401f00e7027f89 */ /* 0x000f2200000e0000 */
[----:B------:R-:W-:-:S03]  /*14670*/  UMOV UR5, 0x400 ;  /* 0x0000040000057882 */ /* 0x000fc60000000000 */
[----:B------:R-:W2:Y:S02]  /*14680*/  SHFL.BFLY PT, R4, R229, 0x2, 0x1f ;  /* 0x0c401f00e5047f89 */ /* 0x000ea400000e0000 */
[----:B------:R-:W2:Y:S02]  /*14690*/  LDC.U8 R24, c[0x0][0x548] ;  /* 0x00015200ff187b82 */ /* 0x000ea40000000000 */
[----:B------:R-:W2:Y:S01]  /*146a0*/  SHFL.BFLY PT, R3, R228, 0x2, 0x1f ;  /* 0x0c401f00e4037f89 */ /* 0x000ea200000e0000 */
[----:B------:R-:W2:Y:S01]  /*146b0*/  S2R R18, SR_CTAID.Z ;  /* 0x0000000000127919 */ /* 0x000ea20000002700 */
[----:B-1----:R-:W-:Y:S02]  /*146c0*/  FADD.FTZ R230, R0, R230 ;  /* 0x000000e600e67221 */ /* 0x002fe40000010000 */
[----:B------:R-:W1:Y:S01]  /*146d0*/  S2R R0, SR_TID.X ;  /* 0x0000000000007919 */ /* 0x000e620000002100 */
[----:B---3--:R-:W-:Y:S01]  /*146e0*/  ISETP.NE.AND P2, PT, R17, RZ, PT ;  /* 0x000000ff1100720c */ /* 0x008fe20003f45270 */
[----:B----4-:R-:W-:Y:S01]  /*146f0*/  FADD.FTZ R231, R2, R231 ;  /* 0x000000e702e77221 */ /* 0x010fe20000010000 */
[----:B------:R-:W3:Y:S01]  /*14700*/  SHFL.BFLY PT, R7, R230, 0x1, 0x1f ;  /* 0x0c201f00e6077f89 */ /* 0x000ee200000e0000 */
[----:B--2---:R-:W-:-:S03]  /*14710*/  FADD.FTZ R229, R4, R229 ;  /* 0x000000e504e57221 */ /* 0x004fc60000010000 */
[----:B------:R-:W2:Y:S01]  /*14720*/  SHFL.BFLY PT, R2, R231, 0x1, 0x1f ;  /* 0x0c201f00e7027f89 */ /* 0x000ea200000e0000 */
[----:B------:R-:W-:-:S03]  /*14730*/  FADD.FTZ R228, R3, R228 ;  /* 0x000000e403e47221 */ /* 0x000fc60000010000 */
[----:B------:R-:W4:Y:S03]  /*14740*/  SHFL.BFLY PT, R11, R229, 0x1, 0x1f ;  /* 0x0c201f00e50b7f89 */ /* 0x000f2600000e0000 */
[----:B------:R-:W4:Y:S01]  /*14750*/  @P2 LDC R19, c[0x0][0x430] ;  /* 0x00010c00ff132b82 */ /* 0x000f220000000800 */
[----:B------:R-:W-:Y:S01]  /*14760*/  @P2 MOV R26, 0x1 ;  /* 0x00000001001a2802 */ /* 0x000fe20000000f00 */
[----:B------:R-:W4:Y:S01]  /*14770*/  SHFL.BFLY PT, R10, R228, 0x1, 0x1f ;  /* 0x0c201f00e40a7f89 */ /* 0x000f2200000e0000 */
[----:B---3--:R-:W-:Y:S01]  /*14780*/  FADD.FTZ R7, R230, R7 ;  /* 0x00000007e6077221 */ /* 0x008fe20000010000 */
[C---:B-1----:R-:W-:Y:S01]  /*14790*/  SHF.L.U32 R8, R0.reuse, 0x4, RZ ;  /* 0x0000000400087819 */ /* 0x042fe200000006ff */
[----:B--2---:R-:W-:Y:S01]  /*147a0*/  FADD.FTZ R2, R231, R2 ;  /* 0x00000002e7027221 */ /* 0x004fe20000010000 */
[----:B------:R-:W-:Y:S01]  /*147b0*/  SHF.L.U32 R5, R0, 0x1, RZ ;  /* 0x0000000100057819 */ /* 0x000fe200000006ff */
[----:B------:R-:W1:Y:S01]  /*147c0*/  MUFU.RCP R9, R7 ;  /* 0x0000000700097308 */ /* 0x000e620000001000 */
[----:B------:R-:W-:Y:S01]  /*147d0*/  LOP3.LUT R8, R8, 0x1c0, RZ, 0xc0, !PT ;  /* 0x000001c008087812 */ /* 0x000fe200078ec0ff */
[----:B----4-:R-:W-:Y:S01]  /*147e0*/  FADD.FTZ R11, R229, R11 ;  /* 0x0000000be50b7221 */ /* 0x010fe20000010000 */
[----:B------:R-:W-:-:S02]  /*147f0*/  SHF.L.U32 R3, R0, 0x5, RZ ;  /* 0x0000000500037819 */ /* 0x000fc400000006ff */
[----:B------:R-:W-:Y:S02]  /*14800*/  LOP3.LUT R4, R5, 0x6, RZ, 0xc0, !PT ;  /* 0x0000000605047812 */ /* 0x000fe400078ec0ff */
[----:B------:R-:W-:Y:S01]  /*14810*/  LOP3.LUT R8, R8, 0x38, R5, 0xf8, !PT ;  /* 0x0000003808087812 */ /* 0x000fe200078ef805 */
[----:B------:R-:W2:Y:S01]  /*14820*/  MUFU.RCP R6, R2 ;  /* 0x0000000200067308 */ /* 0x000ea20000001000 */
[----:B------:R-:W-:Y:S01]  /*14830*/  LOP3.LUT R3, R4, 0x7c00, R3, 0xf8, !PT ;  /* 0x00007c0004037812 */ /* 0x000fe200078ef803 */
[----:B------:R-:W-:Y:S01]  /*14840*/  FADD.FTZ R4, R228, R10 ;  /* 0x0000000ae4047221 */ /* 0x000fe20000010000 */
[----:B------:R-:W-:Y:S02]  /*14850*/  FSETP.NE.FTZ.AND P6, PT, R2, RZ, PT ;  /* 0x000000ff0200720b */ /* 0x000fe40003fd5000 */
[----:B------:R-:W-:Y:S02]  /*14860*/  LOP3.LUT R3, R3, R8, RZ, 0xfc, !PT ;  /* 0x0000000803037212 */ /* 0x000fe400078efcff */
[----:B------:R-:W-:Y:S01]  /*14870*/  FSETP.NE.FTZ.AND P5, PT, R7, RZ, PT ;  /* 0x000000ff0700720b */ /* 0x000fe20003fb5000 */
[----:B------:R-:W3:Y:S01]  /*14880*/  MUFU.RCP R5, R11 ;  /* 0x0000000b00057308 */ /* 0x000ee20000001000 */
[----:B------:R-:W-:-:S02]  /*14890*/  FSETP.NE.FTZ.AND P4, PT, R11, RZ, PT ;  /* 0x000000ff0b00720b */ /* 0x000fc40003f95000 */
[----:B------:R-:W-:Y:S02]  /*148a0*/  FSETP.NE.FTZ.AND P3, PT, R4, RZ, PT ;  /* 0x000000ff0400720b */ /* 0x000fe40003f75000 */
[----:B-1----:R-:W-:Y:S02]  /*148b0*/  FSEL R9, R9, 1, P5 ;  /* 0x3f80000009097808 */ /* 0x002fe40002800000 */
[----:B------:R-:W-:Y:S01]  /*148c0*/  MOV R10, 0x10 ;  /* 0x00000010000a7802 */ /* 0x000fe20000000f00 */
[----:B------:R-:W1:Y:S01]  /*148d0*/  MUFU.RCP R8, R4 ;  /* 0x0000000400087308 */ /* 0x000e620000001000 */
[----:B------:R-:W-:Y:S01]  /*148e0*/  LOP3.LUT P0, RZ, R0, 0x4, RZ, 0xc0, !PT ;  /* 0x0000000400ff7812 */ /* 0x000fe2000780c0ff */
[----:B------:R-:W-:Y:S01]  /*148f0*/  FMUL.FTZ R9, R9, UR4 ;  /* 0x0000000409097c20 */ /* 0x000fe20008410000 */
[----:B--2---:R-:W-:Y:S01]  /*14900*/  FSEL R6, R6, 1, P6 ;  /* 0x3f80000006067808 */ /* 0x004fe20003000000 */
[----:B------:R-:W2:Y:S01]  /*14910*/  @P6 LDC R22, c[0x0][0x458] ;  /* 0x00011600ff166b82 */ /* 0x000ea20000000800 */
[----:B------:R-:W-:Y:S01]  /*14920*/  SEL R10, R10, 0xfffffff0, !P0 ;  /* 0xfffffff00a0a7807 */ /* 0x000fe20004000000 */
[C---:B------:R-:W-:Y:S01]  /*14930*/  FMUL.FTZ R162, R9.reuse, R162 ;  /* 0x000000a209a27220 */ /* 0x040fe20000410000 */
[----:B------:R-:W-:Y:S01]  /*14940*/  LOP3.LUT P0, RZ, R0, 0x8, RZ, 0xc0, !PT ;  /* 0x0000000800ff7812 */ /* 0x000fe2000780c0ff */
[----:B------:R-:W-:Y:S01]  /*14950*/  FMUL.FTZ R6, R6, UR4 ;  /* 0x0000000406067c20 */ /* 0x000fe20008410000 */
[----:B------:R-:W-:Y:S01]  /*14960*/  FMUL.FTZ R163, R9, R163 ;  /* 0x000000a309a37220 */ /* 0x000fe20000410000 */
[----:B---3--:R-:W-:Y:S01]  /*14970*/  FSEL R5, R5, 1, P4 ;  /* 0x3f80000005057808 */ /* 0x008fe20002000000 */
[----:B------:R-:W-:Y:S01]  /*14980*/  FMUL.FTZ R150, R9, R150 ;  /* 0x0000009609967220 */ /* 0x000fe20000410000 */
[C---:B------:R-:W-:Y:S01]  /*14990*/  FMUL.FTZ R160, R6.reuse, R160 ;  /* 0x000000a006a07220 */ /* 0x040fe20000410000 */
[C---:B------:R-:W-:Y:S01]  /*149a0*/  FMUL.FTZ R161, R6.reuse, R161 ;  /* 0x000000a106a17220 */ /* 0x040fe20000410000 */
[C---:B------:R-:W-:Y:S01]  /*149b0*/  FMUL.FTZ R148, R6.reuse, R148 ;  /* 0x0000009406947220 */ /* 0x040fe20000410000 */
[----:B------:R-:W-:Y:S01]  /*149c0*/  FMUL.FTZ R5, R5, UR4 ;  /* 0x0000000405057c20 */ /* 0x000fe20008410000 */
[----:B------:R-:W-:Y:S01]  /*149d0*/  FMUL.FTZ R149, R6, R149 ;  /* 0x0000009506957220 */ /* 0x000fe20000410000 */
[----:B------:R-:W-:Y:S01]  /*149e0*/  FMUL.FTZ R151, R9, R151 ;  /* 0x0000009709977220 */ /* 0x000fe20000410000 */
[----:B-1----:R-:W-:Y:S01]  /*149f0*/  FSEL R8, R8, 1, P3 ;  /* 0x3f80000008087808 */ /* 0x002fe20001800000 */
[C---:B------:R-:W-:Y:S01]  /*14a00*/  FMUL.FTZ R156, R5.reuse, R156 ;  /* 0x0000009c059c7220 */ /* 0x040fe20000410000 */
[C---:B------:R-:W-:Y:S01]  /*14a10*/  FMUL.FTZ R157, R5.reuse, R157 ;  /* 0x0000009d059d7220 */ /* 0x040fe20000410000 */
[C---:B------:R-:W-:Y:S01]  /*14a20*/  FMUL.FTZ R152, R5.reuse, R152 ;  /* 0x0000009805987220 */ /* 0x040fe20000410000 */
[C---:B------:R-:W-:Y:S01]  /*14a30*/  FMUL.FTZ R153, R5.reuse, R153 ;  /* 0x0000009905997220 */ /* 0x040fe20000410000 */
[----:B------:R-:W-:Y:S01]  /*14a40*/  FMUL.FTZ R8, R8, UR4 ;  /* 0x0000000408087c20 */ /* 0x000fe20008410000 */
[----:B------:R-:W1:Y:S01]  /*14a50*/  S2UR UR4, SR_CgaCtaId ;  /* 0x00000000000479c3 */ /* 0x000e620000008800 */
        /* <DEDUP_REMOVED lines=28> */
[----:B-1----:R-:W-:Y:S01]  /*14c20*/  ULEA UR4, UR4, UR5, 0x18 ;  /* 0x0000000504047291 */ /* 0x002fe2000f8ec0ff */
[C---:B------:R-:W-:Y:S01]  /*14c30*/  FMUL.FTZ R158, R8.reuse, R158 ;  /* 0x0000009e089e7220 */ /* 0x040fe20000410000 */
[C---:B------:R-:W-:Y:S01]  /*14c40*/  FMUL.FTZ R159, R8.reuse, R159 ;  /* 0x0000009f089f7220 */ /* 0x040fe20000410000 */
[C---:B------:R-:W-:Y:S01]  /*14c50*/  FMUL.FTZ R154, R8.reuse, R154 ;  /* 0x0000009a089a7220 */ /* 0x040fe20000410000 */
[----:B------:R-:W-:Y:S01]  /*14c60*/  F2FP.F16.F32.PACK_AB R136, R5, R136 ;  /* 0x000000880588723e */ /* 0x000fe200000000ff */
[----:B------:R-:W-:Y:S01]  /*14c70*/  FMUL.FTZ R155, R8, R155 ;  /* 0x0000009b089b7220 */ /* 0x000fe20000410000 */
[----:B------:R-:W-:Y:S01]  /*14c80*/  MOV R5, 0x20 ;  /* 0x0000002000057802 */ /* 0x000fe20000000f00 */
[C---:B------:R-:W-:Y:S01]  /*14c90*/  FMUL.FTZ R36, R6.reuse, R36 ;  /* 0x0000002406247220 */ /* 0x040fe20000410000 */
[----:B------:R-:W-:Y:S01]  /*14ca0*/  LEA R3, R3, UR4, 0x1 ;  /* 0x0000000403037c11 */ /* 0x000fe2000f8e08ff */
[----:B------:R-:W-:Y:S01]  /*14cb0*/  FMUL.FTZ R37, R6, R37 ;  /* 0x0000002506257220 */ /* 0x000fe20000410000 */
[----:B------:R-:W-:Y:S01]  /*14cc0*/  SEL R5, R5, 0xffffffe0, !P0 ;  /* 0xffffffe005057807 */ /* 0x000fe20004000000 */
[C---:B------:R-:W-:Y:S01]  /*14cd0*/  FMUL.FTZ R38, R9.reuse, R38 ;  /* 0x0000002609267220 */ /* 0x040fe20000410000 */
[----:B------:R-:W-:Y:S01]  /*14ce0*/  LOP3.LUT P0, RZ, R0, 0x10, RZ, 0xc0, !PT ;  /* 0x0000001000ff7812 */ /* 0x000fe2000780c0ff */
        /* <DEDUP_REMOVED lines=170> */
[C---:B------:R-:W-:Y:S01]  /*15790*/  FMUL.FTZ R143, R9.reuse, R143 ;  /* 0x0000008f098f7220 */ /* 0x040fe20000410000 */
[----:B------:R-:W-:Y:S01]  /*157a0*/  FMUL.FTZ R134, R9, R134 ;  /* 0x0000008609867220 */ /* 0x000fe20000410000 */
[----:B------:R-:W-:Y:S01]  /*157b0*/  ISETP.NE.AND P0, PT, R227, -0x1, PT ;  /* 0xffffffffe300780c */ /* 0x000fe20003f05270 */
[----:B------:R-:W-:Y:S01]  /*157c0*/  STS [R12+0x4400], R98 ;  /* 0x004400620c007388 */ /* 0x000fe20000000800 */
[----:B------:R-:W-:Y:S01]  /*157d0*/  FMUL.FTZ R6, R6, R133 ;  /* 0x0000008506067220 */ /* 0x000fe20000410000 */
[----:B------:R-:W-:Y:S01]  /*157e0*/  FMUL.FTZ R9, R9, R135 ;  /* 0x0000008709097220 */ /* 0x000fe20000410000 */
[C---:B------:R-:W-:Y:S01]  /*157f0*/  FMUL.FTZ R130, R8.reuse, R130 ;  /* 0x0000008208827220 */ /* 0x040fe20000410000 */
[----:B------:R-:W-:Y:S01]  /*15800*/  STS [R3+0x6000], R88 ;  /* 0x0060005803007388 */ /* 0x000fe20000000800 */
[C---:B------:R-:W-:Y:S01]  /*15810*/  FMUL.FTZ R131, R8.reuse, R131 ;  /* 0x0000008308837220 */ /* 0x040fe20000410000 */
[----:B------:R-:W-:Y:S01]  /*15820*/  F2FP.F16.F32.PACK_AB R124, R125, R124 ;  /* 0x0000007c7d7c723e */ /* 0x000fe200000000ff */
[----:B------:R-:W1:Y:S01]  /*15830*/  @P5 LDC R21, c[0x0][0x458] ;  /* 0x00011600ff155b82 */ /* 0x000e620000000800 */
[----:B------:R-:W-:Y:S01]  /*15840*/  STS [R3+0x6400], R90 ;  /* 0x0064005a03007388 */ /* 0x000fe20000000800 */
[----:B------:R-:W-:Y:S01]  /*15850*/  F2FP.F16.F32.PACK_AB R126, R127, R126 ;  /* 0x0000007e7f7e723e */ /* 0x000fe200000000ff */
[----:B------:R-:W3:Y:S01]  /*15860*/  @P4 MUFU.LG2 R25, R11 ;  /* 0x0000000b00194308 */ /* 0x000ee20000000c00 */
[----:B------:R-:W-:Y:S01]  /*15870*/  F2FP.F16.F32.PACK_AB R140, R141, R140 ;  /* 0x0000008c8d8c723e */ /* 0x000fe200000000ff */
[----:B------:R-:W-:Y:S01]  /*15880*/  STS [R12+0x6000], R92 ;  /* 0x0060005c0c007388 */ /* 0x000fe20000000800 */
[----:B------:R-:W-:Y:S01]  /*15890*/  F2FP.F16.F32.PACK_AB R142, R143, R142 ;  /* 0x0000008e8f8e723e */ /* 0x000fe200000000ff */
[----:B------:R-:W-:Y:S01]  /*158a0*/  FMUL.FTZ R138, R8, R138 ;  /* 0x0000008a088a7220 */ /* 0x000fe20000410000 */
[----:B------:R-:W-:Y:S01]  /*158b0*/  F2FP.F16.F32.PACK_AB R6, R6, R132 ;  /* 0x000000840606723e */ /* 0x000fe200000000ff */
[----:B------:R-:W-:Y:S01]  /*158c0*/  STS [R12+0x6400], R94 ;  /* 0x0064005e0c007388 */ /* 0x000fe20000000800 */
[----:B------:R-:W-:Y:S01]  /*158d0*/  F2FP.F16.F32.PACK_AB R9, R9, R134 ;  /* 0x000000860909723e */ /* 0x000fe200000000ff */
[----:B------:R-:W4:Y:S01]  /*158e0*/  @P4 LDC R17, c[0x0][0x458] ;  /* 0x00011600ff114b82 */ /* 0x000f220000000800 */
[----:B------:R-:W-:Y:S01]  /*158f0*/  F2FP.F16.F32.PACK_AB R128, R129, R128 ;  /* 0x000000808180723e */ /* 0x000fe200000000ff */
[----:B------:R-:W-:Y:S01]  /*15900*/  STS [R13+0x4000], R100 ;  /* 0x004000640d007388 */ /* 0x000fe20000000800 */
[----:B------:R-:W-:Y:S01]  /*15910*/  F2FP.F16.F32.PACK_AB R130, R131, R130 ;  /* 0x000000828382723e */ /* 0x000fe200000000ff */
[----:B------:R2:W1:Y:S01]  /*15920*/  @P5 MUFU.LG2 R23, R7 ;  /* 0x0000000700175308 */ /* 0x0004620000000c00 */
[----:B------:R-:W-:Y:S01]  /*15930*/  FMUL.FTZ R8, R8, R139 ;  /* 0x0000008b08087220 */ /* 0x000fe20000410000 */
[----:B------:R-:W-:Y:S04]  /*15940*/  STS [R13+0x4400], R102 ;  /* 0x004400660d007388 */ /* 0x000fe80000000800 */
[----:B------:R-:W-:Y:S01]  /*15950*/  STS [R14+0x4000], R112 ;  /* 0x004000700e007388 */ /* 0x000fe20000000800 */
[----:B------:R-:W-:-:S03]  /*15960*/  F2FP.F16.F32.PACK_AB R8, R8, R138 ;  /* 0x0000008a0808723e */ /* 0x000fc600000000ff */
        /* <DEDUP_REMOVED lines=9> */
[----:B---3--:R-:W3:Y:S03]  /*15a00*/  @!P0 LDC.64 R12, c[0x0][0x400] ;  /* 0x00010000ff0c8b82 */ /* 0x008ee60000000a00 */
[----:B------:R-:W-:Y:S04]  /*15a10*/  STS [R15+0x6000], R120 ;  /* 0x006000780f007388 */ /* 0x000fe80000000800 */
[----:B------:R1:W-:Y:S01]  /*15a20*/  STS [R15+0x6400], R122 ;  /* 0x0064007a0f007388 */ /* 0x0003e20000000800 */
[----:B--2---:R-:W2:Y:S03]  /*15a30*/  LDC R14, c[0x0][0x434] ;  /* 0x00010d00ff0e7b82 */ /* 0x004ea60000000800 */
[----:B------:R-:W-:Y:S04]  /*15a40*/  STS [R16+0x6000], R124 ;  /* 0x0060007c10007388 */ /* 0x000fe80000000800 */
[----:B------:R4:W-:Y:S04]  /*15a50*/  STS [R16+0x6400], R126 ;  /* 0x0064007e10007388 */ /* 0x0009e80000000800 */
[----:B------:R-:W-:Y:S04]  /*15a60*/  STS [R5+0x4000], R140 ;  /* 0x0040008c05007388 */ /* 0x000fe80000000800 */
[----:B------:R-:W-:Y:S04]  /*15a70*/  STS [R5+0x4400], R142 ;  /* 0x0044008e05007388 */ /* 0x000fe80000000800 */
[----:B------:R3:W-:Y:S04]  /*15a80*/  STS [R10+0x4000], R6 ;  /* 0x004000060a007388 */ /* 0x0007e80000000800 */
[----:B------:R2:W-:Y:S01]  /*15a90*/  STS [R10+0x4400], R9 ;  /* 0x004400090a007388 */ /* 0x0005e20000000800 */
[----:B-1----:R-:W1:Y:S03]  /*15aa0*/  LDC R15, c[0x0][0x434] ;  /* 0x00010d00ff0f7b82 */ /* 0x002e660000000800 */
[----:B------:R-:W-:Y:S04]  /*15ab0*/  STS [R5+0x6000], R128 ;  /* 0x0060008005007388 */ /* 0x000fe80000000800 */
[----:B------:R1:W-:Y:S04]  /*15ac0*/  STS [R5+0x6400], R130 ;  /* 0x0064008205007388 */ /* 0x0003e80000000800 */
[----:B------:R1:W-:Y:S01]  /*15ad0*/  STS [R10+0x6000], R136 ;  /* 0x006000880a007388 */ /* 0x0003e20000000800 */
[----:B----4-:R-:W4:Y:S01]  /*15ae0*/  S2R R16, SR_CTAID.Y ;  /* 0x0000000000107919 */ /* 0x010f220000002600 */
[----:B---3--:R-:W-:Y:S01]  /*15af0*/  SHF.L.U32 R6, R0, 0x3, RZ ;  /* 0x0000000300067819 */ /* 0x008fe200000006ff */
[----:B--2---:R2:W3:Y:S01]  /*15b00*/  @P6 MUFU.LG2 R9, R2 ;  /* 0x0000000200096308 */ /* 0x0044e20000000c00 */
[----:B-1----:R-:W-:-:S02]  /*15b10*/  @P2 IMAD R15, R19, R14, RZ ;  /* 0x0000000e130f2224 */ /* 0x002fc400078e02ff */
[----:B------:R-:W-:Y:S01]  /*15b20*/  LOP3.LUT R7, R6, 0x1f8, RZ, 0xc0, !PT ;  /* 0x000001f806077812 */ /* 0x000fe200078ec0ff */
[----:B------:R-:W1:Y:S03]  /*15b30*/  @P2 LDC R19, c[0x0][0x430] ;  /* 0x00010c00ff132b82 */ /* 0x000e660000000800 */
[----:B------:R-:W-:Y:S01]  /*15b40*/  LOP3.LUT R7, R7, 0x38, R0, 0x78, !PT ;  /* 0x0000003807077812 */ /* 0x000fe200078e7800 */
[----:B------:R-:W1:Y:S03]  /*15b50*/  S2R R5, SR_CTAID.X ;  /* 0x0000000000057919 */ /* 0x000e660000002500 */
[----:B------:R-:W-:Y:S01]  /*15b60*/  LOP3.LUT R7, R7, 0x1e00, R6, 0xf8, !PT ;  /* 0x00001e0007077812 */ /* 0x000fe200078ef806 */
[----:B--2---:R-:W2:Y:S01]  /*15b70*/  @P0 LDC.64 R2, c[0x0][0x408] ;  /* 0x00010200ff020b82 */ /* 0x004ea20000000a00 */
[----:B---34-:R-:W-:Y:S05]  /*15b80*/  @P2 BRA `(.L_x_1121) ;  /* 0x0000000000202947 */ /* 0x018fea0003800000 */
[----:B------:R-:W-:Y:S01]  /*15b90*/  ISETP.NE.AND P1, PT, R24, RZ, PT ;  /* 0x000000ff1800720c */ /* 0x000fe20003f25270 */
[----:B------:R-:W3:-:S12]  /*15ba0*/  LDC R11, c[0x0][0x3e0] ;  /* 0x0000f800ff0b7b82 */ /* 0x000ed80000000800 */
[----:B------:R-:W3:Y:S01]  /*15bb0*/  @P1 LDC R26, c[0x0][0x454] ;  /* 0x00011500ff1a1b82 */ /* 0x000ee20000000800 */
[----:B-1----:R-:W-:Y:S02]  /*15bc0*/  @P1 MOV R19, 0x1 ;  /* 0x0000000100131802 */ /* 0x002fe40000000f00 */
[----:B------:R-:W-:-:S05]  /*15bd0*/  @!P1 MOV R19, 0x1 ;  /* 0x0000000100139802 */ /* 0x000fca0000000f00 */
[----:B------:R-:W4:Y:S01]  /*15be0*/  @P1 LDC R15, c[0x0][0x454] ;  /* 0x00011500ff0f1b82 */ /* 0x000f220000000800 */
[-C--:B---3--:R-:W-:Y:S02]  /*15bf0*/  @P1 IMAD R26, R26, R11.reuse, RZ ;  /* 0x0000000b1a1a1224 */ /* 0x088fe400078e02ff */
[----:B------:R-:W-:-:S07]  /*15c00*/  @!P1 IMAD R26, R14, R11, RZ ;  /* 0x0000000b0e1a9224 */ /* 0x000fce00078e02ff */
.L_x_1121:
[----:B------:R3:W-:Y:S01]  /*15c10*/  STS [R10+0x6400], R8 ;  /* 0x006400080a007388 */ /* 0x0007e20000000800 */
[----:B------:R-:W-:Y:S01]  /*15c20*/  LEA R7, R7, UR4, 0x1 ;  /* 0x0000000407077c11 */ /* 0x000fe2000f8e08ff */
[----:B------:R-:W-:Y:S01]  /*15c30*/  @P6 FMUL.FTZ R27, R9, 0.69314718246459960938 ;  /* 0x3f317218091b6820 */ /* 0x000fe20000410000 */
[----:B------:R-:W-:Y:S01]  /*15c40*/  ISETP.NE.AND P1, PT, R227, -0x1, PT ;  /* 0xffffffffe300780c */ /* 0x000fe20003f25270 */
[----:B------:R-:W-:Y:S01]  /*15c50*/  BAR.SYNC.DEFER_BLOCKING 0x0 ;  /* 0x0000000000007b1d */ /* 0x000fe20000010000 */
[----:B------:R-:W-:Y:S01]  /*15c60*/  @!P0 IMAD.WIDE.U32 R30, R16, R12, RZ ;  /* 0x0000000c101e8225 */ /* 0x000fe200078e00ff */
[----:B------:R-:W-:-:S03]  /*15c70*/  MOV R20, 0x7f800000 ;  /* 0x7f80000000147802 */ /* 0x000fc60000000f00 */
[----:B------:R-:W-:Y:S01]  /*15c80*/  @P6 FFMA.FTZ R20, R168, R22, R27 ;  /* 0x00000016a8146223 */ /* 0x000fe2000001001b */
[----:B------:R-:W-:Y:S01]  /*15c90*/  ISETP.NE.AND P2, PT, R24, RZ, !P2 ;  /* 0x000000ff1800720c */ /* 0x000fe20005745270 */
[----:B------:R-:W-:Y:S01]  /*15ca0*/  @!P0 IMAD R22, R16, R13, R31 ;  /* 0x0000000d10168224 */ /* 0x000fe200078e021f */
[----:B------:R-:W3:Y:S01]  /*15cb0*/  @P3 LDC R12, c[0x0][0x458] ;  /* 0x00011600ff0c3b82 */ /* 0x000ee20000000800 */
[----:B------:R1:W1:Y:S01]  /*15cc0*/  @P3 MUFU.LG2 R13, R4 ;  /* 0x00000004000d3308 */ /* 0x0002620000000c00 */
[----:B--2---:R-:W-:-:S04]  /*15cd0*/  @P0 IMAD.WIDE.U32 R28, R227, R2, RZ ;  /* 0x00000002e31c0225 */ /* 0x004fc800078e00ff */
[----:B------:R-:W-:Y:S01]  /*15ce0*/  @P4 FMUL.FTZ R25, R25, 0.69314718246459960938 ;  /* 0x3f31721819194820 */ /* 0x000fe20000410000 */
[----:B------:R-:W-:Y:S01]  /*15cf0*/  @P5 FMUL.FTZ R23, R23, 0.69314718246459960938 ;  /* 0x3f31721817175820 */ /* 0x000fe20000410000 */
[----:B------:R-:W-:Y:S01]  /*15d00*/  MOV R24, 0x7f800000 ;  /* 0x7f80000000187802 */ /* 0x000fe20000000f00 */
[----:B------:R-:W-:Y:S01]  /*15d10*/  @P0 IMAD R22, R227, R3, R29 ;  /* 0x00000003e3160224 */ /* 0x000fe200078e021d */
[----:B------:R-:W-:Y:S01]  /*15d20*/  BSSY.RECONVERGENT B0, `(.L_x_1122) ;  /* 0x000003f000007945 */ /* 0x000fe20003800200 */
[----:B------:R-:W-:Y:S01]  /*15d30*/  @!P1 IMAD R227, R16, R14, RZ ;  /* 0x0000000e10e39224 */ /* 0x000fe200078e02ff */
[----:B------:R-:W-:Y:S01]  /*15d40*/  LOP3.LUT P1, RZ, R0, 0x3, RZ, 0xc0, !PT ;  /* 0x0000000300ff7812 */ /* 0x000fe2000782c0ff */
[----:B----4-:R-:W-:Y:S02]  /*15d50*/  IMAD R15, R18, R15, RZ ;  /* 0x0000000f120f7224 */ /* 0x010fe400078e02ff */
[----:B------:R-:W-:Y:S01]  /*15d60*/  @P5 FFMA.FTZ R24, R167, R21, R23 ;  /* 0x00000015a7185223 */ /* 0x000fe20000010017 */
[----:B-1----:R-:W-:Y:S01]  /*15d70*/  IMAD R2, R5, R19, RZ ;  /* 0x0000001305027224 */ /* 0x002fe200078e02ff */
[----:B------:R-:W-:Y:S01]  /*15d80*/  SHF.R.S32.HI R27, RZ, 0x1f, R227 ;  /* 0x0000001fff1b7819 */ /* 0x000fe200000114e3 */
[----:B------:R-:W-:Y:S01]  /*15d90*/  @!P2 IMAD R15, R16, R26, R15 ;  /* 0x0000001a100fa224 */ /* 0x000fe200078e020f */
[----:B------:R-:W-:-:S02]  /*15da0*/  SHF.R.U32.HI R23, RZ, 0x3, R0 ;  /* 0x00000003ff177819 */ /* 0x000fc40000011600 */
[----:B------:R-:W-:Y:S01]  /*15db0*/  SHF.L.U32 R2, R2, 0x7, RZ ;  /* 0x0000000702027819 */ /* 0x000fe200000006ff */
[----:B------:R1:W2:Y:S01]  /*15dc0*/  LDS.128 R8, [R7+0x3800] ;  /* 0x0038000007087984 */ /* 0x0002a20000000c00 */
[----:B------:R-:W-:Y:S01]  /*15dd0*/  MOV R4, 0x7f800000 ;  /* 0x7f80000000047802 */ /* 0x000fe20000000f00 */
[----:B------:R-:W-:Y:S01]  /*15de0*/  @P4 FFMA.FTZ R4, R166, R17, R25 ;  /* 0x00000011a6044223 */ /* 0x000fe20000010019 */
[----:B------:R-:W-:Y:S01]  /*15df0*/  SEL R25, R227, RZ, P2 ;  /* 0x000000ffe3197207 */ /* 0x000fe20001000000 */
[----:B------:R-:W-:Y:S01]  /*15e00*/  @P3 FMUL.FTZ R13, R13, 0.69314718246459960938 ;  /* 0x3f3172180d0d3820 */ /* 0x000fe20000410000 */
[----:B------:R-:W-:Y:S02]  /*15e10*/  SEL R27, R27, RZ, P2 ;  /* 0x000000ff1b1b7207 */ /* 0x000fe40001000000 */
[--C-:B------:R-:W-:Y:S02]  /*15e20*/  IADD3 R25, P4, P2, R2, R25, R15.reuse ;  /* 0x0000001902197210 */ /* 0x100fe40007a9e00f */
[----:B------:R-:W-:-:S02]  /*15e30*/  SHF.R.S32.HI R15, RZ, 0x1f, R15 ;  /* 0x0000001fff0f7819 */ /* 0x000fc4000001140f */
[----:B------:R-:W-:Y:S02]  /*15e40*/  SHF.R.S32.HI R2, RZ, 0x1f, R2 ;  /* 0x0000001fff027819 */ /* 0x000fe40000011402 */
[----:B------:R-:W-:Y:S01]  /*15e50*/  MOV R21, 0x7f800000 ;  /* 0x7f80000000157802 */ /* 0x000fe20000000f00 */
[----:B---3--:R-:W-:Y:S01]  /*15e60*/  @P3 FFMA.FTZ R21, R165, R12, R13 ;  /* 0x0000000ca5153223 */ /* 0x008fe2000001000d */
[----:B------:R-:W-:Y:S02]  /*15e70*/  IADD3 R26, PT, PT, R23, 0x10, RZ ;  /* 0x00000010171a7810 */ /* 0x000fe40007ffe0ff */
[----:B------:R-:W-:Y:S01]  /*15e80*/  IADD3.X R27, PT, PT, R2, R27, R15, P4, P2 ;  /* 0x0000001b021b7210 */ /* 0x000fe200027e440f */
[----:B-1----:R-:W-:Y:S06]  /*15e90*/  @P1 BRA `(.L_x_1123) ;  /* 0x00000000009c1947 */ /* 0x002fec0003800000 */
        /* <DEDUP_REMOVED lines=12> */
[----:B------:R-:W-:-:S05]  /*15f60*/  @!P6 IMAD R0, R0, R19, RZ ;  /* 0x000000130000e224 */ /* 0x000fca00078e02ff */
[----:B------:R-:W-:Y:S01]  /*15f70*/  @!P6 IADD3 R31, P1, PT, R0, R25, RZ ;  /* 0x00000019001fe210 */ /* 0x000fe20007f3e0ff */
[-C--:B------:R-:W-:Y:S01]  /*15f80*/  @!P5 IMAD R34, R34, R19.reuse, RZ ;  /* 0x000000132222d224 */ /* 0x080fe200078e02ff */
[----:B------:R-:W3:Y:S01]  /*15f90*/  @!P5 LDC.64 R14, c[0x0][0x420] ;  /* 0x00010800ff0edb82 */ /* 0x000ee20000000a00 */
[----:B------:R-:W-:Y:S01]  /*15fa0*/  @!P4 IMAD R33, R33, R19, RZ ;  /* 0x000000132121c224 */ /* 0x000fe200078e02ff */
[----:B------:R-:W-:Y:S01]  /*15fb0*/  @!P6 LEA.HI.X.SX32 R0, R0, R27, 0x1, P1 ;  /* 0x0000001b0000e211 */ /* 0x000fe200008f0eff */
[----:B------:R-:W-:-:S05]  /*15fc0*/  @!P3 IMAD R19, R32, R19, RZ ;  /* 0x000000132013b224 */ /* 0x000fca00078e02ff */
[----:B------:R-:W4:Y:S08]  /*15fd0*/  @!P4 LDC.64 R12, c[0x0][0x420] ;  /* 0x00010800ff0ccb82 */ /* 0x000f300000000a00 */
[----:B------:R-:W2:Y:S01]  /*15fe0*/  @!P3 LDC.64 R2, c[0x0][0x420] ;  /* 0x00010800ff02bb82 */ /* 0x000ea20000000a00 */
[----:B-1----:R-:W-:Y:S02]  /*15ff0*/  @!P6 LEA R36, P2, R31, R16, 0x2 ;  /* 0x000000101f24e211 */ /* 0x002fe400078410ff */
[----:B------:R-:W-:-:S02]  /*16000*/  @!P5 IADD3 R16, P1, PT, R34, R25, RZ ;  /* 0x000000192210d210 */ /* 0x000fc40007f3e0ff */
[----:B------:R-:W-:Y:S02]  /*16010*/  @!P6 LEA.HI.X R37, R31, R17, R0, 0x2, P2 ;  /* 0x000000111f25e211 */ /* 0x000fe400010f1400 */
[----:B------:R-:W-:Y:S02]  /*16020*/  @!P5 LEA.HI.X.SX32 R34, R34, R27, 0x1, P1 ;  /* 0x0000001b2222d211 */ /* 0x000fe400008f0eff */
[C---:B---3--:R-:W-:Y:S01]  /*16030*/  @!P5 LEA R14, P1, R16.reuse, R14, 0x2 ;  /* 0x0000000e100ed211 */ /* 0x048fe200078210ff */
[----:B------:R1:W-:Y:S01]  /*16040*/  @!P6 STG.E desc[UR16][R36.64], R20 ;  /* 0x000000142400e986 */ /* 0x0003e2000c101910 */
[----:B------:R-:W-:Y:S02]  /*16050*/  @!P4 IADD3 R0, P2, PT, R33, R25, RZ ;  /* 0x000000192100c210 */ /* 0x000fe40007f5e0ff */
[----:B------:R-:W-:Y:S02]  /*16060*/  @!P5 LEA.HI.X R15, R16, R15, R34, 0x2, P1 ;  /* 0x0000000f100fd211 */ /* 0x000fe400008f1422 */
[----:B------:R-:W-:-:S02]  /*16070*/  @!P3 IADD3 R25, P1, PT, R19, R25, RZ ;  /* 0x000000191319b210 */ /* 0x000fc40007f3e0ff */
[-C--:B------:R-:W-:Y:S01]  /*16080*/  @!P4 LEA.HI.X.SX32 R33, R33, R27.reuse, 0x1, P2 ;  /* 0x0000001b2121c211 */ /* 0x080fe200010f0eff */
[----:B------:R1:W-:Y:S01]  /*16090*/  @!P5 STG.E desc[UR16][R14.64], R24 ;  /* 0x000000180e00d986 */ /* 0x0003e2000c101910 */
[C---:B----4-:R-:W-:Y:S02]  /*160a0*/  @!P4 LEA R12, P2, R0.reuse, R12, 0x2 ;  /* 0x0000000c000cc211 */ /* 0x050fe400078410ff */
[----:B------:R-:W-:Y:S02]  /*160b0*/  @!P3 LEA.HI.X.SX32 R19, R19, R27, 0x1, P1 ;  /* 0x0000001b1313b211 */ /* 0x000fe400008f0eff */
[----:B------:R-:W-:Y:S02]  /*160c0*/  @!P4 LEA.HI.X R13, R0, R13, R33, 0x2, P2 ;  /* 0x0000000d000dc211 */ /* 0x000fe400010f1421 */
[----:B--2---:R-:W-:-:S03]  /*160d0*/  @!P3 LEA R2, P1, R25, R2, 0x2 ;  /* 0x000000021902b211 */ /* 0x004fc600078210ff */
[----:B------:R1:W-:Y:S01]  /*160e0*/  @!P4 STG.E desc[UR16][R12.64], R4 ;  /* 0x000000040c00c986 */ /* 0x0003e2000c101910 */
[----:B------:R-:W-:-:S05]  /*160f0*/  @!P3 LEA.HI.X R3, R25, R3, R19, 0x2, P1 ;  /* 0x000000031903b211 */ /* 0x000fca00008f1413 */
[----:B------:R1:W-:Y:S04]  /*16100*/  @!P3 STG.E desc[UR16][R2.64], R21 ;  /* 0x000000150200b986 */ /* 0x0003e8000c101910 */
.L_x_1123:
[----:B------:R-:W-:Y:S05]  /*16110*/  BSYNC.RECONVERGENT B0 ;  /* 0x0000000000007941 */ /* 0x000fea0003800200 */
.L_x_1122:
[----:B------:R-:W3:Y:S01]  /*16120*/  LDCU.64 UR4, c[0x0][0x410] ;  /* 0x00008200ff0477ac */ /* 0x000ee20008000a00 */
[----:B------:R-:W-:Y:S01]  /*16130*/  @P0 IMAD.MOV.U32 R30, RZ, RZ, R28 ;  /* 0x000000ffff1e0224 */ /* 0x000fe200078e001c */
[----:B------:R-:W-:Y:S01]  /*16140*/  LOP3.LUT R6, R6, 0x38, RZ, 0xc0, !PT ;  /* 0x0000003806067812 */ /* 0x000fe200078ec0ff */
[----:B-1----:R1:W4:Y:S01]  /*16150*/  LDS.128 R12, [R7+0x4000] ;  /* 0x00400000070c7984 */ /* 0x0023220000000c00 */
[C---:B------:R-:W-:Y:S01]  /*16160*/  VIADD R0, R23.reuse, 0x20 ;  /* 0x0000002017007836 */ /* 0x040fe20000000000 */
[----:B------:R-:W-:Y:S01]  /*16170*/  IADD3 R3, PT, PT, R23, 0x50, RZ ;  /* 0x0000005017037810 */ /* 0x000fe20007ffe0ff */
[----:B------:R-:W-:Y:S01]  /*16180*/  IMAD.WIDE.U32 R4, R5, 0x80, RZ ;  /* 0x0000008005047825 */ /* 0x000fe200078e00ff */
[----:B------:R-:W-:Y:S01]  /*16190*/  IADD3 R20, P0, PT, R6, R30, RZ ;  /* 0x0000001e06147210 */ /* 0x000fe20007f1e0ff */
[----:B------:R-:W-:Y:S01]  /*161a0*/  BSSY.RECONVERGENT B0, `(.L_x_1124) ;  /* 0x000001d000007945 */ /* 0x000fe20003800200 */
[----:B------:R-:W-:Y:S01]  /*161b0*/  ISETP.GE.AND P5, PT, R0, UR12, PT ;  /* 0x0000000c00007c0c */ /* 0x000fe2000bfa6270 */
[C---:B------:R-:W-:Y:S01]  /*161c0*/  VIADD R0, R23.reuse, 0x40 ;  /* 0x0000004017007836 */ /* 0x040fe20000000000 */
[----:B------:R-:W-:Y:S01]  /*161d0*/  ISETP.GE.AND P6, PT, R26, UR12, PT ;  /* 0x0000000c1a007c0c */ /* 0x000fe2000bfc6270 */
[----:B------:R-:W-:Y:S01]  /*161e0*/  IMAD.X R21, RZ, RZ, R22, P0 ;  /* 0x000000ffff157224 */ /* 0x000fe200000e0616 */
[C---:B------:R-:W-:Y:S01]  /*161f0*/  ISETP.GE.AND P0, PT, R23.reuse, UR12, PT ;  /* 0x0000000c17007c0c */ /* 0x040fe2000bf06270 */
[C---:B------:R-:W-:Y:S01]  /*16200*/  VIADD R2, R23.reuse, 0x30 ;  /* 0x0000003017027836 */ /* 0x040fe20000000000 */
[----:B------:R-:W-:Y:S01]  /*16210*/  ISETP.GE.AND P3, PT, R0, UR12, PT ;  /* 0x0000000c00007c0c */ /* 0x000fe2000bf66270 */
[----:B------:R-:W-:Y:S01]  /*16220*/  VIADD R0, R23, 0x60 ;  /* 0x0000006017007836 */ /* 0x000fe20000000000 */
[----:B------:R-:W-:Y:S01]  /*16230*/  ISETP.GE.AND P2, PT, R3, UR12, PT ;  /* 0x0000000c03007c0c */ /* 0x000fe2000bf46270 */
[----:B---3--:R-:W-:Y:S01]  /*16240*/  IMAD.WIDE.U32 R20, R18, UR4, R20 ;  /* 0x0000000412147c25 */ /* 0x008fe2000f8e0014 */
[----:B------:R-:W-:-:S02]  /*16250*/  ISETP.GE.AND P4, PT, R2, UR12, PT ;  /* 0x0000000c02007c0c */ /* 0x000fc4000bf86270 */
[----:B------:R-:W-:Y:S01]  /*16260*/  ISETP.GE.AND P1, PT, R0, UR12, PT ;  /* 0x0000000c00007c0c */ /* 0x000fe2000bf26270 */
[----:B------:R-:W-:Y:S01]  /*16270*/  IMAD R25, R18, UR5, R21 ;  /* 0x0000000512197c24 */ /* 0x000fe2000f8e0215 */
[----:B------:R-:W-:Y:S01]  /*16280*/  LOP3.LUT R0, R4, R23, RZ, 0xfc, !PT ;  /* 0x0000001704007212 */ /* 0x000fe200078efcff */
[----:B------:R1:W3:Y:S01]  /*16290*/  LDS.128 R16, [R7] ;  /* 0x0000000007107984 */ /* 0x0002e20000000c00 */
[----:B------:R-:W-:Y:S01]  /*162a0*/  IADD3 R23, PT, PT, R23, 0x70, RZ ;  /* 0x0000007017177810 */ /* 0x000fe20007ffe0ff */
[----:B------:R-:W-:Y:S08]  /*162b0*/  @P0 BRA `(.L_x_1125) ;  /* 0x00000000002c0947 */ /* 0x000ff00003800000 */
[----:B------:R-:W2:Y:S01]  /*162c0*/  LDCU.64 UR6, c[0x0][0x408] ;  /* 0x00008100ff0677ac */ /* 0x000ea20008000a00 */
[----:B------:R-:W-:Y:S01]  /*162d0*/  MOV R24, R20 ;  /* 0x0000001400187202 */ /* 0x000fe20000000f00 */
[----:B------:R-:W4:Y:S01]  /*162e0*/  LDCU.64 UR4, c[0x0][0x3f0] ;  /* 0x00007e00ff0477ac */ /* 0x000f220008000a00 */
[----:B--2---:R-:W-:-:S03]  /*162f0*/  IMAD R2, R5, UR6, RZ ;  /* 0x0000000605027c24 */ /* 0x004fc6000f8e02ff */
[----:B------:R-:W-:-:S04]  /*16300*/  IMAD.WIDE.U32 R26, R0, UR6, R24 ;  /* 0x00000006001a7c25 */ /* 0x000fc8000f8e0018 */
[----:B------:R-:W-:Y:S01]  /*16310*/  IMAD R2, R0, UR7, R2 ;  /* 0x0000000700027c24 */ /* 0x000fe2000f8e0202 */
[----:B----4-:R-:W-:-:S04]  /*16320*/  LEA R28, P0, R26, UR4, 0x1 ;  /* 0x000000041a1c7c11 */ /* 0x010fc8000f8008ff */
[----:B------:R-:W-:-:S04]  /*16330*/  IADD3 R2, PT, PT, R2, R27, RZ ;  /* 0x0000001b02027210 */ /* 0x000fc80007ffe0ff */
[----:B------:R-:W-:-:S05]  /*16340*/  LEA.HI.X R29, R26, UR5, R2, 0x1, P0 ;  /* 0x000000051a1d7c11 */ /* 0x000fca00080f0c02 */
[----:B---3--:R2:W-:Y:S04]  /*16350*/  STG.E.128 desc[UR16][R28.64], R16 ;  /* 0x000000101c007986 */ /* 0x0085e8000c101d10 */
[----:B------:R2:W-:Y:S02]  /*16360*/  STG.E.128 desc[UR16][R28.64+0x80], R12 ;  /* 0x0000800c1c007986 */ /* 0x0005e4000c101d10 */
.L_x_1125:
[----:B------:R-:W-:Y:S05]  /*16370*/  BSYNC.RECONVERGENT B0 ;  /* 0x0000000000007941 */ /* 0x000fea0003800200 */
.L_x_1124:
[----:B--23--:R2:W3:Y:S01]  /*16380*/  LDS.128 R16, [R7+0x800] ;  /* 0x0008000007107984 */ /* 0x00c4e20000000c00 */
[----:B------:R-:W-:Y:S01]  /*16390*/  BSSY.RECONVERGENT B0, `(.L_x_1126) ;  /* 0x0000012000007945 */ /* 0x000fe20003800200 */
[----:B------:R-:W-:Y:S02]  /*163a0*/  ISETP.GE.AND P0, PT, R23, UR12, PT ;  /* 0x0000000c17007c0c */ /* 0x000fe4000bf06270 */
[----:B----4-:R2:W4:Y:S01]  /*163b0*/  LDS.128 R12, [R7+0x4800] ;  /* 0x00480000070c7984 */ /* 0x0105220000000c00 */
[----:B------:R-:W-:Y:S10]  /*163c0*/  @P6 BRA `(.L_x_1127) ;  /* 0x0000000000386947 */ /* 0x000ff40003800000 */
[----:B------:R-:W1:Y:S01]  /*163d0*/  LDCU.64 UR6, c[0x0][0x408] ;  /* 0x00008100ff0677ac */ /* 0x000e620008000a00 */
[----:B------:R-:W-:Y:S01]  /*163e0*/  IADD3 R3, P6, PT, R0, 0x10, RZ ;  /* 0x0000001000037810 */ /* 0x000fe20007fde0ff */
[----:B------:R-:W-:Y:S01]  /*163f0*/  IMAD.MOV.U32 R22, RZ, RZ, R20 ;  /* 0x000000ffff167224 */ /* 0x000fe200078e0014 */
[----:B------:R-:W-:Y:S01]  /*16400*/  MOV R23, R25 ;  /* 0x0000001900177202 */ /* 0x000fe20000000f00 */
[----:B------:R-:W2:Y:S02]  /*16410*/  LDCU.64 UR4, c[0x0][0x3f0] ;  /* 0x00007e00ff0477ac */ /* 0x000ea40008000a00 */
[----:B------:R-:W-:-:S04]  /*16420*/  IMAD.X R2, RZ, RZ, R5, P6 ;  /* 0x000000ffff027224 */ /* 0x000fc800030e0605 */
[----:B-1----:R-:W-:Y:S02]  /*16430*/  IMAD R2, R2, UR6, RZ ;  /* 0x0000000602027c24 */ /* 0x002fe4000f8e02ff */
[----:B------:R-:W-:-:S04]  /*16440*/  IMAD.WIDE.U32 R22, R3, UR6, R22 ;  /* 0x0000000603167c25 */ /* 0x000fc8000f8e0016 */
[----:B------:R-:W-:Y:S01]  /*16450*/  IMAD R2, R3, UR7, R2 ;  /* 0x0000000703027c24 */ /* 0x000fe2000f8e0202 */
[----:B--2---:R-:W-:-:S04]  /*16460*/  LEA R26, P6, R22, UR4, 0x1 ;  /* 0x00000004161a7c11 */ /* 0x004fc8000f8c08ff */
[----:B------:R-:W-:-:S04]  /*16470*/  IADD3 R2, PT, PT, R2, R23, RZ ;  /* 0x0000001702027210 */ /* 0x000fc80007ffe0ff */
[----:B------:R-:W-:-:S05]  /*16480*/  LEA.HI.X R27, R22, UR5, R2, 0x1, P6 ;  /* 0x00000005161b7c11 */ /* 0x000fca000b0f0c02 */
[----:B---3--:R1:W-:Y:S04]  /*16490*/  STG.E.128 desc[UR16][R26.64], R16 ;  /* 0x000000101a007986 */ /* 0x0083e8000c101d10 */
[----:B----4-:R1:W-:Y:S02]  /*164a0*/  STG.E.128 desc[UR16][R26.64+0x80], R12 ;  /* 0x0000800c1a007986 */ /* 0x0103e4000c101d10 */
.L_x_1127:
[----:B------:R-:W-:Y:S05]  /*164b0*/  BSYNC.RECONVERGENT B0 ;  /* 0x0000000000007941 */ /* 0x000fea0003800200 */
.L_x_1126:
[----:B-1-3--:R1:W3:Y:S01]  /*164c0*/  LDS.128 R16, [R7+0x1000] ;  /* 0x0010000007107984 */ /* 0x00a2e20000000c00 */
[----:B------:R-:W-:Y:S03]  /*164d0*/  BSSY.RECONVERGENT B0, `(.L_x_1128) ;  /* 0x0000011000007945 */ /* 0x000fe60003800200 */
[----:B----4-:R1:W4:Y:S01]  /*164e0*/  LDS.128 R12, [R7+0x5000] ;  /* 0x00500000070c7984 */ /* 0x0103220000000c00 */
        /* <DEDUP_REMOVED lines=13> */
[----:B---3--:R1:W-:Y:S04]  /*165c0*/  STG.E.128 desc[UR16][R26.64], R16 ;  /* 0x000000101a007986 */ /* 0x0083e8000c101d10 */
[----:B----4-:R1:W-:Y:S02]  /*165d0*/  STG.E.128 desc[UR16][R26.64+0x80], R12 ;  /* 0x0000800c1a007986 */ /* 0x0103e4000c101d10 */
.L_x_1129:
[----:B------:R-:W-:Y:S05]  /*165e0*/  BSYNC.RECONVERGENT B0 ;  /* 0x0000000000007941 */ /* 0x000fea0003800200 */
.L_x_1128:
        /* <DEDUP_REMOVED lines=18> */
.L_x_1131:
[----:B------:R-:W-:Y:S05]  /*16710*/  BSYNC.RECONVERGENT B0 ;  /* 0x0000000000007941 */ /* 0x000fea0003800200 */
.L_x_1130:
        /* <DEDUP_REMOVED lines=18> */
.L_x_1133:
[----:B------:R-:W-:Y:S05]  /*16840*/  BSYNC.RECONVERGENT B0 ;  /* 0x0000000000007941 */ /* 0x000fea0003800200 */
.L_x_1132:
        /* <DEDUP_REMOVED lines=18> */
.L_x_1135:
[----:B------:R-:W-:Y:S05]  /*16970*/  BSYNC.RECONVERGENT B0 ;  /* 0x0000000000007941 */ /* 0x000fea0003800200 */
.L_x_1134:
        /* <DEDUP_REMOVED lines=18> */
.L_x_1137:
[----:B------:R-:W-:Y:S05]  /*16aa0*/  BSYNC.RECONVERGENT B0 ;  /* 0x0000000000007941 */ /* 0x000fea0003800200 */
.L_x_1136:
[----:B-1--4-:R1:W4:Y:S01]  /*16ab0*/  LDS.128 R12, [R7+0x7800] ;  /* 0x00780000070c7984 */ /* 0x0123220000000c00 */
[----:B------:R-:W-:Y:S05]  /*16ac0*/  @P0 EXIT ;  /* 0x000000000000094d */ /* 0x000fea0003800000 */
[----:B------:R-:W2:Y:S01]  /*16ad0*/  LDCU.64 UR6, c[0x0][0x408] ;  /* 0x00008100ff0677ac */ /* 0x000ea20008000a00 */
[----:B------:R-:W-:Y:S01]  /*16ae0*/  IADD3 R0, P0, PT, R0, 0x70, RZ ;  /* 0x0000007000007810 */ /* 0x000fe20007f1e0ff */
[----:B------:R-:W-:Y:S01]  /*16af0*/  IMAD.MOV.U32 R4, RZ, RZ, R20 ;  /* 0x000000ffff047224 */ /* 0x000fe200078e0014 */
[----:B------:R-:W3:Y:S03]  /*16b00*/  LDCU.64 UR4, c[0x0][0x3f0] ;  /* 0x00007e00ff0477ac */ /* 0x000ee60008000a00 */
[----:B------:R-:W-:Y:S01]  /*16b10*/  IMAD.X R2, RZ, RZ, R5, P0 ;  /* 0x000000ffff027224 */ /* 0x000fe200000e0605 */
[----:B------:R-:W-:-:S03]  /*16b20*/  MOV R5, R25 ;  /* 0x0000001900057202 */ /* 0x000fc60000000f00 */
[----:B--2---:R-:W-:Y:S02]  /*16b30*/  IMAD R2, R2, UR6, RZ ;  /* 0x0000000602027c24 */ /* 0x004fe4000f8e02ff */
[----:B------:R-:W-:-:S04]  /*16b40*/  IMAD.WIDE.U32 R4, R0, UR6, R4 ;  /* 0x0000000600047c25 */ /* 0x000fc8000f8e0004 */
[----:B------:R-:W-:Y:S01]  /*16b50*/  IMAD R2, R0, UR7, R2 ;  /* 0x0000000700027c24 */ /* 0x000fe2000f8e0202 */
[----:B---3--:R-:W-:-:S04]  /*16b60*/  LEA R6, P0, R4, UR4, 0x1 ;  /* 0x0000000404067c11 */ /* 0x008fc8000f8008ff */
[----:B------:R-:W-:-:S04]  /*16b70*/  IADD3 R2, PT, PT, R2, R5, RZ ;  /* 0x0000000502027210 */ /* 0x000fc80007ffe0ff */
[----:B-1----:R-:W-:-:S05]  /*16b80*/  LEA.HI.X R7, R4, UR5, R2, 0x1, P0 ;  /* 0x0000000504077c11 */ /* 0x002fca00080f0c02 */
[----:B------:R-:W-:Y:S04]  /*16b90*/  STG.E.128 desc[UR16][R6.64], R8 ;  /* 0x0000000806007986 */ /* 0x000fe8000c101d10 */
[----:B----4-:R-:W-:Y:S01]  /*16ba0*/  STG.E.128 desc[UR16][R6.64+0x80], R12 ;  /* 0x0000800c06007986 */ /* 0x010fe2000c101d10 */
[----:B------:R-:W-:Y:S05]  /*16bb0*/  EXIT ;  /* 0x000000000000794d */ /* 0x000fea0003800000 */
.L_x_1138:
        /* <DEDUP_REMOVED lines=12> */
.L_x_1673:


//--------------------- .text._ZN5flash16flash_fwd_kernelI23Flash_fwd_kernel_traitsILi128ELi128ELi32ELi4ELb0ELb0EN7cutlass6half_tE19Flash_kernel_traitsILi128ELi128ELi32ELi4ES3_EELb0ELb1ELb0ELb0ELb0ELb1ELb1ELb0EEEvNS_16Flash_fwd_paramsE --------------------------
	.section	.text._ZN5flash16flash_fwd_kernelI23Flash_fwd_kernel_traitsILi128ELi128ELi32ELi4ELb0ELb0EN7cutlass6half_tE19Flash_kernel_traitsILi128ELi128ELi32ELi4ES3_EELb0ELb1ELb0ELb0ELb0ELb1ELb1ELb0EEEvNS_16Flash_fwd_paramsE,"ax",@progbits
	.align	128
        .global         _ZN5flash16flash_fwd_kernelI23Flash_fwd_kernel_traitsILi128ELi128ELi32ELi4ELb0ELb0EN7cutlass6half_tE19Flash_kernel_traitsILi128ELi128ELi32ELi4ES3_EELb0ELb1ELb0ELb0ELb0ELb1ELb1ELb0EEEvNS_16Flash_fwd_paramsE
        .type           _ZN5flash16flash_fwd_kernelI23Flash_fwd_kernel_traitsILi128ELi128ELi32ELi4ELb0ELb0EN7cutlass6half_tE19Flash_kernel_traitsILi128ELi128ELi32ELi4ES3_EELb0ELb1ELb0ELb0ELb0ELb1ELb1ELb0EEEvNS_16Flash_fwd_paramsE,@function
        .size           _ZN5flash16flash_fwd_kernelI23Flash_fwd_kernel_traitsILi128ELi128ELi32ELi4ELb0ELb0EN7cutlass6half_tE19Flash_kernel_traitsILi128ELi128ELi32ELi4ES3_EELb0ELb1ELb0ELb0ELb0ELb1ELb1ELb0EEEvNS_16Flash_fwd_paramsE,(.L_x_1674 - _ZN5flash16flash_fwd_kernelI23Flash_fwd_kernel_traitsILi128ELi128ELi32ELi4ELb0ELb0EN7cutlass6half_tE19Flash_kernel_traitsILi128ELi128ELi32ELi4ES3_EELb0ELb1ELb0ELb0ELb0ELb1ELb1ELb0EEEvNS_16Flash_fwd_paramsE)
        .other          _ZN5flash16flash_fwd_kernelI23Flash_fwd_kernel_traitsILi128ELi128ELi32ELi4ELb0ELb0EN7cutlass6half_tE19Flash_kernel_traitsILi128ELi128ELi32ELi4ES3_EELb0ELb1ELb0ELb0ELb0ELb1ELb1ELb0EEEvNS_16Flash_fwd_paramsE,@"STO_CUDA_ENTRY STV_DEFAULT"
_ZN5flash16flash_fwd_kernelI23Flash_fwd_kernel_traitsILi128ELi128ELi32ELi4ELb0ELb0EN7cutlass6half_tE19Flash_kernel_traitsILi128ELi128ELi32ELi4ES3_EELb0ELb1ELb0ELb0ELb0ELb1ELb1ELb0EEEvNS_16Flash_fwd_paramsE:
.text._ZN5flash16flash_fwd_kernelI23Flash_fwd_kernel_traitsILi128ELi128ELi32ELi4ELb0ELb0EN7cutlass6half_tE19Flash_kernel_traitsILi128ELi128ELi32ELi4ES3_EELb0ELb1ELb0ELb0ELb0ELb1ELb1ELb0EEEvNS_16Flash_fwd_paramsE:
        /* <DEDUP_REMOVED lines=51> */
.L_x_1139:
        /* <DEDUP_REMOVED lines=24> */
[----:B------:R-:W3:Y:S08]  /*04b0*/  LDC.U8 R9, c[0x0][0x548] ;  /* 0x00015200ff097b82 */ /* 0x000ef00000000000 */
[----:B------:R-:W4:Y:S01]  /*04c0*/  @!P1 LDC.64 R6, c[0x0][0x400] ;  /* 0x00010000ff069b82 */ /* 0x000f220000000a00 */
[----:B--2---:R-:W-:-:S07]  /*04d0*/  ISETP.NE.AND P0, PT, R0, RZ, PT ;  /* 0x000000ff0000720c */ /* 0x004fce0003f05270 */
[----:B------:R-:W2:Y:S01]  /*04e0*/  LDC R8, c[0x0][0x434] ;  /* 0x00010d00ff087b82 */ /* 0x000ea20000000800 */
[----:B---3--:R-:W-:-:S07]  /*04f0*/  ISETP.NE.AND P2, PT, R9, RZ, !P0 ;  /* 0x000000ff0900720c */ /* 0x008fce0004745270 */
[----:B------:R-:W3:Y:S01]  /*0500*/  @P1 LDC.64 R4, c[0x0][0x408] ;  /* 0x00010200ff041b82 */ /* 0x000ee20000000a00 */
[----:B-1----:R-:W-:Y:S01]  /*0510*/  @P0 MOV R10, 0x1 ;  /* 0x00000001000a0802 */ /* 0x002fe20000000f00 */
[----:B----4-:R-:W-:-:S06]  /*0520*/  @!P1 IMAD.WIDE.U32 R14, R233, R6, RZ ;  /* 0x00000006e90e9225 */ /* 0x010fcc00078e00ff */
[----:B------:R-:W1:Y:S08]  /*0530*/  @P0 LDC.64 R2, c[0x0][0x430] ;  /* 0x00010c00ff020b82 */ /* 0x000e700000000a00 */
[----:B------:R-:W4:Y:S01]  /*0540*/  @P0 LDC R0, c[0x0][0x430] ;  /* 0x00010c00ff000b82 */ /* 0x000f220000000800 */
[----:B-1----:R-:W-:Y:S01]  /*0550*/  @P0 IMAD R2, R2, R3, RZ ;  /* 0x0000000302020224 */ /* 0x002fe200078e02ff */
[----:B--23--:R-:W-:Y:S06]  /*0560*/  @P0 BRA `(.L_x_1141) ;  /* 0x0000000000280947 */ /* 0x00cfec0003800000 */
[----:B------:R-:W-:Y:S01]  /*0570*/  ISETP.NE.AND P0, PT, R9, RZ, PT ;  /* 0x000000ff0900720c */ /* 0x000fe20003f05270 */
[----:B------:R-:W1:-:S12]  /*0580*/  LDC R6, c[0x0][0x3e0] ;  /* 0x0000f800ff067b82 */ /* 0x000e580000000800 */
[----:B------:R-:W2:Y:S01]  /*0590*/  @P0 LDC R2, c[0x0][0x454] ;  /* 0x00011500ff020b82 */ /* 0x000ea20000000800 */
[----:B----4-:R-:W-:Y:S02]  /*05a0*/  @P0 MOV R0, 0x1 ;  /* 0x0000000100000802 */ /* 0x010fe40000000f00 */
[----:B------:R-:W-:-:S05]  /*05b0*/  @!P0 MOV R0, 0x1 ;  /* 0x0000000100008802 */ /* 0x000fca0000000f00 */
[----:B------:R-:W1:Y:S08]  /*05c0*/  @P0 LDC R9, c[0x0][0x454] ;  /* 0x00011500ff090b82 */ /* 0x000e700000000800 */
[----:B------:R-:W3:Y:S08]  /*05d0*/  @!P0 LDC R3, c[0x0][0x434] ;  /* 0x00010d00ff038b82 */ /* 0x000ef00000000800 */
[----:B------:R-:W4:Y:S01]  /*05e0*/  @!P0 LDC R2, c[0x0][0x434] ;  /* 0x00010d00ff028b82 */ /* 0x000f220000000800 */
[----:B-1----:R-:W-:-:S02]  /*05f0*/  @P0 IMAD R10, R9, R6, RZ ;  /* 0x00000006090a0224 */ /* 0x002fc400078e02ff */
[----:B--23--:R-:W-:-:S07]  /*0600*/  @!P0 IMAD R10, R3, R6, RZ ;  /* 0x00000006030a8224 */ /* 0x00cfce00078e02ff */
.L_x_1141:
[----:B------:R-:W-:Y:S01]  /*0610*/  IMAD R3, R233, R8, RZ ;  /* 0x00000008e9037224 */ /* 0x000fe200078e02ff */
[C---:B------:R-:W-:Y:S01]  /*0620*/  ISETP.NE.AND P0, PT, R232.reuse, -0x1, PT ;  /* 0xffffffffe800780c */ /* 0x040fe20003f05270 */
[----:B------:R-:W-:Y:S01]  /*0630*/  @P1 IMAD.WIDE.U32 R8, R232, R4, RZ ;  /* 0x00000004e8081225 */ /* 0x000fe200078e00ff */
[----:B------:R-:W1:Y:S01]  /*0640*/  LDCU.64 UR4, c[0x0][0x410] ;  /* 0x00008200ff0477ac */ /* 0x000e620008000a00 */
[----:B------:R-:W-:Y:S01]  /*0650*/  SHF.R.U32.HI R19, RZ, 0x3, R116 ;  /* 0x00000003ff137819 */ /* 0x000fe20000011674 */
[----:B------:R-:W-:Y:S01]  /*0660*/  BSSY.RECONVERGENT B0, `(.L_x_1142) ;  /* 0x0000033000007945 */ /* 0x000fe20003800200 */
[----:B----4-:R-:W-:Y:S01]  /*0670*/  IMAD R2, R13, R2, RZ ;  /* 0x000000020d027224 */ /* 0x010fe200078e02ff */
[----:B------:R-:W-:Y:S01]  /*0680*/  SEL R3, R3, R232, !P0 ;  /* 0x000000e803037207 */ /* 0x000fe20004000000 */
[----:B------:R-:W-:Y:S02]  /*0690*/  @!P1 IMAD R6, R233, R7, R15 ;  /* 0x00000007e9069224 */ /* 0x000fe400078e020f */
[----:B------:R-:W-:Y:S01]  /*06a0*/  IMAD.IADD R120, R120, 0x1, -R119 ;  /* 0x0000000178787824 */ /* 0x000fe200078e0a77 */
[----:B------:R-:W-:Y:S01]  /*06b0*/  SHF.R.S32.HI R4, RZ, 0x1f, R3 ;  /* 0x0000001fff047819 */ /* 0x000fe20000011403 */
[----:B------:R-:W-:Y:S01]  /*06c0*/  @P1 IMAD R6, R232, R5, R9 ;  /* 0x00000005e8061224 */ /* 0x000fe200078e0209 */
[----:B------:R-:W-:Y:S01]  /*06d0*/  SEL R3, R3, RZ, P2 ;  /* 0x000000ff03037207 */ /* 0x000fe20001000000 */
[----:B------:R-:W-:Y:S01]  /*06e0*/  @!P2 IMAD R2, R233, R10, R2 ;  /* 0x0000000ae902a224 */ /* 0x000fe200078e0202 */
[----:B------:R-:W-:Y:S01]  /*06f0*/  SEL R4, R4, RZ, P2 ;  /* 0x000000ff04047207 */ /* 0x000fe20001000000 */
[----:B------:R-:W-:-:S02]  /*0700*/  IMAD R119, R119, R0, RZ ;  /* 0x0000000077777224 */ /* 0x000fc400078e02ff */
[----:B------:R-:W-:Y:S02]  /*0710*/  IMAD.SHL.U32 R5, R116, 0x8, RZ ;  /* 0x0000000874057824 */ /* 0x000fe400078e00ff */
[----:B------:R-:W-:Y:S01]  /*0720*/  @P1 IMAD.MOV.U32 R14, RZ, RZ, R8 ;  /* 0x000000ffff0e1224 */ /* 0x000fe200078e0008 */
[--C-:B------:R-:W-:Y:S01]  /*0730*/  IADD3 R3, P2, P0, R119, R3, R2.reuse ;  /* 0x0000000377037210 */ /* 0x100fe2000785e002 */
[----:B------:R-:W-:Y:S01]  /*0740*/  VIADD R17, R19, 0x10 ;  /* 0x0000001013117836 */ /* 0x000fe20000000000 */
[----:B------:R-:W-:Y:S01]  /*0750*/  LOP3.LUT R5, R5, 0x38, RZ, 0xc0, !PT ;  /* 0x0000003805057812 */ /* 0x000fe200078ec0ff */
[C---:B------:R-:W-:Y:S01]  /*0760*/  VIADD R15, R19.reuse, 0x20 ;  /* 0x00000020130f7836 */ /* 0x040fe20000000000 */
[----:B------:R-:W-:Y:S01]  /*0770*/  SHF.R.S32.HI R119, RZ, 0x1f, R119 ;  /* 0x0000001fff777819 */ /* 0x000fe20000011477 */
[C---:B------:R-:W-:Y:S01]  /*0780*/  VIADD R11, R19.reuse, 0x30 ;  /* 0x00000030130b7836 */ /* 0x040fe20000000000 */
[----:B------:R-:W-:Y:S01]  /*0790*/  SHF.R.S32.HI R2, RZ, 0x1f, R2 ;  /* 0x0000001fff027819 */ /* 0x000fe20000011402 */
[----:B------:R-:W-:Y:S01]  /*07a0*/  VIADD R9, R19, 0x40 ;  /* 0x0000004013097836 */ /* 0x000fe20000000000 */
[----:B------:R-:W-:Y:S01]  /*07b0*/  IADD3 R20, P1, PT, R5, R14, RZ ;  /* 0x0000000e05147210 */ /* 0x000fe20007f3e0ff */
[----:B------:R-:W-:Y:S01]  /*07c0*/  VIADD R7, R19, 0x50 ;  /* 0x0000005013077836 */ /* 0x000fe20000000000 */
[----:B------:R-:W-:Y:S01]  /*07d0*/  IADD3.X R2, PT, PT, R119, R4, R2, P2, P0 ;  /* 0x0000000477027210 */ /* 0x000fe200017e0402 */
[C---:B------:R-:W-:Y:S01]  /*07e0*/  VIADD R5, R19.reuse, 0x60 ;  /* 0x0000006013057836 */ /* 0x040fe20000000000 */
[-C--:B------:R-:W-:Y:S01]  /*07f0*/  ISETP.GE.AND P0, PT, R19, R120.reuse, PT ;  /* 0x000000781300720c */ /* 0x080fe20003f06270 */
[----:B------:R-:W-:Y:S01]  /*0800*/  IMAD.X R21, RZ, RZ, R6, P1 ;  /* 0x000000ffff157224 */ /* 0x000fe200008e0606 */
[-C--:B------:R-:W-:Y:S01]  /*0810*/  ISETP.GE.AND P2, PT, R17, R120.reuse, PT ;  /* 0x000000781100720c */ /* 0x080fe20003f46270 */
[----:B------:R-:W-:Y:S01]  /*0820*/  IMAD.WIDE.U32 R26, R26, 0x80, RZ ;  /* 0x000000801a1a7825 */ /* 0x000fe200078e00ff */
[----:B------:R-:W-:-:S02]  /*0830*/  ISETP.GE.AND P6, PT, R15, R120, PT ;  /* 0x000000780f00720c */ /* 0x000fc40003fc6270 */
[----:B------:R-:W-:Y:S01]  /*0840*/  P2R R4, PR, RZ, 0x4 ;  /* 0x00000004ff047803 */ /* 0x000fe20000000000 */
[----:B-1----:R-:W-:Y:S01]  /*0850*/  IMAD.WIDE.U32 R20, R13, UR4, R20 ;  /* 0x000000040d147c25 */ /* 0x002fe2000f8e0014 */
[-C--:B------:R-:W-:Y:S02]  /*0860*/  ISETP.GE.AND P5, PT, R11, R120.reuse, PT ;  /* 0x000000780b00720c */ /* 0x080fe40003fa6270 */
[-C--:B------:R-:W-:Y:S01]  /*0870*/  ISETP.GE.AND P4, PT, R9, R120.reuse, PT ;  /* 0x000000780900720c */ /* 0x080fe20003f86270 */
[----:B------:R-:W-:Y:S01]  /*0880*/  IMAD R29, R13, UR5, R21 ;  /* 0x000000050d1d7c24 */ /* 0x000fe2000f8e0215 */
[-C--:B------:R-:W-:Y:S01]  /*0890*/  ISETP.GE.AND P3, PT, R7, R120.reuse, PT ;  /* 0x000000780700720c */ /* 0x080fe20003f66270 */
[----:B------:R-:W-:Y:S01]  /*08a0*/  VIADD R23, R19, 0x70 ;  /* 0x0000007013177836 */ /* 0x000fe20000000000 */
        /* <DEDUP_REMOVED lines=14> */
.L_x_1143:
[----:B------:R-:W-:Y:S05]  /*0990*/  BSYNC.RECONVERGENT B0 ;  /* 0x0000000000007941 */ /* 0x000fea0003800200 */
.L_x_1142:
[----:B------:R-:W-:Y:S01]  /*09a0*/  ISETP.NE.AND P0, PT, R4, RZ, PT ;  /* 0x000000ff0400720c */ /* 0x000fe20003f05270 */
[----:B------:R-:W-:-:S12]  /*09b0*/  BSSY.RECONVERGENT B0, `(.L_x_1144) ;  /* 0x0000010000007945 */ /* 0x000fd80003800200 */
[----:B------:R-:W-:Y:S05]  /*09c0*/  @P0 BRA `(.L_x_1145) ;  /* 0x0000000000380947 */ /* 0x000fea0003800000 */
[----:B------:R-:W2:Y:S01]  /*09d0*/  LDCU.64 UR6, c[0x0][0x408] ;  /* 0x00008100ff0677ac */ /* 0x000ea20008000a00 */
[----:B-1----:R-:W-:Y:S01]  /*09e0*/  IADD3 R13, P0, PT, R8, 0x10, RZ ;  /* 0x00000010080d7810 */ /* 0x002fe20007f1e0ff */
        /* <DEDUP_REMOVED lines=12> */
.L_x_1145:
[----:B------:R-:W-:Y:S05]  /*0ab0*/  BSYNC.RECONVERGENT B0 ;  /* 0x0000000000007941 */ /* 0x000fea0003800200 */
.L_x_1144:
[----:B------:R-:W-:Y:S04]  /*0ac0*/  BSSY.RECONVERGENT B0, `(.L_x_1146) ;  /* 0x0000010000007945 */ /* 0x000fe80003800200 */
[----:B------:R-:W-:Y:S05]  /*0ad0*/  @P6 BRA `(.L_x_1147) ;  /* 0x0000000000386947 */ /* 0x000fea0003800000 */
[----:B------:R-:W3:Y:S01]  /*0ae0*/  LDCU.64 UR6, c[0x0][0x408] ;  /* 0x00008100ff0677ac */ /* 0x000ee20008000a00 */
[----:B-12---:R-:W-:Y:S01]  /*0af0*/  IADD3 R13, P0, PT, R8, 0x20, RZ ;  /* 0x00000020080d7810 */ /* 0x006fe20007f1e0ff */
[----:B------:R-:W-:Y:S01]  /*0b00*/  IMAD.MOV.U32 R24, RZ, RZ, R20 ;  /* 0x000000ffff187224 */ /* 0x000fe200078e0014 */
[----:B------:R-:W-:Y:S01]  /*0b10*/  MOV R25, R29 ;  /* 0x0000001d00197202 */ /* 0x000fe20000000f00 */
[----:B------:R-:W1:Y:S02]  /*0b20*/  LDCU.64 UR4, c[0x0][0x3f0] ;  /* 0x00007e00ff0477ac */ /* 0x000e640008000a00 */
[----:B------:R-:W-:-:S04]  /*0b30*/  IMAD.X R6, RZ, RZ, R27, P0 ;  /* 0x000000ffff067224 */ /* 0x000fc800000e061b */
        /* <DEDUP_REMOVED lines=8> */
.L_x_1147:
[----:B------:R-:W-:Y:S05]  /*0bc0*/  BSYNC.RECONVERGENT B0 ;  /* 0x0000000000007941 */ /* 0x000fea0003800200 */
.L_x_1146:
[----:B------:R-:W-:Y:S04]  /*0bd0*/  BSSY.RECONVERGENT B0, `(.L_x_1148) ;  /* 0x0000010000007945 */ /* 0x000fe80003800200 */
[----:B------:R-:W-:Y:S05]  /*0be0*/  @P5 BRA `(.L_x_1149) ;  /* 0x0000000000385947 */ /* 0x000fea0003800000 */
[----:B------:R-:W4:Y:S01]  /*0bf0*/  LDCU.64 UR6, c[0x0][0x408] ;  /* 0x00008100ff0677ac */ /* 0x000f220008000a00 */
[----:B-123--:R-:W-:Y:S01]  /*0c00*/  IADD3 R13, P0, PT, R8, 0x30, RZ ;  /* 0x00000030080d7810 */ /* 0x00efe20007f1e0ff */
[----:B------:R-:W-:Y:S01]  /*0c10*/  IMAD.MOV.U32 R24, RZ, RZ, R20 ;  /* 0x000000ffff187224 */ /* 0x000fe200078e0014 */
[----:B------:R-:W-:Y:S01]  /*0c20*/  MOV R25, R29 ;  /* 0x0000001d00197202 */ /* 0x000fe20000000f00 */
[----:B------:R-:W1:Y:S02]  /*0c30*/  LDCU.64 UR4, c[0x0][0x3f0] ;  /* 0x00007e00ff0477ac */ /* 0x000e640008000a00 */
[----:B------:R-:W-:-:S04]  /*0c40*/  IMAD.X R6, RZ, RZ, R27, P0 ;  /* 0x000000ffff067224 */ /* 0x000fc800000e061b */
        /* <DEDUP_REMOVED lines=8> */
.L_x_1149:
[----:B------:R-:W-:Y:S05]  /*0cd0*/  BSYNC.RECONVERGENT B0 ;  /* 0x0000000000007941 */ /* 0x000fea0003800200 */
.L_x_1148:
[----:B------:R-:W-:Y:S04]  /*0ce0*/  BSSY.RECONVERGENT B0, `(.L_x_1150) ;  /* 0x0000010000007945 */ /* 0x000fe80003800200 */
[----:B------:R-:W-:Y:S05]  /*0cf0*/  @P4 BRA `(.L_x_1151) ;  /* 0x0000000000384947 */ /* 0x000fea0003800000 */
[----:B------:R-:W5:Y:S01]  /*0d00*/  LDCU.64 UR6, c[0x0][0x408] ;  /* 0x00008100ff0677ac */ /* 0x000f620008000a00 */
[----:B-1234-:R-:W-:Y:S01]  /*0d10*/  IADD3 R13, P0, PT, R8, 0x40, RZ ;  /* 0x00000040080d7810 */ /* 0x01efe20007f1e0ff */
        /* <DEDUP_REMOVED lines=12> */
.L_x_1151:
[----:B------:R-:W-:Y:S05]  /*0de0*/  BSYNC.RECONVERGENT B0 ;  /* 0x0000000000007941 */ /* 0x000fea0003800200 */
.L_x_1150:
        /* <DEDUP_REMOVED lines=16> */
.L_x_1153:
[----:B------:R-:W-:Y:S05]  /*0ef0*/  BSYNC.RECONVERGENT B0 ;  /* 0x0000000000007941 */ /* 0x000fea0003800200 */
.L_x_1152:
        /* <DEDUP_REMOVED lines=16> */
.L_x_1155:
[----:B------:R-:W-:Y:S05]  /*1000*/  BSYNC.RECONVERGENT B0 ;  /* 0x0000000000007941 */ /* 0x000fea0003800200 */
.L_x_1154:
[----:B------:R-:W-:Y:S01]  /*1010*/  ISETP.GE.AND P1, PT, R23, R120, PT ;  /* 0x000000781700720c */ /* 0x000fe20003f26270 */
[----:B------:R-:W-:-:S12]  /*1020*/  BSSY.RECONVERGENT B0, `(.L_x_1156) ;  /* 0x000000f000007945 */ /* 0x000fd80003800200 */
[----:B------:R-:W-:Y:S05]  /*1030*/  @P1 BRA `(.L_x_1157) ;  /* 0x0000000000341947 */ /* 0x000fea0003800000 */
[----:B------:R-:W5:Y:S01]  /*1040*/  LDCU.64 UR6, c[0x0][0x408] ;  /* 0x00008100ff0677ac */ /* 0x000f620008000a00 */
[----:B------:R-:W-:Y:S02]  /*1050*/  IADD3 R8, P0, PT, R8, 0x70, RZ ;  /* 0x0000007008087810 */ /* 0x000fe40007f1e0ff */
[----:B------:R-:W-:Y:S01]  /*1060*/  MOV R21, R29 ;  /* 0x0000001d00157202 */ /* 0x000fe20000000f00 */
[----:B------:R-:W5:Y:S01]  /*1070*/  LDCU.64 UR4, c[0x0][0x3f0] ;  /* 0x00007e00ff0477ac */ /* 0x000f620008000a00 */
[----:B-1234-:R-:W-:-:S05]  /*1080*/  IADD3.X R13, PT, PT, RZ, R27, RZ, P0, !PT ;  /* 0x0000001bff0d7210 */ /* 0x01efca00007fe4ff */
[----:B-----5:R-:W-:Y:S02]  /*1090*/  IMAD R13, R13, UR6, RZ ;  /* 0x000000060d0d7c24 */ /* 0x020fe4000f8e02ff */
[----:B------:R-:W-:-:S04]  /*10a0*/  IMAD.WIDE.U32 R20, R8, UR6, R20 ;  /* 0x0000000608147c25 */ /* 0x000fc8000f8e0014 */
[----:B------:R-:W-:Y:S01]  /*10b0*/  IMAD R13, R8, UR7, R13 ;  /* 0x00000007080d7c24 */ /* 0x000fe2000f8e020d */
[----:B------:R-:W-:-:S04]  /*10c0*/  LEA R12, P0, R20, UR4, 0x1 ;  /* 0x00000004140c7c11 */ /* 0x000fc8000f8008ff */
[----:B------:R-:W-:-:S04]  /*10d0*/  IADD3 R13, PT, PT, R21, R13, RZ ;  /* 0x0000000d150d7210 */ /* 0x000fc80007ffe0ff */
[----:B------:R-:W-:-:S05]  /*10e0*/  LEA.HI.X R13, R20, UR5, R13, 0x1, P0 ;  /* 0x00000005140d7c11 */ /* 0x000fca00080f0c0d */
[----:B------:R1:W-:Y:S04]  /*10f0*/  STG.E.128 desc[UR14][R12.64], RZ ;  /* 0x000000ff0c007986 */ /* 0x0003e8000c101d0e */
[----:B------:R1:W-:Y:S02]  /*1100*/  STG.E.128 desc[UR14][R12.64+0x80], RZ ;  /* 0x000080ff0c007986 */ /* 0x0003e4000c101d0e */
.L_x_1157:
[----:B------:R-:W-:Y:S05]  /*1110*/  BSYNC.RECONVERGENT B0 ;  /* 0x0000000000007941 */ /* 0x000fea0003800200 */
.L_x_1156:
        /* <DEDUP_REMOVED lines=16> */
[----:B------:R-:W-:Y:S02]  /*1220*/  IMAD R6, R19, R0, RZ ;  /* 0x0000000013067224 */ /* 0x000fe400078e02ff */
[----:B------:R-:W-:-:S03]  /*1230*/  IMAD.MOV.U32 R19, RZ, RZ, 0x7f800000 ;  /* 0x7f800000ff137424 */ /* 0x000fc600078e00ff */
[----:B-1234-:R-:W-:-:S04]  /*1240*/  IADD3 R13, P0, PT, R6, R3, RZ ;  /* 0x00000003060d7210 */ /* 0x01efc80007f1e0ff */
[----:B------:R-:W-:Y:S02]  /*1250*/  LEA.HI.X.SX32 R6, R6, R2, 0x1, P0 ;  /* 0x0000000206067211 */ /* 0x000fe400000f0eff */
[----:B-----5:R-:W-:-:S04]  /*1260*/  LEA R12, P0, R13, UR4, 0x2 ;  /* 0x000000040d0c7c11 */ /* 0x020fc8000f8010ff */
[----:B------:R-:W-:-:S05]  /*1270*/  LEA.HI.X R13, R13, UR5, R6, 0x2, P0 ;  /* 0x000000050d0d7c11 */ /* 0x000fca00080f1406 */
[----:B------:R1:W-:Y:S04]  /*1280*/  STG.E desc[UR14][R12.64], R19 ;  /* 0x000000130c007986 */ /* 0x0003e8000c10190e */
.L_x_1159:
[----:B------:R-:W-:Y:S05]  /*1290*/  BSYNC.RECONVERGENT B0 ;  /* 0x0000000000007941 */ /* 0x000fea0003800200 */
.L_x_1158:
[----:B------:R-:W-:Y:S01]  /*12a0*/  ISETP.NE.AND P0, PT, R4, RZ, PT ;  /* 0x000000ff0400720c */ /* 0x000fe20003f05270 */
[----:B------:R-:W-:-:S12]  /*12b0*/  BSSY.RECONVERGENT B0, `(.L_x_1160) ;  /* 0x000000a000007945 */ /* 0x000fd80003800200 */
[----:B------:R-:W-:Y:S05]  /*12c0*/  @P0 BRA `(.L_x_1161) ;  /* 0x0000000000200947 */ /* 0x000fea0003800000 */
        /* <DEDUP_REMOVED lines=8> */
.L_x_1161:
[----:B------:R-:W-:Y:S05]  /*1350*/  BSYNC.RECONVERGENT B0 ;  /* 0x0000000000007941 */ /* 0x000fea0003800200 */
.L_x_1160:
[----:B------:R-:W-:Y:S04]  /*1360*/  BSSY.RECONVERGENT B0, `(.L_x_1162) ;  /* 0x000000a000007945 */ /* 0x000fe80003800200 */
        /* <DEDUP_REMOVED lines=9> */
.L_x_1163:
[----:B------:R-:W-:Y:S05]  /*1400*/  BSYNC.RECONVERGENT B0 ;  /* 0x0000000000007941 */ /* 0x000fea0003800200 */
.L_x_1162:
[----:B------:R-:W-:Y:S04]  /*1410*/  BSSY.RECONVERGENT B0, `(.L_x_1164) ;  /* 0x000000a000007945 */ /* 0x000fe80003800200 */
[----:B------:R-:W-:Y:S05]  /*1420*/  @P5 BRA `(.L_x_1165) ;  /* 0x0000000000205947 */ /* 0x000fea0003800000 */
[----:B------:R-:W5:Y:S01]  /*1430*/  LDCU.64 UR4, c[0x0][0x420] ;  /* 0x00008400ff0477ac */ /* 0x000f620008000a00 */
[----:B------:R-:W-:Y:S02]  /*1440*/  IMAD R4, R11, R0, RZ ;  /* 0x000000000b047224 */ /* 0x000fe400078e02ff */
[----:B-1234-:R-:W-:-:S03]  /*1450*/  IMAD.MOV.U32 R13, RZ, RZ, 0x7f800000 ;  /* 0x7f800000ff0d7424 */ /* 0x01efc600078e00ff */
[----:B------:R-:W-:-:S04]  /*1460*/  IADD3 R11, P0, PT, R4, R3, RZ ;  /* 0x00000003040b7210 */ /* 0x000fc80007f1e0ff */
[----:B------:R-:W-:Y:S02]  /*1470*/  LEA.HI.X.SX32 R4, R4, R2, 0x1, P0 ;  /* 0x0000000204047211 */ /* 0x000fe400000f0eff */
[----:B-----5:R-:W-:-:S04]  /*1480*/  LEA R10, P0, R11, UR4, 0x2 ;  /* 0x000000040b0a7c11 */ /* 0x020fc8000f8010ff */
[----:B------:R-:W-:-:S05]  /*1490*/  LEA.HI.X R11, R11, UR5, R4, 0x2, P0 ;  /* 0x000000050b0b7c11 */ /* 0x000fca00080f1404 */
[----:B------:R1:W-:Y:S04]  /*14a0*/  STG.E desc[UR14][R10.64], R13 ;  /* 0x0000000d0a007986 */ /* 0x0003e8000c10190e */
.L_x_1165:
[----:B------:R-:W-:Y:S05]  /*14b0*/  BSYNC.RECONVERGENT B0 ;  /* 0x0000000000007941 */ /* 0x000fea0003800200 */
.L_x_1164:
[----:B------:R-:W-:Y:S04]  /*14c0*/  BSSY.RECONVERGENT B0, `(.L_x_1166) ;  /* 0x000000a000007945 */ /* 0x000fe80003800200 */
[----:B------:R-:W-:Y:S05]  /*14d0*/  @P4 BRA `(.L_x_1167) ;  /* 0x0000000000204947 */ /* 0x000fea0003800000 */
[----:B------:R-:W5:Y:S01]  /*14e0*/  LDCU.64 UR4, c[0x0][0x420] ;  /* 0x00008400ff0477ac */ /* 0x000f620008000a00 */
[----:B------:R-:W-:Y:S02]  /*14f0*/  IMAD R4, R9, R0, RZ ;  /* 0x0000000009047224 */ /* 0x000fe400078e02ff */
[----:B-1----:R-:W-:-:S03]  /*1500*/  IMAD.MOV.U32 R11, RZ, RZ, 0x7f800000 ;  /* 0x7f800000ff0b7424 */ /* 0x002fc600078e00ff */
[----:B------:R-:W-:-:S04]  /*1510*/  IADD3 R9, P0, PT, R4, R3, RZ ;  /* 0x0000000304097210 */ /* 0x000fc80007f1e0ff */
[----:B------:R-:W-:Y:S02]  /*1520*/  LEA.HI.X.SX32 R4, R4, R2, 0x1, P0 ;  /* 0x0000000204047211 */ /* 0x000fe400000f0eff */
[----:B-----5:R-:W-:-:S04]  /*1530*/  LEA R8, P0, R9, UR4, 0x2 ;  /* 0x0000000409087c11 */ /* 0x020fc8000f8010ff */
[----:B------:R-:W-:-:S05]  /*1540*/  LEA.HI.X R9, R9, UR5, R4, 0x2, P0 ;  /* 0x0000000509097c11 */ /* 0x000fca00080f1404 */
[----:B------:R1:W-:Y:S04]  /*1550*/  STG.E desc[UR14][R8.64], R11 ;  /* 0x0000000b08007986 */ /* 0x0003e8000c10190e */
.L_x_1167:
[----:B------:R-:W-:Y:S05]  /*1560*/  BSYNC.RECONVERGENT B0 ;  /* 0x0000000000007941 */ /* 0x000fea0003800200 */
.L_x_1166:
        /* <DEDUP_REMOVED lines=10> */
.L_x_1169:
[----:B------:R-:W-:Y:S05]  /*1610*/  BSYNC.RECONVERGENT B0 ;  /* 0x0000000000007941 */ /* 0x000fea0003800200 */
.L_x_1168:
[----:B------:R-:W-:Y:S04]  /*1620*/  BSSY.RECONVERGENT B0, `(.L_x_1170) ;  /* 0x000000a000007945 */ /* 0x000fe80003800200 */
[----:B------:R-:W-:Y:S05]  /*1630*/  @P2 BRA `(.L_x_1171) ;  /* 0x0000000000202947 */ /* 0x000fea0003800000 */
[----:B------:R-:W1:Y:S01]  /*1640*/  LDCU.64 UR4, c[0x0][0x420] ;  /* 0x00008400ff0477ac */ /* 0x000e620008000a00 */
[----:B------:R-:W-:-:S05]  /*1650*/  IMAD R4, R5, R0, RZ ;  /* 0x0000000005047224 */ /* 0x000fca00078e02ff */
[----:B------:R-:W-:-:S04]  /*1660*/  IADD3 R5, P0, PT, R4, R3, RZ ;  /* 0x0000000304057210 */ /* 0x000fc80007f1e0ff */
[----:B------:R-:W-:Y:S02]  /*1670*/  LEA.HI.X.SX32 R4, R4, R2, 0x1, P0 ;  /* 0x0000000204047211 */ /* 0x000fe400000f0eff */
[----:B-1----:R-:W-:-:S04]  /*1680*/  LEA R6, P0, R5, UR4, 0x2 ;  /* 0x0000000405067c11 */ /* 0x002fc8000f8010ff */
[----:B------:R-:W-:Y:S01]  /*1690*/  LEA.HI.X R7, R5, UR5, R4, 0x2, P0 ;  /* 0x0000000505077c11 */ /* 0x000fe200080f1404 */
[----:B------:R-:W-:-:S05]  /*16a0*/  IMAD.MOV.U32 R5, RZ, RZ, 0x7f800000 ;  /* 0x7f800000ff057424 */ /* 0x000fca00078e00ff */
[----:B------:R1:W-:Y:S03]  /*16b0*/  STG.E desc[UR14][R6.64], R5 ;  /* 0x0000000506007986 */ /* 0x0003e6000c10190e */
.L_x_1171:
[----:B------:R-:W-:Y:S05]  /*16c0*/  BSYNC.RECONVERGENT B0 ;  /* 0x0000000000007941 */ /* 0x000fea0003800200 */
.L_x_1170:
[----:B------:R-:W-:Y:S05]  /*16d0*/  @P1 EXIT ;  /* 0x000000000000194d */ /* 0x000fea0003800000 */
[----:B------:R-:W5:Y:S01]  /*16e0*/  LDCU.64 UR4, c[0x0][0x420] ;  /* 0x00008400ff0477ac */ /* 0x000f620008000a00 */
[----:B------:R-:W-:Y:S02]  /*16f0*/  IMAD R0, R23, R0, RZ ;  /* 0x0000000017007224 */ /* 0x000fe400078e02ff */
[----:B-1----:R-:W-:-:S03]  /*1700*/  IMAD.MOV.U32 R5, RZ, RZ, 0x7f800000 ;  /* 0x7f800000ff057424 */ /* 0x002fc600078e00ff */
[----:B------:R-:W-:-:S04]  /*1710*/  IADD3 R3, P0, PT, R0, R3, RZ ;  /* 0x0000000300037210 */ /* 0x000fc80007f1e0ff */
[----:B------:R-:W-:Y:S02]  /*1720*/  LEA.HI.X.SX32 R0, R0, R2, 0x1, P0 ;  /* 0x0000000200007211 */ /* 0x000fe400000f0eff */
[----:B-----5:R-:W-:-:S04]  /*1730*/  LEA R2, P0, R3, UR4, 0x2 ;  /* 0x0000000403027c11 */ /* 0x020fc8000f8010ff */
[----:B------:R-:W-:-:S05]  /*1740*/  LEA.HI.X R3, R3, UR5, R0, 0x2, P0 ;  /* 0x0000000503037c11 */ /* 0x000fca00080f1400 */
[----:B------:R-:W-:Y:S01]  /*1750*/  STG.E desc[UR14][R2.64], R5 ;  /* 0x0000000502007986 */ /* 0x000fe2000c10190e */
[----:B------:R-:W-:Y:S05]  /*1760*/  EXIT ;  /* 0x000000000000794d */ /* 0x000fea0003800000 */
.L_x_1140:
        /* <DEDUP_REMOVED lines=22> */
.L_x_1172:
[----:B------:R-:W1:Y:S01]  /*18d0*/  LDC.64 R170, c[0x0][0x3b8] ;  /* 0x0000ee00ffaa7b82 */ /* 0x000e620000000a00 */
[----:B------:R-:W-:-:S05]  /*18e0*/  IADD3 R28, PT, PT, R0, R9, RZ ;  /* 0x00000009001c7210 */ /* 0x000fca0007ffe0ff */
[C---:B-1----:R-:W-:Y:S02]  /*18f0*/  IMAD R3, R28.reuse, R171, RZ ;  /* 0x000000ab1c037224 */ /* 0x042fe400078e02ff */
[----:B------:R-:W-:-:S05]  /*1900*/  IMAD.WIDE.U32 R28, R28, R170, RZ ;  /* 0x000000aa1c1c7225 */ /* 0x000fca00078e00ff */
[----:B------:R-:W-:Y:S02]  /*1910*/  IADD3 R3, PT, PT, R29, R3, RZ ;  /* 0x000000031d037210 */ /* 0x000fe40007ffe0ff */
.L_x_1173:
        /* <DEDUP_REMOVED lines=10> */
[----:B------:R-:W-:-:S06]  /*19c0*/  IMAD.HI.U32 R7, R11, R7, R10 ;  /* 0x000000070b077227 */ /* 0x000fcc00078e000a */
[----:B------:R-:W-:-:S04]  /*19d0*/  IMAD.HI.U32 R18, R7, R6, RZ ;  /* 0x0000000607127227 */ /* 0x000fc800078e00ff */
[----:B------:R-:W-:-:S04]  /*19e0*/  IMAD.MOV R7, RZ, RZ, -R18 ;  /* 0x000000ffff077224 */ /* 0x000fc800078e0a12 */
[----:B------:R-:W-:Y:S01]  /*19f0*/  IMAD R7, R8, R7, R6 ;  /* 0x0000000708077224 */ /* 0x000fe200078e0206 */
[----:B------:R-:W-:-:S04]  /*1a00*/  LOP3.LUT R6, R13, R4, RZ, 0x3c, !PT ;  /* 0x000000040d067212 */ /* 0x000fc800078e3cff */
[----:B------:R-:W-:Y:S02]  /*1a10*/  ISETP.GT.U32.AND P1, PT, R8, R7, PT ;  /* 0x000000070800720c */ /* 0x000fe40003f24070 */
[----:B------:R-:W-:-:S11]  /*1a20*/  ISETP.GE.AND P0, PT, R6, RZ, PT ;  /* 0x000000ff0600720c */ /* 0x000fd60003f06270 */
[----:B------:R-:W-:Y:S01]  /*1a30*/  @!P1 IMAD.IADD R7, R7, 0x1, -R8 ;  /* 0x0000000107079824 */ /* 0x000fe200078e0a08 */
[----:B------:R-:W-:Y:S02]  /*1a40*/  @!P1 IADD3 R18, PT, PT, R18, 0x1, RZ ;  /* 0x0000000112129810 */ /* 0x000fe40007ffe0ff */
[----:B------:R-:W-:Y:S02]  /*1a50*/  ISETP.NE.AND P1, PT, R4, RZ, PT ;  /* 0x000000ff0400720c */ /* 0x000fe40003f25270 */
[----:B------:R-:W-:-:S13]  /*1a60*/  ISETP.GE.U32.AND P3, PT, R7, R8, PT ;  /* 0x000000080700720c */ /* 0x000fda0003f66070 */
[----:B------:R-:W-:-:S05]  /*1a70*/  @P3 VIADD R18, R18, 0x1 ;  /* 0x0000000112123836 */ /* 0x000fca0000000000 */
        /* <DEDUP_REMOVED lines=15> */
.L_x_1174:
[----:B------:R-:W1:Y:S01]  /*1b70*/  LDC.64 R6, c[0x0][0x3c0] ;  /* 0x0000f000ff067b82 */ /* 0x000e620000000a00 */
[----:B------:R-:W-:-:S05]  /*1b80*/  IADD3 R0, PT, PT, R0, R9, RZ ;  /* 0x0000000900007210 */ /* 0x000fca0007ffe0ff */
[C---:B-1----:R-:W-:Y:S02]  /*1b90*/  IMAD R20, R0.reuse, R7, RZ ;  /* 0x0000000700147224 */ /* 0x042fe400078e02ff */
[----:B------:R-:W-:-:S05]  /*1ba0*/  IMAD.WIDE.U32 R24, R0, R6, RZ ;  /* 0x0000000600187225 */ /* 0x000fca00078e00ff */
[----:B------:R-:W-:-:S07]  /*1bb0*/  IADD3 R20, PT, PT, R25, R20, RZ ;  /* 0x0000001419147210 */ /* 0x000fce0007ffe0ff */
.L_x_1175:
[----:B------:R-:W-:Y:S01]  /*1bc0*/  IMAD.IADD R227, R120, 0x1, -R119 ;  /* 0x0000000178e37824 */ /* 0x000fe200078e0a77 */
[----:B------:R-:W-:Y:S01]  /*1bd0*/  SHF.R.U32.HI R112, RZ, 0x3, R116 ;  /* 0x00000003ff707819 */ /* 0x000fe20000011674 */
[----:B------:R-:W-:Y:S01]  /*1be0*/  IMAD.SHL.U32 R0, R116, 0x8, RZ ;  /* 0x0000000874007824 */ /* 0x000fe200078e00ff */
[----:B------:R-:W1:Y:S01]  /*1bf0*/  LDCU.128 UR8, c[0x0][0x3d0] ;  /* 0x00007a00ff0877ac */ /* 0x000e620008000c00 */
[----:B------:R-:W-:Y:S01]  /*1c00*/  SHF.R.S32.HI R19, RZ, 0x1f, R18 ;  /* 0x0000001fff137819 */ /* 0x000fe20000011412 */
[----:B------:R-:W2:Y:S01]  /*1c10*/  S2UR UR5, SR_CgaCtaId ;  /* 0x00000000000579c3 */ /* 0x000ea20000008800 */
[CC--:B------:R-:W-:Y:S01]  /*1c20*/  ISETP.GE.AND P2, PT, R112.reuse, R227.reuse, PT ;  /* 0x000000e37000720c */ /* 0x0c0fe20003f46270 */
[----:B------:R-:W-:Y:S01]  /*1c30*/  VIADD R4, R112, 0x20 ;  /* 0x0000002070047836 */ /* 0x000fe20000000000 */
[----:B------:R-:W-:Y:S01]  /*1c40*/  LOP3.LUT R21, R0, 0x38, RZ, 0xc0, !PT ;  /* 0x0000003800157812 */ /* 0x000fe200078ec0ff */
[----:B------:R-:W3:Y:S01]  /*1c50*/  LDCU.64 UR6, c[0x0][0x3c8] ;  /* 0x00007900ff0677ac */ /* 0x000ee20008000a00 */
[C---:B------:R-:W-:Y:S01]  /*1c60*/  VIADD R8, R112.reuse, 0x30 ;  /* 0x0000003070087836 */ /* 0x040fe20000000000 */
[----:B------:R-:W-:Y:S01]  /*1c70*/  IADD3 R14, PT, PT, R112, 0x50, RZ ;  /* 0x00000050700e7810 */ /* 0x000fe20007ffe0ff */
[----:B------:R-:W-:Y:S01]  /*1c80*/  IMAD.WIDE.U32 R26, R26, 0x80, RZ ;  /* 0x000000801a1a7825 */ /* 0x000fe200078e00ff */
[C---:B------:R-:W-:Y:S01]  /*1c90*/  IADD3 R28, P1, PT, R21.reuse, R28, RZ ;  /* 0x0000001c151c7210 */ /* 0x040fe20007f3e0ff */
[----:B------:R-:W4:Y:S01]  /*1ca0*/  LDCU.64 UR12, c[0x0][0x388] ;  /* 0x00007100ff0c77ac */ /* 0x000f220008000a00 */
[-C--:B------:R-:W-:Y:S01]  /*1cb0*/  ISETP.GE.AND P0, PT, R4, R227.reuse, PT ;  /* 0x000000e30400720c */ /* 0x080fe20003f06270 */
[----:B------:R-:W-:Y:S01]  /*1cc0*/  VIADD R4, R112, 0x10 ;  /* 0x0000001070047836 */ /* 0x000fe20000000000 */
[----:B------:R-:W-:Y:S01]  /*1cd0*/  IADD3 R22, P3, PT, R21, R22, RZ ;  /* 0x0000001615167210 */ /* 0x000fe20007f7e0ff */
[----:B------:R-:W-:Y:S01]  /*1ce0*/  IMAD.X R29, RZ, RZ, R3, P1 ;  /* 0x000000ffff1d7224 */ /* 0x000fe200008e0603 */
[----:B------:R-:W5:Y:S01]  /*1cf0*/  @!P2 LDC.64 R10, c[0x0][0x3b0] ;  /* 0x0000ec00ff0aab82 */ /* 0x000f620000000a00 */
[-C--:B------:R-:W-:Y:S01]  /*1d00*/  ISETP.GE.AND P6, PT, R8, R227.reuse, PT ;  /* 0x000000e30800720c */ /* 0x080fe20003fc6270 */
[----:B-1----:R-:W-:Y:S01]  /*1d10*/  IMAD R3, R19, UR8, RZ ;  /* 0x0000000813037c24 */ /* 0x002fe2000f8e02ff */
[-C--:B------:R-:W-:Y:S01]  /*1d20*/  ISETP.GE.AND P1, PT, R4, R227.reuse, PT ;  /* 0x000000e30400720c */ /* 0x080fe20003f26270 */
[----:B------:R-:W-:Y:S01]  /*1d30*/  IMAD.WIDE.U32 R28, R112, R170, R28 ;  /* 0x000000aa701c7225 */ /* 0x000fe200078e001c */
[----:B------:R-:W-:Y:S01]  /*1d40*/  LOP3.LUT R25, R26, R112, RZ, 0xfc, !PT ;  /* 0x000000701a197212 */ /* 0x000fe200078efcff */
[----:B------:R-:W-:Y:S01]  /*1d50*/  UMOV UR4, 0x400 ;  /* 0x0000040000047882 */ /* 0x000fe20000000000 */
[----:B------:R-:W-:Y:S01]  /*1d60*/  ISETP.GE.AND P4, PT, R14, R227, PT ;  /* 0x000000e30e00720c */ /* 0x000fe20003f86270 */
[----:B------:R-:W-:Y:S01]  /*1d70*/  IMAD.X R23, RZ, RZ, R2, P3 ;  /* 0x000000ffff177224 */ /* 0x000fe200018e0602 */
[----:B------:R-:W1:Y:S01]  /*1d80*/  @!P2 LDC.64 R8, c[0x0][0x380] ;  /* 0x0000e000ff08ab82 */ /* 0x000e620000000a00 */
[----:B------:R-:W-:Y:S01]  /*1d90*/  IMAD R230, R18, UR9, R3 ;  /* 0x0000000912e67c24 */ /* 0x000fe2000f8e0203 */
[----:B--2---:R-:W-:Y:S01]  /*1da0*/  ULEA UR5, UR5, UR4, 0x18 ;  /* 0x0000000405057291 */ /* 0x004fe2000f8ec0ff */
[----:B------:R-:W-:Y:S01]  /*1db0*/  IMAD R29, R112, R171, R29 ;  /* 0x000000ab701d7224 */ /* 0x000fe200078e021d */
[C---:B------:R-:W-:Y:S01]  /*1dc0*/  SHF.L.U64.HI R111, R170.reuse, 0x5, R171 ;  /* 0x00000005aa6f7819 */ /* 0x040fe200000102ab */
[----:B---3--:R-:W-:Y:S01]  /*1dd0*/  IMAD.WIDE.U32 R22, R13, UR6, R22 ;  /* 0x000000060d167c25 */ /* 0x008fe2000f8e0016 */
[----:B------:R-:W-:-:S02]  /*1de0*/  SHF.L.U64.HI R114, R170, 0x4, R171 ;  /* 0x00000004aa727819 */ /* 0x000fc400000102ab */
[----:B------:R-:W2:Y:S01]  /*1df0*/  @!P1 LDC.64 R2, c[0x0][0x3b0] ;  /* 0x0000ec00ff029b82 */ /* 0x000ea20000000a00 */
[----:B------:R-:W-:Y:S01]  /*1e00*/  IMAD.WIDE.U32 R28, R18, UR8, R28 ;  /* 0x00000008121c7c25 */ /* 0x000fe2000f8e001c */
[----:B------:R-:W-:Y:S02]  /*1e10*/  SHF.R.U32.HI R118, RZ, 0x1, R116 ;  /* 0x00000001ff767819 */ /* 0x000fe40000011674 */
[----:B------:R-:W-:Y:S01]  /*1e20*/  MOV R108, 0x20 ;  /* 0x00000020006c7802 */ /* 0x000fe20000000f00 */
[----:B------:R-:W-:Y:S01]  /*1e30*/  IMAD.IADD R230, R29, 0x1, R230 ;  /* 0x000000011de67824 */ /* 0x000fe200078e02e6 */
[C---:B----4-:R-:W-:Y:S01]  /*1e40*/  LEA R231, P3, R28.reuse, UR12, 0x1 ;  /* 0x0000000c1ce77c11 */ /* 0x050fe2000f8608ff */
[-C--:B-----5:R-:W-:Y:S01]  /*1e50*/  @!P2 IMAD R12, R27, R10.reuse, RZ ;  /* 0x0000000a1b0ca224 */ /* 0x0a0fe200078e02ff */
[----:B------:R-:W3:Y:S01]  /*1e60*/  @!P1 LDC.64 R14, c[0x0][0x380] ;  /* 0x0000e000ff0e9b82 */ /* 0x000ee20000000a00 */
[----:B------:R-:W-:Y:S01]  /*1e70*/  IMAD R23, R13, UR7, R23 ;  /* 0x000000070d177c24 */ /* 0x000fe2000f8e0217 */
[----:B------:R-:W-:Y:S01]  /*1e80*/  LEA.HI.X R230, R28, UR13, R230, 0x1, P3 ;  /* 0x0000000d1ce67c11 */ /* 0x000fe200098f0ce6 */
[C---:B------:R-:W-:Y:S01]  /*1e90*/  @!P2 IMAD R31, R25.reuse, R11, R12 ;  /* 0x0000000b191fa224 */ /* 0x040fe200078e020c */
[C---:B------:R-:W-:Y:S01]  /*1ea0*/  @!P1 IADD3 R30, P3, PT, R25.reuse, 0x10, RZ ;  /* 0x00000010191e9810 */ /* 0x040fe20007f7e0ff */
[----:B------:R-:W-:Y:S01]  /*1eb0*/  VIADD R16, R112, 0x40 ;  /* 0x0000004070107836 */ /* 0x000fe20000000000 */
[----:B------:R-:W-:Y:S01]  /*1ec0*/  LOP3.LUT R11, R0, 0x1f8, RZ, 0xc0, !PT ;  /* 0x000001f8000b7812 */ /* 0x000fe200078ec0ff */
[----:B------:R-:W-:Y:S01]  /*1ed0*/  @!P2 IMAD.WIDE.U32 R28, R25, R10, R22 ;  /* 0x0000000a191ca225 */ /* 0x000fe200078e0016 */
[----:B------:R-:W4:Y:S01]  /*1ee0*/  @!P0 LDC.64 R12, c[0x0][0x3b0] ;  /* 0x0000ec00ff0c8b82 */ /* 0x000f220000000a00 */
[----:B------:R-:W-:Y:S01]  /*1ef0*/  @!P4 MOV R39, R23 ;  /* 0x000000170027c202 */ /* 0x000fe20000000f00 */
[----:B------:R-:W5:Y:S01]  /*1f00*/  LDCU.64 UR6, c[0x0][0x390] ;  /* 0x00007200ff0677ac */ /* 0x000f620008000a00 */
[----:B------:R-:W-:Y:S01]  /*1f10*/  LOP3.LUT R11, R11, 0x38, R116, 0x78, !PT ;  /* 0x000000380b0b7812 */ /* 0x000fe200078e7874 */
[----:B------:R-:W-:Y:S01]  /*1f20*/  @!P1 IMAD.X R17, RZ, RZ, R27, P3 ;  /* 0x000000ffff119224 */ /* 0x000fe200018e061b */
[----:B------:R-:W-:Y:S01]  /*1f30*/  ISETP.GE.AND P5, PT, R16, R227, PT ;  /* 0x000000e31000720c */ /* 0x000fe20003fa6270 */
[----:B------:R-:W-:Y:S01]  /*1f40*/  @!P2 IMAD.IADD R16, R29, 0x1, R31 ;  /* 0x000000011d10a824 */ /* 0x000fe200078e021f */
[C---:B-1----:R-:W-:Y:S01]  /*1f50*/  @!P2 LEA R34, P3, R28.reuse, R8, 0x1 ;  /* 0x000000081c22a211 */ /* 0x042fe200078608ff */
[----:B--2---:R-:W-:Y:S01]  /*1f60*/  @!P1 IMAD R8, R17, R2, RZ ;  /* 0x0000000211089224 */ /* 0x004fe200078e02ff */
[----:B------:R-:W-:Y:S01]  /*1f70*/  LOP3.LUT R234, R11, 0x1e00, R0, 0xf8, !PT ;  /* 0x00001e000bea7812 */ /* 0x000fe200078ef800 */
[--C-:B------:R-:W-:Y:S01]  /*1f80*/  @!P0 IMAD.MOV.U32 R29, RZ, RZ, R23.reuse ;  /* 0x000000ffff1d8224 */ /* 0x100fe200078e0017 */
[----:B------:R-:W1:Y:S01]  /*1f90*/  @!P6 LDC.64 R10, c[0x0][0x3b0] ;  /* 0x0000ec00ff0aeb82 */ /* 0x000e620000000a00 */
[----:B------:R-:W-:Y:S01]  /*1fa0*/  @!P2 LEA.HI.X R35, R28, R9, R16, 0x1, P3 ;  /* 0x000000091c23a211 */ /* 0x000fe200018f0c10 */
[----:B------:R-:W-:Y:S01]  /*1fb0*/  @!P1 IMAD R3, R30, R3, R8 ;  /* 0x000000031e039224 */ /* 0x000fe200078e0208 */
[----:B------:R-:W-:Y:S01]  /*1fc0*/  LEA R234, R234, UR5, 0x1 ;  /* 0x00000005eaea7c11 */ /* 0x000fe2000f8e08ff */
[----:B------:R-:W-:Y:S01]  /*1fd0*/  @!P1 IMAD.MOV.U32 R8, RZ, RZ, R22 ;  /* 0x000000ffff089224 */ /* 0x000fe200078e0016 */
[----:B------:R-:W-:Y:S01]  /*1fe0*/  @!P0 IADD3 R26, P3, PT, R25, 0x20, RZ ;  /* 0x00000020191a8810 */ /* 0x000fe20007f7e0ff */
[----:B------:R-:W-:-:S02]  /*1ff0*/  @!P1 IMAD.MOV.U32 R9, RZ, RZ, R23 ;  /* 0x000000ffff099224 */ /* 0x000fc400078e0017 */
[----:B------:R-:W-:Y:S01]  /*2000*/  @!PT LDS RZ, [RZ] ;  /* 0x00000000fffff984 */ /* 0x000fe20000000800 */
[----:B------:R-:W-:Y:S01]  /*2010*/  @!PT LDS RZ, [RZ] ;  /* 0x00000000fffff984 */ /* 0x000fe20000000800 */
[----:B------:R-:W-:Y:S01]  /*2020*/  @!PT LDS RZ, [RZ] ;  /* 0x00000000fffff984 */ /* 0x000fe20000000800 */
[----:B------:R-:W-:Y:S01]  /*2030*/  @!P2 LDGSTS.E.BYPASS.LTC128B.128 [R234], desc[UR14][R34.64] ;  /* 0x0000000022eaafae */ /* 0x000fe2000b981a0e */
[----:B------:R-:W-:Y:S02]  /*2040*/  @!P5 IMAD.MOV.U32 R40, RZ, RZ, R22 ;  /* 0x000000ffff28d224 */ /* 0x000fe400078e0016 */
[----:B------:R-:W-:Y:S01]  /*2050*/  @!P1 IMAD.WIDE.U32 R30, R30, R2, R8 ;  /* 0x000000021e1e9225 */ /* 0x000fe200078e0008 */
[----:B------:R2:W-:Y:S01]  /*2060*/  @!P2 LDGSTS.E.BYPASS.LTC128B.128 [R234+0x4000], desc[UR14][R34.64+0x80] ;  /* 0x0400008022eaafae */ /* 0x0005e2000b981a0e */
[----:B------:R-:W5:Y:S01]  /*2070*/  @!P0 LDC.64 R8, c[0x0][0x380] ;  /* 0x0000e000ff088b82 */ /* 0x000f620000000a00 */
[----:B------:R-:W-:Y:S01]  /*2080*/  @!P6 IADD3 R16, P2, PT, R25, 0x30, RZ ;  /* 0x000000301910e810 */ /* 0x000fe20007f5e0ff */
[----:B------:R-:W-:Y:S01]  /*2090*/  @!P0 IMAD.X R17, RZ, RZ, R27, P3 ;  /* 0x000000ffff118224 */ /* 0x000fe200018e061b */
[----:B---3--:R-:W-:Y:S01]  /*20a0*/  @!P1 LEA R32, P3, R30, R14, 0x1 ;  /* 0x0000000e1e209211 */ /* 0x008fe200078608ff */
[----:B------:R-:W-:Y:S01]  /*20b0*/  @!P1 IMAD.IADD R28, R31, 0x1, R3 ;  /* 0x000000011f1c9824 */ /* 0x000fe200078e0203 */
[----:B------:R-:W-:Y:S01]  /*20c0*/  IADD3 R14, PT, PT, R112, 0x60, RZ ;  /* 0x00000060700e7810 */ /* 0x000fe20007ffe0ff */
[----:B----4-:R-:W-:-:S02]  /*20d0*/  @!P0 IMAD R17, R17, R12, RZ ;  /* 0x0000000c11118224 */ /* 0x010fc400078e02ff */
[----:B------:R-:W2:Y:S01]  /*20e0*/  @!P6 LDC.64 R2, c[0x0][0x380] ;  /* 0x0000e000ff02eb82 */ /* 0x000ea20000000a00 */
[----:B------:R-:W-:Y:S01]  /*20f0*/  @!P1 LEA.HI.X R33, R30, R15, R28, 0x1, P3 ;  /* 0x0000000f1e219211 */ /* 0x000fe200018f0c1c */
[----:B------:R-:W-:Y:S01]  /*2100*/  @!P6 IMAD.X R15, RZ, RZ, R27, P2 ;  /* 0x000000ffff0fe224 */ /* 0x000fe200010e061b */
[----:B------:R-:W-:Y:S01]  /*2110*/  ISETP.GE.AND P3, PT, R14, R227, PT ;  /* 0x000000e30e00720c */ /* 0x000fe20003f66270 */
[----:B------:R-:W-:Y:S02]  /*2120*/  @!P0 IMAD.MOV.U32 R28, RZ, RZ, R22 ;  /* 0x000000ffff1c8224 */ /* 0x000fe400078e0016 */
[----:B-1----:R-:W-:Y:S01]  /*2130*/  @!P6 IMAD R15, R15, R10, RZ ;  /* 0x0000000a0f0fe224 */ /* 0x002fe200078e02ff */
[----:B------:R-:W-:Y:S01]  /*2140*/  @!P1 LDGSTS.E.BYPASS.LTC128B.128 [R234+0x800], desc[UR14][R32.64] ;  /* 0x0080000020ea9fae */ /* 0x000fe2000b981a0e */
[----:B------:R-:W-:Y:S02]  /*2150*/  @!P0 IMAD R13, R26, R13, R17 ;  /* 0x0000000d1a0d8224 */ /* 0x000fe400078e0211 */
[----:B------:R-:W-:Y:S01]  /*2160*/  @!P6 IMAD R11, R16, R11, R15 ;  /* 0x0000000b100be224 */ /* 0x000fe200078e020f */
[----:B------:R1:W-:Y:S01]  /*2170*/  @!P1 LDGSTS.E.BYPASS.LTC128B.128 [R234+0x4800], desc[UR14][R32.64+0x80] ;  /* 0x0480008020ea9fae */ /* 0x0003e2000b981a0e */
[----:B------:R-:W-:-:S04]  /*2180*/  @!P0 IMAD.WIDE.U32 R28, R26, R12, R28 ;  /* 0x0000000c1a1c8225 */ /* 0x000fc800078e001c */
[----:B------:R-:W-:Y:S01]  /*2190*/  @!P6 IMAD.MOV.U32 R14, RZ, RZ, R22 ;  /* 0x000000ffff0ee224 */ /* 0x000fe200078e0016 */
[----:B-----5:R-:W-:Y:S01]  /*21a0*/  @!P0 LEA R36, P1, R28, R8, 0x1 ;  /* 0x000000081c248211 */ /* 0x020fe200078208ff */
[----:B------:R-:W-:Y:S02]  /*21b0*/  @!P6 IMAD.MOV.U32 R15, RZ, RZ, R23 ;  /* 0x000000ffff0fe224 */ /* 0x000fe400078e0017 */
[----:B------:R-:W-:Y:S02]  /*21c0*/  @!P0 IMAD.IADD R13, R29, 0x1, R13 ;  /* 0x000000011d0d8824 */ /* 0x000fe400078e020d */
[----:B------:R-:W-:Y:S02]  /*21d0*/  @!P6 IMAD.WIDE.U32 R14, R16, R10, R14 ;  /* 0x0000000a100ee225 */ /* 0x000fe400078e000e */
[----:B------:R-:W3:Y:S01]  /*21e0*/  @!P5 LDC.64 R16, c[0x0][0x3b0] ;  /* 0x0000ec00ff10db82 */ /* 0x000ee20000000a00 */
[----:B------:R-:W-:Y:S01]  /*21f0*/  @!P0 LEA.HI.X R37, R28, R9, R13, 0x1, P1 ;  /* 0x000000091c258211 */ /* 0x000fe200008f0c0d */
[----:B------:R-:W-:Y:S01]  /*2200*/  VIADD R12, R112, 0x70 ;  /* 0x00000070700c7836 */ /* 0x000fe20000000000 */
[----:B------:R-:W-:Y:S01]  /*2210*/  @!P6 IADD3 R10, PT, PT, R15, R11, RZ ;  /* 0x0000000b0f0ae210 */ /* 0x000fe20007ffe0ff */
[----:B------:R-:W-:Y:S01]  /*2220*/  @!P5 IMAD.MOV.U32 R41, RZ, RZ, R23 ;  /* 0x000000ffff29d224 */ /* 0x000fe200078e0017 */
[----:B--2---:R-:W-:Y:S01]  /*2230*/  @!P6 LEA R34, P1, R14, R2, 0x1 ;  /* 0x000000020e22e211 */ /* 0x004fe200078208ff */
[----:B------:R-:W-:Y:S01]  /*2240*/  @!P0 LDGSTS.E.BYPASS.LTC128B.128 [R234+0x1000], desc[UR14][R36.64] ;  /* 0x0100000024ea8fae */ /* 0x000fe2000b981a0e */
[----:B------:R-:W-:Y:S01]  /*2250*/  ISETP.GE.AND P2, PT, R12, R227, PT ;  /* 0x000000e30c00720c */ /* 0x000fe20003f46270 */
[----:B------:R-:W2:Y:S01]  /*2260*/  @!P4 LDC.64 R8, c[0x0][0x3b0] ;  /* 0x0000ec00ff08cb82 */ /* 0x000ea20000000a00 */
[----:B------:R-:W-:Y:S01]  /*2270*/  @!P6 LEA.HI.X R35, R14, R3, R10, 0x1, P1 ;  /* 0x000000030e23e211 */ /* 0x000fe200008f0c0a */
[----:B------:R4:W-:Y:S01]  /*2280*/  @!P0 LDGSTS.E.BYPASS.LTC128B.128 [R234+0x5000], desc[UR14][R36.64+0x80] ;  /* 0x0500008024ea8fae */ /* 0x0009e2000b981a0e */
[C---:B------:R-:W-:Y:S01]  /*2290*/  @!P5 IADD3 R30, P1, PT, R25.reuse, 0x40, RZ ;  /* 0x00000040191ed810 */ /* 0x040fe20007f3e0ff */
[----:B------:R-:W-:Y:S01]  /*22a0*/  @!P4 IMAD.MOV.U32 R38, RZ, RZ, R22 ;  /* 0x000000ffff26c224 */ /* 0x000fe200078e0016 */
[C---:B------:R-:W-:Y:S01]  /*22b0*/  @!P4 IADD3 R28, P0, PT, R25.reuse, 0x50, RZ ;  /* 0x00000050191cc810 */ /* 0x040fe20007f1e0ff */
[----:B------:R-:W-:Y:S01]  /*22c0*/  @!P6 LDGSTS.E.BYPASS.LTC128B.128 [R234+0x1800], desc[UR14][R34.64] ;  /* 0x0180000022eaefae */ /* 0x000fe2000b981a0e */
[C---:B------:R-:W-:Y:S01]  /*22d0*/  IMAD.SHL.U32 R113, R170.reuse, 0x20, RZ ;  /* 0x00000020aa717824 */ /* 0x040fe200078e00ff */
[----:B------:R-:W5:Y:S01]  /*22e0*/  @!P5 LDC.64 R2, c[0x0][0x380] ;  /* 0x0000e000ff02db82 */ /* 0x000f620000000a00 */
[--C-:B-1----:R-:W-:Y:S01]  /*22f0*/  @!P5 IMAD.X R33, RZ, RZ, R27.reuse, P1 ;  /* 0x000000ffff21d224 */ /* 0x102fe200008e061b */
[C---:B------:R-:W-:Y:S01]  /*2300*/  @!P3 IADD3 R26, P1, PT, R25.reuse, 0x60, RZ ;  /* 0x00000060191ab810 */ /* 0x040fe20007f3e0ff */
[----:B------:R-:W-:Y:S01]  /*2310*/  @!P4 IMAD.X R31, RZ, RZ, R27, P0 ;  /* 0x000000ffff1fc224 */ /* 0x000fe200000e061b */
[----:B------:R-:W-:Y:S01]  /*2320*/  @!P2 IADD3 R25, P0, PT, R25, 0x70, RZ ;  /* 0x000000701919a810 */ /* 0x000fe20007f1e0ff */
[----:B------:R-:W-:Y:S01]  /*2330*/  @!P6 LDGSTS.E.BYPASS.LTC128B.128 [R234+0x5800], desc[UR14][R34.64+0x80] ;  /* 0x0580008022eaefae */ /* 0x000fe2000b981a0e */
[----:B------:R-:W-:-:S02]  /*2340*/  IMAD.SHL.U32 R115, R170, 0x10, RZ ;  /* 0x00000010aa737824 */ /* 0x000fc400078e00ff */
[----:B------:R-:W1:Y:S01]  /*2350*/  @!P4 LDC.64 R14, c[0x0][0x380] ;  /* 0x0000e000ff0ecb82 */ /* 0x000e620000000a00 */
[----:B---3--:R-:W-:Y:S02]  /*2360*/  @!P5 IMAD R33, R33, R16, RZ ;  /* 0x000000102121d224 */ /* 0x008fe400078e02ff */
[----:B------:R-:W-:Y:S01]  /*2370*/  @!P3 IMAD.X R29, RZ, RZ, R27, P1 ;  /* 0x000000ffff1db224 */ /* 0x000fe200008e061b */
[----:B------:R-:W-:Y:S01]  /*2380*/  IADD3 R24, P1, PT, R21, R24, RZ ;  /* 0x0000001815187210 */ /* 0x000fe20007f3e0ff */
[C---:B------:R-:W-:Y:S02]  /*2390*/  @!P5 IMAD R17, R30.reuse, R17, R33 ;  /* 0x000000111e11d224 */ /* 0x040fe400078e0221 */
[----:B------:R-:W-:Y:S01]  /*23a0*/  @!P5 IMAD.WIDE.U32 R32, R30, R16, R40 ;  /* 0x000000101e20d225 */ /* 0x000fe200078e0028 */
[----:B------:R-:W3:Y:S03]  /*23b0*/  @!P2 LDC.64 R10, c[0x0][0x3b0] ;  /* 0x0000ec00ff0aab82 */ /* 0x000ee60000000a00 */
[----:B------:R-:W-:-:S02]  /*23c0*/  @!P2 IMAD.X R27, RZ, RZ, R27, P0 ;  /* 0x000000ffff1ba224 */ /* 0x000fc400000e061b */
[----:B------:R-:W-:Y:S02]  /*23d0*/  @!P5 IMAD.IADD R16, R33, 0x1, R17 ;  /* 0x000000012110d824 */ /* 0x000fe400078e0211 */
[----:B--2---:R-:W-:Y:S01]  /*23e0*/  @!P4 IMAD R31, R31, R8, RZ ;  /* 0x000000081f1fc224 */ /* 0x004fe200078e02ff */
[----:B------:R-:W2:Y:S01]  /*23f0*/  @!P3 LDC.64 R12, c[0x0][0x3b0] ;  /* 0x0000ec00ff0cbb82 */ /* 0x000ea20000000a00 */
[----:B-----5:R-:W-:Y:S01]  /*2400*/  @!P5 LEA R40, P0, R32, R2, 0x1 ;  /* 0x000000022028d211 */ /* 0x020fe200078008ff */
[----:B------:R-:W-:-:S03]  /*2410*/  @!P4 IMAD.WIDE.U32 R38, R28, R8, R38 ;  /* 0x000000081c26c225 */ /* 0x000fc600078e0026 */
[----:B------:R-:W-:Y:S01]  /*2420*/  @!P5 LEA.HI.X R41, R32, R3, R16, 0x1, P0 ;  /* 0x000000032029d211 */ /* 0x000fe200000f0c10 */
[----:B------:R-:W-:Y:S02]  /*2430*/  @!P4 IMAD R31, R28, R9, R31 ;  /* 0x000000091c1fc224 */ /* 0x000fe400078e021f */
[----:B------:R-:W5:Y:S01]  /*2440*/  @!P2 LDC.64 R2, c[0x0][0x380] ;  /* 0x0000e000ff02ab82 */ /* 0x000f620000000a00 */
[C---:B-1----:R-:W-:Y:S01]  /*2450*/  @!P4 LEA R16, P0, R38.reuse, R14, 0x1 ;  /* 0x0000000e2610c211 */ /* 0x042fe200078008ff */
[----:B------:R-:W-:Y:S01]  /*2460*/  @!P4 IMAD.IADD R31, R39, 0x1, R31 ;  /* 0x00000001271fc824 */ /* 0x000fe200078e021f */
[----:B------:R-:W-:Y:S01]  /*2470*/  @!P5 LDGSTS.E.BYPASS.LTC128B.128 [R234+0x2000], desc[UR14][R40.64] ;  /* 0x0200000028eadfae */ /* 0x000fe2000b981a0e */
[----:B------:R-:W-:Y:S02]  /*2480*/  VIADD R14, R5, 0xffffffff ;  /* 0xffffffff050e7836 */ /* 0x000fe40000000000 */
[----:B----4-:R-:W-:Y:S01]  /*2490*/  @!P3 IMAD.MOV.U32 R36, RZ, RZ, R22 ;  /* 0x000000ffff24b224 */ /* 0x010fe200078e0016 */
[----:B------:R-:W-:Y:S01]  /*24a0*/  @!P4 LEA.HI.X R17, R38, R15, R31, 0x1, P0 ;  /* 0x0000000f2611c211 */ /* 0x000fe200000f0c1f */
[----:B------:R-:W1:Y:S01]  /*24b0*/  @!P3 LDC.64 R8, c[0x0][0x380] ;  /* 0x0000e000ff08bb82 */ /* 0x000e620000000a00 */
[----:B------:R-:W-:Y:S01]  /*24c0*/  IMAD R15, R14, -0x20, R110 ;  /* 0xffffffe00e0f7824 */ /* 0x000fe200078e026e */
[----:B------:R-:W-:Y:S01]  /*24d0*/  @!P5 LDGSTS.E.BYPASS.LTC128B.128 [R234+0x6000], desc[UR14][R40.64+0x80] ;  /* 0x0600008028eadfae */ /* 0x000fe2000b981a0e */
[----:B---3--:R-:W-:-:S02]  /*24e0*/  @!P2 IMAD R28, R27, R10, RZ ;  /* 0x0000000a1b1ca224 */ /* 0x008fc400078e02ff */
[--C-:B------:R-:W-:Y:S01]  /*24f0*/  @!P3 IMAD.MOV.U32 R37, RZ, RZ, R23.reuse ;  /* 0x000000ffff25b224 */ /* 0x100fe200078e0017 */
[----:B------:R-:W-:Y:S01]  /*2500*/  ISETP.GE.AND P5, PT, R112, R15, PT ;  /* 0x0000000f7000720c */ /* 0x000fe20003fa6270 */
[----:B------:R-:W-:Y:S01]  /*2510*/  @!P2 IMAD R11, R25, R11, R28 ;  /* 0x0000000b190ba224 */ /* 0x000fe200078e021c */
[----:B------:R-:W-:Y:S01]  /*2520*/  ISETP.GE.AND P0, PT, R4, R15, PT ;  /* 0x0000000f0400720c */ /* 0x000fe20003f06270 */
[----:B--2---:R-:W-:Y:S01]  /*2530*/  @!P3 IMAD R29, R29, R12, RZ ;  /* 0x0000000c1d1db224 */ /* 0x004fe200078e02ff */
[----:B------:R-:W-:Y:S01]  /*2540*/  @!P4 LDGSTS.E.BYPASS.LTC128B.128 [R234+0x2800], desc[UR14][R16.64] ;  /* 0x0280000010eacfae */ /* 0x000fe2000b981a0e */
[----:B------:R-:W-:-:S03]  /*2550*/  @!P2 IMAD.WIDE.U32 R22, R25, R10, R22 ;  /* 0x0000000a1916a225 */ /* 0x000fc600078e0016 */
[----:B------:R-:W-:Y:S01]  /*2560*/  @!P4 LDGSTS.E.BYPASS.LTC128B.128 [R234+0x6800], desc[UR14][R16.64+0x80] ;  /* 0x0680008010eacfae */ /* 0x000fe2000b981a0e */
[C---:B------:R-:W-:Y:S01]  /*2570*/  @!P3 IMAD R13, R26.reuse, R13, R29 ;  /* 0x0000000d1a0db224 */ /* 0x040fe200078e021d */
[----:B------:R-:W-:Y:S01]  /*2580*/  ISETP.NE.AND P4, PT, R5, 0x1, PT ;  /* 0x000000010500780c */ /* 0x000fe20003f85270 */
[----:B------:R-:W-:-:S04]  /*2590*/  @!P3 IMAD.WIDE.U32 R36, R26, R12, R36 ;  /* 0x0000000c1a24b225 */ /* 0x000fc800078e0024 */
[----:B------:R-:W-:Y:S01]  /*25a0*/  IMAD.X R25, RZ, RZ, R20, P1 ;  /* 0x000000ffff197224 */ /* 0x000fe200008e0614 */
[----:B-----5:R-:W-:Y:S01]  /*25b0*/  @!P2 LEA R2, P1, R22, R2, 0x1 ;  /* 0x000000021602a211 */ /* 0x020fe200078208ff */
[----:B------:R-:W-:Y:S01]  /*25c0*/  @!P2 IMAD.IADD R11, R23, 0x1, R11 ;  /* 0x00000001170ba824 */ /* 0x000fe200078e020b */
[----:B------:R-:W-:Y:S01]  /*25d0*/  @!P3 IADD3 R13, PT, PT, R37, R13, RZ ;  /* 0x0000000d250db210 */ /* 0x000fe20007ffe0ff */
[----:B------:R-:W-:Y:S01]  /*25e0*/  IMAD R10, R111, R14, RZ ;  /* 0x0000000e6f0a7224 */ /* 0x000fe200078e02ff */
[----:B-1----:R-:W-:Y:S01]  /*25f0*/  @!P3 LEA R8, P6, R36, R8, 0x1 ;  /* 0x000000082408b211 */ /* 0x002fe200078c08ff */
[----:B------:R-:W-:Y:S01]  /*2600*/  IMAD.WIDE.U32 R20, R113, R14, RZ ;  /* 0x0000000e71147225 */ /* 0x000fe200078e00ff */
[----:B------:R-:W-:Y:S02]  /*2610*/  @!P2 LEA.HI.X R3, R22, R3, R11, 0x1, P1 ;  /* 0x000000031603a211 */ /* 0x000fe400008f0c0b */
[----:B------:R-:W-:Y:S01]  /*2620*/  @!P3 LEA.HI.X R9, R36, R9, R13, 0x1, P6 ;  /* 0x000000092409b211 */ /* 0x000fe200030f0c0d */
[----:B------:R-:W-:Y:S01]  /*2630*/  IMAD.IADD R11, R21, 0x1, R10 ;  /* 0x00000001150b7824 */ /* 0x000fe200078e020a */
[----:B------:R-:W-:Y:S01]  /*2640*/  @!P5 LEA R12, P6, R20, R231, 0x1 ;  /* 0x000000e7140cd211 */ /* 0x000fe200078c08ff */
[----:B------:R-:W-:Y:S01]  /*2650*/  IMAD.WIDE.U32 R24, R112, R6, R24 ;  /* 0x0000000670187225 */ /* 0x000fe200078e0018 */
[----:B------:R-:W-:Y:S01]  /*2660*/  @!P0 IADD3 R10, P1, PT, R115, R20, RZ ;  /* 0x00000014730a8210 */ /* 0x000fe20007f3e0ff */
[----:B------:R-:W-:Y:S01]  /*2670*/  @!P3 LDGSTS.E.BYPASS.LTC128B.128 [R234+0x3000], desc[UR14][R8.64] ;  /* 0x0300000008eabfae */ /* 0x000fe2000b981a0e */
[----:B------:R-:W-:Y:S01]  /*2680*/  @!P5 LEA.HI.X R13, R20, R230, R11, 0x1, P6 ;  /* 0x000000e6140dd211 */ /* 0x000fe200030f0c0b */
[----:B------:R-:W-:Y:S01]  /*2690*/  IMAD R21, R112, R7, R25 ;  /* 0x0000000770157224 */ /* 0x000fe200078e0219 */
[----:B------:R-:W-:Y:S01]  /*26a0*/  ISETP.GE.AND P6, PT, R4, R15, PT ;  /* 0x0000000f0400720c */ /* 0x000fe20003fc6270 */
[----:B------:R-:W-:Y:S01]  /*26b0*/  @!P0 IMAD.X R11, R114, 0x1, R11, P1 ;  /* 0x00000001720b8824 */ /* 0x000fe200008e060b */
[----:B------:R-:W-:Y:S01]  /*26c0*/  @!P0 LEA R22, P1, R10, R231, 0x1 ;  /* 0x000000e70a168211 */ /* 0x000fe200078208ff */
[----:B------:R1:W-:Y:S01]  /*26d0*/  @!P3 LDGSTS.E.BYPASS.LTC128B.128 [R234+0x7000], desc[UR14][R8.64+0x80] ;  /* 0x0700008008eabfae */ /* 0x0003e2000b981a0e */
[----:B------:R-:W-:-:S02]  /*26e0*/  IMAD R19, R19, UR10, RZ ;  /* 0x0000000a13137c24 */ /* 0x000fc4000f8e02ff */
[----:B------:R-:W-:Y:S01]  /*26f0*/  @!P0 LEA.HI.X R23, R10, R230, R11, 0x1, P1 ;  /* 0x000000e60a178211 */ /* 0x000fe200008f0c0b */
[----:B------:R-:W-:Y:S01]  /*2700*/  @!P2 LDGSTS.E.BYPASS.LTC128B.128 [R234+0x3800], desc[UR14][R2.64] ;  /* 0x0380000002eaafae */ /* 0x000fe2000b981a0e */
[----:B------:R-:W-:Y:S01]  /*2710*/  IMAD.MOV.U32 R20, RZ, RZ, R24 ;  /* 0x000000ffff147224 */ /* 0x000fe200078e0018 */
[----:B------:R-:W-:Y:S01]  /*2720*/  SHF.L.U64.HI R11, R6, 0x5, R7 ;  /* 0x00000005060b7819 */ /* 0x000fe20000010207 */
[C---:B------:R-:W-:Y:S01]  /*2730*/  IMAD R19, R18.reuse, UR11, R19 ;  /* 0x0000000b12137c24 */ /* 0x040fe2000f8e0213 */
[----:B------:R2:W-:Y:S01]  /*2740*/  @!P2 LDGSTS.E.BYPASS.LTC128B.128 [R234+0x7800], desc[UR14][R2.64+0x80] ;  /* 0x0780008002eaafae */ /* 0x0005e2000b981a0e */
[----:B------:R-:W-:-:S03]  /*2750*/  IMAD.WIDE.U32 R20, R18, UR10, R20 ;  /* 0x0000000a12147c25 */ /* 0x000fc6000f8e0014 */
[----:B------:R-:W-:Y:S01]  /*2760*/  @!P5 LDGSTS.E.BYPASS.LTC128B.128 [R234+0x8000], desc[UR14][R12.64] ;  /* 0x080000000ceadfae */ /* 0x000fe2000b981a0e */
[----:B------:R-:W-:Y:S01]  /*2770*/  IMAD.SHL.U32 R15, R6, 0x20, RZ ;  /* 0x00000020060f7824 */ /* 0x000fe200078e00ff */
[----:B------:R-:W-:Y:S01]  /*2780*/  IADD3 R19, PT, PT, R21, R19, RZ ;  /* 0x0000001315137210 */ /* 0x000fe20007ffe0ff */
[----:B------:R-:W-:Y:S01]  /*2790*/  IMAD.SHL.U32 R225, R116, 0x40, RZ ;  /* 0x0000004074e17824 */ /* 0x000fe200078e00ff */
[----:B------:R3:W-:Y:S01]  /*27a0*/  @!P5 LDGSTS.E.BYPASS.LTC128B.128 [R234+0x9000], desc[UR14][R12.64+0x80] ;  /* 0x090000800ceadfae */ /* 0x0007e2000b981a0e */
[-C--:B------:R-:W-:Y:S01]  /*27b0*/  IMAD R11, R11, R14.reuse, RZ ;  /* 0x0000000e0b0b7224 */ /* 0x080fe200078e02ff */
[C---:B------:R-:W-:Y:S01]  /*27c0*/  LEA R229, P1, R20.reuse, UR6, 0x1 ;  /* 0x0000000614e57c11 */ /* 0x040fe2000f8208ff */
[----:B------:R-:W-:Y:S01]  /*27d0*/  IMAD.WIDE.U32 R14, R15, R14, RZ ;  /* 0x0000000e0f0e7225 */ /* 0x000fe200078e00ff */
[----:B------:R-:W-:Y:S01]  /*27e0*/  @!P0 LDGSTS.E.BYPASS.LTC128B.128 [R234+0x8800], desc[UR14][R22.64] ;  /* 0x0880000016ea8fae */ /* 0x000fe2000b981a0e */
[----:B------:R-:W-:Y:S01]  /*27f0*/  LOP3.LUT R4, R225, 0x200, RZ, 0xc0, !PT ;  /* 0x00000200e1047812 */ /* 0x000fe200078ec0ff */
[----:B------:R-:W4:Y:S01]  /*2800*/  LDCU UR6, c[0x0][0x50c] ;  /* 0x0000a180ff0677ac */ /* 0x000f220008000800 */
[----:B------:R-:W-:Y:S01]  /*2810*/  LEA.HI.X R228, R20, UR7, R19, 0x1, P1 ;  /* 0x0000000714e47c11 */ /* 0x000fe200088f0c13 */
[----:B------:R-:W-:Y:S01]  /*2820*/  @!P0 LDGSTS.E.BYPASS.LTC128B.128 [R234+0x9800], desc[UR14][R22.64+0x80] ;  /* 0x0980008016ea8fae */ /* 0x000fe2000b981a0e */
[----:B------:R-:W-:Y:S01]  /*2830*/  IMAD.SHL.U32 R226, R116, 0x20, RZ ;  /* 0x0000002074e27824 */ /* 0x000fe200078e00ff */
[----:B------:R-:W-:-:S02]  /*2840*/  @!P5 LEA R10, P1, R14, R229, 0x1 ;  /* 0x000000e50e0ad211 */ /* 0x000fc400078208ff */
[----:B------:R-:W0:Y:S01]  /*2850*/  LDGDEPBAR ;  /* 0x00000000000079af */ /* 0x000e220000000000 */
[----:B-1----:R-:W-:Y:S02]  /*2860*/  LOP3.LUT R9, R225, 0x1c0, RZ, 0xc0, !PT ;  /* 0x000001c0e1097812 */ /* 0x002fe400078ec0ff */
[----:B------:R-:W-:Y:S02]  /*2870*/  LOP3.LUT R226, R226, 0x7c00, RZ, 0xc0, !PT ;  /* 0x00007c00e2e27812 */ /* 0x000fe400078ec0ff */
[----:B------:R-:W-:Y:S01]  /*2880*/  LOP3.LUT R9, R9, 0x38, R0, 0xf8, !PT ;  /* 0x0000003809097812 */ /* 0x000fe200078ef800 */
[----:B--2---:R-:W-:Y:S01]  /*2890*/  IMAD.IADD R3, R15, 0x1, R11 ;  /* 0x000000010f037824 */ /* 0x004fe200078e020b */
[----:B------:R-:W-:Y:S02]  /*28a0*/  @!P6 LEA R2, P0, R6, R14, 0x4 ;  /* 0x0000000e0602e211 */ /* 0x000fe400078020ff */
[----:B------:R-:W-:Y:S02]  /*28b0*/  LOP3.LUT R109, R9, 0x8, R118, 0x78, !PT ;  /* 0x00000008096d7812 */ /* 0x000fe400078e7876 */
[----:B------:R-:W-:-:S02]  /*28c0*/  @!P5 LEA.HI.X R11, R14, R228, R3, 0x1, P1 ;  /* 0x000000e40e0bd211 */ /* 0x000fc400008f0c03 */
[----:B------:R-:W-:Y:S02]  /*28d0*/  @!P6 LEA.HI.X R3, R6, R3, R7, 0x4, P0 ;  /* 0x000000030603e211 */ /* 0x000fe400000f2407 */
[----:B------:R-:W-:Y:S02]  /*28e0*/  @!P6 LEA R8, P0, R2, R229, 0x1 ;  /* 0x000000e50208e211 */ /* 0x000fe400078008ff */
[----:B------:R-:W-:Y:S02]  /*28f0*/  LOP3.LUT R225, R225, 0x400, RZ, 0xc0, !PT ;  /* 0x00000400e1e17812 */ /* 0x000fe400078ec0ff */
[----:B------:R-:W-:Y:S02]  /*2900*/  LOP3.LUT R0, R9, 0x8, R116, 0x78, !PT ;  /* 0x0000000809007812 */ /* 0x000fe400078e7874 */
[----:B------:R-:W-:Y:S01]  /*2910*/  IADD3 R226, PT, PT, R109, R4, R226 ;  /* 0x000000046de27210 */ /* 0x000fe20007ffe0e2 */
[----:B------:R-:W-:-:S04]  /*2920*/  DEPBAR.LE SB0, 0x0 ;  /* 0x000080000000791a */ /* 0x000fc80000000000 */
[----:B------:R-:W-:Y:S01]  /*2930*/  BAR.SYNC.DEFER_BLOCKING 0x0 ;  /* 0x0000000000007b1d */ /* 0x000fe20000010000 */
[----:B------:R-:W-:Y:S01]  /*2940*/  @!P6 LEA.HI.X R9, R2, R228, R3, 0x1, P0 ;  /* 0x000000e40209e211 */ /* 0x000fe200000f0c03 */
[----:B------:R-:W-:Y:S01]  /*2950*/  IMAD R225, R0, 0x2, R225 ;  /* 0x0000000200e17824 */ /* 0x000fe200078e02e1 */
[----:B------:R-:W-:Y:S01]  /*2960*/  LEA R226, R226, UR5, 0x1 ;  /* 0x00000005e2e27c11 */ /* 0x000fe2000f8e08ff */
[----:B------:R-:W-:Y:S01]  /*2970*/  IMAD.MOV.U32 R3, RZ, RZ, 0x10 ;  /* 0x00000010ff037424 */ /* 0x000fe200078e00ff */
[----:B------:R-:W-:Y:S01]  /*2980*/  LOP3.LUT R118, R118, 0x1f0, RZ, 0xc0, !PT ;  /* 0x000001f076767812 */ /* 0x000fe200078ec0ff */
[----:B------:R-:W-:-:S03]  /*2990*/  VIADD R4, R225, UR5 ;  /* 0x00000005e1047c36 */ /* 0x000fc60008000000 */
[----:B------:R-:W-:Y:S01]  /*29a0*/  IADD3 R119, PT, PT, R118, 0x1, R119 ;  /* 0x0000000176777810 */ /* 0x000fe20007ffe077 */
[----:B------:R-:W-:Y:S01]  /*29b0*/  @!PT LDS RZ, [RZ] ;  /* 0x00000000fffff984 */ /* 0x000fe20000000800 */
[----:B------:R-:W-:Y:S01]  /*29c0*/  @!PT LDS RZ, [RZ] ;  /* 0x00000000fffff984 */ /* 0x000fe20000000800 */
[----:B------:R-:W-:Y:S01]  /*29d0*/  @!PT LDS RZ, [RZ] ;  /* 0x00000000fffff984 */ /* 0x000fe20000000800 */
[----:B------:R-:W-:Y:S04]  /*29e0*/  @!P5 LDGSTS.E.BYPASS.LTC128B.128 [R234+0xa000], desc[UR14][R10.64] ;  /* 0x0a0000000aeadfae */ /* 0x000fe8000b981a0e */
[----:B------:R-:W-:Y:S04]  /*29f0*/  @!P5 LDGSTS.E.BYPASS.LTC128B.128 [R234+0xb000], desc[UR14][R10.64+0x80] ;  /* 0x0b0000800aeadfae */ /* 0x000fe8000b981a0e */
[----:B------:R-:W-:Y:S04]  /*2a00*/  @P5 STS.128 [R234+0xa000], RZ ;  /* 0x00a000ffea005388 */ /* 0x000fe80000000c00 */
[----:B------:R-:W-:Y:S01]  /*2a10*/  @P5 STS.128 [R234+0xb000], RZ ;  /* 0x00b000ffea005388 */ /* 0x000fe20000000c00 */
[----:B------:R-:W-:-:S03]  /*2a20*/  LOP3.LUT P5, RZ, R116, 0x2, RZ, 0xc0, !PT ;  /* 0x0000000274ff7812 */ /* 0x000fc600078ac0ff */
[----:B------:R-:W-:Y:S01]  /*2a30*/  @P6 STS.128 [R234+0xa800], RZ ;  /* 0x00a800ffea006388 */ /* 0x000fe20000000c00 */
[----:B------:R-:W-:-:S03]  /*2a40*/  SEL R3, R3, 0xfffffff0, !P5 ;  /* 0xfffffff003037807 */ /* 0x000fc60006800000 */
[----:B------:R-:W-:Y:S02]  /*2a50*/  @P6 STS.128 [R234+0xb800], RZ ;  /* 0x00b800ffea006388 */ /* 0x000fe40000000c00 */
[C---:B------:R-:W-:Y:S02]  /*2a60*/  IMAD R224, R3.reuse, 0x2, R226 ;  /* 0x0000000203e07824 */ /* 0x040fe400078e02e2 */
[----:B------:R-:W-:Y:S01]  /*2a70*/  @!PT LDS RZ, [RZ] ;  /* 0x00000000fffff984 */ /* 0x000fe20000000800 */
[----:B------:R-:W-:Y:S01]  /*2a80*/  @!PT LDS RZ, [RZ] ;  /* 0x00000000fffff984 */ /* 0x000fe20000000800 */
[----:B------:R-:W-:Y:S01]  /*2a90*/  @!PT LDS RZ, [RZ] ;  /* 0x00000000fffff984 */ /* 0x000fe20000000800 */
[----:B------:R-:W-:Y:S01]  /*2aa0*/  @!P6 LDGSTS.E.BYPASS.LTC128B.128 [R234+0xa800], desc[UR14][R8.64] ;  /* 0x0a80000008eaefae */ /* 0x000fe2000b981a0e */
[----:B------:R-:W-:-:S03]  /*2ab0*/  IMAD R221, R3, 0x2, R4 ;  /* 0x0000000203dd7824 */ /* 0x000fc600078e0204 */
[----:B------:R1:W-:Y:S01]  /*2ac0*/  @!P6 LDGSTS.E.BYPASS.LTC128B.128 [R234+0xb800], desc[UR14][R8.64+0x80] ;  /* 0x0b80008008eaefae */ /* 0x0003e2000b981a0e */
[----:B------:R-:W-:-:S03]  /*2ad0*/  LOP3.LUT P6, RZ, R116, 0x4, RZ, 0xc0, !PT ;  /* 0x0000000474ff7812 */ /* 0x000fc600078cc0ff */
[----:B---3--:R-:W-:Y:S04]  /*2ae0*/  LDSM.16.M88.4 R12, [R226] ;  /* 0x00000000e20c783b */ /* 0x008fe80000000200 */
[----:B------:R-:W2:Y:S04]  /*2af0*/  LDSM.16.M88.4 R88, [R225+UR5+0x8000] ;  /* 0x00800005e158783b */ /* 0x000ea80008000200 */
[----:B------:R-:W-:Y:S04]  /*2b00*/  LDSM.16.M88.4 R76, [R224] ;  /* 0x00000000e04c783b */ /* 0x000fe80000000200 */
[----:B------:R-:W-:Y:S04]  /*2b10*/  LDSM.16.M88.4 R40, [R221+0x8000] ;  /* 0x00800000dd28783b */ /* 0x000fe80000000200 */
[----:B------:R-:W3:Y:S04]  /*2b20*/  LDSM.16.M88.4 R28, [R226+0x2000] ;  /* 0x00200000e21c783b */ /* 0x000ee80000000200 */
[----:B------:R-:W-:Y:S01]  /*2b30*/  LDSM.16.M88.4 R24, [R225+UR5+0x8800] ;  /* 0x00880005e118783b */ /* 0x000fe20008000200 */
[----:B-1----:R-:W-:-:S03]  /*2b40*/  SEL R9, R108, 0xffffffe0, !P6 ;  /* 0xffffffe06c097807 */ /* 0x002fc60007000000 */
[----:B------:R-:W-:Y:S02]  /*2b50*/  LDSM.16.M88.4 R80, [R224+0x2000] ;  /* 0x00200000e050783b */ /* 0x000fe40000000200 */
[C---:B------:R-:W-:Y:S02]  /*2b60*/  IMAD R2, R9.reuse, 0x2, R226 ;  /* 0x0000000209027824 */ /* 0x040fe400078e02e2 */
[----:B------:R-:W-:Y:S01]  /*2b70*/  LDSM.16.M88.4 R16, [R221+0x8800] ;  /* 0x00880000dd10783b */ /* 0x000fe20000000200 */
[----:B------:R-:W-:Y:S02]  /*2b80*/  IMAD R0, R9, 0x2, R4 ;  /* 0x0000000209007824 */ /* 0x000fe400078e0204 */
[C---:B------:R-:W-:Y:S01]  /*2b90*/  IMAD R223, R3.reuse, 0x2, R2 ;  /* 0x0000000203df7824 */ /* 0x040fe200078e0202 */
[----:B------:R-:W-:Y:S01]  /*2ba0*/  LDSM.16.M88.4 R8, [R2] ;  /* 0x000000000208783b */ /* 0x000fe20000000200 */
[----:B------:R-:W-:-:S03]  /*2bb0*/  IMAD R220, R3, 0x2, R0 ;  /* 0x0000000203dc7824 */ /* 0x000fc600078e0200 */
[----:B------:R-:W1:Y:S04]  /*2bc0*/  LDSM.16.M88.4 R104, [R0+0x8000] ;  /* 0x008000000068783b */ /* 0x000e680000000200 */
[----:B------:R-:W-:Y:S01]  /*2bd0*/  LDSM.16.M88.4 R100, [R220+0x8000] ;  /* 0x00800000dc64783b */ /* 0x000fe20000000200 */
[-C--:B--2---:R-:W-:Y:S03]  /*2be0*/  HMMA.16816.F32 R20, R12, R88.reuse, RZ ;  /* 0x000000580c14723c */ /* 0x084fe600000018ff */
[----:B------:R-:W2:Y:S04]  /*2bf0*/  LDSM.16.M88.4 R72, [R223] ;  /* 0x00000000df48783b */ /* 0x000ea80000000200 */
[----:B------:R-:W-:Y:S04]  /*2c00*/  LDSM.16.M88.4 R44, [R225+UR5+0x9000] ;  /* 0x00900005e12c783b */ /* 0x000fe80008000200 */
[----:B------:R-:W5:Y:S01]  /*2c10*/  LDSM.16.M88.4 R52, [R226+0x4000] ;  /* 0x00400000e234783b */ /* 0x000f620000000200 */
[----:B---3--:R-:W-:Y:S03]  /*2c20*/  HMMA.16816.F32 R36, R28, R88, RZ ;  /* 0x000000581c24723c */ /* 0x008fe600000018ff */
[----:B------:R-:W3:Y:S04]  /*2c30*/  LDSM.16.M88.4 R96, [R2+0x2000] ;  /* 0x002000000260783b */ /* 0x000ee80000000200 */
[----:B------:R-:W4:Y:S01]  /*2c40*/  LDSM.16.M88.4 R92, [R0+0x8800] ;  /* 0x00880000005c783b */ /* 0x000f220000000200 */
[----:B------:R-:W-:Y:S03]  /*2c50*/  HMMA.16816.F32 R20, R76, R40, R20 ;  /* 0x000000284c14723c */ /* 0x000fe60000001814 */
[----:B------:R-:W-:Y:S04]  /*2c60*/  LDSM.16.M88.4 R32, [R224+0x4000] ;  /* 0x00400000e020783b */ /* 0x000fe80000000200 */
[----:B------:R-:W-:Y:S01]  /*2c70*/  LDSM.16.M88.4 R68, [R223+0x2000] ;  /* 0x00200000df44783b */ /* 0x000fe20000000200 */
[-C--:B------:R-:W-:Y:S03]  /*2c80*/  HMMA.16816.F32 R60, R28, R90.reuse, RZ ;  /* 0x0000005a1c3c723c */ /* 0x080fe600000018ff */
[----:B------:R-:W-:Y:S04]  /*2c90*/  LDSM.16.M88.4 R64, [R220+0x8800] ;  /* 0x00880000dc40783b */ /* 0x000fe80000000200 */
[----:B------:R-:W-:Y:S01]  /*2ca0*/  LDSM.16.M88.4 R48, [R226+0x6000] ;  /* 0x00600000e230783b */ /* 0x000fe20000000200 */
[----:B------:R-:W-:Y:S03]  /*2cb0*/  HMMA.16816.F32 R88, R12, R90, RZ ;  /* 0x0000005a0c58723c */ /* 0x000fe600000018ff */
[----:B------:R-:W0:Y:S05]  /*2cc0*/  LDGDEPBAR ;  /* 0x00000000000079af */ /* 0x000e2a0000000000 */
[----:B-1----:R-:W-:Y:S08]  /*2cd0*/  HMMA.16816.F32 R20, R8, R104, R20 ;  /* 0x000000680814723c */ /* 0x002ff00000001814 */
[-C--:B------:R-:W-:Y:S08]  /*2ce0*/  HMMA.16816.F32 R56, R28, R24.reuse, RZ ;  /* 0x000000181c38723c */ /* 0x080ff000000018ff */
[----:B------:R-:W-:Y:S08]  /*2cf0*/  HMMA.16816.F32 R84, R12, R24, RZ ;  /* 0x000000180c54723c */ /* 0x000ff000000018ff */
[-C--:B------:R-:W-:Y:S08]  /*2d00*/  HMMA.16816.F32 R28, R28, R26.reuse, RZ ;  /* 0x0000001a1c1c723c */ /* 0x080ff000000018ff */
[----:B------:R-:W-:Y:S01]  /*2d10*/  HMMA.16816.F32 R12, R12, R26, RZ ;  /* 0x0000001a0c0c723c */ /* 0x000fe200000018ff */
[----:B------:R-:W1:Y:S07]  /*2d20*/  LDSM.16.M88.4 R24, [R221+0x9000] ;  /* 0x00900000dd18783b */ /* 0x000e6e0000000200 */
[----:B--2---:R-:W-:Y:S08]  /*2d30*/  HMMA.16816.F32 R20, R72, R100, R20 ;  /* 0x000000644814723c */ /* 0x004ff00000001814 */
[C---:B------:R-:W-:Y:S08]  /*2d40*/  HMMA.16816.F32 R36, R80.reuse, R40, R36 ;  /* 0x000000285024723c */ /* 0x040ff00000001824 */
[C---:B------:R-:W-:Y:S08]  /*2d50*/  HMMA.16816.F32 R56, R80.reuse, R16, R56 ;  /* 0x000000105038723c */ /* 0x040ff00000001838 */
[----:B------:R-:W-:Y:S08]  /*2d60*/  HMMA.16816.F32 R60, R80, R42, R60 ;  /* 0x0000002a503c723c */ /* 0x000ff0000000183c */
[C---:B------:R-:W-:Y:S08]  /*2d70*/  HMMA.16816.F32 R84, R76.reuse, R16, R84 ;  /* 0x000000104c54723c */ /* 0x040ff00000001854 */
[----:B------:R-:W-:Y:S01]  /*2d80*/  HMMA.16816.F32 R88, R76, R42, R88 ;  /* 0x0000002a4c58723c */ /* 0x000fe20000001858 */
[----:B------:R-:W-:Y:S07]  /*2d90*/  LDSM.16.M88.4 R40, [R225+UR5+0x9800] ;  /* 0x00980005e128783b */ /* 0x000fee0008000200 */
[-C--:B------:R-:W-:Y:S01]  /*2da0*/  HMMA.16816.F32 R80, R80, R18.reuse, R28 ;  /* 0x000000125050723c */ /* 0x080fe2000000181c */
[----:B------:R-:W-:Y:S07]  /*2db0*/  LDSM.16.M88.4 R28, [R224+0x6000] ;  /* 0x00600000e01c783b */ /* 0x000fee0000000200 */
[----:B------:R-:W-:Y:S01]  /*2dc0*/  HMMA.16816.F32 R76, R76, R18, R12 ;  /* 0x000000124c4c723c */ /* 0x000fe2000000180c */
[----:B------:R-:W-:Y:S04]  /*2dd0*/  LDSM.16.M88.4 R12, [R0+0x9000] ;  /* 0x00900000000c783b */ /* 0x000fe80000000200 */
[----:B------:R-:W2:Y:S03]  /*2de0*/  LDSM.16.M88.4 R16, [R2+0x4000] ;  /* 0x004000000210783b */ /* 0x000ea60000000200 */
[----:B-----5:R-:W-:Y:S08]  /*2df0*/  HMMA.16816.F32 R20, R52, R44, R20 ;  /* 0x0000002c3414723c */ /* 0x020ff00000001814 */
[C---:B---3--:R-:W-:Y:S08]  /*2e00*/  HMMA.16816.F32 R36, R96.reuse, R104, R36 ;  /* 0x000000686024723c */ /* 0x048ff00000001824 */
[-C--:B------:R-:W-:Y:S08]  /*2e10*/  HMMA.16816.F32 R60, R96, R106.reuse, R60 ;  /* 0x0000006a603c723c */ /* 0x080ff0000000183c */
[----:B------:R-:W-:Y:S08]  /*2e20*/  HMMA.16816.F32 R88, R8, R106, R88 ;  /* 0x0000006a0858723c */ /* 0x000ff00000001858 */
[C---:B----4-:R-:W-:Y:S08]  /*2e30*/  HMMA.16816.F32 R56, R96.reuse, R92, R56 ;  /* 0x0000005c6038723c */ /* 0x050ff00000001838 */
[----:B------:R-:W-:Y:S01]  /*2e40*/  HMMA.16816.F32 R80, R96, R94, R80 ;  /* 0x0000005e6050723c */ /* 0x000fe20000001850 */
[----:B------:R3:W-:Y:S07]  /*2e50*/  LDSM.16.M88.4 R96, [R2+0x6000] ;  /* 0x006000000260783b */ /* 0x0007ee0000000200 */
[C---:B------:R-:W-:Y:S08]  /*2e60*/  HMMA.16816.F32 R84, R8.reuse, R92, R84 ;  /* 0x0000005c0854723c */ /* 0x040ff00000001854 */
[----:B------:R-:W-:Y:S01]  /*2e70*/  HMMA.16816.F32 R76, R8, R94, R76 ;  /* 0x0000005e084c723c */ /* 0x000fe2000000184c */
[----:B------:R-:W-:Y:S04]  /*2e80*/  LDSM.16.M88.4 R8, [R220+0x9000] ;  /* 0x00900000dc08783b */ /* 0x000fe80000000200 */
[----:B------:R-:W4:Y:S03]  /*2e90*/  LDSM.16.M88.4 R92, [R223+0x4000] ;  /* 0x00400000df5c783b */ /* 0x000f260000000200 */
[----:B-1----:R-:W-:Y:S01]  /*2ea0*/  HMMA.16816.F32 R20, R32, R24, R20 ;  /* 0x000000182014723c */ /* 0x002fe20000001814 */
[----:B---3--:R-:W-:Y:S01]  /*2eb0*/  SHF.R.U32.HI R2, RZ, 0x2, R116 ;  /* 0x00000002ff027819 */ /* 0x008fe20000011674 */
[----:B------:R-:W-:-:S03]  /*2ec0*/  IMAD.SHL.U32 R116, R116, 0x2, RZ ;  /* 0x0000000274747824 */ /* 0x000fc600078e00ff */
[----:B------:R-:W-:Y:S02]  /*2ed0*/  LOP3.LUT R2, R2, 0x7, RZ, 0xc0, !PT ;  /* 0x0000000702027812 */ /* 0x000fe400078ec0ff */
[----:B------:R-:W-:Y:S01]  /*2ee0*/  LOP3.LUT R116, R116, 0x6, RZ, 0xc0, !PT ;  /* 0x0000000674747812 */ /* 0x000fe200078ec0ff */
[----:B------:R-:W-:Y:S01]  /*2ef0*/  HMMA.16816.F32 R36, R68, R100, R36 ;  /* 0x000000644424723c */ /* 0x000fe20000001824 */
[----:B------:R-:W-:-:S03]  /*2f00*/  IADD3 R2, PT, PT, -R120, R119, R2 ;  /* 0x0000007778027210 */ /* 0x000fc60007ffe102 */
[----:B------:R-:W-:Y:S01]  /*2f10*/  IMAD R240, R5, 0x20, R116 ;  /* 0x0000002005f07824 */ /* 0x000fe200078e0274 */
[----:B------:R-:W-:-:S03]  /*2f20*/  IADD3 R117, PT, PT, R2, R117, R110 ;  /* 0x0000007502757210 */ /* 0x000fc60007ffe06e */
[----:B------:R-:W-:Y:S01]  /*2f30*/  HMMA.16816.F32 R60, R68, R102, R60 ;  /* 0x00000066443c723c */ /* 0x000fe2000000183c */
[C-C-:B------:R-:W-:Y:S02]  /*2f40*/  VIADDMNMX R169, R117.reuse, 0x40, R110.reuse, PT ;  /* 0x0000004075a97846 */ /* 0x140fe4000380016e */
[----:B------:R-:W-:-:S05]  /*2f50*/  VIADDMNMX R2, R117, 0x48, R110, PT ;  /* 0x0000004875027846 */ /* 0x000fca000380016e */
[----:B------:R-:W-:Y:S08]  /*2f60*/  HMMA.16816.F32 R88, R72, R102, R88 ;  /* 0x000000664858723c */ /* 0x000ff00000001858 */
[C---:B------:R-:W-:Y:S08]  /*2f70*/  HMMA.16816.F32 R56, R68.reuse, R64, R56 ;  /* 0x000000404438723c */ /* 0x040ff00000001838 */
[----:B------:R-:W-:Y:S08]  /*2f80*/  HMMA.16816.F32 R80, R68, R66, R80 ;  /* 0x000000424450723c */ /* 0x000ff00000001850 */
[----:B--2---:R-:W-:Y:S08]  /*2f90*/  HMMA.16816.F32 R20, R16, R12, R20 ;  /* 0x0000000c1014723c */ /* 0x004ff00000001814 */
[C---:B------:R-:W-:Y:S08]  /*2fa0*/  HMMA.16816.F32 R36, R48.reuse, R44, R36 ;  /* 0x0000002c3024723c */ /* 0x040ff00000001824 */
[-C--:B------:R-:W-:Y:S08]  /*2fb0*/  HMMA.16816.F32 R60, R48, R46.reuse, R60 ;  /* 0x0000002e303c723c */ /* 0x080ff0000000183c */
[----:B------:R-:W-:Y:S08]  /*2fc0*/  HMMA.16816.F32 R88, R52, R46, R88 ;  /* 0x0000002e3458723c */ /* 0x000ff00000001858 */
[C---:B------:R-:W-:Y:S08]  /*2fd0*/  HMMA.16816.F32 R56, R48.reuse, R40, R56 ;  /* 0x000000283038723c */ /* 0x040ff00000001838 */
[----:B------:R-:W-:Y:S01]  /*2fe0*/  HMMA.16816.F32 R80, R48, R42, R80 ;  /* 0x0000002a3050723c */ /* 0x000fe20000001850 */
[----:B------:R-:W1:Y:S07]  /*2ff0*/  LDSM.16.M88.4 R48, [R221+0x9800] ;  /* 0x00980000dd30783b */ /* 0x000e6e0000000200 */
[----:B----4-:R-:W-:Y:S08]  /*3000*/  HMMA.16816.F32 R20, R92, R8, R20 ;  /* 0x000000085c14723c */ /* 0x010ff00000001814 */
        /* <DEDUP_REMOVED lines=11> */
[----:B------:R-:W-:Y:S01]  /*30c0*/  HMMA.16816.F32 R76, R72, R66, R76 ;  /* 0x00000042484c723c */ /* 0x000fe2000000184c */
[----:B------:R-:W3:Y:S01]  /*30d0*/  LDSM.16.M88.4 R64, [R223+0x6000] ;  /* 0x00600000df40783b */ /* 0x000ee20000000200 */
[----:B------:R-:W-:Y:S06]  /*30e0*/  MUFU.TANH R25, R25 ;  /* 0x0000001900197308 */ /* 0x000fec0000002400 */
[----:B------:R-:W-:Y:S02]  /*30f0*/  HMMA.16816.F32 R84, R52, R40, R84 ;  /* 0x000000283454723c */ /* 0x000fe40000001854 */
[----:B------:R-:W-:Y:S06]  /*3100*/  MUFU.TANH R26, R26 ;  /* 0x0000001a001a7308 */ /* 0x000fec0000002400 */
[----:B------:R-:W-:Y:S08]  /*3110*/  HMMA.16816.F32 R36, R96, R12, R36 ;  /* 0x0000000c6024723c */ /* 0x000ff00000001824 */
[-C--:B------:R-:W-:Y:S08]  /*3120*/  HMMA.16816.F32 R88, R16, R14.reuse, R88 ;  /* 0x0000000e1058723c */ /* 0x080ff00000001858 */
[----:B------:R-:W-:Y:S01]  /*3130*/  HMMA.16816.F32 R60, R96, R14, R60 ;  /* 0x0000000e603c723c */ /* 0x000fe2000000183c */
[----:B------:R-:W4:Y:S01]  /*3140*/  LDSM.16.M88.4 R12, [R220+0x9800] ;  /* 0x00980000dc0c783b */ /* 0x000f220000000200 */
[----:B------:R-:W-:-:S06]  /*3150*/  DEPBAR.LE SB0, 0x0 ;  /* 0x000080000000791a */ /* 0x000fcc0000000000 */
[C---:B-1----:R-:W-:Y:S08]  /*3160*/  HMMA.16816.F32 R56, R28.reuse, R48, R56 ;  /* 0x000000301c38723c */ /* 0x042ff00000001838 */
[----:B------:R-:W-:Y:S08]  /*3170*/  HMMA.16816.F32 R80, R28, R50, R80 ;  /* 0x000000321c50723c */ /* 0x000ff00000001850 */
[----:B------:R-:W-:Y:S08]  /*3180*/  HMMA.16816.F32 R76, R52, R42, R76 ;  /* 0x0000002a344c723c */ /* 0x000ff0000000184c */
[----:B------:R-:W-:Y:S08]  /*3190*/  HMMA.16816.F32 R84, R32, R48, R84 ;  /* 0x000000302054723c */ /* 0x000ff00000001854 */
[C---:B--2---:R-:W-:Y:S08]  /*31a0*/  HMMA.16816.F32 R56, R96.reuse, R20, R56 ;  /* 0x000000146038723c */ /* 0x044ff00000001838 */
[----:B------:R-:W-:Y:S08]  /*31b0*/  HMMA.16816.F32 R80, R96, R22, R80 ;  /* 0x000000166050723c */ /* 0x000ff00000001850 */
[C---:B---3--:R-:W-:Y:S08]  /*31c0*/  HMMA.16816.F32 R36, R64.reuse, R8, R36 ;  /* 0x000000084024723c */ /* 0x048ff00000001824 */
[----:B------:R-:W-:Y:S08]  /*31d0*/  HMMA.16816.F32 R60, R64, R10, R60 ;  /* 0x0000000a403c723c */ /* 0x000ff0000000183c */
[----:B------:R-:W-:Y:S03]  /*31e0*/  HMMA.16816.F32 R76, R32, R50, R76 ;  /* 0x00000032204c723c */ /* 0x000fe6000000184c */
[----:B------:R-:W-:Y:S01]  /*31f0*/  FMUL.FTZ R27, R36, UR6 ;  /* 0x00000006241b7c20 */ /* 0x000fe20008410000 */
[----:B------:R-:W-:Y:S01]  /*3200*/  FMUL.FTZ R28, R37, UR6 ;  /* 0x00000006251c7c20 */ /* 0x000fe20008410000 */
[----:B------:R-:W-:Y:S01]  /*3210*/  FMUL.FTZ R30, R39, UR6 ;  /* 0x00000006271e7c20 */ /* 0x000fe20008410000 */
[----:B------:R-:W-:Y:S01]  /*3220*/  FMUL.FTZ R29, R38, UR6 ;  /* 0x00000006261d7c20 */ /* 0x000fe20008410000 */
[C---:B------:R-:W-:Y:S01]  /*3230*/  VIADD R39, R240.reuse, 0xffffffe8 ;  /* 0xffffffe8f0277836 */ /* 0x040fe20000000000 */
[----:B------:R-:W-:Y:S01]  /*3240*/  HMMA.16816.F32 R84, R16, R20, R84 ;  /* 0x000000141054723c */ /* 0x000fe20000001854 */
[----:B------:R-:W1:Y:S01]  /*3250*/  MUFU.TANH R27, R27 ;  /* 0x0000001b001b7308 */ /* 0x000e620000002400 */
[----:B------:R-:W-:-:S02]  /*3260*/  VIADD R38, R240, 0xfffffff0 ;  /* 0xfffffff0f0267836 */ /* 0x000fc40000000000 */
[----:B------:R-:W-:Y:S01]  /*3270*/  FMUL.FTZ R20, R60, UR6 ;  /* 0x000000063c147c20 */ /* 0x000fe20008410000 */
[----:B------:R-:W-:Y:S01]  /*3280*/  FMUL.FTZ R21, R61, UR6 ;  /* 0x000000063d157c20 */ /* 0x000fe20008410000 */
[C---:B------:R-:W-:Y:S02]  /*3290*/  VIADD R37, R240.reuse, 0xfffffff1 ;  /* 0xfffffff1f0257836 */ /* 0x040fe40000000000 */
[----:B------:R-:W-:Y:S01]  /*32a0*/  VIADD R36, R240, 0xfffffff8 ;  /* 0xfffffff8f0247836 */ /* 0x000fe20000000000 */
[C---:B----4-:R-:W-:Y:S01]  /*32b0*/  HMMA.16816.F32 R56, R64.reuse, R12, R56 ;  /* 0x0000000c4038723c */ /* 0x050fe20000001838 */
[----:B------:R-:W2:Y:S07]  /*32c0*/  MUFU.TANH R28, R28 ;  /* 0x0000001c001c7308 */ /* 0x000eae0000002400 */
[----:B------:R-:W-:Y:S01]  /*32d0*/  HMMA.16816.F32 R80, R64, R14, R80 ;  /* 0x0000000e4050723c */ /* 0x000fe20000001850 */
[----:B------:R-:W3:Y:S07]  /*32e0*/  MUFU.TANH R30, R30 ;  /* 0x0000001e001e7308 */ /* 0x000eee0000002400 */
[----:B------:R-:W-:Y:S01]  /*32f0*/  HMMA.16816.F32 R88, R92, R10, R88 ;  /* 0x0000000a5c58723c */ /* 0x000fe20000001858 */
[----:B------:R-:W4:Y:S02]  /*3300*/  MUFU.TANH R20, R20 ;  /* 0x0000001400147308 */ /* 0x000f240000002400 */
[----:B------:R-:W-:Y:S01]  /*3310*/  FMUL.FTZ R58, R58, UR6 ;  /* 0x000000063a3a7c20 */ /* 0x000fe20008410000 */
[----:B------:R-:W-:-:S04]  /*3320*/  FMUL.FTZ R59, R59, UR6 ;  /* 0x000000063b3b7c20 */ /* 0x000fc80008410000 */
[----:B------:R-:W-:Y:S01]  /*3330*/  HMMA.16816.F32 R76, R16, R22, R76 ;  /* 0x00000016104c723c */ /* 0x000fe2000000184c */
[----:B------:R-:W-:Y:S01]  /*3340*/  FMUL.FTZ R17, R63, UR6 ;  /* 0x000000063f117c20 */ /* 0x000fe20008410000 */
[----:B------:R-:W-:Y:S01]  /*3350*/  FMUL.FTZ R16, R62, UR6 ;  /* 0x000000063e107c20 */ /* 0x000fe20008410000 */
[----:B------:R-:W5:Y:S01]  /*3360*/  MUFU.TANH R29, R29 ;  /* 0x0000001d001d7308 */ /* 0x000f620000002400 */
[----:B------:R-:W-:Y:S01]  /*3370*/  FMUL.FTZ R40, R80, UR6 ;  /* 0x0000000650287c20 */ /* 0x000fe20008410000 */
[C---:B------:R-:W-:Y:S01]  /*3380*/  VIADD R23, R240.reuse, 0xffffffe0 ;  /* 0xffffffe0f0177836 */ /* 0x040fe20000000000 */
[----:B------:R-:W-:Y:S01]  /*3390*/  IADD3 R19, PT, PT, R240, -0x1f, RZ ;  /* 0xffffffe1f0137810 */ /* 0x000fe20007ffe0ff */
[----:B------:R-:W-:Y:S01]  /*33a0*/  FMUL.FTZ R81, R81, UR6 ;  /* 0x0000000651517c20 */ /* 0x000fe20008410000 */
[C---:B------:R-:W-:Y:S01]  /*33b0*/  HMMA.16816.F32 R8, R92.reuse, R12, R84 ;  /* 0x0000000c5c08723c */ /* 0x040fe20000001854 */
[----:B------:R-:W-:Y:S01]  /*33c0*/  FMUL.FTZ R12, R56, UR6 ;  /* 0x00000006380c7c20 */ /* 0x000fe20008410000 */
[----:B------:R-:W-:Y:S01]  /*33d0*/  FMUL.FTZ R13, R57, UR6 ;  /* 0x00000006390d7c20 */ /* 0x000fe20008410000 */
[----:B------:R-:W5:Y:S01]  /*33e0*/  MUFU.TANH R21, R21 ;  /* 0x0000001500157308 */ /* 0x000f620000002400 */
[-C--:B------:R-:W-:Y:S01]  /*33f0*/  ISETP.GE.AND P0, PT, R23, R169.reuse, PT ;  /* 0x000000a91700720c */ /* 0x080fe20003f06270 */
[----:B------:R-:W-:Y:S01]  /*3400*/  FMUL.FTZ R82, R82, UR6 ;  /* 0x0000000652527c20 */ /* 0x000fe20008410000 */
[----:B------:R-:W-:Y:S01]  /*3410*/  VIADD R18, R240, 0xffffffe9 ;  /* 0xffffffe9f0127836 */ /* 0x000fe20000000000 */
[-C--:B------:R-:W-:Y:S01]  /*3420*/  ISETP.GE.AND P3, PT, R19, R169.reuse, PT ;  /* 0x000000a91300720c */ /* 0x080fe20003f66270 */
[----:B------:R-:W-:Y:S01]  /*3430*/  FMUL.FTZ R0, R88, UR6 ;  /* 0x0000000658007c20 */ /* 0x000fe20008410000 */
[----:B-1----:R-:W-:Y:S01]  /*3440*/  FSEL R22, R27, -INF , !P0 ;  /* 0xff8000001b167808 */ /* 0x002fe20004000000 */
[----:B------:R-:W-:Y:S01]  /*3450*/  FMUL.FTZ R32, R89, UR6 ;  /* 0x0000000659207c20 */ /* 0x000fe20008410000 */
[----:B------:R-:W1:Y:S01]  /*3460*/  MUFU.TANH R17, R17 ;  /* 0x0000001100117308 */ /* 0x000e620000002400 */
[-C--:B------:R-:W-:Y:S01]  /*3470*/  ISETP.GE.AND P2, PT, R19, R2.reuse, PT ;  /* 0x000000021300720c */ /* 0x080fe20003f46270 */
[----:B------:R-:W-:Y:S01]  /*3480*/  FMUL.FTZ R31, R91, UR6 ;  /* 0x000000065b1f7c20 */ /* 0x000fe20008410000 */
[-C--:B------:R-:W-:Y:S01]  /*3490*/  ISETP.GE.AND P0, PT, R39, R169.reuse, PT ;  /* 0x000000a92700720c */ /* 0x080fe20003f06270 */
[----:B------:R-:W-:Y:S01]  /*34a0*/  FMUL.FTZ R83, R83, UR6 ;  /* 0x0000000653537c20 */ /* 0x000fe20008410000 */
[-C--:B------:R-:W-:Y:S01]  /*34b0*/  ISETP.GE.AND P1, PT, R23, R2.reuse, PT ;  /* 0x000000021700720c */ /* 0x080fe20003f26270 */
[----:B------:R-:W-:Y:S01]  /*34c0*/  FMUL.FTZ R90, R90, UR6 ;  /* 0x000000065a5a7c20 */ /* 0x000fe20008410000 */
[----:B--2---:R-:W-:Y:S01]  /*34d0*/  FSEL R34, R28, -INF , !P3 ;  /* 0xff8000001c227808 */ /* 0x004fe20005800000 */
[----:B------:R-:W2:Y:S01]  /*34e0*/  MUFU.TANH R12, R12 ;  /* 0x0000000c000c7308 */ /* 0x000ea20000002400 */
[-C--:B------:R-:W-:Y:S01]  /*34f0*/  ISETP.GE.AND P3, PT, R18, R169.reuse, PT ;  /* 0x000000a91200720c */ /* 0x080fe20003f66270 */
[----:B------:R-:W-:Y:S01]  /*3500*/  HMMA.16816.F32 R76, R92, R14, R76 ;  /* 0x0000000e5c4c723c */ /* 0x000fe2000000184c */
[----:B---3--:R-:W-:Y:S01]  /*3510*/  FSEL R35, R30, -INF , !P2 ;  /* 0xff8000001e237808 */ /* 0x008fe20005000000 */
[----:B------:R-:W-:Y:S01]  /*3520*/  VIADD R15, R240, 0xfffffff9 ;  /* 0xfffffff9f00f7836 */ /* 0x000fe20000000000 */
[----:B----4-:R-:W-:Y:S01]  /*3530*/  FSEL R28, R20, -INF , !P0 ;  /* 0xff800000141c7808 */ /* 0x010fe20004000000 */
[----:B------:R-:W-:Y:S01]  /*3540*/  FMUL.FTZ R207, R8, UR6 ;  /* 0x0000000608cf7c20 */ /* 0x000fe20008410000 */
[----:B------:R-:W-:Y:S01]  /*3550*/  ISETP.GE.AND P2, PT, R18, R2, PT ;  /* 0x000000021200720c */ /* 0x000fe20003f46270 */
[----:B------:R-:W3:Y:S01]  /*3560*/  MUFU.TANH R16, R16 ;  /* 0x0000001000107308 */ /* 0x000ee20000002400 */
[----:B------:R-:W-:-:S02]  /*3570*/  ISETP.GE.AND P0, PT, R38, R169, PT ;  /* 0x000000a92600720c */ /* 0x000fc40003f06270 */
[----:B-----5:R-:W-:Y:S02]  /*3580*/  FSEL R33, R29, -INF , !P1 ;  /* 0xff8000001d217808 */ /* 0x020fe40004800000 */
[----:B------:R-:W-:Y:S02]  /*3590*/  ISETP.GE.AND P1, PT, R39, R2, PT ;  /* 0x000000022700720c */ /* 0x000fe40003f26270 */
[----:B------:R-:W-:Y:S01]  /*35a0*/  FSEL R20, R21, -INF , !P3 ;  /* 0xff80000015147808 */ /* 0x000fe20005800000 */
[----:B------:R-:W4:Y:S01]  /*35b0*/  MUFU.TANH R13, R13 ;  /* 0x0000000d000d7308 */ /* 0x000f220000002400 */
[----:B------:R-:W-:Y:S02]  /*35c0*/  ISETP.GE.AND P3, PT, R37, R169, PT ;  /* 0x000000a92500720c */ /* 0x000fe40003f66270 */
[----:B-1----:R-:W-:Y:S02]  /*35d0*/  FSEL R27, R17, -INF , !P2 ;  /* 0xff800000111b7808 */ /* 0x002fe40005000000 */
[----:B--2---:R-:W-:-:S02]  /*35e0*/  FSEL R14, R12, -INF , !P0 ;  /* 0xff8000000c0e7808 */ /* 0x004fc40004000000 */
[----:B------:R-:W-:Y:S01]  /*35f0*/  ISETP.GE.AND P0, PT, R36, R169, PT ;  /* 0x000000a92400720c */ /* 0x000fe20003f06270 */
[----:B------:R-:W1:Y:S01]  /*3600*/  MUFU.TANH R40, R40 ;  /* 0x0000002800287308 */ /* 0x000e620000002400 */
[----:B------:R-:W-:Y:S02]  /*3610*/  FMNMX3.FTZ R17, R22, R34, R28, !PT ;  /* 0x0000002216117276 */ /* 0x000fe4000781001c */
[----:B---3--:R-:W-:Y:S02]  /*3620*/  FSEL R29, R16, -INF , !P1 ;  /* 0xff800000101d7808 */ /* 0x008fe40004800000 */
[----:B------:R-:W-:Y:S02]  /*3630*/  ISETP.GE.AND P1, PT, R38, R2, PT ;  /* 0x000000022600720c */ /* 0x000fe40003f26270 */
[----:B------:R-:W-:Y:S01]  /*3640*/  FMNMX3.FTZ R166, R17, R20, R14, !PT ;  /* 0x0000001411a67276 */ /* 0x000fe2000781000e */
[----:B------:R-:W2:Y:S01]  /*3650*/  MUFU.TANH R84, R58 ;  /* 0x0000003a00547308 */ /* 0x000ea20000002400 */
[----:B------:R-:W-:-:S02]  /*3660*/  ISETP.GE.AND P2, PT, R37, R2, PT ;  /* 0x000000022500720c */ /* 0x000fc40003f46270 */
[----:B----4-:R-:W-:Y:S02]  /*3670*/  FSEL R13, R13, -INF , !P3 ;  /* 0xff8000000d0d7808 */ /* 0x010fe40005800000 */
[----:B------:R-:W-:Y:S02]  /*3680*/  ISETP.GE.AND P3, PT, R15, R169, PT ;  /* 0x000000a90f00720c */ /* 0x000fe40003f66270 */
[----:B------:R-:W-:Y:S01]  /*3690*/  FMNMX3.FTZ R8, R33, R35, R29, !PT ;  /* 0x0000002321087276 */ /* 0x000fe2000781001d */
        /* <DEDUP_REMOVED lines=9> */
[----:B---3--:R-:W-:-:S04]  /*3730*/  FSEL R239, R239, -INF , !P3 ;  /* 0xff800000efef7808 */ /* 0x008fc80005800000 */
[----:B------:R-:W-:-:S03]  /*3740*/  FMNMX.FTZ R166, R239, R166, !PT ;  /* 0x000000a6efa67209 */ /* 0x000fc60007810000 */
[----:B------:R-:W3:Y:S01]  /*3750*/  MUFU.TANH R0, R0 ;  /* 0x0000000000007308 */ /* 0x000ee20000002400 */
[----:B-1----:R-:W-:-:S07]  /*3760*/  FSEL R85, R85, -INF , !P2 ;  /* 0xff80000055557808 */ /* 0x002fce0005000000 */
[----:B------:R-:W1:Y:S01]  /*3770*/  MUFU.TANH R32, R32 ;  /* 0x0000002000207308 */ /* 0x000e620000002400 */
[----:B--2---:R-:W-:-:S07]  /*3780*/  FSEL R100, R82, -INF , !P1 ;  /* 0xff80000052647808 */ /* 0x004fce0004800000 */
[----:B------:R2:W4:Y:S08]  /*3790*/  MUFU.TANH R190, R90 ;  /* 0x0000005a00be7308 */ /* 0x0005300000002400 */
[----:B------:R-:W1:Y:S08]  /*37a0*/  MUFU.TANH R31, R31 ;  /* 0x0000001f001f7308 */ /* 0x000e700000002400 */
[----:B------:R-:W1:Y:S01]  /*37b0*/  MUFU.TANH R83, R83 ;  /* 0x0000005300537308 */ /* 0x000e620000002400 */
[----:B------:R-:W-:Y:S06]  /*37c0*/  BAR.SYNC.DEFER_BLOCKING 0x0 ;  /* 0x0000000000007b1d */ /* 0x000fec0000010000 */
[----:B--234-:R-:W-:Y:S05]  /*37d0*/  @!P4 BRA `(.L_x_1176) ;  /* 0x000000000048c947 */ /* 0x01cfea0003800000 */
[----:B------:R-:W-:-:S04]  /*37e0*/  VIADD R16, R5, 0xfffffffe ;  /* 0xfffffffe05107836 */ /* 0x000fc80000000000 */
[-C--:B------:R-:W-:Y:S02]  /*37f0*/  IMAD R111, R111, R16.reuse, RZ ;  /* 0x000000106f6f7224 */ /* 0x080fe400078e02ff */
[----:B------:R-:W-:-:S04]  /*3800*/  IMAD.WIDE.U32 R16, R113, R16, RZ ;  /* 0x0000001071107225 */ /* 0x000fc800078e00ff */
[----:B------:R-:W-:Y:S01]  /*3810*/  IMAD.IADD R111, R17, 0x1, R111 ;  /* 0x00000001116f7824 */ /* 0x000fe200078e026f */
[----:B------:R-:W-:Y:S02]  /*3820*/  IADD3 R115, P1, PT, R115, R16, RZ ;  /* 0x0000001073737210 */ /* 0x000fe40007f3e0ff */
[----:B------:R-:W-:-:S03]  /*3830*/  LEA R40, P2, R16, R231, 0x1 ;  /* 0x000000e710287211 */ /* 0x000fc600078408ff */
[--C-:B------:R-:W-:Y:S01]  /*3840*/  IMAD.X R114, R114, 0x1, R111.reuse, P1 ;  /* 0x0000000172727824 */ /* 0x100fe200008e066f */
        /* <DEDUP_REMOVED lines=11> */
.L_x_1176:
[----:B-1----:R-:W-:Y:S01]  /*3900*/  FSEL R101, R83, -INF , !P0 ;  /* 0xff80000053657808 */ /* 0x002fe20004000000 */
[----:B------:R-:W1:Y:S01]  /*3910*/  SHFL.BFLY PT, R17, R166, 0x2, 0x1f ;  /* 0x0c401f00a6117f89 */ /* 0x000e6200000e0000 */
[----:B------:R-:W-:Y:S01]  /*3920*/  FMNMX3.FTZ R8, R8, R85, R100, !PT ;  /* 0x0000005508087276 */ /* 0x000fe20007810064 */
[----:B------:R-:W-:Y:S01]  /*3930*/  FMUL.FTZ R9, R9, UR6 ;  /* 0x0000000609097c20 */ /* 0x000fe20008410000 */
[----:B------:R-:W3:Y:S01]  /*3940*/  MUFU.TANH R207, R207 ;  /* 0x000000cf00cf7308 */ /* 0x000ee20000002400 */
[----:B------:R-:W-:Y:S01]  /*3950*/  VIMNMX R217, PT, PT, R117, R110, PT ;  /* 0x0000006e75d97248 */ /* 0x000fe20003fe0100 */
[----:B------:R-:W-:Y:S01]  /*3960*/  FMUL.FTZ R76, R76, UR6 ;  /* 0x000000064c4c7c20 */ /* 0x000fe20008410000 */
[----:B------:R-:W-:Y:S01]  /*3970*/  FMNMX.FTZ R165, R101, R8, !PT ;  /* 0x0000000865a57209 */ /* 0x000fe20007810000 */
[----:B------:R-:W-:Y:S01]  /*3980*/  FMUL.FTZ R77, R77, UR6 ;  /* 0x000000064d4d7c20 */ /* 0x000fe20008410000 */
[----:B------:R-:W-:Y:S01]  /*3990*/  VIADDMNMX R216, R117, 0x8, R110, PT ;  /* 0x0000000875d87846 */ /* 0x000fe2000380016e */
[----:B------:R-:W-:Y:S01]  /*39a0*/  IMAD.SHL.U32 R222, R112, 0x200, RZ ;  /* 0x0000020070de7824 */ /* 0x000fe200078e00ff */
[-C--:B------:R-:W-:Y:S01]  /*39b0*/  ISETP.GE.AND P0, PT, R23, R217.reuse, PT ;  /* 0x000000d91700720c */ /* 0x080fe20003f06270 */
[----:B------:R-:W4:Y:S01]  /*39c0*/  SHFL.BFLY PT, R8, R165, 0x2, 0x1f ;  /* 0x0c401f00a5087f89 */ /* 0x000f2200000e0000 */
[----:B------:R5:W2:Y:S01]  /*39d0*/  MUFU.TANH R205, R9 ;  /* 0x0000000900cd7308 */ /* 0x000aa20000002400 */
[-C--:B------:R-:W-:Y:S01]  /*39e0*/  ISETP.GE.AND P3, PT, R19, R217.reuse, PT ;  /* 0x000000d91300720c */ /* 0x080fe20003f66270 */
[----:B------:R-:W-:Y:S01]  /*39f0*/  FMUL.FTZ R10, R10, UR6 ;  /* 0x000000060a0a7c20 */ /* 0x000fe20008410000 */
[-C--:B------:R-:W-:Y:S01]  /*3a00*/  ISETP.GE.AND P2, PT, R23, R216.reuse, PT ;  /* 0x000000d81700720c */ /* 0x080fe20003f46270 */
[----:B------:R-:W-:Y:S01]  /*3a10*/  FMUL.FTZ R78, R78, UR6 ;  /* 0x000000064e4e7c20 */ /* 0x000fe20008410000 */
[----:B------:R-:W-:Y:S01]  /*3a20*/  FSEL R23, R3, -INF , !P0 ;  /* 0xff80000003177808 */ /* 0x000fe20004000000 */
[----:B------:R-:W-:Y:S01]  /*3a30*/  FMUL.FTZ R11, R11, UR6 ;  /* 0x000000060b0b7c20 */ /* 0x000fe20008410000 */
[-C--:B------:R-:W-:Y:S01]  /*3a40*/  ISETP.GE.AND P0, PT, R39, R217.reuse, PT ;  /* 0x000000d92700720c */ /* 0x080fe20003f06270 */
[----:B------:R-:W2:Y:S01]  /*3a50*/  MUFU.TANH R199, R76 ;  /* 0x0000004c00c77308 */ /* 0x000ea20000002400 */
[----:B------:R-:W-:Y:S01]  /*3a60*/  FSEL R21, R24, -INF , !P3 ;  /* 0xff80000018157808 */ /* 0x000fe20005800000 */
[----:B------:R-:W2:Y:S01]  /*3a70*/  LDCU UR4, c[0x0][0x45c] ;  /* 0x00008b80ff0477ac */ /* 0x000ea20008000800 */
[----:B------:R-:W-:Y:S01]  /*3a80*/  ISETP.GE.AND P3, PT, R18, R217, PT ;  /* 0x000000d91200720c */ /* 0x000fe20003f66270 */
[----:B------:R-:W-:Y:S01]  /*3a90*/  FMUL.FTZ R79, R79, UR6 ;  /* 0x000000064f4f7c20 */ /* 0x000fe20008410000 */
[----:B-1----:R-:W-:Y:S01]  /*3aa0*/  FMNMX.FTZ R166, R166, R17, !PT ;  /* 0x00000011a6a67209 */ /* 0x002fe20007810000 */
[----:B------:R-:W-:Y:S01]  /*3ab0*/  IMAD.MOV.U32 R238, RZ, RZ, -0x1 ;  /* 0xffffffffffee7424 */ /* 0x000fe200078e00ff */
[----:B------:R-:W-:Y:S01]  /*3ac0*/  ISETP.GE.AND P1, PT, R19, R216, PT ;  /* 0x000000d81300720c */ /* 0x000fe20003f26270 */
[----:B------:R-:W1:Y:S01]  /*3ad0*/  MUFU.TANH R201, R77 ;  /* 0x0000004d00c97308 */ /* 0x000e620000002400 */
[----:B------:R-:W-:Y:S01]  /*3ae0*/  LOP3.LUT R222, R109, 0x200, R222, 0xf8, !PT ;  /* 0x000002006dde7812 */ /* 0x000fe200078ef8de */
[----:B-----5:R-:W-:Y:S01]  /*3af0*/  SHFL.BFLY PT, R9, R166, 0x1, 0x1f ;  /* 0x0c201f00a6097f89 */ /* 0x020fe200000e0000 */
[----:B------:R-:W-:-:S02]  /*3b00*/  FSEL R19, R0, -INF , !P0 ;  /* 0xff80000000137808 */ /* 0x000fc40004000000 */
[-C--:B------:R-:W-:Y:S02]  /*3b10*/  ISETP.GE.AND P0, PT, R38, R217.reuse, PT ;  /* 0x000000d92600720c */ /* 0x080fe40003f06270 */
[----:B----4-:R-:W-:Y:S01]  /*3b20*/  FMNMX.FTZ R165, R165, R8, !PT ;  /* 0x00000008a5a57209 */ /* 0x010fe20007810000 */
[----:B------:R-:W4:Y:S01]  /*3b30*/  MUFU.TANH R212, R10 ;  /* 0x0000000a00d47308 */ /* 0x000f220000002400 */
[----:B------:R-:W-:Y:S02]  /*3b40*/  FSEL R17, R32, -INF , !P3 ;  /* 0xff80000020117808 */ /* 0x000fe40005800000 */
[-C--:B------:R-:W-:Y:S01]  /*3b50*/  ISETP.GE.AND P3, PT, R37, R217.reuse, PT ;  /* 0x000000d92500720c */ /* 0x080fe20003f66270 */
[----:B------:R-:W5:Y:S01]  /*3b60*/  SHFL.BFLY PT, R8, R165, 0x1, 0x1f ;  /* 0x0c201f00a5087f89 */ /* 0x000f6200000e0000 */
[----:B------:R-:W-:Y:S02]  /*3b70*/  LEA R222, R222, UR5, 0x1 ;  /* 0x00000005dede7c11 */ /* 0x000fe4000f8e08ff */
[----:B---3--:R-:W-:Y:S01]  /*3b80*/  FSEL R207, R207, -INF , !P0 ;  /* 0xff800000cfcf7808 */ /* 0x008fe20004000000 */
[----:B------:R-:W3:Y:S01]  /*3b90*/  MUFU.TANH R206, R78 ;  /* 0x0000004e00ce7308 */ /* 0x000ee20000002400 */
[-C--:B------:R-:W-:Y:S01]  /*3ba0*/  ISETP.GE.AND P0, PT, R36, R217.reuse, PT ;  /* 0x000000d92400720c */ /* 0x080fe20003f06270 */
[C---:B------:R-:W-:Y:S01]  /*3bb0*/  VIADD R164, R222.reuse, 0xa040 ;  /* 0x0000a040dea47836 */ /* 0x040fe20000000000 */
[----:B--2---:R-:W-:Y:S01]  /*3bc0*/  FSEL R205, R205, -INF , !P3 ;  /* 0xff800000cdcd7808 */ /* 0x004fe20005800000 */
[----:B------:R-:W-:Y:S01]  /*3bd0*/  VIADD R235, R222, 0xa000 ;  /* 0x0000a000deeb7836 */ /* 0x000fe20000000000 */
[----:B------:R-:W-:Y:S01]  /*3be0*/  ISETP.GE.AND P3, PT, R15, R217, PT ;  /* 0x000000d90f00720c */ /* 0x000fe20003f66270 */
[----:B------:R-:W-:Y:S01]  /*3bf0*/  IMAD.MOV.U32 R0, RZ, RZ, R164 ;  /* 0x000000ffff007224 */ /* 0x000fe200078e00a4 */
[----:B------:R-:W-:Y:S01]  /*3c00*/  FSEL R199, R199, -INF , !P0 ;  /* 0xff800000c7c77808 */ /* 0x000fe20004000000 */
[----:B------:R-:W2:Y:S01]  /*3c10*/  MUFU.TANH R210, R11 ;  /* 0x0000000b00d27308 */ /* 0x000ea20000002400 */
[-C--:B------:R-:W-:Y:S01]  /*3c20*/  ISETP.GE.AND P0, PT, R39, R216.reuse, PT ;  /* 0x000000d82700720c */ /* 0x080fe20003f06270 */
[----:B------:R-:W-:Y:S01]  /*3c30*/  @P6 VIADD R0, R235, 0xffffffc0 ;  /* 0xffffffc0eb006836 */ /* 0x000fe20000000000 */
[----:B-1----:R-:W-:Y:S01]  /*3c40*/  FSEL R201, R201, -INF , !P3 ;  /* 0xff800000c9c97808 */ /* 0x002fe20005800000 */
[----:B------:R-:W-:Y:S01]  /*3c50*/  LDSM.16.MT88.4 R148, [R222+0xa000] ;  /* 0x00a00000de94783b */ /* 0x000fe20000004200 */
[----:B------:R-:W-:-:S02]  /*3c60*/  ISETP.GE.AND P3, PT, R18, R216, PT ;  /* 0x000000d81200720c */ /* 0x000fc40003f66270 */
[----:B------:R-:W-:Y:S01]  /*3c70*/  SEL R3, R108, 0xffffffe0, !P5 ;  /* 0xffffffe06c037807 */ /* 0x000fe20006800000 */
[----:B------:R-:W1:Y:S01]  /*3c80*/  MUFU.TANH R208, R79 ;  /* 0x0000004f00d07308 */ /* 0x000e620000002400 */
[----:B------:R-:W-:Y:S01]  /*3c90*/  FSEL R18, R25, -INF , !P2 ;  /* 0xff80000019127808 */ /* 0x000fe20005000000 */
[----:B------:R-:W-:Y:S01]  /*3ca0*/  LDSM.16.MT88.4 R48, [R0] ;  /* 0x000000000030783b */ /* 0x000fe20000004200 */
[----:B------:R-:W-:Y:S01]  /*3cb0*/  ISETP.GE.AND P2, PT, R38, R216, PT ;  /* 0x000000d82600720c */ /* 0x000fe20003f46270 */
[----:B------:R-:W-:Y:S01]  /*3cc0*/  IMAD.IADD R219, R222, 0x1, R3 ;  /* 0x00000001dedb7824 */ /* 0x000fe200078e0203 */
[----:B-----5:R-:W-:Y:S01]  /*3cd0*/  FMNMX.FTZ R165, R165, R8, !PT ;  /* 0x00000008a5a57209 */ /* 0x020fe20007810000 */
[----:B------:R-:W-:Y:S01]  /*3ce0*/  IMAD.IADD R218, R3, 0x1, R0 ;  /* 0x0000000103da7824 */ /* 0x000fe200078e0200 */
[----:B------:R-:W-:Y:S01]  /*3cf0*/  FMNMX3.FTZ R8, R23, R21, R19, !PT ;  /* 0x0000001517087276 */ /* 0x000fe20007810013 */
[----:B------:R-:W-:Y:S01]  /*3d00*/  LDSM.16.MT88.4 R80, [R222+0xb000] ;  /* 0x00b00000de50783b */ /* 0x000fe20000004200 */
[----:B------:R-:W-:Y:S01]  /*3d10*/  FSEL R26, R26, -INF , !P1 ;  /* 0xff8000001a1a7808 */ /* 0x000fe20004800000 */
[----:B------:R-:W-:Y:S01]  /*3d20*/  FMUL.FTZ R102, R165, UR4 ;  /* 0x00000004a5667c20 */ /* 0x000fe20008410000 */
[----:B------:R-:W-:Y:S01]  /*3d30*/  FSEL R190, R190, -INF , !P0 ;  /* 0xff800000bebe7808 */ /* 0x000fe20004000000 */
[----:B------:R-:W-:Y:S01]  /*3d40*/  LDSM.16.MT88.4 R132, [R219+0xa000] ;  /* 0x00a00000db84783b */ /* 0x000fe20000004200 */
[----:B------:R-:W-:-:S02]  /*3d50*/  FMNMX.FTZ R166, R166, R9, !PT ;  /* 0x00000009a6a67209 */ /* 0x000fc40007810000 */
[-C--:B------:R-:W-:Y:S01]  /*3d60*/  ISETP.GE.AND P0, PT, R36, R216.reuse, PT ;  /* 0x000000d82400720c */ /* 0x080fe20003f06270 */
[----:B------:R-:W-:Y:S01]  /*3d70*/  LDSM.16.MT88.4 R64, [R218] ;  /* 0x00000000da40783b */ /* 0x000fe20000004200 */
[----:B------:R-:W-:Y:S02]  /*3d80*/  FMNMX3.FTZ R8, R8, R17, R207, !PT ;  /* 0x0000001108087276 */ /* 0x000fe400078100cf */
[-C--:B------:R-:W-:Y:S01]  /*3d90*/  ISETP.GE.AND P1, PT, R37, R216.reuse, PT ;  /* 0x000000d82500720c */ /* 0x080fe20003f26270 */
[----:B------:R-:W-:Y:S01]  /*3da0*/  LDSM.16.MT88.4 R96, [R219+0xb000] ;  /* 0x00b00000db60783b */ /* 0x000fe20000004200 */
[----:B------:R-:W-:Y:S01]  /*3db0*/  ISETP.GE.AND P5, PT, R15, R216, PT ;  /* 0x000000d80f00720c */ /* 0x000fe20003fa6270 */
[----:B------:R-:W-:Y:S01]  /*3dc0*/  FMUL.FTZ R15, R166, UR4 ;  /* 0x00000004a60f7c20 */ /* 0x000fe20008410000 */
[----:B------:R-:W-:Y:S01]  /*3dd0*/  FSEL R16, R31, -INF , !P3 ;  /* 0xff8000001f107808 */ /* 0x000fe20005800000 */
[----:B------:R-:W-:Y:S01]  /*3de0*/  LDSM.16.MT88.4 R112, [R0+0x1000] ;  /* 0x001000000070783b */ /* 0x000fe20000004200 */
[----:B----4-:R-:W-:-:S02]  /*3df0*/  FSEL R212, R212, -INF , !P2 ;  /* 0xff800000d4d47808 */ /* 0x010fc40005000000 */
[----:B------:R-:W-:Y:S01]  /*3e00*/  FMNMX3.FTZ R3, R18, R26, R190, !PT ;  /* 0x0000001a12037276 */ /* 0x000fe200078100be */
[----:B------:R-:W-:Y:S01]  /*3e10*/  LDSM.16.MT88.4 R176, [R222+0xa800] ;  /* 0x00a80000deb0783b */ /* 0x000fe20000004200 */
[----:B---3--:R-:W-:Y:S02]  /*3e20*/  FSEL R206, R206, -INF , !P0 ;  /* 0xff800000cece7808 */ /* 0x008fe40004000000 */
[----:B------:R-:W-:Y:S01]  /*3e30*/  FSETP.NEU.FTZ.AND P0, PT, R166, -INF , PT ;  /* 0xff800000a600780b */ /* 0x000fe20003f1d000 */
[----:B------:R-:W-:Y:S01]  /*3e40*/  LDSM.16.MT88.4 R172, [R219+0xa800] ;  /* 0x00a80000dbac783b */ /* 0x000fe20000004200 */
[----:B------:R-:W-:Y:S02]  /*3e50*/  FMNMX3.FTZ R8, R8, R205, R199, !PT ;  /* 0x000000cd08087276 */ /* 0x000fe400078100c7 */
[----:B--2---:R-:W-:Y:S02]  /*3e60*/  FSEL R210, R210, -INF , !P1 ;  /* 0xff800000d2d27808 */ /* 0x004fe40004800000 */
[----:B------:R-:W-:-:S02]  /*3e70*/  FMNMX3.FTZ R3, R3, R16, R212, !PT ;  /* 0x0000001003037276 */ /* 0x000fc400078100d4 */
[----:B------:R-:W-:Y:S02]  /*3e80*/  FSEL R15, R15, RZ, P0 ;  /* 0x000000ff0f0f7208 */ /* 0x000fe40000000000 */
[----:B------:R-:W-:Y:S02]  /*3e90*/  FMNMX.FTZ R25, R201, R8, !PT ;  /* 0x00000008c9197209 */ /* 0x000fe40007810000 */
[----:B-1----:R-:W-:Y:S01]  /*3ea0*/  FSEL R208, R208, -INF , !P5 ;  /* 0xff800000d0d07808 */ /* 0x002fe20006800000 */
[--C-:B------:R-:W-:Y:S01]  /*3eb0*/  FFMA.FTZ R188, R22, UR4, -R15.reuse ;  /* 0x0000000416bc7c23 */ /* 0x100fe2000801080f */
[----:B------:R-:W-:Y:S01]  /*3ec0*/  FMNMX3.FTZ R3, R3, R210, R206, !PT ;  /* 0x000000d203037276 */ /* 0x000fe200078100ce */
[----:B------:R-:W1:Y:S01]  /*3ed0*/  SHFL.BFLY PT, R22, R25, 0x2, 0x1f ;  /* 0x0c401f0019167f89 */ /* 0x000e6200000e0000 */
[--C-:B------:R-:W-:Y:S01]  /*3ee0*/  FFMA.FTZ R180, R20, UR4, -R15.reuse ;  /* 0x0000000414b47c23 */ /* 0x100fe2000801080f */
[----:B------:R-:W-:Y:S01]  /*3ef0*/  FSETP.NEU.FTZ.AND P0, PT, R165, -INF , PT ;  /* 0xff800000a500780b */ /* 0x000fe20003f1d000 */
[--C-:B------:R-:W-:Y:S01]  /*3f00*/  FFMA.FTZ R187, R34, UR4, -R15.reuse ;  /* 0x0000000422bb7c23 */ /* 0x100fe2000801080f */
[----:B------:R-:W-:Y:S01]  /*3f10*/  FMNMX.FTZ R24, R208, R3, !PT ;  /* 0x00000003d0187209 */ /* 0x000fe20007810000 */
[----:B------:R-:W-:Y:S01]  /*3f20*/  LDSM.16.MT88.4 R8, [R218+0x1000] ;  /* 0x00100000da08783b */ /* 0x000fe20000004200 */
[----:B------:R-:W-:Y:S01]  /*3f30*/  FSEL R102, R102, RZ, P0 ;  /* 0x000000ff66667208 */ /* 0x000fe20000000000 */
[--C-:B------:R-:W-:Y:S01]  /*3f40*/  FFMA.FTZ R185, R28, UR4, -R15.reuse ;  /* 0x000000041cb97c23 */ /* 0x100fe2000801080f */
[----:B------:R-:W-:Y:S01]  /*3f50*/  MUFU.EX2 R188, R188 ;  /* 0x000000bc00bc7308 */ /* 0x000fe20000000800 */
[----:B------:R-:W2:Y:S01]  /*3f60*/  SHFL.BFLY PT, R31, R24, 0x2, 0x1f ;  /* 0x0c401f00181f7f89 */ /* 0x000ea200000e0000 */
[--C-:B------:R-:W-:Y:S01]  /*3f70*/  FFMA.FTZ R196, R14, UR4, -R15.reuse ;  /* 0x000000040ec47c23 */ /* 0x100fe2000801080f */
[--C-:B------:R-:W-:Y:S01]  /*3f80*/  FFMA.FTZ R186, R33, UR4, -R102.reuse ;  /* 0x0000000421ba7c23 */ /* 0x100fe20008010866 */
[--C-:B------:R-:W-:Y:S01]  /*3f90*/  FFMA.FTZ R183, R35, UR4, -R102.reuse ;  /* 0x0000000423b77c23 */ /* 0x100fe20008010866 */
[--C-:B------:R-:W-:Y:S01]  /*3fa0*/  FFMA.FTZ R184, R29, UR4, -R102.reuse ;  /* 0x000000041db87c23 */ /* 0x100fe20008010866 */
[--C-:B------:R-:W-:Y:S01]  /*3fb0*/  FFMA.FTZ R3, R27, UR4, -R102.reuse ;  /* 0x000000041b037c23 */ /* 0x100fe20008010866 */
[----:B------:R-:W3:Y:S01]  /*3fc0*/  MUFU.EX2 R187, R187 ;  /* 0x000000bb00bb7308 */ /* 0x000ee20000000800 */
[--C-:B------:R-:W-:Y:S01]  /*3fd0*/  FFMA.FTZ R195, R13, UR4, -R15.reuse ;  /* 0x000000040dc37c23 */ /* 0x100fe2000801080f */
[--C-:B------:R-:W-:Y:S01]  /*3fe0*/  FFMA.FTZ R198, R12, UR4, -R15.reuse ;  /* 0x000000040cc67c23 */ /* 0x100fe2000801080f */
[----:B------:R-:W-:Y:S01]  /*3ff0*/  FFMA.FTZ R239, R239, UR4, -R15 ;  /* 0x00000004efef7c23 */ /* 0x000fe2000801080f */
[----:B------:R-:W-:Y:S01]  /*4000*/  MUFU.EX2 R185, R185 ;  /* 0x000000b900b97308 */ /* 0x000fe20000000800 */
[----:B------:R-:W-:Y:S01]  /*4010*/  LDSM.16.MT88.4 R32, [R0+0x800] ;  /* 0x000800000020783b */ /* 0x000fe20000004200 */
[--C-:B------:R-:W-:Y:S01]  /*4020*/  FFMA.FTZ R197, R85, UR4, -R102.reuse ;  /* 0x0000000455c57c23 */ /* 0x100fe20008010866 */
[--C-:B------:R-:W-:Y:S01]  /*4030*/  FFMA.FTZ R200, R100, UR4, -R102.reuse ;  /* 0x0000000464c87c23 */ /* 0x100fe20008010866 */
[----:B------:R-:W4:Y:S01]  /*4040*/  MUFU.EX2 R180, R180 ;  /* 0x000000b400b47308 */ /* 0x000f220000000800 */
[----:B-1----:R-:W-:Y:S01]  /*4050*/  FMNMX.FTZ R25, R25, R22, !PT ;  /* 0x0000001619197209 */ /* 0x002fe20007810000 */
[----:B------:R-:W-:Y:S01]  /*4060*/  LDSM.16.MT88.4 R12, [R218+0x1800] ;  /* 0x00180000da0c783b */ /* 0x000fe20000004200 */
[----:B------:R-:W-:Y:S01]  /*4070*/  FFMA.FTZ R237, R101, UR4, -R102 ;  /* 0x0000000465ed7c23 */ /* 0x000fe20008010866 */
[----:B------:R-:W-:Y:S02]  /*4080*/  MUFU.EX2 R186, R186 ;  /* 0x000000ba00ba7308 */ /* 0x000fe40000000800 */
[----:B------:R-:W1:Y:S01]  /*4090*/  SHFL.BFLY PT, R168, R25, 0x1, 0x1f ;  /* 0x0c201f0019a87f89 */ /* 0x000e6200000e0000 */
[----:B---3--:R-:W-:Y:S01]  /*40a0*/  F2FP.F16.F32.PACK_AB R124, R187, R188 ;  /* 0x000000bcbb7c723e */ /* 0x008fe200000000ff */
[----:B------:R-:W3:Y:S01]  /*40b0*/  MUFU.EX2 R183, R183 ;  /* 0x000000b700b77308 */ /* 0x000ee20000000800 */
[----:B------:R-:W-:Y:S01]  /*40c0*/  FADD.FTZ R188, R188, R187 ;  /* 0x000000bbbcbc7221 */ /* 0x000fe20000010000 */
[----:B--2---:R-:W-:-:S02]  /*40d0*/  FMNMX.FTZ R20, R24, R31, !PT ;  /* 0x0000001f18147209 */ /* 0x004fc40007810000 */
[----:B------:R-:W-:Y:S01]  /*40e0*/  MUFU.EX2 R184, R184 ;  /* 0x000000b800b87308 */ /* 0x000fe20000000800 */
[----:B------:R-:W-:Y:S01]  /*40f0*/  LDSM.16.MT88.4 R28, [R218+0x800] ;  /* 0x00080000da1c783b */ /* 0x000fe20000004200 */
[C---:B----4-:R-:W-:Y:S01]  /*4100*/  F2FP.F16.F32.PACK_AB R126, R180.reuse, R185 ;  /* 0x000000b9b47e723e */ /* 0x050fe200000000ff */
[----:B------:R-:W-:Y:S01]  /*4110*/  FADD.FTZ R185, R185, R188 ;  /* 0x000000bcb9b97221 */ /* 0x000fe20000010000 */
[----:B------:R-:W2:Y:S01]  /*4120*/  MUFU.EX2 R3, R3 ;  /* 0x0000000300037308 */ /* 0x000ea20000000800 */
[----:B------:R-:W4:Y:S02]  /*4130*/  SHFL.BFLY PT, R167, R20, 0x1, 0x1f ;  /* 0x0c201f0014a77f89 */ /* 0x000f2400000e0000 */
[----:B------:R-:W-:Y:S01]  /*4140*/  FADD.FTZ R185, R180, R185 ;  /* 0x000000b9b4b97221 */ /* 0x000fe20000010000 */
[----:B------:R-:W-:Y:S01]  /*4150*/  MUFU.EX2 R196, R196 ;  /* 0x000000c400c47308 */ /* 0x000fe20000000800 */
[----:B---3--:R-:W-:Y:S01]  /*4160*/  F2FP.F16.F32.PACK_AB R125, R183, R186 ;  /* 0x000000bab77d723e */ /* 0x008fe200000000ff */
[----:B------:R-:W-:-:S02]  /*4170*/  FADD.FTZ R183, R186, R183 ;  /* 0x000000b7bab77221 */ /* 0x000fc40000010000 */
[----:B------:R-:W-:Y:S04]  /*4180*/  MUFU.EX2 R195, R195 ;  /* 0x000000c300c37308 */ /* 0x000fe80000000800 */
[----:B------:R-:W-:Y:S01]  /*4190*/  MUFU.EX2 R198, R198 ;  /* 0x000000c600c67308 */ /* 0x000fe20000000800 */
[----:B-1----:R-:W-:Y:S02]  /*41a0*/  FMNMX.FTZ R168, R25, R168, !PT ;  /* 0x000000a819a87209 */ /* 0x002fe40007810000 */
[C---:B--2---:R-:W-:Y:S01]  /*41b0*/  F2FP.F16.F32.PACK_AB R127, R3.reuse, R184 ;  /* 0x000000b8037f723e */ /* 0x044fe200000000ff */
[----:B------:R-:W-:Y:S01]  /*41c0*/  MUFU.EX2 R239, R239 ;  /* 0x000000ef00ef7308 */ /* 0x000fe20000000800 */
[C---:B------:R-:W-:Y:S01]  /*41d0*/  FSETP.NEU.FTZ.AND P0, PT, R168.reuse, -INF , PT ;  /* 0xff800000a800780b */ /* 0x040fe20003f1d000 */
[----:B------:R-:W-:Y:S01]  /*41e0*/  FMUL.FTZ R204, R168, UR4 ;  /* 0x00000004a8cc7c20 */ /* 0x000fe20008410000 */
[----:B------:R-:W-:Y:S01]  /*41f0*/  FADD.FTZ R184, R184, R183 ;  /* 0x000000b7b8b87221 */ /* 0x000fe20000010000 */
[----:B------:R-:W-:Y:S02]  /*4200*/  MUFU.EX2 R197, R197 ;  /* 0x000000c500c57308 */ /* 0x000fe40000000800 */
[----:B------:R-:W-:Y:S01]  /*4210*/  HMMA.16816.F32 R156, R124, R148, RZ ;  /* 0x000000947c9c723c */ /* 0x000fe200000018ff */
[----:B------:R-:W-:Y:S01]  /*4220*/  FSEL R204, R204, RZ, P0 ;  /* 0x000000ffcccc7208 */ /* 0x000fe20000000000 */
[----:B------:R-:W-:Y:S01]  /*4230*/  MUFU.EX2 R200, R200 ;  /* 0x000000c800c87308 */ /* 0x000fe20000000800 */
[----:B----4-:R-:W-:Y:S01]  /*4240*/  FMNMX.FTZ R167, R20, R167, !PT ;  /* 0x000000a714a77209 */ /* 0x010fe20007810000 */
[----:B------:R-:W-:-:S02]  /*4250*/  FADD.FTZ R3, R3, R184 ;  /* 0x000000b803037221 */ /* 0x000fc40000010000 */
[--C-:B------:R-:W-:Y:S01]  /*4260*/  FFMA.FTZ R194, R23, UR4, -R204.reuse ;  /* 0x0000000417c27c23 */ /* 0x100fe200080108cc */
[C---:B------:R-:W-:Y:S01]  /*4270*/  FSETP.NEU.FTZ.AND P0, PT, R167.reuse, -INF , PT ;  /* 0xff800000a700780b */ /* 0x040fe20003f1d000 */
[----:B------:R-:W-:Y:S01]  /*4280*/  FMUL.FTZ R203, R167, UR4 ;  /* 0x00000004a7cb7c20 */ /* 0x000fe20008410000 */
[--C-:B------:R-:W-:Y:S01]  /*4290*/  FFMA.FTZ R193, R21, UR4, -R204.reuse ;  /* 0x0000000415c17c23 */ /* 0x100fe200080108cc */
[--C-:B------:R-:W-:Y:S01]  /*42a0*/  FFMA.FTZ R191, R19, UR4, -R204.reuse ;  /* 0x0000000413bf7c23 */ /* 0x100fe200080108cc */
[--C-:B------:R-:W-:Y:S01]  /*42b0*/  FFMA.FTZ R182, R17, UR4, -R204.reuse ;  /* 0x0000000411b67c23 */ /* 0x100fe200080108cc */
[----:B------:R-:W-:Y:S01]  /*42c0*/  LDSM.16.MT88.4 R20, [R219+0xb800] ;  /* 0x00b80000db14783b */ /* 0x000fe20000004200 */
[----:B------:R-:W-:Y:S01]  /*42d0*/  FSEL R203, R203, RZ, P0 ;  /* 0x000000ffcbcb7208 */ /* 0x000fe20000000000 */
[----:B------:R-:W-:Y:S01]  /*42e0*/  MUFU.EX2 R194, R194 ;  /* 0x000000c200c27308 */ /* 0x000fe20000000800 */
[C---:B------:R-:W-:Y:S01]  /*42f0*/  HMMA.16816.F32 R140, R124.reuse, R132, RZ ;  /* 0x000000847c8c723c */ /* 0x040fe200000018ff */
[--C-:B------:R-:W-:Y:S01]  /*4300*/  FFMA.FTZ R241, R201, UR4, -R204.reuse ;  /* 0x00000004c9f17c23 */ /* 0x100fe200080108cc */
[--C-:B------:R-:W-:Y:S01]  /*4310*/  FFMA.FTZ R202, R207, UR4, -R204.reuse ;  /* 0x00000004cfca7c23 */ /* 0x100fe200080108cc */
[--C-:B------:R-:W-:Y:S01]  /*4320*/  FFMA.FTZ R192, R18, UR4, -R203.reuse ;  /* 0x0000000412c07c23 */ /* 0x100fe200080108cb */
[--C-:B------:R-:W-:Y:S01]  /*4330*/  FFMA.FTZ R189, R26, UR4, -R203.reuse ;  /* 0x000000041abd7c23 */ /* 0x100fe200080108cb */
[--C-:B------:R-:W-:Y:S01]  /*4340*/  FFMA.FTZ R181, R16, UR4, -R203.reuse ;  /* 0x0000000410b57c23 */ /* 0x100fe200080108cb */
[----:B------:R-:W1:Y:S01]  /*4350*/  LDSM.16.MT88.4 R24, [R222+0xb800] ;  /* 0x00b80000de18783b */ /* 0x000e620000004200 */
[--C-:B------:R-:W-:Y:S01]  /*4360*/  FFMA.FTZ R190, R190, UR4, -R203.reuse ;  /* 0x00000004bebe7c23 */ /* 0x100fe200080108cb */
[----:B------:R-:W2:Y:S01]  /*4370*/  MUFU.EX2 R193, R193 ;  /* 0x000000c100c17308 */ /* 0x000ea20000000800 */
[C---:B------:R-:W-:Y:S01]  /*4380*/  HMMA.16816.F32 R40, R124.reuse, R48, RZ ;  /* 0x000000307c28723c */ /* 0x040fe200000018ff */
[----:B------:R3:W4:Y:S01]  /*4390*/  LDSM.16.MT88.4 R16, [R0+0x1800] ;  /* 0x001800000010783b */ /* 0x0007220000004200 */
[--C-:B------:R-:W-:Y:S01]  /*43a0*/  FFMA.FTZ R201, R212, UR4, -R203.reuse ;  /* 0x00000004d4c97c23 */ /* 0x100fe200080108cb */
[----:B------:R-:W-:Y:S01]  /*43b0*/  MUFU.EX2 R191, R191 ;  /* 0x000000bf00bf7308 */ /* 0x000fe20000000800 */
[--C-:B------:R-:W-:Y:S01]  /*43c0*/  FFMA.FTZ R209, R205, UR4, -R204.reuse ;  /* 0x00000004cdd17c23 */ /* 0x100fe200080108cc */
[--C-:B------:R-:W-:Y:S01]  /*43d0*/  FFMA.FTZ R210, R210, UR4, -R203.reuse ;  /* 0x00000004d2d27c23 */ /* 0x100fe200080108cb */
[--C-:B------:R-:W-:Y:S01]  /*43e0*/  FFMA.FTZ R236, R208, UR4, -R203.reuse ;  /* 0x00000004d0ec7c23 */ /* 0x100fe200080108cb */
[----:B------:R-:W5:Y:S01]  /*43f0*/  MUFU.EX2 R182, R182 ;  /* 0x000000b600b67308 */ /* 0x000f620000000800 */
[----:B------:R-:W-:Y:S01]  /*4400*/  HMMA.16816.F32 R56, R124, R64, RZ ;  /* 0x000000407c38723c */ /* 0x000fe200000018ff */
[----:B------:R-:W-:Y:S01]  /*4410*/  FFMA.FTZ R205, R199, UR4, -R204 ;  /* 0x00000004c7cd7c23 */ /* 0x000fe200080108cc */
[----:B------:R-:W-:Y:S01]  /*4420*/  FFMA.FTZ R207, R206, UR4, -R203 ;  /* 0x00000004cecf7c23 */ /* 0x000fe200080108cb */
[----:B------:R-:W-:Y:S01]  /*4430*/  MUFU.EX2 R192, R192 ;  /* 0x000000c000c07308 */ /* 0x000fe20000000800 */
[----:B--2---:R-:W-:Y:S01]  /*4440*/  F2FP.F16.F32.PACK_AB R128, R193, R194 ;  /* 0x000000c2c180723e */ /* 0x004fe200000000ff */
[----:B------:R-:W-:-:S02]  /*4450*/  FADD.FTZ R194, R194, R193 ;  /* 0x000000c1c2c27221 */ /* 0x000fc40000010000 */
[----:B------:R-:W2:Y:S01]  /*4460*/  MUFU.EX2 R189, R189 ;  /* 0x000000bd00bd7308 */ /* 0x000ea20000000800 */
[C---:B------:R-:W-:Y:S03]  /*4470*/  HMMA.16816.F32 R72, R124.reuse, R80, RZ ;  /* 0x000000507c48723c */ /* 0x040fe600000018ff */
[----:B------:R-:W-:Y:S01]  /*4480*/  MUFU.EX2 R190, R190 ;  /* 0x000000be00be7308 */ /* 0x000fe20000000800 */
[----:B-----5:R-:W-:Y:S01]  /*4490*/  F2FP.F16.F32.PACK_AB R130, R182, R191 ;  /* 0x000000bfb682723e */ /* 0x020fe200000000ff */
[----:B------:R-:W-:Y:S02]  /*44a0*/  FADD.FTZ R191, R191, R194 ;  /* 0x000000c2bfbf7221 */ /* 0x000fe40000010000 */
[----:B------:R-:W5:Y:S01]  /*44b0*/  MUFU.EX2 R181, R181 ;  /* 0x000000b500b57308 */ /* 0x000f620000000800 */
[----:B---3--:R-:W-:Y:S01]  /*44c0*/  FFMA.FTZ R0, R84, UR4, -R102 ;  /* 0x0000000454007c23 */ /* 0x008fe20008010866 */
[----:B------:R-:W-:Y:S01]  /*44d0*/  HMMA.16816.F32 R88, R124, R96, RZ ;  /* 0x000000607c58723c */ /* 0x000fe200000018ff */
[----:B------:R-:W-:Y:S01]  /*44e0*/  FADD.FTZ R191, R182, R191 ;  /* 0x000000bfb6bf7221 */ /* 0x000fe20000010000 */
[----:B------:R-:W-:Y:S01]  /*44f0*/  MUFU.EX2 R237, R237 ;  /* 0x000000ed00ed7308 */ /* 0x000fe20000000800 */
[----:B--2---:R-:W-:Y:S01]  /*4500*/  F2FP.F16.F32.PACK_AB R129, R189, R192 ;  /* 0x000000c0bd81723e */ /* 0x004fe200000000ff */
[----:B------:R-:W-:-:S02]  /*4510*/  FADD.FTZ R189, R192, R189 ;  /* 0x000000bdc0bd7221 */ /* 0x000fc40000010000 */
[----:B------:R-:W2:Y:S02]  /*4520*/  MUFU.EX2 R0, R0 ;  /* 0x0000000000007308 */ /* 0x000ea40000000800 */
[C---:B------:R-:W-:Y:S02]  /*4530*/  HMMA.16816.F32 R104, R124.reuse, R112, RZ ;  /* 0x000000707c68723c */ /* 0x040fe400000018ff */
[----:B------:R-:W-:Y:S01]  /*4540*/  MUFU.EX2 R202, R202 ;  /* 0x000000ca00ca7308 */ /* 0x000fe20000000800 */
[C---:B-----5:R-:W-:Y:S01]  /*4550*/  F2FP.F16.F32.PACK_AB R131, R181.reuse, R190 ;  /* 0x000000beb583723e */ /* 0x060fe200000000ff */
[----:B------:R-:W-:Y:S02]  /*4560*/  FADD.FTZ R190, R190, R189 ;  /* 0x000000bdbebe7221 */ /* 0x000fe40000010000 */
[----:B------:R-:W3:Y:S02]  /*4570*/  MUFU.EX2 R199, R209 ;  /* 0x000000d100c77308 */ /* 0x000ee40000000800 */
[C---:B------:R-:W-:Y:S01]  /*4580*/  HMMA.16816.F32 R120, R124.reuse, R8, RZ ;  /* 0x000000087c78723c */ /* 0x040fe200000018ff */
[----:B------:R-:W-:Y:S01]  /*4590*/  FADD.FTZ R190, R181, R190 ;  /* 0x000000beb5be7221 */ /* 0x000fe20000010000 */
[----:B------:R-:W-:Y:S04]  /*45a0*/  MUFU.EX2 R201, R201 ;  /* 0x000000c900c97308 */ /* 0x000fe80000000800 */
[----:B------:R-:W5:Y:S02]  /*45b0*/  MUFU.EX2 R206, R210 ;  /* 0x000000d200ce7308 */ /* 0x000f640000000800 */
[C---:B------:R-:W-:Y:S02]  /*45c0*/  HMMA.16816.F32 R152, R124.reuse, R150, RZ ;  /* 0x000000967c98723c */ /* 0x040fe400000018ff */
[----:B------:R-:W-:Y:S04]  /*45d0*/  MUFU.EX2 R204, R205 ;  /* 0x000000cd00cc7308 */ /* 0x000fe80000000800 */
[----:B------:R-:W5:Y:S02]  /*45e0*/  MUFU.EX2 R241, R241 ;  /* 0x000000f100f17308 */ /* 0x000f640000000800 */
[C---:B------:R-:W-:Y:S02]  /*45f0*/  HMMA.16816.F32 R136, R124.reuse, R134, RZ ;  /* 0x000000867c88723c */ /* 0x040fe400000018ff */
[----:B------:R-:W-:Y:S04]  /*4600*/  MUFU.EX2 R203, R207 ;  /* 0x000000cf00cb7308 */ /* 0x000fe80000000800 */
[----:B------:R-:W5:Y:S02]  /*4610*/  MUFU.EX2 R236, R236 ;  /* 0x000000ec00ec7308 */ /* 0x000f640000000800 */
[C---:B------:R-:W-:Y:S08]  /*4620*/  HMMA.16816.F32 R44, R124.reuse, R50, RZ ;  /* 0x000000327c2c723c */ /* 0x040ff000000018ff */
        /* <DEDUP_REMOVED lines=20> */
[----:B------:R-:W-:Y:S01]  /*4770*/  F2FP.F16.F32.PACK_AB R8, R195, R196 ;  /* 0x000000c4c308723e */ /* 0x000fe200000000ff */
[----:B------:R-:W-:Y:S01]  /*4780*/  FADD.FTZ R196, R196, R185 ;  /* 0x000000b9c4c47221 */ /* 0x000fe20000010000 */
[----:B--2---:R-:W-:Y:S01]  /*4790*/  F2FP.F16.F32.PACK_AB R9, R197, R0 ;  /* 0x00000000c509723e */ /* 0x004fe200000000ff */
[----:B------:R-:W-:-:S02]  /*47a0*/  FADD.FTZ R0, R0, R3 ;  /* 0x0000000300007221 */ /* 0x000fc40000010000 */
[----:B------:R-:W-:Y:S02]  /*47b0*/  FADD.FTZ R195, R195, R196 ;  /* 0x000000c4c3c37221 */ /* 0x000fe40000010000 */
[----:B------:R-:W-:Y:S01]  /*47c0*/  HMMA.16816.F32 R128, R128, R10, RZ ;  /* 0x0000000a8080723c */ /* 0x000fe200000018ff */
[----:B------:R-:W-:Y:S01]  /*47d0*/  F2FP.F16.F32.PACK_AB R10, R239, R198 ;  /* 0x000000c6ef0a723e */ /* 0x000fe200000000ff */
[----:B------:R-:W-:Y:S01]  /*47e0*/  FADD.FTZ R197, R197, R0 ;  /* 0x00000000c5c57221 */ /* 0x000fe20000010000 */
[----:B------:R-:W-:Y:S01]  /*47f0*/  F2FP.F16.F32.PACK_AB R11, R237, R200 ;  /* 0x000000c8ed0b723e */ /* 0x000fe200000000ff */
        /* <DEDUP_REMOVED lines=8> */
[C---:B-1----:R-:W-:Y:S08]  /*4880*/  HMMA.16816.F32 R72, R8.reuse, R24, R72 ;  /* 0x000000180848723c */ /* 0x042ff00000001848 */
        /* <DEDUP_REMOVED lines=11> */
[----:B---3--:R-:W-:Y:S01]  /*4940*/  F2FP.F16.F32.PACK_AB R8, R199, R202 ;  /* 0x000000cac708723e */ /* 0x008fe200000000ff */
[----:B------:R-:W-:Y:S01]  /*4950*/  FADD.FTZ R202, R202, R191 ;  /* 0x000000bfcaca7221 */ /* 0x000fe20000010000 */
[----:B-----5:R-:W-:Y:S01]  /*4960*/  F2FP.F16.F32.PACK_AB R9, R206, R201 ;  /* 0x000000c9ce09723e */ /* 0x020fe200000000ff */
        /* <DEDUP_REMOVED lines=27> */
[----:B------:R-:W-:Y:S01]  /*4b20*/  VIADD R3, R5, 0xfffffffe ;  /* 0xfffffffe05037836 */ /* 0x000fe20000000000 */
[----:B------:R-:W-:-:S04]  /*4b30*/  DEPBAR.LE SB0, 0x0 ;  /* 0x000080000000791a */ /* 0x000fc80000000000 */
[----:B------:R-:W-:Y:S01]  /*4b40*/  IMAD.WIDE.U32 R10, R3, R6, RZ ;  /* 0x00000006030a7225 */ /* 0x000fe200078e00ff */
[----:B------:R-:W-:Y:S01]  /*4b50*/  BAR.SYNC.DEFER_BLOCKING 0x0 ;  /* 0x0000000000007b1d */ /* 0x000fe20000010000 */
[----:B------:R-:W-:Y:S02]  /*4b60*/  ISETP.GE.U32.AND P5, PT, R5, 0x3, PT ;  /* 0x000000030500780c */ /* 0x000fe40003fa6070 */
[----:B------:R-:W-:Y:S01]  /*4b70*/  IMAD R3, R3, R7, R11 ;  /* 0x0000000703037224 */ /* 0x000fe200078e020b */
[C---:B------:R-:W-:Y:S01]  /*4b80*/  LEA R12, P1, R10.reuse, R229, 0x6 ;  /* 0x000000e50a0c7211 */ /* 0x040fe200078230ff */
[----:B------:R-:W-:-:S03]  /*4b90*/  IMAD.SHL.U32 R9, R10, 0x20, RZ ;  /* 0x000000200a097824 */ /* 0x000fc600078e00ff */
[--C-:B------:R-:W-:Y:S02]  /*4ba0*/  SHF.L.U64.HI R0, R10, 0x5, R3.reuse ;  /* 0x000000050a007819 */ /* 0x100fe40000010203 */
[----:B------:R-:W-:Y:S02]  /*4bb0*/  LEA R8, P0, R6, R9, 0x4 ;  /* 0x0000000906087211 */ /* 0x000fe400078020ff */
[----:B------:R-:W-:Y:S02]  /*4bc0*/  LEA.HI.X R13, R10, R228, R3, 0x6, P1 ;  /* 0x000000e40a0d7211 */ /* 0x000fe400008f3403 */
[----:B------:R-:W-:Y:S01]  /*4bd0*/  LEA.HI.X R3, R6, R0, R7, 0x4, P0 ;  /* 0x0000000006037211 */ /* 0x000fe200000f2407 */
[----:B------:R-:W-:Y:S01]  /*4be0*/  IMAD.MOV.U32 R0, RZ, RZ, 0x40 ;  /* 0x00000040ff007424 */ /* 0x000fe200078e00ff */
[----:B------:R-:W-:-:S04]  /*4bf0*/  LEA R24, P0, R8, R229, 0x1 ;  /* 0x000000e508187211 */ /* 0x000fc800078008ff */
[----:B------:R-:W-:Y:S02]  /*4c00*/  LEA.HI.X R25, R8, R228, R3, 0x1, P0 ;  /* 0x000000e408197211 */ /* 0x000fe400000f0c03 */
[----:B------:R-:W-:Y:S01]  /*4c10*/  SEL R3, R0, 0xffffffc0, !P6 ;  /* 0xffffffc000037807 */ /* 0x000fe20007000000 */
[----:B------:R-:W-:Y:S01]  /*4c20*/  @!PT LDS RZ, [RZ] ;  /* 0x00000000fffff984 */ /* 0x000fe20000000800 */
[----:B------:R-:W-:Y:S01]  /*4c30*/  @!PT LDS RZ, [RZ] ;  /* 0x00000000fffff984 */ /* 0x000fe20000000800 */
[----:B------:R-:W-:Y:S01]  /*4c40*/  @!PT LDS RZ, [RZ] ;  /* 0x00000000fffff984 */ /* 0x000fe20000000800 */
[----:B------:R-:W-:Y:S04]  /*4c50*/  LDGSTS.E.BYPASS.LTC128B.128 [R234+0xa000], desc[UR14][R12.64] ;  /* 0x0a0000000cea7fae */ /* 0x000fe8000b981a0e */
[--C-:B------:R-:W-:Y:S01]  /*4c60*/  IMAD.IADD R0, R226, 0x1, R3.reuse ;  /* 0x00000001e2007824 */ /* 0x100fe200078e0203 */
[----:B------:R-:W-:Y:S01]  /*4c70*/  LDGSTS.E.BYPASS.LTC128B.128 [R234+0xb000], desc[UR14][R12.64+0x80] ;  /* 0x0b0000800cea7fae */ /* 0x000fe2000b981a0e */
[----:B------:R-:W-:-:S03]  /*4c80*/  IMAD.IADD R3, R4, 0x1, R3 ;  /* 0x0000000104037824 */ /* 0x000fc600078e0203 */
        /* <DEDUP_REMOVED lines=9> */
[----:B------:R-:W5:Y:S04]  /*4d20*/  LDSM.16.M88.4 R200, [R224] ;  /* 0x00000000e0c8783b */ /* 0x000f680000000200 */
[----:B------:R-:W-:Y:S04]  /*4d30*/  LDSM.16.M88.4 R188, [R0+0x2000] ;  /* 0x0020000000bc783b */ /* 0x000fe80000000200 */
[----:B------:R-:W5:Y:S04]  /*4d40*/  LDSM.16.M88.4 R184, [R3+0x8000] ;  /* 0x0080000003b8783b */ /* 0x000f680000000200 */
[----:B------:R-:W5:Y:S01]  /*4d50*/  LDSM.16.M88.4 R180, [R3+0x8800] ;  /* 0x0088000003b4783b */ /* 0x000f620000000200 */
[-C--:B--2---:R-:W-:Y:S03]  /*4d60*/  HMMA.16816.F32 R8, R192, R172.reuse, RZ ;  /* 0x000000acc008723c */ /* 0x084fe600000018ff */
[----:B-1----:R-:W1:Y:S04]  /*4d70*/  LDSM.16.M88.4 R24, [R0] ;  /* 0x000000000018783b */ /* 0x002e680000000200 */
[----:B------:R-:W-:Y:S01]  /*4d80*/  LDSM.16.M88.4 R212, [R220+0x9800] ;  /* 0x00980000dcd4783b */ /* 0x000fe20000000200 */
[C---:B---3--:R-:W-:Y:S03]  /*4d90*/  HMMA.16816.F32 R12, R28.reuse, R172, RZ ;  /* 0x000000ac1c0c723c */ /* 0x048fe600000018ff */
[----:B------:R-:W0:Y:S05]  /*4da0*/  LDGDEPBAR ;  /* 0x00000000000079af */ /* 0x000e2a0000000000 */
[-C--:B------:R-:W-:Y:S08]  /*4db0*/  HMMA.16816.F32 R176, R28, R174.reuse, RZ ;  /* 0x000000ae1cb0723c */ /* 0x080ff000000018ff */
[----:B------:R-:W-:Y:S08]  /*4dc0*/  HMMA.16816.F32 R172, R192, R174, RZ ;  /* 0x000000aec0ac723c */ /* 0x000ff000000018ff */
[-C--:B----4-:R-:W-:Y:S08]  /*4dd0*/  HMMA.16816.F32 R32, R28, R20.reuse, RZ ;  /* 0x000000141c20723c */ /* 0x090ff000000018ff */
[----:B------:R-:W-:Y:S08]  /*4de0*/  HMMA.16816.F32 R196, R192, R20, RZ ;  /* 0x00000014c0c4723c */ /* 0x000ff000000018ff */
[-C--:B------:R-:W-:Y:S08]  /*4df0*/  HMMA.16816.F32 R28, R28, R22.reuse, RZ ;  /* 0x000000161c1c723c */ /* 0x080ff000000018ff */
[----:B------:R-:W-:Y:S01]  /*4e00*/  HMMA.16816.F32 R192, R192, R22, RZ ;  /* 0x00000016c0c0723c */ /* 0x000fe200000018ff */
[----:B------:R-:W-:Y:S07]  /*4e10*/  LDSM.16.M88.4 R20, [R223+0x2000] ;  /* 0x00200000df14783b */ /* 0x000fee0000000200 */
[C---:B-----5:R-:W-:Y:S08]  /*4e20*/  HMMA.16816.F32 R12, R16.reuse, R204, R12 ;  /* 0x000000cc100c723c */ /* 0x060ff0000000180c */
[C---:B------:R-:W-:Y:S08]  /*4e30*/  HMMA.16816.F32 R32, R16.reuse, R208, R32 ;  /* 0x000000d01020723c */ /* 0x040ff00000001820 */
[C---:B------:R-:W-:Y:S08]  /*4e40*/  HMMA.16816.F32 R176, R16.reuse, R206, R176 ;  /* 0x000000ce10b0723c */ /* 0x040ff000000018b0 */
[----:B------:R-:W-:Y:S01]  /*4e50*/  HMMA.16816.F32 R28, R16, R210, R28 ;  /* 0x000000d2101c723c */ /* 0x000fe2000000181c */
        /* <DEDUP_REMOVED lines=18> */
[----:B------:R-:W5:Y:S04]  /*4f80*/  LDSM.16.M88.4 R180, [R225+UR5+0x9800] ;  /* 0x00980005e1b4783b */ /* 0x000f680008000200 */
[----:B------:R-:W5:Y:S03]  /*4f90*/  LDSM.16.M88.4 R24, [R226+0x4000] ;  /* 0x00400000e218783b */ /* 0x000f660000000200 */
        /* <DEDUP_REMOVED lines=14> */
[C---:B-----5:R-:W-:Y:S08]  /*5080*/  HMMA.16816.F32 R32, R188.reuse, R180, R32 ;  /* 0x000000b4bc20723c */ /* 0x060ff00000001820 */
[----:B------:R-:W-:Y:S01]  /*5090*/  HMMA.16816.F32 R28, R188, R182, R28 ;  /* 0x000000b6bc1c723c */ /* 0x000fe2000000181c */
[----:B------:R-:W-:Y:S07]  /*50a0*/  LDSM.16.M88.4 R188, [R0+0x4000] ;  /* 0x0040000000bc783b */ /* 0x000fee0000000200 */
[C---:B------:R-:W-:Y:S08]  /*50b0*/  HMMA.16816.F32 R8, R24.reuse, R184, R8 ;  /* 0x000000b81808723c */ /* 0x040ff00000001808 */
[C---:B------:R-:W-:Y:S01]  /*50c0*/  HMMA.16816.F32 R172, R24.reuse, R186, R172 ;  /* 0x000000ba18ac723c */ /* 0x040fe200000018ac */
        /* <DEDUP_REMOVED lines=11> */
[----:B------:R-:W-:Y:S01]  /*5180*/  HMMA.16816.F32 R172, R204, R22, R172 ;  /* 0x00000016ccac723c */ /* 0x000fe200000018ac */
[----:B------:R-:W2:Y:S01]  /*5190*/  LDSM.16.M88.4 R20, [R223+0x6000] ;  /* 0x00600000df14783b */ /* 0x000ea20000000200 */
[----:B------:R-:W-:-:S06]  /*51a0*/  DEPBAR.LE SB0, 0x0 ;  /* 0x000080000000791a */ /* 0x000fcc0000000000 */
[C---:B-1----:R-:W-:Y:S08]  /*51b0*/  HMMA.16816.F32 R12, R184.reuse, R208, R12 ;  /* 0x000000d0b80c723c */ /* 0x042ff0000000180c */
[----:B------:R-:W-:Y:S08]  /*51c0*/  HMMA.16816.F32 R176, R184, R210, R176 ;  /* 0x000000d2b8b0723c */ /* 0x000ff000000018b0 */
[C---:B------:R-:W-:Y:S08]  /*51d0*/  HMMA.16816.F32 R196, R204.reuse, R200, R196 ;  /* 0x000000c8ccc4723c */ /* 0x040ff000000018c4 */
[----:B------:R-:W-:Y:S08]  /*51e0*/  HMMA.16816.F32 R192, R204, R202, R192 ;  /* 0x000000caccc0723c */ /* 0x000ff000000018c0 */
[----:B-----5:R-:W-:Y:S08]  /*51f0*/  HMMA.16816.F32 R32, R184, R180, R32 ;  /* 0x000000b4b820723c */ /* 0x020ff00000001820 */
[----:B--2---:R-:W-:Y:S08]  /*5200*/  HMMA.16816.F32 R12, R20, R16, R12 ;  /* 0x00000010140c723c */ /* 0x004ff0000000180c */
[----:B------:R-:W-:Y:S08]  /*5210*/  HMMA.16816.F32 R28, R184, R182, R28 ;  /* 0x000000b6b81c723c */ /* 0x000ff0000000181c */
[----:B------:R-:W-:Y:S03]  /*5220*/  HMMA.16816.F32 R176, R20, R18, R176 ;  /* 0x0000001214b0723c */ /* 0x000fe600000018b0 */
[----:B------:R-:W-:Y:S01]  /*5230*/  FMUL.FTZ R3, R12, UR6 ;  /* 0x000000060c037c20 */ /* 0x000fe20008410000 */
[----:B------:R-:W-:Y:S01]  /*5240*/  FMUL.FTZ R12, R13, UR6 ;  /* 0x000000060d0c7c20 */ /* 0x000fe20008410000 */
[----:B------:R-:W-:Y:S01]  /*5250*/  FMUL.FTZ R15, R15, UR6 ;  /* 0x000000060f0f7c20 */ /* 0x000fe20008410000 */
[----:B------:R-:W-:Y:S01]  /*5260*/  FMUL.FTZ R14, R14, UR6 ;  /* 0x000000060e0e7c20 */ /* 0x000fe20008410000 */
[C---:B------:R-:W-:Y:S01]  /*5270*/  VIADD R13, R240.reuse, 0xffffffc0 ;  /* 0xffffffc0f00d7836 */ /* 0x040fe20000000000 */
[C---:B------:R-:W-:Y:S01]  /*5280*/  HMMA.16816.F32 R8, R188.reuse, R208, R8 ;  /* 0x000000d0bc08723c */ /* 0x040fe20000001808 */
[----:B------:R-:W-:Y:S07]  /*5290*/  MUFU.TANH R3, R3 ;  /* 0x0000000300037308 */ /* 0x000fee0000002400 */
[C---:B------:R-:W-:Y:S01]  /*52a0*/  HMMA.16816.F32 R172, R188.reuse, R210, R172 ;  /* 0x000000d2bcac723c */ /* 0x040fe200000018ac */
[----:B------:R-:W1:Y:S07]  /*52b0*/  MUFU.TANH R12, R12 ;  /* 0x0000000c000c7308 */ /* 0x000e6e0000002400 */
[C---:B------:R-:W-:Y:S01]  /*52c0*/  HMMA.16816.F32 R196, R188.reuse, R180, R196 ;  /* 0x000000b4bcc4723c */ /* 0x040fe200000018c4 */
[----:B------:R-:W2:Y:S07]  /*52d0*/  MUFU.TANH R15, R15 ;  /* 0x0000000f000f7308 */ /* 0x000eae0000002400 */
[----:B------:R-:W-:Y:S01]  /*52e0*/  HMMA.16816.F32 R192, R188, R182, R192 ;  /* 0x000000b6bcc0723c */ /* 0x000fe200000018c0 */
[----:B------:R-:W-:Y:S07]  /*52f0*/  MUFU.TANH R14, R14 ;  /* 0x0000000e000e7308 */ /* 0x000fee0000002400 */
[C---:B------:R-:W-:Y:S08]  /*5300*/  HMMA.16816.F32 R32, R20.reuse, R212, R32 ;  /* 0x000000d41420723c */ /* 0x040ff00000001820 */
[----:B------:R-:W-:Y:S01]  /*5310*/  HMMA.16816.F32 R28, R20, R214, R28 ;  /* 0x000000d6141c723c */ /* 0x000fe2000000181c */
[----:B------:R-:W-:Y:S01]  /*5320*/  FMUL.FTZ R20, R179, UR6 ;  /* 0x00000006b3147c20 */ /* 0x000fe20008410000 */
[----:B------:R-:W-:-:S02]  /*5330*/  VIADD R23, R240, 0xffffffc9 ;  /* 0xffffffc9f0177836 */ /* 0x000fc40000000000 */
[C---:B------:R-:W-:Y:S02]  /*5340*/  VIADD R22, R240.reuse, 0xffffffd0 ;  /* 0xffffffd0f0167836 */ /* 0x040fe40000000000 */
[----:B------:R-:W-:Y:S01]  /*5350*/  VIADD R21, R240, 0xffffffd1 ;  /* 0xffffffd1f0157836 */ /* 0x000fe20000000000 */
[----:B------:R-:W3:Y:S01]  /*5360*/  MUFU.TANH R20, R20 ;  /* 0x0000001400147308 */ /* 0x000ee20000002400 */
[C---:B------:R-:W-:Y:S01]  /*5370*/  HMMA.16816.F32 R8, R24.reuse, R16, R8 ;  /* 0x000000101808723c */ /* 0x040fe20000001808 */
[----:B------:R-:W-:Y:S01]  /*5380*/  FMUL.FTZ R16, R176, UR6 ;  /* 0x00000006b0107c20 */ /* 0x000fe20008410000 */
[----:B------:R-:W-:Y:S01]  /*5390*/  FMUL.FTZ R176, R178, UR6 ;  /* 0x00000006b2b07c20 */ /* 0x000fe20008410000 */
[----:B------:R-:W-:Y:S01]  /*53a0*/  FMUL.FTZ R17, R177, UR6 ;  /* 0x00000006b1117c20 */ /* 0x000fe20008410000 */
[----:B------:R-:W-:Y:S01]  /*53b0*/  FMUL.FTZ R32, R32, UR6 ;  /* 0x0000000620207c20 */ /* 0x000fe20008410000 */
[----:B------:R-:W-:Y:S01]  /*53c0*/  FMUL.FTZ R33, R33, UR6 ;  /* 0x0000000621217c20 */ /* 0x000fe20008410000 */
[----:B------:R-:W-:Y:S01]  /*53d0*/  FMUL.FTZ R34, R34, UR6 ;  /* 0x0000000622227c20 */ /* 0x000fe20008410000 */
[----:B------:R-:W-:Y:S01]  /*53e0*/  MUFU.TANH R16, R16 ;  /* 0x0000001000107308 */ /* 0x000fe20000002400 */
[----:B------:R-:W-:Y:S01]  /*53f0*/  HMMA.16816.F32 R172, R24, R18, R172 ;  /* 0x0000001218ac723c */ /* 0x000fe200000018ac */
[----:B------:R-:W-:-:S02]  /*5400*/  VIADD R19, R240, 0xffffffd8 ;  /* 0xffffffd8f0137836 */ /* 0x000fc40000000000 */
[----:B------:R-:W-:Y:S01]  /*5410*/  FMUL.FTZ R35, R35, UR6 ;  /* 0x0000000623237c20 */ /* 0x000fe20008410000 */
[----:B------:R-:W-:Y:S01]  /*5420*/  FMUL.FTZ R28, R28, UR6 ;  /* 0x000000061c1c7c20 */ /* 0x000fe20008410000 */
[----:B------:R-:W-:Y:S01]  /*5430*/  FMUL.FTZ R29, R29, UR6 ;  /* 0x000000061d1d7c20 */ /* 0x000fe20008410000 */
[----:B------:R-:W-:Y:S01]  /*5440*/  FMUL.FTZ R201, R30, UR6 ;  /* 0x000000061ec97c20 */ /* 0x000fe20008410000 */
[----:B------:R-:W-:Y:S01]  /*5450*/  FMUL.FTZ R31, R31, UR6 ;  /* 0x000000061f1f7c20 */ /* 0x000fe20008410000 */
[----:B------:R-:W4:Y:S01]  /*5460*/  MUFU.TANH R176, R176 ;  /* 0x000000b000b07308 */ /* 0x000f220000002400 */
[----:B------:R-:W-:Y:S01]  /*5470*/  HMMA.16816.F32 R196, R24, R212, R196 ;  /* 0x000000d418c4723c */ /* 0x000fe200000018c4 */
[----:B------:R-:W-:Y:S01]  /*5480*/  ISETP.GE.AND P3, PT, R23, R169, PT ;  /* 0x000000a91700720c */ /* 0x000fe20003f66270 */
[----:B------:R-:W-:Y:S02]  /*5490*/  VIADD R18, R240, 0xffffffd9 ;  /* 0xffffffd9f0127836 */ /* 0x000fe40000000000 */
[----:B------:R-:W-:Y:S01]  /*54a0*/  FMUL.FTZ R8, R8, UR6 ;  /* 0x0000000608087c20 */ /* 0x000fe20008410000 */
[----:B------:R-:W-:-:S02]  /*54b0*/  FMUL.FTZ R9, R9, UR6 ;  /* 0x0000000609097c20 */ /* 0x000fc40008410000 */
[----:B------:R-:W5:Y:S01]  /*54c0*/  MUFU.TANH R208, R32 ;  /* 0x0000002000d07308 */ /* 0x000f620000002400 */
[----:B------:R-:W-:Y:S01]  /*54d0*/  HMMA.16816.F32 R192, R24, R214, R192 ;  /* 0x000000d618c0723c */ /* 0x000fe200000018c0 */
[C---:B------:R-:W-:Y:S02]  /*54e0*/  VIADD R27, R240.reuse, 0xffffffc1 ;  /* 0xffffffc1f01b7836 */ /* 0x040fe40000000000 */
[----:B------:R-:W-:-:S03]  /*54f0*/  VIADD R25, R240, 0xffffffc8 ;  /* 0xffffffc8f0197836 */ /* 0x000fc60000000000 */
[C---:B------:R-:W-:Y:S01]  /*5500*/  ISETP.GE.AND P2, PT, R27.reuse, R169, PT ;  /* 0x000000a91b00720c */ /* 0x040fe20003f46270 */
[----:B------:R-:W5:Y:S01]  /*5510*/  MUFU.TANH R17, R17 ;  /* 0x0000001100117308 */ /* 0x000f620000002400 */
[-C--:B------:R-:W-:Y:S02]  /*5520*/  ISETP.GE.AND P0, PT, R27, R2.reuse, PT ;  /* 0x000000021b00720c */ /* 0x080fe40003f06270 */
[----:B-1----:R-:W-:Y:S02]  /*5530*/  FSEL R24, R12, -INF , !P2 ;  /* 0xff8000000c187808 */ /* 0x002fe40005000000 */
[----:B------:R-:W-:Y:S02]  /*5540*/  ISETP.GE.AND P2, PT, R23, R2, PT ;  /* 0x000000021700720c */ /* 0x000fe40003f46270 */
[----:B--2---:R-:W-:Y:S01]  /*5550*/  FSEL R12, R15, -INF , !P0 ;  /* 0xff8000000f0c7808 */ /* 0x004fe20004000000 */
[----:B------:R-:W1:Y:S01]  /*5560*/  MUFU.TANH R205, R33 ;  /* 0x0000002100cd7308 */ /* 0x000e620000002400 */
[----:B---3--:R-:W-:-:S02]  /*5570*/  FSEL R20, R20, -INF , !P2 ;  /* 0xff80000014147808 */ /* 0x008fc40005000000 */
[-C--:B------:R-:W-:Y:S02]  /*5580*/  ISETP.GE.AND P2, PT, R13, R169.reuse, PT ;  /* 0x000000a90d00720c */ /* 0x080fe40003f46270 */
[C---:B------:R-:W-:Y:S02]  /*5590*/  ISETP.GE.AND P1, PT, R25.reuse, R2, PT ;  /* 0x000000021900720c */ /* 0x040fe40003f26270 */
[-C--:B------:R-:W-:Y:S01]  /*55a0*/  ISETP.GE.AND P0, PT, R22, R169.reuse, PT ;  /* 0x000000a91600720c */ /* 0x080fe20003f06270 */
[----:B------:R-:W2:Y:S01]  /*55b0*/  MUFU.TANH R206, R28 ;  /* 0x0000001c00ce7308 */ /* 0x000ea20000002400 */
[----:B------:R-:W-:Y:S02]  /*55c0*/  ISETP.GE.AND P4, PT, R25, R169, PT ;  /* 0x000000a91900720c */ /* 0x000fe40003f86270 */
[----:B------:R-:W-:Y:S02]  /*55d0*/  FSEL R30, R3, -INF , !P2 ;  /* 0xff800000031e7808 */ /* 0x000fe40005000000 */
[----:B----4-:R-:W-:-:S02]  /*55e0*/  FSEL R176, R176, -INF , !P1 ;  /* 0xff800000b0b07808 */ /* 0x010fc40004800000 */
[----:B-----5:R-:W-:Y:S01]  /*55f0*/  FSEL R208, R208, -INF , !P0 ;  /* 0xff800000d0d07808 */ /* 0x020fe20004000000 */
[----:B------:R-:W3:Y:S01]  /*5600*/  MUFU.TANH R203, R29 ;  /* 0x0000001d00cb7308 */ /* 0x000ee20000002400 */
[----:B------:R-:W-:Y:S02]  /*5610*/  FSEL R26, R16, -INF , !P4 ;  /* 0xff800000101a7808 */ /* 0x000fe40006000000 */
[-C--:B------:R-:W-:Y:S02]  /*5620*/  ISETP.GE.AND P1, PT, R21, R169.reuse, PT ;  /* 0x000000a91500720c */ /* 0x080fe40003f26270 */
[----:B------:R-:W-:Y:S02]  /*5630*/  ISETP.GE.AND P0, PT, R19, R169, PT ;  /* 0x000000a91300720c */ /* 0x000fe40003f06270 */
[----:B------:R-:W-:Y:S01]  /*5640*/  FSEL R16, R17, -INF , !P3 ;  /* 0xff80000011107808 */ /* 0x000fe20005800000 */
[----:B------:R-:W4:Y:S01]  /*5650*/  MUFU.TANH R8, R8 ;  /* 0x0000000800087308 */ /* 0x000f220000002400 */
[----:B------:R-:W-:-:S02]  /*5660*/  FMNMX3.FTZ R3, R166, R30, R24, !PT ;  /* 0x0000001ea6037276 */ /* 0x000fc40007810018 */
[----:B-1----:R-:W-:Y:S02]  /*5670*/  FSEL R205, R205, -INF , !P1 ;  /* 0xff800000cdcd7808 */ /* 0x002fe40004800000 */
[----:B--2---:R-:W-:Y:S02]  /*5680*/  FSEL R206, R206, -INF , !P0 ;  /* 0xff800000cece7808 */ /* 0x004fe40004000000 */
[----:B------:R-:W-:Y:S01]  /*5690*/  ISETP.GE.AND P1, PT, R18, R169, PT ;  /* 0x000000a91200720c */ /* 0x000fe20003f26270 */
[----:B------:R-:W1:Y:S01]  /*56a0*/  MUFU.TANH R9, R9 ;  /* 0x0000000900097308 */ /* 0x000e620000002400 */
[----:B------:R-:W-:Y:S02]  /*56b0*/  ISETP.GE.AND P0, PT, R13, R2, PT ;  /* 0x000000020d00720c */ /* 0x000fe40003f06270 */
[----:B------:R-:W-:Y:S01]  /*56c0*/  FMNMX3.FTZ R214, R3, R26, R16, !PT ;  /* 0x0000001a03d67276 */ /* 0x000fe20007810010 */
[----:B------:R-:W-:Y:S01]  /*56d0*/  FMUL.FTZ R3, R10, UR6 ;  /* 0x000000060a037c20 */ /* 0x000fe20008410000 */
[----:B---3--:R-:W-:-:S02]  /*56e0*/  FSEL R203, R203, -INF , !P1 ;  /* 0xff800000cbcb7808 */ /* 0x008fc40004800000 */
[----:B------:R-:W-:Y:S01]  /*56f0*/  FSEL R28, R14, -INF , !P0 ;  /* 0xff8000000e1c7808 */ /* 0x000fe20004000000 */
[----:B------:R2:W3:Y:S01]  /*5700*/  MUFU.TANH R204, R34 ;  /* 0x0000002200cc7308 */ /* 0x0004e20000002400 */
[----:B------:R-:W-:Y:S02]  /*5710*/  FMNMX3.FTZ R214, R214, R208, R205, !PT ;  /* 0x000000d0d6d67276 */ /* 0x000fe400078100cd */
[-C--:B------:R-:W-:Y:S02]  /*5720*/  ISETP.GE.AND P4, PT, R22, R2.reuse, PT ;  /* 0x000000021600720c */ /* 0x080fe40003f86270 */
[-C--:B------:R-:W-:Y:S01]  /*5730*/  ISETP.GE.AND P3, PT, R21, R2.reuse, PT ;  /* 0x000000021500720c */ /* 0x080fe20003f66270 */
[----:B------:R-:W-:Y:S01]  /*5740*/  BAR.SYNC.DEFER_BLOCKING 0x0 ;  /* 0x0000000000007b1d */ /* 0x000fe20000010000 */
[-C--:B------:R-:W-:Y:S02]  /*5750*/  ISETP.GE.AND P2, PT, R19, R2.reuse, PT ;  /* 0x000000021300720c */ /* 0x080fe40003f46270 */
[----:B------:R-:W-:-:S02]  /*5760*/  ISETP.GE.AND P1, PT, R18, R2, PT ;  /* 0x000000021200720c */ /* 0x000fc40003f26270 */
[----:B------:R-:W-:Y:S01]  /*5770*/  FMNMX3.FTZ R15, R165, R28, R12, !PT ;  /* 0x0000001ca50f7276 */ /* 0x000fe2000781000c */
[----:B------:R2:W1:Y:S01]  /*5780*/  MUFU.TANH R202, R35 ;  /* 0x0000002300ca7308 */ /* 0x0004620000002400 */
[----:B------:R-:W-:-:S07]  /*5790*/  FMNMX3.FTZ R214, R214, R206, R203, !PT ;  /* 0x000000ced6d67276 */ /* 0x000fce00078100cb */
[----:B------:R-:W1:Y:S08]  /*57a0*/  MUFU.TANH R201, R201 ;  /* 0x000000c900c97308 */ /* 0x000e700000002400 */
[----:B------:R-:W1:Y:S01]  /*57b0*/  MUFU.TANH R31, R31 ;  /* 0x0000001f001f7308 */ /* 0x000e620000002400 */
[----:B---34-:R-:W-:Y:S05]  /*57c0*/  @!P5 BRA `(.L_x_1178) ;  /* 0x00000000004cd947 */ /* 0x018fea0003800000 */
[----:B------:R-:W-:-:S04]  /*57d0*/  VIADD R17, R5, 0xfffffffd ;  /* 0xfffffffd05117836 */ /* 0x000fc80000000000 */
[----:B------:R-:W-:-:S04]  /*57e0*/  IMAD.WIDE.U32 R32, R17, R170, RZ ;  /* 0x000000aa11207225 */ /* 0x000fc800078e00ff */
[----:B------:R-:W-:Y:S02]  /*57f0*/  IMAD R17, R17, R171, R33 ;  /* 0x000000ab11117224 */ /* 0x000fe400078e0221 */
[----:B------:R-:W-:-:S03]  /*5800*/  IMAD.SHL.U32 R29, R32, 0x20, RZ ;  /* 0x00000020201d7824 */ /* 0x000fc600078e00ff */
[----:B------:R-:W-:Y:S02]  /*5810*/  SHF.L.U64.HI R10, R32, 0x5, R17 ;  /* 0x00000005200a7819 */ /* 0x000fe40000010211 */
[----:B------:R-:W-:-:S04]  /*5820*/  LEA R14, P0, R170, R29, 0x4 ;  /* 0x0000001daa0e7211 */ /* 0x000fc800078020ff */
[----:B------:R-:W-:Y:S02]  /*5830*/  LEA.HI.X R29, R170, R10, R171, 0x4, P0 ;  /* 0x0000000aaa1d7211 */ /* 0x000fe400000f24ab */
[----:B--2---:R-:W-:-:S04]  /*5840*/  LEA R34, P0, R32, R231, 0x6 ;  /* 0x000000e720227211 */ /* 0x004fc800078030ff */
        /* <DEDUP_REMOVED lines=11> */
.L_x_1178:
[----:B------:R-:W-:Y:S01]  /*5900*/  FSEL R204, R204, -INF , !P4 ;  /* 0xff800000cccc7808 */ /* 0x000fe20006000000 */
[----:B------:R-:W-:Y:S01]  /*5910*/  FMUL.FTZ R174, R174, UR6 ;  /* 0x00000006aeae7c20 */ /* 0x000fe20008410000 */
[----:B-1----:R-:W-:Y:S01]  /*5920*/  FSEL R202, R202, -INF , !P3 ;  /* 0xff800000caca7808 */ /* 0x002fe20005800000 */
[----:B------:R-:W-:Y:S01]  /*5930*/  FMUL.FTZ R199, R199, UR6 ;  /* 0x00000006c7c77c20 */ /* 0x000fe20008410000 */
[----:B------:R-:W-:Y:S01]  /*5940*/  FMNMX3.FTZ R17, R15, R176, R20, !PT ;  /* 0x000000b00f117276 */ /* 0x000fe20007810014 */
[----:B------:R-:W1:Y:S01]  /*5950*/  MUFU.TANH R210, R174 ;  /* 0x000000ae00d27308 */ /* 0x000e620000002400 */
[----:B------:R-:W-:Y:S01]  /*5960*/  FSEL R201, R201, -INF , !P2 ;  /* 0xff800000c9c97808 */ /* 0x000fe20005000000 */
[----:B------:R-:W4:Y:S01]  /*5970*/  SHFL.BFLY PT, R15, R214, 0x2, 0x1f ;  /* 0x0c401f00d60f7f89 */ /* 0x000f2200000e0000 */
[----:B------:R-:W-:Y:S01]  /*5980*/  FSEL R200, R31, -INF , !P1 ;  /* 0xff8000001fc87808 */ /* 0x000fe20004800000 */
[----:B------:R-:W-:Y:S01]  /*5990*/  FMUL.FTZ R11, R11, UR6 ;  /* 0x000000060b0b7c20 */ /* 0x000fe20008410000 */
[----:B------:R-:W-:Y:S01]  /*59a0*/  FMNMX3.FTZ R10, R17, R204, R202, !PT ;  /* 0x000000cc110a7276 */ /* 0x000fe200078100ca */
[----:B------:R-:W-:Y:S01]  /*59b0*/  FMUL.FTZ R14, R175, UR6 ;  /* 0x00000006af0e7c20 */ /* 0x000fe20008410000 */
[----:B------:R-:W-:Y:S01]  /*59c0*/  ISETP.GE.AND P2, PT, R27, R217, PT ;  /* 0x000000d91b00720c */ /* 0x000fe20003f46270 */
[----:B------:R5:W4:Y:S01]  /*59d0*/  MUFU.TANH R242, R11 ;  /* 0x0000000b00f27308 */ /* 0x000b220000002400 */
[----:B------:R-:W-:Y:S01]  /*59e0*/  FMNMX3.FTZ R10, R10, R201, R200, !PT ;  /* 0x000000c90a0a7276 */ /* 0x000fe200078100c8 */
[----:B------:R-:W-:Y:S01]  /*59f0*/  FMUL.FTZ R173, R173, UR6 ;  /* 0x00000006adad7c20 */ /* 0x000fe20008410000 */
[-C--:B------:R-:W-:Y:S01]  /*5a00*/  ISETP.GE.AND P0, PT, R25, R216.reuse, PT ;  /* 0x000000d81900720c */ /* 0x080fe20003f06270 */
[----:B------:R-:W-:Y:S01]  /*5a10*/  FMUL.FTZ R172, R172, UR6 ;  /* 0x00000006acac7c20 */ /* 0x000fe20008410000 */
[----:B------:R-:W-:Y:S01]  /*5a20*/  FSEL R215, R9, -INF , !P2 ;  /* 0xff80000009d77808 */ /* 0x000fe20005000000 */
[----:B------:R-:W4:Y:S01]  /*5a30*/  SHFL.BFLY PT, R213, R10, 0x2, 0x1f ;  /* 0x0c401f000ad57f89 */ /* 0x000f2200000e0000 */
[----:B------:R-:W-:Y:S01]  /*5a40*/  FMUL.FTZ R190, R198, UR6 ;  /* 0x00000006c6be7c20 */ /* 0x000fe20008410000 */
[----:B------:R-:W4:Y:S01]  /*5a50*/  MUFU.TANH R14, R14 ;  /* 0x0000000e000e7308 */ /* 0x000f220000002400 */
[----:B------:R-:W-:Y:S01]  /*5a60*/  FMUL.FTZ R191, R196, UR6 ;  /* 0x00000006c4bf7c20 */ /* 0x000fe20008410000 */
[----:B-1----:R-:W-:Y:S01]  /*5a70*/  FSEL R210, R210, -INF , !P0 ;  /* 0xff800000d2d27808 */ /* 0x002fe20004000000 */
[----:B------:R-:W-:Y:S01]  /*5a80*/  FMUL.FTZ R198, R195, UR6 ;  /* 0x00000006c3c67c20 */ /* 0x000fe20008410000 */
[----:B------:R-:W-:Y:S01]  /*5a90*/  ISETP.GE.AND P3, PT, R27, R216, PT ;  /* 0x000000d81b00720c */ /* 0x000fe20003f66270 */
[----:B--23--:R-:W-:Y:S01]  /*5aa0*/  LDSM.16.MT88.4 R32, [R219+0xa000] ;  /* 0x00a00000db20783b */ /* 0x00cfe20000004200 */
[----:B------:R-:W-:-:S02]  /*5ab0*/  MOV R196, R164 ;  /* 0x000000a400c47202 */ /* 0x000fc40000000f00 */
[----:B------:R-:W1:Y:S01]  /*5ac0*/  MUFU.TANH R209, R173 ;  /* 0x000000ad00d17308 */ /* 0x000e620000002400 */
[----:B------:R-:W-:Y:S01]  /*5ad0*/  ISETP.GE.AND P2, PT, R23, R217, PT ;  /* 0x000000d91700720c */ /* 0x000fe20003f46270 */
[----:B-----5:R-:W-:Y:S01]  /*5ae0*/  FMUL.FTZ R11, R197, UR6 ;  /* 0x00000006c50b7c20 */ /* 0x020fe20008410000 */
[----:B----4-:R-:W-:Y:S01]  /*5af0*/  FMNMX.FTZ R214, R214, R15, !PT ;  /* 0x0000000fd6d67209 */ /* 0x010fe20007810000 */
[----:B------:R-:W-:Y:S01]  /*5b00*/  FMUL.FTZ R197, R193, UR6 ;  /* 0x00000006c1c57c20 */ /* 0x000fe20008410000 */
[----:B------:R-:W-:Y:S02]  /*5b10*/  FSEL R242, R242, -INF , !P3 ;  /* 0xff800000f2f27808 */ /* 0x000fe40005800000 */
[----:B------:R-:W-:Y:S01]  /*5b20*/  ISETP.GE.AND P3, PT, R23, R216, PT ;  /* 0x000000d81700720c */ /* 0x000fe20003f66270 */
[----:B------:R-:W2:Y:S01]  /*5b30*/  SHFL.BFLY PT, R15, R214, 0x1, 0x1f ;  /* 0x0c201f00d60f7f89 */ /* 0x000ea200000e0000 */
[----:B------:R-:W3:Y:S01]  /*5b40*/  MUFU.TANH R211, R172 ;  /* 0x000000ac00d37308 */ /* 0x000ee20000002400 */
[----:B------:R-:W-:-:S02]  /*5b50*/  ISETP.GE.AND P4, PT, R25, R217, PT ;  /* 0x000000d91900720c */ /* 0x000fc40003f86270 */
[----:B------:R-:W-:Y:S02]  /*5b60*/  FSEL R164, R14, -INF , !P3 ;  /* 0xff8000000ea47808 */ /* 0x000fe40005800000 */
[----:B------:R-:W-:Y:S02]  /*5b70*/  FMNMX.FTZ R213, R10, R213, !PT ;  /* 0x000000d50ad57209 */ /* 0x000fe40007810000 */
[----:B------:R-:W-:Y:S01]  /*5b80*/  ISETP.GE.AND P3, PT, R19, R217, PT ;  /* 0x000000d91300720c */ /* 0x000fe20003f66270 */
[----:B------:R-:W-:Y:S01]  /*5b90*/  MUFU.TANH R3, R3 ;  /* 0x0000000300037308 */ /* 0x000fe20000002400 */
[----:B-1----:R-:W-:Y:S01]  /*5ba0*/  FSEL R209, R209, -INF , !P2 ;  /* 0xff800000d1d17808 */ /* 0x002fe20005000000 */
[----:B------:R-:W1:Y:S01]  /*5bb0*/  SHFL.BFLY PT, R10, R213, 0x1, 0x1f ;  /* 0x0c201f00d50a7f89 */ /* 0x000e6200000e0000 */
[----:B------:R-:W-:Y:S02]  /*5bc0*/  ISETP.GE.AND P2, PT, R22, R216, PT ;  /* 0x000000d81600720c */ /* 0x000fe40003f46270 */
[----:B------:R-:W-:-:S03]  /*5bd0*/  @P6 IADD3 R196, PT, PT, R235, -0x40, RZ ;  /* 0xffffffc0ebc46810 */ /* 0x000fc60007ffe0ff */
[----:B------:R-:W4:Y:S01]  /*5be0*/  MUFU.TANH R190, R190 ;  /* 0x000000be00be7308 */ /* 0x000f220000002400 */
[----:B---3--:R-:W-:Y:S01]  /*5bf0*/  FSEL R211, R211, -INF , !P4 ;  /* 0xff800000d3d37808 */ /* 0x008fe20006000000 */
[----:B------:R-:W-:Y:S01]  /*5c00*/  LDSM.16.MT88.4 R172, [R222+0xa000] ;  /* 0x00a00000deac783b */ /* 0x000fe20000004200 */
[----:B------:R-:W-:Y:S02]  /*5c10*/  ISETP.GE.AND P4, PT, R22, R217, PT ;  /* 0x000000d91600720c */ /* 0x000fe40003f86270 */
[----:B--2---:R-:W-:-:S03]  /*5c20*/  FMNMX.FTZ R214, R214, R15, !PT ;  /* 0x0000000fd6d67209 */ /* 0x004fc60007810000 */
[----:B------:R-:W2:Y:S01]  /*5c30*/  MUFU.TANH R191, R191 ;  /* 0x000000bf00bf7308 */ /* 0x000ea20000002400 */
[C---:B------:R-:W-:Y:S01]  /*5c40*/  FSETP.NEU.FTZ.AND P1, PT, R214.reuse, -INF , PT ;  /* 0xff800000d600780b */ /* 0x040fe20003f3d000 */
[----:B------:R-:W-:-:S06]  /*5c50*/  FMUL.FTZ R207, R214, UR4 ;  /* 0x00000004d6cf7c20 */ /* 0x000fcc0008410000 */
[----:B------:R-:W-:Y:S01]  /*5c60*/  MUFU.TANH R11, R11 ;  /* 0x0000000b000b7308 */ /* 0x000fe20000002400 */
[----:B------:R-:W-:Y:S02]  /*5c70*/  FSEL R207, R207, RZ, P1 ;  /* 0x000000ffcfcf7208 */ /* 0x000fe40000800000 */
[----:B-1----:R-:W-:Y:S02]  /*5c80*/  FMNMX.FTZ R213, R213, R10, !PT ;  /* 0x0000000ad5d57209 */ /* 0x002fe40007810000 */
[----:B----4-:R-:W-:Y:S01]  /*5c90*/  FSEL R190, R190, -INF , !P2 ;  /* 0xff800000bebe7808 */ /* 0x010fe20005000000 */
[--C-:B------:R-:W-:Y:S01]  /*5ca0*/  FFMA.FTZ R181, R16, UR4, -R207.reuse ;  /* 0x0000000410b57c23 */ /* 0x100fe200080108cf */
[C---:B------:R-:W-:Y:S01]  /*5cb0*/  FSETP.NEU.FTZ.AND P0, PT, R213.reuse, -INF , PT ;  /* 0xff800000d500780b */ /* 0x040fe20003f1d000 */
[----:B------:R-:W-:Y:S01]  /*5cc0*/  FMUL.FTZ R9, R213, UR4 ;  /* 0x00000004d5097c20 */ /* 0x000fe20008410000 */
[----:B------:R1:W3:Y:S01]  /*5cd0*/  MUFU.TANH R10, R199 ;  /* 0x000000c7000a7308 */ /* 0x0002e20000002400 */
[----:B--2---:R-:W-:Y:S01]  /*5ce0*/  FSEL R191, R191, -INF , !P4 ;  /* 0xff800000bfbf7808 */ /* 0x004fe20006000000 */
[--C-:B------:R-:W-:Y:S01]  /*5cf0*/  FFMA.FTZ R186, R30, UR4, -R207.reuse ;  /* 0x000000041eba7c23 */ /* 0x100fe200080108cf */
[----:B------:R-:W-:Y:S01]  /*5d00*/  FSEL R16, R213, RZ, P0 ;  /* 0x000000ffd5107208 */ /* 0x000fe20000000000 */
[--C-:B------:R-:W-:Y:S01]  /*5d10*/  FFMA.FTZ R183, R24, UR4, -R207.reuse ;  /* 0x0000000418b77c23 */ /* 0x100fe200080108cf */
[----:B------:R-:W-:Y:S01]  /*5d20*/  ISETP.GE.AND P2, PT, R18, R217, PT ;  /* 0x000000d91200720c */ /* 0x000fe20003f46270 */
[--C-:B------:R-:W-:Y:S01]  /*5d30*/  FFMA.FTZ R184, R26, UR4, -R207.reuse ;  /* 0x000000041ab87c23 */ /* 0x100fe200080108cf */
[----:B------:R-:W-:Y:S01]  /*5d40*/  ISETP.GE.AND P4, PT, R19, R216, PT ;  /* 0x000000d81300720c */ /* 0x000fe20003f86270 */
[----:B------:R-:W2:Y:S01]  /*5d50*/  MUFU.TANH R197, R197 ;  /* 0x000000c500c57308 */ /* 0x000ea20000002400 */
[----:B------:R-:W-:Y:S01]  /*5d60*/  FADD.FTZ R16, R165, -R16 ;  /* 0x80000010a5107221 */ /* 0x000fe20000010000 */
[----:B------:R-:W-:Y:S01]  /*5d70*/  LDSM.16.MT88.4 R24, [R219+0xb000] ;  /* 0x00b00000db18783b */ /* 0x000fe20000004200 */
[----:B------:R-:W-:-:S02]  /*5d80*/  FFMA.FTZ R208, R208, UR4, -R207 ;  /* 0x00000004d0d07c23 */ /* 0x000fc400080108cf */
[----:B------:R-:W-:-:S03]  /*5d90*/  FMUL.FTZ R16, R16, UR4 ;  /* 0x0000000410107c20 */ /* 0x000fc60008410000 */
[----:B------:R-:W4:Y:S01]  /*5da0*/  MUFU.TANH R198, R198 ;  /* 0x000000c600c67308 */ /* 0x000f220000002400 */
[----:B-1----:R-:W-:Y:S02]  /*5db0*/  FSEL R199, R9, RZ, P0 ;  /* 0x000000ff09c77208 */ /* 0x002fe40000000000 */
[----:B------:R-:W-:Y:S02]  /*5dc0*/  FSEL R9, R214, RZ, P1 ;  /* 0x000000ffd6097208 */ /* 0x000fe40000800000 */
[-C--:B------:R-:W-:Y:S01]  /*5dd0*/  ISETP.GE.AND P0, PT, R21, R216.reuse, PT ;  /* 0x000000d81500720c */ /* 0x080fe20003f06270 */
[----:B------:R-:W-:Y:S01]  /*5de0*/  FFMA.FTZ R180, R12, UR4, -R199 ;  /* 0x000000040cb47c23 */ /* 0x000fe200080108c7 */
[----:B------:R-:W-:Y:S01]  /*5df0*/  FMUL.FTZ R12, R192, UR6 ;  /* 0x00000006c00c7c20 */ /* 0x000fe20008410000 */
[----:B------:R-:W-:Y:S01]  /*5e00*/  FADD.FTZ R9, R166, -R9 ;  /* 0x80000009a6097221 */ /* 0x000fe20000010000 */
[----:B---3--:R-:W-:Y:S01]  /*5e10*/  FSEL R193, R10, -INF , !P0 ;  /* 0xff8000000ac17808 */ /* 0x008fe20004000000 */
[--C-:B------:R-:W-:Y:S01]  /*5e20*/  FFMA.FTZ R182, R28, UR4, -R199.reuse ;  /* 0x000000041cb67c23 */ /* 0x100fe200080108c7 */
[-C--:B------:R-:W-:Y:S01]  /*5e30*/  ISETP.GE.AND P0, PT, R13, R217.reuse, PT ;  /* 0x000000d90d00720c */ /* 0x080fe20003f06270 */
[----:B------:R-:W-:Y:S01]  /*5e40*/  FMUL.FTZ R9, R9, UR4 ;  /* 0x0000000409097c20 */ /* 0x000fe20008410000 */
[----:B------:R-:W-:Y:S01]  /*5e50*/  ISETP.GE.AND P1, PT, R21, R217, PT ;  /* 0x000000d91500720c */ /* 0x000fe20003f26270 */
[----:B------:R-:W-:Y:S01]  /*5e60*/  FFMA.FTZ R188, R20, UR4, -R199 ;  /* 0x0000000414bc7c23 */ /* 0x000fe200080108c7 */
[----:B------:R-:W-:Y:S01]  /*5e70*/  FSEL R165, R8, -INF , !P0 ;  /* 0xff80000008a57808 */ /* 0x000fe20004000000 */
[----:B------:R1:W3:Y:S01]  /*5e80*/  MUFU.EX2 R189, R9 ;  /* 0x0000000900bd7308 */ /* 0x0002e20000000800 */
[----:B------:R-:W-:Y:S01]  /*5e90*/  FSEL R192, R11, -INF , !P1 ;  /* 0xff8000000bc07808 */ /* 0x000fe20004800000 */
[----:B------:R-:W-:Y:S01]  /*5ea0*/  LDSM.16.MT88.4 R20, [R196] ;  /* 0x00000000c414783b */ /* 0x000fe20000004200 */
[----:B------:R-:W-:Y:S01]  /*5eb0*/  FMNMX3.FTZ R212, R168, R165, R215, !PT ;  /* 0x000000a5a8d47276 */ /* 0x000fe200078100d7 */
[----:B------:R5:W5:Y:S01]  /*5ec0*/  MUFU.EX2 R187, R16 ;  /* 0x0000001000bb7308 */ /* 0x000b620000000800 */
[----:B------:R-:W-:Y:S01]  /*5ed0*/  ISETP.GE.AND P1, PT, R18, R216, PT ;  /* 0x000000d81200720c */ /* 0x000fe20003f26270 */
[----:B------:R-:W-:Y:S01]  /*5ee0*/  LDSM.16.MT88.4 R28, [R196+0x1000] ;  /* 0x00100000c41c783b */ /* 0x000fe20000004200 */
[----:B------:R-:W-:Y:S01]  /*5ef0*/  FMNMX3.FTZ R212, R212, R211, R209, !PT ;  /* 0x000000d3d4d47276 */ /* 0x000fe200078100d1 */
[--C-:B------:R-:W-:Y:S01]  /*5f00*/  FFMA.FTZ R185, R176, UR4, -R199.reuse ;  /* 0x00000004b0b97c23 */ /* 0x100fe200080108c7 */
[----:B--2---:R-:W-:Y:S01]  /*5f10*/  FSEL R197, R197, -INF , !P2 ;  /* 0xff800000c5c57808 */ /* 0x004fe20005000000 */
[----:B------:R-:W-:Y:S01]  /*5f20*/  MUFU.EX2 R186, R186 ;  /* 0x000000ba00ba7308 */ /* 0x000fe20000000800 */
[----:B------:R-:W-:Y:S01]  /*5f30*/  FMNMX3.FTZ R212, R212, R191, R192, !PT ;  /* 0x000000bfd4d47276 */ /* 0x000fe200078100c0 */
[----:B------:R-:W-:Y:S01]  /*5f40*/  FFMA.FTZ R200, R200, UR4, -R199 ;  /* 0x00000004c8c87c23 */ /* 0x000fe200080108c7 */
[----:B----4-:R-:W-:Y:S01]  /*5f50*/  FSEL R198, R198, -INF , !P1 ;  /* 0xff800000c6c67808 */ /* 0x010fe20004800000 */
[----:B-1----:R-:W-:Y:S01]  /*5f60*/  FMUL.FTZ R9, R194, UR6 ;  /* 0x00000006c2097c20 */ /* 0x002fe20008410000 */
[----:B------:R-:W1:Y:S01]  /*5f70*/  MUFU.EX2 R183, R183 ;  /* 0x000000b700b77308 */ /* 0x000e620000000800 */
[-C--:B---3--:R-:W-:Y:S01]  /*5f80*/  FMUL.FTZ R156, R156, R189.reuse ;  /* 0x000000bd9c9c7220 */ /* 0x088fe20000410000 */
[----:B------:R-:W-:Y:S01]  /*5f90*/  FMUL.FTZ R157, R157, R189 ;  /* 0x000000bd9d9d7220 */ /* 0x000fe20000410000 */
[----:B-----5:R-:W-:Y:S01]  /*5fa0*/  LDSM.16.MT88.4 R16, [R218] ;  /* 0x00000000da10783b */ /* 0x020fe20000004200 */
[----:B------:R-:W2:Y:S01]  /*5fb0*/  MUFU.TANH R194, R12 ;  /* 0x0000000c00c27308 */ /* 0x000ea20000002400 */
[-C--:B------:R-:W-:Y:S01]  /*5fc0*/  FMUL.FTZ R158, R158, R187.reuse ;  /* 0x000000bb9e9e7220 */ /* 0x080fe20000410000 */
[----:B------:R-:W-:Y:S01]  /*5fd0*/  FMUL.FTZ R159, R159, R187 ;  /* 0x000000bb9f9f7220 */ /* 0x000fe20000410000 */
[-C--:B------:R-:W-:Y:S01]  /*5fe0*/  FMUL.FTZ R152, R152, R189.reuse ;  /* 0x000000bd98987220 */ /* 0x080fe20000410000 */
[----:B------:R-:W-:Y:S01]  /*5ff0*/  FMUL.FTZ R153, R153, R189 ;  /* 0x000000bd99997220 */ /* 0x000fe20000410000 */
[-C--:B------:R-:W-:Y:S01]  /*6000*/  FMUL.FTZ R154, R154, R187.reuse ;  /* 0x000000bb9a9a7220 */ /* 0x080fe20000410000 */
[----:B------:R-:W-:Y:S01]  /*6010*/  FMUL.FTZ R155, R155, R187 ;  /* 0x000000bb9b9b7220 */ /* 0x000fe20000410000 */
[-C--:B------:R-:W-:Y:S01]  /*6020*/  FMUL.FTZ R140, R140, R189.reuse ;  /* 0x000000bd8c8c7220 */ /* 0x080fe20000410000 */
[----:B------:R-:W3:Y:S01]  /*6030*/  MUFU.TANH R195, R9 ;  /* 0x0000000900c37308 */ /* 0x000ee20000002400 */
[----:B------:R-:W-:Y:S01]  /*6040*/  FMUL.FTZ R141, R141, R189 ;  /* 0x000000bd8d8d7220 */ /* 0x000fe20000410000 */
[----:B-1----:R-:W-:Y:S01]  /*6050*/  F2FP.F16.F32.PACK_AB R176, R183, R186 ;  /* 0x000000bab7b0723e */ /* 0x002fe200000000ff */
[-C--:B------:R-:W-:Y:S01]  /*6060*/  FMUL.FTZ R142, R142, R187.reuse ;  /* 0x000000bb8e8e7220 */ /* 0x080fe20000410000 */
[----:B------:R-:W-:Y:S01]  /*6070*/  FMUL.FTZ R143, R143, R187 ;  /* 0x000000bb8f8f7220 */ /* 0x000fe20000410000 */
[-C--:B------:R-:W-:Y:S01]  /*6080*/  FMUL.FTZ R136, R136, R189.reuse ;  /* 0x000000bd88887220 */ /* 0x080fe20000410000 */
[----:B------:R-:W-:Y:S01]  /*6090*/  FMUL.FTZ R137, R137, R189 ;  /* 0x000000bd89897220 */ /* 0x000fe20000410000 */
[-C--:B------:R-:W-:Y:S01]  /*60a0*/  FMUL.FTZ R138, R138, R187.reuse ;  /* 0x000000bb8a8a7220 */ /* 0x080fe20000410000 */
[----:B------:R-:W-:Y:S01]  /*60b0*/  MUFU.EX2 R184, R184 ;  /* 0x000000b800b87308 */ /* 0x000fe20000000800 */
[----:B------:R-:W-:Y:S01]  /*60c0*/  FMUL.FTZ R139, R139, R187 ;  /* 0x000000bb8b8b7220 */ /* 0x000fe20000410000 */
[----:B--2---:R-:W-:Y:S01]  /*60d0*/  FSEL R194, R194, -INF , !P3 ;  /* 0xff800000c2c27808 */ /* 0x004fe20005800000 */
[-C--:B------:R-:W-:Y:S01]  /*60e0*/  FMUL.FTZ R40, R40, R189.reuse ;  /* 0x000000bd28287220 */ /* 0x080fe20000410000 */
[----:B------:R-:W-:Y:S01]  /*60f0*/  ISETP.GE.AND P3, PT, R13, R216, PT ;  /* 0x000000d80d00720c */ /* 0x000fe20003f66270 */
[----:B------:R-:W1:Y:S01]  /*6100*/  MUFU.EX2 R181, R181 ;  /* 0x000000b500b57308 */ /* 0x000e620000000800 */
[----:B------:R-:W-:Y:S01]  /*6110*/  FMNMX3.FTZ R212, R212, R194, R197, !PT ;  /* 0x000000c2d4d47276 */ /* 0x000fe200078100c5 */
[----:B------:R-:W-:Y:S01]  /*6120*/  LDSM.16.MT88.4 R12, [R222+0xb000] ;  /* 0x00b00000de0c783b */ /* 0x000fe20000004200 */
[----:B------:R-:W-:Y:S01]  /*6130*/  FSEL R166, R3, -INF , !P3 ;  /* 0xff80000003a67808 */ /* 0x000fe20005800000 */
[----:B------:R-:W-:Y:S01]  /*6140*/  MUFU.EX2 R182, R182 ;  /* 0x000000b600b67308 */ /* 0x000fe20000000800 */
[----:B---3--:R-:W-:Y:S01]  /*6150*/  FSEL R195, R195, -INF , !P4 ;  /* 0xff800000c3c37808 */ /* 0x008fe20006000000 */
[----:B------:R-:W2:Y:S01]  /*6160*/  SHFL.BFLY PT, R243, R212, 0x2, 0x1f ;  /* 0x0c401f00d4f37f89 */ /* 0x000ea200000e0000 */
[----:B------:R-:W-:Y:S01]  /*6170*/  FMNMX3.FTZ R3, R167, R166, R242, !PT ;  /* 0x000000a6a7037276 */ /* 0x000fe200078100f2 */
[----:B------:R-:W3:Y:S01]  /*6180*/  MUFU.EX2 R180, R180 ;  /* 0x000000b400b47308 */ /* 0x000ee20000000800 */
[----:B------:R-:W-:Y:S01]  /*6190*/  FMUL.FTZ R41, R41, R189 ;  /* 0x000000bd29297220 */ /* 0x000fe20000410000 */
[----:B------:R-:W-:Y:S01]  /*61a0*/  LDSM.16.MT88.4 R8, [R218+0x1000] ;  /* 0x00100000da08783b */ /* 0x000fe20000004200 */
[----:B------:R-:W-:Y:S01]  /*61b0*/  FMNMX3.FTZ R3, R3, R210, R164, !PT ;  /* 0x000000d203037276 */ /* 0x000fe200078100a4 */
[----:B------:R-:W-:Y:S01]  /*61c0*/  MUFU.EX2 R185, R185 ;  /* 0x000000b900b97308 */ /* 0x000fe20000000800 */
[-C--:B------:R-:W-:Y:S01]  /*61d0*/  FMUL.FTZ R42, R42, R187.reuse ;  /* 0x000000bb2a2a7220 */ /* 0x080fe20000410000 */
[----:B-1----:R-:W-:Y:S01]  /*61e0*/  F2FP.F16.F32.PACK_AB R178, R181, R184 ;  /* 0x000000b8b5b2723e */ /* 0x002fe200000000ff */
[----:B------:R-:W-:Y:S01]  /*61f0*/  FMUL.FTZ R43, R43, R187 ;  /* 0x000000bb2b2b7220 */ /* 0x000fe20000410000 */
[----:B------:R-:W-:Y:S01]  /*6200*/  FMNMX3.FTZ R3, R3, R190, R193, !PT ;  /* 0x000000be03037276 */ /* 0x000fe200078100c1 */
[----:B------:R-:W1:Y:S01]  /*6210*/  MUFU.EX2 R188, R188 ;  /* 0x000000bc00bc7308 */ /* 0x000e620000000800 */
[-C--:B------:R-:W-:Y:S01]  /*6220*/  FMUL.FTZ R44, R44, R189.reuse ;  /* 0x000000bd2c2c7220 */ /* 0x080fe20000410000 */
[----:B------:R-:W-:Y:S01]  /*6230*/  FMUL.FTZ R45, R45, R189 ;  /* 0x000000bd2d2d7220 */ /* 0x000fe20000410000 */
[----:B------:R-:W-:Y:S01]  /*6240*/  FMNMX3.FTZ R3, R3, R195, R198, !PT ;  /* 0x000000c303037276 */ /* 0x000fe200078100c6 */
[-C--:B------:R-:W-:Y:S01]  /*6250*/  FMUL.FTZ R46, R46, R187.reuse ;  /* 0x000000bb2e2e7220 */ /* 0x080fe20000410000 */
[----:B---3--:R-:W-:Y:S01]  /*6260*/  F2FP.F16.F32.PACK_AB R177, R180, R182 ;  /* 0x000000b6b4b1723e */ /* 0x008fe200000000ff */
[----:B------:R-:W-:Y:S01]  /*6270*/  FMUL.FTZ R47, R47, R187 ;  /* 0x000000bb2f2f7220 */ /* 0x000fe20000410000 */
[-C--:B------:R-:W-:Y:S01]  /*6280*/  FMUL.FTZ R56, R56, R189.reuse ;  /* 0x000000bd38387220 */ /* 0x080fe20000410000 */
[----:B------:R-:W3:Y:S01]  /*6290*/  SHFL.BFLY PT, R244, R3, 0x2, 0x1f ;  /* 0x0c401f0003f47f89 */ /* 0x000ee200000e0000 */
[----:B------:R-:W-:Y:S01]  /*62a0*/  FMUL.FTZ R57, R57, R189 ;  /* 0x000000bd39397220 */ /* 0x000fe20000410000 */
[-C--:B------:R-:W-:Y:S01]  /*62b0*/  FMUL.FTZ R58, R58, R187.reuse ;  /* 0x000000bb3a3a7220 */ /* 0x080fe20000410000 */
[----:B------:R-:W-:Y:S01]  /*62c0*/  FMUL.FTZ R59, R59, R187 ;  /* 0x000000bb3b3b7220 */ /* 0x000fe20000410000 */
[----:B------:R-:W-:Y:S01]  /*62d0*/  FMUL.FTZ R60, R60, R189 ;  /* 0x000000bd3c3c7220 */ /* 0x000fe20000410000 */
[----:B--2---:R-:W-:Y:S01]  /*62e0*/  FMNMX.FTZ R212, R212, R243, !PT ;  /* 0x000000f3d4d47209 */ /* 0x004fe20007810000 */
[----:B------:R-:W-:Y:S01]  /*62f0*/  FMUL.FTZ R61, R61, R189 ;  /* 0x000000bd3d3d7220 */ /* 0x000fe20000410000 */
[----:B-1----:R-:W-:Y:S01]  /*6300*/  F2FP.F16.F32.PACK_AB R179, R188, R185 ;  /* 0x000000b9bcb3723e */ /* 0x002fe200000000ff */
[-C--:B------:R-:W-:Y:S01]  /*6310*/  FMUL.FTZ R62, R62, R187.reuse ;  /* 0x000000bb3e3e7220 */ /* 0x080fe20000410000 */
[----:B------:R-:W-:Y:S01]  /*6320*/  FMUL.FTZ R63, R63, R187 ;  /* 0x000000bb3f3f7220 */ /* 0x000fe20000410000 */
[----:B------:R-:W1:Y:S01]  /*6330*/  SHFL.BFLY PT, R243, R212, 0x1, 0x1f ;  /* 0x0c201f00d4f37f89 */ /* 0x000e6200000e0000 */
        /* <DEDUP_REMOVED lines=8> */
[----:B------:R-:W-:Y:S01]  /*63c0*/  FMUL.FTZ R92, R92, R189 ;  /* 0x000000bd5c5c7220 */ /* 0x000fe20000410000 */
[-C--:B------:R-:W-:Y:S01]  /*63d0*/  FMUL.FTZ R78, R78, R187.reuse ;  /* 0x000000bb4e4e7220 */ /* 0x080fe20000410000 */
[----:B------:R-:W-:Y:S01]  /*63e0*/  FMUL.FTZ R79, R79, R187 ;  /* 0x000000bb4f4f7220 */ /* 0x000fe20000410000 */
[----:B------:R-:W-:Y:S01]  /*63f0*/  FMUL.FTZ R93, R93, R189 ;  /* 0x000000bd5d5d7220 */ /* 0x000fe20000410000 */
[-C--:B------:R-:W-:Y:S01]  /*6400*/  FMUL.FTZ R90, R90, R187.reuse ;  /* 0x000000bb5a5a7220 */ /* 0x080fe20000410000 */
[----:B---3--:R-:W-:Y:S01]  /*6410*/  FMNMX.FTZ R3, R3, R244, !PT ;  /* 0x000000f403037209 */ /* 0x008fe20007810000 */
[-C--:B------:R-:W-:Y:S01]  /*6420*/  FMUL.FTZ R91, R91, R187.reuse ;  /* 0x000000bb5b5b7220 */ /* 0x080fe20000410000 */
[-C--:B------:R-:W-:Y:S01]  /*6430*/  FMUL.FTZ R94, R94, R187.reuse ;  /* 0x000000bb5e5e7220 */ /* 0x080fe20000410000 */
[----:B------:R-:W-:Y:S01]  /*6440*/  FMUL.FTZ R95, R95, R187 ;  /* 0x000000bb5f5f7220 */ /* 0x000fe20000410000 */
[-C--:B------:R-:W-:Y:S01]  /*6450*/  FMUL.FTZ R104, R104, R189.reuse ;  /* 0x000000bd68687220 */ /* 0x080fe20000410000 */
[----:B------:R-:W2:Y:S01]  /*6460*/  SHFL.BFLY PT, R244, R3, 0x1, 0x1f ;  /* 0x0c201f0003f47f89 */ /* 0x000ea200000e0000 */
[----:B------:R-:W-:Y:S01]  /*6470*/  FMUL.FTZ R105, R105, R189 ;  /* 0x000000bd69697220 */ /* 0x000fe20000410000 */
[-C--:B------:R-:W-:Y:S01]  /*6480*/  FMUL.FTZ R106, R106, R187.reuse ;  /* 0x000000bb6a6a7220 */ /* 0x080fe20000410000 */
[----:B------:R-:W-:Y:S01]  /*6490*/  FMUL.FTZ R107, R107, R187 ;  /* 0x000000bb6b6b7220 */ /* 0x000fe20000410000 */
[----:B------:R-:W-:Y:S01]  /*64a0*/  FMUL.FTZ R108, R108, R189 ;  /* 0x000000bd6c6c7220 */ /* 0x000fe20000410000 */
[----:B-1----:R-:W-:Y:S01]  /*64b0*/  FMNMX.FTZ R212, R212, R243, !PT ;  /* 0x000000f3d4d47209 */ /* 0x002fe20007810000 */
        /* <DEDUP_REMOVED lines=11> */
[C---:B------:R-:W-:Y:S01]  /*6570*/  FSETP.NEU.FTZ.AND P0, PT, R212.reuse, -INF , PT ;  /* 0xff800000d400780b */ /* 0x040fe20003f1d000 */
[----:B------:R-:W-:Y:S01]  /*6580*/  HMMA.16816.F32 R156, R176, R172, R156 ;  /* 0x000000acb09c723c */ /* 0x000fe2000000189c */
[----:B------:R-:W-:Y:S01]  /*6590*/  MUFU.EX2 R200, R200 ;  /* 0x000000c800c87308 */ /* 0x000fe20000000800 */
[----:B------:R-:W-:Y:S01]  /*65a0*/  FFMA.FTZ R186, R239, R189, R186 ;  /* 0x000000bdefba7223 */ /* 0x000fe200000100ba */
[----:B------:R-:W-:Y:S01]  /*65b0*/  FFMA.FTZ R187, R237, R187, R182 ;  /* 0x000000bbedbb7223 */ /* 0x000fe200000100b6 */
[----:B--2---:R-:W-:Y:S01]  /*65c0*/  FMNMX.FTZ R3, R3, R244, !PT ;  /* 0x000000f403037209 */ /* 0x004fe20007810000 */
[----:B------:R-:W-:-:S03]  /*65d0*/  FMUL.FTZ R244, R212, UR4 ;  /* 0x00000004d4f47c20 */ /* 0x000fc60008410000 */
[C---:B------:R-:W-:Y:S01]  /*65e0*/  HMMA.16816.F32 R152, R176.reuse, R174, R152 ;  /* 0x000000aeb098723c */ /* 0x040fe20000001898 */
[----:B------:R-:W-:Y:S01]  /*65f0*/  FADD.FTZ R183, R183, R186 ;  /* 0x000000bab7b77221 */ /* 0x000fe20000010000 */
[----:B------:R-:W-:Y:S01]  /*6600*/  FADD.FTZ R180, R180, R187 ;  /* 0x000000bbb4b47221 */ /* 0x000fe20000010000 */
[----:B------:R-:W-:Y:S01]  /*6610*/  FMUL.FTZ R243, R3, UR4 ;  /* 0x0000000403f37c20 */ /* 0x000fe20008410000 */
[----:B------:R-:W-:Y:S01]  /*6620*/  FSEL R244, R244, RZ, P0 ;  /* 0x000000fff4f47208 */ /* 0x000fe20000000000 */
[----:B------:R-:W-:Y:S01]  /*6630*/  FADD.FTZ R184, R184, R183 ;  /* 0x000000b7b8b87221 */ /* 0x000fe20000010000 */
[----:B------:R-:W-:Y:S02]  /*6640*/  FADD.FTZ R185, R185, R180 ;  /* 0x000000b4b9b97221 */ /* 0x000fe40000010000 */
[----:B------:R-:W-:Y:S01]  /*6650*/  HMMA.16816.F32 R140, R176, R32, R140 ;  /* 0x00000020b08c723c */ /* 0x000fe2000000188c */
[--C-:B------:R-:W-:Y:S01]  /*6660*/  FFMA.FTZ R191, R191, UR4, -R244.reuse ;  /* 0x00000004bfbf7c23 */ /* 0x100fe200080108f4 */
[----:B------:R-:W-:Y:S01]  /*6670*/  FFMA.FTZ R197, R197, UR4, -R244 ;  /* 0x00000004c5c57c23 */ /* 0x000fe200080108f4 */
[----:B------:R-:W-:Y:S01]  /*6680*/  FADD.FTZ R184, R181, R184 ;  /* 0x000000b8b5b87221 */ /* 0x000fe20000010000 */
[----:B------:R-:W-:-:S03]  /*6690*/  FADD.FTZ R185, R188, R185 ;  /* 0x000000b9bcb97221 */ /* 0x000fc60000010000 */
[----:B------:R-:W-:Y:S01]  /*66a0*/  MUFU.EX2 R191, R191 ;  /* 0x000000bf00bf7308 */ /* 0x000fe20000000800 */
[C---:B------:R-:W-:Y:S03]  /*66b0*/  HMMA.16816.F32 R136, R176.reuse, R34, R136 ;  /* 0x00000022b088723c */ /* 0x040fe60000001888 */
[----:B------:R-:W-:Y:S05]  /*66c0*/  MUFU.EX2 R197, R197 ;  /* 0x000000c500c57308 */ /* 0x000fea0000000800 */
        /* <DEDUP_REMOVED lines=12> */
[----:B------:R-:W-:Y:S01]  /*6790*/  FSEL R177, R212, RZ, P0 ;  /* 0x000000ffd4b17208 */ /* 0x000fe20000000000 */
[--C-:B------:R-:W-:Y:S01]  /*67a0*/  FFMA.FTZ R178, R165, UR4, -R244.reuse ;  /* 0x00000004a5b27c23 */ /* 0x100fe200080108f4 */
[----:B------:R-:W-:Y:S01]  /*67b0*/  FSETP.NEU.FTZ.AND P0, PT, R3, -INF , PT ;  /* 0xff8000000300780b */ /* 0x000fe20003f1d000 */
[----:B------:R-:W-:-:S02]  /*67c0*/  FFMA.FTZ R176, R215, UR4, -R244 ;  /* 0x00000004d7b07c23 */ /* 0x000fc400080108f4 */
[----:B------:R-:W-:Y:S01]  /*67d0*/  FADD.FTZ R177, R168, -R177 ;  /* 0x800000b1a8b17221 */ /* 0x000fe20000010000 */
[----:B------:R-:W-:Y:S01]  /*67e0*/  FSEL R246, R3, RZ, P0 ;  /* 0x000000ff03f67208 */ /* 0x000fe20000000000 */
[--C-:B------:R-:W-:Y:S01]  /*67f0*/  FFMA.FTZ R168, R211, UR4, -R244.reuse ;  /* 0x00000004d3a87c23 */ /* 0x100fe200080108f4 */
[----:B------:R-:W-:Y:S01]  /*6800*/  FSEL R243, R243, RZ, P0 ;  /* 0x000000fff3f37208 */ /* 0x000fe20000000000 */
[----:B------:R-:W-:Y:S01]  /*6810*/  FFMA.FTZ R211, R209, UR4, -R244 ;  /* 0x00000004d1d37c23 */ /* 0x000fe200080108f4 */
[----:B------:R-:W-:Y:S01]  /*6820*/  MUFU.EX2 R178, R178 ;  /* 0x000000b200b27308 */ /* 0x000fe20000000800 */
[----:B------:R-:W-:Y:S02]  /*6830*/  FADD.FTZ R165, R167, -R246 ;  /* 0x800000f6a7a57221 */ /* 0x000fe40000010000 */
[--C-:B------:R-:W-:Y:S01]  /*6840*/  FFMA.FTZ R179, R242, UR4, -R243.reuse ;  /* 0x00000004f2b37c23 */ /* 0x100fe200080108f3 */
[----:B------:R-:W-:Y:S01]  /*6850*/  FMUL.FTZ R242, R177, UR4 ;  /* 0x00000004b1f27c20 */ /* 0x000fe20008410000 */
[--C-:B------:R-:W-:Y:S01]  /*6860*/  FFMA.FTZ R209, R166, UR4, -R243.reuse ;  /* 0x00000004a6d17c23 */ /* 0x100fe200080108f3 */
[----:B------:R-:W-:Y:S01]  /*6870*/  FMUL.FTZ R215, R165, UR4 ;  /* 0x00000004a5d77c20 */ /* 0x000fe20008410000 */
[--C-:B------:R-:W-:Y:S01]  /*6880*/  FFMA.FTZ R210, R210, UR4, -R243.reuse ;  /* 0x00000004d2d27c23 */ /* 0x100fe200080108f3 */
[--C-:B------:R-:W-:Y:S01]  /*6890*/  FFMA.FTZ R177, R164, UR4, -R243.reuse ;  /* 0x00000004a4b17c23 */ /* 0x100fe200080108f3 */
[----:B------:R-:W1:Y:S01]  /*68a0*/  MUFU.EX2 R176, R176 ;  /* 0x000000b000b07308 */ /* 0x000e620000000800 */
[----:B------:R-:W-:-:S03]  /*68b0*/  FFMA.FTZ R190, R190, UR4, -R243 ;  /* 0x00000004bebe7c23 */ /* 0x000fc600080108f3 */
[----:B------:R-:W-:Y:S04]  /*68c0*/  MUFU.EX2 R168, R168 ;  /* 0x000000a800a87308 */ /* 0x000fe80000000800 */
[----:B------:R-:W2:Y:S04]  /*68d0*/  MUFU.EX2 R211, R211 ;  /* 0x000000d300d37308 */ /* 0x000ea80000000800 */
[----:B------:R-:W-:Y:S01]  /*68e0*/  MUFU.EX2 R209, R209 ;  /* 0x000000d100d17308 */ /* 0x000fe20000000800 */
[----:B-1----:R-:W-:-:S03]  /*68f0*/  F2FP.F16.F32.PACK_AB R164, R176, R178 ;  /* 0x000000b2b0a4723e */ /* 0x002fc600000000ff */
[----:B------:R-:W1:Y:S04]  /*6900*/  MUFU.EX2 R179, R179 ;  /* 0x000000b300b37308 */ /* 0x000e680000000800 */
[----:B------:R-:W3:Y:S01]  /*6910*/  MUFU.EX2 R242, R242 ;  /* 0x000000f200f27308 */ /* 0x000ee20000000800 */
[----:B--2---:R-:W-:-:S03]  /*6920*/  F2FP.F16.F32.PACK_AB R166, R211, R168 ;  /* 0x000000a8d3a6723e */ /* 0x004fc600000000ff */
[----:B------:R-:W2:Y:S04]  /*6930*/  MUFU.EX2 R215, R215 ;  /* 0x000000d700d77308 */ /* 0x000ea80000000800 */
[----:B------:R-:W-:Y:S01]  /*6940*/  MUFU.EX2 R210, R210 ;  /* 0x000000d200d27308 */ /* 0x000fe20000000800 */
[----:B-1----:R-:W-:-:S03]  /*6950*/  F2FP.F16.F32.PACK_AB R165, R179, R209 ;  /* 0x000000d1b3a5723e */ /* 0x002fc600000000ff */
[----:B------:R-:W1:Y:S01]  /*6960*/  MUFU.EX2 R177, R177 ;  /* 0x000000b100b17308 */ /* 0x000e620000000800 */
[-C--:B---3--:R-:W-:Y:S01]  /*6970*/  FMUL.FTZ R68, R68, R242.reuse ;  /* 0x000000f244447220 */ /* 0x088fe20000410000 */
[-C--:B------:R-:W-:Y:S01]  /*6980*/  FMUL.FTZ R69, R69, R242.reuse ;  /* 0x000000f245457220 */ /* 0x080fe20000410000 */
[-C--:B------:R-:W-:Y:S01]  /*6990*/  FMUL.FTZ R80, R80, R242.reuse ;  /* 0x000000f250507220 */ /* 0x080fe20000410000 */
[-C--:B------:R-:W-:Y:S01]  /*69a0*/  FMUL.FTZ R81, R81, R242.reuse ;  /* 0x000000f251517220 */ /* 0x080fe20000410000 */
[-C--:B--2---:R-:W-:Y:S01]  /*69b0*/  FMUL.FTZ R70, R70, R215.reuse ;  /* 0x000000d746467220 */ /* 0x084fe20000410000 */
[-C--:B------:R-:W-:Y:S01]  /*69c0*/  FMUL.FTZ R71, R71, R215.reuse ;  /* 0x000000d747477220 */ /* 0x080fe20000410000 */
[-C--:B------:R-:W-:Y:S01]  /*69d0*/  FMUL.FTZ R82, R82, R215.reuse ;  /* 0x000000d752527220 */ /* 0x080fe20000410000 */
[-C--:B------:R-:W-:Y:S01]  /*69e0*/  FMUL.FTZ R83, R83, R215.reuse ;  /* 0x000000d753537220 */ /* 0x080fe20000410000 */
[-C--:B------:R-:W-:Y:S01]  /*69f0*/  FMUL.FTZ R100, R100, R242.reuse ;  /* 0x000000f264647220 */ /* 0x080fe20000410000 */
[----:B------:R-:W-:Y:S01]  /*6a00*/  FMUL.FTZ R101, R101, R242 ;  /* 0x000000f265657220 */ /* 0x000fe20000410000 */
[-C--:B------:R-:W-:Y:S01]  /*6a10*/  FMUL.FTZ R102, R102, R215.reuse ;  /* 0x000000d766667220 */ /* 0x080fe20000410000 */
[-C--:B------:R-:W-:Y:S01]  /*6a20*/  FMUL.FTZ R103, R103, R215.reuse ;  /* 0x000000d767677220 */ /* 0x080fe20000410000 */
[----:B-1----:R-:W-:Y:S01]  /*6a30*/  F2FP.F16.F32.PACK_AB R167, R177, R210 ;  /* 0x000000d2b1a7723e */ /* 0x002fe200000000ff */
        /* <DEDUP_REMOVED lines=53> */
[----:B------:R-:W-:Y:S01]  /*6d90*/  FFMA.FTZ R13, R205, UR4, -R207 ;  /* 0x00000004cd0d7c23 */ /* 0x000fe200080108cf */
[----:B------:R-:W-:Y:S01]  /*6da0*/  FFMA.FTZ R12, R204, UR4, -R199 ;  /* 0x00000004cc0c7c23 */ /* 0x000fe200080108c7 */
[----:B------:R1:W-:Y:S01]  /*6db0*/  MUFU.EX2 R205, R208 ;  /* 0x000000d000cd7308 */ /* 0x0003e20000000800 */
[----:B------:R-:W-:Y:S01]  /*6dc0*/  FFMA.FTZ R241, R241, R242, R178 ;  /* 0x000000f2f1f17223 */ /* 0x000fe200000100b2 */
[----:B------:R-:W-:-:S02]  /*6dd0*/  FFMA.FTZ R236, R236, R215, R209 ;  /* 0x000000d7ecec7223 */ /* 0x000fc400000100d1 */
[----:B------:R-:W-:Y:S01]  /*6de0*/  MUFU.EX2 R190, R190 ;  /* 0x000000be00be7308 */ /* 0x000fe20000000800 */
[C---:B------:R-:W-:Y:S01]  /*6df0*/  HMMA.16816.F32 R80, R164.reuse, R14, R80 ;  /* 0x0000000ea450723c */ /* 0x040fe20000001850 */
[--C-:B------:R-:W-:Y:S01]  /*6e00*/  FFMA.FTZ R14, R206, UR4, -R207.reuse ;  /* 0x00000004ce0e7c23 */ /* 0x100fe200080108cf */
[----:B------:R-:W-:Y:S01]  /*6e10*/  FFMA.FTZ R207, R203, UR4, -R207 ;  /* 0x00000004cbcf7c23 */ /* 0x000fe200080108cf */
[----:B------:R-:W2:Y:S01]  /*6e20*/  MUFU.EX2 R206, R13 ;  /* 0x0000000d00ce7308 */ /* 0x000ea20000000800 */
[----:B------:R-:W-:Y:S01]  /*6e30*/  FADD.FTZ R241, R176, R241 ;  /* 0x000000f1b0f17221 */ /* 0x000fe20000010000 */
[----:B------:R-:W-:Y:S02]  /*6e40*/  FADD.FTZ R179, R179, R236 ;  /* 0x000000ecb3b37221 */ /* 0x000fe40000010000 */
[----:B------:R-:W-:Y:S01]  /*6e50*/  MUFU.EX2 R203, R14 ;  /* 0x0000000e00cb7308 */ /* 0x000fe20000000800 */
[C---:B------:R-:W-:Y:S01]  /*6e60*/  HMMA.16816.F32 R100, R164.reuse, R28, R100 ;  /* 0x0000001ca464723c */ /* 0x040fe20000001864 */
[--C-:B------:R-:W-:Y:S01]  /*6e70*/  FFMA.FTZ R29, R202, UR4, -R199.reuse ;  /* 0x00000004ca1d7c23 */ /* 0x100fe200080108c7 */
[----:B------:R-:W-:Y:S01]  /*6e80*/  FFMA.FTZ R28, R201, UR4, -R199 ;  /* 0x00000004c91c7c23 */ /* 0x000fe200080108c7 */
[----:B------:R3:W-:Y:S01]  /*6e90*/  MUFU.EX2 R202, R12 ;  /* 0x0000000c00ca7308 */ /* 0x0007e20000000800 */
[--C-:B-1----:R-:W-:Y:S01]  /*6ea0*/  FFMA.FTZ R208, R193, UR4, -R243.reuse ;  /* 0x00000004c1d07c23 */ /* 0x102fe200080108f3 */
[----:B------:R-:W-:Y:S01]  /*6eb0*/  FFMA.FTZ R193, R195, UR4, -R243 ;  /* 0x00000004c3c17c23 */ /* 0x000fe200080108f3 */
[----:B------:R-:W-:Y:S01]  /*6ec0*/  FADD.FTZ R168, R168, R241 ;  /* 0x000000f1a8a87221 */ /* 0x000fe20000010000 */
[----:B------:R-:W-:Y:S01]  /*6ed0*/  MUFU.EX2 R201, R29 ;  /* 0x0000001d00c97308 */ /* 0x000fe20000000800 */
[----:B------:R-:W-:Y:S01]  /*6ee0*/  HMMA.16816.F32 R160, R164, R172, R160 ;  /* 0x000000aca4a0723c */ /* 0x000fe200000018a0 */
[----:B------:R-:W-:Y:S01]  /*6ef0*/  FADD.FTZ R210, R210, R179 ;  /* 0x000000b3d2d27221 */ /* 0x000fe20000010000 */
[----:B------:R-:W-:Y:S01]  /*6f00*/  FADD.FTZ R168, R211, R168 ;  /* 0x000000a8d3a87221 */ /* 0x000fe20000010000 */
[----:B------:R-:W-:Y:S02]  /*6f10*/  MUFU.EX2 R199, R28 ;  /* 0x0000001c00c77308 */ /* 0x000fe40000000800 */
[----:B------:R-:W-:-:S02]  /*6f20*/  FADD.FTZ R177, R177, R210 ;  /* 0x000000d2b1b17221 */ /* 0x000fc40000010000 */
[----:B------:R1:W4:Y:S01]  /*6f30*/  MUFU.EX2 R204, R207 ;  /* 0x000000cf00cc7308 */ /* 0x0003220000000800 */
[C---:B------:R-:W-:Y:S01]  /*6f40*/  HMMA.16816.F32 R148, R164.reuse, R174, R148 ;  /* 0x000000aea494723c */ /* 0x040fe20000001894 */
[----:B---3--:R-:W-:Y:S02]  /*6f50*/  LDSM.16.MT88.4 R12, [R222+0xb800] ;  /* 0x00b80000de0c783b */ /* 0x008fe40000004200 */
[----:B------:R-:W-:Y:S02]  /*6f60*/  MUFU.EX2 R195, R208 ;  /* 0x000000d000c37308 */ /* 0x000fe40000000800 */
[----:B------:R-:W-:Y:S02]  /*6f70*/  LDSM.16.MT88.4 R172, [R196+0x1800] ;  /* 0x00180000c4ac783b */ /* 0x000fe40000004200 */
[----:B------:R-:W-:Y:S01]  /*6f80*/  MUFU.EX2 R193, R193 ;  /* 0x000000c100c17308 */ /* 0x000fe20000000800 */
[----:B------:R-:W-:Y:S01]  /*6f90*/  HMMA.16816.F32 R144, R164, R32, R144 ;  /* 0x00000020a490723c */ /* 0x000fe20000001890 */
[--C-:B-1----:R-:W-:Y:S01]  /*6fa0*/  FFMA.FTZ R207, R192, UR4, -R244.reuse ;  /* 0x00000004c0cf7c23 */ /* 0x102fe200080108f4 */
[----:B------:R-:W-:-:S06]  /*6fb0*/  FFMA.FTZ R192, R194, UR4, -R244 ;  /* 0x00000004c2c07c23 */ /* 0x000fcc00080108f4 */
[C---:B------:R-:W-:Y:S01]  /*6fc0*/  HMMA.16816.F32 R132, R164.reuse, R34, R132 ;  /* 0x00000022a484723c */ /* 0x040fe20000001884 */
[----:B------:R1:W-:Y:S01]  /*6fd0*/  LDSM.16.MT88.4 R32, [R196+0x800] ;  /* 0x00080000c420783b */ /* 0x0003e20000004200 */
[----:B------:R-:W3:Y:S04]  /*6fe0*/  MUFU.EX2 R194, R207 ;  /* 0x000000cf00c27308 */ /* 0x000ee80000000800 */
[----:B------:R-:W5:Y:S02]  /*6ff0*/  MUFU.EX2 R192, R192 ;  /* 0x000000c000c07308 */ /* 0x000f640000000800 */
[C---:B------:R-:W-:Y:S08]  /*7000*/  HMMA.16816.F32 R36, R164.reuse, R20, R36 ;  /* 0x00000014a424723c */ /* 0x040ff00000001824 */
[C---:B------:R-:W-:Y:S01]  /*7010*/  HMMA.16816.F32 R48, R164.reuse, R22, R48 ;  /* 0x00000016a430723c */ /* 0x040fe20000001830 */
[----:B------:R-:W3:Y:S07]  /*7020*/  LDSM.16.MT88.4 R20, [R219+0xa800] ;  /* 0x00a80000db14783b */ /* 0x000eee0000004200 */
[----:B------:R-:W-:Y:S01]  /*7030*/  HMMA.16816.F32 R52, R164, R16, R52 ;  /* 0x00000010a434723c */ /* 0x000fe20000001834 */
[----:B-1----:R-:W-:-:S06]  /*7040*/  FFMA.FTZ R196, R198, UR4, -R243 ;  /* 0x00000004c6c47c23 */ /* 0x002fcc00080108f3 */
[----:B------:R-:W1:Y:S01]  /*7050*/  MUFU.EX2 R196, R196 ;  /* 0x000000c400c47308 */ /* 0x000e620000000800 */
[C---:B------:R-:W-:Y:S01]  /*7060*/  HMMA.16816.F32 R64, R164.reuse, R18, R64 ;  /* 0x00000012a440723c */ /* 0x040fe20000001840 */
[----:B------:R-:W-:Y:S07]  /*7070*/  LDSM.16.MT88.4 R16, [R218+0x800] ;  /* 0x00080000da10783b */ /* 0x000fee0000004200 */
[C---:B------:R-:W-:Y:S08]  /*7080*/  HMMA.16816.F32 R84, R164.reuse, R24, R84 ;  /* 0x00000018a454723c */ /* 0x040ff00000001854 */
[C---:B------:R-:W-:Y:S01]  /*7090*/  HMMA.16816.F32 R96, R164.reuse, R26, R96 ;  /* 0x0000001aa460723c */ /* 0x040fe20000001860 */
[----:B------:R-:W5:Y:S07]  /*70a0*/  LDSM.16.MT88.4 R24, [R222+0xa800] ;  /* 0x00a80000de18783b */ /* 0x000f6e0000004200 */
[C---:B------:R-:W-:Y:S01]  /*70b0*/  HMMA.16816.F32 R112, R164.reuse, R30, R112 ;  /* 0x0000001ea470723c */ /* 0x040fe20000001870 */
[----:B------:R-:W-:Y:S07]  /*70c0*/  LDSM.16.MT88.4 R28, [R218+0x1800] ;  /* 0x00180000da1c783b */ /* 0x000fee0000004200 */
[C---:B------:R-:W-:Y:S08]  /*70d0*/  HMMA.16816.F32 R116, R164.reuse, R8, R116 ;  /* 0x00000008a474723c */ /* 0x040ff00000001874 */
[----:B------:R-:W-:Y:S01]  /*70e0*/  HMMA.16816.F32 R128, R164, R10, R128 ;  /* 0x0000000aa480723c */ /* 0x000fe20000001880 */
[----:B------:R-:W1:Y:S01]  /*70f0*/  LDSM.16.MT88.4 R8, [R219+0xb800] ;  /* 0x00b80000db08783b */ /* 0x000e620000004200 */
[----:B--2---:R-:W-:Y:S01]  /*7100*/  F2FP.F16.F32.PACK_AB R164, R206, R205 ;  /* 0x000000cdcea4723e */ /* 0x004fe200000000ff */
[----:B------:R-:W-:Y:S01]  /*7110*/  FADD.FTZ R205, R205, R184 ;  /* 0x000000b8cdcd7221 */ /* 0x000fe20000010000 */
[----:B----4-:R-:W-:-:S02]  /*7120*/  F2FP.F16.F32.PACK_AB R166, R204, R203 ;  /* 0x000000cbcca6723e */ /* 0x010fc400000000ff */
[C---:B------:R-:W-:Y:S01]  /*7130*/  F2FP.F16.F32.PACK_AB R165, R201.reuse, R202 ;  /* 0x000000cac9a5723e */ /* 0x040fe200000000ff */
[----:B------:R-:W-:Y:S01]  /*7140*/  FADD.FTZ R202, R202, R185 ;  /* 0x000000b9caca7221 */ /* 0x000fe20000010000 */
[----:B------:R-:W-:Y:S01]  /*7150*/  F2FP.F16.F32.PACK_AB R167, R200, R199 ;  /* 0x000000c7c8a7723e */ /* 0x000fe200000000ff */
[----:B------:R-:W-:Y:S02]  /*7160*/  FADD.FTZ R206, R206, R205 ;  /* 0x000000cdcece7221 */ /* 0x000fe40000010000 */
[----:B------:R-:W-:Y:S02]  /*7170*/  FADD.FTZ R202, R201, R202 ;  /* 0x000000cac9ca7221 */ /* 0x000fe40000010000 */
[----:B------:R-:W-:Y:S02]  /*7180*/  FADD.FTZ R203, R203, R206 ;  /* 0x000000cecbcb7221 */ /* 0x000fe40000010000 */
[----:B---3--:R-:W-:Y:S01]  /*7190*/  HMMA.16816.F32 R140, R164, R20, R140 ;  /* 0x00000014a48c723c */ /* 0x008fe2000000188c */
[----:B------:R-:W-:Y:S01]  /*71a0*/  FADD.FTZ R199, R199, R202 ;  /* 0x000000cac7c77221 */ /* 0x000fe20000010000 */
[----:B------:R-:W-:-:S03]  /*71b0*/  FADD.FTZ R239, R204, R203 ;  /* 0x000000cbccef7221 */ /* 0x000fc60000010000 */
[----:B------:R-:W-:-:S03]  /*71c0*/  FADD.FTZ R237, R200, R199 ;  /* 0x000000c7c8ed7221 */ /* 0x000fc60000010000 */
[C---:B-----5:R-:W-:Y:S08]  /*71d0*/  HMMA.16816.F32 R156, R164.reuse, R24, R156 ;  /* 0x00000018a49c723c */ /* 0x060ff0000000189c */
        /* <DEDUP_REMOVED lines=47> */
[----:B------:R-:W-:Y:S01]  /*74d0*/  VIADD R9, R5, 0xfffffffd ;  /* 0xfffffffd05097836 */ /* 0x000fe20000000000 */
[----:B------:R-:W-:-:S04]  /*74e0*/  DEPBAR.LE SB0, 0x0 ;  /* 0x000080000000791a */ /* 0x000fc80000000000 */
[----:B------:R-:W-:Y:S01]  /*74f0*/  IMAD.WIDE.U32 R12, R9, R6, RZ ;  /* 0x00000006090c7225 */ /* 0x000fe200078e00ff */
[----:B------:R-:W-:Y:S01]  /*7500*/  BAR.SYNC.DEFER_BLOCKING 0x0 ;  /* 0x0000000000007b1d */ /* 0x000fe20000010000 */
[----:B------:R-:W-:Y:S02]  /*7510*/  ISETP.NE.AND P5, PT, R5, 0x3, PT ;  /* 0x000000030500780c */ /* 0x000fe40003fa5270 */
[----:B------:R-:W-:Y:S01]  /*7520*/  IMAD R9, R9, R7, R13 ;  /* 0x0000000709097224 */ /* 0x000fe200078e020d */
[C---:B------:R-:W-:Y:S01]  /*7530*/  LEA R14, P1, R12.reuse, R229, 0x6 ;  /* 0x000000e50c0e7211 */ /* 0x040fe200078230ff */
[----:B------:R-:W-:-:S03]  /*7540*/  IMAD.SHL.U32 R11, R12, 0x20, RZ ;  /* 0x000000200c0b7824 */ /* 0x000fc600078e00ff */
[--C-:B------:R-:W-:Y:S02]  /*7550*/  SHF.L.U64.HI R8, R12, 0x5, R9.reuse ;  /* 0x000000050c087819 */ /* 0x100fe40000010209 */
[----:B------:R-:W-:Y:S02]  /*7560*/  LEA R10, P0, R6, R11, 0x4 ;  /* 0x0000000b060a7211 */ /* 0x000fe400078020ff */
[----:B------:R-:W-:Y:S02]  /*7570*/  LEA.HI.X R15, R12, R228, R9, 0x6, P1 ;  /* 0x000000e40c0f7211 */ /* 0x000fe400008f3409 */
[----:B------:R-:W-:Y:S02]  /*7580*/  LEA.HI.X R9, R6, R8, R7, 0x4, P0 ;  /* 0x0000000806097211 */ /* 0x000fe400000f2407 */
[----:B------:R-:W-:-:S04]  /*7590*/  LEA R12, P0, R10, R229, 0x1 ;  /* 0x000000e50a0c7211 */ /* 0x000fc800078008ff */
[----:B------:R-:W-:Y:S01]  /*75a0*/  LEA.HI.X R13, R10, R228, R9, 0x1, P0 ;  /* 0x000000e40a0d7211 */ /* 0x000fe200000f0c09 */
        /* <DEDUP_REMOVED lines=12> */
[----:B------:R-:W5:Y:S01]  /*7670*/  LDSM.16.M88.4 R200, [R224+0x2000] ;  /* 0x00200000e0c8783b */ /* 0x000f620000000200 */
[----:B-1----:R-:W-:-:S03]  /*7680*/  IMAD.MOV.U32 R13, RZ, RZ, 0x40 ;  /* 0x00000040ff0d7424 */ /* 0x002fc600078e00ff */
[----:B------:R-:W1:Y:S04]  /*7690*/  LDSM.16.M88.4 R192, [R221+0x8800] ;  /* 0x00880000ddc0783b */ /* 0x000e680000000200 */
[----:B------:R-:W1:Y:S01]  /*76a0*/  LDSM.16.M88.4 R172, [R224] ;  /* 0x00000000e0ac783b */ /* 0x000e620000000200 */
[----:B------:R-:W-:-:S03]  /*76b0*/  SEL R13, R13, 0xffffffc0, !P6 ;  /* 0xffffffc00d0d7807 */ /* 0x000fc60007000000 */
[----:B------:R-:W-:Y:S02]  /*76c0*/  LDSM.16.M88.4 R164, [R0+0x2000] ;  /* 0x0020000000a4783b */ /* 0x000fe40000000200 */
[----:B------:R-:W-:Y:S02]  /*76d0*/  IMAD.IADD R168, R4, 0x1, R13 ;  /* 0x0000000104a87824 */ /* 0x000fe400078e020d */
[----:B------:R-:W-:Y:S04]  /*76e0*/  LDSM.16.M88.4 R204, [R221+0x9000] ;  /* 0x00900000ddcc783b */ /* 0x000fe80000000200 */
[----:B------:R-:W1:Y:S01]  /*76f0*/  LDSM.16.M88.4 R32, [R168+0x8000] ;  /* 0x00800000a820783b */ /* 0x000e620000000200 */
[-C--:B--2---:R-:W-:Y:S03]  /*7700*/  HMMA.16816.F32 R28, R176, R188.reuse, RZ ;  /* 0x000000bcb01c723c */ /* 0x084fe600000018ff */
[----:B------:R-:W2:Y:S04]  /*7710*/  LDSM.16.M88.4 R12, [R168+0x8800] ;  /* 0x00880000a80c783b */ /* 0x000ea80000000200 */
        /* <DEDUP_REMOVED lines=9> */
[----:B------:R-:W3:Y:S07]  /*77b0*/  LDSM.16.M88.4 R8, [R0] ;  /* 0x000000000008783b */ /* 0x000eee0000000200 */
[C---:B-----5:R-:W-:Y:S08]  /*77c0*/  HMMA.16816.F32 R24, R200.reuse, R196, R24 ;  /* 0x000000c4c818723c */ /* 0x060ff00000001818 */
[C---:B-1----:R-:W-:Y:S08]  /*77d0*/  HMMA.16816.F32 R16, R200.reuse, R192, R16 ;  /* 0x000000c0c810723c */ /* 0x042ff00000001810 */
[C---:B------:R-:W-:Y:S08]  /*77e0*/  HMMA.16816.F32 R20, R200.reuse, R198, R20 ;  /* 0x000000c6c814723c */ /* 0x040ff00000001814 */
[----:B------:R-:W-:Y:S01]  /*77f0*/  HMMA.16816.F32 R180, R200, R194, R180 ;  /* 0x000000c2c8b4723c */ /* 0x000fe200000018b4 */
[----:B------:R-:W-:Y:S07]  /*7800*/  LDSM.16.M88.4 R200, [R223+0x2000] ;  /* 0x00200000dfc8783b */ /* 0x000fee0000000200 */
[C---:B------:R-:W-:Y:S08]  /*7810*/  HMMA.16816.F32 R28, R172.reuse, R196, R28 ;  /* 0x000000c4ac1c723c */ /* 0x040ff0000000181c */
[C---:B------:R-:W-:Y:S08]  /*7820*/  HMMA.16816.F32 R184, R172.reuse, R192, R184 ;  /* 0x000000c0acb8723c */ /* 0x040ff000000018b8 */
[C---:B------:R-:W-:Y:S01]  /*7830*/  HMMA.16816.F32 R188, R172.reuse, R198, R188 ;  /* 0x000000c6acbc723c */ /* 0x040fe200000018bc */
[----:B------:R-:W1:Y:S07]  /*7840*/  LDSM.16.M88.4 R196, [R220+0x8000] ;  /* 0x00800000dcc4783b */ /* 0x000e6e0000000200 */
[----:B------:R-:W-:Y:S01]  /*7850*/  HMMA.16816.F32 R176, R172, R194, R176 ;  /* 0x000000c2acb0723c */ /* 0x000fe200000018b0 */
[----:B------:R-:W4:Y:S04]  /*7860*/  LDSM.16.M88.4 R192, [R220+0x8800] ;  /* 0x00880000dcc0783b */ /* 0x000f280000000200 */
[----:B------:R-:W5:Y:S03]  /*7870*/  LDSM.16.M88.4 R172, [R223] ;  /* 0x00000000dfac783b */ /* 0x000f660000000200 */
[C---:B------:R-:W-:Y:S08]  /*7880*/  HMMA.16816.F32 R24, R164.reuse, R32, R24 ;  /* 0x00000020a418723c */ /* 0x040ff00000001818 */
[C---:B--2---:R-:W-:Y:S08]  /*7890*/  HMMA.16816.F32 R16, R164.reuse, R12, R16 ;  /* 0x0000000ca410723c */ /* 0x044ff00000001810 */
[C---:B------:R-:W-:Y:S08]  /*78a0*/  HMMA.16816.F32 R20, R164.reuse, R34, R20 ;  /* 0x00000022a414723c */ /* 0x040ff00000001814 */
[----:B------:R-:W-:Y:S01]  /*78b0*/  HMMA.16816.F32 R180, R164, R14, R180 ;  /* 0x0000000ea4b4723c */ /* 0x000fe200000018b4 */
[----:B------:R-:W-:Y:S07]  /*78c0*/  LDSM.16.M88.4 R164, [R226+0x6000] ;  /* 0x00600000e2a4783b */ /* 0x000fee0000000200 */
[C---:B---3--:R-:W-:Y:S08]  /*78d0*/  HMMA.16816.F32 R28, R8.reuse, R32, R28 ;  /* 0x00000020081c723c */ /* 0x048ff0000000181c */
[C---:B------:R-:W-:Y:S01]  /*78e0*/  HMMA.16816.F32 R188, R8.reuse, R34, R188 ;  /* 0x0000002208bc723c */ /* 0x040fe200000018bc */
[----:B------:R-:W2:Y:S07]  /*78f0*/  LDSM.16.M88.4 R32, [R225+UR5+0x9000] ;  /* 0x00900005e120783b */ /* 0x000eae0008000200 */
[C---:B------:R-:W-:Y:S08]  /*7900*/  HMMA.16816.F32 R184, R8.reuse, R12, R184 ;  /* 0x0000000c08b8723c */ /* 0x040ff000000018b8 */
[----:B------:R-:W-:Y:S01]  /*7910*/  HMMA.16816.F32 R176, R8, R14, R176 ;  /* 0x0000000e08b0723c */ /* 0x000fe200000018b0 */
[----:B------:R-:W3:Y:S04]  /*7920*/  LDSM.16.M88.4 R12, [R225+UR5+0x9800] ;  /* 0x00980005e10c783b */ /* 0x000ee80008000200 */
[----:B------:R-:W3:Y:S03]  /*7930*/  LDSM.16.M88.4 R8, [R226+0x4000] ;  /* 0x00400000e208783b */ /* 0x000ee60000000200 */
[C---:B-1----:R-:W-:Y:S08]  /*7940*/  HMMA.16816.F32 R24, R200.reuse, R196, R24 ;  /* 0x000000c4c818723c */ /* 0x042ff00000001818 */
[C---:B------:R-:W-:Y:S08]  /*7950*/  HMMA.16816.F32 R20, R200.reuse, R198, R20 ;  /* 0x000000c6c814723c */ /* 0x040ff00000001814 */
[C---:B----4-:R-:W-:Y:S08]  /*7960*/  HMMA.16816.F32 R16, R200.reuse, R192, R16 ;  /* 0x000000c0c810723c */ /* 0x050ff00000001810 */
[----:B------:R-:W-:Y:S01]  /*7970*/  HMMA.16816.F32 R180, R200, R194, R180 ;  /* 0x000000c2c8b4723c */ /* 0x000fe200000018b4 */
[----:B------:R-:W-:Y:S07]  /*7980*/  LDSM.16.M88.4 R200, [R224+0x4000] ;  /* 0x00400000e0c8783b */ /* 0x000fee0000000200 */
[C---:B-----5:R-:W-:Y:S08]  /*7990*/  HMMA.16816.F32 R28, R172.reuse, R196, R28 ;  /* 0x000000c4ac1c723c */ /* 0x060ff0000000181c */
[C---:B------:R-:W-:Y:S01]  /*79a0*/  HMMA.16816.F32 R188, R172.reuse, R198, R188 ;  /* 0x000000c6acbc723c */ /* 0x040fe200000018bc */
[----:B------:R-:W1:Y:S07]  /*79b0*/  LDSM.16.M88.4 R196, [R224+0x6000] ;  /* 0x00600000e0c4783b */ /* 0x000e6e0000000200 */
[C---:B------:R-:W-:Y:S08]  /*79c0*/  HMMA.16816.F32 R184, R172.reuse, R192, R184 ;  /* 0x000000c0acb8723c */ /* 0x040ff000000018b8 */
[----:B------:R-:W-:Y:S01]  /*79d0*/  HMMA.16816.F32 R176, R172, R194, R176 ;  /* 0x000000c2acb0723c */ /* 0x000fe200000018b0 */
[----:B------:R-:W4:Y:S04]  /*79e0*/  LDSM.16.M88.4 R192, [R221+0x9800] ;  /* 0x00980000ddc0783b */ /* 0x000f280000000200 */
[----:B------:R-:W-:Y:S03]  /*79f0*/  LDSM.16.M88.4 R172, [R0+0x4000] ;  /* 0x0040000000ac783b */ /* 0x000fe60000000200 */
[C---:B--2---:R-:W-:Y:S08]  /*7a00*/  HMMA.16816.F32 R24, R164.reuse, R32, R24 ;  /* 0x00000020a418723c */ /* 0x044ff00000001818 */
[C---:B------:R-:W-:Y:S08]  /*7a10*/  HMMA.16816.F32 R20, R164.reuse, R34, R20 ;  /* 0x00000022a414723c */ /* 0x040ff00000001814 */
[C---:B---3--:R-:W-:Y:S08]  /*7a20*/  HMMA.16816.F32 R16, R164.reuse, R12, R16 ;  /* 0x0000000ca410723c */ /* 0x048ff00000001810 */
[----:B------:R-:W-:Y:S01]  /*7a30*/  HMMA.16816.F32 R180, R164, R14, R180 ;  /* 0x0000000ea4b4723c */ /* 0x000fe200000018b4 */
[----:B------:R-:W-:Y:S07]  /*7a40*/  LDSM.16.M88.4 R164, [R0+0x6000] ;  /* 0x0060000000a4783b */ /* 0x000fee0000000200 */
[C---:B------:R-:W-:Y:S08]  /*7a50*/  HMMA.16816.F32 R28, R8.reuse, R32, R28 ;  /* 0x00000020081c723c */ /* 0x040ff0000000181c */
[----:B------:R-:W-:Y:S01]  /*7a60*/  HMMA.16816.F32 R188, R8, R34, R188 ;  /* 0x0000002208bc723c */ /* 0x000fe200000018bc */
[----:B------:R-:W2:Y:S07]  /*7a70*/  LDSM.16.M88.4 R32, [R168+0x9000] ;  /* 0x00900000a820783b */ /* 0x000eae0000000200 */
[C---:B-1----:R-:W-:Y:S08]  /*7a80*/  HMMA.16816.F32 R24, R196.reuse, R204, R24 ;  /* 0x000000ccc418723c */ /* 0x042ff00000001818 */
[C---:B------:R-:W-:Y:S08]  /*7a90*/  HMMA.16816.F32 R20, R196.reuse, R206, R20 ;  /* 0x000000cec414723c */ /* 0x040ff00000001814 */
[C---:B----4-:R-:W-:Y:S08]  /*7aa0*/  HMMA.16816.F32 R16, R196.reuse, R192, R16 ;  /* 0x000000c0c410723c */ /* 0x050ff00000001810 */
[----:B------:R-:W-:Y:S01]  /*7ab0*/  HMMA.16816.F32 R180, R196, R194, R180 ;  /* 0x000000c2c4b4723c */ /* 0x000fe200000018b4 */
[----:B------:R-:W1:Y:S07]  /*7ac0*/  LDSM.16.M88.4 R196, [R168+0x9800] ;  /* 0x00980000a8c4783b */ /* 0x000e6e0000000200 */
[----:B------:R-:W-:Y:S08]  /*7ad0*/  HMMA.16816.F32 R28, R200, R204, R28 ;  /* 0x000000ccc81c723c */ /* 0x000ff0000000181c */
[C---:B------:R-:W-:Y:S08]  /*7ae0*/  HMMA.16816.F32 R184, R8.reuse, R12, R184 ;  /* 0x0000000c08b8723c */ /* 0x040ff000000018b8 */
[----:B------:R-:W-:Y:S01]  /*7af0*/  HMMA.16816.F32 R176, R8, R14, R176 ;  /* 0x0000000e08b0723c */ /* 0x000fe200000018b0 */
[----:B------:R-:W-:Y:S04]  /*7b00*/  LDSM.16.M88.4 R8, [R220+0x9000] ;  /* 0x00900000dc08783b */ /* 0x000fe80000000200 */
[----:B------:R-:W-:Y:S03]  /*7b10*/  LDSM.16.M88.4 R12, [R223+0x4000] ;  /* 0x00400000df0c783b */ /* 0x000fe60000000200 */
[----:B------:R-:W-:Y:S01]  /*7b20*/  HMMA.16816.F32 R204, R200, R206, R188 ;  /* 0x000000cec8cc723c */ /* 0x000fe200000018bc */
[----:B------:R-:W3:Y:S01]  /*7b30*/  LDSM.16.M88.4 R188, [R223+0x6000] ;  /* 0x00600000dfbc783b */ /* 0x000ee20000000200 */
[----:B------:R-:W-:-:S06]  /*7b40*/  DEPBAR.LE SB0, 0x0 ;  /* 0x000080000000791a */ /* 0x000fcc0000000000 */
[C---:B--2---:R-:W-:Y:S08]  /*7b50*/  HMMA.16816.F32 R24, R164.reuse, R32, R24 ;  /* 0x00000020a418723c */ /* 0x044ff00000001818 */
[C---:B------:R-:W-:Y:S08]  /*7b60*/  HMMA.16816.F32 R20, R164.reuse, R34, R20 ;  /* 0x00000022a414723c */ /* 0x040ff00000001814 */
[----:B-1----:R-:W-:Y:S08]  /*7b70*/  HMMA.16816.F32 R16, R164, R196, R16 ;  /* 0x000000c4a410723c */ /* 0x002ff00000001810 */
[----:B------:R-:W-:Y:S08]  /*7b80*/  HMMA.16816.F32 R184, R200, R192, R184 ;  /* 0x000000c0c8b8723c */ /* 0x000ff000000018b8 */
[----:B------:R-:W-:Y:S08]  /*7b90*/  HMMA.16816.F32 R180, R164, R198, R180 ;  /* 0x000000c6a4b4723c */ /* 0x000ff000000018b4 */
[----:B------:R-:W-:Y:S01]  /*7ba0*/  HMMA.16816.F32 R28, R172, R32, R28 ;  /* 0x00000020ac1c723c */ /* 0x000fe2000000181c */
[----:B------:R-:W-:-:S05]  /*7bb0*/  VIADD R32, R240, 0xffffffa8 ;  /* 0xffffffa8f0207836 */ /* 0x000fca0000000000 */
[----:B------:R-:W-:Y:S02]  /*7bc0*/  ISETP.GE.AND P4, PT, R32, R169, PT ;  /* 0x000000a92000720c */ /* 0x000fe40003f86270 */
[C---:B---3--:R-:W-:Y:S08]  /*7bd0*/  HMMA.16816.F32 R24, R188.reuse, R8, R24 ;  /* 0x00000008bc18723c */ /* 0x048ff00000001818 */
[C---:B------:R-:W-:Y:S08]  /*7be0*/  HMMA.16816.F32 R20, R188.reuse, R10, R20 ;  /* 0x0000000abc14723c */ /* 0x040ff00000001814 */
[----:B------:R-:W-:Y:S08]  /*7bf0*/  HMMA.16816.F32 R16, R188, R208, R16 ;  /* 0x000000d0bc10723c */ /* 0x000ff00000001810 */
[----:B------:R-:W-:Y:S03]  /*7c00*/  HMMA.16816.F32 R176, R200, R194, R176 ;  /* 0x000000c2c8b0723c */ /* 0x000fe600000018b0 */
[----:B------:R-:W-:Y:S01]  /*7c10*/  FMUL.FTZ R22, R22, UR6 ;  /* 0x0000000616167c20 */ /* 0x000fe20008410000 */
[----:B------:R-:W-:Y:S01]  /*7c20*/  FMUL.FTZ R20, R20, UR6 ;  /* 0x0000000614147c20 */ /* 0x000fe20008410000 */
[----:B------:R-:W-:Y:S01]  /*7c30*/  FMUL.FTZ R21, R21, UR6 ;  /* 0x0000000615157c20 */ /* 0x000fe20008410000 */
[----:B------:R-:W-:-:S02]  /*7c40*/  FMUL.FTZ R23, R23, UR6 ;  /* 0x0000000617177c20 */ /* 0x000fc40008410000 */
[----:B------:R-:W-:Y:S01]  /*7c50*/  HMMA.16816.F32 R184, R172, R196, R184 ;  /* 0x000000c4acb8723c */ /* 0x000fe200000018b8 */
[----:B------:R-:W-:Y:S02]  /*7c60*/  MUFU.TANH R22, R22 ;  /* 0x0000001600167308 */ /* 0x000fe40000002400 */
[----:B------:R-:W-:Y:S01]  /*7c70*/  FMUL.FTZ R17, R17, UR6 ;  /* 0x0000000611117c20 */ /* 0x000fe20008410000 */
[----:B------:R-:W-:Y:S01]  /*7c80*/  FMUL.FTZ R16, R16, UR6 ;  /* 0x0000000610107c20 */ /* 0x000fe20008410000 */
[----:B------:R-:W-:Y:S01]  /*7c90*/  FMUL.FTZ R202, R18, UR6 ;  /* 0x0000000612ca7c20 */ /* 0x000fe20008410000 */
[----:B------:R-:W-:Y:S02]  /*7ca0*/  VIADD R18, R240, 0xffffffa9 ;  /* 0xffffffa9f0127836 */ /* 0x000fe40000000000 */
[----:B------:R-:W-:Y:S01]  /*7cb0*/  FMUL.FTZ R19, R19, UR6 ;  /* 0x0000000613137c20 */ /* 0x000fe20008410000 */
[----:B------:R-:W-:Y:S01]  /*7cc0*/  HMMA.16816.F32 R180, R188, R210, R180 ;  /* 0x000000d2bcb4723c */ /* 0x000fe200000018b4 */
[----:B------:R-:W1:Y:S07]  /*7cd0*/  MUFU.TANH R20, R20 ;  /* 0x0000001400147308 */ /* 0x000e6e0000002400 */
[----:B------:R-:W-:Y:S01]  /*7ce0*/  HMMA.16816.F32 R28, R12, R8, R28 ;  /* 0x000000080c1c723c */ /* 0x000fe2000000181c */
[----:B------:R-:W-:Y:S01]  /*7cf0*/  FMUL.FTZ R9, R24, UR6 ;  /* 0x0000000618097c20 */ /* 0x000fe20008410000 */
[----:B------:R-:W-:Y:S01]  /*7d00*/  FMUL.FTZ R24, R25, UR6 ;  /* 0x0000000619187c20 */ /* 0x000fe20008410000 */
[----:B------:R-:W-:Y:S01]  /*7d10*/  FMUL.FTZ R25, R26, UR6 ;  /* 0x000000061a197c20 */ /* 0x000fe20008410000 */
[----:B------:R-:W-:Y:S01]  /*7d20*/  FMUL.FTZ R26, R27, UR6 ;  /* 0x000000061b1a7c20 */ /* 0x000fe20008410000 */
[----:B------:R-:W-:Y:S03]  /*7d30*/  MUFU.TANH R21, R21 ;  /* 0x0000001500157308 */ /* 0x000fe60000002400 */
[----:B------:R-:W-:Y:S01]  /*7d40*/  HMMA.16816.F32 R204, R172, R34, R204 ;  /* 0x00000022accc723c */ /* 0x000fe200000018cc */
[----:B------:R-:W-:-:S02]  /*7d50*/  VIADD R35, R240, 0xffffffa0 ;  /* 0xffffffa0f0237836 */ /* 0x000fc40000000000 */
[----:B------:R-:W-:Y:S01]  /*7d60*/  FMUL.FTZ R180, R180, UR6 ;  /* 0x00000006b4b47c20 */ /* 0x000fe20008410000 */
[----:B------:R-:W-:Y:S01]  /*7d70*/  FMUL.FTZ R181, R181, UR6 ;  /* 0x00000006b5b57c20 */ /* 0x000fe20008410000 */
[----:B------:R-:W2:Y:S01]  /*7d80*/  MUFU.TANH R9, R9 ;  /* 0x0000000900097308 */ /* 0x000ea20000002400 */
[----:B------:R-:W-:Y:S01]  /*7d90*/  VIADD R34, R240, 0xffffffa1 ;  /* 0xffffffa1f0227836 */ /* 0x000fe20000000000 */
[CC--:B------:R-:W-:Y:S01]  /*7da0*/  ISETP.GE.AND P0, PT, R35.reuse, R169.reuse, PT ;  /* 0x000000a92300720c */ /* 0x0c0fe20003f06270 */
[----:B------:R-:W-:Y:S01]  /*7db0*/  HMMA.16816.F32 R176, R172, R198, R176 ;  /* 0x000000c6acb0723c */ /* 0x000fe200000018b0 */
[-C--:B------:R-:W-:Y:S01]  /*7dc0*/  ISETP.GE.AND P3, PT, R35, R2.reuse, PT ;  /* 0x000000022300720c */ /* 0x080fe20003f66270 */
[----:B------:R-:W-:Y:S01]  /*7dd0*/  FMUL.FTZ R183, R183, UR6 ;  /* 0x00000006b7b77c20 */ /* 0x000fe20008410000 */
[----:B------:R-:W-:Y:S01]  /*7de0*/  FMUL.FTZ R28, R28, UR6 ;  /* 0x000000061c1c7c20 */ /* 0x000fe20008410000 */
[----:B------:R-:W-:Y:S01]  /*7df0*/  FMUL.FTZ R8, R29, UR6 ;  /* 0x000000061d087c20 */ /* 0x000fe20008410000 */
[----:B------:R-:W-:Y:S01]  /*7e00*/  MUFU.TANH R25, R25 ;  /* 0x0000001900197308 */ /* 0x000fe20000002400 */
[----:B------:R-:W-:Y:S01]  /*7e10*/  ISETP.GE.AND P1, PT, R34, R169, PT ;  /* 0x000000a92200720c */ /* 0x000fe20003f26270 */
[----:B------:R-:W-:Y:S01]  /*7e20*/  FMUL.FTZ R182, R182, UR6 ;  /* 0x00000006b6b67c20 */ /* 0x000fe20008410000 */
[----:B------:R-:W-:Y:S01]  /*7e30*/  HMMA.16816.F32 R184, R12, R208, R184 ;  /* 0x000000d00cb8723c */ /* 0x000fe200000018b8 */
[----:B------:R-:W-:Y:S01]  /*7e40*/  ISETP.GE.AND P2, PT, R34, R2, PT ;  /* 0x000000022200720c */ /* 0x000fe20003f46270 */
[----:B------:R-:W-:Y:S01]  /*7e50*/  FMUL.FTZ R30, R30, UR6 ;  /* 0x000000061e1e7c20 */ /* 0x000fe20008410000 */
[----:B-1----:R-:W-:-:S02]  /*7e60*/  FSEL R33, R20, -INF , !P4 ;  /* 0xff80000014217808 */ /* 0x002fc40006000000 */
[----:B------:R-:W-:Y:S01]  /*7e70*/  MUFU.TANH R24, R24 ;  /* 0x0000001800187308 */ /* 0x000fe20000002400 */
[----:B--2---:R-:W-:Y:S02]  /*7e80*/  FSEL R29, R9, -INF , !P0 ;  /* 0xff800000091d7808 */ /* 0x004fe40004000000 */
[C---:B------:R-:W-:Y:S01]  /*7e90*/  HMMA.16816.F32 R204, R12.reuse, R10, R204 ;  /* 0x0000000a0ccc723c */ /* 0x040fe200000018cc */
[----:B------:R-:W-:Y:S01]  /*7ea0*/  ISETP.GE.AND P0, PT, R32, R2, PT ;  /* 0x000000022000720c */ /* 0x000fe20003f06270 */
[C---:B------:R-:W-:Y:S02]  /*7eb0*/  VIADD R11, R240.reuse, 0xffffffb8 ;  /* 0xffffffb8f00b7836 */ /* 0x040fe40000000000 */
[----:B------:R-:W-:Y:S01]  /*7ec0*/  VIADD R10, R240, 0xffffffb9 ;  /* 0xffffffb9f00a7836 */ /* 0x000fe20000000000 */
[----:B------:R-:W1:Y:S01]  /*7ed0*/  MUFU.TANH R26, R26 ;  /* 0x0000001a001a7308 */ /* 0x000e620000002400 */
[----:B------:R-:W-:Y:S02]  /*7ee0*/  FSEL R22, R22, -INF , !P0 ;  /* 0xff80000016167808 */ /* 0x000fe40004000000 */
[----:B------:R-:W-:Y:S05]  /*7ef0*/  HMMA.16816.F32 R12, R12, R210, R176 ;  /* 0x000000d20c0c723c */ /* 0x000fea00000018b0 */
[----:B------:R-:W-:Y:S08]  /*7f00*/  MUFU.TANH R23, R23 ;  /* 0x0000001700177308 */ /* 0x000ff00000002400 */
[----:B------:R2:W-:Y:S01]  /*7f10*/  MUFU.TANH R209, R17 ;  /* 0x0000001100d17308 */ /* 0x0005e20000002400 */
[----:B-1----:R-:W-:-:S07]  /*7f20*/  FSEL R26, R26, -INF , !P2 ;  /* 0xff8000001a1a7808 */ /* 0x002fce0005000000 */
[----:B------:R1:W3:Y:S08]  /*7f30*/  MUFU.TANH R27, R16 ;  /* 0x00000010001b7308 */ /* 0x0002f00000002400 */
[----:B------:R-:W-:Y:S01]  /*7f40*/  MUFU.TANH R208, R180 ;  /* 0x000000b400d07308 */ /* 0x000fe20000002400 */
[----:B--2---:R-:W-:-:S05]  /*7f50*/  VIADD R17, R240, 0xffffffb0 ;  /* 0xffffffb0f0117836 */ /* 0x004fca0000000000 */
[CC--:B------:R-:W-:Y:S02]  /*7f60*/  ISETP.GE.AND P2, PT, R17.reuse, R169.reuse, PT ;  /* 0x000000a91100720c */ /* 0x0c0fe40003f46270 */
[----:B------:R-:W2:Y:S01]  /*7f70*/  MUFU.TANH R203, R181 ;  /* 0x000000b500cb7308 */ /* 0x000ea20000002400 */
[-C--:B------:R-:W-:Y:S01]  /*7f80*/  ISETP.GE.AND P4, PT, R17, R2.reuse, PT ;  /* 0x000000021100720c */ /* 0x080fe20003f86270 */
[----:B-1----:R-:W-:Y:S01]  /*7f90*/  VIADD R16, R240, 0xffffffb1 ;  /* 0xffffffb1f0107836 */ /* 0x002fe20000000000 */
[----:B---3--:R-:W-:Y:S02]  /*7fa0*/  FSEL R210, R27, -INF , !P2 ;  /* 0xff8000001bd27808 */ /* 0x008fe40005000000 */
[----:B------:R-:W-:Y:S01]  /*7fb0*/  ISETP.GE.AND P2, PT, R11, R2, PT ;  /* 0x000000020b00720c */ /* 0x000fe20003f46270 */
[----:B------:R-:W-:Y:S01]  /*7fc0*/  BAR.SYNC.DEFER_BLOCKING 0x0 ;  /* 0x0000000000007b1d */ /* 0x000fe20000010000 */
[----:B------:R-:W-:-:S04]  /*7fd0*/  ISETP.GE.AND P0, PT, R16, R169, PT ;  /* 0x000000a91000720c */ /* 0x000fc80003f06270 */
[----:B------:R-:W-:Y:S01]  /*7fe0*/  FSEL R209, R209, -INF , !P0 ;  /* 0xff800000d1d17808 */ /* 0x000fe20004000000 */
[----:B------:R1:W3:Y:S01]  /*7ff0*/  MUFU.TANH R215, R28 ;  /* 0x0000001c00d77308 */ /* 0x0002e20000002400 */
[----:B------:R-:W-:-:S04]  /*8000*/  ISETP.GE.AND P0, PT, R10, R169, PT ;  /* 0x000000a90a00720c */ /* 0x000fc80003f06270 */
[----:B--2---:R-:W-:-:S03]  /*8010*/  FSEL R203, R203, -INF , !P0 ;  /* 0xff800000cbcb7808 */ /* 0x004fc60004000000 */
[----:B------:R-:W2:Y:S08]  /*8020*/  MUFU.TANH R8, R8 ;  /* 0x0000000800087308 */ /* 0x000eb00000002400 */
[----:B------:R-:W4:Y:S01]  /*8030*/  MUFU.TANH R202, R202 ;  /* 0x000000ca00ca7308 */ /* 0x000f220000002400 */
[----:B-1----:R-:W-:Y:S02]  /*8040*/  FSEL R28, R25, -INF , !P3 ;  /* 0xff800000191c7808 */ /* 0x002fe40005800000 */
[----:B------:R-:W-:-:S02]  /*8050*/  ISETP.GE.AND P3, PT, R18, R169, PT ;  /* 0x000000a91200720c */ /* 0x000fc40003f66270 */
[----:B------:R-:W-:Y:S02]  /*8060*/  FSEL R25, R24, -INF , !P1 ;  /* 0xff80000018197808 */ /* 0x000fe40004800000 */
[----:B------:R-:W-:Y:S01]  /*8070*/  ISETP.GE.AND P1, PT, R18, R2, PT ;  /* 0x000000021200720c */ /* 0x000fe20003f26270 */
[----:B------:R1:W1:Y:S01]  /*8080*/  MUFU.TANH R200, R19 ;  /* 0x0000001300c87308 */ /* 0x0002620000002400 */
[----:B------:R-:W-:Y:S02]  /*8090*/  FSEL R21, R21, -INF , !P3 ;  /* 0xff80000015157808 */ /* 0x000fe40005800000 */
[----:B------:R-:W-:Y:S02]  /*80a0*/  FMNMX3.FTZ R166, R214, R29, R25, !PT ;  /* 0x0000001dd6a67276 */ /* 0x000fe40007810019 */
[----:B------:R-:W-:Y:S02]  /*80b0*/  FSEL R20, R23, -INF , !P1 ;  /* 0xff80000017147808 */ /* 0x000fe40004800000 */
[----:B------:R-:W-:Y:S01]  /*80c0*/  ISETP.GE.AND P1, PT, R11, R169, PT ;  /* 0x000000a90b00720c */ /* 0x000fe20003f26270 */
[----:B------:R1:W1:Y:S01]  /*80d0*/  MUFU.TANH R199, R182 ;  /* 0x000000b600c77308 */ /* 0x0002620000002400 */
[----:B------:R-:W-:-:S02]  /*80e0*/  FMNMX3.FTZ R166, R166, R33, R21, !PT ;  /* 0x00000021a6a67276 */ /* 0x000fc40007810015 */
[----:B------:R-:W-:Y:S02]  /*80f0*/  FSEL R208, R208, -INF , !P1 ;  /* 0xff800000d0d07808 */ /* 0x000fe40004800000 */
[----:B------:R-:W-:Y:S02]  /*8100*/  FMNMX3.FTZ R166, R166, R210, R209, !PT ;  /* 0x000000d2a6a67276 */ /* 0x000fe400078100d1 */
[-C--:B------:R-:W-:Y:S01]  /*8110*/  ISETP.GE.AND P3, PT, R16, R2.reuse, PT ;  /* 0x000000021000720c */ /* 0x080fe20003f66270 */
[----:B------:R-:W1:Y:S01]  /*8120*/  MUFU.TANH R183, R183 ;  /* 0x000000b700b77308 */ /* 0x000e620000002400 */
[----:B------:R-:W-:Y:S02]  /*8130*/  ISETP.GE.AND P1, PT, R10, R2, PT ;  /* 0x000000020a00720c */ /* 0x000fe40003f26270 */
[----:B------:R-:W-:Y:S02]  /*8140*/  FMNMX3.FTZ R9, R213, R28, R26, !PT ;  /* 0x0000001cd5097276 */ /* 0x000fe4000781001a */
[----:B------:R-:W-:Y:S01]  /*8150*/  FMNMX3.FTZ R166, R166, R208, R203, !PT ;  /* 0x000000d0a6a67276 */ /* 0x000fe200078100cb */
[----:B--234-:R-:W-:Y:S08]  /*8160*/  @!P5 BRA `(.L_x_1179) ;  /* 0x00000000004cd947 */ /* 0x01cff00003800000 */
[----:B-1----:R-:W-:-:S04]  /*8170*/  VIADD R19, R5, 0xfffffffc ;  /* 0xfffffffc05137836 */ /* 0x002fc80000000000 */
[----:B------:R-:W-:-:S04]  /*8180*/  IMAD.WIDE.U32 R164, R19, R170, RZ ;  /* 0x000000aa13a47225 */ /* 0x000fc800078e00ff */
[----:B------:R-:W-:Y:S02]  /*8190*/  IMAD.SHL.U32 R23, R164, 0x20, RZ ;  /* 0x00000020a4177824 */ /* 0x000fe400078e00ff */
[----:B------:R-:W-:-:S03]  /*81a0*/  IMAD R19, R19, R171, R165 ;  /* 0x000000ab13137224 */ /* 0x000fc600078e02a5 */
[----:B------:R-:W-:Y:S02]  /*81b0*/  LEA R24, P0, R170, R23, 0x4 ;  /* 0x00000017aa187211 */ /* 0x000fe400078020ff */
[----:B------:R-:W-:-:S04]  /*81c0*/  SHF.L.U64.HI R23, R164, 0x5, R19 ;  /* 0x00000005a4177819 */ /* 0x000fc80000010213 */
        /* <DEDUP_REMOVED lines=13> */
.L_x_1179:
[----:B------:R-:W-:Y:S01]  /*82a0*/  FSEL R202, R202, -INF , !P4 ;  /* 0xff800000caca7808 */ /* 0x000fe20006000000 */
[----:B------:R-:W-:Y:S01]  /*82b0*/  FMUL.FTZ R31, R31, UR6 ;  /* 0x000000061f1f7c20 */ /* 0x000fe20008410000 */
[----:B-1----:R-:W-:Y:S01]  /*82c0*/  FSEL R200, R200, -INF , !P3 ;  /* 0xff800000c8c87808 */ /* 0x002fe20005800000 */
[----:B------:R-:W-:Y:S01]  /*82d0*/  FMUL.FTZ R23, R204, UR6 ;  /* 0x00000006cc177c20 */ /* 0x000fe20008410000 */
[----:B------:R-:W-:Y:S01]  /*82e0*/  FMNMX3.FTZ R19, R9, R22, R20, !PT ;  /* 0x0000001609137276 */ /* 0x000fe20007810014 */
[----:B------:R-:W1:Y:S01]  /*82f0*/  MUFU.TANH R248, R31 ;  /* 0x0000001f00f87308 */ /* 0x000e620000002400 */
[----:B------:R-:W-:Y:S01]  /*8300*/  FSEL R199, R199, -INF , !P2 ;  /* 0xff800000c7c77808 */ /* 0x000fe20005000000 */
[----:B------:R-:W3:Y:S01]  /*8310*/  SHFL.BFLY PT, R9, R166, 0x2, 0x1f ;  /* 0x0c401f00a6097f89 */ /* 0x000ee200000e0000 */
[----:B------:R-:W-:Y:S01]  /*8320*/  FSEL R198, R183, -INF , !P1 ;  /* 0xff800000b7c67808 */ /* 0x000fe20004800000 */
[----:B------:R-:W-:Y:S01]  /*8330*/  FMUL.FTZ R206, R206, UR6 ;  /* 0x00000006cece7c20 */ /* 0x000fe20008410000 */
[----:B------:R-:W-:Y:S01]  /*8340*/  FMNMX3.FTZ R19, R19, R202, R200, !PT ;  /* 0x000000ca13137276 */ /* 0x000fe200078100c8 */
[----:B------:R-:W-:Y:S01]  /*8350*/  FMUL.FTZ R186, R186, UR6 ;  /* 0x00000006baba7c20 */ /* 0x000fe20008410000 */
[----:B------:R-:W-:Y:S01]  /*8360*/  FMUL.FTZ R184, R184, UR6 ;  /* 0x00000006b8b87c20 */ /* 0x000fe20008410000 */
[----:B------:R-:W4:Y:S01]  /*8370*/  MUFU.TANH R242, R30 ;  /* 0x0000001e00f27308 */ /* 0x000f220000002400 */
[----:B------:R-:W-:Y:S01]  /*8380*/  FMNMX3.FTZ R24, R19, R199, R198, !PT ;  /* 0x000000c713187276 */ /* 0x000fe200078100c6 */
[----:B------:R-:W-:Y:S01]  /*8390*/  FMUL.FTZ R19, R205, UR6 ;  /* 0x00000006cd137c20 */ /* 0x000fe20008410000 */
[----:B------:R-:W-:Y:S01]  /*83a0*/  FMUL.FTZ R185, R185, UR6 ;  /* 0x00000006b9b97c20 */ /* 0x000fe20008410000 */
[----:B------:R-:W-:Y:S01]  /*83b0*/  FMUL.FTZ R12, R12, UR6 ;  /* 0x000000060c0c7c20 */ /* 0x000fe20008410000 */
[----:B------:R-:W-:Y:S01]  /*83c0*/  FMUL.FTZ R13, R13, UR6 ;  /* 0x000000060d0d7c20 */ /* 0x000fe20008410000 */
[----:B--2---:R-:W2:Y:S01]  /*83d0*/  SHFL.BFLY PT, R165, R24, 0x2, 0x1f ;  /* 0x0c401f0018a57f89 */ /* 0x004ea200000e0000 */
[-C--:B------:R-:W-:Y:S01]  /*83e0*/  ISETP.GE.AND P2, PT, R35, R217.reuse, PT ;  /* 0x000000d92300720c */ /* 0x080fe20003f46270 */
[----:B------:R-:W5:Y:S01]  /*83f0*/  MUFU.TANH R23, R23 ;  /* 0x0000001700177308 */ /* 0x000f620000002400 */
[CC--:B------:R-:W-:Y:S01]  /*8400*/  ISETP.GE.AND P0, PT, R34.reuse, R216.reuse, PT ;  /* 0x000000d82200720c */ /* 0x0c0fe20003f06270 */
[----:B------:R-:W-:Y:S01]  /*8410*/  FMUL.FTZ R187, R187, UR6 ;  /* 0x00000006bbbb7c20 */ /* 0x000fe20008410000 */
[-C--:B------:R-:W-:Y:S01]  /*8420*/  ISETP.GE.AND P3, PT, R35, R216.reuse, PT ;  /* 0x000000d82300720c */ /* 0x080fe20003f66270 */
[----:B------:R-:W-:Y:S01]  /*8430*/  FMUL.FTZ R196, R15, UR6 ;  /* 0x000000060fc47c20 */ /* 0x000fe20008410000 */
[----:B------:R-:W-:Y:S01]  /*8440*/  ISETP.GE.AND P4, PT, R34, R217, PT ;  /* 0x000000d92200720c */ /* 0x000fe20003f86270 */
[----:B------:R-:W-:Y:S01]  /*8450*/  FMUL.FTZ R14, R14, UR6 ;  /* 0x000000060e0e7c20 */ /* 0x000fe20008410000 */
[----:B------:R-:W-:Y:S01]  /*8460*/  FSEL R215, R215, -INF , !P2 ;  /* 0xff800000d7d77808 */ /* 0x000fe20005000000 */
[----:B------:R-:W5:Y:S01]  /*8470*/  MUFU.TANH R246, R206 ;  /* 0x000000ce00f67308 */ /* 0x000f620000002400 */
[----:B-1----:R-:W-:Y:S01]  /*8480*/  FSEL R248, R248, -INF , !P0 ;  /* 0xff800000f8f87808 */ /* 0x002fe20004000000 */
[----:B------:R-:W-:Y:S01]  /*8490*/  LDSM.16.MT88.4 R176, [R222+0xa000] ;  /* 0x00a00000deb0783b */ /* 0x000fe20000004200 */
[----:B---3--:R-:W-:Y:S01]  /*84a0*/  FMNMX.FTZ R166, R166, R9, !PT ;  /* 0x00000009a6a67209 */ /* 0x008fe20007810000 */
[----:B------:R-:W-:Y:S01]  /*84b0*/  FMUL.FTZ R9, R207, UR6 ;  /* 0x00000006cf097c20 */ /* 0x000fe20008410000 */
[----:B------:R-:W-:Y:S01]  /*84c0*/  ISETP.GE.AND P2, PT, R32, R217, PT ;  /* 0x000000d92000720c */ /* 0x000fe20003f46270 */
[----:B------:R-:W-:Y:S01]  /*84d0*/  LDSM.16.MT88.4 R172, [R219+0xa000] ;  /* 0x00a00000dbac783b */ /* 0x000fe20000004200 */
[----:B----4-:R-:W-:Y:S01]  /*84e0*/  FSEL R242, R242, -INF , !P3 ;  /* 0xff800000f2f27808 */ /* 0x010fe20005800000 */
[----:B------:R-:W1:Y:S01]  /*84f0*/  MUFU.TANH R19, R19 ;  /* 0x0000001300137308 */ /* 0x000e620000002400 */
[----:B------:R-:W-:Y:S01]  /*8500*/  ISETP.GE.AND P3, PT, R32, R216, PT ;  /* 0x000000d82000720c */ /* 0x000fe20003f66270 */
[----:B------:R-:W3:Y:S01]  /*8510*/  SHFL.BFLY PT, R27, R166, 0x1, 0x1f ;  /* 0x0c201f00a61b7f89 */ /* 0x000ee200000e0000 */
[----:B------:R-:W-:-:S02]  /*8520*/  FSEL R211, R8, -INF , !P4 ;  /* 0xff80000008d37808 */ /* 0x000fc40006000000 */
[----:B------:R-:W-:Y:S02]  /*8530*/  ISETP.GE.AND P4, PT, R18, R217, PT ;  /* 0x000000d91200720c */ /* 0x000fe40003f86270 */
[----:B--2---:R-:W-:Y:S01]  /*8540*/  FMNMX.FTZ R165, R24, R165, !PT ;  /* 0x000000a518a57209 */ /* 0x004fe20007810000 */
[----:B------:R-:W2:Y:S01]  /*8550*/  MUFU.TANH R9, R9 ;  /* 0x0000000900097308 */ /* 0x000ea20000002400 */
[----:B-----5:R-:W-:Y:S02]  /*8560*/  FSEL R205, R23, -INF , !P2 ;  /* 0xff80000017cd7808 */ /* 0x020fe40005000000 */
[----:B------:R-:W-:Y:S01]  /*8570*/  ISETP.GE.AND P2, PT, R18, R216, PT ;  /* 0x000000d81200720c */ /* 0x000fe20003f46270 */
[----:B------:R-:W4:Y:S01]  /*8580*/  SHFL.BFLY PT, R24, R165, 0x1, 0x1f ;  /* 0x0c201f00a5187f89 */ /* 0x000f2200000e0000 */
[----:B------:R-:W-:Y:S02]  /*8590*/  FSEL R246, R246, -INF , !P3 ;  /* 0xff800000f6f67808 */ /* 0x000fe40005800000 */
[----:B------:R-:W-:Y:S01]  /*85a0*/  ISETP.GE.AND P3, PT, R16, R217, PT ;  /* 0x000000d91000720c */ /* 0x000fe20003f66270 */
[----:B------:R-:W5:Y:S01]  /*85b0*/  MUFU.TANH R190, R186 ;  /* 0x000000ba00be7308 */ /* 0x000f620000002400 */
[----:B------:R-:W-:-:S02]  /*85c0*/  FMNMX3.FTZ R168, R212, R215, R211, !PT ;  /* 0x000000d7d4a87276 */ /* 0x000fc400078100d3 */
[----:B-1----:R-:W-:Y:S02]  /*85d0*/  FSEL R207, R19, -INF , !P4 ;  /* 0xff80000013cf7808 */ /* 0x002fe40006000000 */
[----:B------:R-:W-:Y:S02]  /*85e0*/  ISETP.GE.AND P4, PT, R16, R216, PT ;  /* 0x000000d81000720c */ /* 0x000fe40003f86270 */
[----:B------:R-:W-:Y:S01]  /*85f0*/  FMNMX3.FTZ R168, R168, R205, R207, !PT ;  /* 0x000000cda8a87276 */ /* 0x000fe200078100cf */
[----:B------:R-:W1:Y:S01]  /*8600*/  MUFU.TANH R189, R184 ;  /* 0x000000b800bd7308 */ /* 0x000e620000002400 */
[----:B------:R-:W-:Y:S02]  /*8610*/  FMNMX3.FTZ R167, R3, R242, R248, !PT ;  /* 0x000000f203a77276 */ /* 0x000fe400078100f8 */
[----:B---3--:R-:W-:Y:S02]  /*8620*/  FMNMX.FTZ R166, R166, R27, !PT ;  /* 0x0000001ba6a67209 */ /* 0x008fe40007810000 */
[----:B------:R-:W-:-:S02]  /*8630*/  IADD3 R191, PT, PT, R222, 0xa040, RZ ;  /* 0x0000a040debf7810 */ /* 0x000fc40007ffe0ff */
[C---:B------:R-:W-:Y:S01]  /*8640*/  FSETP.NEU.FTZ.AND P1, PT, R166.reuse, -INF , PT ;  /* 0xff800000a600780b */ /* 0x040fe20003f3d000 */
[----:B------:R3:W3:Y:S01]  /*8650*/  MUFU.TANH R192, R185 ;  /* 0x000000b900c07308 */ /* 0x0006e20000002400 */
[----:B------:R-:W-:Y:S01]  /*8660*/  FMUL.FTZ R204, R166, UR4 ;  /* 0x00000004a6cc7c20 */ /* 0x000fe20008410000 */
[----:B------:R-:W-:Y:S02]  /*8670*/  @P6 IADD3 R191, PT, PT, R235, -0x40, RZ ;  /* 0xffffffc0ebbf6810 */ /* 0x000fe40007ffe0ff */
[----:B----4-:R-:W-:Y:S02]  /*8680*/  FMNMX.FTZ R165, R165, R24, !PT ;  /* 0x00000018a5a57209 */ /* 0x010fe40007810000 */
[----:B------:R-:W-:Y:S02]  /*8690*/  FSEL R204, R204, RZ, P1 ;  /* 0x000000ffcccc7208 */ /* 0x000fe40000800000 */
[----:B------:R-:W4:Y:S01]  /*86a0*/  MUFU.TANH R194, R12 ;  /* 0x0000000c00c27308 */ /* 0x000f220000002400 */
[C---:B------:R-:W-:Y:S01]  /*86b0*/  FMUL.FTZ R201, R165.reuse, UR4 ;  /* 0x00000004a5c97c20 */ /* 0x040fe20008410000 */
[----:B------:R-:W-:Y:S01]  /*86c0*/  FSETP.NEU.FTZ.AND P0, PT, R165, -INF , PT ;  /* 0xff800000a500780b */ /* 0x000fe20003f1d000 */
[--C-:B------:R-:W-:Y:S01]  /*86d0*/  FFMA.FTZ R181, R21, UR4, -R204.reuse ;  /* 0x0000000415b57c23 */ /* 0x100fe200080108cc */
[----:B------:R-:W-:Y:S01]  /*86e0*/  FSEL R21, R166, RZ, P1 ;  /* 0x000000ffa6157208 */ /* 0x000fe20000800000 */
[--C-:B------:R-:W-:Y:S01]  /*86f0*/  FFMA.FTZ R183, R25, UR4, -R204.reuse ;  /* 0x0000000419b77c23 */ /* 0x100fe200080108cc */
[----:B------:R-:W-:Y:S01]  /*8700*/  FSEL R201, R201, RZ, P0 ;  /* 0x000000ffc9c97208 */ /* 0x000fe20000000000 */
[----:B------:R-:W-:Y:S01]  /*8710*/  FFMA.FTZ R182, R33, UR4, -R204 ;  /* 0x0000000421b67c23 */ /* 0x000fe200080108cc */
[----:B------:R-:W4:Y:S01]  /*8720*/  MUFU.TANH R197, R13 ;  /* 0x0000000d00c57308 */ /* 0x000f220000002400 */
[----:B------:R-:W-:Y:S01]  /*8730*/  FSEL R8, R165, RZ, P0 ;  /* 0x000000ffa5087208 */ /* 0x000fe20000000000 */
[----:B------:R-:W-:Y:S01]  /*8740*/  FADD.FTZ R21, R214, -R21 ;  /* 0x80000015d6157221 */ /* 0x000fe20000010000 */
[CC--:B------:R-:W-:Y:S01]  /*8750*/  ISETP.GE.AND P0, PT, R17.reuse, R216.reuse, PT ;  /* 0x000000d81100720c */ /* 0x0c0fe20003f06270 */
[--C-:B------:R-:W-:Y:S01]  /*8760*/  FFMA.FTZ R164, R26, UR4, -R201.reuse ;  /* 0x000000041aa47c23 */ /* 0x100fe200080108c9 */
[-C--:B------:R-:W-:Y:S01]  /*8770*/  ISETP.GE.AND P1, PT, R17, R217.reuse, PT ;  /* 0x000000d91100720c */ /* 0x080fe20003f26270 */
[----:B------:R-:W-:Y:S01]  /*8780*/  FADD.FTZ R8, R213, -R8 ;  /* 0x80000008d5087221 */ /* 0x000fe20000010000 */
[----:B--2---:R-:W-:Y:S01]  /*8790*/  FSEL R214, R9, -INF , !P2 ;  /* 0xff80000009d67808 */ /* 0x004fe20005000000 */
[----:B------:R2:W2:Y:S01]  /*87a0*/  MUFU.TANH R193, R187 ;  /* 0x000000bb00c17308 */ /* 0x0004a20000002400 */
[----:B-----5:R-:W-:Y:S01]  /*87b0*/  FSEL R190, R190, -INF , !P0 ;  /* 0xff800000bebe7808 */ /* 0x020fe20004000000 */
[----:B------:R-:W-:Y:S01]  /*87c0*/  FMUL.FTZ R21, R21, UR4 ;  /* 0x0000000415157c20 */ /* 0x000fe20008410000 */
[-C--:B------:R-:W-:Y:S01]  /*87d0*/  ISETP.GE.AND P2, PT, R11, R217.reuse, PT ;  /* 0x000000d90b00720c */ /* 0x080fe20003f46270 */
[--C-:B------:R-:W-:Y:S01]  /*87e0*/  FFMA.FTZ R186, R22, UR4, -R201.reuse ;  /* 0x0000000416ba7c23 */ /* 0x100fe200080108c9 */
[----:B-1----:R-:W-:Y:S01]  /*87f0*/  FSEL R189, R189, -INF , !P1 ;  /* 0xff800000bdbd7808 */ /* 0x002fe20004800000 */
[--C-:B---3--:R-:W-:Y:S01]  /*8800*/  FFMA.FTZ R185, R20, UR4, -R201.reuse ;  /* 0x0000000414b97c23 */ /* 0x108fe200080108c9 */
[----:B------:R-:W-:Y:S01]  /*8810*/  ISETP.GE.AND P0, PT, R10, R217, PT ;  /* 0x000000d90a00720c */ /* 0x000fe20003f06270 */
[----:B------:R1:W3:Y:S01]  /*8820*/  MUFU.TANH R195, R14 ;  /* 0x0000000e00c37308 */ /* 0x0002e20000002400 */
[----:B------:R-:W-:Y:S01]  /*8830*/  FSEL R192, R192, -INF , !P3 ;  /* 0xff800000c0c07808 */ /* 0x000fe20005800000 */
[----:B------:R-:W-:Y:S01]  /*8840*/  LDSM.16.MT88.4 R16, [R218] ;  /* 0x00000000da10783b */ /* 0x000fe20000004200 */
[----:B----4-:R-:W-:Y:S01]  /*8850*/  FSEL R194, R194, -INF , !P2 ;  /* 0xff800000c2c27808 */ /* 0x010fe20005000000 */
[----:B------:R-:W-:Y:S01]  /*8860*/  FFMA.FTZ R184, R29, UR4, -R204 ;  /* 0x000000041db87c23 */ /* 0x000fe200080108cc */
[----:B------:R-:W-:Y:S01]  /*8870*/  FSEL R197, R197, -INF , !P0 ;  /* 0xff800000c5c57808 */ /* 0x000fe20004000000 */
[----:B------:R-:W-:Y:S01]  /*8880*/  LDSM.16.MT88.4 R24, [R219+0xb000] ;  /* 0x00b00000db18783b */ /* 0x000fe20000004200 */
[----:B------:R-:W-:Y:S01]  /*8890*/  FMNMX3.FTZ R168, R168, R189, R192, !PT ;  /* 0x000000bda8a87276 */ /* 0x000fe200078100c0 */
[----:B------:R-:W4:Y:S01]  /*88a0*/  MUFU.TANH R196, R196 ;  /* 0x000000c400c47308 */ /* 0x000f220000002400 */
[-C--:B------:R-:W-:Y:S01]  /*88b0*/  ISETP.GE.AND P1, PT, R11, R216.reuse, PT ;  /* 0x000000d80b00720c */ /* 0x080fe20003f26270 */
[----:B--2---:R-:W-:Y:S01]  /*88c0*/  FMUL.FTZ R187, R8, UR4 ;  /* 0x0000000408bb7c20 */ /* 0x004fe20008410000 */
[----:B------:R-:W-:Y:S01]  /*88d0*/  ISETP.GE.AND P3, PT, R10, R216, PT ;  /* 0x000000d80a00720c */ /* 0x000fe20003f66270 */
[----:B------:R-:W-:Y:S01]  /*88e0*/  LDSM.16.MT88.4 R32, [R191+0x1000] ;  /* 0x00100000bf20783b */ /* 0x000fe20000004200 */
[----:B------:R-:W-:Y:S01]  /*88f0*/  FSEL R193, R193, -INF , !P4 ;  /* 0xff800000c1c17808 */ /* 0x000fe20006000000 */
[----:B------:R-:W-:Y:S01]  /*8900*/  FFMA.FTZ R180, R28, UR4, -R201 ;  /* 0x000000041cb47c23 */ /* 0x000fe200080108c9 */
[----:B------:R-:W-:Y:S01]  /*8910*/  FMNMX3.FTZ R167, R167, R246, R214, !PT ;  /* 0x000000f6a7a77276 */ /* 0x000fe200078100d6 */
[----:B------:R2:W5:Y:S01]  /*8920*/  MUFU.EX2 R188, R21 ;  /* 0x0000001500bc7308 */ /* 0x0005620000000800 */
[----:B------:R-:W-:Y:S01]  /*8930*/  FMNMX3.FTZ R168, R168, R194, R197, !PT ;  /* 0x000000c2a8a87276 */ /* 0x000fe200078100c5 */
[----:B-1----:R-:W-:Y:S01]  /*8940*/  LDSM.16.MT88.4 R12, [R222+0xb000] ;  /* 0x00b00000de0c783b */ /* 0x002fe20000004200 */
[----:B---3--:R-:W-:Y:S01]  /*8950*/  FSEL R195, R195, -INF , !P1 ;  /* 0xff800000c3c37808 */ /* 0x008fe20004800000 */
[----:B------:R-:W-:Y:S01]  /*8960*/  MUFU.EX2 R184, R184 ;  /* 0x000000b800b87308 */ /* 0x000fe20000000800 */
[----:B------:R-:W-:Y:S01]  /*8970*/  FMNMX3.FTZ R167, R167, R190, R193, !PT ;  /* 0x000000bea7a77276 */ /* 0x000fe200078100c1 */
[----:B------:R-:W1:Y:S01]  /*8980*/  SHFL.BFLY PT, R213, R168, 0x2, 0x1f ;  /* 0x0c401f00a8d57f89 */ /* 0x000e6200000e0000 */
[----:B------:R-:W-:Y:S01]  /*8990*/  FFMA.FTZ R210, R210, UR4, -R204 ;  /* 0x00000004d2d27c23 */ /* 0x000fe200080108cc */
[----:B------:R-:W3:Y:S01]  /*89a0*/  MUFU.EX2 R183, R183 ;  /* 0x000000b700b77308 */ /* 0x000ee20000000800 */
[----:B----4-:R-:W-:Y:S01]  /*89b0*/  FSEL R196, R196, -INF , !P3 ;  /* 0xff800000c4c47808 */ /* 0x010fe20005800000 */
[----:B------:R-:W-:Y:S02]  /*89c0*/  LDSM.16.MT88.4 R8, [R218+0x1000] ;  /* 0x00100000da08783b */ /* 0x000fe40000004200 */
[----:B------:R-:W-:Y:S01]  /*89d0*/  MUFU.EX2 R182, R182 ;  /* 0x000000b600b67308 */ /* 0x000fe20000000800 */
[----:B------:R-:W-:Y:S01]  /*89e0*/  FMNMX3.FTZ R167, R167, R195, R196, !PT ;  /* 0x000000c3a7a77276 */ /* 0x000fe200078100c4 */
[----:B--2---:R-:W-:Y:S02]  /*89f0*/  LDSM.16.MT88.4 R20, [R191] ;  /* 0x00000000bf14783b */ /* 0x004fe40000004200 */
[----:B------:R-:W2:Y:S01]  /*8a00*/  MUFU.EX2 R181, R181 ;  /* 0x000000b500b57308 */ /* 0x000ea20000000800 */
[-C--:B-----5:R-:W-:Y:S01]  /*8a10*/  FMUL.FTZ R156, R156, R188.reuse ;  /* 0x000000bc9c9c7220 */ /* 0x0a0fe20000410000 */
[-C--:B------:R-:W-:Y:S01]  /*8a20*/  FMUL.FTZ R157, R157, R188.reuse ;  /* 0x000000bc9d9d7220 */ /* 0x080fe20000410000 */
[----:B------:R-:W4:Y:S01]  /*8a30*/  SHFL.BFLY PT, R206, R167, 0x2, 0x1f ;  /* 0x0c401f00a7ce7f89 */ /* 0x000f2200000e0000 */
[----:B------:R-:W-:Y:S01]  /*8a40*/  MUFU.EX2 R180, R180 ;  /* 0x000000b400b47308 */ /* 0x000fe20000000800 */
[----:B------:R-:W-:Y:S01]  /*8a50*/  FMUL.FTZ R152, R152, R188 ;  /* 0x000000bc98987220 */ /* 0x000fe20000410000 */
[----:B---3--:R-:W-:Y:S01]  /*8a60*/  F2FP.F16.F32.PACK_AB R28, R183, R184 ;  /* 0x000000b8b71c723e */ /* 0x008fe200000000ff */
[-C--:B------:R-:W-:Y:S01]  /*8a70*/  FMUL.FTZ R153, R153, R188.reuse ;  /* 0x000000bc99997220 */ /* 0x080fe20000410000 */
[----:B------:R-:W3:Y:S01]  /*8a80*/  MUFU.EX2 R164, R164 ;  /* 0x000000a400a47308 */ /* 0x000ee20000000800 */
[-C--:B------:R-:W-:Y:S01]  /*8a90*/  FMUL.FTZ R140, R140, R188.reuse ;  /* 0x000000bc8c8c7220 */ /* 0x080fe20000410000 */
[-C--:B------:R-:W-:Y:S01]  /*8aa0*/  FMUL.FTZ R141, R141, R188.reuse ;  /* 0x000000bc8d8d7220 */ /* 0x080fe20000410000 */
[-C--:B------:R-:W-:Y:S01]  /*8ab0*/  FMUL.FTZ R136, R136, R188.reuse ;  /* 0x000000bc88887220 */ /* 0x080fe20000410000 */
[----:B------:R-:W-:Y:S01]  /*8ac0*/  MUFU.EX2 R186, R186 ;  /* 0x000000ba00ba7308 */ /* 0x000fe20000000800 */
[-C--:B------:R-:W-:Y:S01]  /*8ad0*/  FMUL.FTZ R137, R137, R188.reuse ;  /* 0x000000bc89897220 */ /* 0x080fe20000410000 */
[----:B-1----:R-:W-:Y:S01]  /*8ae0*/  FMNMX.FTZ R168, R168, R213, !PT ;  /* 0x000000d5a8a87209 */ /* 0x002fe20007810000 */
[----:B------:R-:W-:Y:S01]  /*8af0*/  FMUL.FTZ R40, R40, R188 ;  /* 0x000000bc28287220 */ /* 0x000fe20000410000 */
[----:B------:R-:W1:Y:S01]  /*8b00*/  MUFU.EX2 R185, R185 ;  /* 0x000000b900b97308 */ /* 0x000e620000000800 */
[----:B--2---:R-:W-:Y:S01]  /*8b10*/  F2FP.F16.F32.PACK_AB R30, R181, R182 ;  /* 0x000000b6b51e723e */ /* 0x004fe200000000ff */
[-C--:B------:R-:W-:Y:S01]  /*8b20*/  FMUL.FTZ R41, R41, R188.reuse ;  /* 0x000000bc29297220 */ /* 0x080fe20000410000 */
[----:B------:R-:W2:Y:S01]  /*8b30*/  SHFL.BFLY PT, R213, R168, 0x1, 0x1f ;  /* 0x0c201f00a8d57f89 */ /* 0x000ea200000e0000 */
[----:B------:R-:W5:Y:S01]  /*8b40*/  MUFU.EX2 R187, R187 ;  /* 0x000000bb00bb7308 */ /* 0x000f620000000800 */
[----:B------:R-:W-:Y:S01]  /*8b50*/  FMUL.FTZ R44, R44, R188 ;  /* 0x000000bc2c2c7220 */ /* 0x000fe20000410000 */
[----:B---3--:R-:W-:Y:S01]  /*8b60*/  F2FP.F16.F32.PACK_AB R29, R164, R180 ;  /* 0x000000b4a41d723e */ /* 0x008fe200000000ff */
[-C--:B------:R-:W-:Y:S01]  /*8b70*/  FMUL.FTZ R45, R45, R188.reuse ;  /* 0x000000bc2d2d7220 */ /* 0x080fe20000410000 */
[-C--:B------:R-:W-:Y:S01]  /*8b80*/  FMUL.FTZ R56, R56, R188.reuse ;  /* 0x000000bc38387220 */ /* 0x080fe20000410000 */
[-C--:B------:R-:W-:Y:S01]  /*8b90*/  FMUL.FTZ R57, R57, R188.reuse ;  /* 0x000000bc39397220 */ /* 0x080fe20000410000 */
[----:B------:R-:W-:Y:S01]  /*8ba0*/  FMUL.FTZ R60, R60, R188 ;  /* 0x000000bc3c3c7220 */ /* 0x000fe20000410000 */
[----:B----4-:R-:W-:Y:S01]  /*8bb0*/  FMNMX.FTZ R167, R167, R206, !PT ;  /* 0x000000cea7a77209 */ /* 0x010fe20007810000 */
[-C--:B------:R-:W-:Y:S01]  /*8bc0*/  FMUL.FTZ R61, R61, R188.reuse ;  /* 0x000000bc3d3d7220 */ /* 0x080fe20000410000 */
[----:B------:R-:W-:Y:S01]  /*8bd0*/  FMUL.FTZ R72, R72, R188 ;  /* 0x000000bc48487220 */ /* 0x000fe20000410000 */
[----:B-1----:R-:W-:Y:S01]  /*8be0*/  F2FP.F16.F32.PACK_AB R31, R185, R186 ;  /* 0x000000bab91f723e */ /* 0x002fe200000000ff */
[-C--:B------:R-:W-:Y:S01]  /*8bf0*/  FMUL.FTZ R73, R73, R188.reuse ;  /* 0x000000bc49497220 */ /* 0x080fe20000410000 */
[----:B------:R-:W1:Y:S01]  /*8c00*/  SHFL.BFLY PT, R206, R167, 0x1, 0x1f ;  /* 0x0c201f00a7ce7f89 */ /* 0x000e6200000e0000 */
        /* <DEDUP_REMOVED lines=10> */
[----:B--2---:R-:W-:Y:S01]  /*8cb0*/  FMNMX.FTZ R168, R168, R213, !PT ;  /* 0x000000d5a8a87209 */ /* 0x004fe20007810000 */
        /* <DEDUP_REMOVED lines=36> */
[C---:B------:R-:W-:Y:S01]  /*8f00*/  FMUL.FTZ R244, R168.reuse, UR4 ;  /* 0x00000004a8f47c20 */ /* 0x040fe20008410000 */
[----:B------:R-:W-:Y:S01]  /*8f10*/  FSETP.NEU.FTZ.AND P0, PT, R168, -INF , PT ;  /* 0xff800000a800780b */ /* 0x000fe20003f1d000 */
[----:B------:R-:W-:Y:S01]  /*8f20*/  HMMA.16816.F32 R156, R28, R176, R156 ;  /* 0x000000b01c9c723c */ /* 0x000fe2000000189c */
[----:B-1----:R-:W-:Y:S01]  /*8f30*/  FMNMX.FTZ R167, R167, R206, !PT ;  /* 0x000000cea7a77209 */ /* 0x002fe20007810000 */
[----:B------:R-:W-:Y:S01]  /*8f40*/  FFMA.FTZ R184, R239, R188, R184 ;  /* 0x000000bcefb87223 */ /* 0x000fe200000100b8 */
[----:B------:R-:W-:Y:S01]  /*8f50*/  FSEL R244, R244, RZ, P0 ;  /* 0x000000fff4f47208 */ /* 0x000fe20000000000 */
[----:B------:R-:W-:-:S02]  /*8f60*/  FFMA.FTZ R187, R237, R187, R180 ;  /* 0x000000bbedbb7223 */ /* 0x000fc400000100b4 */
[----:B------:R-:W-:Y:S01]  /*8f70*/  FMUL.FTZ R243, R167, UR4 ;  /* 0x00000004a7f37c20 */ /* 0x000fe20008410000 */
[----:B------:R-:W-:Y:S01]  /*8f80*/  FADD.FTZ R183, R183, R184 ;  /* 0x000000b8b7b77221 */ /* 0x000fe20000010000 */
[C---:B------:R-:W-:Y:S01]  /*8f90*/  HMMA.16816.F32 R152, R28.reuse, R178, R152 ;  /* 0x000000b21c98723c */ /* 0x040fe20000001898 */
[--C-:B------:R-:W-:Y:S01]  /*8fa0*/  FFMA.FTZ R206, R211, UR4, -R244.reuse ;  /* 0x00000004d3ce7c23 */ /* 0x100fe200080108f4 */
[--C-:B------:R-:W-:Y:S01]  /*8fb0*/  FFMA.FTZ R205, R205, UR4, -R244.reuse ;  /* 0x00000004cdcd7c23 */ /* 0x100fe200080108f4 */
[--C-:B------:R-:W-:Y:S01]  /*8fc0*/  FFMA.FTZ R189, R189, UR4, -R244.reuse ;  /* 0x00000004bdbd7c23 */ /* 0x100fe200080108f4 */
[----:B------:R-:W-:Y:S01]  /*8fd0*/  FFMA.FTZ R197, R197, UR4, -R244 ;  /* 0x00000004c5c57c23 */ /* 0x000fe200080108f4 */
[----:B------:R-:W-:Y:S01]  /*8fe0*/  FADD.FTZ R187, R164, R187 ;  /* 0x000000bba4bb7221 */ /* 0x000fe20000010000 */
[----:B------:R-:W-:Y:S01]  /*8ff0*/  FADD.FTZ R182, R182, R183 ;  /* 0x000000b7b6b67221 */ /* 0x000fe20000010000 */
[----:B------:R-:W-:Y:S01]  /*9000*/  MUFU.EX2 R206, R206 ;  /* 0x000000ce00ce7308 */ /* 0x000fe20000000800 */
[----:B------:R-:W-:Y:S01]  /*9010*/  HMMA.16816.F32 R140, R28, R172, R140 ;  /* 0x000000ac1c8c723c */ /* 0x000fe2000000188c */
[----:B------:R-:W-:Y:S01]  /*9020*/  FADD.FTZ R186, R186, R187 ;  /* 0x000000bbbaba7221 */ /* 0x000fe20000010000 */
[----:B------:R-:W-:Y:S01]  /*9030*/  FADD.FTZ R182, R181, R182 ;  /* 0x000000b6b5b67221 */ /* 0x000fe20000010000 */
[----:B------:R-:W-:Y:S02]  /*9040*/  MUFU.EX2 R205, R205 ;  /* 0x000000cd00cd7308 */ /* 0x000fe40000000800 */
[----:B------:R-:W-:-:S02]  /*9050*/  FADD.FTZ R185, R185, R186 ;  /* 0x000000bab9b97221 */ /* 0x000fc40000010000 */
[----:B------:R-:W-:Y:S01]  /*9060*/  MUFU.EX2 R189, R189 ;  /* 0x000000bd00bd7308 */ /* 0x000fe20000000800 */
        /* <DEDUP_REMOVED lines=13> */
[----:B------:R-:W-:-:S02]  /*9140*/  FSEL R29, R168, RZ, P0 ;  /* 0x000000ffa81d7208 */ /* 0x000fc40000000000 */
[----:B------:R-:W-:-:S03]  /*9150*/  FSETP.NEU.FTZ.AND P0, PT, R167, -INF , PT ;  /* 0xff800000a700780b */ /* 0x000fc60003f1d000 */
[----:B------:R-:W-:Y:S01]  /*9160*/  FADD.FTZ R28, R212, -R29 ;  /* 0x8000001dd41c7221 */ /* 0x000fe20000010000 */
[----:B------:R-:W-:Y:S01]  /*9170*/  FSEL R30, R167, RZ, P0 ;  /* 0x000000ffa71e7208 */ /* 0x000fe20000000000 */
[--C-:B------:R-:W-:Y:S01]  /*9180*/  FFMA.FTZ R212, R215, UR4, -R244.reuse ;  /* 0x00000004d7d47c23 */ /* 0x100fe200080108f4 */
[----:B------:R-:W-:Y:S01]  /*9190*/  FSEL R243, R243, RZ, P0 ;  /* 0x000000fff3f37208 */ /* 0x000fe20000000000 */
[----:B------:R-:W-:Y:S01]  /*91a0*/  FFMA.FTZ R29, R207, UR4, -R244 ;  /* 0x00000004cf1d7c23 */ /* 0x000fe200080108f4 */
[----:B------:R-:W-:Y:S01]  /*91b0*/  FMUL.FTZ R215, R28, UR4 ;  /* 0x000000041cd77c20 */ /* 0x000fe20008410000 */
[----:B------:R-:W-:Y:S02]  /*91c0*/  FADD.FTZ R3, R3, -R30 ;  /* 0x8000001e03037221 */ /* 0x000fe40000010000 */
[--C-:B------:R-:W-:Y:S01]  /*91d0*/  FFMA.FTZ R211, R242, UR4, -R243.reuse ;  /* 0x00000004f2d37c23 */ /* 0x100fe200080108f3 */
[--C-:B------:R-:W-:Y:S01]  /*91e0*/  FFMA.FTZ R207, R248, UR4, -R243.reuse ;  /* 0x00000004f8cf7c23 */ /* 0x100fe200080108f3 */
[----:B------:R-:W-:Y:S01]  /*91f0*/  FMUL.FTZ R213, R3, UR4 ;  /* 0x0000000403d57c20 */ /* 0x000fe20008410000 */
[--C-:B------:R-:W-:Y:S01]  /*9200*/  FFMA.FTZ R3, R214, UR4, -R243.reuse ;  /* 0x00000004d6037c23 */ /* 0x100fe200080108f3 */
[--C-:B------:R-:W-:Y:S01]  /*9210*/  FFMA.FTZ R246, R246, UR4, -R243.reuse ;  /* 0x00000004f6f67c23 */ /* 0x100fe200080108f3 */
[----:B------:R-:W1:Y:S01]  /*9220*/  MUFU.EX2 R212, R212 ;  /* 0x000000d400d47308 */ /* 0x000e620000000800 */
[--C-:B------:R-:W-:Y:S01]  /*9230*/  FFMA.FTZ R190, R190, UR4, -R243.reuse ;  /* 0x00000004bebe7c23 */ /* 0x100fe200080108f3 */
[----:B------:R-:W-:-:S02]  /*9240*/  FFMA.FTZ R196, R196, UR4, -R243 ;  /* 0x00000004c4c47c23 */ /* 0x000fc400080108f3 */
[----:B------:R-:W2:Y:S04]  /*9250*/  MUFU.EX2 R242, R29 ;  /* 0x0000001d00f27308 */ /* 0x000ea80000000800 */
[----:B------:R-:W-:Y:S04]  /*9260*/  MUFU.EX2 R211, R211 ;  /* 0x000000d300d37308 */ /* 0x000fe80000000800 */
[----:B------:R-:W3:Y:S01]  /*9270*/  MUFU.EX2 R207, R207 ;  /* 0x000000cf00cf7308 */ /* 0x000ee20000000800 */
[----:B-1----:R-:W-:-:S03]  /*9280*/  F2FP.F16.F32.PACK_AB R28, R206, R212 ;  /* 0x000000d4ce1c723e */ /* 0x002fc600000000ff */
[----:B------:R-:W1:Y:S01]  /*9290*/  MUFU.EX2 R215, R215 ;  /* 0x000000d700d77308 */ /* 0x000e620000000800 */
[----:B--2---:R-:W-:-:S03]  /*92a0*/  F2FP.F16.F32.PACK_AB R30, R242, R205 ;  /* 0x000000cdf21e723e */ /* 0x004fc600000000ff */
[----:B------:R-:W2:Y:S04]  /*92b0*/  MUFU.EX2 R213, R213 ;  /* 0x000000d500d57308 */ /* 0x000ea80000000800 */
[----:B------:R-:W-:Y:S01]  /*92c0*/  MUFU.EX2 R214, R246 ;  /* 0x000000f600d67308 */ /* 0x000fe20000000800 */
[----:B---3--:R-:W-:-:S03]  /*92d0*/  F2FP.F16.F32.PACK_AB R29, R207, R211 ;  /* 0x000000d3cf1d723e */ /* 0x008fc600000000ff */
[----:B------:R-:W3:Y:S01]  /*92e0*/  MUFU.EX2 R3, R3 ;  /* 0x0000000300037308 */ /* 0x000ee20000000800 */
[-C--:B-1----:R-:W-:Y:S01]  /*92f0*/  FMUL.FTZ R68, R68, R215.reuse ;  /* 0x000000d744447220 */ /* 0x082fe20000410000 */
[-C--:B------:R-:W-:Y:S01]  /*9300*/  FMUL.FTZ R69, R69, R215.reuse ;  /* 0x000000d745457220 */ /* 0x080fe20000410000 */
[-C--:B------:R-:W-:Y:S01]  /*9310*/  FMUL.FTZ R80, R80, R215.reuse ;  /* 0x000000d750507220 */ /* 0x080fe20000410000 */
[----:B------:R-:W-:Y:S01]  /*9320*/  FMUL.FTZ R81, R81, R215 ;  /* 0x000000d751517220 */ /* 0x000fe20000410000 */
[-C--:B--2---:R-:W-:Y:S01]  /*9330*/  FMUL.FTZ R70, R70, R213.reuse ;  /* 0x000000d546467220 */ /* 0x084fe20000410000 */
[-C--:B------:R-:W-:Y:S01]  /*9340*/  FMUL.FTZ R71, R71, R213.reuse ;  /* 0x000000d547477220 */ /* 0x080fe20000410000 */
[-C--:B------:R-:W-:Y:S01]  /*9350*/  FMUL.FTZ R82, R82, R213.reuse ;  /* 0x000000d552527220 */ /* 0x080fe20000410000 */
[----:B------:R-:W-:Y:S01]  /*9360*/  FMUL.FTZ R83, R83, R213 ;  /* 0x000000d553537220 */ /* 0x000fe20000410000 */
[-C--:B------:R-:W-:Y:S01]  /*9370*/  FMUL.FTZ R144, R144, R215.reuse ;  /* 0x000000d790907220 */ /* 0x080fe20000410000 */
[----:B------:R-:W-:Y:S01]  /*9380*/  FMUL.FTZ R145, R145, R215 ;  /* 0x000000d791917220 */ /* 0x000fe20000410000 */
[-C--:B------:R-:W-:Y:S01]  /*9390*/  FMUL.FTZ R146, R146, R213.reuse ;  /* 0x000000d592927220 */ /* 0x080fe20000410000 */
[----:B------:R-:W-:Y:S01]  /*93a0*/  FMUL.FTZ R147, R147, R213 ;  /* 0x000000d593937220 */ /* 0x000fe20000410000 */
[----:B---3--:R-:W-:Y:S01]  /*93b0*/  F2FP.F16.F32.PACK_AB R31, R3, R214 ;  /* 0x000000d6031f723e */ /* 0x008fe200000000ff */
        /* <DEDUP_REMOVED lines=68> */
[--C-:B------:R-:W-:Y:S01]  /*9800*/  FFMA.FTZ R173, R199, UR4, -R201.reuse ;  /* 0x00000004c7ad7c23 */ /* 0x100fe200080108c9 */
[----:B------:R3:W-:Y:S01]  /*9810*/  MUFU.EX2 R200, R12 ;  /* 0x0000000c00c87308 */ /* 0x0007e20000000800 */
[----:B------:R-:W-:Y:S01]  /*9820*/  FFMA.FTZ R201, R198, UR4, -R201 ;  /* 0x00000004c6c97c23 */ /* 0x000fe200080108c9 */
[--C-:B-1----:R-:W-:Y:S01]  /*9830*/  FFMA.FTZ R210, R193, UR4, -R243.reuse ;  /* 0x00000004c1d27c23 */ /* 0x102fe200080108f3 */
[----:B------:R-:W-:Y:S01]  /*9840*/  FFMA.FTZ R193, R195, UR4, -R243 ;  /* 0x00000004c3c17c23 */ /* 0x000fe200080108f3 */
[----:B------:R1:W4:Y:S01]  /*9850*/  MUFU.EX2 R202, R204 ;  /* 0x000000cc00ca7308 */ /* 0x0003220000000800 */
[C---:B------:R-:W-:Y:S01]  /*9860*/  HMMA.16816.F32 R160, R28.reuse, R176, R160 ;  /* 0x000000b01ca0723c */ /* 0x040fe200000018a0 */
[----:B------:R-:W-:Y:S01]  /*9870*/  FADD.FTZ R205, R205, R206 ;  /* 0x000000cecdcd7221 */ /* 0x000fe20000010000 */
[----:B------:R-:W-:Y:S01]  /*9880*/  FADD.FTZ R214, R214, R207 ;  /* 0x000000cfd6d67221 */ /* 0x000fe20000010000 */
[----:B------:R2:W5:Y:S02]  /*9890*/  MUFU.EX2 R199, R172 ;  /* 0x000000ac00c77308 */ /* 0x0005640000000800 */
[----:B------:R-:W-:Y:S01]  /*98a0*/  FADD.FTZ R242, R242, R205 ;  /* 0x000000cdf2f27221 */ /* 0x000fe20000010000 */
[----:B------:R-:W-:Y:S01]  /*98b0*/  FADD.FTZ R3, R3, R214 ;  /* 0x000000d603037221 */ /* 0x000fe20000010000 */
[----:B------:R5:W-:Y:S01]  /*98c0*/  MUFU.EX2 R198, R173 ;  /* 0x000000ad00c67308 */ /* 0x000be20000000800 */
[C---:B------:R-:W-:Y:S01]  /*98d0*/  HMMA.16816.F32 R148, R28.reuse, R178, R148 ;  /* 0x000000b21c94723c */ /* 0x040fe20000001894 */
[----:B---3--:R-:W-:Y:S02]  /*98e0*/  LDSM.16.MT88.4 R12, [R222+0xb800] ;  /* 0x00b80000de0c783b */ /* 0x008fe40000004200 */
[----:B------:R-:W3:Y:S02]  /*98f0*/  MUFU.EX2 R201, R201 ;  /* 0x000000c900c97308 */ /* 0x000ee40000000800 */
[----:B------:R-:W-:Y:S01]  /*9900*/  LDSM.16.MT88.4 R176, [R191+0x1800] ;  /* 0x00180000bfb0783b */ /* 0x000fe20000004200 */
[--C-:B-1----:R-:W-:Y:S01]  /*9910*/  FFMA.FTZ R204, R192, UR4, -R244.reuse ;  /* 0x00000004c0cc7c23 */ /* 0x102fe200080108f4 */
[----:B------:R-:W-:Y:S01]  /*9920*/  FFMA.FTZ R192, R194, UR4, -R244 ;  /* 0x00000004c2c07c23 */ /* 0x000fe200080108f4 */
[C---:B------:R-:W-:Y:S01]  /*9930*/  HMMA.16816.F32 R132, R28.reuse, R174, R132 ;  /* 0x000000ae1c84723c */ /* 0x040fe20000001884 */
[----:B------:R-:W-:Y:S01]  /*9940*/  MUFU.EX2 R195, R210 ;  /* 0x000000d200c37308 */ /* 0x000fe20000000800 */
[----:B--2---:R-:W-:Y:S01]  /*9950*/  F2FP.F16.F32.PACK_AB R172, R208, R209 ;  /* 0x000000d1d0ac723e */ /* 0x004fe200000000ff */
[----:B------:R-:W-:Y:S01]  /*9960*/  FADD.FTZ R209, R209, R182 ;  /* 0x000000b6d1d17221 */ /* 0x000fe20000010000 */
[----:B----4-:R-:W-:Y:S01]  /*9970*/  F2FP.F16.F32.PACK_AB R174, R202, R203 ;  /* 0x000000cbcaae723e */ /* 0x010fe200000000ff */
[----:B------:R-:W1:Y:S01]  /*9980*/  MUFU.EX2 R194, R204 ;  /* 0x000000cc00c27308 */ /* 0x000e620000000800 */
[----:B-----5:R-:W-:Y:S01]  /*9990*/  F2FP.F16.F32.PACK_AB R173, R199, R200 ;  /* 0x000000c8c7ad723e */ /* 0x020fe200000000ff */
[----:B------:R-:W-:Y:S01]  /*99a0*/  FADD.FTZ R200, R200, R185 ;  /* 0x000000b9c8c87221 */ /* 0x000fe20000010000 */
[C---:B------:R-:W-:Y:S01]  /*99b0*/  HMMA.16816.F32 R36, R28.reuse, R20, R36 ;  /* 0x000000141c24723c */ /* 0x040fe20000001824 */
[----:B------:R-:W-:Y:S01]  /*99c0*/  MUFU.EX2 R192, R192 ;  /* 0x000000c000c07308 */ /* 0x000fe20000000800 */
[----:B---3--:R-:W-:Y:S01]  /*99d0*/  F2FP.F16.F32.PACK_AB R175, R201, R198 ;  /* 0x000000c6c9af723e */ /* 0x008fe200000000ff */
[----:B------:R-:W-:Y:S01]  /*99e0*/  FADD.FTZ R208, R208, R209 ;  /* 0x000000d1d0d07221 */ /* 0x000fe20000010000 */
[----:B------:R-:W-:Y:S01]  /*99f0*/  FADD.FTZ R199, R199, R200 ;  /* 0x000000c8c7c77221 */ /* 0x000fe20000010000 */
[----:B------:R-:W-:Y:S02]  /*9a00*/  MUFU.EX2 R193, R193 ;  /* 0x000000c100c17308 */ /* 0x000fe40000000800 */
[----:B------:R-:W-:Y:S01]  /*9a10*/  FADD.FTZ R203, R203, R208 ;  /* 0x000000d0cbcb7221 */ /* 0x000fe20000010000 */
[----:B------:R-:W-:Y:S01]  /*9a20*/  HMMA.16816.F32 R48, R28, R22, R48 ;  /* 0x000000161c30723c */ /* 0x000fe20000001830 */
[----:B------:R-:W-:Y:S01]  /*9a30*/  LDSM.16.MT88.4 R20, [R219+0xa800] ;  /* 0x00a80000db14783b */ /* 0x000fe20000004200 */
[----:B------:R-:W-:Y:S01]  /*9a40*/  MUFU.EX2 R196, R196 ;  /* 0x000000c400c47308 */ /* 0x000fe20000000800 */
[----:B------:R-:W-:Y:S01]  /*9a50*/  FADD.FTZ R198, R198, R199 ;  /* 0x000000c7c6c67221 */ /* 0x000fe20000010000 */
[----:B------:R-:W-:-:S03]  /*9a60*/  FADD.FTZ R239, R202, R203 ;  /* 0x000000cbcaef7221 */ /* 0x000fc60000010000 */
[----:B------:R-:W-:Y:S01]  /*9a70*/  FADD.FTZ R237, R201, R198 ;  /* 0x000000c6c9ed7221 */ /* 0x000fe20000010000 */
[C---:B------:R-:W-:Y:S08]  /*9a80*/  HMMA.16816.F32 R52, R28.reuse, R16, R52 ;  /* 0x000000101c34723c */ /* 0x040ff00000001834 */
[C---:B------:R-:W-:Y:S01]  /*9a90*/  HMMA.16816.F32 R64, R28.reuse, R18, R64 ;  /* 0x000000121c40723c */ /* 0x040fe20000001840 */
[----:B------:R-:W-:Y:S07]  /*9aa0*/  LDSM.16.MT88.4 R16, [R218+0x800] ;  /* 0x00080000da10783b */ /* 0x000fee0000004200 */
[C---:B------:R-:W-:Y:S08]  /*9ab0*/  HMMA.16816.F32 R84, R28.reuse, R24, R84 ;  /* 0x000000181c54723c */ /* 0x040ff00000001854 */
[C---:B------:R-:W-:Y:S01]  /*9ac0*/  HMMA.16816.F32 R96, R28.reuse, R26, R96 ;  /* 0x0000001a1c60723c */ /* 0x040fe20000001860 */
[----:B------:R-:W2:Y:S07]  /*9ad0*/  LDSM.16.MT88.4 R24, [R222+0xa800] ;  /* 0x00a80000de18783b */ /* 0x000eae0000004200 */
[C---:B------:R-:W-:Y:S08]  /*9ae0*/  HMMA.16816.F32 R100, R28.reuse, R32, R100 ;  /* 0x000000201c64723c */ /* 0x040ff00000001864 */
[C---:B------:R-:W-:Y:S01]  /*9af0*/  HMMA.16816.F32 R112, R28.reuse, R34, R112 ;  /* 0x000000221c70723c */ /* 0x040fe20000001870 */
[----:B------:R3:W4:Y:S07]  /*9b00*/  LDSM.16.MT88.4 R32, [R191+0x800] ;  /* 0x00080000bf20783b */ /* 0x00072e0000004200 */
[C---:B------:R-:W-:Y:S08]  /*9b10*/  HMMA.16816.F32 R116, R28.reuse, R8, R116 ;  /* 0x000000081c74723c */ /* 0x040ff00000001874 */
[----:B------:R-:W-:Y:S01]  /*9b20*/  HMMA.16816.F32 R128, R28, R10, R128 ;  /* 0x0000000a1c80723c */ /* 0x000fe20000001880 */
[----:B------:R-:W5:Y:S04]  /*9b30*/  LDSM.16.MT88.4 R8, [R219+0xb800] ;  /* 0x00b80000db08783b */ /* 0x000f680000004200 */
[----:B------:R-:W1:Y:S01]  /*9b40*/  LDSM.16.MT88.4 R28, [R218+0x1800] ;  /* 0x00180000da1c783b */ /* 0x000e620000004200 */
[----:B---3--:R-:W3:Y:S02]  /*9b50*/  MUFU.EX2 R191, R197 ;  /* 0x000000c500bf7308 */ /* 0x008ee40000000800 */
[C---:B--2---:R-:W-:Y:S08]  /*9b60*/  HMMA.16816.F32 R156, R172.reuse, R24, R156 ;  /* 0x00000018ac9c723c */ /* 0x044ff0000000189c */
[C---:B------:R-:W-:Y:S08]  /*9b70*/  HMMA.16816.F32 R152, R172.reuse, R26, R152 ;  /* 0x0000001aac98723c */ /* 0x040ff00000001898 */
        /* <DEDUP_REMOVED lines=11> */
[C---:B------:R-:W-:Y:S08]  /*9c30*/  HMMA.16816.F32 R108, R172.reuse, R178, R108 ;  /* 0x000000b2ac6c723c */ /* 0x040ff0000000186c */
[C---:B-1----:R-:W-:Y:S08]  /*9c40*/  HMMA.16816.F32 R120, R172.reuse, R28, R120 ;  /* 0x0000001cac78723c */ /* 0x042ff00000001878 */
[----:B------:R-:W-:Y:S01]  /*9c50*/  HMMA.16816.F32 R124, R172, R30, R124 ;  /* 0x0000001eac7c723c */ /* 0x000fe2000000187c */
[----:B------:R-:W-:Y:S01]  /*9c60*/  F2FP.F16.F32.PACK_AB R172, R194, R189 ;  /* 0x000000bdc2ac723e */ /* 0x000fe200000000ff */
        /* <DEDUP_REMOVED lines=39> */
[----:B------:R-:W-:Y:S01]  /*9ee0*/  LEA.HI.X R13, R10, R228, R3, 0x6, P1 ;  /* 0x000000e40a0d7211 */ /* 0x000fe200008f3403 */
[----:B------:R-:W-:Y:S01]  /*9ef0*/  IMAD.MOV.U32 R3, RZ, RZ, 0x40 ;  /* 0x00000040ff037424 */ /* 0x000fe200078e00ff */
[----:B------:R-:W-:Y:S02]  /*9f00*/  LEA.HI.X R8, R6, R8, R7, 0x4, P0 ;  /* 0x0000000806087211 */ /* 0x000fe400000f2407 */
[----:B------:R-:W-:Y:S02]  /*9f10*/  LEA R14, P0, R9, R229, 0x1 ;  /* 0x000000e5090e7211 */ /* 0x000fe400078008ff */
[----:B------:R-:W-:-:S02]  /*9f20*/  SEL R3, R3, 0xffffffc0, !P6 ;  /* 0xffffffc003037807 */ /* 0x000fc40007000000 */
[----:B------:R-:W-:-:S03]  /*9f30*/  LEA.HI.X R15, R9, R228, R8, 0x1, P0 ;  /* 0x000000e4090f7211 */ /* 0x000fc600000f0c08 */
        /* <DEDUP_REMOVED lines=18> */
[----:B-1----:R-:W1:Y:S01]  /*a060*/  LDSM.16.M88.4 R12, [R3+0x8800] ;  /* 0x00880000030c783b */ /* 0x002e620000000200 */
[-C--:B--2---:R-:W-:Y:S03]  /*a070*/  HMMA.16816.F32 R28, R180, R192.reuse, RZ ;  /* 0x000000c0b41c723c */ /* 0x084fe600000018ff */
[----:B------:R-:W-:Y:S04]  /*a080*/  LDSM.16.M88.4 R208, [R221+0x9000] ;  /* 0x00900000ddd0783b */ /* 0x000fe80000000200 */
        /* <DEDUP_REMOVED lines=14> */
[----:B------:R-:W-:Y:S07]  /*a170*/  LDSM.16.M88.4 R204, [R223+0x2000] ;  /* 0x00200000dfcc783b */ /* 0x000fee0000000200 */
[C---:B------:R-:W-:Y:S08]  /*a180*/  HMMA.16816.F32 R28, R176.reuse, R200, R28 ;  /* 0x000000c8b01c723c */ /* 0x040ff0000000181c */
[C---:B------:R-:W-:Y:S08]  /*a190*/  HMMA.16816.F32 R188, R176.reuse, R196, R188 ;  /* 0x000000c4b0bc723c */ /* 0x040ff000000018bc */
[C---:B------:R-:W-:Y:S01]  /*a1a0*/  HMMA.16816.F32 R192, R176.reuse, R202, R192 ;  /* 0x000000cab0c0723c */ /* 0x040fe200000018c0 */
[----:B------:R-:W3:Y:S07]  /*a1b0*/  LDSM.16.M88.4 R200, [R220+0x8000] ;  /* 0x00800000dcc8783b */ /* 0x000eee0000000200 */
[----:B------:R-:W-:Y:S01]  /*a1c0*/  HMMA.16816.F32 R180, R176, R198, R180 ;  /* 0x000000c6b0b4723c */ /* 0x000fe200000018b4 */
[----:B------:R-:W4:Y:S04]  /*a1d0*/  LDSM.16.M88.4 R196, [R220+0x8800] ;  /* 0x00880000dcc4783b */ /* 0x000f280000000200 */
[----:B------:R-:W5:Y:S03]  /*a1e0*/  LDSM.16.M88.4 R176, [R223] ;  /* 0x00000000dfb0783b */ /* 0x000f660000000200 */
        /* <DEDUP_REMOVED lines=10> */
[----:B------:R-:W2:Y:S04]  /*a290*/  LDSM.16.M88.4 R12, [R225+UR5+0x9800] ;  /* 0x00980005e10c783b */ /* 0x000ea80008000200 */
[----:B------:R-:W2:Y:S03]  /*a2a0*/  LDSM.16.M88.4 R8, [R226+0x4000] ;  /* 0x00400000e208783b */ /* 0x000ea60000000200 */
[C---:B---3--:R-:W-:Y:S08]  /*a2b0*/  HMMA.16816.F32 R24, R204.reuse, R200, R24 ;  /* 0x000000c8cc18723c */ /* 0x048ff00000001818 */
[C---:B------:R-:W-:Y:S08]  /*a2c0*/  HMMA.16816.F32 R20, R204.reuse, R202, R20 ;  /* 0x000000cacc14723c */ /* 0x040ff00000001814 */
[C---:B----4-:R-:W-:Y:S08]  /*a2d0*/  HMMA.16816.F32 R16, R204.reuse, R196, R16 ;  /* 0x000000c4cc10723c */ /* 0x050ff00000001810 */
[----:B------:R-:W-:Y:S01]  /*a2e0*/  HMMA.16816.F32 R184, R204, R198, R184 ;  /* 0x000000c6ccb8723c */ /* 0x000fe200000018b8 */
[----:B------:R-:W-:Y:S07]  /*a2f0*/  LDSM.16.M88.4 R204, [R224+0x4000] ;  /* 0x00400000e0cc783b */ /* 0x000fee0000000200 */
[C---:B-----5:R-:W-:Y:S08]  /*a300*/  HMMA.16816.F32 R28, R176.reuse, R200, R28 ;  /* 0x000000c8b01c723c */ /* 0x060ff0000000181c */
[C---:B------:R-:W-:Y:S01]  /*a310*/  HMMA.16816.F32 R192, R176.reuse, R202, R192 ;  /* 0x000000cab0c0723c */ /* 0x040fe200000018c0 */
[----:B------:R-:W3:Y:S07]  /*a320*/  LDSM.16.M88.4 R200, [R224+0x6000] ;  /* 0x00600000e0c8783b */ /* 0x000eee0000000200 */
[C---:B------:R-:W-:Y:S08]  /*a330*/  HMMA.16816.F32 R188, R176.reuse, R196, R188 ;  /* 0x000000c4b0bc723c */ /* 0x040ff000000018bc */
[----:B------:R-:W-:Y:S01]  /*a340*/  HMMA.16816.F32 R180, R176, R198, R180 ;  /* 0x000000c6b0b4723c */ /* 0x000fe200000018b4 */
[----:B------:R-:W4:Y:S04]  /*a350*/  LDSM.16.M88.4 R196, [R221+0x9800] ;  /* 0x00980000ddc4783b */ /* 0x000f280000000200 */
[----:B------:R-:W-:Y:S03]  /*a360*/  LDSM.16.M88.4 R176, [R0+0x4000] ;  /* 0x0040000000b0783b */ /* 0x000fe60000000200 */
[C---:B-1----:R-:W-:Y:S08]  /*a370*/  HMMA.16816.F32 R24, R172.reuse, R32, R24 ;  /* 0x00000020ac18723c */ /* 0x042ff00000001818 */
[C---:B------:R-:W-:Y:S08]  /*a380*/  HMMA.16816.F32 R20, R172.reuse, R34, R20 ;  /* 0x00000022ac14723c */ /* 0x040ff00000001814 */
[C---:B--2---:R-:W-:Y:S08]  /*a390*/  HMMA.16816.F32 R16, R172.reuse, R12, R16 ;  /* 0x0000000cac10723c */ /* 0x044ff00000001810 */
[----:B------:R-:W-:Y:S01]  /*a3a0*/  HMMA.16816.F32 R184, R172, R14, R184 ;  /* 0x0000000eacb8723c */ /* 0x000fe200000018b8 */
[----:B------:R-:W-:Y:S07]  /*a3b0*/  LDSM.16.M88.4 R172, [R0+0x6000] ;  /* 0x0060000000ac783b */ /* 0x000fee0000000200 */
[C---:B------:R-:W-:Y:S08]  /*a3c0*/  HMMA.16816.F32 R28, R8.reuse, R32, R28 ;  /* 0x00000020081c723c */ /* 0x040ff0000000181c */
[----:B------:R-:W-:Y:S01]  /*a3d0*/  HMMA.16816.F32 R192, R8, R34, R192 ;  /* 0x0000002208c0723c */ /* 0x000fe200000018c0 */
[----:B------:R-:W1:Y:S07]  /*a3e0*/  LDSM.16.M88.4 R32, [R3+0x9000] ;  /* 0x009000000320783b */ /* 0x000e6e0000000200 */
[C---:B---3--:R-:W-:Y:S08]  /*a3f0*/  HMMA.16816.F32 R24, R200.reuse, R208, R24 ;  /* 0x000000d0c818723c */ /* 0x048ff00000001818 */
[C---:B------:R-:W-:Y:S08]  /*a400*/  HMMA.16816.F32 R20, R200.reuse, R210, R20 ;  /* 0x000000d2c814723c */ /* 0x040ff00000001814 */
[C---:B----4-:R-:W-:Y:S08]  /*a410*/  HMMA.16816.F32 R16, R200.reuse, R196, R16 ;  /* 0x000000c4c810723c */ /* 0x050ff00000001810 */
[----:B------:R-:W-:Y:S01]  /*a420*/  HMMA.16816.F32 R184, R200, R198, R184 ;  /* 0x000000c6c8b8723c */ /* 0x000fe200000018b8 */
[----:B------:R-:W2:Y:S07]  /*a430*/  LDSM.16.M88.4 R200, [R3+0x9800] ;  /* 0x0098000003c8783b */ /* 0x000eae0000000200 */
        /* <DEDUP_REMOVED lines=8> */
[C---:B-1----:R-:W-:Y:S08]  /*a4c0*/  HMMA.16816.F32 R24, R172.reuse, R32, R24 ;  /* 0x00000020ac18723c */ /* 0x042ff00000001818 */
[C---:B------:R-:W-:Y:S08]  /*a4d0*/  HMMA.16816.F32 R20, R172.reuse, R34, R20 ;  /* 0x00000022ac14723c */ /* 0x040ff00000001814 */
[----:B--2---:R-:W-:Y:S08]  /*a4e0*/  HMMA.16816.F32 R16, R172, R200, R16 ;  /* 0x000000c8ac10723c */ /* 0x004ff00000001810 */
[C---:B------:R-:W-:Y:S08]  /*a4f0*/  HMMA.16816.F32 R188, R204.reuse, R196, R188 ;  /* 0x000000c4ccbc723c */ /* 0x040ff000000018bc */
[----:B------:R-:W-:Y:S08]  /*a500*/  HMMA.16816.F32 R180, R204, R198, R180 ;  /* 0x000000c6ccb4723c */ /* 0x000ff000000018b4 */
[----:B------:R-:W-:Y:S08]  /*a510*/  HMMA.16816.F32 R184, R172, R202, R184 ;  /* 0x000000caacb8723c */ /* 0x000ff000000018b8 */
[----:B------:R-:W-:Y:S01]  /*a520*/  HMMA.16816.F32 R28, R176, R32, R28 ;  /* 0x00000020b01c723c */ /* 0x000fe2000000181c */
[----:B------:R-:W-:-:S05]  /*a530*/  VIADD R32, R240, 0xffffff80 ;  /* 0xffffff80f0207836 */ /* 0x000fca0000000000 */
[C---:B------:R-:W-:Y:S02]  /*a540*/  ISETP.GE.AND P0, PT, R32.reuse, R169, PT ;  /* 0x000000a92000720c */ /* 0x040fe40003f06270 */
[----:B---3--:R-:W-:Y:S01]  /*a550*/  HMMA.16816.F32 R24, R192, R8, R24 ;  /* 0x00000008c018723c */ /* 0x008fe20000001818 */
[----:B------:R-:W-:-:S07]  /*a560*/  ISETP.GE.AND P3, PT, R32, R2, PT ;  /* 0x000000022000720c */ /* 0x000fce0003f66270 */
[C---:B------:R-:W-:Y:S08]  /*a570*/  HMMA.16816.F32 R20, R192.reuse, R10, R20 ;  /* 0x0000000ac014723c */ /* 0x040ff00000001814 */
[----:B------:R-:W-:Y:S03]  /*a580*/  HMMA.16816.F32 R16, R192, R212, R16 ;  /* 0x000000d4c010723c */ /* 0x000fe60000001810 */
[----:B------:R-:W-:Y:S01]  /*a590*/  FMUL.FTZ R3, R24, UR6 ;  /* 0x0000000618037c20 */ /* 0x000fe20008410000 */
[----:B------:R-:W-:Y:S01]  /*a5a0*/  FMUL.FTZ R24, R25, UR6 ;  /* 0x0000000619187c20 */ /* 0x000fe20008410000 */
[----:B------:R-:W-:Y:S01]  /*a5b0*/  FMUL.FTZ R25, R26, UR6 ;  /* 0x000000061a197c20 */ /* 0x000fe20008410000 */
[----:B------:R-:W-:-:S02]  /*a5c0*/  FMUL.FTZ R26, R27, UR6 ;  /* 0x000000061b1a7c20 */ /* 0x000fc40008410000 */
[C---:B------:R-:W-:Y:S01]  /*a5d0*/  HMMA.16816.F32 R208, R176.reuse, R34, R208 ;  /* 0x00000022b0d0723c */ /* 0x040fe200000018d0 */
[----:B------:R-:W-:Y:S02]  /*a5e0*/  MUFU.TANH R3, R3 ;  /* 0x0000000300037308 */ /* 0x000fe40000002400 */
[----:B------:R-:W-:Y:S01]  /*a5f0*/  FMUL.FTZ R22, R22, UR6 ;  /* 0x0000000616167c20 */ /* 0x000fe20008410000 */
[----:B------:R-:W-:Y:S01]  /*a600*/  FMUL.FTZ R20, R20, UR6 ;  /* 0x0000000614147c20 */ /* 0x000fe20008410000 */
[----:B------:R-:W-:Y:S01]  /*a610*/  FMUL.FTZ R21, R21, UR6 ;  /* 0x0000000615157c20 */ /* 0x000fe20008410000 */
[----:B------:R-:W-:Y:S02]  /*a620*/  FMUL.FTZ R23, R23, UR6 ;  /* 0x0000000617177c20 */ /* 0x000fe40008410000 */
[----:B------:R-:W-:Y:S01]  /*a630*/  HMMA.16816.F32 R188, R176, R200, R188 ;  /* 0x000000c8b0bc723c */ /* 0x000fe200000018bc */
[----:B------:R-:W1:Y:S02]  /*a640*/  MUFU.TANH R25, R25 ;  /* 0x0000001900197308 */ /* 0x000e640000002400 */
[----:B------:R-:W-:Y:S01]  /*a650*/  FMUL.FTZ R17, R17, UR6 ;  /* 0x0000000611117c20 */ /* 0x000fe20008410000 */
[----:B------:R-:W-:Y:S01]  /*a660*/  FMUL.FTZ R16, R16, UR6 ;  /* 0x0000000610107c20 */ /* 0x000fe20008410000 */
[----:B------:R-:W-:-:S03]  /*a670*/  FMUL.FTZ R19, R19, UR6 ;  /* 0x0000000613137c20 */ /* 0x000fc60008410000 */
[----:B------:R-:W-:Y:S01]  /*a680*/  HMMA.16816.F32 R180, R176, R202, R180 ;  /* 0x000000cab0b4723c */ /* 0x000fe200000018b4 */
[----:B------:R-:W2:Y:S01]  /*a690*/  MUFU.TANH R24, R24 ;  /* 0x0000001800187308 */ /* 0x000ea20000002400 */
[----:B------:R-:W-:Y:S01]  /*a6a0*/  FMUL.FTZ R203, R18, UR6 ;  /* 0x0000000612cb7c20 */ /* 0x000fe20008410000 */
[----:B------:R-:W-:-:S05]  /*a6b0*/  VIADD R18, R240, 0xffffff89 ;  /* 0xffffff89f0127836 */ /* 0x000fca0000000000 */
[----:B------:R-:W-:Y:S01]  /*a6c0*/  HMMA.16816.F32 R184, R192, R214, R184 ;  /* 0x000000d6c0b8723c */ /* 0x000fe200000018b8 */
[----:B------:R-:W-:Y:S01]  /*a6d0*/  MUFU.TANH R22, R22 ;  /* 0x0000001600167308 */ /* 0x000fe20000002400 */
[----:B-1----:R-:W-:Y:S02]  /*a6e0*/  FSEL R25, R25, -INF , !P3 ;  /* 0xff80000019197808 */ /* 0x002fe40005800000 */
[----:B------:R-:W-:-:S04]  /*a6f0*/  ISETP.GE.AND P3, PT, R18, R169, PT ;  /* 0x000000a91200720c */ /* 0x000fc80003f66270 */
[C---:B------:R-:W-:Y:S01]  /*a700*/  HMMA.16816.F32 R28, R12.reuse, R8, R28 ;  /* 0x000000080c1c723c */ /* 0x040fe2000000181c */
[----:B------:R-:W1:Y:S07]  /*a710*/  MUFU.TANH R26, R26 ;  /* 0x0000001a001a7308 */ /* 0x000e6e0000002400 */
[----:B------:R-:W-:Y:S01]  /*a720*/  HMMA.16816.F32 R208, R12, R10, R208 ;  /* 0x0000000a0cd0723c */ /* 0x000fe200000018d0 */
[----:B------:R-:W3:Y:S01]  /*a730*/  MUFU.TANH R20, R20 ;  /* 0x0000001400147308 */ /* 0x000ee20000002400 */
[----:B------:R-:W-:-:S02]  /*a740*/  VIADD R10, R240, 0xffffff99 ;  /* 0xffffff99f00a7836 */ /* 0x000fc40000000000 */
[----:B------:R-:W-:Y:S01]  /*a750*/  FMUL.FTZ R184, R184, UR6 ;  /* 0x00000006b8b87c20 */ /* 0x000fe20008410000 */
[----:B------:R-:W-:Y:S01]  /*a760*/  FMUL.FTZ R185, R185, UR6 ;  /* 0x00000006b9b97c20 */ /* 0x000fe20008410000 */
[----:B------:R-:W-:Y:S01]  /*a770*/  FMUL.FTZ R187, R187, UR6 ;  /* 0x00000006bbbb7c20 */ /* 0x000fe20008410000 */
[----:B------:R-:W-:Y:S01]  /*a780*/  FMUL.FTZ R186, R186, UR6 ;  /* 0x00000006baba7c20 */ /* 0x000fe20008410000 */
[C---:B------:R-:W-:Y:S01]  /*a790*/  HMMA.16816.F32 R188, R12.reuse, R212, R188 ;  /* 0x000000d40cbc723c */ /* 0x040fe200000018bc */
[----:B------:R-:W4:Y:S02]  /*a7a0*/  MUFU.TANH R21, R21 ;  /* 0x0000001500157308 */ /* 0x000f240000002400 */
[----:B------:R-:W-:Y:S01]  /*a7b0*/  FMUL.FTZ R8, R28, UR6 ;  /* 0x000000061c087c20 */ /* 0x000fe20008410000 */
[----:B------:R-:W-:Y:S02]  /*a7c0*/  VIADD R28, R240, 0xffffff88 ;  /* 0xffffff88f01c7836 */ /* 0x000fe40000000000 */
[----:B------:R-:W-:Y:S01]  /*a7d0*/  FMUL.FTZ R9, R29, UR6 ;  /* 0x000000061d097c20 */ /* 0x000fe20008410000 */
[----:B------:R-:W-:Y:S01]  /*a7e0*/  FSEL R29, R3, -INF , !P0 ;  /* 0xff800000031d7808 */ /* 0x000fe20004000000 */
[----:B------:R-:W-:Y:S01]  /*a7f0*/  FMUL.FTZ R3, R30, UR6 ;  /* 0x000000061e037c20 */ /* 0x000fe20008410000 */
[----:B------:R-:W-:Y:S01]  /*a800*/  HMMA.16816.F32 R180, R12, R214, R180 ;  /* 0x000000d60cb4723c */ /* 0x000fe200000018b4 */
[----:B------:R-:W5:Y:S01]  /*a810*/  MUFU.TANH R23, R23 ;  /* 0x0000001700177308 */ /* 0x000f620000002400 */
[----:B------:R-:W-:Y:S01]  /*a820*/  VIADD R13, R240, 0xffffff81 ;  /* 0xffffff81f00d7836 */ /* 0x000fe20000000000 */
[----:B------:R-:W-:Y:S01]  /*a830*/  ISETP.GE.AND P0, PT, R28, R2, PT ;  /* 0x000000021c00720c */ /* 0x000fe20003f06270 */
[----:B------:R-:W-:Y:S01]  /*a840*/  VIADD R14, R240, 0xffffff91 ;  /* 0xffffff91f00e7836 */ /* 0x000fe20000000000 */
[-C--:B------:R-:W-:Y:S01]  /*a850*/  ISETP.GE.AND P4, PT, R28, R169.reuse, PT ;  /* 0x000000a91c00720c */ /* 0x080fe20003f86270 */
[----:B------:R-:W-:Y:S01]  /*a860*/  VIADD R12, R240, 0xffffff98 ;  /* 0xffffff98f00c7836 */ /* 0x000fe20000000000 */
[----:B------:R-:W-:-:S02]  /*a870*/  ISETP.GE.AND P1, PT, R13, R169, PT ;  /* 0x000000a90d00720c */ /* 0x000fc40003f26270 */
[----:B------:R5:W5:Y:S01]  /*a880*/  MUFU.TANH R206, R17 ;  /* 0x0000001100ce7308 */ /* 0x000b620000002400 */
[-C--:B------:R-:W-:Y:S02]  /*a890*/  ISETP.GE.AND P2, PT, R13, R2.reuse, PT ;  /* 0x000000020d00720c */ /* 0x080fe40003f46270 */
[----:B--2---:R-:W-:Y:S02]  /*a8a0*/  FSEL R33, R24, -INF , !P1 ;  /* 0xff80000018217808 */ /* 0x004fe40004800000 */
[----:B------:R-:W-:Y:S02]  /*a8b0*/  ISETP.GE.AND P1, PT, R18, R2, PT ;  /* 0x000000021200720c */ /* 0x000fe40003f26270 */
[----:B-1----:R-:W-:Y:S01]  /*a8c0*/  FSEL R27, R26, -INF , !P2 ;  /* 0xff8000001a1b7808 */ /* 0x002fe20005000000 */
[----:B------:R1:W2:Y:S01]  /*a8d0*/  MUFU.TANH R207, R16 ;  /* 0x0000001000cf7308 */ /* 0x0002a20000002400 */
[----:B---3--:R-:W-:Y:S02]  /*a8e0*/  FSEL R35, R20, -INF , !P4 ;  /* 0xff80000014237808 */ /* 0x008fe40006000000 */
[----:B----4-:R-:W-:-:S02]  /*a8f0*/  FSEL R21, R21, -INF , !P3 ;  /* 0xff80000015157808 */ /* 0x010fc40005800000 */
[----:B------:R-:W-:Y:S02]  /*a900*/  FMNMX3.FTZ R242, R166, R29, R33, !PT ;  /* 0x0000001da6f27276 */ /* 0x000fe40007810021 */
[----:B-----5:R-:W-:Y:S01]  /*a910*/  FSEL R23, R23, -INF , !P1 ;  /* 0xff80000017177808 */ /* 0x020fe20004800000 */
[----:B------:R-:W3:Y:S01]  /*a920*/  MUFU.TANH R205, R184 ;  /* 0x000000b800cd7308 */ /* 0x000ee20000002400 */
[-C--:B------:R-:W-:Y:S02]  /*a930*/  ISETP.GE.AND P1, PT, R12, R169.reuse, PT ;  /* 0x000000a90c00720c */ /* 0x080fe40003f26270 */
[----:B------:R-:W-:Y:S02]  /*a940*/  FSEL R17, R22, -INF , !P0 ;  /* 0xff80000016117808 */ /* 0x000fe40004000000 */
[----:B------:R-:W-:Y:S02]  /*a950*/  ISETP.GE.AND P0, PT, R14, R169, PT ;  /* 0x000000a90e00720c */ /* 0x000fe40003f06270 */
[----:B------:R-:W-:Y:S01]  /*a960*/  FMNMX3.FTZ R242, R242, R35, R21, !PT ;  /* 0x00000023f2f27276 */ /* 0x000fe20007810015 */
[----:B------:R-:W4:Y:S01]  /*a970*/  MUFU.TANH R204, R185 ;  /* 0x000000b900cc7308 */ /* 0x000f220000002400 */
[----:B------:R-:W-:Y:S01]  /*a980*/  FSEL R206, R206, -INF , !P0 ;  /* 0xff800000cece7808 */ /* 0x000fe20004000000 */
[----:B-1----:R-:W-:Y:S01]  /*a990*/  VIADD R16, R240, 0xffffff90 ;  /* 0xffffff90f0107836 */ /* 0x002fe20000000000 */
[----:B------:R-:W-:-:S02]  /*a9a0*/  ISETP.GE.AND P0, PT, R10, R169, PT ;  /* 0x000000a90a00720c */ /* 0x000fc40003f06270 */
[-C--:B------:R-:W-:Y:S02]  /*a9b0*/  ISETP.GE.AND P3, PT, R14, R2.reuse, PT ;  /* 0x000000020e00720c */ /* 0x080fe40003f66270 */
[C---:B------:R-:W-:Y:S01]  /*a9c0*/  ISETP.GE.AND P2, PT, R16.reuse, R169, PT ;  /* 0x000000a91000720c */ /* 0x040fe20003f46270 */
[----:B------:R-:W1:Y:S01]  /*a9d0*/  MUFU.TANH R8, R8 ;  /* 0x0000000800087308 */ /* 0x000e620000002400 */
[-C--:B------:R-:W-:Y:S02]  /*a9e0*/  ISETP.GE.AND P4, PT, R16, R2.reuse, PT ;  /* 0x000000021000720c */ /* 0x080fe40003f86270 */
[----:B--2---:R-:W-:Y:S02]  /*a9f0*/  FSEL R207, R207, -INF , !P2 ;  /* 0xff800000cfcf7808 */ /* 0x004fe40005000000 */
[----:B---3--:R-:W-:Y:S02]  /*aa00*/  FSEL R205, R205, -INF , !P1 ;  /* 0xff800000cdcd7808 */ /* 0x008fe40004800000 */
[----:B------:R-:W-:Y:S01]  /*aa10*/  FMNMX3.FTZ R242, R242, R207, R206, !PT ;  /* 0x000000cff2f27276 */ /* 0x000fe200078100ce */
[----:B------:R-:W2:Y:S01]  /*aa20*/  MUFU.TANH R9, R9 ;  /* 0x0000000900097308 */ /* 0x000ea20000002400 */
[----:B------:R-:W-:-:S02]  /*aa30*/  ISETP.GE.AND P2, PT, R12, R2, PT ;  /* 0x000000020c00720c */ /* 0x000fc40003f46270 */
[----:B----4-:R-:W-:Y:S01]  /*aa40*/  FSEL R204, R204, -INF , !P0 ;  /* 0xff800000cccc7808 */ /* 0x010fe20004000000 */
[----:B------:R-:W-:Y:S01]  /*aa50*/  BAR.SYNC.DEFER_BLOCKING 0x0 ;  /* 0x0000000000007b1d */ /* 0x000fe20000010000 */
[----:B------:R-:W-:Y:S02]  /*aa60*/  ISETP.GE.AND P1, PT, R10, R2, PT ;  /* 0x000000020a00720c */ /* 0x000fe40003f26270 */
[----:B------:R-:W-:Y:S02]  /*aa70*/  FMNMX3.FTZ R20, R165, R25, R27, !PT ;  /* 0x00000019a5147276 */ /* 0x000fe4000781001b */
[----:B------:R-:W-:Y:S01]  /*aa80*/  FMNMX3.FTZ R242, R242, R205, R204, !PT ;  /* 0x000000cdf2f27276 */ /* 0x000fe200078100cc */
[----:B------:R-:W3:Y:S08]  /*aa90*/  MUFU.TANH R203, R203 ;  /* 0x000000cb00cb7308 */ /* 0x000ef00000002400 */
[----:B------:R4:W1:Y:S08]  /*aaa0*/  MUFU.TANH R201, R19 ;  /* 0x0000001300c97308 */ /* 0x0008700000002400 */
[----:B------:R4:W1:Y:S08]  /*aab0*/  MUFU.TANH R200, R186 ;  /* 0x000000ba00c87308 */ /* 0x0008700000002400 */
[----:B------:R-:W1:Y:S01]  /*aac0*/  MUFU.TANH R187, R187 ;  /* 0x000000bb00bb7308 */ /* 0x000e620000002400 */
[----:B--23--:R-:W-:Y:S05]  /*aad0*/  @!P5 BRA `(.L_x_1180) ;  /* 0x00000000004cd947 */ /* 0x00cfea0003800000 */
[----:B------:R-:W-:-:S04]  /*aae0*/  VIADD R11, R5, 0xfffffffb ;  /* 0xfffffffb050b7836 */ /* 0x000fc80000000000 */
[----:B------:R-:W-:-:S04]  /*aaf0*/  IMAD.WIDE.U32 R172, R11, R170, RZ ;  /* 0x000000aa0bac7225 */ /* 0x000fc800078e00ff */
[----:B------:R-:W-:Y:S02]  /*ab00*/  IMAD R11, R11, R171, R173 ;  /* 0x000000ab0b0b7224 */ /* 0x000fe400078e02ad */
[----:B----4-:R-:W-:-:S03]  /*ab10*/  IMAD.SHL.U32 R19, R172, 0x20, RZ ;  /* 0x00000020ac137824 */ /* 0x010fc600078e00ff */
        /* <DEDUP_REMOVED lines=15> */
.L_x_1180:
[----:B------:R-:W-:Y:S01]  /*ac10*/  FSEL R203, R203, -INF , !P4 ;  /* 0xff800000cbcb7808 */ /* 0x000fe20006000000 */
[----:B------:R-:W3:Y:S01]  /*ac20*/  SHFL.BFLY PT, R15, R242, 0x2, 0x1f ;  /* 0x0c401f00f20f7f89 */ /* 0x000ee200000e0000 */
[----:B-1----:R-:W-:Y:S01]  /*ac30*/  FSEL R201, R201, -INF , !P3 ;  /* 0xff800000c9c97808 */ /* 0x002fe20005800000 */
[----:B------:R-:W-:Y:S01]  /*ac40*/  FMUL.FTZ R22, R31, UR6 ;  /* 0x000000061f167c20 */ /* 0x000fe20008410000 */
[----:B------:R-:W-:Y:S01]  /*ac50*/  FMNMX3.FTZ R20, R20, R17, R23, !PT ;  /* 0x0000001114147276 */ /* 0x000fe20007810017 */
[----:B------:R-:W1:Y:S01]  /*ac60*/  MUFU.TANH R3, R3 ;  /* 0x0000000300037308 */ /* 0x000e620000002400 */
[----:B------:R-:W-:Y:S01]  /*ac70*/  FSEL R200, R200, -INF , !P2 ;  /* 0xff800000c8c87808 */ /* 0x000fe20005000000 */
[----:B------:R-:W-:Y:S01]  /*ac80*/  FMUL.FTZ R164, R208, UR6 ;  /* 0x00000006d0a47c20 */ /* 0x000fe20008410000 */
[----:B------:R-:W-:Y:S01]  /*ac90*/  FSEL R199, R187, -INF , !P1 ;  /* 0xff800000bbc77808 */ /* 0x000fe20004800000 */
[----:B------:R-:W-:Y:S01]  /*aca0*/  FMUL.FTZ R210, R210, UR6 ;  /* 0x00000006d2d27c20 */ /* 0x000fe20008410000 */
[----:B------:R-:W-:Y:S01]  /*acb0*/  FMNMX3.FTZ R11, R20, R203, R201, !PT ;  /* 0x000000cb140b7276 */ /* 0x000fe200078100c9 */
[----:B------:R-:W-:Y:S01]  /*acc0*/  FMUL.FTZ R20, R209, UR6 ;  /* 0x00000006d1147c20 */ /* 0x000fe20008410000 */
[----:B----4-:R-:W-:Y:S01]  /*acd0*/  FMUL.FTZ R19, R211, UR6 ;  /* 0x00000006d3137c20 */ /* 0x010fe20008410000 */
[----:B------:R-:W4:Y:S01]  /*ace0*/  MUFU.TANH R22, R22 ;  /* 0x0000001600167308 */ /* 0x000f220000002400 */
[----:B------:R-:W-:Y:S01]  /*acf0*/  FMNMX3.FTZ R11, R11, R200, R199, !PT ;  /* 0x000000c80b0b7276 */ /* 0x000fe200078100c7 */
[----:B------:R-:W-:Y:S01]  /*ad00*/  FMUL.FTZ R190, R190, UR6 ;  /* 0x00000006bebe7c20 */ /* 0x000fe20008410000 */
[CC--:B------:R-:W-:Y:S01]  /*ad10*/  ISETP.GE.AND P4, PT, R13.reuse, R217.reuse, PT ;  /* 0x000000d90d00720c */ /* 0x0c0fe20003f86270 */
[----:B------:R-:W-:Y:S01]  /*ad20*/  FMUL.FTZ R195, R180, UR6 ;  /* 0x00000006b4c37c20 */ /* 0x000fe20008410000 */
[CC--:B------:R-:W-:Y:S01]  /*ad30*/  ISETP.GE.AND P3, PT, R32.reuse, R216.reuse, PT ;  /* 0x000000d82000720c */ /* 0x0c0fe20003f66270 */
[----:B------:R-:W5:Y:S01]  /*ad40*/  SHFL.BFLY PT, R24, R11, 0x2, 0x1f ;  /* 0x0c401f000b187f89 */ /* 0x000f6200000e0000 */
[----:B------:R-:W-:Y:S01]  /*ad50*/  ISETP.GE.AND P2, PT, R32, R217, PT ;  /* 0x000000d92000720c */ /* 0x000fe20003f46270 */
[----:B------:R-:W5:Y:S01]  /*ad60*/  MUFU.TANH R164, R164 ;  /* 0x000000a400a47308 */ /* 0x000f620000002400 */
[----:B------:R-:W-:Y:S01]  /*ad70*/  ISETP.GE.AND P0, PT, R13, R216, PT ;  /* 0x000000d80d00720c */ /* 0x000fe20003f06270 */
[----:B------:R-:W-:Y:S01]  /*ad80*/  FMUL.FTZ R198, R181, UR6 ;  /* 0x00000006b5c67c20 */ /* 0x000fe20008410000 */
[----:B------:R-:W-:Y:S01]  /*ad90*/  FMUL.FTZ R191, R191, UR6 ;  /* 0x00000006bfbf7c20 */ /* 0x000fe20008410000 */
[----:B---3--:R-:W-:Y:S01]  /*ada0*/  FMNMX.FTZ R242, R242, R15, !PT ;  /* 0x0000000ff2f27209 */ /* 0x008fe20007810000 */
[----:B------:R-:W-:Y:S01]  /*adb0*/  FMUL.FTZ R15, R188, UR6 ;  /* 0x00000006bc0f7c20 */ /* 0x000fe20008410000 */
[----:B-1----:R-:W-:Y:S01]  /*adc0*/  FSEL R211, R3, -INF , !P3 ;  /* 0xff80000003d37808 */ /* 0x002fe20005800000 */
[----:B------:R-:W-:Y:S01]  /*add0*/  FMUL.FTZ R197, R183, UR6 ;  /* 0x00000006b7c57c20 */ /* 0x000fe20008410000 */
[----:B------:R1:W3:Y:S01]  /*ade0*/  MUFU.TANH R245, R210 ;  /* 0x000000d200f57308 */ /* 0x0002e20000002400 */
[----:B--2---:R-:W2:Y:S01]  /*adf0*/  SHFL.BFLY PT, R173, R242, 0x1, 0x1f ;  /* 0x0c201f00f2ad7f89 */ /* 0x004ea200000e0000 */
[----:B------:R-:W-:Y:S01]  /*ae00*/  FSEL R212, R8, -INF , !P2 ;  /* 0xff80000008d47808 */ /* 0x000fe20005000000 */
[----:B------:R-:W-:Y:S01]  /*ae10*/  FMUL.FTZ R182, R182, UR6 ;  /* 0x00000006b6b67c20 */ /* 0x000fe20008410000 */
[----:B------:R-:W-:-:S02]  /*ae20*/  ISETP.GE.AND P2, PT, R28, R217, PT ;  /* 0x000000d91c00720c */ /* 0x000fc40003f46270 */
[----:B----4-:R-:W-:Y:S02]  /*ae30*/  FSEL R209, R22, -INF , !P0 ;  /* 0xff80000016d17808 */ /* 0x010fe40004000000 */
[----:B------:R-:W4:Y:S01]  /*ae40*/  MUFU.TANH R20, R20 ;  /* 0x0000001400147308 */ /* 0x000f220000002400 */
[-C--:B------:R-:W-:Y:S02]  /*ae50*/  ISETP.GE.AND P3, PT, R28, R216.reuse, PT ;  /* 0x000000d81c00720c */ /* 0x080fe40003f66270 */
[----:B-----5:R-:W-:Y:S02]  /*ae60*/  FSEL R164, R164, -INF , !P2 ;  /* 0xff800000a4a47808 */ /* 0x020fe40005000000 */
[----:B------:R-:W-:Y:S02]  /*ae70*/  ISETP.GE.AND P2, PT, R18, R216, PT ;  /* 0x000000d81200720c */ /* 0x000fe40003f46270 */
[----:B------:R-:W-:Y:S01]  /*ae80*/  FMNMX.FTZ R24, R11, R24, !PT ;  /* 0x000000180b187209 */ /* 0x000fe20007810000 */
[----:B------:R-:W-:Y:S01]  /*ae90*/  FMUL.FTZ R11, R189, UR6 ;  /* 0x00000006bd0b7c20 */ /* 0x000fe20008410000 */
[----:B------:R-:W5:Y:S01]  /*aea0*/  MUFU.TANH R19, R19 ;  /* 0x0000001300137308 */ /* 0x000f620000002400 */
[----:B-1----:R-:W-:-:S02]  /*aeb0*/  FSEL R210, R9, -INF , !P4 ;  /* 0xff80000009d27808 */ /* 0x002fc40006000000 */
[----:B------:R-:W1:Y:S01]  /*aec0*/  SHFL.BFLY PT, R31, R24, 0x1, 0x1f ;  /* 0x0c201f00181f7f89 */ /* 0x000e6200000e0000 */
[----:B------:R-:W-:Y:S02]  /*aed0*/  ISETP.GE.AND P4, PT, R18, R217, PT ;  /* 0x000000d91200720c */ /* 0x000fe40003f86270 */
[----:B---3--:R-:W-:Y:S02]  /*aee0*/  FSEL R245, R245, -INF , !P3 ;  /* 0xff800000f5f57808 */ /* 0x008fe40005800000 */
[----:B--2---:R-:W-:Y:S01]  /*aef0*/  FMNMX.FTZ R242, R242, R173, !PT ;  /* 0x000000adf2f27209 */ /* 0x004fe20007810000 */
[----:B------:R2:W3:Y:S01]  /*af00*/  MUFU.TANH R13, R190 ;  /* 0x000000be000d7308 */ /* 0x0004e20000002400 */
[----:B------:R-:W-:Y:S01]  /*af10*/  ISETP.GE.AND P3, PT, R14, R217, PT ;  /* 0x000000d90e00720c */ /* 0x000fe20003f66270 */
[----:B------:R-:W-:Y:S01]  /*af20*/  LDSM.16.MT88.4 R172, [R222+0xa000] ;  /* 0x00a00000deac783b */ /* 0x000fe20000004200 */
[C---:B------:R-:W-:Y:S01]  /*af30*/  FSETP.NEU.FTZ.AND P1, PT, R242.reuse, -INF , PT ;  /* 0xff800000f200780b */ /* 0x040fe20003f3d000 */
[----:B------:R-:W-:Y:S01]  /*af40*/  FMUL.FTZ R208, R242, UR4 ;  /* 0x00000004f2d07c20 */ /* 0x000fe20008410000 */
[----:B------:R-:W-:-:S02]  /*af50*/  IADD3 R194, PT, PT, R222, 0xa040, RZ ;  /* 0x0000a040dec27810 */ /* 0x000fc40007ffe0ff */
[----:B------:R-:W-:Y:S01]  /*af60*/  FSEL R9, R242, RZ, P1 ;  /* 0x000000fff2097208 */ /* 0x000fe20000800000 */
[----:B------:R-:W3:Y:S01]  /*af70*/  MUFU.TANH R15, R15 ;  /* 0x0000000f000f7308 */ /* 0x000ee20000002400 */
[----:B------:R-:W-:Y:S02]  /*af80*/  FSEL R208, R208, RZ, P1 ;  /* 0x000000ffd0d07208 */ /* 0x000fe40000800000 */
[----:B------:R-:W-:Y:S01]  /*af90*/  ISETP.GE.AND P1, PT, R16, R217, PT ;  /* 0x000000d91000720c */ /* 0x000fe20003f26270 */
[----:B------:R-:W-:Y:S01]  /*afa0*/  FADD.FTZ R9, R166, -R9 ;  /* 0x80000009a6097221 */ /* 0x000fe20000010000 */
[----:B----4-:R-:W-:Y:S01]  /*afb0*/  FSEL R166, R20, -INF , !P4 ;  /* 0xff80000014a67808 */ /* 0x010fe20006000000 */
[--C-:B------:R-:W-:Y:S01]  /*afc0*/  FFMA.FTZ R187, R33, UR4, -R208.reuse ;  /* 0x0000000421bb7c23 */ /* 0x100fe200080108d0 */
[-C--:B------:R-:W-:Y:S01]  /*afd0*/  ISETP.GE.AND P4, PT, R14, R216.reuse, PT ;  /* 0x000000d80e00720c */ /* 0x080fe20003f86270 */
[----:B------:R-:W4:Y:S01]  /*afe0*/  MUFU.TANH R11, R11 ;  /* 0x0000000b000b7308 */ /* 0x000f220000002400 */
[----:B------:R-:W-:Y:S01]  /*aff0*/  FMUL.FTZ R9, R9, UR4 ;  /* 0x0000000409097c20 */ /* 0x000fe20008410000 */
[----:B-1----:R-:W-:Y:S01]  /*b000*/  FMNMX.FTZ R3, R24, R31, !PT ;  /* 0x0000001f18037209 */ /* 0x002fe20007810000 */
[--C-:B--2---:R-:W-:Y:S01]  /*b010*/  FFMA.FTZ R190, R29, UR4, -R208.reuse ;  /* 0x000000041dbe7c23 */ /* 0x104fe200080108d0 */
[----:B------:R-:W-:Y:S01]  /*b020*/  @P6 IADD3 R194, PT, PT, R235, -0x40, RZ ;  /* 0xffffffc0ebc26810 */ /* 0x000fe20007ffe0ff */
[--C-:B------:R-:W-:Y:S01]  /*b030*/  FFMA.FTZ R188, R35, UR4, -R208.reuse ;  /* 0x0000000423bc7c23 */ /* 0x100fe200080108d0 */
[C---:B------:R-:W-:Y:S01]  /*b040*/  FSETP.NEU.FTZ.AND P0, PT, R3.reuse, -INF , PT ;  /* 0xff8000000300780b */ /* 0x040fe20003f1d000 */
[----:B------:R-:W-:Y:S01]  /*b050*/  FMUL.FTZ R202, R3, UR4 ;  /* 0x0000000403ca7c20 */ /* 0x000fe20008410000 */
[----:B------:R1:W-:Y:S01]  /*b060*/  MUFU.TANH R8, R191 ;  /* 0x000000bf00087308 */ /* 0x0003e20000002400 */
[--C-:B------:R-:W-:Y:S01]  /*b070*/  FFMA.FTZ R185, R21, UR4, -R208.reuse ;  /* 0x0000000415b97c23 */ /* 0x100fe200080108d0 */
[----:B------:R-:W-:Y:S01]  /*b080*/  FSEL R18, R3, RZ, P0 ;  /* 0x000000ff03127208 */ /* 0x000fe20000000000 */
[----:B------:R-:W-:Y:S01]  /*b090*/  LDSM.16.MT88.4 R32, [R219+0xa000] ;  /* 0x00a00000db20783b */ /* 0x000fe20000004200 */
[----:B------:R-:W-:Y:S01]  /*b0a0*/  FSEL R202, R202, RZ, P0 ;  /* 0x000000ffcaca7208 */ /* 0x000fe20000000000 */
[----:B------:R-:W-:Y:S01]  /*b0b0*/  FFMA.FTZ R207, R207, UR4, -R208 ;  /* 0x00000004cfcf7c23 */ /* 0x000fe200080108d0 */
[-C--:B------:R-:W-:Y:S01]  /*b0c0*/  ISETP.GE.AND P0, PT, R16, R216.reuse, PT ;  /* 0x000000d81000720c */ /* 0x080fe20003f06270 */
[----:B------:R-:W-:Y:S01]  /*b0d0*/  FADD.FTZ R18, R165, -R18 ;  /* 0x80000012a5127221 */ /* 0x000fe20000010000 */
[----:B------:R-:W2:Y:S01]  /*b0e0*/  MUFU.TANH R195, R195 ;  /* 0x000000c300c37308 */ /* 0x000ea20000002400 */
[----:B-----5:R-:W-:Y:S01]  /*b0f0*/  FSEL R165, R19, -INF , !P2 ;  /* 0xff80000013a57808 */ /* 0x020fe20005000000 */
[--C-:B------:R-:W-:Y:S01]  /*b100*/  FFMA.FTZ R186, R25, UR4, -R202.reuse ;  /* 0x0000000419ba7c23 */ /* 0x100fe200080108ca */
[----:B---3--:R-:W-:Y:S01]  /*b110*/  FSEL R181, R13, -INF , !P0 ;  /* 0xff8000000db57808 */ /* 0x008fe20004000000 */
[--C-:B------:R-:W-:Y:S01]  /*b120*/  FFMA.FTZ R184, R27, UR4, -R202.reuse ;  /* 0x000000041bb87c23 */ /* 0x100fe200080108ca */
[-C--:B------:R-:W-:Y:S01]  /*b130*/  ISETP.GE.AND P2, PT, R12, R217.reuse, PT ;  /* 0x000000d90c00720c */ /* 0x080fe20003f46270 */
[--C-:B------:R-:W-:Y:S01]  /*b140*/  FFMA.FTZ R192, R17, UR4, -R202.reuse ;  /* 0x0000000411c07c23 */ /* 0x100fe200080108ca */
[----:B------:R-:W-:Y:S01]  /*b150*/  FSEL R180, R15, -INF , !P1 ;  /* 0xff8000000fb47808 */ /* 0x000fe20004800000 */
[----:B------:R-:W3:Y:S01]  /*b160*/  MUFU.TANH R198, R198 ;  /* 0x000000c600c67308 */ /* 0x000ee20000002400 */
[----:B------:R-:W-:Y:S01]  /*b170*/  ISETP.GE.AND P0, PT, R10, R217, PT ;  /* 0x000000d90a00720c */ /* 0x000fe20003f06270 */
[----:B------:R-:W-:Y:S01]  /*b180*/  FFMA.FTZ R189, R23, UR4, -R202 ;  /* 0x0000000417bd7c23 */ /* 0x000fe200080108ca */
[----:B----4-:R-:W-:Y:S01]  /*b190*/  FSEL R183, R11, -INF , !P3 ;  /* 0xff8000000bb77808 */ /* 0x010fe20005800000 */
[----:B-1----:R-:W-:Y:S01]  /*b1a0*/  FMUL.FTZ R191, R18, UR4 ;  /* 0x0000000412bf7c20 */ /* 0x002fe20008410000 */
[-C--:B------:R-:W-:Y:S01]  /*b1b0*/  ISETP.GE.AND P1, PT, R12, R216.reuse, PT ;  /* 0x000000d80c00720c */ /* 0x080fe20003f26270 */
[----:B------:R-:W-:Y:S01]  /*b1c0*/  LDSM.16.MT88.4 R20, [R194] ;  /* 0x00000000c214783b */ /* 0x000fe20000004200 */
[----:B------:R-:W-:Y:S01]  /*b1d0*/  ISETP.GE.AND P3, PT, R10, R216, PT ;  /* 0x000000d80a00720c */ /* 0x000fe20003f66270 */
[----:B------:R1:W4:Y:S01]  /*b1e0*/  MUFU.TANH R196, R182 ;  /* 0x000000b600c47308 */ /* 0x0003220000002400 */
[----:B--2---:R-:W-:Y:S01]  /*b1f0*/  FSEL R195, R195, -INF , !P2 ;  /* 0xff800000c3c37808 */ /* 0x004fe20005000000 */
[----:B------:R-:W-:Y:S04]  /*b200*/  LDSM.16.MT88.4 R16, [R218] ;  /* 0x00000000da10783b */ /* 0x000fe80000004200 */
[----:B------:R-:W-:Y:S02]  /*b210*/  LDSM.16.MT88.4 R12, [R222+0xb000] ;  /* 0x00b00000de0c783b */ /* 0x000fe40000004200 */
[----:B------:R-:W2:Y:S01]  /*b220*/  MUFU.TANH R197, R197 ;  /* 0x000000c500c57308 */ /* 0x000ea20000002400 */
[----:B---3--:R-:W-:Y:S01]  /*b230*/  FSEL R198, R198, -INF , !P0 ;  /* 0xff800000c6c67808 */ /* 0x008fe20004000000 */
[----:B------:R-:W-:Y:S04]  /*b240*/  LDSM.16.MT88.4 R24, [R219+0xb000] ;  /* 0x00b00000db18783b */ /* 0x000fe80000004200 */
[----:B------:R-:W-:Y:S02]  /*b250*/  LDSM.16.MT88.4 R28, [R194+0x1000] ;  /* 0x00100000c21c783b */ /* 0x000fe40000004200 */
[----:B------:R3:W5:Y:S01]  /*b260*/  MUFU.EX2 R193, R9 ;  /* 0x0000000900c17308 */ /* 0x0007620000000800 */
[----:B-1----:R-:W-:-:S02]  /*b270*/  FSEL R182, R8, -INF , !P4 ;  /* 0xff80000008b67808 */ /* 0x002fc40006000000 */
[----:B------:R-:W-:Y:S01]  /*b280*/  FMNMX3.FTZ R8, R167, R211, R209, !PT ;  /* 0x000000d3a7087276 */ /* 0x000fe200078100d1 */
[----:B------:R-:W-:Y:S01]  /*b290*/  MUFU.EX2 R190, R190 ;  /* 0x000000be00be7308 */ /* 0x000fe20000000800 */
[----:B----4-:R-:W-:Y:S02]  /*b2a0*/  FSEL R196, R196, -INF , !P1 ;  /* 0xff800000c4c47808 */ /* 0x010fe40004800000 */
[----:B------:R-:W-:Y:S01]  /*b2b0*/  FMNMX3.FTZ R213, R8, R245, R165, !PT ;  /* 0x000000f508d57276 */ /* 0x000fe200078100a5 */
[----:B------:R-:W1:Y:S01]  /*b2c0*/  MUFU.EX2 R187, R187 ;  /* 0x000000bb00bb7308 */ /* 0x000e620000000800 */
[----:B--2---:R-:W-:Y:S02]  /*b2d0*/  FSEL R197, R197, -INF , !P3 ;  /* 0xff800000c5c57808 */ /* 0x004fe40005800000 */
[----:B------:R-:W-:Y:S01]  /*b2e0*/  FMNMX3.FTZ R213, R213, R181, R182, !PT ;  /* 0x000000b5d5d57276 */ /* 0x000fe200078100b6 */
[----:B------:R-:W-:Y:S01]  /*b2f0*/  MUFU.EX2 R188, R188 ;  /* 0x000000bc00bc7308 */ /* 0x000fe20000000800 */
[----:B---3--:R-:W-:Y:S01]  /*b300*/  FMNMX3.FTZ R9, R168, R212, R210, !PT ;  /* 0x000000d4a8097276 */ /* 0x008fe200078100d2 */
[-C--:B-----5:R-:W-:Y:S01]  /*b310*/  FMUL.FTZ R156, R156, R193.reuse ;  /* 0x000000c19c9c7220 */ /* 0x0a0fe20000410000 */
[----:B------:R-:W-:Y:S01]  /*b320*/  FMNMX3.FTZ R213, R213, R196, R197, !PT ;  /* 0x000000c4d5d57276 */ /* 0x000fe200078100c5 */
[----:B------:R-:W2:Y:S01]  /*b330*/  MUFU.EX2 R185, R185 ;  /* 0x000000b900b97308 */ /* 0x000ea20000000800 */
[----:B------:R-:W-:Y:S01]  /*b340*/  FMNMX3.FTZ R244, R9, R164, R166, !PT ;  /* 0x000000a409f47276 */ /* 0x000fe200078100a6 */
[-C--:B------:R-:W-:Y:S01]  /*b350*/  FMUL.FTZ R157, R157, R193.reuse ;  /* 0x000000c19d9d7220 */ /* 0x080fe20000410000 */
[----:B------:R-:W-:Y:S01]  /*b360*/  LDSM.16.MT88.4 R8, [R218+0x1000] ;  /* 0x00100000da08783b */ /* 0x000fe20000004200 */
[----:B------:R-:W-:Y:S01]  /*b370*/  MUFU.EX2 R186, R186 ;  /* 0x000000ba00ba7308 */ /* 0x000fe20000000800 */
[----:B------:R-:W-:Y:S01]  /*b380*/  FMNMX3.FTZ R244, R244, R180, R183, !PT ;  /* 0x000000b4f4f47276 */ /* 0x000fe200078100b7 */
[----:B------:R-:W-:Y:S01]  /*b390*/  FMUL.FTZ R152, R152, R193 ;  /* 0x000000c198987220 */ /* 0x000fe20000410000 */
[----:B------:R-:W3:Y:S01]  /*b3a0*/  SHFL.BFLY PT, R214, R213, 0x2, 0x1f ;  /* 0x0c401f00d5d67f89 */ /* 0x000ee200000e0000 */
[----:B------:R-:W4:Y:S01]  /*b3b0*/  MUFU.EX2 R184, R184 ;  /* 0x000000b800b87308 */ /* 0x000f220000000800 */
[----:B------:R-:W-:Y:S01]  /*b3c0*/  FMNMX3.FTZ R244, R244, R195, R198, !PT ;  /* 0x000000c3f4f47276 */ /* 0x000fe200078100c6 */
[-C--:B------:R-:W-:Y:S01]  /*b3d0*/  FMUL.FTZ R153, R153, R193.reuse ;  /* 0x000000c199997220 */ /* 0x080fe20000410000 */
[----:B-1----:R-:W-:Y:S01]  /*b3e0*/  F2FP.F16.F32.PACK_AB R176, R187, R190 ;  /* 0x000000bebbb0723e */ /* 0x002fe200000000ff */
[----:B------:R-:W-:Y:S01]  /*b3f0*/  MUFU.EX2 R192, R192 ;  /* 0x000000c000c07308 */ /* 0x000fe20000000800 */
[-C--:B------:R-:W-:Y:S01]  /*b400*/  FMUL.FTZ R140, R140, R193.reuse ;  /* 0x000000c18c8c7220 */ /* 0x080fe20000410000 */
[----:B------:R-:W1:Y:S01]  /*b410*/  SHFL.BFLY PT, R215, R244, 0x2, 0x1f ;  /* 0x0c401f00f4d77f89 */ /* 0x000e6200000e0000 */
[----:B--2---:R-:W-:Y:S01]  /*b420*/  F2FP.F16.F32.PACK_AB R178, R185, R188 ;  /* 0x000000bcb9b2723e */ /* 0x004fe200000000ff */
[----:B------:R-:W2:Y:S01]  /*b430*/  MUFU.EX2 R189, R189 ;  /* 0x000000bd00bd7308 */ /* 0x000ea20000000800 */
[-C--:B------:R-:W-:Y:S01]  /*b440*/  FMUL.FTZ R141, R141, R193.reuse ;  /* 0x000000c18d8d7220 */ /* 0x080fe20000410000 */
[-C--:B------:R-:W-:Y:S01]  /*b450*/  FMUL.FTZ R136, R136, R193.reuse ;  /* 0x000000c188887220 */ /* 0x080fe20000410000 */
[-C--:B------:R-:W-:Y:S01]  /*b460*/  FMUL.FTZ R137, R137, R193.reuse ;  /* 0x000000c189897220 */ /* 0x080fe20000410000 */
[----:B------:R-:W5:Y:S01]  /*b470*/  MUFU.EX2 R191, R191 ;  /* 0x000000bf00bf7308 */ /* 0x000f620000000800 */
[-C--:B------:R-:W-:Y:S01]  /*b480*/  FMUL.FTZ R40, R40, R193.reuse ;  /* 0x000000c128287220 */ /* 0x080fe20000410000 */
[----:B----4-:R-:W-:Y:S01]  /*b490*/  F2FP.F16.F32.PACK_AB R177, R184, R186 ;  /* 0x000000bab8b1723e */ /* 0x010fe200000000ff */
[-C--:B------:R-:W-:Y:S01]  /*b4a0*/  FMUL.FTZ R41, R41, R193.reuse ;  /* 0x000000c129297220 */ /* 0x080fe20000410000 */
[-C--:B------:R-:W-:Y:S01]  /*b4b0*/  FMUL.FTZ R44, R44, R193.reuse ;  /* 0x000000c12c2c7220 */ /* 0x080fe20000410000 */
[-C--:B------:R-:W-:Y:S01]  /*b4c0*/  FMUL.FTZ R45, R45, R193.reuse ;  /* 0x000000c12d2d7220 */ /* 0x080fe20000410000 */
[-C--:B------:R-:W-:Y:S01]  /*b4d0*/  FMUL.FTZ R56, R56, R193.reuse ;  /* 0x000000c138387220 */ /* 0x080fe20000410000 */
[-C--:B------:R-:W-:Y:S01]  /*b4e0*/  FMUL.FTZ R57, R57, R193.reuse ;  /* 0x000000c139397220 */ /* 0x080fe20000410000 */
[-C--:B------:R-:W-:Y:S01]  /*b4f0*/  FMUL.FTZ R60, R60, R193.reuse ;  /* 0x000000c13c3c7220 */ /* 0x080fe20000410000 */
[-C--:B------:R-:W-:Y:S01]  /*b500*/  FMUL.FTZ R61, R61, R193.reuse ;  /* 0x000000c13d3d7220 */ /* 0x080fe20000410000 */
[----:B--2---:R-:W-:Y:S01]  /*b510*/  F2FP.F16.F32.PACK_AB R179, R189, R192 ;  /* 0x000000c0bdb3723e */ /* 0x004fe200000000ff */
[-C--:B------:R-:W-:Y:S01]  /*b520*/  FMUL.FTZ R72, R72, R193.reuse ;  /* 0x000000c148487220 */ /* 0x080fe20000410000 */
[----:B---3--:R-:W-:Y:S01]  /*b530*/  FMNMX.FTZ R213, R213, R214, !PT ;  /* 0x000000d6d5d57209 */ /* 0x008fe20007810000 */
[----:B------:R-:W-:Y:S01]  /*b540*/  FMUL.FTZ R73, R73, R193 ;  /* 0x000000c149497220 */ /* 0x000fe20000410000 */
[-C--:B-----5:R-:W-:Y:S01]  /*b550*/  FMUL.FTZ R158, R158, R191.reuse ;  /* 0x000000bf9e9e7220 */ /* 0x0a0fe20000410000 */
[-C--:B------:R-:W-:Y:S01]  /*b560*/  FMUL.FTZ R159, R159, R191.reuse ;  /* 0x000000bf9f9f7220 */ /* 0x080fe20000410000 */
[----:B------:R-:W-:Y:S01]  /*b570*/  FMUL.FTZ R154, R154, R191 ;  /* 0x000000bf9a9a7220 */ /* 0x000fe20000410000 */
[----:B------:R-:W-:Y:S01]  /*b580*/  SHFL.BFLY PT, R214, R213, 0x1, 0x1f ;  /* 0x0c201f00d5d67f89 */ /* 0x000fe200000e0000 */
[----:B-1----:R-:W-:Y:S01]  /*b590*/  FMNMX.FTZ R244, R244, R215, !PT ;  /* 0x000000d7f4f47209 */ /* 0x002fe20007810000 */
        /* <DEDUP_REMOVED lines=25> */
[-C--:B------:R-:W-:Y:S01]  /*b730*/  FMUL.FTZ R91, R91, R191.reuse ;  /* 0x000000bf5b5b7220 */ /* 0x080fe20000410000 */
[-C--:B------:R-:W-:Y:S01]  /*b740*/  FMUL.FTZ R94, R94, R191.reuse ;  /* 0x000000bf5e5e7220 */ /* 0x080fe20000410000 */
[----:B------:R-:W-:Y:S01]  /*b750*/  FMUL.FTZ R95, R95, R191 ;  /* 0x000000bf5f5f7220 */ /* 0x000fe20000410000 */
[----:B-1----:R-:W-:Y:S01]  /*b760*/  FMNMX.FTZ R244, R244, R215, !PT ;  /* 0x000000d7f4f47209 */ /* 0x002fe20007810000 */
        /* <DEDUP_REMOVED lines=17> */
[----:B------:R-:W-:Y:S01]  /*b880*/  FMUL.FTZ R215, R244, UR4 ;  /* 0x00000004f4d77c20 */ /* 0x000fe20008410000 */
[----:B------:R-:W-:Y:S01]  /*b890*/  HMMA.16816.F32 R156, R176, R172, R156 ;  /* 0x000000acb09c723c */ /* 0x000fe2000000189c */
[----:B------:R-:W-:Y:S01]  /*b8a0*/  FMNMX.FTZ R243, R213, R214, !PT ;  /* 0x000000d6d5f37209 */ /* 0x000fe20007810000 */
[----:B------:R-:W-:Y:S01]  /*b8b0*/  FFMA.FTZ R190, R239, R193, R190 ;  /* 0x000000c1efbe7223 */ /* 0x000fe200000100be */
[----:B------:R-:W-:Y:S01]  /*b8c0*/  FFMA.FTZ R191, R237, R191, R186 ;  /* 0x000000bfedbf7223 */ /* 0x000fe200000100ba */
[----:B------:R-:W-:-:S02]  /*b8d0*/  FSEL R215, R215, RZ, P0 ;  /* 0x000000ffd7d77208 */ /* 0x000fc40000000000 */
[----:B------:R-:W-:Y:S01]  /*b8e0*/  FMUL.FTZ R214, R243, UR4 ;  /* 0x00000004f3d67c20 */ /* 0x000fe20008410000 */
[----:B------:R-:W-:Y:S01]  /*b8f0*/  FADD.FTZ R187, R187, R190 ;  /* 0x000000bebbbb7221 */ /* 0x000fe20000010000 */
[----:B------:R-:W-:Y:S01]  /*b900*/  HMMA.16816.F32 R152, R176, R174, R152 ;  /* 0x000000aeb098723c */ /* 0x000fe20000001898 */
[--C-:B------:R-:W-:Y:S01]  /*b910*/  FFMA.FTZ R166, R166, UR4, -R215.reuse ;  /* 0x00000004a6a67c23 */ /* 0x100fe200080108d7 */
[--C-:B------:R-:W-:Y:S01]  /*b920*/  FFMA.FTZ R180, R180, UR4, -R215.reuse ;  /* 0x00000004b4b47c23 */ /* 0x100fe200080108d7 */
[----:B------:R-:W-:Y:S01]  /*b930*/  FFMA.FTZ R198, R198, UR4, -R215 ;  /* 0x00000004c6c67c23 */ /* 0x000fe200080108d7 */
[----:B------:R-:W-:Y:S01]  /*b940*/  FADD.FTZ R191, R184, R191 ;  /* 0x000000bfb8bf7221 */ /* 0x000fe20000010000 */
[----:B------:R-:W-:-:S03]  /*b950*/  FADD.FTZ R188, R188, R187 ;  /* 0x000000bbbcbc7221 */ /* 0x000fc60000010000 */
[----:B------:R-:W-:Y:S01]  /*b960*/  HMMA.16816.F32 R140, R176, R32, R140 ;  /* 0x00000020b08c723c */ /* 0x000fe2000000188c */
[----:B------:R-:W-:Y:S01]  /*b970*/  MUFU.EX2 R180, R180 ;  /* 0x000000b400b47308 */ /* 0x000fe20000000800 */
[----:B------:R-:W-:Y:S01]  /*b980*/  FADD.FTZ R192, R192, R191 ;  /* 0x000000bfc0c07221 */ /* 0x000fe20000010000 */
[----:B------:R-:W-:-:S03]  /*b990*/  FADD.FTZ R185, R185, R188 ;  /* 0x000000bcb9b97221 */ /* 0x000fc60000010000 */
        /* <DEDUP_REMOVED lines=19> */
[----:B------:R-:W-:Y:S01]  /*bad0*/  FFMA.FTZ R168, R164, UR4, -R215 ;  /* 0x00000004a4a87c23 */ /* 0x000fe200080108d7 */
[----:B------:R-:W-:Y:S01]  /*bae0*/  FSEL R164, R243, RZ, P0 ;  /* 0x000000fff3a47208 */ /* 0x000fe20000000000 */
[----:B------:R-:W-:Y:S01]  /*baf0*/  MUFU.EX2 R178, R178 ;  /* 0x000000b200b27308 */ /* 0x000fe20000000800 */
[----:B------:R-:W-:Y:S01]  /*bb00*/  FSEL R214, R214, RZ, P0 ;  /* 0x000000ffd6d67208 */ /* 0x000fe20000000000 */
[----:B------:R-:W-:Y:S02]  /*bb10*/  FMUL.FTZ R213, R177, UR4 ;  /* 0x00000004b1d57c20 */ /* 0x000fe40008410000 */
[----:B------:R-:W-:Y:S01]  /*bb20*/  FADD.FTZ R164, R167, -R164 ;  /* 0x800000a4a7a47221 */ /* 0x000fe20000010000 */
[----:B------:R-:W1:Y:S01]  /*bb30*/  MUFU.EX2 R176, R176 ;  /* 0x000000b000b07308 */ /* 0x000e620000000800 */
[--C-:B------:R-:W-:Y:S01]  /*bb40*/  FFMA.FTZ R179, R209, UR4, -R214.reuse ;  /* 0x00000004d1b37c23 */ /* 0x100fe200080108d6 */
[--C-:B------:R-:W-:Y:S01]  /*bb50*/  FFMA.FTZ R210, R245, UR4, -R214.reuse ;  /* 0x00000004f5d27c23 */ /* 0x100fe200080108d6 */
[----:B------:R-:W-:Y:S01]  /*bb60*/  FMUL.FTZ R212, R164, UR4 ;  /* 0x00000004a4d47c20 */ /* 0x000fe20008410000 */
[--C-:B------:R-:W-:Y:S01]  /*bb70*/  FFMA.FTZ R177, R165, UR4, -R214.reuse ;  /* 0x00000004a5b17c23 */ /* 0x100fe200080108d6 */
[--C-:B------:R-:W-:Y:S01]  /*bb80*/  FFMA.FTZ R167, R211, UR4, -R214.reuse ;  /* 0x00000004d3a77c23 */ /* 0x100fe200080108d6 */
[----:B------:R-:W-:Y:S01]  /*bb90*/  MUFU.EX2 R168, R168 ;  /* 0x000000a800a87308 */ /* 0x000fe20000000800 */
[--C-:B------:R-:W-:Y:S01]  /*bba0*/  FFMA.FTZ R181, R181, UR4, -R214.reuse ;  /* 0x00000004b5b57c23 */ /* 0x100fe200080108d6 */
[----:B------:R-:W-:-:S02]  /*bbb0*/  FFMA.FTZ R197, R197, UR4, -R214 ;  /* 0x00000004c5c57c23 */ /* 0x000fc400080108d6 */
        /* <DEDUP_REMOVED lines=19> */
[-C--:B------:R-:W-:Y:S01]  /*bcf0*/  FMUL.FTZ R101, R101, R213.reuse ;  /* 0x000000d565657220 */ /* 0x080fe20000410000 */
[-C--:B------:R-:W-:Y:S01]  /*bd00*/  FMUL.FTZ R102, R102, R212.reuse ;  /* 0x000000d466667220 */ /* 0x080fe20000410000 */
[----:B------:R-:W-:Y:S01]  /*bd10*/  FMUL.FTZ R103, R103, R212 ;  /* 0x000000d467677220 */ /* 0x000fe20000410000 */
        /* <DEDUP_REMOVED lines=70> */
[----:B------:R-:W-:Y:S01]  /*c180*/  FFMA.FTZ R202, R199, UR4, -R202 ;  /* 0x00000004c7ca7c23 */ /* 0x000fe200080108ca */
[----:B------:R3:W-:Y:S01]  /*c190*/  MUFU.EX2 R201, R12 ;  /* 0x0000000c00c97308 */ /* 0x0007e20000000800 */
[--C-:B-1----:R-:W-:Y:S01]  /*c1a0*/  FFMA.FTZ R207, R183, UR4, -R215.reuse ;  /* 0x00000004b7cf7c23 */ /* 0x102fe200080108d7 */
[----:B------:R-:W-:Y:S01]  /*c1b0*/  FFMA.FTZ R183, R195, UR4, -R215 ;  /* 0x00000004c3b77c23 */ /* 0x000fe200080108d7 */
[----:B------:R-:W-:Y:S01]  /*c1c0*/  FADD.FTZ R168, R168, R213 ;  /* 0x000000d5a8a87221 */ /* 0x000fe20000010000 */
[----:B------:R-:W-:Y:S01]  /*c1d0*/  HMMA.16816.F32 R160, R164, R172, R160 ;  /* 0x000000aca4a0723c */ /* 0x000fe200000018a0 */
[----:B------:R-:W-:Y:S01]  /*c1e0*/  MUFU.EX2 R200, R29 ;  /* 0x0000001d00c87308 */ /* 0x000fe20000000800 */
[----:B------:R-:W-:Y:S01]  /*c1f0*/  FADD.FTZ R210, R210, R179 ;  /* 0x000000b3d2d27221 */ /* 0x000fe20000010000 */
[----:B------:R-:W-:Y:S01]  /*c200*/  FADD.FTZ R211, R211, R168 ;  /* 0x000000a8d3d37221 */ /* 0x000fe20000010000 */
[----:B------:R-:W-:Y:S01]  /*c210*/  MOV R168, R244 ;  /* 0x000000f400a87202 */ /* 0x000fe20000000f00 */
[----:B------:R-:W-:Y:S01]  /*c220*/  MUFU.EX2 R199, R28 ;  /* 0x0000001c00c77308 */ /* 0x000fe20000000800 */
[----:B------:R-:W-:-:S02]  /*c230*/  FADD.FTZ R210, R177, R210 ;  /* 0x000000d2b1d27221 */ /* 0x000fc40000010000 */
[C---:B------:R-:W-:Y:S01]  /*c240*/  HMMA.16816.F32 R148, R164.reuse, R174, R148 ;  /* 0x000000aea494723c */ /* 0x040fe20000001894 */
[----:B------:R-:W-:Y:S01]  /*c250*/  LDSM.16.MT88.4 R172, [R194+0x1800] ;  /* 0x00180000c2ac783b */ /* 0x000fe20000004200 */
[----:B------:R1:W4:Y:S03]  /*c260*/  MUFU.EX2 R203, R208 ;  /* 0x000000d000cb7308 */ /* 0x0003260000000800 */
[----:B---3--:R-:W-:Y:S01]  /*c270*/  LDSM.16.MT88.4 R12, [R222+0xb800] ;  /* 0x00b80000de0c783b */ /* 0x008fe20000004200 */
[----:B------:R-:W3:Y:S02]  /*c280*/  MUFU.EX2 R202, R202 ;  /* 0x000000ca00ca7308 */ /* 0x000ee40000000800 */
[C---:B------:R-:W-:Y:S02]  /*c290*/  HMMA.16816.F32 R144, R164.reuse, R32, R144 ;  /* 0x00000020a490723c */ /* 0x040fe40000001890 */
[----:B------:R-:W5:Y:S04]  /*c2a0*/  MUFU.EX2 R195, R207 ;  /* 0x000000cf00c37308 */ /* 0x000f680000000800 */
[----:B------:R-:W-:Y:S02]  /*c2b0*/  MUFU.EX2 R183, R183 ;  /* 0x000000b700b77308 */ /* 0x000fe40000000800 */
[C---:B------:R-:W-:Y:S01]  /*c2c0*/  HMMA.16816.F32 R132, R164.reuse, R34, R132 ;  /* 0x00000022a484723c */ /* 0x040fe20000001884 */
[----:B------:R2:W-:Y:S01]  /*c2d0*/  LDSM.16.MT88.4 R32, [R194+0x800] ;  /* 0x00080000c220783b */ /* 0x0005e20000004200 */
[--C-:B-1----:R-:W-:Y:S01]  /*c2e0*/  FFMA.FTZ R208, R182, UR4, -R214.reuse ;  /* 0x00000004b6d07c23 */ /* 0x102fe200080108d6 */
[----:B------:R-:W-:Y:S01]  /*c2f0*/  FFMA.FTZ R182, R196, UR4, -R214 ;  /* 0x00000004c4b67c23 */ /* 0x000fe200080108d6 */
[----:B------:R-:W-:Y:S04]  /*c300*/  MUFU.EX2 R197, R197 ;  /* 0x000000c500c57308 */ /* 0x000fe80000000800 */
[C---:B------:R-:W-:Y:S01]  /*c310*/  HMMA.16816.F32 R36, R164.reuse, R20, R36 ;  /* 0x00000014a424723c */ /* 0x040fe20000001824 */
[----:B------:R-:W1:Y:S04]  /*c320*/  MUFU.EX2 R196, R208 ;  /* 0x000000d000c47308 */ /* 0x000e680000000800 */
[----:B------:R-:W-:Y:S03]  /*c330*/  MUFU.EX2 R182, R182 ;  /* 0x000000b600b67308 */ /* 0x000fe60000000800 */
[C---:B------:R-:W-:Y:S01]  /*c340*/  HMMA.16816.F32 R48, R164.reuse, R22, R48 ;  /* 0x00000016a430723c */ /* 0x040fe20000001830 */
[----:B------:R-:W5:Y:S07]  /*c350*/  LDSM.16.MT88.4 R20, [R219+0xa800] ;  /* 0x00a80000db14783b */ /* 0x000f6e0000004200 */
[C---:B------:R-:W-:Y:S01]  /*c360*/  HMMA.16816.F32 R52, R164.reuse, R16, R52 ;  /* 0x00000010a434723c */ /* 0x040fe20000001834 */
[----:B--2---:R-:W2:Y:S07]  /*c370*/  MUFU.EX2 R194, R198 ;  /* 0x000000c600c27308 */ /* 0x004eae0000000800 */
[C---:B------:R-:W-:Y:S01]  /*c380*/  HMMA.16816.F32 R64, R164.reuse, R18, R64 ;  /* 0x00000012a440723c */ /* 0x040fe20000001840 */
[----:B------:R-:W-:Y:S07]  /*c390*/  LDSM.16.MT88.4 R16, [R218+0x800] ;  /* 0x00080000da10783b */ /* 0x000fee0000004200 */
[C---:B------:R-:W-:Y:S08]  /*c3a0*/  HMMA.16816.F32 R84, R164.reuse, R24, R84 ;  /* 0x00000018a454723c */ /* 0x040ff00000001854 */
[C---:B------:R-:W-:Y:S01]  /*c3b0*/  HMMA.16816.F32 R96, R164.reuse, R26, R96 ;  /* 0x0000001aa460723c */ /* 0x040fe20000001860 */
[----:B------:R-:W1:Y:S07]  /*c3c0*/  LDSM.16.MT88.4 R24, [R222+0xa800] ;  /* 0x00a80000de18783b */ /* 0x000e6e0000004200 */
[C---:B------:R-:W-:Y:S01]  /*c3d0*/  HMMA.16816.F32 R112, R164.reuse, R30, R112 ;  /* 0x0000001ea470723c */ /* 0x040fe20000001870 */
[----:B------:R-:W-:Y:S07]  /*c3e0*/  LDSM.16.MT88.4 R28, [R218+0x1800] ;  /* 0x00180000da1c783b */ /* 0x000fee0000004200 */
[C---:B------:R-:W-:Y:S08]  /*c3f0*/  HMMA.16816.F32 R116, R164.reuse, R8, R116 ;  /* 0x00000008a474723c */ /* 0x040ff00000001874 */
[----:B------:R-:W-:Y:S01]  /*c400*/  HMMA.16816.F32 R128, R164, R10, R128 ;  /* 0x0000000aa480723c */ /* 0x000fe20000001880 */
[----:B------:R-:W2:Y:S01]  /*c410*/  LDSM.16.MT88.4 R8, [R219+0xb800] ;  /* 0x00b80000db08783b */ /* 0x000ea20000004200 */
[----:B------:R-:W-:Y:S01]  /*c420*/  F2FP.F16.F32.PACK_AB R164, R205, R206 ;  /* 0x000000cecda4723e */ /* 0x000fe200000000ff */
[----:B------:R-:W-:Y:S01]  /*c430*/  FADD.FTZ R206, R206, R185 ;  /* 0x000000b9cece7221 */ /* 0x000fe20000010000 */
[----:B----4-:R-:W-:-:S02]  /*c440*/  F2FP.F16.F32.PACK_AB R166, R203, R204 ;  /* 0x000000cccba6723e */ /* 0x010fc400000000ff */
[----:B------:R-:W-:Y:S01]  /*c450*/  F2FP.F16.F32.PACK_AB R165, R200, R201 ;  /* 0x000000c9c8a5723e */ /* 0x000fe200000000ff */
[----:B------:R-:W-:Y:S01]  /*c460*/  FADD.FTZ R201, R201, R192 ;  /* 0x000000c0c9c97221 */ /* 0x000fe20000010000 */
[----:B---3--:R-:W-:Y:S01]  /*c470*/  F2FP.F16.F32.PACK_AB R167, R202, R199 ;  /* 0x000000c7caa7723e */ /* 0x008fe200000000ff */
[----:B------:R-:W-:Y:S02]  /*c480*/  FADD.FTZ R205, R205, R206 ;  /* 0x000000cecdcd7221 */ /* 0x000fe40000010000 */
[----:B------:R-:W-:Y:S02]  /*c490*/  FADD.FTZ R200, R200, R201 ;  /* 0x000000c9c8c87221 */ /* 0x000fe40000010000 */
[----:B------:R-:W-:Y:S02]  /*c4a0*/  FADD.FTZ R204, R204, R205 ;  /* 0x000000cdcccc7221 */ /* 0x000fe40000010000 */
[----:B-----5:R-:W-:Y:S01]  /*c4b0*/  HMMA.16816.F32 R140, R164, R20, R140 ;  /* 0x00000014a48c723c */ /* 0x020fe2000000188c */
[----:B------:R-:W-:Y:S01]  /*c4c0*/  FADD.FTZ R199, R199, R200 ;  /* 0x000000c8c7c77221 */ /* 0x000fe20000010000 */
[----:B------:R-:W-:-:S03]  /*c4d0*/  FADD.FTZ R239, R203, R204 ;  /* 0x000000cccbef7221 */ /* 0x000fc60000010000 */
[----:B------:R-:W-:-:S03]  /*c4e0*/  FADD.FTZ R237, R202, R199 ;  /* 0x000000c7caed7221 */ /* 0x000fc60000010000 */
        /* <DEDUP_REMOVED lines=49> */
[----:B------:R-:W-:-:S04]  /*c800*/  IMAD.WIDE.U32 R12, R9, R6, RZ ;  /* 0x00000006090c7225 */ /* 0x000fc800078e00ff */
[----:B------:R-:W-:Y:S01]  /*c810*/  IMAD R9, R9, R7, R13 ;  /* 0x0000000709097224 */ /* 0x000fe200078e020d */
[----:B------:R-:W-:Y:S01]  /*c820*/  BAR.SYNC.DEFER_BLOCKING 0x0 ;  /* 0x0000000000007b1d */ /* 0x000fe20000010000 */
[C---:B------:R-:W-:Y:S01]  /*c830*/  IMAD.SHL.U32 R11, R12.reuse, 0x20, RZ ;  /* 0x000000200c0b7824 */ /* 0x040fe200078e00ff */
[C---:B------:R-:W-:Y:S02]  /*c840*/  LEA R14, P1, R12.reuse, R229, 0x6 ;  /* 0x000000e50c0e7211 */ /* 0x040fe400078230ff */
[--C-:B------:R-:W-:Y:S02]  /*c850*/  SHF.L.U64.HI R8, R12, 0x5, R9.reuse ;  /* 0x000000050c087819 */ /* 0x100fe40000010209 */
[----:B------:R-:W-:Y:S02]  /*c860*/  LEA R10, P0, R6, R11, 0x4 ;  /* 0x0000000b060a7211 */ /* 0x000fe400078020ff */
[----:B------:R-:W-:Y:S02]  /*c870*/  LEA.HI.X R15, R12, R228, R9, 0x6, P1 ;  /* 0x000000e40c0f7211 */ /* 0x000fe400008f3409 */
[----:B------:R-:W-:-:S02]  /*c880*/  LEA.HI.X R9, R6, R8, R7, 0x4, P0 ;  /* 0x0000000806097211 */ /* 0x000fc400000f2407 */
        /* <DEDUP_REMOVED lines=11> */
[----:B------:R-:W3:Y:S04]  /*c940*/  LDSM.16.M88.4 R32, [R225+UR5+0x8800] ;  /* 0x00880005e120783b */ /* 0x000ee80008000200 */
[----:B------:R-:W4:Y:S04]  /*c950*/  LDSM.16.M88.4 R200, [R226] ;  /* 0x00000000e2c8783b */ /* 0x000f280000000200 */
        /* <DEDUP_REMOVED lines=8> */
[----:B------:R-:W-:Y:S04]  /*c9e0*/  LDSM.16.M88.4 R12, [R0] ;  /* 0x00000000000c783b */ /* 0x000fe80000000200 */
[----:B------:R-:W1:Y:S01]  /*c9f0*/  LDSM.16.M88.4 R196, [R168+0x8000] ;  /* 0x00800000a8c4783b */ /* 0x000e620000000200 */
[C---:B--2---:R-:W-:Y:S03]  /*ca00*/  HMMA.16816.F32 R24, R172.reuse, R184, RZ ;  /* 0x000000b8ac18723c */ /* 0x044fe600000018ff */
[----:B------:R-:W2:Y:S04]  /*ca10*/  LDSM.16.M88.4 R192, [R168+0x8800] ;  /* 0x00880000a8c0783b */ /* 0x000ea80000000200 */
[----:B------:R-:W-:Y:S01]  /*ca20*/  LDSM.16.M88.4 R164, [R220+0x8000] ;  /* 0x00800000dca4783b */ /* 0x000fe20000000200 */
[C---:B---3--:R-:W-:Y:S03]  /*ca30*/  HMMA.16816.F32 R176, R172.reuse, R32, RZ ;  /* 0x00000020acb0723c */ /* 0x048fe600000018ff */
[----:B------:R-:W-:Y:S04]  /*ca40*/  LDSM.16.M88.4 R212, [R225+UR5+0x9800] ;  /* 0x00980005e1d4783b */ /* 0x000fe80008000200 */
[----:B------:R-:W0:Y:S01]  /*ca50*/  LDGDEPBAR ;  /* 0x00000000000079af */ /* 0x000e220000000000 */
[C---:B------:R-:W-:Y:S08]  /*ca60*/  HMMA.16816.F32 R188, R172.reuse, R186, RZ ;  /* 0x000000baacbc723c */ /* 0x040ff000000018ff */
[----:B------:R-:W-:Y:S08]  /*ca70*/  HMMA.16816.F32 R172, R172, R34, RZ ;  /* 0x00000022acac723c */ /* 0x000ff000000018ff */
[C---:B----4-:R-:W-:Y:S08]  /*ca80*/  HMMA.16816.F32 R8, R200.reuse, R184, RZ ;  /* 0x000000b8c808723c */ /* 0x050ff000000018ff */
[C---:B------:R-:W-:Y:S08]  /*ca90*/  HMMA.16816.F32 R180, R200.reuse, R32, RZ ;  /* 0x00000020c8b4723c */ /* 0x040ff000000018ff */
[C---:B------:R-:W-:Y:S08]  /*caa0*/  HMMA.16816.F32 R184, R200.reuse, R186, RZ ;  /* 0x000000bac8b8723c */ /* 0x040ff000000018ff */
[----:B------:R-:W-:Y:S01]  /*cab0*/  HMMA.16816.F32 R200, R200, R34, RZ ;  /* 0x00000022c8c8723c */ /* 0x000fe200000018ff */
[----:B------:R-:W-:Y:S07]  /*cac0*/  LDSM.16.M88.4 R32, [R223+0x2000] ;  /* 0x00200000df20783b */ /* 0x000fee0000000200 */
[C---:B-----5:R-:W-:Y:S08]  /*cad0*/  HMMA.16816.F32 R24, R20.reuse, R208, R24 ;  /* 0x000000d01418723c */ /* 0x060ff00000001818 */
[C---:B-1----:R-:W-:Y:S08]  /*cae0*/  HMMA.16816.F32 R176, R20.reuse, R204, R176 ;  /* 0x000000cc14b0723c */ /* 0x042ff000000018b0 */
[C---:B------:R-:W-:Y:S08]  /*caf0*/  HMMA.16816.F32 R188, R20.reuse, R210, R188 ;  /* 0x000000d214bc723c */ /* 0x040ff000000018bc */
[----:B------:R-:W-:Y:S01]  /*cb00*/  HMMA.16816.F32 R172, R20, R206, R172 ;  /* 0x000000ce14ac723c */ /* 0x000fe200000018ac */
[----:B------:R-:W1:Y:S07]  /*cb10*/  LDSM.16.M88.4 R20, [R223] ;  /* 0x00000000df14783b */ /* 0x000e6e0000000200 */
[C---:B------:R-:W-:Y:S08]  /*cb20*/  HMMA.16816.F32 R8, R28.reuse, R208, R8 ;  /* 0x000000d01c08723c */ /* 0x040ff00000001808 */
[C---:B------:R-:W-:Y:S08]  /*cb30*/  HMMA.16816.F32 R180, R28.reuse, R204, R180 ;  /* 0x000000cc1cb4723c */ /* 0x040ff000000018b4 */
[C---:B------:R-:W-:Y:S01]  /*cb40*/  HMMA.16816.F32 R184, R28.reuse, R210, R184 ;  /* 0x000000d21cb8723c */ /* 0x040fe200000018b8 */
[----:B------:R-:W-:Y:S07]  /*cb50*/  LDSM.16.M88.4 R208, [R221+0x9000] ;  /* 0x00900000ddd0783b */ /* 0x000fee0000000200 */
[----:B------:R-:W-:Y:S01]  /*cb60*/  HMMA.16816.F32 R200, R28, R206, R200 ;  /* 0x000000ce1cc8723c */ /* 0x000fe200000018c8 */
[----:B------:R-:W3:Y:S04]  /*cb70*/  LDSM.16.M88.4 R28, [R220+0x8800] ;  /* 0x00880000dc1c783b */ /* 0x000ee80000000200 */
[----:B------:R-:W-:Y:S03]  /*cb80*/  LDSM.16.M88.4 R204, [R226+0x4000] ;  /* 0x00400000e2cc783b */ /* 0x000fe60000000200 */
[C---:B------:R-:W-:Y:S08]  /*cb90*/  HMMA.16816.F32 R24, R16.reuse, R196, R24 ;  /* 0x000000c41018723c */ /* 0x040ff00000001818 */
[C---:B--2---:R-:W-:Y:S08]  /*cba0*/  HMMA.16816.F32 R176, R16.reuse, R192, R176 ;  /* 0x000000c010b0723c */ /* 0x044ff000000018b0 */
[C---:B------:R-:W-:Y:S08]  /*cbb0*/  HMMA.16816.F32 R188, R16.reuse, R198, R188 ;  /* 0x000000c610bc723c */ /* 0x040ff000000018bc */
[----:B------:R-:W-:Y:S01]  /*cbc0*/  HMMA.16816.F32 R172, R16, R194, R172 ;  /* 0x000000c210ac723c */ /* 0x000fe200000018ac */
[----:B------:R-:W2:Y:S07]  /*cbd0*/  LDSM.16.M88.4 R16, [R225+UR5+0x9000] ;  /* 0x00900005e110783b */ /* 0x000eae0008000200 */
[C---:B------:R-:W-:Y:S08]  /*cbe0*/  HMMA.16816.F32 R8, R12.reuse, R196, R8 ;  /* 0x000000c40c08723c */ /* 0x040ff00000001808 */
[C---:B------:R-:W-:Y:S01]  /*cbf0*/  HMMA.16816.F32 R184, R12.reuse, R198, R184 ;  /* 0x000000c60cb8723c */ /* 0x040fe200000018b8 */
[----:B------:R-:W-:Y:S07]  /*cc00*/  LDSM.16.M88.4 R196, [R224+0x4000] ;  /* 0x00400000e0c4783b */ /* 0x000fee0000000200 */
[C---:B------:R-:W-:Y:S08]  /*cc10*/  HMMA.16816.F32 R180, R12.reuse, R192, R180 ;  /* 0x000000c00cb4723c */ /* 0x040ff000000018b4 */
[----:B------:R-:W-:Y:S01]  /*cc20*/  HMMA.16816.F32 R200, R12, R194, R200 ;  /* 0x000000c20cc8723c */ /* 0x000fe200000018c8 */
[----:B------:R-:W4:Y:S04]  /*cc30*/  LDSM.16.M88.4 R12, [R226+0x6000] ;  /* 0x00600000e20c783b */ /* 0x000f280000000200 */
[----:B------:R-:W5:Y:S03]  /*cc40*/  LDSM.16.M88.4 R192, [R224+0x6000] ;  /* 0x00600000e0c0783b */ /* 0x000f660000000200 */
[-C--:B-1----:R-:W-:Y:S08]  /*cc50*/  HMMA.16816.F32 R8, R20, R164.reuse, R8 ;  /* 0x000000a41408723c */ /* 0x082ff00000001808 */
[C---:B------:R-:W-:Y:S08]  /*cc60*/  HMMA.16816.F32 R24, R32.reuse, R164, R24 ;  /* 0x000000a42018723c */ /* 0x040ff00000001818 */
[C---:B------:R-:W-:Y:S08]  /*cc70*/  HMMA.16816.F32 R188, R32.reuse, R166, R188 ;  /* 0x000000a620bc723c */ /* 0x040ff000000018bc */
[C---:B---3--:R-:W-:Y:S08]  /*cc80*/  HMMA.16816.F32 R176, R32.reuse, R28, R176 ;  /* 0x0000001c20b0723c */ /* 0x048ff000000018b0 */
        /* <DEDUP_REMOVED lines=8> */
[-C--:B--2---:R-:W-:Y:S08]  /*cd10*/  HMMA.16816.F32 R8, R204, R16.reuse, R8 ;  /* 0x00000010cc08723c */ /* 0x084ff00000001808 */
[C---:B----4-:R-:W-:Y:S08]  /*cd20*/  HMMA.16816.F32 R24, R12.reuse, R16, R24 ;  /* 0x000000100c18723c */ /* 0x050ff00000001818 */
[C---:B------:R-:W-:Y:S08]  /*cd30*/  HMMA.16816.F32 R188, R12.reuse, R18, R188 ;  /* 0x000000120cbc723c */ /* 0x040ff000000018bc */
[C---:B------:R-:W-:Y:S08]  /*cd40*/  HMMA.16816.F32 R176, R12.reuse, R212, R176 ;  /* 0x000000d40cb0723c */ /* 0x040ff000000018b0 */
[----:B------:R-:W-:Y:S01]  /*cd50*/  HMMA.16816.F32 R172, R12, R214, R172 ;  /* 0x000000d60cac723c */ /* 0x000fe200000018ac */
[----:B------:R-:W2:Y:S07]  /*cd60*/  LDSM.16.M88.4 R12, [R220+0x9000] ;  /* 0x00900000dc0c783b */ /* 0x000eae0000000200 */
[----:B------:R-:W-:Y:S08]  /*cd70*/  HMMA.16816.F32 R8, R196, R208, R8 ;  /* 0x000000d0c408723c */ /* 0x000ff00000001808 */
[----:B------:R-:W-:Y:S01]  /*cd80*/  HMMA.16816.F32 R184, R204, R18, R184 ;  /* 0x00000012ccb8723c */ /* 0x000fe200000018b8 */
[----:B------:R-:W3:Y:S07]  /*cd90*/  LDSM.16.M88.4 R16, [R223+0x6000] ;  /* 0x00600000df10783b */ /* 0x000eee0000000200 */
[----:B-----5:R-:W-:Y:S08]  /*cda0*/  HMMA.16816.F32 R24, R192, R208, R24 ;  /* 0x000000d0c018723c */ /* 0x020ff00000001818 */
[----:B-1----:R-:W-:Y:S08]  /*cdb0*/  HMMA.16816.F32 R8, R164, R28, R8 ;  /* 0x0000001ca408723c */ /* 0x002ff00000001808 */
[C---:B------:R-:W-:Y:S08]  /*cdc0*/  HMMA.16816.F32 R180, R204.reuse, R212, R180 ;  /* 0x000000d4ccb4723c */ /* 0x040ff000000018b4 */
[----:B------:R-:W-:Y:S01]  /*cdd0*/  HMMA.16816.F32 R200, R204, R214, R200 ;  /* 0x000000d6ccc8723c */ /* 0x000fe200000018c8 */
[----:B------:R-:W1:Y:S07]  /*cde0*/  LDSM.16.M88.4 R204, [R221+0x9800] ;  /* 0x00980000ddcc783b */ /* 0x000e6e0000000200 */
[-C--:B------:R-:W-:Y:S08]  /*cdf0*/  HMMA.16816.F32 R184, R196, R210.reuse, R184 ;  /* 0x000000d2c4b8723c */ /* 0x080ff000000018b8 */
[----:B------:R-:W-:Y:S08]  /*ce00*/  HMMA.16816.F32 R188, R192, R210, R188 ;  /* 0x000000d2c0bc723c */ /* 0x000ff000000018bc */
[----:B--2---:R-:W-:Y:S08]  /*ce10*/  HMMA.16816.F32 R8, R20, R12, R8 ;  /* 0x0000000c1408723c */ /* 0x004ff00000001808 */
[----:B------:R-:W-:Y:S08]  /*ce20*/  HMMA.16816.F32 R24, R32, R28, R24 ;  /* 0x0000001c2018723c */ /* 0x000ff00000001818 */
[----:B------:R-:W-:Y:S03]  /*ce30*/  HMMA.16816.F32 R184, R164, R30, R184 ;  /* 0x0000001ea4b8723c */ /* 0x000fe600000018b8 */
[----:B------:R-:W-:Y:S01]  /*ce40*/  FMUL.FTZ R9, R9, UR6 ;  /* 0x0000000609097c20 */ /* 0x000fe20008410000 */
[----:B------:R-:W-:Y:S01]  /*ce50*/  FMUL.FTZ R0, R8, UR6 ;  /* 0x0000000608007c20 */ /* 0x000fe20008410000 */
[----:B------:R-:W-:-:S03]  /*ce60*/  FMUL.FTZ R209, R11, UR6 ;  /* 0x000000060bd17c20 */ /* 0x000fc60008410000 */
[----:B------:R-:W-:Y:S01]  /*ce70*/  HMMA.16816.F32 R188, R32, R30, R188 ;  /* 0x0000001e20bc723c */ /* 0x000fe200000018bc */
[----:B------:R-:W2:Y:S01]  /*ce80*/  LDSM.16.M88.4 R28, [R168+0x9800] ;  /* 0x00980000a81c783b */ /* 0x000ea20000000200 */
[----:B------:R-:W-:Y:S06]  /*ce90*/  MUFU.TANH R0, R0 ;  /* 0x0000000000007308 */ /* 0x000fec0000002400 */
[----:B---3--:R-:W-:Y:S01]  /*cea0*/  HMMA.16816.F32 R24, R16, R12, R24 ;  /* 0x0000000c1018723c */ /* 0x008fe20000001818 */
[----:B------:R-:W-:Y:S01]  /*ceb0*/  FMUL.FTZ R13, R10, UR6 ;  /* 0x000000060a0d7c20 */ /* 0x000fe20008410000 */
[----:B------:R3:W-:Y:S06]  /*cec0*/  MUFU.TANH R12, R9 ;  /* 0x00000009000c7308 */ /* 0x0007ec0000002400 */
[C---:B-1----:R-:W-:Y:S02]  /*ced0*/  HMMA.16816.F32 R172, R192.reuse, R206, R172 ;  /* 0x000000cec0ac723c */ /* 0x042fe400000018ac */
[----:B------:R-:W-:Y:S06]  /*cee0*/  MUFU.TANH R13, R13 ;  /* 0x0000000d000d7308 */ /* 0x000fec0000002400 */
[----:B------:R-:W-:Y:S02]  /*cef0*/  HMMA.16816.F32 R176, R192, R204, R176 ;  /* 0x000000ccc0b0723c */ /* 0x000fe400000018b0 */
[----:B------:R-:W-:Y:S01]  /*cf00*/  MUFU.TANH R209, R209 ;  /* 0x000000d100d17308 */ /* 0x000fe20000002400 */
[----:B------:R-:W-:Y:S01]  /*cf10*/  FMUL.FTZ R192, R27, UR6 ;  /* 0x000000061bc07c20 */ /* 0x000fe20008410000 */
[----:B---3--:R-:W1:Y:S01]  /*cf20*/  LDSM.16.M88.4 R8, [R220+0x9800] ;  /* 0x00980000dc08783b */ /* 0x008e620000000200 */
[----:B------:R-:W-:Y:S01]  /*cf30*/  FMUL.FTZ R24, R24, UR6 ;  /* 0x0000000618187c20 */ /* 0x000fe20008410000 */
[----:B------:R-:W-:Y:S01]  /*cf40*/  FMUL.FTZ R26, R26, UR6 ;  /* 0x000000061a1a7c20 */ /* 0x000fe20008410000 */
[----:B------:R-:W-:Y:S01]  /*cf50*/  FMUL.FTZ R193, R25, UR6 ;  /* 0x0000000619c17c20 */ /* 0x000fe20008410000 */
[----:B------:R-:W-:Y:S01]  /*cf60*/  HMMA.16816.F32 R188, R16, R14, R188 ;  /* 0x0000000e10bc723c */ /* 0x000fe200000018bc */
[----:B------:R-:W-:-:S04]  /*cf70*/  DEPBAR.LE SB0, 0x0 ;  /* 0x000080000000791a */ /* 0x000fc80000000000 */
[----:B------:R-:W3:Y:S03]  /*cf80*/  MUFU.TANH R192, R192 ;  /* 0x000000c000c07308 */ /* 0x000ee60000002400 */
[----:B------:R-:W-:Y:S05]  /*cf90*/  HMMA.16816.F32 R180, R196, R204, R180 ;  /* 0x000000ccc4b4723c */ /* 0x000fea00000018b4 */
[----:B------:R-:W4:Y:S03]  /*cfa0*/  MUFU.TANH R24, R24 ;  /* 0x0000001800187308 */ /* 0x000f260000002400 */
[C---:B--2---:R-:W-:Y:S05]  /*cfb0*/  HMMA.16816.F32 R172, R32.reuse, R30, R172 ;  /* 0x0000001e20ac723c */ /* 0x044fea00000018ac */
[----:B------:R-:W-:Y:S03]  /*cfc0*/  MUFU.TANH R168, R193 ;  /* 0x000000c100a87308 */ /* 0x000fe60000002400 */
[----:B------:R-:W-:Y:S01]  /*cfd0*/  HMMA.16816.F32 R176, R32, R28, R176 ;  /* 0x0000001c20b0723c */ /* 0x000fe200000018b0 */
[----:B------:R-:W-:Y:S01]  /*cfe0*/  FMUL.FTZ R32, R189, UR6 ;  /* 0x00000006bd207c20 */ /* 0x000fe20008410000 */
[----:B------:R-:W-:Y:S01]  /*cff0*/  FMUL.FTZ R33, R191, UR6 ;  /* 0x00000006bf217c20 */ /* 0x000fe20008410000 */
[----:B------:R-:W-:-:S02]  /*d000*/  VIADD R35, R240, 0xffffff69 ;  /* 0xffffff69f0237836 */ /* 0x000fc40000000000 */
[----:B------:R-:W2:Y:S01]  /*d010*/  MUFU.TANH R26, R26 ;  /* 0x0000001a001a7308 */ /* 0x000ea20000002400 */
[----:B------:R-:W-:Y:S02]  /*d020*/  VIADD R34, R240, 0xffffff70 ;  /* 0xffffff70f0227836 */ /* 0x000fe40000000000 */
[----:B------:R-:W-:Y:S05]  /*d030*/  HMMA.16816.F32 R200, R196, R206, R200 ;  /* 0x000000cec4c8723c */ /* 0x000fea00000018c8 */
[----:B------:R-:W-:Y:S03]  /*d040*/  MUFU.TANH R32, R32 ;  /* 0x0000002000207308 */ /* 0x000fe60000002400 */
[C---:B-1----:R-:W-:Y:S05]  /*d050*/  HMMA.16816.F32 R172, R16.reuse, R10, R172 ;  /* 0x0000000a10ac723c */ /* 0x042fea00000018ac */
[----:B------:R-:W-:Y:S03]  /*d060*/  MUFU.TANH R33, R33 ;  /* 0x0000002100217308 */ /* 0x000fe60000002400 */
[----:B------:R-:W-:Y:S01]  /*d070*/  HMMA.16816.F32 R176, R16, R8, R176 ;  /* 0x0000000810b0723c */ /* 0x000fe200000018b0 */
[----:B------:R-:W-:-:S06]  /*d080*/  FMUL.FTZ R16, R190, UR6 ;  /* 0x00000006be107c20 */ /* 0x000fcc0008410000 */
[----:B------:R-:W1:Y:S01]  /*d090*/  MUFU.TANH R16, R16 ;  /* 0x0000001000107308 */ /* 0x000e620000002400 */
[----:B------:R-:W-:Y:S01]  /*d0a0*/  HMMA.16816.F32 R180, R164, R28, R180 ;  /* 0x0000001ca4b4723c */ /* 0x000fe200000018b4 */
[----:B------:R-:W-:Y:S02]  /*d0b0*/  VIADD R28, R240, 0xffffff78 ;  /* 0xffffff78f01c7836 */ /* 0x000fe40000000000 */
[----:B------:R-:W-:Y:S01]  /*d0c0*/  FMUL.FTZ R172, R172, UR6 ;  /* 0x00000006acac7c20 */ /* 0x000fe20008410000 */
[----:B------:R-:W-:Y:S01]  /*d0d0*/  FMUL.FTZ R173, R173, UR6 ;  /* 0x00000006adad7c20 */ /* 0x000fe20008410000 */
[----:B------:R-:W-:Y:S01]  /*d0e0*/  FMUL.FTZ R174, R174, UR6 ;  /* 0x00000006aeae7c20 */ /* 0x000fe20008410000 */
[----:B------:R-:W-:Y:S01]  /*d0f0*/  FMUL.FTZ R175, R175, UR6 ;  /* 0x00000006afaf7c20 */ /* 0x000fe20008410000 */
[----:B------:R-:W5:Y:S01]  /*d100*/  MUFU.TANH R208, R172 ;  /* 0x000000ac00d07308 */ /* 0x000f620000002400 */
[----:B------:R-:W-:Y:S01]  /*d110*/  HMMA.16816.F32 R184, R20, R14, R184 ;  /* 0x0000000e14b8723c */ /* 0x000fe200000018b8 */
[----:B------:R-:W-:-:S02]  /*d120*/  FMUL.FTZ R15, R188, UR6 ;  /* 0x00000006bc0f7c20 */ /* 0x000fc40008410000 */
[----:B------:R-:W-:Y:S01]  /*d130*/  FMUL.FTZ R176, R176, UR6 ;  /* 0x00000006b0b07c20 */ /* 0x000fe20008410000 */
[----:B------:R-:W-:Y:S01]  /*d140*/  FMUL.FTZ R177, R177, UR6 ;  /* 0x00000006b1b17c20 */ /* 0x000fe20008410000 */
[----:B------:R-:W-:Y:S01]  /*d150*/  FMUL.FTZ R178, R178, UR6 ;  /* 0x00000006b2b27c20 */ /* 0x000fe20008410000 */
[----:B------:R-:W-:Y:S01]  /*d160*/  FMUL.FTZ R179, R179, UR6 ;  /* 0x00000006b3b37c20 */ /* 0x000fe20008410000 */
[----:B------:R-:W5:Y:S01]  /*d170*/  MUFU.TANH R204, R176 ;  /* 0x000000b000cc7308 */ /* 0x000f620000002400 */
[----:B------:R-:W-:Y:S01]  /*d180*/  HMMA.16816.F32 R200, R164, R30, R200 ;  /* 0x0000001ea4c8723c */ /* 0x000fe200000018c8 */
[C---:B------:R-:W-:Y:S02]  /*d190*/  VIADD R166, R240.reuse, 0xffffff61 ;  /* 0xffffff61f0a67836 */ /* 0x040fe40000000000 */
[C---:B------:R-:W-:Y:S02]  /*d1a0*/  VIADD R164, R240.reuse, 0xffffff60 ;  /* 0xffffff60f0a47836 */ /* 0x040fe40000000000 */
[----:B------:R-:W-:Y:S01]  /*d1b0*/  VIADD R165, R240, 0xffffff68 ;  /* 0xffffff68f0a57836 */ /* 0x000fe20000000000 */
[-C--:B------:R-:W-:Y:S01]  /*d1c0*/  ISETP.GE.AND P0, PT, R166, R2.reuse, PT ;  /* 0x00000002a600720c */ /* 0x080fe20003f06270 */
[----:B------:R-:W5:Y:S01]  /*d1d0*/  MUFU.TANH R199, R177 ;  /* 0x000000b100c77308 */ /* 0x000f620000002400 */
[----:B------:R-:W-:Y:S01]  /*d1e0*/  VIADD R30, R240, 0xffffff71 ;  /* 0xffffff71f01e7836 */ /* 0x000fe20000000000 */
[CC--:B------:R-:W-:Y:S01]  /*d1f0*/  ISETP.GE.AND P4, PT, R164.reuse, R169.reuse, PT ;  /* 0x000000a9a400720c */ /* 0x0c0fe20003f86270 */
[C---:B------:R-:W-:Y:S01]  /*d200*/  HMMA.16816.F32 R180, R20.reuse, R8, R180 ;  /* 0x0000000814b4723c */ /* 0x040fe200000018b4 */
[-C--:B------:R-:W-:Y:S01]  /*d210*/  ISETP.GE.AND P2, PT, R164, R2.reuse, PT ;  /* 0x00000002a400720c */ /* 0x080fe20003f46270 */
[----:B------:R-:W-:Y:S01]  /*d220*/  FMUL.FTZ R14, R184, UR6 ;  /* 0x00000006b80e7c20 */ /* 0x000fe20008410000 */
[-C--:B------:R-:W-:Y:S01]  /*d230*/  ISETP.GE.AND P1, PT, R166, R169.reuse, PT ;  /* 0x000000a9a600720c */ /* 0x080fe20003f26270 */
[----:B------:R-:W-:Y:S01]  /*d240*/  FMUL.FTZ R25, R185, UR6 ;  /* 0x00000006b9197c20 */ /* 0x000fe20008410000 */
[----:B------:R-:W5:Y:S01]  /*d250*/  MUFU.TANH R15, R15 ;  /* 0x0000000f000f7308 */ /* 0x000f620000002400 */
[----:B------:R-:W-:Y:S01]  /*d260*/  ISETP.GE.AND P3, PT, R165, R2, PT ;  /* 0x00000002a500720c */ /* 0x000fe20003f66270 */
[----:B------:R-:W-:Y:S01]  /*d270*/  FMUL.FTZ R27, R186, UR6 ;  /* 0x00000006ba1b7c20 */ /* 0x000fe20008410000 */
[----:B---3--:R-:W-:Y:S01]  /*d280*/  FSEL R17, R192, -INF , !P0 ;  /* 0xff800000c0117808 */ /* 0x008fe20004000000 */
[----:B------:R-:W-:Y:S01]  /*d290*/  VIADD R240, R240, 0xffffff79 ;  /* 0xffffff79f0f07836 */ /* 0x000fe20000000000 */
[----:B------:R-:W-:Y:S01]  /*d2a0*/  ISETP.GE.AND P0, PT, R28, R169, PT ;  /* 0x000000a91c00720c */ /* 0x000fe20003f06270 */
[----:B------:R-:W-:Y:S01]  /*d2b0*/  FMUL.FTZ R187, R187, UR6 ;  /* 0x00000006bbbb7c20 */ /* 0x000fe20008410000 */
[----:B----4-:R-:W-:Y:S01]  /*d2c0*/  FSEL R24, R24, -INF , !P4 ;  /* 0xff80000018187808 */ /* 0x010fe20006000000 */
[----:B------:R-:W3:Y:S01]  /*d2d0*/  MUFU.TANH R198, R178 ;  /* 0x000000b200c67308 */ /* 0x000ee20000002400 */
[----:B--2---:R-:W-:Y:S01]  /*d2e0*/  FSEL R19, R26, -INF , !P2 ;  /* 0xff8000001a137808 */ /* 0x004fe20005000000 */
[----:B------:R-:W-:Y:S01]  /*d2f0*/  HMMA.16816.F32 R200, R20, R10, R200 ;  /* 0x0000000a14c8723c */ /* 0x000fe200000018c8 */
[----:B------:R-:W-:-:S02]  /*d300*/  FSEL R168, R168, -INF , !P1 ;  /* 0xff800000a8a87808 */ /* 0x000fc40004800000 */
[----:B-1----:R-:W-:Y:S01]  /*d310*/  FSEL R29, R16, -INF , !P3 ;  /* 0xff800000101d7808 */ /* 0x002fe20005800000 */
[----:B------:R-:W-:Y:S01]  /*d320*/  FMUL.FTZ R180, R180, UR6 ;  /* 0x00000006b4b47c20 */ /* 0x000fe20008410000 */
[CC--:B------:R-:W-:Y:S01]  /*d330*/  ISETP.GE.AND P4, PT, R35.reuse, R169.reuse, PT ;  /* 0x000000a92300720c */ /* 0x0c0fe20003f86270 */
[----:B------:R-:W1:Y:S01]  /*d340*/  MUFU.TANH R195, R179 ;  /* 0x000000b300c37308 */ /* 0x000e620000002400 */
[-C--:B------:R-:W-:Y:S02]  /*d350*/  ISETP.GE.AND P2, PT, R34, R169.reuse, PT ;  /* 0x000000a92200720c */ /* 0x080fe40003f46270 */
[-C--:B------:R-:W-:Y:S02]  /*d360*/  ISETP.GE.AND P1, PT, R30, R169.reuse, PT ;  /* 0x000000a91e00720c */ /* 0x080fe40003f26270 */
[----:B------:R-:W-:Y:S02]  /*d370*/  ISETP.GE.AND P3, PT, R35, R2, PT ;  /* 0x000000022300720c */ /* 0x000fe40003f66270 */
[----:B------:R-:W-:Y:S01]  /*d380*/  ISETP.GE.AND P5, PT, R165, R169, PT ;  /* 0x000000a9a500720c */ /* 0x000fe20003fa6270 */
[----:B------:R-:W2:Y:S01]  /*d390*/  MUFU.TANH R205, R173 ;  /* 0x000000ad00cd7308 */ /* 0x000ea20000002400 */
[----:B-----5:R-:W-:-:S02]  /*d3a0*/  FSEL R208, R208, -INF , !P0 ;  /* 0xff800000d0d07808 */ /* 0x020fc40004000000 */
[----:B------:R-:W-:Y:S02]  /*d3b0*/  ISETP.NE.AND P0, PT, R5, 0x5, PT ;  /* 0x000000050500780c */ /* 0x000fe40003f05270 */
[----:B------:R-:W-:Y:S02]  /*d3c0*/  FSEL R32, R32, -INF , !P4 ;  /* 0xff80000020207808 */ /* 0x000fe40006000000 */
[----:B------:R-:W-:Y:S01]  /*d3d0*/  FSEL R31, R33, -INF , !P3 ;  /* 0xff800000211f7808 */ /* 0x000fe20005800000 */
[----:B------:R-:W4:Y:S01]  /*d3e0*/  MUFU.TANH R194, R174 ;  /* 0x000000ae00c27308 */ /* 0x000f220000002400 */
[----:B------:R-:W-:Y:S02]  /*d3f0*/  FSEL R204, R204, -INF , !P2 ;  /* 0xff800000cccc7808 */ /* 0x000fe40005000000 */
[----:B------:R-:W-:Y:S02]  /*d400*/  FSEL R199, R199, -INF , !P1 ;  /* 0xff800000c7c77808 */ /* 0x000fe40004800000 */
[----:B------:R-:W-:-:S02]  /*d410*/  FSEL R18, R15, -INF , !P5 ;  /* 0xff8000000f127808 */ /* 0x000fc40006800000 */
[-C--:B------:R-:W-:Y:S01]  /*d420*/  ISETP.GE.AND P4, PT, R34, R2.reuse, PT ;  /* 0x000000022200720c */ /* 0x080fe20003f86270 */
[----:B------:R-:W5:Y:S01]  /*d430*/  MUFU.TANH R193, R175 ;  /* 0x000000af00c17308 */ /* 0x000f620000002400 */
[-C--:B------:R-:W-:Y:S02]  /*d440*/  ISETP.GE.AND P3, PT, R30, R2.reuse, PT ;  /* 0x000000021e00720c */ /* 0x080fe40003f66270 */
[-C--:B------:R-:W-:Y:S02]  /*d450*/  ISETP.GE.AND P2, PT, R28, R2.reuse, PT ;  /* 0x000000021c00720c */ /* 0x080fe40003f46270 */
[----:B------:R-:W-:Y:S02]  /*d460*/  ISETP.GE.AND P1, PT, R240, R2, PT ;  /* 0x00000002f000720c */ /* 0x000fe40003f26270 */
[----:B------:R-:W-:Y:S01]  /*d470*/  FMNMX3.FTZ R9, R242, R24, R168, !PT ;  /* 0x00000018f2097276 */ /* 0x000fe200078100a8 */
[----:B------:R-:W5:Y:S01]  /*d480*/  MUFU.TANH R14, R14 ;  /* 0x0000000e000e7308 */ /* 0x000f620000002400 */
[----:B------:R-:W-:-:S02]  /*d490*/  FMNMX3.FTZ R2, R3, R19, R17, !PT ;  /* 0x0000001303027276 */ /* 0x000fc40007810011 */
[----:B------:R-:W-:Y:S02]  /*d4a0*/  ISETP.GE.AND P5, PT, R240, R169, PT ;  /* 0x000000a9f000720c */ /* 0x000fe40003fa6270 */
[----:B------:R-:W-:Y:S02]  /*d4b0*/  FMNMX3.FTZ R8, R9, R18, R32, !PT ;  /* 0x0000001209087276 */ /* 0x000fe40007810020 */
[----:B---3--:R-:W-:Y:S01]  /*d4c0*/  FSEL R198, R198, -INF , !P4 ;  /* 0xff800000c6c67808 */ /* 0x008fe20006000000 */
[----:B------:R-:W3:Y:S01]  /*d4d0*/  MUFU.TANH R25, R25 ;  /* 0x0000001900197308 */ /* 0x000ee20000002400 */
[----:B-1----:R-:W-:Y:S02]  /*d4e0*/  FSEL R195, R195, -INF , !P3 ;  /* 0xff800000c3c37808 */ /* 0x002fe40005800000 */
[----:B------:R-:W-:Y:S02]  /*d4f0*/  FMNMX3.FTZ R2, R2, R29, R31, !PT ;  /* 0x0000001d02027276 */ /* 0x000fe4000781001f */
[----:B--2---:R-:W-:-:S02]  /*d500*/  FSEL R205, R205, -INF , !P5 ;  /* 0xff800000cdcd7808 */ /* 0x004fc40006800000 */
[----:B------:R-:W-:Y:S01]  /*d510*/  FMNMX3.FTZ R8, R8, R204, R199, !PT ;  /* 0x000000cc08087276 */ /* 0x000fe200078100c7 */
[----:B------:R-:W1:Y:S01]  /*d520*/  MUFU.TANH R27, R27 ;  /* 0x0000001b001b7308 */ /* 0x000e620000002400 */
[----:B----4-:R-:W-:Y:S02]  /*d530*/  FSEL R194, R194, -INF , !P2 ;  /* 0xff800000c2c27808 */ /* 0x010fe40005000000 */
[----:B-----5:R-:W-:Y:S02]  /*d540*/  FSEL R193, R193, -INF , !P1 ;  /* 0xff800000c1c17808 */ /* 0x020fe40004800000 */
[----:B------:R-:W-:Y:S02]  /*d550*/  FMNMX3.FTZ R2, R2, R198, R195, !PT ;  /* 0x000000c602027276 */ /* 0x000fe400078100c3 */
[----:B------:R-:W-:Y:S01]  /*d560*/  FMNMX3.FTZ R9, R8, R208, R205, !PT ;  /* 0x000000d008097276 */ /* 0x000fe200078100cd */
[----:B------:R2:W4:Y:S01]  /*d570*/  MUFU.TANH R213, R187 ;  /* 0x000000bb00d57308 */ /* 0x0005220000002400 */
[----:B------:R-:W-:Y:S01]  /*d580*/  FMNMX3.FTZ R8, R2, R194, R193, !PT ;  /* 0x000000c202087276 */ /* 0x000fe200078100c1 */
[----:B------:R-:W-:Y:S06]  /*d590*/  BAR.SYNC.DEFER_BLOCKING 0x0 ;  /* 0x0000000000007b1d */ /* 0x000fec0000010000 */
[----:B---3--:R-:W-:Y:S05]  /*d5a0*/  @!P0 BRA `(.L_x_1181) ;  /* 0x00000000004c8947 */ /* 0x008fea0003800000 */
        /* <DEDUP_REMOVED lines=19> */
.L_x_1181:
[----:B------:R-:W5:Y:S01]  /*d6e0*/  SHFL.BFLY PT, R11, R8, 0x2, 0x1f ;  /* 0x0c401f00080b7f89 */ /* 0x000f6200000e0000 */
[-C--:B------:R-:W-:Y:S01]  /*d6f0*/  ISETP.GE.AND P5, PT, R165, R217.reuse, PT ;  /* 0x000000d9a500720c */ /* 0x080fe20003fa6270 */
[----:B------:R-:W-:Y:S01]  /*d700*/  FMUL.FTZ R2, R181, UR6 ;  /* 0x00000006b5027c20 */ /* 0x000fe20008410000 */
[-C--:B------:R-:W-:Y:S01]  /*d710*/  ISETP.GE.AND P4, PT, R165, R216.reuse, PT ;  /* 0x000000d8a500720c */ /* 0x080fe20003f86270 */
[----:B------:R-:W1:Y:S01]  /*d720*/  SHFL.BFLY PT, R10, R9, 0x2, 0x1f ;  /* 0x0c401f00090a7f89 */ /* 0x000e6200000e0000 */
[-C--:B------:R-:W-:Y:S01]  /*d730*/  ISETP.GE.AND P3, PT, R164, R217.reuse, PT ;  /* 0x000000d9a400720c */ /* 0x080fe20003f66270 */
[----:B------:R-:W-:Y:S01]  /*d740*/  FMUL.FTZ R190, R200, UR6 ;  /* 0x00000006c8be7c20 */ /* 0x000fe20008410000 */
[-C--:B------:R-:W-:Y:S01]  /*d750*/  ISETP.GE.AND P1, PT, R166, R217.reuse, PT ;  /* 0x000000d9a600720c */ /* 0x080fe20003f26270 */
[----:B------:R-:W-:Y:S01]  /*d760*/  FMUL.FTZ R189, R201, UR6 ;  /* 0x00000006c9bd7c20 */ /* 0x000fe20008410000 */
[----:B------:R-:W-:Y:S01]  /*d770*/  FSEL R15, R0, -INF , !P3 ;  /* 0xff800000000f7808 */ /* 0x000fe20005800000 */
[----:B------:R-:W2:Y:S01]  /*d780*/  MUFU.TANH R184, R180 ;  /* 0x000000b400b87308 */ /* 0x000ea20000002400 */
[-C--:B------:R-:W-:Y:S01]  /*d790*/  ISETP.GE.AND P0, PT, R166, R216.reuse, PT ;  /* 0x000000d8a600720c */ /* 0x080fe20003f06270 */
[----:B------:R-:W-:Y:S01]  /*d7a0*/  FMUL.FTZ R182, R182, UR6 ;  /* 0x00000006b6b67c20 */ /* 0x000fe20008410000 */
[----:B------:R-:W-:Y:S01]  /*d7b0*/  ISETP.GE.AND P2, PT, R164, R216, PT ;  /* 0x000000d8a400720c */ /* 0x000fe20003f46270 */
[----:B------:R-:W-:Y:S01]  /*d7c0*/  FMUL.FTZ R183, R183, UR6 ;  /* 0x00000006b7b77c20 */ /* 0x000fe20008410000 */
[----:B------:R-:W-:Y:S01]  /*d7d0*/  FMUL.FTZ R186, R202, UR6 ;  /* 0x00000006caba7c20 */ /* 0x000fe20008410000 */
[----:B------:R-:W-:Y:S01]  /*d7e0*/  FMUL.FTZ R185, R203, UR6 ;  /* 0x00000006cbb97c20 */ /* 0x000fe20008410000 */
[----:B------:R-:W-:Y:S01]  /*d7f0*/  ISETP.GE.AND P3, PT, R35, R217, PT ;  /* 0x000000d92300720c */ /* 0x000fe20003f66270 */
[----:B------:R-:W-:Y:S01]  /*d800*/  MUFU.TANH R2, R2 ;  /* 0x0000000200027308 */ /* 0x000fe20000002400 */
[----:B------:R-:W-:Y:S01]  /*d810*/  FSEL R201, R12, -INF , !P1 ;  /* 0xff8000000cc97808 */ /* 0x000fe20004800000 */
[----:B------:R-:W-:Y:S01]  /*d820*/  LDSM.16.MT88.4 R172, [R222+0xa000] ;  /* 0x00a00000deac783b */ /* 0x000fe20000004200 */
[----:B------:R-:W-:-:S02]  /*d830*/  FSEL R209, R209, -INF , !P0 ;  /* 0xff800000d1d17808 */ /* 0x000fc40004000000 */
[----:B------:R-:W-:Y:S02]  /*d840*/  ISETP.GE.AND P1, PT, R34, R217, PT ;  /* 0x000000d92200720c */ /* 0x000fe40003f26270 */
[----:B-----5:R-:W-:Y:S01]  /*d850*/  FMNMX.FTZ R165, R8, R11, !PT ;  /* 0x0000000b08a57209 */ /* 0x020fe20007810000 */
[----:B------:R-:W5:Y:S01]  /*d860*/  MUFU.TANH R190, R190 ;  /* 0x000000be00be7308 */ /* 0x000f620000002400 */
[----:B------:R-:W-:Y:S02]  /*d870*/  ISETP.GE.AND P0, PT, R30, R217, PT ;  /* 0x000000d91e00720c */ /* 0x000fe40003f06270 */
[----:B-1----:R-:W-:Y:S01]  /*d880*/  FMNMX.FTZ R166, R9, R10, !PT ;  /* 0x0000000a09a67209 */ /* 0x002fe20007810000 */
[----:B------:R-:W1:Y:S01]  /*d890*/  SHFL.BFLY PT, R0, R165, 0x1, 0x1f ;  /* 0x0c201f00a5007f89 */ /* 0x000e6200000e0000 */
[----:B------:R-:W-:Y:S02]  /*d8a0*/  FSEL R9, R13, -INF , !P2 ;  /* 0xff8000000d097808 */ /* 0x000fe40005000000 */
[----:B------:R-:W-:Y:S01]  /*d8b0*/  ISETP.GE.AND P2, PT, R35, R216, PT ;  /* 0x000000d82300720c */ /* 0x000fe20003f46270 */
[----:B------:R-:W3:Y:S01]  /*d8c0*/  SHFL.BFLY PT, R13, R166, 0x1, 0x1f ;  /* 0x0c201f00a60d7f89 */ /* 0x000ee200000e0000 */
[----:B------:R-:W5:Y:S01]  /*d8d0*/  MUFU.TANH R189, R189 ;  /* 0x000000bd00bd7308 */ /* 0x000f620000002400 */
[----:B------:R-:W-:-:S02]  /*d8e0*/  FSEL R197, R14, -INF , !P5 ;  /* 0xff8000000ec57808 */ /* 0x000fc40006800000 */
[----:B------:R-:W-:Y:S02]  /*d8f0*/  FSEL R11, R25, -INF , !P3 ;  /* 0xff800000190b7808 */ /* 0x000fe40005800000 */
[----:B------:R-:W-:Y:S02]  /*d900*/  FSEL R207, R27, -INF , !P4 ;  /* 0xff8000001bcf7808 */ /* 0x000fe40006000000 */
[-C--:B------:R-:W-:Y:S01]  /*d910*/  ISETP.GE.AND P5, PT, R28, R217.reuse, PT ;  /* 0x000000d91c00720c */ /* 0x080fe20003fa6270 */
[----:B------:R-:W5:Y:S01]  /*d920*/  MUFU.TANH R188, R182 ;  /* 0x000000b600bc7308 */ /* 0x000f620000002400 */
[----:B------:R-:W-:Y:S02]  /*d930*/  ISETP.GE.AND P4, PT, R240, R217, PT ;  /* 0x000000d9f000720c */ /* 0x000fe40003f86270 */
[----:B----4-:R-:W-:Y:S02]  /*d940*/  FSEL R213, R213, -INF , !P2 ;  /* 0xff800000d5d57808 */ /* 0x010fe40005000000 */
[----:B--2---:R-:W-:-:S02]  /*d950*/  FSEL R184, R184, -INF , !P1 ;  /* 0xff800000b8b87808 */ /* 0x004fc40004800000 */
[-C--:B------:R-:W-:Y:S01]  /*d960*/  ISETP.GE.AND P3, PT, R34, R216.reuse, PT ;  /* 0x000000d82200720c */ /* 0x080fe20003f66270 */
[----:B------:R2:W4:Y:S01]  /*d970*/  MUFU.TANH R187, R183 ;  /* 0x000000b700bb7308 */ /* 0x0005220000002400 */
[----:B------:R-:W-:Y:S02]  /*d980*/  ISETP.GE.AND P2, PT, R30, R216, PT ;  /* 0x000000d81e00720c */ /* 0x000fe40003f46270 */
[----:B-1----:R-:W-:Y:S02]  /*d990*/  FMNMX.FTZ R165, R165, R0, !PT ;  /* 0x00000000a5a57209 */ /* 0x002fe40007810000 */
[----:B------:R-:W-:Y:S02]  /*d9a0*/  FMNMX3.FTZ R0, R244, R15, R201, !PT ;  /* 0x0000000ff4007276 */ /* 0x000fe400078100c9 */
[----:B------:R-:W-:Y:S01]  /*d9b0*/  FMNMX3.FTZ R8, R243, R9, R209, !PT ;  /* 0x00000009f3087276 */ /* 0x000fe200078100d1 */
[----:B------:R-:W1:Y:S01]  /*d9c0*/  MUFU.TANH R186, R186 ;  /* 0x000000ba00ba7308 */ /* 0x000e620000002400 */
[----:B------:R-:W-:Y:S01]  /*d9d0*/  FMNMX3.FTZ R0, R0, R197, R11, !PT ;  /* 0x000000c500007276 */ /* 0x000fe2000781000b */
[----:B------:R-:W-:Y:S01]  /*d9e0*/  FMUL.FTZ R200, R165, UR4 ;  /* 0x00000004a5c87c20 */ /* 0x000fe20008410000 */
[----:B---3--:R-:W-:-:S02]  /*d9f0*/  FMNMX.FTZ R166, R166, R13, !PT ;  /* 0x0000000da6a67209 */ /* 0x008fc40007810000 */
[----:B-----5:R-:W-:Y:S02]  /*da00*/  FSEL R190, R190, -INF , !P5 ;  /* 0xff800000bebe7808 */ /* 0x020fe40006800000 */
[----:B------:R-:W-:Y:S01]  /*da10*/  FSEL R189, R189, -INF , !P4 ;  /* 0xff800000bdbd7808 */ /* 0x000fe20006000000 */
[----:B------:R-:W3:Y:S01]  /*da20*/  MUFU.TANH R185, R185 ;  /* 0x000000b900b97308 */ /* 0x000ee20000002400 */
[-C--:B------:R-:W-:Y:S01]  /*da30*/  ISETP.GE.AND P1, PT, R28, R216.reuse, PT ;  /* 0x000000d81c00720c */ /* 0x080fe20003f26270 */
[----:B------:R-:W-:Y:S01]  /*da40*/  FMUL.FTZ R211, R166, UR4 ;  /* 0x00000004a6d37c20 */ /* 0x000fe20008410000 */
[----:B--2---:R-:W-:Y:S02]  /*da50*/  FSEL R183, R2, -INF , !P0 ;  /* 0xff80000002b77808 */ /* 0x004fe40004000000 */
[----:B------:R-:W-:Y:S02]  /*da60*/  ISETP.GE.AND P0, PT, R240, R216, PT ;  /* 0x000000d8f000720c */ /* 0x000fe40003f06270 */
[----:B------:R-:W-:-:S02]  /*da70*/  FMNMX3.FTZ R13, R0, R184, R183, !PT ;  /* 0x000000b8000d7276 */ /* 0x000fc400078100b7 */
[----:B------:R-:W-:Y:S02]  /*da80*/  FSEL R188, R188, -INF , !P3 ;  /* 0xff800000bcbc7808 */ /* 0x000fe40005800000 */
[----:B----4-:R-:W-:Y:S02]  /*da90*/  FSEL R187, R187, -INF , !P2 ;  /* 0xff800000bbbb7808 */ /* 0x010fe40005000000 */
[----:B------:R-:W-:Y:S02]  /*daa0*/  FMNMX3.FTZ R8, R8, R207, R213, !PT ;  /* 0x000000cf08087276 */ /* 0x000fe400078100d5 */
[----:B------:R-:W-:Y:S02]  /*dab0*/  FMNMX3.FTZ R13, R13, R190, R189, !PT ;  /* 0x000000be0d0d7276 */ /* 0x000fe400078100bd */
[----:B-1----:R-:W-:Y:S02]  /*dac0*/  FSEL R186, R186, -INF , !P1 ;  /* 0xff800000baba7808 */ /* 0x002fe40004800000 */
[----:B---3--:R-:W-:Y:S01]  /*dad0*/  FSEL R185, R185, -INF , !P0 ;  /* 0xff800000b9b97808 */ /* 0x008fe20004000000 */
[----:B------:R-:W1:Y:S01]  /*dae0*/  SHFL.BFLY PT, R10, R13, 0x2, 0x1f ;  /* 0x0c401f000d0a7f89 */ /* 0x000e6200000e0000 */
[----:B------:R-:W-:-:S02]  /*daf0*/  FMNMX3.FTZ R8, R8, R188, R187, !PT ;  /* 0x000000bc08087276 */ /* 0x000fc400078100bb */
[----:B------:R-:W-:Y:S02]  /*db00*/  FSETP.NEU.FTZ.AND P3, PT, R166, -INF , PT ;  /* 0xff800000a600780b */ /* 0x000fe40003f7d000 */
[----:B------:R-:W-:Y:S02]  /*db10*/  FMNMX3.FTZ R8, R8, R186, R185, !PT ;  /* 0x000000ba08087276 */ /* 0x000fe400078100b9 */
[----:B------:R-:W-:Y:S02]  /*db20*/  FSEL R211, R211, RZ, P3 ;  /* 0x000000ffd3d37208 */ /* 0x000fe40001800000 */
[C---:B------:R-:W-:Y:S01]  /*db30*/  FSETP.NEU.FTZ.AND P0, PT, R165.reuse, -INF , PT ;  /* 0xff800000a500780b */ /* 0x040fe20003f1d000 */
[----:B------:R-:W2:Y:S01]  /*db40*/  SHFL.BFLY PT, R21, R8, 0x2, 0x1f ;  /* 0x0c401f0008157f89 */ /* 0x000ea200000e0000 */
[----:B------:R-:W-:Y:S01]  /*db50*/  IADD3 R191, PT, PT, R222, 0xa040, RZ ;  /* 0x0000a040debf7810 */ /* 0x000fe20007ffe0ff */
[--C-:B------:R-:W-:Y:S01]  /*db60*/  FFMA.FTZ R170, R168, UR4, -R211.reuse ;  /* 0x00000004a8aa7c23 */ /* 0x100fe200080108d3 */
[----:B------:R-:W-:Y:S01]  /*db70*/  FSEL R200, R200, RZ, P0 ;  /* 0x000000ffc8c87208 */ /* 0x000fe20000000000 */
[--C-:B------:R-:W-:Y:S01]  /*db80*/  FFMA.FTZ R180, R24, UR4, -R211.reuse ;  /* 0x0000000418b47c23 */ /* 0x100fe200080108d3 */
[----:B------:R-:W-:Y:S01]  /*db90*/  FSEL R12, R165, RZ, P0 ;  /* 0x000000ffa50c7208 */ /* 0x000fe20000000000 */
[--C-:B------:R-:W-:Y:S01]  /*dba0*/  FFMA.FTZ R169, R18, UR4, -R211.reuse ;  /* 0x0000000412a97c23 */ /* 0x100fe200080108d3 */
[----:B------:R-:W-:Y:S01]  /*dbb0*/  @P6 IADD3 R191, PT, PT, R235, -0x40, RZ ;  /* 0xffffffc0ebbf6810 */ /* 0x000fe20007ffe0ff */
[--C-:B------:R-:W-:Y:S01]  /*dbc0*/  FFMA.FTZ R164, R32, UR4, -R211.reuse ;  /* 0x0000000420a47c23 */ /* 0x100fe200080108d3 */
[--C-:B------:R-:W-:Y:S01]  /*dbd0*/  FFMA.FTZ R2, R19, UR4, -R200.reuse ;  /* 0x0000000413027c23 */ /* 0x100fe200080108c8 */
[--C-:B------:R-:W-:Y:S01]  /*dbe0*/  FFMA.FTZ R0, R17, UR4, -R200.reuse ;  /* 0x0000000411007c23 */ /* 0x100fe200080108c8 */
[--C-:B------:R-:W-:Y:S01]  /*dbf0*/  FFMA.FTZ R171, R29, UR4, -R200.reuse ;  /* 0x000000041dab7c23 */ /* 0x100fe200080108c8 */
[----:B------:R-:W-:Y:S01]  /*dc00*/  FFMA.FTZ R182, R31, UR4, -R200 ;  /* 0x000000041fb67c23 */ /* 0x000fe200080108c8 */
[----:B------:R-:W-:Y:S01]  /*dc10*/  FADD.FTZ R3, R3, -R12 ;  /* 0x8000000c03037221 */ /* 0x000fe20000010000 */
[----:B-1----:R-:W-:Y:S01]  /*dc20*/  FMNMX.FTZ R13, R13, R10, !PT ;  /* 0x0000000a0d0d7209 */ /* 0x002fe20007810000 */
[----:B------:R-:W-:Y:S01]  /*dc30*/  LDSM.16.MT88.4 R32, [R219+0xa000] ;  /* 0x00a00000db20783b */ /* 0x000fe20000004200 */
[----:B------:R-:W-:Y:S01]  /*dc40*/  FSEL R181, R166, RZ, P3 ;  /* 0x000000ffa6b57208 */ /* 0x000fe20001800000 */
[----:B------:R-:W-:Y:S01]  /*dc50*/  FMUL.FTZ R3, R3, UR4 ;  /* 0x0000000403037c20 */ /* 0x000fe20008410000 */
[----:B------:R-:W-:Y:S01]  /*dc60*/  MUFU.EX2 R180, R180 ;  /* 0x000000b400b47308 */ /* 0x000fe20000000800 */
[----:B------:R-:W1:Y:S01]  /*dc70*/  SHFL.BFLY PT, R168, R13, 0x1, 0x1f ;  /* 0x0c201f000da87f89 */ /* 0x000e6200000e0000 */
[----:B------:R-:W-:Y:S01]  /*dc80*/  FFMA.FTZ R208, R208, UR4, -R211 ;  /* 0x00000004d0d07c23 */ /* 0x000fe200080108d3 */
[----:B------:R-:W-:Y:S01]  /*dc90*/  FADD.FTZ R181, R242, -R181 ;  /* 0x800000b5f2b57221 */ /* 0x000fe20000010000 */
[----:B------:R-:W3:Y:S01]  /*dca0*/  MUFU.EX2 R170, R170 ;  /* 0x000000aa00aa7308 */ /* 0x000ee20000000800 */
[----:B------:R-:W-:Y:S01]  /*dcb0*/  LDSM.16.MT88.4 R28, [R191] ;  /* 0x00000000bf1c783b */ /* 0x000fe20000004200 */
[----:B--2---:R-:W-:Y:S01]  /*dcc0*/  FMNMX.FTZ R8, R8, R21, !PT ;  /* 0x0000001508087209 */ /* 0x004fe20007810000 */
[----:B------:R-:W-:Y:S01]  /*dcd0*/  FMUL.FTZ R181, R181, UR4 ;  /* 0x00000004b5b57c20 */ /* 0x000fe20008410000 */
[----:B------:R-:W-:Y:S01]  /*dce0*/  MUFU.EX2 R169, R169 ;  /* 0x000000a900a97308 */ /* 0x000fe20000000800 */
[----:B------:R-:W-:Y:S01]  /*dcf0*/  LDSM.16.MT88.4 R24, [R218] ;  /* 0x00000000da18783b */ /* 0x000fe20000004200 */
[----:B------:R-:W-:-:S02]  /*dd00*/  IADD3 R238, PT, PT, R5, -0x6, RZ ;  /* 0xfffffffa05ee7810 */ /* 0x000fc40007ffe0ff */
[----:B------:R-:W2:Y:S01]  /*dd10*/  MUFU.EX2 R164, R164 ;  /* 0x000000a400a47308 */ /* 0x000ea20000000800 */
[----:B------:R-:W4:Y:S03]  /*dd20*/  SHFL.BFLY PT, R167, R8, 0x1, 0x1f ;  /* 0x0c201f0008a77f89 */ /* 0x000f2600000e0000 */
[----:B------:R-:W-:Y:S01]  /*dd30*/  MUFU.EX2 R2, R2 ;  /* 0x0000000200027308 */ /* 0x000fe20000000800 */
[----:B------:R-:W5:Y:S01]  /*dd40*/  LDSM.16.MT88.4 R16, [R222+0xb000] ;  /* 0x00b00000de10783b */ /* 0x000f620000004200 */
[----:B---3--:R-:W-:Y:S02]  /*dd50*/  F2FP.F16.F32.PACK_AB R176, R170, R180 ;  /* 0x000000b4aab0723e */ /* 0x008fe400000000ff */
[----:B------:R-:W3:Y:S01]  /*dd60*/  MUFU.EX2 R0, R0 ;  /* 0x0000000000007308 */ /* 0x000ee20000000800 */
[----:B------:R-:W5:Y:S03]  /*dd70*/  LDSM.16.MT88.4 R20, [R219+0xb000] ;  /* 0x00b00000db14783b */ /* 0x000f660000004200 */
[----:B------:R-:W-:Y:S01]  /*dd80*/  MUFU.EX2 R171, R171 ;  /* 0x000000ab00ab7308 */ /* 0x000fe20000000800 */
[----:B-1----:R-:W-:-:S02]  /*dd90*/  FMNMX.FTZ R168, R13, R168, !PT ;  /* 0x000000a80da87209 */ /* 0x002fc40007810000 */
[----:B--2---:R-:W-:Y:S01]  /*dda0*/  F2FP.F16.F32.PACK_AB R178, R164, R169 ;  /* 0x000000a9a4b2723e */ /* 0x004fe200000000ff */
[----:B------:R-:W1:Y:S01]  /*ddb0*/  MUFU.EX2 R182, R182 ;  /* 0x000000b600b67308 */ /* 0x000e620000000800 */
[C---:B------:R-:W-:Y:S01]  /*ddc0*/  FSETP.NEU.FTZ.AND P1, PT, R168.reuse, -INF , PT ;  /* 0xff800000a800780b */ /* 0x040fe20003f3d000 */
[C---:B------:R-:W-:Y:S02]  /*ddd0*/  FMUL.FTZ R192, R168.reuse, UR4 ;  /* 0x00000004a8c07c20 */ /* 0x040fe40008410000 */
[----:B------:R-:W2:Y:S01]  /*dde0*/  MUFU.EX2 R181, R181 ;  /* 0x000000b500b57308 */ /* 0x000ea20000000800 */
[----:B------:R-:W-:Y:S02]  /*ddf0*/  FSEL R13, R168, RZ, P1 ;  /* 0x000000ffa80d7208 */ /* 0x000fe40000800000 */
[----:B------:R-:W-:Y:S01]  /*de00*/  FSEL R192, R192, RZ, P1 ;  /* 0x000000ffc0c07208 */ /* 0x000fe20000800000 */
[----:B------:R-:W2:Y:S01]  /*de10*/  MUFU.EX2 R3, R3 ;  /* 0x0000000300037308 */ /* 0x000ea20000000800 */
[----:B----4-:R-:W-:Y:S01]  /*de20*/  FMNMX.FTZ R167, R8, R167, !PT ;  /* 0x000000a708a77209 */ /* 0x010fe20007810000 */
[----:B------:R-:W-:Y:S01]  /*de30*/  FADD.FTZ R214, R244, -R13 ;  /* 0x8000000df4d67221 */ /* 0x000fe20000010000 */
[----:B---3--:R-:W-:Y:S01]  /*de40*/  F2FP.F16.F32.PACK_AB R177, R0, R2 ;  /* 0x0000000200b1723e */ /* 0x008fe200000000ff */
[--C-:B------:R-:W-:Y:S01]  /*de50*/  FFMA.FTZ R8, R201, UR4, -R192.reuse ;  /* 0x00000004c9087c23 */ /* 0x100fe200080108c0 */
[C---:B------:R-:W-:Y:S01]  /*de60*/  FSETP.NEU.FTZ.AND P0, PT, R167.reuse, -INF , PT ;  /* 0xff800000a700780b */ /* 0x040fe20003f1d000 */
[----:B------:R-:W-:Y:S01]  /*de70*/  FMUL.FTZ R202, R167, UR4 ;  /* 0x00000004a7ca7c20 */ /* 0x000fe20008410000 */
[--C-:B------:R-:W-:Y:S01]  /*de80*/  FFMA.FTZ R201, R197, UR4, -R192.reuse ;  /* 0x00000004c5c97c23 */ /* 0x100fe200080108c0 */
[--C-:B------:R-:W-:Y:S01]  /*de90*/  FFMA.FTZ R196, R15, UR4, -R192.reuse ;  /* 0x000000040fc47c23 */ /* 0x100fe200080108c0 */
[----:B------:R3:W-:Y:S01]  /*dea0*/  MUFU.EX2 R197, R8 ;  /* 0x0000000800c57308 */ /* 0x0007e20000000800 */
[----:B------:R-:W-:Y:S01]  /*deb0*/  FFMA.FTZ R206, R11, UR4, -R192 ;  /* 0x000000040bce7c23 */ /* 0x000fe200080108c0 */
[----:B------:R-:W-:Y:S01]  /*dec0*/  FSEL R202, R202, RZ, P0 ;  /* 0x000000ffcaca7208 */ /* 0x000fe20000000000 */
[----:B------:R-:W4:Y:S01]  /*ded0*/  LDSM.16.MT88.4 R12, [R191+0x1000] ;  /* 0x00100000bf0c783b */ /* 0x000f220000004200 */
[----:B------:R-:W-:Y:S01]  /*dee0*/  FSEL R212, R167, RZ, P0 ;  /* 0x000000ffa7d47208 */ /* 0x000fe20000000000 */
[----:B------:R-:W-:Y:S01]  /*def0*/  MUFU.EX2 R196, R196 ;  /* 0x000000c400c47308 */ /* 0x000fe20000000800 */
[----:B-1----:R-:W-:Y:S01]  /*df00*/  F2FP.F16.F32.PACK_AB R179, R182, R171 ;  /* 0x000000abb6b3723e */ /* 0x002fe200000000ff */
[--C-:B------:R-:W-:Y:S01]  /*df10*/  FFMA.FTZ R203, R9, UR4, -R202.reuse ;  /* 0x0000000409cb7c23 */ /* 0x100fe200080108ca */
[----:B------:R-:W-:Y:S01]  /*df20*/  FFMA.FTZ R210, R209, UR4, -R202 ;  /* 0x00000004d1d27c23 */ /* 0x000fe200080108ca */
[----:B------:R-:W-:Y:S01]  /*df30*/  FADD.FTZ R212, R243, -R212 ;  /* 0x800000d4f3d47221 */ /* 0x000fe20000010000 */
[----:B------:R-:W-:Y:S01]  /*df40*/  FMUL.FTZ R209, R214, UR4 ;  /* 0x00000004d6d17c20 */ /* 0x000fe20008410000 */
[--C-:B------:R-:W-:Y:S01]  /*df50*/  FFMA.FTZ R207, R207, UR4, -R202.reuse ;  /* 0x00000004cfcf7c23 */ /* 0x100fe200080108ca */
[----:B------:R-:W-:Y:S01]  /*df60*/  FFMA.FTZ R214, R213, UR4, -R202 ;  /* 0x00000004d5d67c23 */ /* 0x000fe200080108ca */
[----:B------:R-:W-:Y:S01]  /*df70*/  FMUL.FTZ R212, R212, UR4 ;  /* 0x00000004d4d47c20 */ /* 0x000fe20008410000 */
[----:B---3--:R-:W1:Y:S01]  /*df80*/  LDSM.16.MT88.4 R8, [R218+0x1000] ;  /* 0x00100000da08783b */ /* 0x008e620000004200 */
[----:B------:R-:W-:Y:S01]  /*df90*/  MUFU.EX2 R201, R201 ;  /* 0x000000c900c97308 */ /* 0x000fe20000000800 */
[-C--:B--2---:R-:W-:Y:S01]  /*dfa0*/  FMUL.FTZ R156, R156, R181.reuse ;  /* 0x000000b59c9c7220 */ /* 0x084fe20000410000 */
[----:B------:R-:W-:Y:S01]  /*dfb0*/  FMUL.FTZ R157, R157, R181 ;  /* 0x000000b59d9d7220 */ /* 0x000fe20000410000 */
[-C--:B------:R-:W-:Y:S01]  /*dfc0*/  FMUL.FTZ R158, R158, R3.reuse ;  /* 0x000000039e9e7220 */ /* 0x080fe20000410000 */
[----:B------:R-:W-:Y:S01]  /*dfd0*/  MUFU.EX2 R206, R206 ;  /* 0x000000ce00ce7308 */ /* 0x000fe20000000800 */
[----:B------:R-:W-:Y:S01]  /*dfe0*/  FMUL.FTZ R159, R159, R3 ;  /* 0x000000039f9f7220 */ /* 0x000fe20000410000 */
[-C--:B------:R-:W-:Y:S01]  /*dff0*/  FMUL.FTZ R152, R152, R181.reuse ;  /* 0x000000b598987220 */ /* 0x080fe20000410000 */
[----:B------:R-:W-:Y:S01]  /*e000*/  FMUL.FTZ R153, R153, R181 ;  /* 0x000000b599997220 */ /* 0x000fe20000410000 */
[----:B------:R-:W-:Y:S01]  /*e010*/  MUFU.EX2 R203, R203 ;  /* 0x000000cb00cb7308 */ /* 0x000fe20000000800 */
[-C--:B------:R-:W-:Y:S01]  /*e020*/  FMUL.FTZ R154, R154, R3.reuse ;  /* 0x000000039a9a7220 */ /* 0x080fe20000410000 */
        /* <DEDUP_REMOVED lines=10> */
[----:B------:R-:W2:Y:S01]  /*e0d0*/  MUFU.EX2 R209, R209 ;  /* 0x000000d100d17308 */ /* 0x000ea20000000800 */
[----:B------:R-:W-:Y:S01]  /*e0e0*/  FMUL.FTZ R139, R139, R3 ;  /* 0x000000038b8b7220 */ /* 0x000fe20000410000 */
[-C--:B------:R-:W-:Y:S01]  /*e0f0*/  FMUL.FTZ R40, R40, R181.reuse ;  /* 0x000000b528287220 */ /* 0x080fe20000410000 */
[----:B------:R-:W-:Y:S01]  /*e100*/  FMUL.FTZ R41, R41, R181 ;  /* 0x000000b529297220 */ /* 0x000fe20000410000 */
[----:B------:R-:W3:Y:S01]  /*e110*/  MUFU.EX2 R212, R212 ;  /* 0x000000d400d47308 */ /* 0x000ee20000000800 */
[-C--:B------:R-:W-:Y:S01]  /*e120*/  FMUL.FTZ R42, R42, R3.reuse ;  /* 0x000000032a2a7220 */ /* 0x080fe20000410000 */
[----:B------:R-:W-:Y:S01]  /*e130*/  FMUL.FTZ R43, R43, R3 ;  /* 0x000000032b2b7220 */ /* 0x000fe20000410000 */
[-C--:B------:R-:W-:Y:S01]  /*e140*/  FMUL.FTZ R44, R44, R181.reuse ;  /* 0x000000b52c2c7220 */ /* 0x080fe20000410000 */
[----:B------:R-:W1:Y:S01]  /*e150*/  MUFU.EX2 R214, R214 ;  /* 0x000000d600d67308 */ /* 0x000e620000000800 */
        /* <DEDUP_REMOVED lines=44> */
[-C--:B--2---:R-:W-:Y:S01]  /*e420*/  FMUL.FTZ R84, R84, R209.reuse ;  /* 0x000000d154547220 */ /* 0x084fe20000410000 */
[-C--:B------:R-:W-:Y:S01]  /*e430*/  FMUL.FTZ R85, R85, R209.reuse ;  /* 0x000000d155557220 */ /* 0x080fe20000410000 */
[-C--:B---3--:R-:W-:Y:S01]  /*e440*/  FMUL.FTZ R86, R86, R212.reuse ;  /* 0x000000d456567220 */ /* 0x088fe20000410000 */
        /* <DEDUP_REMOVED lines=73> */
[----:B------:R-:W-:Y:S01]  /*e8e0*/  FFMA.FTZ R181, R239, R181, R180 ;  /* 0x000000b5efb57223 */ /* 0x000fe200000100b4 */
[----:B------:R-:W-:Y:S01]  /*e8f0*/  MUFU.EX2 R183, R213 ;  /* 0x000000d500b77308 */ /* 0x000fe20000000800 */
[----:B------:R-:W-:Y:S01]  /*e900*/  FFMA.FTZ R3, R237, R3, R2 ;  /* 0x00000003ed037223 */ /* 0x000fe20000010002 */
[----:B------:R-:W-:Y:S01]  /*e910*/  HMMA.16816.F32 R88, R176, R20, R88 ;  /* 0x00000014b058723c */ /* 0x000fe20000001858 */
[----:B------:R-:W-:Y:S01]  /*e920*/  FADD.FTZ R170, R170, R181 ;  /* 0x000000b5aaaa7221 */ /* 0x000fe20000010000 */
[----:B------:R-:W-:Y:S01]  /*e930*/  MUFU.EX2 R184, R184 ;  /* 0x000000b800b87308 */ /* 0x000fe20000000800 */
[----:B------:R-:W-:-:S02]  /*e940*/  FADD.FTZ R0, R0, R3 ;  /* 0x0000000300007221 */ /* 0x000fc40000010000 */
[----:B------:R-:W-:Y:S02]  /*e950*/  FADD.FTZ R169, R169, R170 ;  /* 0x000000aaa9a97221 */ /* 0x000fe40000010000 */
[----:B------:R-:W-:Y:S01]  /*e960*/  FADD.FTZ R171, R171, R0 ;  /* 0x00000000abab7221 */ /* 0x000fe20000010000 */
[----:B------:R-:W-:Y:S01]  /*e970*/  HMMA.16816.F32 R92, R176, R22, R92 ;  /* 0x00000016b05c723c */ /* 0x000fe2000000185c */
[----:B------:R-:W-:Y:S02]  /*e980*/  FADD.FTZ R164, R164, R169 ;  /* 0x000000a9a4a47221 */ /* 0x000fe40000010000 */
[----:B------:R-:W-:-:S05]  /*e990*/  FADD.FTZ R182, R182, R171 ;  /* 0x000000abb6b67221 */ /* 0x000fca0000010000 */
[C---:B----4-:R-:W-:Y:S08]  /*e9a0*/  HMMA.16816.F32 R104, R176.reuse, R12, R104 ;  /* 0x0000000cb068723c */ /* 0x050ff00000001868 */
[C---:B------:R-:W-:Y:S08]  /*e9b0*/  HMMA.16816.F32 R108, R176.reuse, R14, R108 ;  /* 0x0000000eb06c723c */ /* 0x040ff0000000186c */
[C---:B-1----:R-:W-:Y:S08]  /*e9c0*/  HMMA.16816.F32 R120, R176.reuse, R8, R120 ;  /* 0x00000008b078723c */ /* 0x042ff00000001878 */
        /* <DEDUP_REMOVED lines=11> */
[C---:B------:R-:W-:Y:S01]  /*ea80*/  HMMA.16816.F32 R84, R176.reuse, R20, R84 ;  /* 0x00000014b054723c */ /* 0x040fe20000001854 */
[--C-:B------:R-:W-:Y:S01]  /*ea90*/  FFMA.FTZ R20, R195, UR4, -R200.reuse ;  /* 0x00000004c3147c23 */ /* 0x100fe200080108c8 */
[--C-:B------:R-:W-:Y:S01]  /*eaa0*/  FFMA.FTZ R21, R194, UR4, -R200.reuse ;  /* 0x00000004c2157c23 */ /* 0x100fe200080108c8 */
[----:B------:R-:W-:Y:S01]  /*eab0*/  FADD.FTZ R206, R206, R201 ;  /* 0x000000c9cece7221 */ /* 0x000fe20000010000 */
[----:B------:R-:W-:Y:S01]  /*eac0*/  FADD.FTZ R214, R214, R207 ;  /* 0x000000cfd6d67221 */ /* 0x000fe20000010000 */
[----:B------:R-:W-:Y:S03]  /*ead0*/  MUFU.EX2 R194, R20 ;  /* 0x0000001400c27308 */ /* 0x000fe60000000800 */
[----:B------:R-:W-:Y:S01]  /*eae0*/  HMMA.16816.F32 R96, R176, R22, R96 ;  /* 0x00000016b060723c */ /* 0x000fe20000001860 */
[--C-:B------:R-:W-:Y:S01]  /*eaf0*/  FFMA.FTZ R22, R198, UR4, -R200.reuse ;  /* 0x00000004c6167c23 */ /* 0x100fe200080108c8 */
[----:B------:R-:W-:-:S02]  /*eb00*/  FFMA.FTZ R200, R193, UR4, -R200 ;  /* 0x00000004c1c87c23 */ /* 0x000fc400080108c8 */
[----:B------:R-:W-:Y:S04]  /*eb10*/  MUFU.EX2 R193, R21 ;  /* 0x0000001500c17308 */ /* 0x000fe80000000800 */
[----:B------:R-:W-:Y:S01]  /*eb20*/  HMMA.16816.F32 R100, R176, R12, R100 ;  /* 0x0000000cb064723c */ /* 0x000fe20000001864 */
[--C-:B------:R-:W-:Y:S01]  /*eb30*/  FFMA.FTZ R12, R204, UR4, -R211.reuse ;  /* 0x00000004cc0c7c23 */ /* 0x100fe200080108d3 */
[--C-:B------:R-:W-:Y:S01]  /*eb40*/  FFMA.FTZ R204, R199, UR4, -R211.reuse ;  /* 0x00000004c7cc7c23 */ /* 0x100fe200080108d3 */
[----:B------:R1:W-:Y:S01]  /*eb50*/  MUFU.EX2 R195, R22 ;  /* 0x0000001600c37308 */ /* 0x0003e20000000800 */
[----:B------:R-:W-:-:S03]  /*eb60*/  FFMA.FTZ R211, R205, UR4, -R211 ;  /* 0x00000004cdd37c23 */ /* 0x000fc600080108d3 */
[----:B------:R-:W-:Y:S01]  /*eb70*/  MUFU.EX2 R199, R12 ;  /* 0x0000000c00c77308 */ /* 0x000fe20000000800 */
[C---:B------:R-:W-:Y:S03]  /*eb80*/  HMMA.16816.F32 R160, R176.reuse, R172, R160 ;  /* 0x000000acb0a0723c */ /* 0x040fe600000018a0 */
[----:B------:R-:W2:Y:S04]  /*eb90*/  MUFU.EX2 R204, R204 ;  /* 0x000000cc00cc7308 */ /* 0x000ea80000000800 */
[----:B------:R3:W-:Y:S01]  /*eba0*/  MUFU.EX2 R205, R208 ;  /* 0x000000d000cd7308 */ /* 0x0007e20000000800 */
[C---:B------:R-:W-:Y:S01]  /*ebb0*/  HMMA.16816.F32 R148, R176.reuse, R174, R148 ;  /* 0x000000aeb094723c */ /* 0x040fe20000001894 */
[----:B------:R-:W4:Y:S02]  /*ebc0*/  LDSM.16.MT88.4 R172, [R222+0xa800] ;  /* 0x00a80000deac783b */ /* 0x000f240000004200 */
[----:B------:R5:W2:Y:S02]  /*ebd0*/  MUFU.EX2 R198, R211 ;  /* 0x000000d300c67308 */ /* 0x000aa40000000800 */
[----:B-1----:R-:W-:Y:S02]  /*ebe0*/  LDSM.16.MT88.4 R20, [R191+0x1800] ;  /* 0x00180000bf14783b */ /* 0x002fe40000004200 */
[----:B------:R-:W1:Y:S01]  /*ebf0*/  MUFU.EX2 R200, R200 ;  /* 0x000000c800c87308 */ /* 0x000e620000000800 */
[----:B------:R-:W-:Y:S01]  /*ec00*/  HMMA.16816.F32 R144, R176, R32, R144 ;  /* 0x00000020b090723c */ /* 0x000fe20000001890 */
[----:B---3--:R-:W-:-:S07]  /*ec10*/  FFMA.FTZ R208, R188, UR4, -R202 ;  /* 0x00000004bcd07c23 */ /* 0x008fce00080108ca */
[C---:B------:R-:W-:Y:S01]  /*ec20*/  HMMA.16816.F32 R132, R176.reuse, R34, R132 ;  /* 0x00000022b084723c */ /* 0x040fe20000001884 */
[----:B------:R-:W3:Y:S01]  /*ec30*/  LDSM.16.MT88.4 R32, [R219+0xa800] ;  /* 0x00a80000db20783b */ /* 0x000ee20000004200 */
[----:B-----5:R-:W-:Y:S01]  /*ec40*/  FFMA.FTZ R211, R189, UR4, -R192 ;  /* 0x00000004bdd37c23 */ /* 0x020fe200080108c0 */
[--C-:B------:R-:W-:Y:S01]  /*ec50*/  FFMA.FTZ R192, R186, UR4, -R202.reuse ;  /* 0x00000004bac07c23 */ /* 0x100fe200080108ca */
[----:B------:R-:W-:Y:S04]  /*ec60*/  MUFU.EX2 R189, R190 ;  /* 0x000000be00bd7308 */ /* 0x000fe80000000800 */
[C---:B------:R-:W-:Y:S01]  /*ec70*/  HMMA.16816.F32 R36, R176.reuse, R28, R36 ;  /* 0x0000001cb024723c */ /* 0x040fe20000001824 */
[----:B------:R-:W-:Y:S07]  /*ec80*/  MUFU.EX2 R188, R211 ;  /* 0x000000d300bc7308 */ /* 0x000fee0000000800 */
[C---:B------:R-:W-:Y:S01]  /*ec90*/  HMMA.16816.F32 R48, R176.reuse, R30, R48 ;  /* 0x0000001eb030723c */ /* 0x040fe20000001830 */
[----:B------:R5:W3:Y:S07]  /*eca0*/  LDSM.16.MT88.4 R28, [R191+0x800] ;  /* 0x00080000bf1c783b */ /* 0x000aee0000004200 */
[C---:B------:R-:W-:Y:S08]  /*ecb0*/  HMMA.16816.F32 R52, R176.reuse, R24, R52 ;  /* 0x00000018b034723c */ /* 0x040ff00000001834 */
[C---:B------:R-:W-:Y:S01]  /*ecc0*/  HMMA.16816.F32 R64, R176.reuse, R26, R64 ;  /* 0x0000001ab040723c */ /* 0x040fe20000001840 */
[----:B------:R-:W-:Y:S07]  /*ecd0*/  LDSM.16.MT88.4 R24, [R218+0x1800] ;  /* 0x00180000da18783b */ /* 0x000fee0000004200 */
[C---:B------:R-:W-:Y:S01]  /*ece0*/  HMMA.16816.F32 R68, R176.reuse, R16, R68 ;  /* 0x00000010b044723c */ /* 0x040fe20000001844 */
[--C-:B-----5:R-:W-:Y:S01]  /*ecf0*/  FFMA.FTZ R191, R187, UR4, -R202.reuse ;  /* 0x00000004bbbf7c23 */ /* 0x120fe200080108ca */
[----:B------:R-:W-:Y:S01]  /*ed00*/  FFMA.FTZ R202, R185, UR4, -R202 ;  /* 0x00000004b9ca7c23 */ /* 0x000fe200080108ca */
[----:B------:R-:W-:Y:S04]  /*ed10*/  MUFU.EX2 R187, R208 ;  /* 0x000000d000bb7308 */ /* 0x000fe80000000800 */
[----:B------:R-:W5:Y:S01]  /*ed20*/  MUFU.EX2 R186, R191 ;  /* 0x000000bf00ba7308 */ /* 0x000f620000000800 */
[C---:B------:R-:W-:Y:S01]  /*ed30*/  HMMA.16816.F32 R80, R176.reuse, R18, R80 ;  /* 0x00000012b050723c */ /* 0x040fe20000001850 */
[----:B------:R-:W5:Y:S02]  /*ed40*/  LDSM.16.MT88.4 R16, [R218+0x800] ;  /* 0x00080000da10783b */ /* 0x000f640000004200 */
[----:B------:R-:W-:Y:S04]  /*ed50*/  MUFU.EX2 R185, R192 ;  /* 0x000000c000b97308 */ /* 0x000fe80000000800 */
[----:B------:R-:W5:Y:S01]  /*ed60*/  MUFU.EX2 R190, R202 ;  /* 0x000000ca00be7308 */ /* 0x000f620000000800 */
[C---:B------:R-:W-:Y:S01]  /*ed70*/  HMMA.16816.F32 R112, R176.reuse, R14, R112 ;  /* 0x0000000eb070723c */ /* 0x040fe20000001870 */
[----:B------:R-:W5:Y:S07]  /*ed80*/  LDSM.16.MT88.4 R12, [R222+0xb800] ;  /* 0x00b80000de0c783b */ /* 0x000f6e0000004200 */
[C---:B------:R-:W-:Y:S08]  /*ed90*/  HMMA.16816.F32 R116, R176.reuse, R8, R116 ;  /* 0x00000008b074723c */ /* 0x040ff00000001874 */
[----:B------:R-:W-:Y:S01]  /*eda0*/  HMMA.16816.F32 R128, R176, R10, R128 ;  /* 0x0000000ab080723c */ /* 0x000fe20000001880 */
[----:B------:R-:W5:Y:S01]  /*edb0*/  LDSM.16.MT88.4 R8, [R219+0xb800] ;  /* 0x00b80000db08783b */ /* 0x000f620000004200 */
[----:B--2---:R-:W-:Y:S01]  /*edc0*/  F2FP.F16.F32.PACK_AB R176, R204, R199 ;  /* 0x000000c7ccb0723e */ /* 0x004fe200000000ff */
[----:B------:R-:W-:Y:S01]  /*edd0*/  FADD.FTZ R199, R199, R164 ;  /* 0x000000a4c7c77221 */ /* 0x000fe20000010000 */
[----:B------:R-:W-:Y:S01]  /*ede0*/  F2FP.F16.F32.PACK_AB R177, R194, R195 ;  /* 0x000000c3c2b1723e */ /* 0x000fe200000000ff */
[----:B------:R-:W-:Y:S01]  /*edf0*/  FADD.FTZ R195, R195, R182 ;  /* 0x000000b6c3c37221 */ /* 0x000fe20000010000 */
[----:B------:R-:W-:Y:S01]  /*ee00*/  F2FP.F16.F32.PACK_AB R178, R198, R205 ;  /* 0x000000cdc6b2723e */ /* 0x000fe200000000ff */
[----:B------:R-:W-:Y:S01]  /*ee10*/  FADD.FTZ R204, R204, R199 ;  /* 0x000000c7cccc7221 */ /* 0x000fe20000010000 */
[----:B-1----:R-:W-:Y:S01]  /*ee20*/  F2FP.F16.F32.PACK_AB R179, R200, R193 ;  /* 0x000000c1c8b3723e */ /* 0x002fe200000000ff */
[----:B------:R-:W-:-:S02]  /*ee30*/  FADD.FTZ R194, R194, R195 ;  /* 0x000000c3c2c27221 */ /* 0x000fc40000010000 */
[----:B------:R-:W-:Y:S02]  /*ee40*/  FADD.FTZ R205, R205, R204 ;  /* 0x000000cccdcd7221 */ /* 0x000fe40000010000 */
[----:B------:R-:W-:Y:S02]  /*ee50*/  FADD.FTZ R193, R193, R194 ;  /* 0x000000c2c1c17221 */ /* 0x000fe40000010000 */
[----:B----4-:R-:W-:Y:S01]  /*ee60*/  HMMA.16816.F32 R156, R176, R172, R156 ;  /* 0x000000acb09c723c */ /* 0x010fe2000000189c */
[----:B------:R-:W-:Y:S01]  /*ee70*/  FADD.FTZ R239, R198, R205 ;  /* 0x000000cdc6ef7221 */ /* 0x000fe20000010000 */
[----:B------:R-:W-:-:S06]  /*ee80*/  FADD.FTZ R237, R200, R193 ;  /* 0x000000c1c8ed7221 */ /* 0x000fcc0000010000 */
[C---:B------:R-:W-:Y:S08]  /*ee90*/  HMMA.16816.F32 R152, R176.reuse, R174, R152 ;  /* 0x000000aeb098723c */ /* 0x040ff00000001898 */
[C---:B---3--:R-:W-:Y:S08]  /*eea0*/  HMMA.16816.F32 R140, R176.reuse, R32, R140 ;  /* 0x00000020b08c723c */ /* 0x048ff0000000188c */
[C---:B------:R-:W-:Y:S08]  /*eeb0*/  HMMA.16816.F32 R136, R176.reuse, R34, R136 ;  /* 0x00000022b088723c */ /* 0x040ff00000001888 */
[C---:B------:R-:W-:Y:S08]  /*eec0*/  HMMA.16816.F32 R40, R176.reuse, R28, R40 ;  /* 0x0000001cb028723c */ /* 0x040ff00000001828 */
[C---:B------:R-:W-:Y:S08]  /*eed0*/  HMMA.16816.F32 R44, R176.reuse, R30, R44 ;  /* 0x0000001eb02c723c */ /* 0x040ff0000000182c */
        /* <DEDUP_REMOVED lines=39> */
.L_x_1177:
[----:B------:R-:W-:-:S13]  /*f150*/  ISETP.GE.AND P0, PT, R238, RZ, PT ;  /* 0x000000ffee00720c */ /* 0x000fda0003f06270 */
[----:B------:R-:W-:Y:S05]  /*f160*/  @!P0 BRA `(.L_x_1182) ;  /* 0x0000002400a08947 */ /* 0x000fea0003800000 */
[----:B------:R-:W-:Y:S01]  /*f170*/  IMAD.MOV.U32 R5, RZ, RZ, 0x40 ;  /* 0x00000040ff057424 */ /* 0x000fe200078e00ff */
[C---:B------:R-:W-:Y:S01]  /*f180*/  SHF.L.U64.HI R240, R6.reuse, 0x4, R7 ;  /* 0x0000000406f07819 */ /* 0x040fe20000010207 */
[----:B------:R-:W-:Y:S01]  /*f190*/  IMAD.MOV.U32 R2, RZ, RZ, R165 ;  /* 0x000000ffff027224 */ /* 0x000fe200078e00a5 */
[----:B------:R-:W-:Y:S01]  /*f1a0*/  SHF.L.U32 R243, R6, 0x4, RZ ;  /* 0x0000000406f37819 */ /* 0x000fe200000006ff */
[----:B------:R-:W-:Y:S01]  /*f1b0*/  IMAD.MOV.U32 R0, RZ, RZ, R167 ;  /* 0x000000ffff007224 */ /* 0x000fe200078e00a7 */
[----:B------:R-:W-:Y:S01]  /*f1c0*/  SEL R5, R5, 0xffffffc0, !P6 ;  /* 0xffffffc005057807 */ /* 0x000fe20007000000 */
[----:B------:R-:W-:Y:S01]  /*f1d0*/  VIADD R242, R222, 0xa040 ;  /* 0x0000a040def27836 */ /* 0x000fe20000000000 */
[----:B------:R-:W-:Y:S01]  /*f1e0*/  MOV R173, R166 ;  /* 0x000000a600ad7202 */ /* 0x000fe20000000f00 */
[----:B------:R-:W1:Y:S01]  /*f1f0*/  LDCU UR8, c[0x0][0x50c] ;  /* 0x0000a180ff0877ac */ /* 0x000e620008000800 */
[----:B------:R-:W-:Y:S01]  /*f200*/  MOV R3, R168 ;  /* 0x000000a800037202 */ /* 0x000fe20000000f00 */
[----:B------:R-:W-:Y:S01]  /*f210*/  IMAD.IADD R216, R226, 0x1, R5 ;  /* 0x00000001e2d87824 */ /* 0x000fe200078e0205 */
[----:B------:R-:W-:Y:S01]  /*f220*/  IADD3 R217, PT, PT, R4, R5, RZ ;  /* 0x0000000504d97210 */ /* 0x000fe20007ffe0ff */
[----:B------:R-:W2:Y:S01]  /*f230*/  LDCU UR4, c[0x0][0x45c] ;  /* 0x00008b80ff0477ac */ /* 0x000ea20008000800 */
[----:B------:R-:W3:Y:S01]  /*f240*/  LDCU.64 UR6, c[0x0][0x3c0] ;  /* 0x00007800ff0677ac */ /* 0x000ee20008000a00 */
[----:B------:R-:W-:Y:S05]  /*f250*/  BRA `(.L_x_1183) ;  /* 0x0000000000547947 */ /* 0x000fea0003800000 */
.L_x_1185:
[----:B------:R-:W1:Y:S01]  /*f260*/  LDC.64 R6, c[0x0][0x3b8] ;  /* 0x0000ee00ff067b82 */ /* 0x000e620000000a00 */
[----:B------:R-:W-:Y:S04]  /*f270*/  VIADD R11, R238, 0xffffffff ;  /* 0xffffffffee0b7836 */ /* 0x000fe80000000000 */
[C---:B-1----:R-:W-:Y:S04]  /*f280*/  IMAD.WIDE.U32 R8, R11.reuse, R6, RZ ;  /* 0x000000060b087225 */ /* 0x042fe800078e00ff */
[----:B------:R-:W-:Y:S01]  /*f290*/  IMAD R9, R11, R7, R9 ;  /* 0x000000070b097224 */ /* 0x000fe200078e0209 */
        /* <DEDUP_REMOVED lines=17> */
.L_x_1183:
[----:B------:R-:W-:Y:S04]  /*f3b0*/  DEPBAR.LE SB0, 0x0 ;  /* 0x000080000000791a */ /* 0x000fe80000000000 */
[----:B------:R-:W-:Y:S01]  /*f3c0*/  BAR.SYNC.DEFER_BLOCKING 0x0 ;  /* 0x0000000000007b1d */ /* 0x000fe20000010000 */
[C---:B---3--:R-:W-:Y:S04]  /*f3d0*/  IMAD.WIDE.U32 R168, R238.reuse, UR6, RZ ;  /* 0x00000006eea87c25 */ /* 0x048fe8000f8e00ff */
[----:B------:R-:W-:Y:S01]  /*f3e0*/  IMAD R169, R238, UR7, R169 ;  /* 0x00000007eea97c24 */ /* 0x000fe2000f8e02a9 */
[C---:B------:R-:W-:Y:S02]  /*f3f0*/  LEA R244, P1, R168.reuse, R229, 0x6 ;  /* 0x000000e5a8f47211 */ /* 0x040fe400078230ff */
[C---:B------:R-:W-:Y:S02]  /*f400*/  LEA R170, P0, R168.reuse, R243, 0x5 ;  /* 0x000000f3a8aa7211 */ /* 0x040fe400078028ff */
[C-C-:B------:R-:W-:Y:S02]  /*f410*/  LEA.HI.X R245, R168.reuse, R228, R169.reuse, 0x6, P1 ;  /* 0x000000e4a8f57211 */ /* 0x140fe400008f34a9 */
[----:B------:R-:W-:Y:S02]  /*f420*/  LEA.HI.X R171, R168, R240, R169, 0x5, P0 ;  /* 0x000000f0a8ab7211 */ /* 0x000fe400000f2ca9 */
[C---:B------:R-:W-:Y:S04]  /*f430*/  LEA R174, P0, R170.reuse, R229, 0x1 ;  /* 0x000000e5aaae7211 */ /* 0x040fe800078008ff */
[----:B------:R-:W-:Y:S02]  /*f440*/  LEA.HI.X R175, R170, R228, R171, 0x1, P0 ;  /* 0x000000e4aaaf7211 */ /* 0x000fe400000f0cab */
[----:B------:R-:W-:Y:S01]  /*f450*/  ISETP.NE.AND P0, PT, R238, RZ, PT ;  /* 0x000000ffee00720c */ /* 0x000fe20003f05270 */
[----:B------:R-:W-:Y:S01]  /*f460*/  @!PT LDS RZ, [RZ] ;  /* 0x00000000fffff984 */ /* 0x000fe20000000800 */
[----:B------:R-:W-:Y:S01]  /*f470*/  @!PT LDS RZ, [RZ] ;  /* 0x00000000fffff984 */ /* 0x000fe20000000800 */
[----:B------:R-:W-:Y:S01]  /*f480*/  @!PT LDS RZ, [RZ] ;  /* 0x00000000fffff984 */ /* 0x000fe20000000800 */
[----:B------:R-:W-:Y:S08]  /*f490*/  LDGSTS.E.BYPASS.LTC128B.128 [R234+0xa000], desc[UR14][R244.64] ;  /* 0x0a000000f4ea7fae */ /* 0x000ff0000b981a0e */
[----:B------:R1:W-:Y:S08]  /*f4a0*/  LDGSTS.E.BYPASS.LTC128B.128 [R234+0xb000], desc[UR14][R244.64+0x80] ;  /* 0x0b000080f4ea7fae */ /* 0x0003f0000b981a0e */
[----:B------:R-:W-:Y:S08]  /*f4b0*/  LDGSTS.E.BYPASS.LTC128B.128 [R234+0xa800], desc[UR14][R174.64] ;  /* 0x0a800000aeea7fae */ /* 0x000ff0000b981a0e */
[----:B------:R3:W-:Y:S08]  /*f4c0*/  LDGSTS.E.BYPASS.LTC128B.128 [R234+0xb800], desc[UR14][R174.64+0x80] ;  /* 0x0b800080aeea7fae */ /* 0x0007f0000b981a0e */
[----:B------:R-:W-:Y:S08]  /*f4d0*/  LDSM.16.M88.4 R164, [R226] ;  /* 0x00000000e2a4783b */ /* 0x000ff00000000200 */
[----:B------:R-:W4:Y:S08]  /*f4e0*/  LDSM.16.M88.4 R176, [R225+UR5+0x8000] ;  /* 0x00800005e1b0783b */ /* 0x000f300008000200 */
[----:B------:R-:W5:Y:S08]  /*f4f0*/  LDSM.16.M88.4 R180, [R226+0x2000] ;  /* 0x00200000e2b4783b */ /* 0x000f700000000200 */
[----:B------:R-:W2:Y:S08]  /*f500*/  LDSM.16.M88.4 R184, [R225+UR5+0x8800] ;  /* 0x00880005e1b8783b */ /* 0x000eb00008000200 */
[----:B------:R-:W0:Y:S08]  /*f510*/  LDGDEPBAR ;  /* 0x00000000000079af */ /* 0x000e300000000000 */
[----:B------:R-:W-:Y:S08]  /*f520*/  LDSM.16.M88.4 R188, [R224] ;  /* 0x00000000e0bc783b */ /* 0x000ff00000000200 */
[----:B------:R-:W1:Y:S01]  /*f530*/  LDSM.16.M88.4 R192, [R221+0x8000] ;  /* 0x00800000ddc0783b */ /* 0x000e620000000200 */
[-C--:B----4-:R-:W-:Y:S07]  /*f540*/  HMMA.16816.F32 R4, R164, R176.reuse, RZ ;  /* 0x000000b0a404723c */ /* 0x090fee00000018ff */
[----:B------:R-:W4:Y:S01]  /*f550*/  LDSM.16.M88.4 R196, [R224+0x2000] ;  /* 0x00200000e0c4783b */ /* 0x000f220000000200 */
[C---:B-----5:R-:W-:Y:S07]  /*f560*/  HMMA.16816.F32 R8, R180.reuse, R176, RZ ;  /* 0x000000b0b408723c */ /* 0x060fee00000018ff */
[----:B------:R-:W5:Y:S01]  /*f570*/  LDSM.16.M88.4 R200, [R221+0x8800] ;  /* 0x00880000ddc8783b */ /* 0x000f620000000200 */
[-C--:B------:R-:W-:Y:S07]  /*f580*/  HMMA.16816.F32 R12, R180, R178.reuse, RZ ;  /* 0x000000b2b40c723c */ /* 0x080fee00000018ff */
[----:B------:R-:W-:Y:S01]  /*f590*/  LDSM.16.M88.4 R204, [R217+0x8000] ;  /* 0x00800000d9cc783b */ /* 0x000fe20000000200 */
[C---:B------:R-:W-:Y:S07]  /*f5a0*/  HMMA.16816.F32 R16, R164.reuse, R178, RZ ;  /* 0x000000b2a410723c */ /* 0x040fee00000018ff */
[----:B------:R-:W3:Y:S01]  /*f5b0*/  LDSM.16.M88.4 R176, [R216] ;  /* 0x00000000d8b0783b */ /* 0x000ee20000000200 */
[-C--:B--2---:R-:W-:Y:S07]  /*f5c0*/  HMMA.16816.F32 R20, R164, R184.reuse, RZ ;  /* 0x000000b8a414723c */ /* 0x084fee00000018ff */
[----:B------:R-:W2:Y:S01]  /*f5d0*/  LDSM.16.M88.4 R208, [R216+0x2000] ;  /* 0x00200000d8d0783b */ /* 0x000ea20000000200 */
[C---:B------:R-:W-:Y:S07]  /*f5e0*/  HMMA.16816.F32 R24, R180.reuse, R184, RZ ;  /* 0x000000b8b418723c */ /* 0x040fee00000018ff */
[----:B------:R-:W2:Y:S01]  /*f5f0*/  LDSM.16.M88.4 R212, [R217+0x8800] ;  /* 0x00880000d9d4783b */ /* 0x000ea20000000200 */
[-C--:B------:R-:W-:Y:S07]  /*f600*/  HMMA.16816.F32 R28, R180, R186.reuse, RZ ;  /* 0x000000bab41c723c */ /* 0x080fee00000018ff */
[----:B------:R-:W-:Y:S01]  /*f610*/  LDSM.16.M88.4 R180, [R220+0x8000] ;  /* 0x00800000dcb4783b */ /* 0x000fe20000000200 */
[----:B------:R-:W-:Y:S07]  /*f620*/  HMMA.16816.F32 R32, R164, R186, RZ ;  /* 0x000000baa420723c */ /* 0x000fee00000018ff */
[----:B------:R-:W2:Y:S01]  /*f630*/  LDSM.16.M88.4 R164, [R223] ;  /* 0x00000000dfa4783b */ /* 0x000ea20000000200 */
[-C--:B-1----:R-:W-:Y:S07]  /*f640*/  HMMA.16816.F32 R4, R188, R192.reuse, R4 ;  /* 0x000000c0bc04723c */ /* 0x082fee0000001804 */
[----:B------:R-:W1:Y:S01]  /*f650*/  LDSM.16.M88.4 R184, [R223+0x2000] ;  /* 0x00200000dfb8783b */ /* 0x000e620000000200 */
[C---:B----4-:R-:W-:Y:S07]  /*f660*/  HMMA.16816.F32 R8, R196.reuse, R192, R8 ;  /* 0x000000c0c408723c */ /* 0x050fee0000001808 */
[----:B------:R-:W-:Y:S01]  /*f670*/  LDSM.16.M88.4 R168, [R221+0x9000] ;  /* 0x00900000dda8783b */ /* 0x000fe20000000200 */
[-C--:B------:R-:W-:Y:S08]  /*f680*/  HMMA.16816.F32 R12, R196, R194.reuse, R12 ;  /* 0x000000c2c40c723c */ /* 0x080ff0000000180c */
[C---:B------:R-:W-:Y:S01]  /*f690*/  HMMA.16816.F32 R16, R188.reuse, R194, R16 ;  /* 0x000000c2bc10723c */ /* 0x040fe20000001810 */
[----:B------:R-:W-:Y:S07]  /*f6a0*/  LDSM.16.M88.4 R192, [R226+0x4000] ;  /* 0x00400000e2c0783b */ /* 0x000fee0000000200 */
[-C--:B-----5:R-:W-:Y:S08]  /*f6b0*/  HMMA.16816.F32 R20, R188, R200.reuse, R20 ;  /* 0x000000c8bc14723c */ /* 0x0a0ff00000001814 */
[C---:B------:R-:W-:Y:S08]  /*f6c0*/  HMMA.16816.F32 R24, R196.reuse, R200, R24 ;  /* 0x000000c8c418723c */ /* 0x040ff00000001818 */
[-C--:B------:R-:W-:Y:S01]  /*f6d0*/  HMMA.16816.F32 R28, R196, R202.reuse, R28 ;  /* 0x000000cac41c723c */ /* 0x080fe2000000181c */
[----:B------:R-:W-:Y:S07]  /*f6e0*/  LDSM.16.M88.4 R196, [R225+UR5+0x9000] ;  /* 0x00900005e1c4783b */ /* 0x000fee0008000200 */
[----:B------:R-:W-:Y:S01]  /*f6f0*/  HMMA.16816.F32 R32, R188, R202, R32 ;  /* 0x000000cabc20723c */ /* 0x000fe20000001820 */
[----:B------:R-:W4:Y:S07]  /*f700*/  LDSM.16.M88.4 R188, [R220+0x8800] ;  /* 0x00880000dcbc783b */ /* 0x000f2e0000000200 */
[-C--:B---3--:R-:W-:Y:S01]  /*f710*/  HMMA.16816.F32 R4, R176, R204.reuse, R4 ;  /* 0x000000ccb004723c */ /* 0x088fe20000001804 */
[----:B------:R-:W3:Y:S07]  /*f720*/  LDSM.16.M88.4 R200, [R226+0x6000] ;  /* 0x00600000e2c8783b */ /* 0x000eee0000000200 */
[C---:B--2---:R-:W-:Y:S08]  /*f730*/  HMMA.16816.F32 R8, R208.reuse, R204, R8 ;  /* 0x000000ccd008723c */ /* 0x044ff00000001808 */
[-C--:B------:R-:W-:Y:S08]  /*f740*/  HMMA.16816.F32 R12, R208, R206.reuse, R12 ;  /* 0x000000ced00c723c */ /* 0x080ff0000000180c */
[C---:B------:R-:W-:Y:S01]  /*f750*/  HMMA.16816.F32 R16, R176.reuse, R206, R16 ;  /* 0x000000ceb010723c */ /* 0x040fe20000001810 */
[----:B------:R-:W-:Y:S07]  /*f760*/  LDSM.16.M88.4 R204, [R217+0x9000] ;  /* 0x00900000d9cc783b */ /* 0x000fee0000000200 */
[-C--:B------:R-:W-:Y:S08]  /*f770*/  HMMA.16816.F32 R20, R176, R212.reuse, R20 ;  /* 0x000000d4b014723c */ /* 0x080ff00000001814 */
[C---:B------:R-:W-:Y:S08]  /*f780*/  HMMA.16816.F32 R24, R208.reuse, R212, R24 ;  /* 0x000000d4d018723c */ /* 0x040ff00000001818 */
[-C--:B------:R-:W-:Y:S08]  /*f790*/  HMMA.16816.F32 R28, R208, R214.reuse, R28 ;  /* 0x000000d6d01c723c */ /* 0x080ff0000000181c */
[----:B------:R-:W-:Y:S01]  /*f7a0*/  HMMA.16816.F32 R32, R176, R214, R32 ;  /* 0x000000d6b020723c */ /* 0x000fe20000001820 */
[----:B------:R-:W2:Y:S07]  /*f7b0*/  LDSM.16.M88.4 R176, [R225+UR5+0x9800] ;  /* 0x00980005e1b0783b */ /* 0x000eae0008000200 */
[-C--:B------:R-:W-:Y:S08]  /*f7c0*/  HMMA.16816.F32 R4, R164, R180.reuse, R4 ;  /* 0x000000b4a404723c */ /* 0x080ff00000001804 */
[C---:B-1----:R-:W-:Y:S08]  /*f7d0*/  HMMA.16816.F32 R8, R184.reuse, R180, R8 ;  /* 0x000000b4b808723c */ /* 0x042ff00000001808 */
        /* <DEDUP_REMOVED lines=8> */
[----:B------:R-:W4:Y:S07]  /*f860*/  LDSM.16.M88.4 R164, [R224+0x6000] ;  /* 0x00600000e0a4783b */ /* 0x000f2e0000000200 */
[-C--:B------:R-:W-:Y:S01]  /*f870*/  HMMA.16816.F32 R4, R192, R196.reuse, R4 ;  /* 0x000000c4c004723c */ /* 0x080fe20000001804 */
[----:B------:R-:W5:Y:S07]  /*f880*/  LDSM.16.M88.4 R188, [R216+0x4000] ;  /* 0x00400000d8bc783b */ /* 0x000f6e0000000200 */
[C---:B---3--:R-:W-:Y:S08]  /*f890*/  HMMA.16816.F32 R8, R200.reuse, R196, R8 ;  /* 0x000000c4c808723c */ /* 0x048ff00000001808 */
[-C--:B------:R-:W-:Y:S08]  /*f8a0*/  HMMA.16816.F32 R12, R200, R198.reuse, R12 ;  /* 0x000000c6c80c723c */ /* 0x080ff0000000180c */
[C---:B------:R-:W-:Y:S01]  /*f8b0*/  HMMA.16816.F32 R16, R192.reuse, R198, R16 ;  /* 0x000000c6c010723c */ /* 0x040fe20000001810 */
[----:B------:R-:W-:Y:S07]  /*f8c0*/  LDSM.16.M88.4 R196, [R223+0x4000] ;  /* 0x00400000dfc4783b */ /* 0x000fee0000000200 */
[-C--:B--2---:R-:W-:Y:S08]  /*f8d0*/  HMMA.16816.F32 R20, R192, R176.reuse, R20 ;  /* 0x000000b0c014723c */ /* 0x084ff00000001814 */
[C---:B------:R-:W-:Y:S08]  /*f8e0*/  HMMA.16816.F32 R24, R200.reuse, R176, R24 ;  /* 0x000000b0c818723c */ /* 0x040ff00000001818 */
[-C--:B------:R-:W-:Y:S01]  /*f8f0*/  HMMA.16816.F32 R28, R200, R178.reuse, R28 ;  /* 0x000000b2c81c723c */ /* 0x080fe2000000181c */
[----:B------:R-:W-:Y:S07]  /*f900*/  LDSM.16.M88.4 R200, [R220+0x9000] ;  /* 0x00900000dcc8783b */ /* 0x000fee0000000200 */
[----:B------:R-:W-:Y:S01]  /*f910*/  HMMA.16816.F32 R32, R192, R178, R32 ;  /* 0x000000b2c020723c */ /* 0x000fe20000001820 */
[----:B------:R-:W2:Y:S07]  /*f920*/  LDSM.16.M88.4 R176, [R216+0x6000] ;  /* 0x00600000d8b0783b */ /* 0x000eae0000000200 */
[-C--:B-1----:R-:W-:Y:S01]  /*f930*/  HMMA.16816.F32 R4, R180, R168.reuse, R4 ;  /* 0x000000a8b404723c */ /* 0x082fe20000001804 */
[----:B------:R-:W1:Y:S07]  /*f940*/  LDSM.16.M88.4 R192, [R217+0x9800] ;  /* 0x00980000d9c0783b */ /* 0x000e6e0000000200 */
[C---:B----4-:R-:W-:Y:S08]  /*f950*/  HMMA.16816.F32 R8, R164.reuse, R168, R8 ;  /* 0x000000a8a408723c */ /* 0x050ff00000001808 */
[-C--:B------:R-:W-:Y:S08]  /*f960*/  HMMA.16816.F32 R12, R164, R170.reuse, R12 ;  /* 0x000000aaa40c723c */ /* 0x080ff0000000180c */
[C---:B------:R-:W-:Y:S08]  /*f970*/  HMMA.16816.F32 R16, R180.reuse, R170, R16 ;  /* 0x000000aab410723c */ /* 0x040ff00000001810 */
[-C--:B------:R-:W-:Y:S08]  /*f980*/  HMMA.16816.F32 R20, R180, R184.reuse, R20 ;  /* 0x000000b8b414723c */ /* 0x080ff00000001814 */
[C---:B------:R-:W-:Y:S08]  /*f990*/  HMMA.16816.F32 R24, R164.reuse, R184, R24 ;  /* 0x000000b8a418723c */ /* 0x040ff00000001818 */
[-C--:B------:R-:W-:Y:S01]  /*f9a0*/  HMMA.16816.F32 R28, R164, R186.reuse, R28 ;  /* 0x000000baa41c723c */ /* 0x080fe2000000181c */
[----:B------:R-:W3:Y:S07]  /*f9b0*/  LDSM.16.M88.4 R164, [R223+0x6000] ;  /* 0x00600000dfa4783b */ /* 0x000eee0000000200 */
[----:B------:R-:W-:Y:S08]  /*f9c0*/  HMMA.16816.F32 R32, R180, R186, R32 ;  /* 0x000000bab420723c */ /* 0x000ff00000001820 */
[-C--:B-----5:R-:W-:Y:S08]  /*f9d0*/  HMMA.16816.F32 R4, R188, R204.reuse, R4 ;  /* 0x000000ccbc04723c */ /* 0x0a0ff00000001804 */
[C---:B--2---:R-:W-:Y:S08]  /*f9e0*/  HMMA.16816.F32 R8, R176.reuse, R204, R8 ;  /* 0x000000ccb008723c */ /* 0x044ff00000001808 */
[-C--:B------:R-:W-:Y:S08]  /*f9f0*/  HMMA.16816.F32 R12, R176, R206.reuse, R12 ;  /* 0x000000ceb00c723c */ /* 0x080ff0000000180c */
[C---:B------:R-:W-:Y:S08]  /*fa00*/  HMMA.16816.F32 R16, R188.reuse, R206, R16 ;  /* 0x000000cebc10723c */ /* 0x040ff00000001810 */
[-C--:B-1----:R-:W-:Y:S08]  /*fa10*/  HMMA.16816.F32 R20, R188, R192.reuse, R20 ;  /* 0x000000c0bc14723c */ /* 0x082ff00000001814 */
[C---:B------:R-:W-:Y:S08]  /*fa20*/  HMMA.16816.F32 R24, R176.reuse, R192, R24 ;  /* 0x000000c0b018723c */ /* 0x040ff00000001818 */
[-C--:B------:R-:W-:Y:S01]  /*fa30*/  HMMA.16816.F32 R28, R176, R194.reuse, R28 ;  /* 0x000000c2b01c723c */ /* 0x080fe2000000181c */
[----:B------:R-:W1:Y:S01]  /*fa40*/  LDSM.16.M88.4 R176, [R220+0x9800] ;  /* 0x00980000dcb0783b */ /* 0x000e620000000200 */
[----:B------:R-:W-:Y:S06]  /*fa50*/  DEPBAR.LE SB0, 0x0 ;  /* 0x000080000000791a */ /* 0x000fec0000000000 */
[----:B------:R-:W-:Y:S01]  /*fa60*/  HMMA.16816.F32 R32, R188, R194, R32 ;  /* 0x000000c2bc20723c */ /* 0x000fe20000001820 */
[----:B------:R-:W-:Y:S07]  /*fa70*/  BAR.SYNC.DEFER_BLOCKING 0x0 ;  /* 0x0000000000007b1d */ /* 0x000fee0000010000 */
[-C--:B------:R-:W-:Y:S08]  /*fa80*/  HMMA.16816.F32 R4, R196, R200.reuse, R4 ;  /* 0x000000c8c404723c */ /* 0x080ff00000001804 */
[C---:B---3--:R-:W-:Y:S08]  /*fa90*/  HMMA.16816.F32 R8, R164.reuse, R200, R8 ;  /* 0x000000c8a408723c */ /* 0x048ff00000001808 */
        /* <DEDUP_REMOVED lines=23> */
[----:B------:R-:W-:Y:S08]  /*fc10*/  HMMA.16816.F32 R32, R196, R178, R32 ;  /* 0x000000b2c420723c */ /* 0x000ff00000001820 */
        /* <DEDUP_REMOVED lines=9> */
[----:B------:R3:W-:Y:S01]  /*fcb0*/  MUFU.TANH R214, R169 ;  /* 0x000000a900d67308 */ /* 0x0007e20000002400 */
[----:B-1----:R-:W-:Y:S09]  /*fcc0*/  FMUL.FTZ R171, R22, UR8 ;  /* 0x0000000816ab7c20 */ /* 0x002ff20008410000 */
[----:B------:R-:W-:Y:S01]  /*fcd0*/  MUFU.TANH R206, R171 ;  /* 0x000000ab00ce7308 */ /* 0x000fe20000002400 */
[----:B--2---:R-:W-:Y:S09]  /*fce0*/  FMUL.FTZ R168, R27, UR8 ;  /* 0x000000081ba87c20 */ /* 0x004ff20008410000 */
[----:B------:R1:W-:Y:S01]  /*fcf0*/  MUFU.TANH R171, R168 ;  /* 0x000000a800ab7308 */ /* 0x0003e20000002400 */
[----:B---3--:R-:W-:Y:S09]  /*fd00*/  FMUL.FTZ R169, R16, UR8 ;  /* 0x0000000810a97c20 */ /* 0x008ff20008410000 */
[----:B------:R-:W-:Y:S10]  /*fd10*/  MUFU.TANH R205, R172 ;  /* 0x000000ac00cd7308 */ /* 0x000ff40000002400 */
[----:B------:R2:W-:Y:S01]  /*fd20*/  MUFU.TANH R172, R249 ;  /* 0x000000f900ac7308 */ /* 0x0005e20000002400 */
[----:B-1----:R-:W-:Y:S09]  /*fd30*/  FMUL.FTZ R168, R33, UR8 ;  /* 0x0000000821a87c20 */ /* 0x002ff20008410000 */
[----:B------:R1:W-:Y:S10]  /*fd40*/  MUFU.TANH R207, R251 ;  /* 0x000000fb00cf7308 */ /* 0x0003f40000002400 */
[----:B------:R3:W-:Y:S01]  /*fd50*/  MUFU.TANH R201, R168 ;  /* 0x000000a800c97308 */ /* 0x0007e20000002400 */
[----:B--2---:R-:W-:Y:S09]  /*fd60*/  FMUL.FTZ R249, R34, UR8 ;  /* 0x0000000822f97c20 */ /* 0x004ff20008410000 */
[----:B------:R2:W4:Y:S01]  /*fd70*/  MUFU.TANH R213, R170 ;  /* 0x000000aa00d57308 */ /* 0x0005220000002400 */
[----:B-1----:R-:W-:Y:S09]  /*fd80*/  FMUL.FTZ R251, R32, UR8 ;  /* 0x0000000820fb7c20 */ /* 0x002ff20008410000 */
[----:B------:R1:W-:Y:S01]  /*fd90*/  MUFU.TANH R190, R175 ;  /* 0x000000af00be7308 */ /* 0x0003e20000002400 */
[----:B---3--:R-:W-:Y:S09]  /*fda0*/  FMUL.FTZ R168, R35, UR8 ;  /* 0x0000000823a87c20 */ /* 0x008ff20008410000 */
[----:B------:R3:W-:Y:S01]  /*fdb0*/  MUFU.TANH R185, R174 ;  /* 0x000000ae00b97308 */ /* 0x0007e20000002400 */
[----:B--2---:R-:W-:Y:S01]  /*fdc0*/  FMUL.FTZ R170, R19, UR8 ;  /* 0x0000000813aa7c20 */ /* 0x004fe20008410000 */
[----:B----4-:R-:W-:Y:S04]  /*fdd0*/  FMNMX3.FTZ R21, R2, R214, R213, !PT ;  /* 0x000000d602157276 */ /* 0x010fe800078100d5 */
[----:B------:R-:W-:Y:S04]  /*fde0*/  FMNMX3.FTZ R5, R21, R186, R209, !PT ;  /* 0x000000ba15057276 */ /* 0x000fe800078100d1 */
[----:B------:R2:W-:Y:S01]  /*fdf0*/  MUFU.TANH R187, R169 ;  /* 0x000000a900bb7308 */ /* 0x0005e20000002400 */
[----:B-1----:R-:W-:Y:S01]  /*fe00*/  FMUL.FTZ R175, R24, UR8 ;  /* 0x0000000818af7c20 */ /* 0x002fe20008410000 */
[----:B------:R-:W-:Y:S08]  /*fe10*/  FMNMX3.FTZ R5, R5, R172, R171, !PT ;  /* 0x000000ac05057276 */ /* 0x000ff000078100ab */
[----:B------:R-:W1:Y:S01]  /*fe20*/  MUFU.TANH R247, R247 ;  /* 0x000000f700f77308 */ /* 0x000e620000002400 */
[----:B---3--:R-:W-:Y:S09]  /*fe30*/  FMUL.FTZ R174, R28, UR8 ;  /* 0x000000081cae7c20 */ /* 0x008ff20008410000 */
[----:B------:R-:W-:Y:S01]  /*fe40*/  MUFU.TANH R248, R248 ;  /* 0x000000f800f87308 */ /* 0x000fe20000002400 */
[----:B--2---:R-:W-:Y:S09]  /*fe50*/  FMUL.FTZ R169, R23, UR8 ;  /* 0x0000000817a97c20 */ /* 0x004ff20008410000 */
[----:B------:R-:W-:Y:S10]  /*fe60*/  MUFU.TANH R246, R246 ;  /* 0x000000f600f67308 */ /* 0x000ff40000002400 */
[----:B------:R-:W2:Y:S10]  /*fe70*/  MUFU.TANH R244, R244 ;  /* 0x000000f400f47308 */ /* 0x000eb40000002400 */
[----:B------:R1:W-:Y:S10]  /*fe80*/  MUFU.TANH R203, R251 ;  /* 0x000000fb00cb7308 */ /* 0x0003f40000002400 */
[----:B------:R2:W-:Y:S10]  /*fe90*/  MUFU.TANH R195, R249 ;  /* 0x000000f900c37308 */ /* 0x0005f40000002400 */
[----:B------:R3:W-:Y:S01]  /*fea0*/  MUFU.TANH R202, R168 ;  /* 0x000000a800ca7308 */ /* 0x0007e20000002400 */
[----:B-1----:R-:W-:Y:S09]  /*feb0*/  FMNMX3.FTZ R251, R3, R245, R247, !PT ;  /* 0x000000f503fb7276 */ /* 0x002ff200078100f7 */
[----:B------:R-:W1:Y:S01]  /*fec0*/  MUFU.TANH R250, R250 ;  /* 0x000000fa00fa7308 */ /* 0x000e620000002400 */
[----:B--2---:R-:W-:Y:S04]  /*fed0*/  FMNMX3.FTZ R249, R173, R244, R215, !PT ;  /* 0x000000f4adf97276 */ /* 0x004fe800078100d7 */
[----:B------:R-:W-:Y:S05]  /*fee0*/  FMNMX3.FTZ R249, R249, R210, R185, !PT ;  /* 0x000000d2f9f97276 */ /* 0x000fea00078100b9 */
[----:B------:R-:W2:Y:S01]  /*fef0*/  MUFU.TANH R211, R170 ;  /* 0x000000aa00d37308 */ /* 0x000ea20000002400 */
[----:B---3--:R-:W-:Y:S09]  /*ff00*/  FMNMX3.FTZ R168, R0, R248, R246, !PT ;  /* 0x000000f800a87276 */ /* 0x008ff200078100f6 */
[----:B------:R-:W3:Y:S01]  /*ff10*/  MUFU.TANH R193, R169 ;  /* 0x000000a900c17308 */ /* 0x000ee20000002400 */
[----:B-1----:R-:W-:Y:S04]  /*ff20*/  FMNMX3.FTZ R251, R251, R187, R250, !PT ;  /* 0x000000bbfbfb7276 */ /* 0x002fe800078100fa */
[----:B------:R-:W-:Y:S05]  /*ff30*/  FMNMX3.FTZ R251, R251, R194, R205, !PT ;  /* 0x000000c2fbfb7276 */ /* 0x000fea00078100cd */
[----:B------:R-:W-:Y:S01]  /*ff40*/  MUFU.TANH R175, R175 ;  /* 0x000000af00af7308 */ /* 0x000fe20000002400 */
[----:B--2---:R-:W-:Y:S02]  /*ff50*/  FMNMX3.FTZ R168, R168, R190, R211, !PT ;  /* 0x000000bea8a87276 */ /* 0x004fe400078100d3 */
[----:B------:R-:W-:Y:S07]  /*ff60*/  FMNMX3.FTZ R251, R251, R203, R201, !PT ;  /* 0x000000cbfbfb7276 */ /* 0x000fee00078100c9 */
[----:B------:R-:W1:Y:S01]  /*ff70*/  MUFU.TANH R252, R252 ;  /* 0x000000fc00fc7308 */ /* 0x000e620000002400 */
[----:B---3--:R-:W-:Y:S04]  /*ff80*/  FMNMX3.FTZ R168, R168, R206, R193, !PT ;  /* 0x000000cea8a87276 */ /* 0x008fe800078100c1 */
[----:B------:R-:W-:Y:S05]  /*ff90*/  FMNMX3.FTZ R168, R168, R195, R202, !PT ;  /* 0x000000c3a8a87276 */ /* 0x000fea00078100ca */
[----:B------:R-:W2:Y:S10]  /*ffa0*/  MUFU.TANH R174, R174 ;  /* 0x000000ae00ae7308 */ /* 0x000eb40000002400 */
[----:B------:R-:W-:Y:S01]  /*ffb0*/  MUFU.TANH R170, R30 ;  /* 0x0000001e00aa7308 */ /* 0x000fe20000002400 */
[----:B-1----:R-:W-:Y:S09]  /*ffc0*/  FMNMX3.FTZ R249, R249, R175, R252, !PT ;  /* 0x000000aff9f97276 */ /* 0x002ff200078100fc */
[----:B------:R-:W1:Y:S01]  /*ffd0*/  MUFU.TANH R169, R31 ;  /* 0x0000001f00a97308 */ /* 0x000e620000002400 */
[----:B--2---:R-:W-:Y:S02]  /*ffe0*/  FMNMX3.FTZ R249, R249, R174, R207, !PT ;  /* 0x000000aef9f97276 */ /* 0x004fe400078100cf */
[----:B-1----:R-:W-:Y:S01]  /*fff0*/  FMNMX3.FTZ R5, R5, R170, R169, !PT ;  /* 0x000000aa05057276 */ /* 0x002fe200078100a9 */
[----:B------:R-:W-:Y:S06]  /*10000*/  @P0 BRA `(.L_x_1185) ;  /* 0xfffffff000940947 */ /* 0x000fec000383ffff */
.L_x_1184:
[----:B------:R-:W2:Y:S08]  /*10010*/  SHFL.BFLY PT, R6, R251, 0x2, 0x1f ;  /* 0x0c401f00fb067f89 */ /* 0x000eb000000e0000 */
[----:B------:R-:W3:Y:S08]  /*10020*/  SHFL.BFLY PT, R11, R168, 0x2, 0x1f ;  /* 0x0c401f00a80b7f89 */ /* 0x000ef000000e0000 */
[----:B------:R-:W4:Y:S08]  /*10030*/  SHFL.BFLY PT, R10, R249, 0x2, 0x1f ;  /* 0x0c401f00f90a7f89 */ /* 0x000f3000000e0000 */
[----:B------:R-:W5:Y:S08]  /*10040*/  SHFL.BFLY PT, R4, R5, 0x2, 0x1f ;  /* 0x0c401f0005047f89 */ /* 0x000f7000000e0000 */
[----:B------:R-:W-:Y:S08]  /*10050*/  LDSM.16.MT88.4 R20, [R222+0xa000] ;  /* 0x00a00000de14783b */ /* 0x000ff00000004200 */
[----:B------:R-:W-:Y:S08]  /*10060*/  LDSM.16.MT88.4 R176, [R219+0xa000] ;  /* 0x00a00000dbb0783b */ /* 0x000ff00000004200 */
[----:B------:R-:W-:Y:S01]  /*10070*/  LDSM.16.MT88.4 R196, [R219+0xb800] ;  /* 0x00b80000dbc4783b */ /* 0x000fe20000004200 */
[----:B--2---:R-:W-:Y:S02]  /*10080*/  FMNMX.FTZ R9, R251, R6, !PT ;  /* 0x00000006fb097209 */ /* 0x004fe40007810000 */
[----:B---3--:R-:W-:Y:S02]  /*10090*/  FMNMX.FTZ R8, R168, R11, !PT ;  /* 0x0000000ba8087209 */ /* 0x008fe40007810000 */
[----:B----4-:R-:W-:Y:S02]  /*100a0*/  FMNMX.FTZ R7, R249, R10, !PT ;  /* 0x0000000af9077209 */ /* 0x010fe40007810000 */
[----:B-----5:R-:W-:Y:S01]  /*100b0*/  FMNMX.FTZ R6, R5, R4, !PT ;  /* 0x0000000405067209 */ /* 0x020fe20007810000 */
[----:B------:R-:W2:Y:S08]  /*100c0*/  SHFL.BFLY PT, R167, R8, 0x1, 0x1f ;  /* 0x0c201f0008a77f89 */ /* 0x000eb000000e0000 */
[----:B------:R-:W3:Y:S08]  /*100d0*/  SHFL.BFLY PT, R4, R9, 0x1, 0x1f ;  /* 0x0c201f0009047f89 */ /* 0x000ef000000e0000 */
[----:B------:R-:W4:Y:S08]  /*100e0*/  SHFL.BFLY PT, R166, R7, 0x1, 0x1f ;  /* 0x0c201f0007a67f89 */ /* 0x000f3000000e0000 */
[----:B------:R-:W5:Y:S01]  /*100f0*/  SHFL.BFLY PT, R165, R6, 0x1, 0x1f ;  /* 0x0c201f0006a57f89 */ /* 0x000f6200000e0000 */
[----:B--2---:R-:W-:Y:S02]  /*10100*/  FMNMX.FTZ R167, R8, R167, !PT ;  /* 0x000000a708a77209 */ /* 0x004fe40007810000 */
[----:B---3--:R-:W-:Y:S03]  /*10110*/  FMNMX.FTZ R168, R9, R4, !PT ;  /* 0x0000000409a87209 */ /* 0x008fe60007810000 */
[C---:B------:R-:W-:Y:S01]  /*10120*/  FADD.FTZ R4, -R167.reuse, R0 ;  /* 0x00000000a7047221 */ /* 0x040fe20000010100 */
[C---:B------:R-:W-:Y:S01]  /*10130*/  FMUL.FTZ R181, R167.reuse, UR4 ;  /* 0x00000004a7b57c20 */ /* 0x040fe20008410000 */
[----:B------:R-:W-:Y:S02]  /*10140*/  FSETP.NEU.FTZ.AND P0, PT, R167, -INF , PT ;  /* 0xff800000a700780b */ /* 0x000fe40003f1d000 */
[----:B----4-:R-:W-:Y:S01]  /*10150*/  FMNMX.FTZ R166, R7, R166, !PT ;  /* 0x000000a607a67209 */ /* 0x010fe20007810000 */
[C---:B------:R-:W-:Y:S01]  /*10160*/  FADD.FTZ R3, -R168.reuse, R3 ;  /* 0x00000003a8037221 */ /* 0x040fe20000010100 */
[----:B------:R-:W-:Y:S01]  /*10170*/  FMUL.FTZ R182, R168, UR4 ;  /* 0x00000004a8b67c20 */ /* 0x000fe20008410000 */
[----:B-----5:R-:W-:Y:S02]  /*10180*/  FMNMX.FTZ R165, R6, R165, !PT ;  /* 0x000000a506a57209 */ /* 0x020fe40007810000 */
[----:B------:R-:W-:Y:S01]  /*10190*/  FADD.FTZ R0, -R166, R173 ;  /* 0x000000ada6007221 */ /* 0x000fe20000010100 */
[----:B------:R-:W-:Y:S01]  /*101a0*/  FMUL.FTZ R164, R3, UR4 ;  /* 0x0000000403a47c20 */ /* 0x000fe20008410000 */
[----:B------:R-:W-:Y:S01]  /*101b0*/  FMUL.FTZ R3, R4, UR4 ;  /* 0x0000000404037c20 */ /* 0x000fe20008410000 */
[----:B------:R-:W-:Y:S01]  /*101c0*/  FADD.FTZ R2, -R165, R2 ;  /* 0x00000002a5027221 */ /* 0x000fe20000010100 */
[----:B------:R-:W-:Y:S01]  /*101d0*/  FMUL.FTZ R4, R0, UR4 ;  /* 0x0000000400047c20 */ /* 0x000fe20008410000 */
[----:B------:R-:W-:Y:S01]  /*101e0*/  FSETP.NEU.FTZ.AND P1, PT, R168, -INF , PT ;  /* 0xff800000a800780b */ /* 0x000fe20003f3d000 */
[----:B------:R-:W-:Y:S01]  /*101f0*/  FMUL.FTZ R180, R166, UR4 ;  /* 0x00000004a6b47c20 */ /* 0x000fe20008410000 */
[----:B------:R-:W-:Y:S01]  /*10200*/  FMUL.FTZ R0, R2, UR4 ;  /* 0x0000000402007c20 */ /* 0x000fe20008410000 */
[----:B------:R-:W-:Y:S01]  /*10210*/  FSEL R181, R181, RZ, P0 ;  /* 0x000000ffb5b57208 */ /* 0x000fe20000000000 */
[----:B------:R2:W3:Y:S01]  /*10220*/  MUFU.EX2 R2, R4 ;  /* 0x0000000400027308 */ /* 0x0004e20000000800 */
[----:B------:R-:W-:Y:S01]  /*10230*/  FSEL R182, R182, RZ, P1 ;  /* 0x000000ffb6b67208 */ /* 0x000fe20000800000 */
[C---:B------:R-:W-:Y:S01]  /*10240*/  FMUL.FTZ R173, R165.reuse, UR4 ;  /* 0x00000004a5ad7c20 */ /* 0x040fe20008410000 */
[----:B------:R-:W-:Y:S01]  /*10250*/  FSETP.NEU.FTZ.AND P1, PT, R166, -INF , PT ;  /* 0xff800000a600780b */ /* 0x000fe20003f3d000 */
[--C-:B------:R-:W-:Y:S01]  /*10260*/  FFMA.FTZ R248, R248, UR4, -R181.reuse ;  /* 0x00000004f8f87c23 */ /* 0x100fe200080108b5 */
[----:B------:R-:W-:Y:S01]  /*10270*/  FSETP.NEU.FTZ.AND P0, PT, R165, -INF , PT ;  /* 0xff800000a500780b */ /* 0x000fe20003f1d000 */
[--C-:B------:R-:W-:Y:S01]  /*10280*/  FFMA.FTZ R251, R245, UR4, -R182.reuse ;  /* 0x00000004f5fb7c23 */ /* 0x100fe200080108b6 */
[----:B------:R-:W-:Y:S01]  /*10290*/  FSEL R180, R180, RZ, P1 ;  /* 0x000000ffb4b47208 */ /* 0x000fe20000800000 */
[--C-:B------:R-:W-:Y:S01]  /*102a0*/  FFMA.FTZ R249, R247, UR4, -R182.reuse ;  /* 0x00000004f7f97c23 */ /* 0x100fe200080108b6 */
[----:B------:R-:W-:Y:S01]  /*102b0*/  FSEL R173, R173, RZ, P0 ;  /* 0x000000ffadad7208 */ /* 0x000fe20000000000 */
[--C-:B------:R-:W-:Y:S01]  /*102c0*/  FFMA.FTZ R245, R190, UR4, -R181.reuse ;  /* 0x00000004bef57c23 */ /* 0x100fe200080108b5 */
[--C-:B------:R-:W-:Y:S01]  /*102d0*/  FFMA.FTZ R246, R246, UR4, -R181.reuse ;  /* 0x00000004f6f67c23 */ /* 0x100fe200080108b5 */
[----:B------:R-:W-:Y:S01]  /*102e0*/  FFMA.FTZ R247, R250, UR4, -R182 ;  /* 0x00000004faf77c23 */ /* 0x000fe200080108b6 */
[--C-:B------:R-:W-:Y:S01]  /*102f0*/  FFMA.FTZ R5, R244, UR4, -R180.reuse ;  /* 0x00000004f4057c23 */ /* 0x100fe200080108b4 */
[----:B--2---:R-:W-:Y:S01]  /*10300*/  FFMA.FTZ R4, R215, UR4, -R180 ;  /* 0x00000004d7047c23 */ /* 0x004fe200080108b4 */
[----:B------:R-:W-:Y:S01]  /*10310*/  FFMA.FTZ R6, R211, UR4, -R181 ;  /* 0x00000004d3067c23 */ /* 0x000fe200080108b5 */
[--C-:B------:R-:W-:Y:S01]  /*10320*/  FFMA.FTZ R7, R213, UR4, -R173.reuse ;  /* 0x00000004d5077c23 */ /* 0x100fe200080108ad */
[----:B------:R-:W-:Y:S01]  /*10330*/  FFMA.FTZ R187, R187, UR4, -R182 ;  /* 0x00000004bbbb7c23 */ /* 0x000fe200080108b6 */
[--C-:B------:R-:W-:Y:S01]  /*10340*/  FFMA.FTZ R213, R210, UR4, -R180.reuse ;  /* 0x00000004d2d57c23 */ /* 0x100fe200080108b4 */
[--C-:B------:R-:W-:Y:S01]  /*10350*/  FFMA.FTZ R211, R214, UR4, -R173.reuse ;  /* 0x00000004d6d37c23 */ /* 0x100fe200080108ad */
[----:B------:R-:W2:Y:S01]  /*10360*/  MUFU.EX2 R164, R164 ;  /* 0x000000a400a47308 */ /* 0x000ea20000000800 */
[----:B------:R-:W-:Y:S01]  /*10370*/  FFMA.FTZ R212, R185, UR4, -R180 ;  /* 0x00000004b9d47c23 */ /* 0x000fe200080108b4 */
[--C-:B------:R-:W-:Y:S01]  /*10380*/  FFMA.FTZ R208, R209, UR4, -R173.reuse ;  /* 0x00000004d1d07c23 */ /* 0x100fe200080108ad */
[----:B------:R-:W-:Y:S07]  /*10390*/  FFMA.FTZ R186, R186, UR4, -R173 ;  /* 0x00000004baba7c23 */ /* 0x000fee00080108ad */
[----:B------:R-:W4:Y:S01]  /*103a0*/  MUFU.EX2 R3, R3 ;  /* 0x0000000300037308 */ /* 0x000f220000000800 */
[C---:B---3--:R-:W-:Y:S01]  /*103b0*/  FMUL.FTZ R8, R2.reuse, R156 ;  /* 0x0000009c02087220 */ /* 0x048fe20000410000 */
[C---:B------:R-:W-:Y:S01]  /*103c0*/  FMUL.FTZ R9, R2.reuse, R157 ;  /* 0x0000009d02097220 */ /* 0x040fe20000410000 */
[C---:B-1----:R-:W-:Y:S07]  /*103d0*/  FMUL.FTZ R13, R2.reuse, R153 ;  /* 0x00000099020d7220 */ /* 0x042fee0000410000 */
[----:B------:R1:W-:Y:S01]  /*103e0*/  MUFU.EX2 R244, R6 ;  /* 0x0000000600f47308 */ /* 0x0003e20000000800 */
[----:B------:R-:W-:Y:S01]  /*103f0*/  FMUL.FTZ R12, R2, R152 ;  /* 0x00000098020c7220 */ /* 0x000fe20000410000 */
[----:B------:R-:W-:Y:S01]  /*10400*/  MOV R152, R242 ;  /* 0x000000f200987202 */ /* 0x000fe20000000f00 */
[----:B------:R-:W-:Y:S07]  /*10410*/  LDSM.16.MT88.4 R188, [R218+0x800] ;  /* 0x00080000dabc783b */ /* 0x000fee0000004200 */
[----:B------:R3:W-:Y:S01]  /*10420*/  MUFU.EX2 R215, R5 ;  /* 0x0000000500d77308 */ /* 0x0007e20000000800 */
[----:B------:R-:W-:Y:S01]  /*10430*/  @P6 IADD3 R152, PT, PT, R235, -0x40, RZ ;  /* 0xffffffc0eb986810 */ /* 0x000fe20007ffe0ff */
[C---:B--2---:R-:W-:Y:S01]  /*10440*/  FMUL.FTZ R16, R164.reuse, R148 ;  /* 0x00000094a4107220 */ /* 0x044fe20000410000 */
[----:B------:R-:W-:Y:S07]  /*10450*/  FMUL.FTZ R17, R164, R149 ;  /* 0x00000095a4117220 */ /* 0x000fee0000410000 */
[----:B------:R2:W5:Y:S01]  /*10460*/  MUFU.EX2 R214, R4 ;  /* 0x0000000400d67308 */ /* 0x0005620000000800 */
[C---:B------:R-:W-:Y:S01]  /*10470*/  FMUL.FTZ R28, R2.reuse, R136 ;  /* 0x00000088021c7220 */ /* 0x040fe20000410000 */
[C---:B----4-:R-:W-:Y:S01]  /*10480*/  FMUL.FTZ R18, R3.reuse, R150 ;  /* 0x0000009603127220 */ /* 0x050fe20000410000 */
[C---:B------:R-:W-:Y:S07]  /*10490*/  FMUL.FTZ R19, R3.reuse, R151 ;  /* 0x0000009703137220 */ /* 0x040fee0000410000 */
[----:B------:R4:W-:Y:S01]  /*104a0*/  MUFU.EX2 R210, R7 ;  /* 0x0000000700d27308 */ /* 0x0009e20000000800 */
[----:B------:R-:W-:Y:S01]  /*104b0*/  LDSM.16.MT88.4 R148, [R222+0xa800] ;  /* 0x00a80000de94783b */ /* 0x000fe20000004200 */
[C---:B-1----:R-:W-:Y:S01]  /*104c0*/  FMUL.FTZ R6, R3.reuse, R162 ;  /* 0x000000a203067220 */ /* 0x042fe20000410000 */
[----:B------:R-:W-:Y:S07]  /*104d0*/  FMUL.FTZ R29, R2, R137 ;  /* 0x00000089021d7220 */ /* 0x000fee0000410000 */
[----:B------:R-:W-:Y:S01]  /*104e0*/  MUFU.EX2 R250, R187 ;  /* 0x000000bb00fa7308 */ /* 0x000fe20000000800 */
[C---:B------:R-:W-:Y:S01]  /*104f0*/  FMUL.FTZ R32, R164.reuse, R132 ;  /* 0x00000084a4207220 */ /* 0x040fe20000410000 */
[C---:B---3--:R-:W-:Y:S01]  /*10500*/  FMUL.FTZ R5, R164.reuse, R161 ;  /* 0x000000a1a4057220 */ /* 0x048fe20000410000 */
[C---:B------:R-:W-:Y:S07]  /*10510*/  FMUL.FTZ R33, R164.reuse, R133 ;  /* 0x00000085a4217220 */ /* 0x040fee0000410000 */
[----:B------:R-:W-:Y:S01]  /*10520*/  MUFU.EX2 R251, R251 ;  /* 0x000000fb00fb7308 */ /* 0x000fe20000000800 */
[C---:B------:R-:W-:Y:S01]  /*10530*/  FMUL.FTZ R34, R3.reuse, R134 ;  /* 0x0000008603227220 */ /* 0x040fe20000410000 */
[----:B--2---:R-:W-:Y:S01]  /*10540*/  FMUL.FTZ R4, R164, R160 ;  /* 0x000000a0a4047220 */ /* 0x004fe20000410000 */
[----:B-----5:R-:W-:Y:S07]  /*10550*/  F2FP.F16.F32.PACK_AB R156, R214, R215 ;  /* 0x000000d7d69c723e */ /* 0x020fee00000000ff */
[----:B------:R-:W1:Y:S01]  /*10560*/  MUFU.EX2 R249, R249 ;  /* 0x000000f900f97308 */ /* 0x000e620000000800 */
[C---:B------:R-:W-:Y:S01]  /*10570*/  FMUL.FTZ R35, R3.reuse, R135 ;  /* 0x0000008703237220 */ /* 0x040fe20000410000 */
[----:B----4-:R-:W-:Y:S01]  /*10580*/  FMUL.FTZ R7, R3, R163 ;  /* 0x000000a303077220 */ /* 0x010fe20000410000 */
[----:B------:R-:W-:Y:S07]  /*10590*/  LDSM.16.MT88.4 R132, [R218] ;  /* 0x00000000da84783b */ /* 0x000fee0000004200 */
[----:B------:R-:W-:Y:S01]  /*105a0*/  MUFU.EX2 R248, R248 ;  /* 0x000000f800f87308 */ /* 0x000fe20000000800 */
[--C-:B------:R-:W-:Y:S01]  /*105b0*/  FFMA.FTZ R194, R194, UR4, -R182.reuse ;  /* 0x00000004c2c27c23 */ /* 0x100fe200080108b6 */
[--C-:B------:R-:W-:Y:S01]  /*105c0*/  FFMA.FTZ R205, R205, UR4, -R182.reuse ;  /* 0x00000004cdcd7c23 */ /* 0x100fe200080108b6 */
[--C-:B------:R-:W-:Y:S07]  /*105d0*/  FFMA.FTZ R206, R206, UR4, -R181.reuse ;  /* 0x00000004cece7c23 */ /* 0x100fee00080108b5 */
[----:B------:R-:W2:Y:S01]  /*105e0*/  MUFU.EX2 R246, R246 ;  /* 0x000000f600f67308 */ /* 0x000ea20000000800 */
[--C-:B------:R-:W-:Y:S01]  /*105f0*/  FFMA.FTZ R193, R193, UR4, -R181.reuse ;  /* 0x00000004c1c17c23 */ /* 0x100fe200080108b5 */
[--C-:B------:R-:W-:Y:S01]  /*10600*/  FFMA.FTZ R203, R203, UR4, -R182.reuse ;  /* 0x00000004cbcb7c23 */ /* 0x100fe200080108b6 */
[--C-:B------:R-:W-:Y:S07]  /*10610*/  FFMA.FTZ R195, R195, UR4, -R181.reuse ;  /* 0x00000004c3c37c23 */ /* 0x100fee00080108b5 */
[----:B------:R-:W3:Y:S01]  /*10620*/  MUFU.EX2 R247, R247 ;  /* 0x000000f700f77308 */ /* 0x000ee20000000800 */
[----:B------:R-:W-:Y:S01]  /*10630*/  FFMA.FTZ R182, R201, UR4, -R182 ;  /* 0x00000004c9b67c23 */ /* 0x000fe200080108b6 */
[----:B-1----:R-:W-:Y:S01]  /*10640*/  F2FP.F16.F32.PACK_AB R160, R249, R251 ;  /* 0x000000fbf9a0723e */ /* 0x002fe200000000ff */
[----:B------:R-:W-:Y:S07]  /*10650*/  FFMA.FTZ R181, R202, UR4, -R181 ;  /* 0x00000004cab57c23 */ /* 0x000fee00080108b5 */
[----:B------:R-:W1:Y:S01]  /*10660*/  MUFU.EX2 R245, R245 ;  /* 0x000000f500f57308 */ /* 0x000e620000000800 */
[--C-:B------:R-:W-:Y:S01]  /*10670*/  FFMA.FTZ R175, R175, UR4, -R180.reuse ;  /* 0x00000004afaf7c23 */ /* 0x100fe200080108b4 */
[--C-:B------:R-:W-:Y:S01]  /*10680*/  FFMA.FTZ R174, R174, UR4, -R180.reuse ;  /* 0x00000004aeae7c23 */ /* 0x100fe200080108b4 */
[--C-:B------:R-:W-:Y:S07]  /*10690*/  FFMA.FTZ R252, R252, UR4, -R180.reuse ;  /* 0x00000004fcfc7c23 */ /* 0x100fee00080108b4 */
[----:B------:R-:W4:Y:S01]  /*106a0*/  MUFU.EX2 R0, R0 ;  /* 0x0000000000007308 */ /* 0x000f220000000800 */
[----:B------:R-:W-:Y:S01]  /*106b0*/  FFMA.FTZ R207, R207, UR4, -R180 ;  /* 0x00000004cfcf7c23 */ /* 0x000fe200080108b4 */
[----:B--2---:R-:W-:Y:S01]  /*106c0*/  F2FP.F16.F32.PACK_AB R161, R246, R248 ;  /* 0x000000f8f6a1723e */ /* 0x004fe200000000ff */
[C---:B------:R-:W-:Y:S07]  /*106d0*/  FMUL.FTZ R24, R2.reuse, R140 ;  /* 0x0000008c02187220 */ /* 0x040fee0000410000 */
[----:B------:R-:W-:Y:S01]  /*106e0*/  MUFU.EX2 R209, R186 ;  /* 0x000000ba00d17308 */ /* 0x000fe20000000800 */
[----:B------:R-:W-:Y:S01]  /*106f0*/  FMUL.FTZ R25, R2, R141 ;  /* 0x0000008d02197220 */ /* 0x000fe20000410000 */
[----:B---3--:R-:W-:Y:S01]  /*10700*/  F2FP.F16.F32.PACK_AB R162, R247, R250 ;  /* 0x000000faf7a2723e */ /* 0x008fe200000000ff */
[C---:B------:R-:W-:Y:S07]  /*10710*/  FMUL.FTZ R52, R164.reuse, R52 ;  /* 0x00000034a4347220 */ /* 0x040fee0000410000 */
[----:B------:R-:W2:Y:S01]  /*10720*/  MUFU.EX2 R211, R211 ;  /* 0x000000d300d37308 */ /* 0x000ea20000000800 */
[----:B------:R-:W-:Y:S01]  /*10730*/  FMUL.FTZ R53, R164, R53 ;  /* 0x00000035a4357220 */ /* 0x000fe20000410000 */
[----:B-1----:R-:W-:Y:S01]  /*10740*/  F2FP.F16.F32.PACK_AB R163, R244, R245 ;  /* 0x000000f5f4a3723e */ /* 0x002fe200000000ff */
[C---:B------:R-:W-:Y:S07]  /*10750*/  FMUL.FTZ R54, R3.reuse, R54 ;  /* 0x0000003603367220 */ /* 0x040fee0000410000 */
[----:B------:R-:W-:Y:S01]  /*10760*/  MUFU.EX2 R213, R213 ;  /* 0x000000d500d57308 */ /* 0x000fe20000000800 */
[C---:B------:R-:W-:Y:S01]  /*10770*/  FMUL.FTZ R55, R3.reuse, R55 ;  /* 0x0000003703377220 */ /* 0x040fe20000410000 */
[C---:B----4-:R-:W-:Y:S01]  /*10780*/  FMUL.FTZ R30, R0.reuse, R138 ;  /* 0x0000008a001e7220 */ /* 0x050fe20000410000 */
[C---:B------:R-:W-:Y:S07]  /*10790*/  FMUL.FTZ R31, R0.reuse, R139 ;  /* 0x0000008b001f7220 */ /* 0x040fee0000410000 */
[----:B------:R-:W1:Y:S01]  /*107a0*/  MUFU.EX2 R212, R212 ;  /* 0x000000d400d47308 */ /* 0x000e620000000800 */
[-C--:B------:R-:W-:Y:S01]  /*107b0*/  HMMA.16816.F32 R4, R160, R20.reuse, R4 ;  /* 0x00000014a004723c */ /* 0x080fe20000001804 */
[----:B------:R-:W-:Y:S08]  /*107c0*/  LDSM.16.MT88.4 R136, [R222+0xb000] ;  /* 0x00b00000de88783b */ /* 0x000ff00000004200 */
[----:B------:R-:W3:Y:S01]  /*107d0*/  MUFU.EX2 R208, R208 ;  /* 0x000000d000d07308 */ /* 0x000ee20000000800 */
[C---:B------:R-:W-:Y:S01]  /*107e0*/  FMUL.FTZ R10, R0.reuse, R158 ;  /* 0x0000009e000a7220 */ /* 0x040fe20000410000 */
[----:B------:R-:W-:Y:S01]  /*107f0*/  FMUL.FTZ R11, R0, R159 ;  /* 0x0000009f000b7220 */ /* 0x000fe20000410000 */
[----:B--2---:R-:W-:Y:S01]  /*10800*/  F2FP.F16.F32.PACK_AB R157, R210, R211 ;  /* 0x000000d3d29d723e */ /* 0x004fe200000000ff */
[C---:B------:R-:W-:Y:S01]  /*10810*/  FMUL.FTZ R15, R0.reuse, R155 ;  /* 0x0000009b000f7220 */ /* 0x040fe20000410000 */
[C---:B------:R-:W-:Y:S01]  /*10820*/  FMUL.FTZ R14, R0.reuse, R154 ;  /* 0x0000009a000e7220 */ /* 0x040fe20000410000 */
[----:B------:R-:W-:Y:S04]  /*10830*/  LDSM.16.MT88.4 R184, [R152+0x800] ;  /* 0x0008000098b8783b */ /* 0x000fe80000004200 */
[----:B------:R-:W-:Y:S01]  /*10840*/  MUFU.EX2 R140, R194 ;  /* 0x000000c2008c7308 */ /* 0x000fe20000000800 */
[----:B------:R-:W-:Y:S01]  /*10850*/  FMUL.FTZ R27, R0, R143 ;  /* 0x0000008f001b7220 */ /* 0x000fe20000410000 */
[----:B-1----:R-:W-:Y:S01]  /*10860*/  F2FP.F16.F32.PACK_AB R158, R212, R213 ;  /* 0x000000d5d49e723e */ /* 0x002fe200000000ff */
[C---:B------:R-:W-:Y:S07]  /*10870*/  FMUL.FTZ R56, R2.reuse, R56 ;  /* 0x0000003802387220 */ /* 0x040fee0000410000 */
[----:B------:R-:W-:Y:S01]  /*10880*/  MUFU.EX2 R143, R205 ;  /* 0x000000cd008f7308 */ /* 0x000fe20000000800 */
[----:B------:R-:W-:Y:S01]  /*10890*/  FMUL.FTZ R57, R2, R57 ;  /* 0x0000003902397220 */ /* 0x000fe20000410000 */
[----:B---3--:R-:W-:Y:S01]  /*108a0*/  F2FP.F16.F32.PACK_AB R159, R208, R209 ;  /* 0x000000d1d09f723e */ /* 0x008fe200000000ff */
[C---:B------:R-:W-:Y:S07]  /*108b0*/  FMUL.FTZ R58, R0.reuse, R58 ;  /* 0x0000003a003a7220 */ /* 0x040fee0000410000 */
[----:B------:R-:W-:Y:S01]  /*108c0*/  MUFU.EX2 R141, R206 ;  /* 0x000000ce008d7308 */ /* 0x000fe20000000800 */
[----:B------:R-:W-:Y:S01]  /*108d0*/  FMUL.FTZ R59, R0, R59 ;  /* 0x0000003b003b7220 */ /* 0x000fe20000410000 */
[C---:B------:R-:W-:Y:S01]  /*108e0*/  FMUL.FTZ R60, R2.reuse, R60 ;  /* 0x0000003c023c7220 */ /* 0x040fe20000410000 */
[----:B------:R-:W-:Y:S07]  /*108f0*/  FMUL.FTZ R61, R2, R61 ;  /* 0x0000003d023d7220 */ /* 0x000fee0000410000 */
[----:B------:R-:W-:Y:S01]  /*10900*/  MUFU.EX2 R153, R193 ;  /* 0x000000c100997308 */ /* 0x000fe20000000800 */
[C---:B------:R-:W-:Y:S09]  /*10910*/  HMMA.16816.F32 R8, R156.reuse, R20, R8 ;  /* 0x000000149c08723c */ /* 0x040ff20000001808 */
[----:B------:R1:W-:Y:S01]  /*10920*/  MUFU.EX2 R155, R203 ;  /* 0x000000cb009b7308 */ /* 0x0003e20000000800 */
        /* <DEDUP_REMOVED lines=11> */
[C---:B------:R-:W-:Y:S01]  /*109e0*/  HMMA.16816.F32 R16, R160.reuse, R22, R16 ;  /* 0x00000016a010723c */ /* 0x040fe20000001810 */
[----:B-1----:R-:W-:Y:S03]  /*109f0*/  LDSM.16.MT88.4 R200, [R152+0x1800] ;  /* 0x0018000098c8783b */ /* 0x002fe60000004200 */
[C---:B------:R-:W-:Y:S01]  /*10a00*/  FMUL.FTZ R22, R3.reuse, R146 ;  /* 0x0000009203167220 */ /* 0x040fe20000410000 */
[C---:B------:R-:W-:Y:S01]  /*10a10*/  FMUL.FTZ R23, R3.reuse, R147 ;  /* 0x0000009303177220 */ /* 0x040fe20000410000 */
[----:B------:R-:W-:Y:S01]  /*10a20*/  FMUL.FTZ R69, R164, R69 ;  /* 0x00000045a4457220 */ /* 0x000fe20000410000 */
[C---:B------:R-:W-:Y:S01]  /*10a30*/  FMUL.FTZ R70, R3.reuse, R70 ;  /* 0x0000004603467220 */ /* 0x040fe20000410000 */
[C---:B------:R-:W-:Y:S01]  /*10a40*/  FMUL.FTZ R71, R3.reuse, R71 ;  /* 0x0000004703477220 */ /* 0x040fe20000410000 */
[----:B------:R-:W1:Y:S01]  /*10a50*/  LDSM.16.MT88.4 R144, [R152] ;  /* 0x000000009890783b */ /* 0x000e620000004200 */
        /* <DEDUP_REMOVED lines=8> */
[C---:B------:R-:W-:Y:S01]  /*10ae0*/  FMUL.FTZ R78, R0.reuse, R78 ;  /* 0x0000004e004e7220 */ /* 0x040fe20000410000 */
[----:B------:R-:W-:Y:S01]  /*10af0*/  FMUL.FTZ R79, R0, R79 ;  /* 0x0000004f004f7220 */ /* 0x000fe20000410000 */
[C---:B------:R-:W-:Y:S01]  /*10b00*/  HMMA.16816.F32 R24, R156.reuse, R176, R24 ;  /* 0x000000b09c18723c */ /* 0x040fe20000001818 */
[----:B------:R-:W-:Y:S03]  /*10b10*/  MUFU.EX2 R142, R175 ;  /* 0x000000af008e7308 */ /* 0x000fe60000000800 */
        /* <DEDUP_REMOVED lines=8> */
[C---:B------:R-:W-:Y:S01]  /*10ba0*/  FMUL.FTZ R87, R3.reuse, R87 ;  /* 0x0000005703577220 */ /* 0x040fe20000410000 */
[----:B------:R-:W-:Y:S01]  /*10bb0*/  FMUL.FTZ R88, R2, R88 ;  /* 0x0000005802587220 */ /* 0x000fe20000410000 */
[C---:B------:R-:W-:Y:S01]  /*10bc0*/  HMMA.16816.F32 R32, R160.reuse, R178, R32 ;  /* 0x000000b2a020723c */ /* 0x040fe20000001820 */
[----:B------:R-:W-:Y:S03]  /*10bd0*/  MUFU.EX2 R179, R174 ;  /* 0x000000ae00b37308 */ /* 0x000fe60000000800 */
[C---:B------:R-:W-:Y:S01]  /*10be0*/  FMUL.FTZ R36, R164.reuse, R36 ;  /* 0x00000024a4247220 */ /* 0x040fe20000410000 */
        /* <DEDUP_REMOVED lines=9> */
[-C--:B-1----:R-:W-:Y:S03]  /*10c80*/  HMMA.16816.F32 R36, R160, R144.reuse, R36 ;  /* 0x00000090a024723c */ /* 0x082fe60000001824 */
        /* <DEDUP_REMOVED lines=10> */
[C---:B------:R-:W-:Y:S01]  /*10d30*/  HMMA.16816.F32 R40, R156.reuse, R144, R40 ;  /* 0x000000909c28723c */ /* 0x040fe20000001828 */
[----:B------:R-:W1:Y:S03]  /*10d40*/  MUFU.EX2 R144, R182 ;  /* 0x000000b600907308 */ /* 0x000e660000000800 */
[----:B------:R-:W-:Y:S01]  /*10d50*/  FMUL.FTZ R45, R2, R45 ;  /* 0x0000002d022d7220 */ /* 0x000fe20000410000 */
[C---:B------:R-:W-:Y:S01]  /*10d60*/  FMUL.FTZ R46, R0.reuse, R46 ;  /* 0x0000002e002e7220 */ /* 0x040fe20000410000 */
[----:B------:R-:W-:Y:S05]  /*10d70*/  FMUL.FTZ R47, R0, R47 ;  /* 0x0000002f002f7220 */ /* 0x000fea0000410000 */
[----:B------:R2:W-:Y:S01]  /*10d80*/  MUFU.EX2 R145, R195 ;  /* 0x000000c300917308 */ /* 0x0005e20000000800 */
[C---:B------:R-:W-:Y:S01]  /*10d90*/  FMUL.FTZ R48, R164.reuse, R48 ;  /* 0x00000030a4307220 */ /* 0x040fe20000410000 */
[C---:B------:R-:W-:Y:S01]  /*10da0*/  FMUL.FTZ R49, R164.reuse, R49 ;  /* 0x00000031a4317220 */ /* 0x040fe20000410000 */
[C---:B------:R-:W-:Y:S01]  /*10db0*/  FMUL.FTZ R50, R3.reuse, R50 ;  /* 0x0000003203327220 */ /* 0x040fe20000410000 */
[C---:B------:R-:W-:Y:S01]  /*10dc0*/  FMUL.FTZ R51, R3.reuse, R51 ;  /* 0x0000003303337220 */ /* 0x040fe20000410000 */
[C---:B------:R-:W-:Y:S01]  /*10dd0*/  FMUL.FTZ R116, R164.reuse, R116 ;  /* 0x00000074a4747220 */ /* 0x040fe20000410000 */
[-C--:B------:R-:W-:Y:S03]  /*10de0*/  HMMA.16816.F32 R44, R156, R146.reuse, R44 ;  /* 0x000000929c2c723c */ /* 0x080fe6000000182c */
[----:B------:R-:W-:Y:S01]  /*10df0*/  FMUL.FTZ R117, R164, R117 ;  /* 0x00000075a4757220 */ /* 0x000fe20000410000 */
[C---:B------:R-:W-:Y:S01]  /*10e00*/  FMUL.FTZ R118, R3.reuse, R118 ;  /* 0x0000007603767220 */ /* 0x040fe20000410000 */
[C---:B------:R-:W-:Y:S01]  /*10e10*/  FMUL.FTZ R119, R3.reuse, R119 ;  /* 0x0000007703777220 */ /* 0x040fe20000410000 */
[C---:B------:R-:W-:Y:S01]  /*10e20*/  FMUL.FTZ R120, R2.reuse, R120 ;  /* 0x0000007802787220 */ /* 0x040fe20000410000 */
[----:B------:R-:W-:Y:S01]  /*10e30*/  FMUL.FTZ R121, R2, R121 ;  /* 0x0000007902797220 */ /* 0x000fe20000410000 */
[C---:B------:R-:W-:Y:S01]  /*10e40*/  HMMA.16816.F32 R48, R160.reuse, R146, R48 ;  /* 0x00000092a030723c */ /* 0x040fe20000001830 */
[----:B--2---:R-:W-:Y:S01]  /*10e50*/  LDSM.16.MT88.4 R192, [R222+0xb800] ;  /* 0x00b80000dec0783b */ /* 0x004fe20000004200 */
[----:B------:R2:W3:Y:S02]  /*10e60*/  MUFU.EX2 R147, R181 ;  /* 0x000000b500937308 */ /* 0x0004e40000000800 */
        /* <DEDUP_REMOVED lines=11> */
[----:B--2---:R-:W-:Y:S03]  /*10f20*/  LDSM.16.MT88.4 R180, [R219+0xa800] ;  /* 0x00a80000dbb4783b */ /* 0x004fe60000004200 */
        /* <DEDUP_REMOVED lines=11> */
[----:B------:R-:W2:Y:S03]  /*10fe0*/  LDSM.16.MT88.4 R132, [R219+0xb000] ;  /* 0x00b00000db84783b */ /* 0x000ea60000004200 */
[----:B------:R-:W-:Y:S01]  /*10ff0*/  FFMA.FTZ R172, R172, UR4, -R173 ;  /* 0x00000004acac7c23 */ /* 0x000fe200080108ad */
[----:B-1----:R-:W-:Y:S01]  /*11000*/  F2FP.F16.F32.PACK_AB R174, R144, R155 ;  /* 0x0000009b90ae723e */ /* 0x002fe200000000ff */
        /* <DEDUP_REMOVED lines=8> */
[C---:B------:R-:W-:Y:S04]  /*11090*/  HMMA.16816.F32 R72, R156.reuse, R136, R72 ;  /* 0x000000889c48723c */ /* 0x040fe80000001848 */
[----:B------:R-:W-:Y:S01]  /*110a0*/  FMUL.FTZ R131, R3, R131 ;  /* 0x0000008303837220 */ /* 0x000fe20000410000 */
[----:B---3--:R-:W-:Y:S01]  /*110b0*/  F2FP.F16.F32.PACK_AB R175, R147, R145 ;  /* 0x0000009193af723e */ /* 0x008fe200000000ff */
[----:B------:R-:W-:Y:S01]  /*110c0*/  FFMA.FTZ R251, R164, R241, R251 ;  /* 0x000000f1a4fb7223 */ /* 0x000fe200000100fb */
[----:B------:R-:W-:Y:S01]  /*110d0*/  F2FP.F16.F32.PACK_AB R176, R252, R142 ;  /* 0x0000008efcb0723e */ /* 0x000fe200000000ff */
[-C--:B------:R-:W-:Y:S03]  /*110e0*/  HMMA.16816.F32 R76, R156, R138.reuse, R76 ;  /* 0x0000008a9c4c723c */ /* 0x080fe6000000184c */
[----:B------:R-:W-:Y:S01]  /*110f0*/  FFMA.FTZ R248, R3, R236, R248 ;  /* 0x000000ec03f87223 */ /* 0x000fe200000100f8 */
[----:B------:R-:W-:Y:S01]  /*11100*/  FFMA.FTZ R215, R2, R239, R215 ;  /* 0x000000ef02d77223 */ /* 0x000fe200000100d7 */
[----:B------:R-:W-:Y:S01]  /*11110*/  FFMA.FTZ R211, R0, R237, R211 ;  /* 0x000000ed00d37223 */ /* 0x000fe200000100d3 */
[----:B------:R-:W-:Y:S01]  /*11120*/  FADD.FTZ R251, R249, R251 ;  /* 0x000000fbf9fb7221 */ /* 0x000fe20000010000 */
[----:B------:R-:W-:Y:S01]  /*11130*/  FADD.FTZ R248, R246, R248 ;  /* 0x000000f8f6f87221 */ /* 0x000fe20000010000 */
[C---:B------:R-:W-:Y:S01]  /*11140*/  HMMA.16816.F32 R80, R160.reuse, R138, R80 ;  /* 0x0000008aa050723c */ /* 0x040fe20000001850 */
[----:B------:R-:W1:Y:S03]  /*11150*/  LDSM.16.MT88.4 R136, [R152+0x1000] ;  /* 0x001000009888783b */ /* 0x000e660000004200 */
        /* <DEDUP_REMOVED lines=10> */
[----:B------:R-:W-:Y:S01]  /*11200*/  FADD.FTZ R208, R208, R209 ;  /* 0x000000d1d0d07221 */ /* 0x000fe20000010000 */
[C---:B------:R-:W-:Y:S04]  /*11210*/  HMMA.16816.F32 R88, R156.reuse, R132, R88 ;  /* 0x000000849c58723c */ /* 0x040fe80000001858 */
[C---:B------:R-:W-:Y:S02]  /*11220*/  ISETP.NE.AND P0, PT, R238.reuse, RZ, PT ;  /* 0x000000ffee00720c */ /* 0x040fe40003f05270 */
[----:B------:R-:W-:Y:S02]  /*11230*/  IADD3 R238, PT, PT, R238, -0x1, RZ ;  /* 0xffffffffeeee7810 */ /* 0x000fe40007ffe0ff */
[-C--:B------:R-:W-:Y:S03]  /*11240*/  HMMA.16816.F32 R92, R156, R134.reuse, R92 ;  /* 0x000000869c5c723c */ /* 0x080fe6000000185c */
[----:B------:R-:W-:Y:S02]  /*11250*/  MOV R2, R165 ;  /* 0x000000a500027202 */ /* 0x000fe40000000f00 */
[----:B------:R-:W-:Y:S02]  /*11260*/  MOV R0, R167 ;  /* 0x000000a700007202 */ /* 0x000fe40000000f00 */
[----:B------:R-:W-:Y:S01]  /*11270*/  MOV R3, R168 ;  /* 0x000000a800037202 */ /* 0x000fe20000000f00 */
[C---:B------:R-:W-:Y:S01]  /*11280*/  HMMA.16816.F32 R96, R160.reuse, R134, R96 ;  /* 0x00000086a060723c */ /* 0x040fe20000001860 */
[----:B------:R-:W2:Y:S07]  /*11290*/  LDSM.16.MT88.4 R132, [R218+0x1000] ;  /* 0x00100000da84783b */ /* 0x000eae0000004200 */
[-C--:B-1----:R-:W-:Y:S08]  /*112a0*/  HMMA.16816.F32 R100, R160, R136.reuse, R100 ;  /* 0x00000088a064723c */ /* 0x082ff00000001864 */
[C---:B------:R-:W-:Y:S08]  /*112b0*/  HMMA.16816.F32 R104, R156.reuse, R136, R104 ;  /* 0x000000889c68723c */ /* 0x040ff00000001868 */
[-C--:B------:R-:W-:Y:S08]  /*112c0*/  HMMA.16816.F32 R108, R156, R138.reuse, R108 ;  /* 0x0000008a9c6c723c */ /* 0x080ff0000000186c */
[C---:B------:R-:W-:Y:S08]  /*112d0*/  HMMA.16816.F32 R112, R160.reuse, R138, R112 ;  /* 0x0000008aa070723c */ /* 0x040ff00000001870 */
[-C--:B--2---:R-:W-:Y:S08]  /*112e0*/  HMMA.16816.F32 R116, R160, R132.reuse, R116 ;  /* 0x00000084a074723c */ /* 0x084ff00000001874 */
[C---:B------:R-:W-:Y:S04]  /*112f0*/  HMMA.16816.F32 R120, R156.reuse, R132, R120 ;  /* 0x000000849c78723c */ /* 0x040fe80000001878 */
[--C-:B------:R-:W-:Y:S01]  /*11300*/  FFMA.FTZ R132, R170, UR4, -R173.reuse ;  /* 0x00000004aa847c23 */ /* 0x100fe200080108ad */
[--C-:B------:R-:W-:Y:S01]  /*11310*/  FFMA.FTZ R133, R171, UR4, -R173.reuse ;  /* 0x00000004ab857c23 */ /* 0x100fe200080108ad */
[----:B------:R-:W-:Y:S01]  /*11320*/  FFMA.FTZ R173, R169, UR4, -R173 ;  /* 0x00000004a9ad7c23 */ /* 0x000fe200080108ad */
[----:B------:R1:W2:Y:S01]  /*11330*/  MUFU.EX2 R171, R172 ;  /* 0x000000ac00ab7308 */ /* 0x0002a20000000800 */
[-C--:B------:R-:W-:Y:S09]  /*11340*/  HMMA.16816.F32 R124, R156, R134.reuse, R124 ;  /* 0x000000869c7c723c */ /* 0x080ff2000000187c */
[----:B------:R3:W-:Y:S10]  /*11350*/  MUFU.EX2 R169, R173 ;  /* 0x000000ad00a97308 */ /* 0x0007f40000000800 */
[----:B------:R-:W4:Y:S01]  /*11360*/  MUFU.EX2 R146, R132 ;  /* 0x0000008400927308 */ /* 0x000f220000000800 */
[----:B------:R-:W-:Y:S09]  /*11370*/  HMMA.16816.F32 R128, R160, R134, R128 ;  /* 0x00000086a080723c */ /* 0x000ff20000001880 */
[----:B------:R5:W4:Y:S01]  /*11380*/  MUFU.EX2 R170, R207 ;  /* 0x000000cf00aa7308 */ /* 0x000b220000000800 */
[----:B-1----:R-:W-:Y:S01]  /*11390*/  F2FP.F16.F32.PACK_AB R172, R143, R140 ;  /* 0x0000008c8fac723e */ /* 0x002fe200000000ff */
[----:B--2---:R-:W-:Y:S08]  /*113a0*/  FADD.FTZ R208, R171, R208 ;  /* 0x000000d0abd07221 */ /* 0x004ff00000010000 */
[----:B------:R-:W1:Y:S01]  /*113b0*/  MUFU.EX2 R154, R133 ;  /* 0x00000085009a7308 */ /* 0x000e620000000800 */
[----:B---3--:R-:W-:Y:S07]  /*113c0*/  F2FP.F16.F32.PACK_AB R173, R153, R141 ;  /* 0x0000008d99ad723e */ /* 0x008fee00000000ff */
[-C--:B------:R-:W-:Y:S01]  /*113d0*/  HMMA.16816.F32 R160, R172, R148.reuse, R4 ;  /* 0x00000094aca0723c */ /* 0x080fe20000001804 */
[----:B-----5:R-:W2:Y:S04]  /*113e0*/  LDSM.16.MT88.4 R204, [R218+0x1800] ;  /* 0x00180000dacc783b */ /* 0x020ea80000004200 */
[----:B----4-:R-:W-:Y:S02]  /*113f0*/  MOV R5, R146 ;  /* 0x0000009200057202 */ /* 0x010fe40000000f00 */
[-C--:B------:R-:W-:Y:S02]  /*11400*/  F2FP.F16.F32.PACK_AB R178, R170, R179.reuse ;  /* 0x000000b3aab2723e */ /* 0x080fe400000000ff */
[----:B------:R-:W-:Y:S02]  /*11410*/  MOV R4, R179 ;  /* 0x000000b300047202 */ /* 0x000fe40000000f00 */
[----:B-1----:R-:W-:Y:S02]  /*11420*/  F2FP.F16.F32.PACK_AB R177, R154, R171 ;  /* 0x000000ab9ab1723e */ /* 0x002fe400000000ff */
[----:B------:R-:W-:Y:S02]  /*11430*/  F2FP.F16.F32.PACK_AB R179, R169, R5 ;  /* 0x00000005a9b3723e */ /* 0x000fe400000000ff */
[----:B------:R-:W-:Y:S02]  /*11440*/  MOV R7, R147 ;  /* 0x0000009300077202 */ /* 0x000fe40000000f00 */
[----:B------:R-:W-:Y:S03]  /*11450*/  MOV R6, R144 ;  /* 0x0000009000067202 */ /* 0x000fe60000000f00 */
[C---:B------:R-:W-:Y:S04]  /*11460*/  HMMA.16816.F32 R156, R176.reuse, R148, R8 ;  /* 0x00000094b09c723c */ /* 0x040fe80000001808 */
[----:B------:R-:W-:Y:S02]  /*11470*/  MOV R10, R155 ;  /* 0x0000009b000a7202 */ /* 0x000fe40000000f00 */
[----:B------:R-:W-:Y:S02]  /*11480*/  MOV R9, R154 ;  /* 0x0000009a00097202 */ /* 0x000fe40000000f00 */
        /* <DEDUP_REMOVED lines=50> */
[----:B------:R-:W-:Y:S04]  /*117b0*/  HMMA.16816.F32 R128, R172, R206, R128 ;  /* 0x000000ceac80723c */ /* 0x000fe80000001880 */
[----:B------:R-:W-:Y:S04]  /*117c0*/  MOV R173, R166 ;  /* 0x000000a600ad7202 */ /* 0x000fe80000000f00 */
[----:B------:R-:W-:Y:S01]  /*117d0*/  @!UPT UIADD3 URZ, UPT, UPT, URZ, URZ, URZ ;  /* 0x000000fffffff290 */ /* 0x000fe2000fffe0ff */
[----:B------:R-:W-:Y:S11]  /*117e0*/  @P0 BRA `(.L_x_1183) ;  /* 0xffffffd800f00947 */ /* 0x000ff6000383ffff */
.L_x_1182:
[----:B------:R-:W1:Y:S01]  /*117f0*/  SHFL.BFLY PT, R4, R241, 0x2, 0x1f ;  /* 0x0c401f00f1047f89 */ /* 0x000e6200000e0000 */
[----:B------:R-:W2:Y:S01]  /*11800*/  S2UR UR4, SR_CgaCtaId ;  /* 0x00000000000479c3 */ /* 0x000ea20000008800 */
[----:B------:R-:W-:Y:S02]  /*11810*/  UMOV UR5, 0x400 ;  /* 0x0000040000057882 */ /* 0x000fe40000000000 */
[----:B------:R-:W3:Y:S04]  /*11820*/  SHFL.BFLY PT, R3, R236, 0x2, 0x1f ;  /* 0x0c401f00ec037f89 */ /* 0x000ee800000e0000 */
[----:B------:R-:W4:Y:S01]  /*11830*/  SHFL.BFLY PT, R2, R239, 0x2, 0x1f ;  /* 0x0c401f00ef027f89 */ /* 0x000f2200000e0000 */
[----:B------:R-:W5:Y:S03]  /*11840*/  LDC R20, c[0x0][0x434] ;  /* 0x00010d00ff147b82 */ /* 0x000f660000000800 */
[----:B------:R-:W4:Y:S01]  /*11850*/  SHFL.BFLY PT, R12, R237, 0x2, 0x1f ;  /* 0x0c401f00ed0c7f89 */ /* 0x000f2200000e0000 */
[----:B------:R-:W5:Y:S04]  /*11860*/  S2R R0, SR_TID.X ;  /* 0x0000000000007919 */ /* 0x000f680000002100 */
[----:B------:R-:W5:Y:S01]  /*11870*/  LDC R22, c[0x0][0x434] ;  /* 0x00010d00ff167b82 */ /* 0x000f620000000800 */
[----:B-1----:R-:W-:Y:S01]  /*11880*/  FADD.FTZ R4, R4, R241 ;  /* 0x000000f104047221 */ /* 0x002fe20000010000 */
[----:B--2---:R-:W-:Y:S01]  /*11890*/  ULEA UR4, UR4, UR5, 0x18 ;  /* 0x0000000504047291 */ /* 0x004fe2000f8ec0ff */
[----:B---3--:R-:W-:-:S03]  /*118a0*/  FADD.FTZ R3, R3, R236 ;  /* 0x000000ec03037221 */ /* 0x008fc60000010000 */
[----:B------:R-:W1:Y:S01]  /*118b0*/  SHFL.BFLY PT, R7, R4, 0x1, 0x1f ;  /* 0x0c201f0004077f89 */ /* 0x000e6200000e0000 */
[----:B----4-:R-:W-:-:S03]  /*118c0*/  FADD.FTZ R2, R2, R239 ;  /* 0x000000ef02027221 */ /* 0x010fc60000010000 */
[----:B------:R-:W2:Y:S01]  /*118d0*/  SHFL.BFLY PT, R6, R3, 0x1, 0x1f ;  /* 0x0c201f0003067f89 */ /* 0x000ea200000e0000 */
[----:B------:R-:W-:-:S03]  /*118e0*/  FADD.FTZ R12, R12, R237 ;  /* 0x000000ed0c0c7221 */ /* 0x000fc60000010000 */
[----:B------:R-:W3:Y:S04]  /*118f0*/  SHFL.BFLY PT, R13, R2, 0x1, 0x1f ;  /* 0x0c201f00020d7f89 */ /* 0x000ee800000e0000 */
[----:B------:R-:W4:Y:S01]  /*11900*/  SHFL.BFLY PT, R11, R12, 0x1, 0x1f ;  /* 0x0c201f000c0b7f89 */ /* 0x000f2200000e0000 */
[C---:B-----5:R-:W-:Y:S02]  /*11910*/  SHF.L.U32 R5, R0.reuse, 0x1, RZ ;  /* 0x0000000100057819 */ /* 0x060fe400000006ff */
[C---:B------:R-:W-:Y:S02]  /*11920*/  SHF.L.U32 R8, R0.reuse, 0x4, RZ ;  /* 0x0000000400087819 */ /* 0x040fe400000006ff */
[----:B------:R-:W-:Y:S01]  /*11930*/  LOP3.LUT P0, RZ, R0, 0x4, RZ, 0xc0, !PT ;  /* 0x0000000400ff7812 */ /* 0x000fe2000780c0ff */
[----:B-1----:R-:W-:Y:S01]  /*11940*/  FADD.FTZ R7, R4, R7 ;  /* 0x0000000704077221 */ /* 0x002fe20000010000 */
[----:B------:R-:W-:-:S02]  /*11950*/  LOP3.LUT R4, R5, 0x6, RZ, 0xc0, !PT ;  /* 0x0000000605047812 */ /* 0x000fc400078ec0ff */
[----:B------:R-:W-:Y:S01]  /*11960*/  LOP3.LUT R8, R8, 0x1c0, RZ, 0xc0, !PT ;  /* 0x000001c008087812 */ /* 0x000fe200078ec0ff */
[----:B--2---:R-:W-:Y:S01]  /*11970*/  FADD.FTZ R6, R3, R6 ;  /* 0x0000000603067221 */ /* 0x004fe20000010000 */
[----:B------:R-:W-:Y:S01]  /*11980*/  SHF.L.U32 R3, R0, 0x5, RZ ;  /* 0x0000000500037819 */ /* 0x000fe200000006ff */
[----:B------:R-:W1:Y:S01]  /*11990*/  MUFU.RCP R10, R7 ;  /* 0x00000007000a7308 */ /* 0x000e620000001000 */
[----:B------:R-:W-:Y:S01]  /*119a0*/  LOP3.LUT R8, R8, 0x38, R5, 0xf8, !PT ;  /* 0x0000003808087812 */ /* 0x000fe200078ef805 */
[----:B---3--:R-:W-:Y:S01]  /*119b0*/  FADD.FTZ R13, R2, R13 ;  /* 0x0000000d020d7221 */ /* 0x008fe20000010000 */
[----:B------:R-:W-:Y:S02]  /*119c0*/  LOP3.LUT R3, R4, 0x7c00, R3, 0xf8, !PT ;  /* 0x00007c0004037812 */ /* 0x000fe400078ef803 */
[----:B------:R-:W-:Y:S01]  /*119d0*/  FSETP.NE.FTZ.AND P6, PT, R7, RZ, PT ;  /* 0x000000ff0700720b */ /* 0x000fe20003fd5000 */
[----:B----4-:R-:W-:Y:S01]  /*119e0*/  FADD.FTZ R2, R12, R11 ;  /* 0x0000000b0c027221 */ /* 0x010fe20000010000 */
[----:B------:R-:W-:Y:S01]  /*119f0*/  FSETP.NE.FTZ.AND P4, PT, R13, RZ, PT ;  /* 0x000000ff0d00720b */ /* 0x000fe20003f95000 */
[----:B------:R-:W2:Y:S01]  /*11a00*/  MUFU.RCP R4, R13 ;  /* 0x0000000d00047308 */ /* 0x000ea20000001000 */
[----:B------:R-:W-:Y:S01]  /*11a10*/  LOP3.LUT R3, R3, R8, RZ, 0xfc, !PT ;  /* 0x0000000803037212 */ /* 0x000fe200078efcff */
[----:B------:R-:W3:Y:S01]  /*11a20*/  LDC.U8 R12, c[0x0][0x548] ;  /* 0x00015200ff0c7b82 */ /* 0x000ee20000000000 */
[----:B------:R-:W-:-:S02]  /*11a30*/  FSETP.NE.FTZ.AND P3, PT, R2, RZ, PT ;  /* 0x000000ff0200720b */ /* 0x000fc40003f75000 */
[----:B------:R-:W-:Y:S02]  /*11a40*/  LEA R3, R3, UR4, 0x1 ;  /* 0x0000000403037c11 */ /* 0x000fe4000f8e08ff */
[----:B------:R-:W-:Y:S01]  /*11a50*/  FSETP.NE.FTZ.AND P5, PT, R6, RZ, PT ;  /* 0x000000ff0600720b */ /* 0x000fe20003fb5000 */
[----:B------:R-:W4:Y:S01]  /*11a60*/  MUFU.RCP R5, R2 ;  /* 0x0000000200057308 */ /* 0x000f220000001000 */
[----:B------:R-:W-:Y:S02]  /*11a70*/  IADD3 R17, PT, PT, R3, 0x40, RZ ;  /* 0x0000004003117810 */ /* 0x000fe40007ffe0ff */
[----:B-1----:R-:W-:-:S05]  /*11a80*/  FSEL R10, R10, 1, P6 ;  /* 0x3f8000000a0a7808 */ /* 0x002fca0003000000 */
[----:B------:R-:W1:Y:S01]  /*11a90*/  MUFU.RCP R9, R6 ;  /* 0x0000000600097308 */ /* 0x000e620000001000 */
[----:B------:R-:W-:Y:S01]  /*11aa0*/  FMUL.FTZ R160, R10, R160 ;  /* 0x000000a00aa07220 */ /* 0x000fe20000410000 */
[----:B--2---:R-:W-:Y:S01]  /*11ab0*/  FSEL R4, R4, 1, P4 ;  /* 0x3f80000004047808 */ /* 0x004fe20002000000 */
[C---:B------:R-:W-:Y:S01]  /*11ac0*/  FMUL.FTZ R161, R10.reuse, R161 ;  /* 0x000000a10aa17220 */ /* 0x040fe20000410000 */
[C---:B------:R-:W-:Y:S01]  /*11ad0*/  FMUL.FTZ R148, R10.reuse, R148 ;  /* 0x000000940a947220 */ /* 0x040fe20000410000 */
[C---:B------:R-:W-:Y:S01]  /*11ae0*/  FMUL.FTZ R149, R10.reuse, R149 ;  /* 0x000000950a957220 */ /* 0x040fe20000410000 */
[----:B------:R-:W-:Y:S01]  /*11af0*/  FMUL.FTZ R144, R10, R144 ;  /* 0x000000900a907220 */ /* 0x000fe20000410000 */
[C---:B------:R-:W-:Y:S01]  /*11b00*/  FMUL.FTZ R156, R4.reuse, R156 ;  /* 0x0000009c049c7220 */ /* 0x040fe20000410000 */
[C---:B------:R-:W-:Y:S01]  /*11b10*/  FMUL.FTZ R157, R4.reuse, R157 ;  /* 0x0000009d049d7220 */ /* 0x040fe20000410000 */
[C---:B------:R-:W-:Y:S01]  /*11b20*/  FMUL.FTZ R152, R4.reuse, R152 ;  /* 0x0000009804987220 */ /* 0x040fe20000410000 */
[----:B----4-:R-:W-:Y:S01]  /*11b30*/  FSEL R5, R5, 1, P3 ;  /* 0x3f80000005057808 */ /* 0x010fe20001800000 */
        /* <DEDUP_REMOVED lines=60> */
[----:B------:R-:W-:Y:S01]  /*11f00*/  FMUL.FTZ R5, R5, R127 ;  /* 0x0000007f05057220 */ /* 0x000fe20000410000 */
[----:B------:R-:W-:Y:S01]  /*11f10*/  MOV R4, 0x10 ;  /* 0x0000001000047802 */ /* 0x000fe20000000f00 */
[C---:B------:R-:W-:Y:S01]  /*11f20*/  FMUL.FTZ R145, R10.reuse, R145 ;  /* 0x000000910a917220 */ /* 0x040fe20000410000 */
[----:B-1----:R-:W-:Y:S01]  /*11f30*/  FSEL R9, R9, 1, P5 ;  /* 0x3f80000009097808 */ /* 0x002fe20002800000 */
[----:B------:R-:W-:Y:S01]  /*11f40*/  FMUL.FTZ R132, R10, R132 ;  /* 0x000000840a847220 */ /* 0x000fe20000410000 */
[----:B------:R-:W-:Y:S01]  /*11f50*/  SEL R4, R4, 0xfffffff0, !P0 ;  /* 0xfffffff004047807 */ /* 0x000fe20004000000 */
[----:B------:R-:W-:Y:S01]  /*11f60*/  FMUL.FTZ R133, R10, R133 ;  /* 0x000000850a857220 */ /* 0x000fe20000410000 */
[----:B------:R-:W-:Y:S01]  /*11f70*/  F2FP.F16.F32.PACK_AB R126, R5, R126 ;  /* 0x0000007e057e723e */ /* 0x000fe200000000ff */
[C---:B------:R-:W-:Y:S01]  /*11f80*/  FMUL.FTZ R162, R9.reuse, R162 ;  /* 0x000000a209a27220 */ /* 0x040fe20000410000 */
[----:B------:R-:W-:Y:S01]  /*11f90*/  MOV R5, 0x20 ;  /* 0x0000002000057802 */ /* 0x000fe20000000f00 */
[C---:B------:R-:W-:Y:S01]  /*11fa0*/  FMUL.FTZ R163, R9.reuse, R163 ;  /* 0x000000a309a37220 */ /* 0x040fe20000410000 */
[C---:B------:R-:W-:Y:S01]  /*11fb0*/  LOP3.LUT P0, RZ, R0.reuse, 0x8, RZ, 0xc0, !PT ;  /* 0x0000000800ff7812 */ /* 0x040fe2000780c0ff */
[----:B------:R-:W-:Y:S01]  /*11fc0*/  FMUL.FTZ R150, R9, R150 ;  /* 0x0000009609967220 */ /* 0x000fe20000410000 */
[----:B------:R-:W-:Y:S01]  /*11fd0*/  IADD3 R11, PT, PT, R3, R4, RZ ;  /* 0x00000004030b7210 */ /* 0x000fe20007ffe0ff */
[----:B------:R-:W-:Y:S01]  /*11fe0*/  FMUL.FTZ R151, R9, R151 ;  /* 0x0000009709977220 */ /* 0x000fe20000410000 */
[----:B------:R-:W-:Y:S01]  /*11ff0*/  SEL R8, R5, 0xffffffe0, !P0 ;  /* 0xffffffe005087807 */ /* 0x000fe20004000000 */
[C---:B------:R-:W-:Y:S01]  /*12000*/  FMUL.FTZ R146, R9.reuse, R146 ;  /* 0x0000009209927220 */ /* 0x040fe20000410000 */
[----:B------:R-:W-:Y:S01]  /*12010*/  LOP3.LUT P0, RZ, R0, 0x10, RZ, 0xc0, !PT ;  /* 0x0000001000ff7812 */ /* 0x000fe2000780c0ff */
[----:B------:R-:W-:Y:S01]  /*12020*/  FMUL.FTZ R147, R9, R147 ;  /* 0x0000009309937220 */ /* 0x000fe20000410000 */
[----:B------:R-:W-:Y:S01]  /*12030*/  IADD3 R5, PT, PT, R3, R8, RZ ;  /* 0x0000000803057210 */ /* 0x000fe20007ffe0ff */
[C---:B------:R-:W-:Y:S01]  /*12040*/  FMUL.FTZ R134, R9.reuse, R134 ;  /* 0x0000008609867220 */ /* 0x040fe20000410000 */
[----:B------:R-:W-:Y:S01]  /*12050*/  FMUL.FTZ R135, R9, R135 ;  /* 0x0000008709877220 */ /* 0x000fe20000410000 */
[----:B------:R-:W-:Y:S01]  /*12060*/  F2FP.F16.F32.PACK_AB R160, R161, R160 ;  /* 0x000000a0a1a0723e */ /* 0x000fe200000000ff */
[----:B------:R-:W-:Y:S01]  /*12070*/  FMUL.FTZ R36, R10, R36 ;  /* 0x000000240a247220 */ /* 0x000fe20000410000 */
[----:B------:R-:W-:Y:S01]  /*12080*/  IADD3 R15, PT, PT, R4, R5, RZ ;  /* 0x00000005040f7210 */ /* 0x000fe20007ffe0ff */
[C---:B------:R-:W-:Y:S01]  /*12090*/  FMUL.FTZ R37, R10.reuse, R37 ;  /* 0x000000250a257220 */ /* 0x040fe20000410000 */
[----:B------:R-:W-:Y:S01]  /*120a0*/  F2FP.F16.F32.PACK_AB R162, R163, R162 ;  /* 0x000000a2a3a2723e */ /* 0x000fe200000000ff */
[----:B------:R-:W-:Y:S01]  /*120b0*/  FMUL.FTZ R38, R9, R38 ;  /* 0x0000002609267220 */ /* 0x000fe20000410000 */
[----:B------:R-:W-:Y:S01]  /*120c0*/  F2FP.F16.F32.PACK_AB R148, R149, R148 ;  /* 0x000000949594723e */ /* 0x000fe200000000ff */
[----:B------:R-:W-:Y:S01]  /*120d0*/  FMUL.FTZ R39, R9, R39 ;  /* 0x0000002709277220 */ /* 0x000fe20000410000 */
[----:B------:R-:W-:Y:S01]  /*120e0*/  @P0 IADD3 R17, PT, PT, R3, -0x40, RZ ;  /* 0xffffffc003110810 */ /* 0x000fe20007ffe0ff */
[C---:B------:R-:W-:Y:S01]  /*120f0*/  FMUL.FTZ R48, R10.reuse, R48 ;  /* 0x000000300a307220 */ /* 0x040fe20000410000 */
[----:B------:R-:W-:Y:S01]  /*12100*/  F2FP.F16.F32.PACK_AB R150, R151, R150 ;  /* 0x000000969796723e */ /* 0x000fe200000000ff */
[----:B------:R-:W-:Y:S01]  /*12110*/  FMUL.FTZ R49, R10, R49 ;  /* 0x000000310a317220 */ /* 0x000fe20000410000 */
[-C--:B------:R-:W-:Y:S01]  /*12120*/  IADD3 R21, PT, PT, R8, R17.reuse, RZ ;  /* 0x0000001108157210 */ /* 0x080fe20007ffe0ff */
[C---:B------:R-:W-:Y:S01]  /*12130*/  FMUL.FTZ R50, R9.reuse, R50 ;  /* 0x0000003209327220 */ /* 0x040fe20000410000 */
[C---:B------:R-:W-:Y:S01]  /*12140*/  IADD3 R19, PT, PT, R4.reuse, R17, RZ ;  /* 0x0000001104137210 */ /* 0x040fe20007ffe0ff */
[----:B------:R-:W-:Y:S01]  /*12150*/  FMUL.FTZ R51, R9, R51 ;  /* 0x0000003309337220 */ /* 0x000fe20000410000 */
[----:B------:R-:W-:Y:S01]  /*12160*/  IADD3 R23, PT, PT, R4, R21, RZ ;  /* 0x0000001504177210 */ /* 0x000fe20007ffe0ff */
[----:B------:R-:W-:Y:S01]  /*12170*/  STS [R3], R160 ;  /* 0x000000a003007388 */ /* 0x000fe20000000800 */
[----:B------:R-:W1:Y:S01]  /*12180*/  LDC.U8 R4, c[0x0][0x549] ;  /* 0x00015240ff047b82 */ /* 0x000e620000000000 */
[----:B------:R-:W-:Y:S01]  /*12190*/  F2FP.F16.F32.PACK_AB R156, R157, R156 ;  /* 0x0000009c9d9c723e */ /* 0x000fe200000000ff */
[C---:B------:R-:W-:Y:S01]  /*121a0*/  FMUL.FTZ R52, R10.reuse, R52 ;  /* 0x000000340a347220 */ /* 0x040fe20000410000 */
[----:B------:R-:W-:Y:S01]  /*121b0*/  F2FP.F16.F32.PACK_AB R158, R159, R158 ;  /* 0x0000009e9f9e723e */ /* 0x000fe200000000ff */
[----:B------:R-:W-:Y:S01]  /*121c0*/  STS [R3+0x400], R162 ;  /* 0x000400a203007388 */ /* 0x000fe20000000800 */
[----:B------:R-:W-:Y:S01]  /*121d0*/  F2FP.F16.F32.PACK_AB R152, R153, R152 ;  /* 0x000000989998723e */ /* 0x000fe200000000ff */
[C---:B------:R-:W-:Y:S01]  /*121e0*/  FMUL.FTZ R53, R10.reuse, R53 ;  /* 0x000000350a357220 */ /* 0x040fe20000410000 */
        /* <DEDUP_REMOVED lines=79> */
[----:B-1----:R-:W-:Y:S01]  /*126e0*/  ISETP.NE.AND P1, PT, R4, RZ, PT ;  /* 0x000000ff0400720c */ /* 0x002fe20003f25270 */
[----:B------:R-:W-:Y:S01]  /*126f0*/  STS [R17+0x2400], R42 ;  /* 0x0024002a11007388 */ /* 0x000fe20000000800 */
        /* <DEDUP_REMOVED lines=16> */
[C---:B------:R-:W-:Y:S01]  /*12800*/  FMUL.FTZ R119, R9.reuse, R119 ;  /* 0x0000007709777220 */ /* 0x040fe20000410000 */
[----:B------:R-:W-:Y:S01]  /*12810*/  FMUL.FTZ R130, R9, R130 ;  /* 0x0000008209827220 */ /* 0x000fe20000410000 */
[----:B------:R-:W-:Y:S01]  /*12820*/  F2FP.F16.F32.PACK_AB R92, R93, R92 ;  /* 0x0000005c5d5c723e */ /* 0x000fe200000000ff */
[----:B------:R-:W-:Y:S01]  /*12830*/  STS [R23], R64 ;  /* 0x0000004017007388 */ /* 0x000fe20000000800 */
[----:B------:R-:W-:Y:S01]  /*12840*/  F2FP.F16.F32.PACK_AB R94, R95, R94 ;  /* 0x0000005e5f5e723e */ /* 0x000fe200000000ff */
[----:B------:R-:W-:Y:S01]  /*12850*/  FMUL.FTZ R128, R10, R128 ;  /* 0x000000800a807220 */ /* 0x000fe20000410000 */
[----:B------:R-:W-:Y:S01]  /*12860*/  ISETP.NE.AND P0, PT, R232, -0x1, PT ;  /* 0xffffffffe800780c */ /* 0x000fe20003f05270 */
[----:B------:R-:W-:Y:S01]  /*12870*/  STS [R23+0x400], R66 ;  /* 0x0004004217007388 */ /* 0x000fe20000000800 */
[----:B------:R-:W-:Y:S01]  /*12880*/  FMUL.FTZ R129, R10, R129 ;  /* 0x000000810a817220 */ /* 0x000fe20000410000 */
[----:B------:R-:W-:Y:S01]  /*12890*/  FMUL.FTZ R9, R9, R131 ;  /* 0x0000008309097220 */ /* 0x000fe20000410000 */
        /* <DEDUP_REMOVED lines=10> */
[----:B------:R-:W-:-:S02]  /*12940*/  F2FP.F16.F32.PACK_AB R106, R107, R106 ;  /* 0x0000006a6b6a723e */ /* 0x000fc400000000ff */
[----:B------:R-:W-:Y:S01]  /*12950*/  F2FP.F16.F32.PACK_AB R108, R109, R108 ;  /* 0x0000006c6d6c723e */ /* 0x000fe200000000ff */
[----:B------:R-:W-:Y:S01]  /*12960*/  STS [R23+0x2400], R62 ;  /* 0x0024003e17007388 */ /* 0x000fe20000000800 */
[----:B------:R-:W-:Y:S01]  /*12970*/  F2FP.F16.F32.PACK_AB R110, R111, R110 ;  /* 0x0000006e6f6e723e */ /* 0x000fe200000000ff */
[----:B------:R4:W1:Y:S01]  /*12980*/  @P5 MUFU.LG2 R25, R6 ;  /* 0x0000000600195308 */ /* 0x0008620000000c00 */
        /* <DEDUP_REMOVED lines=11> */
[----:B---3--:R-:W-:Y:S02]  /*12a40*/  ISETP.NE.AND P2, PT, R12, RZ, !P1 ;  /* 0x000000ff0c00720c */ /* 0x008fe40004f45270 */
[----:B------:R-:W-:Y:S01]  /*12a50*/  @P1 MOV R26, 0x1 ;  /* 0x00000001001a1802 */ /* 0x000fe20000000f00 */
        /* <DEDUP_REMOVED lines=8> */
[----:B---3--:R-:W3:Y:S03]  /*12ae0*/  @P4 LDC R3, c[0x0][0x458] ;  /* 0x00011600ff034b82 */ /* 0x008ee60000000800 */
        /* <DEDUP_REMOVED lines=8> */
[----:B-----5:R-:W1:Y:S03]  /*12b70*/  @P0 LDC.64 R4, c[0x0][0x408] ;  /* 0x00010200ff040b82 */ /* 0x020e660000000a00 */
[----:B------:R-:W-:Y:S04]  /*12b80*/  STS [R17+0x6000], R104 ;  /* 0x0060006811007388 */ /* 0x000fe80000000800 */
[----:B------:R5:W-:Y:S01]  /*12b90*/  STS [R17+0x6400], R106 ;  /* 0x0064006a11007388 */ /* 0x000be20000000800 */
[----:B--2---:R-:W2:Y:S03]  /*12ba0*/  @P1 LDC R15, c[0x0][0x430] ;  /* 0x00010c00ff0f1b82 */ /* 0x004ea60000000800 */
[----:B------:R-:W-:Y:S04]  /*12bb0*/  STS [R19+0x6000], R108 ;  /* 0x0060006c13007388 */ /* 0x000fe80000000800 */
[----:B------:R4:W-:Y:S04]  /*12bc0*/  STS [R19+0x6400], R110 ;  /* 0x0064006e13007388 */ /* 0x0009e80000000800 */
[----:B------:R-:W-:Y:S04]  /*12bd0*/  STS [R21+0x4000], R116 ;  /* 0x0040007415007388 */ /* 0x000fe80000000800 */
[----:B------:R-:W-:Y:S04]  /*12be0*/  STS [R21+0x4400], R118 ;  /* 0x0044007615007388 */ /* 0x000fe80000000800 */
[----:B------:R-:W-:Y:S04]  /*12bf0*/  STS [R23+0x4000], R128 ;  /* 0x0040008017007388 */ /* 0x000fe80000000800 */
[----:B------:R3:W-:Y:S01]  /*12c00*/  STS [R23+0x4400], R9 ;  /* 0x0044000917007388 */ /* 0x0007e20000000800 */
[----:B-----5:R-:W1:Y:S01]  /*12c10*/  @P1 LDC R17, c[0x0][0x430] ;  /* 0x00010c00ff111b82 */ /* 0x020e620000000800 */
[----:B--2---:R-:W-:-:S02]  /*12c20*/  @P1 IMAD R22, R15, R20, RZ ;  /* 0x000000140f161224 */ /* 0x004fc400078e02ff */
[----:B------:R-:W-:Y:S04]  /*12c30*/  STS [R21+0x6000], R120 ;  /* 0x0060007815007388 */ /* 0x000fe80000000800 */
[----:B------:R2:W-:Y:S01]  /*12c40*/  STS [R21+0x6400], R122 ;  /* 0x0064007a15007388 */ /* 0x0005e20000000800 */
[----:B----4-:R-:W4:Y:S01]  /*12c50*/  @P6 LDC R19, c[0x0][0x458] ;  /* 0x00011600ff136b82 */ /* 0x010f220000000800 */
[----:B------:R-:W1:Y:S02]  /*12c60*/  S2R R10, SR_CTAID.X ;  /* 0x00000000000a7919 */ /* 0x000e640000002500 */
[----:B------:R1:W-:Y:S04]  /*12c70*/  STS [R23+0x6000], R124 ;  /* 0x0060007c17007388 */ /* 0x0003e80000000800 */
[----:B------:R1:W-:Y:S01]  /*12c80*/  STS [R23+0x6400], R126 ;  /* 0x0064007e17007388 */ /* 0x0003e20000000800 */
[----:B------:R-:W1:Y:S01]  /*12c90*/  S2R R11, SR_CTAID.Z ;  /* 0x00000000000b7919 */ /* 0x000e620000002700 */
[----:B---3--:R-:W3:Y:S01]  /*12ca0*/  @!P0 LDC.64 R8, c[0x0][0x400] ;  /* 0x00010000ff088b82 */ /* 0x008ee20000000a00 */
[----:B--2---:R2:W1:Y:S01]  /*12cb0*/  @P4 MUFU.LG2 R21, R13 ;  /* 0x0000000d00154308 */ /* 0x0044620000000c00 */
[----:B------:R-:W-:Y:S05]  /*12cc0*/  @P1 BRA `(.L_x_1186) ;  /* 0x0000000000201947 */ /* 0x000fea0003800000 */
[----:B------:R-:W-:Y:S01]  /*12cd0*/  ISETP.NE.AND P1, PT, R12, RZ, PT ;  /* 0x000000ff0c00720c */ /* 0x000fe20003f25270 */
[----:B--2---:R-:W2:-:S12]  /*12ce0*/  LDC R13, c[0x0][0x3e0] ;  /* 0x0000f800ff0d7b82 */ /* 0x004e980000000800 */
[----:B------:R-:W2:Y:S01]  /*12cf0*/  @P1 LDC R26, c[0x0][0x454] ;  /* 0x00011500ff1a1b82 */ /* 0x000ea20000000800 */
[----:B-1----:R-:W-:Y:S02]  /*12d00*/  @P1 MOV R17, 0x1 ;  /* 0x0000000100111802 */ /* 0x002fe40000000f00 */
[----:B------:R-:W-:-:S05]  /*12d10*/  @!P1 MOV R17, 0x1 ;  /* 0x0000000100119802 */ /* 0x000fca0000000f00 */
[----:B------:R-:W1:Y:S01]  /*12d20*/  @P1 LDC R22, c[0x0][0x454] ;  /* 0x00011500ff161b82 */ /* 0x000e620000000800 */
[-C--:B--2---:R-:W-:Y:S02]  /*12d30*/  @P1 IMAD R26, R26, R13.reuse, RZ ;  /* 0x0000000d1a1a1224 */ /* 0x084fe400078e02ff */
[----:B------:R-:W-:-:S07]  /*12d40*/  @!P1 IMAD R26, R20, R13, RZ ;  /* 0x0000000d141a9224 */ /* 0x000fce00078e02ff */
.L_x_1186:
[----:B------:R-:W-:Y:S01]  /*12d50*/  BAR.SYNC.DEFER_BLOCKING 0x0 ;  /* 0x0000000000007b1d */ /* 0x000fe20000010000 */
[----:B------:R-:W-:Y:S01]  /*12d60*/  ISETP.NE.AND P1, PT, R232, -0x1, PT ;  /* 0xffffffffe800780c */ /* 0x000fe20003f25270 */
[----:B------:R-:W-:Y:S01]  /*12d70*/  @P6 FMUL.FTZ R7, R7, 0.69314718246459960938 ;  /* 0x3f31721807076820 */ /* 0x000fe20000410000 */
[----:B---3--:R-:W-:Y:S01]  /*12d80*/  @!P0 IMAD.WIDE.U32 R30, R233, R8, RZ ;  /* 0x00000008e91e8225 */ /* 0x008fe200078e00ff */
[----:B------:R-:W-:-:S03]  /*12d90*/  MOV R18, 0x7f800000 ;  /* 0x7f80000000127802 */ /* 0x000fc60000000f00 */
[----:B-1----:R-:W-:Y:S01]  /*12da0*/  @P4 FMUL.FTZ R21, R21, 0.69314718246459960938 ;  /* 0x3f31721815154820 */ /* 0x002fe20000410000 */
[----:B------:R-:W1:Y:S01]  /*12db0*/  @P3 LDC R6, c[0x0][0x458] ;  /* 0x00011600ff063b82 */ /* 0x000e620000000800 */
[----:B------:R-:W3:Y:S01]  /*12dc0*/  @P3 MUFU.LG2 R2, R2 ;  /* 0x0000000200023308 */ /* 0x000ee20000000c00 */
[----:B------:R-:W-:-:S04]  /*12dd0*/  @P0 IMAD.WIDE.U32 R28, R232, R4, RZ ;  /* 0x00000004e81c0225 */ /* 0x000fc800078e00ff */
[----:B----4-:R-:W-:Y:S01]  /*12de0*/  @P6 FFMA.FTZ R18, R168, R19, R7 ;  /* 0x00000013a8126223 */ /* 0x010fe20000010007 */
[----:B------:R-:W-:Y:S01]  /*12df0*/  MOV R23, 0x7f800000 ;  /* 0x7f80000000177802 */ /* 0x000fe20000000f00 */
[----:B------:R-:W-:Y:S01]  /*12e00*/  @P4 FFMA.FTZ R23, R166, R3, R21 ;  /* 0x00000003a6174223 */ /* 0x000fe20000010015 */
[----:B------:R-:W-:Y:S02]  /*12e10*/  @!P0 IMAD R19, R233, R9, R31 ;  /* 0x00000009e9138224 */ /* 0x000fe400078e021f */
[----:B------:R-:W-:Y:S01]  /*12e20*/  @P5 FMUL.FTZ R8, R25, 0.69314718246459960938 ;  /* 0x3f31721819085820 */ /* 0x000fe20000410000 */
[----:B------:R-:W-:Y:S01]  /*12e30*/  @P0 IMAD R19, R232, R5, R29 ;  /* 0x00000005e8130224 */ /* 0x000fe200078e021d */
[----:B------:R-:W-:Y:S01]  /*12e40*/  MOV R16, 0x7f800000 ;  /* 0x7f80000000107802 */ /* 0x000fe20000000f00 */
[----:B------:R-:W-:Y:S01]  /*12e50*/  @!P1 IMAD R232, R233, R20, RZ ;  /* 0x00000014e9e89224 */ /* 0x000fe200078e02ff */
[----:B------:R-:W-:Y:S01]  /*12e60*/  LOP3.LUT P1, RZ, R0, 0x3, RZ, 0xc0, !PT ;  /* 0x0000000300ff7812 */ /* 0x000fe2000782c0ff */
[----:B------:R-:W-:-:S02]  /*12e70*/  IMAD R22, R11, R22, RZ ;  /* 0x000000160b167224 */ /* 0x000fc400078e02ff */
[----:B------:R-:W-:Y:S01]  /*12e80*/  @P5 FFMA.FTZ R16, R167, R24, R8 ;  /* 0x00000018a7105223 */ /* 0x000fe20000010008 */
[----:B------:R-:W-:Y:S01]  /*12e90*/  IMAD R3, R10, R17, RZ ;  /* 0x000000110a037224 */ /* 0x000fe200078e02ff */
[----:B------:R-:W-:Y:S01]  /*12ea0*/  SHF.R.S32.HI R4, RZ, 0x1f, R232 ;  /* 0x0000001fff047819 */ /* 0x000fe200000114e8 */
[----:B------:R-:W-:Y:S01]  /*12eb0*/  @!P2 IMAD R22, R233, R26, R22 ;  /* 0x0000001ae916a224 */ /* 0x000fe200078e0216 */
[----:B------:R-:W-:Y:S01]  /*12ec0*/  SEL R21, R232, RZ, P2 ;  /* 0x000000ffe8157207 */ /* 0x000fe20001000000 */
[----:B--2---:R2:W4:Y:S01]  /*12ed0*/  LDS.128 R12, [R234+0x3800] ;  /* 0x00380000ea0c7984 */ /* 0x0045220000000c00 */
[----:B------:R-:W-:Y:S01]  /*12ee0*/  SHF.L.U32 R3, R3, 0x7, RZ ;  /* 0x0000000703037819 */ /* 0x000fe200000006ff */
[----:B---3--:R-:W-:Y:S01]  /*12ef0*/  @P3 FMUL.FTZ R2, R2, 0.69314718246459960938 ;  /* 0x3f31721802023820 */ /* 0x008fe20000410000 */
[----:B------:R-:W-:Y:S01]  /*12f00*/  SEL R4, R4, RZ, P2 ;  /* 0x000000ff04047207 */ /* 0x000fe20001000000 */
[----:B------:R-:W-:Y:S01]  /*12f10*/  BSSY.RECONVERGENT B0, `(.L_x_1187) ;  /* 0x0000030000007945 */ /* 0x000fe20003800200 */
[----:B------:R-:W-:-:S02]  /*12f20*/  IADD3 R21, P4, P2, R3, R21, R22 ;  /* 0x0000001503157210 */ /* 0x000fc40007a9e016 */
[----:B------:R-:W-:Y:S02]  /*12f30*/  SHF.R.S32.HI R5, RZ, 0x1f, R22 ;  /* 0x0000001fff057819 */ /* 0x000fe40000011416 */
[----:B------:R-:W-:Y:S02]  /*12f40*/  SHF.R.S32.HI R24, RZ, 0x1f, R3 ;  /* 0x0000001fff187819 */ /* 0x000fe40000011403 */
[----:B------:R-:W-:Y:S01]  /*12f50*/  MOV R20, 0x7f800000 ;  /* 0x7f80000000147802 */ /* 0x000fe20000000f00 */
[----:B-1----:R-:W-:Y:S01]  /*12f60*/  @P3 FFMA.FTZ R20, R165, R6, R2 ;  /* 0x00000006a5143223 */ /* 0x002fe20000010002 */
[----:B------:R-:W-:Y:S02]  /*12f70*/  SHF.R.U32.HI R22, RZ, 0x3, R0 ;  /* 0x00000003ff167819 */ /* 0x000fe40000011600 */
[----:B------:R-:W-:Y:S01]  /*12f80*/  IADD3.X R24, PT, PT, R24, R4, R5, P4, P2 ;  /* 0x0000000418187210 */ /* 0x000fe200027e4405 */
[----:B--2---:R-:W-:Y:S06]  /*12f90*/  @P1 BRA `(.L_x_1188) ;  /* 0x00000000009c1947 */ /* 0x004fec0003800000 */
[--C-:B------:R-:W-:Y:S02]  /*12fa0*/  SHF.R.U32.HI R2, RZ, 0x1, R0.reuse ;  /* 0x00000001ff027819 */ /* 0x100fe40000011600 */
[----:B------:R-:W-:Y:S02]  /*12fb0*/  SHF.R.U32.HI R26, RZ, 0x2, R0 ;  /* 0x00000002ff1a7819 */ /* 0x000fe40000011600 */
[----:B------:R-:W-:-:S04]  /*12fc0*/  LOP3.LUT R3, R2, 0x30, RZ, 0xc0, !PT ;  /* 0x0000003002037812 */ /* 0x000fc800078ec0ff */
[----:B------:R-:W-:-:S04]  /*12fd0*/  LOP3.LUT R26, R3, 0x7, R26, 0xf8, !PT ;  /* 0x00000007031a7812 */ /* 0x000fc800078ef81a */
[C---:B------:R-:W-:Y:S01]  /*12fe0*/  ISETP.GE.AND P6, PT, R26.reuse, R227, PT ;  /* 0x000000e31a00720c */ /* 0x040fe20003fc6270 */
[C---:B------:R-:W-:Y:S01]  /*12ff0*/  VIADD R36, R26.reuse, 0x8 ;  /* 0x000000081a247836 */ /* 0x040fe20000000000 */
[C---:B------:R-:W-:Y:S01]  /*13000*/  LOP3.LUT R34, R26.reuse, 0x40, RZ, 0xfc, !PT ;  /* 0x000000401a227812 */ /* 0x040fe200078efcff */
[----:B------:R-:W-:-:S03]  /*13010*/  VIADD R32, R26, 0x48 ;  /* 0x000000481a207836 */ /* 0x000fc60000000000 */
[-C--:B------:R-:W-:Y:S02]  /*13020*/  ISETP.GE.AND P5, PT, R36, R227.reuse, PT ;  /* 0x000000e32400720c */ /* 0x080fe40003fa6270 */
[-C--:B------:R-:W-:Y:S02]  /*13030*/  ISETP.GE.AND P4, PT, R34, R227.reuse, PT ;  /* 0x000000e32200720c */ /* 0x080fe40003f86270 */
[----:B------:R-:W-:-:S03]  /*13040*/  ISETP.GE.AND P3, PT, R32, R227, PT ;  /* 0x000000e32000720c */ /* 0x000fc60003f66270 */
[----:B------:R-:W1:Y:S01]  /*13050*/  @!P6 LDC.64 R8, c[0x0][0x420] ;  /* 0x00010800ff08eb82 */ /* 0x000e620000000a00 */
[----:B------:R-:W-:-:S05]  /*13060*/  @!P6 IMAD R26, R26, R17, RZ ;  /* 0x000000111a1ae224 */ /* 0x000fca00078e02ff */
[----:B------:R-:W-:Y:S01]  /*13070*/  @!P6 IADD3 R25, P1, PT, R26, R21, RZ ;  /* 0x000000151a19e210 */ /* 0x000fe20007f3e0ff */
[-C--:B------:R-:W-:Y:S01]  /*13080*/  @!P5 IMAD R27, R36, R17.reuse, RZ ;  /* 0x00000011241bd224 */ /* 0x080fe200078e02ff */
[----:B------:R-:W2:Y:S01]  /*13090*/  @!P5 LDC.64 R6, c[0x0][0x420] ;  /* 0x00010800ff06db82 */ /* 0x000ea20000000a00 */
[-C--:B------:R-:W-:Y:S01]  /*130a0*/  @!P4 IMAD R34, R34, R17.reuse, RZ ;  /* 0x000000112222c224 */ /* 0x080fe200078e02ff */
[----:B------:R-:W-:Y:S01]  /*130b0*/  @!P6 LEA.HI.X.SX32 R26, R26, R24, 0x1, P1 ;  /* 0x000000181a1ae211 */ /* 0x000fe200008f0eff */
[----:B------:R-:W-:-:S05]  /*130c0*/  @!P3 IMAD R17, R32, R17, RZ ;  /* 0x000000112011b224 */ /* 0x000fca00078e02ff */
[----:B------:R-:W3:Y:S08]  /*130d0*/  @!P4 LDC.64 R4, c[0x0][0x420] ;  /* 0x00010800ff04cb82 */ /* 0x000ef00000000a00 */
[----:B------:R-:W5:Y:S01]  /*130e0*/  @!P3 LDC.64 R2, c[0x0][0x420] ;  /* 0x00010800ff02bb82 */ /* 0x000f620000000a00 */
[----:B-1----:R-:W-:Y:S02]  /*130f0*/  @!P6 LEA R36, P2, R25, R8, 0x2 ;  /* 0x000000081924e211 */ /* 0x002fe400078410ff */
[----:B------:R-:W-:-:S02]  /*13100*/  @!P5 IADD3 R8, P1, PT, R27, R21, RZ ;  /* 0x000000151b08d210 */ /* 0x000fc40007f3e0ff */
[----:B------:R-:W-:Y:S02]  /*13110*/  @!P6 LEA.HI.X R37, R25, R9, R26, 0x2, P2 ;  /* 0x000000091925e211 */ /* 0x000fe400010f141a */
[----:B------:R-:W-:Y:S02]  /*13120*/  @!P5 LEA.HI.X.SX32 R27, R27, R24, 0x1, P1 ;  /* 0x000000181b1bd211 */ /* 0x000fe400008f0eff */
[----:B--2---:R-:W-:Y:S01]  /*13130*/  @!P5 LEA R26, P1, R8, R6, 0x2 ;  /* 0x00000006081ad211 */ /* 0x004fe200078210ff */
[----:B------:R1:W-:Y:S01]  /*13140*/  @!P6 STG.E desc[UR14][R36.64], R18 ;  /* 0x000000122400e986 */ /* 0x0003e2000c10190e */
[----:B------:R-:W-:Y:S02]  /*13150*/  @!P4 IADD3 R6, P2, PT, R34, R21, RZ ;  /* 0x000000152206c210 */ /* 0x000fe40007f5e0ff */
[----:B------:R-:W-:Y:S02]  /*13160*/  @!P5 LEA.HI.X R27, R8, R7, R27, 0x2, P1 ;  /* 0x00000007081bd211 */ /* 0x000fe400008f141b */
[----:B------:R-:W-:-:S02]  /*13170*/  @!P3 IADD3 R21, P1, PT, R17, R21, RZ ;  /* 0x000000151115b210 */ /* 0x000fc40007f3e0ff */
[----:B------:R-:W-:Y:S01]  /*13180*/  @!P4 LEA.HI.X.SX32 R34, R34, R24, 0x1, P2 ;  /* 0x000000182222c211 */ /* 0x000fe200010f0eff */
[----:B------:R1:W-:Y:S01]  /*13190*/  @!P5 STG.E desc[UR14][R26.64], R16 ;  /* 0x000000101a00d986 */ /* 0x0003e2000c10190e */
[C---:B---3--:R-:W-:Y:S02]  /*131a0*/  @!P4 LEA R4, P2, R6.reuse, R4, 0x2 ;  /* 0x000000040604c211 */ /* 0x048fe400078410ff */
[----:B------:R-:W-:Y:S02]  /*131b0*/  @!P3 LEA.HI.X.SX32 R24, R17, R24, 0x1, P1 ;  /* 0x000000181118b211 */ /* 0x000fe400008f0eff */
[----:B------:R-:W-:Y:S02]  /*131c0*/  @!P4 LEA.HI.X R5, R6, R5, R34, 0x2, P2 ;  /* 0x000000050605c211 */ /* 0x000fe400010f1422 */
[----:B-----5:R-:W-:-:S03]  /*131d0*/  @!P3 LEA R2, P1, R21, R2, 0x2 ;  /* 0x000000021502b211 */ /* 0x020fc600078210ff */
[----:B------:R1:W-:Y:S01]  /*131e0*/  @!P4 STG.E desc[UR14][R4.64], R23 ;  /* 0x000000170400c986 */ /* 0x0003e2000c10190e */
[----:B------:R-:W-:-:S05]  /*131f0*/  @!P3 LEA.HI.X R3, R21, R3, R24, 0x2, P1 ;  /* 0x000000031503b211 */ /* 0x000fca00008f1418 */
[----:B------:R1:W-:Y:S04]  /*13200*/  @!P3 STG.E desc[UR14][R2.64], R20 ;  /* 0x000000140200b986 */ /* 0x0003e8000c10190e */
.L_x_1188:
[----:B------:R-:W-:Y:S05]  /*13210*/  BSYNC.RECONVERGENT B0 ;  /* 0x0000000000007941 */ /* 0x000fea0003800200 */
.L_x_1187:
[----:B-1----:R-:W-:Y:S01]  /*13220*/  IMAD.SHL.U32 R3, R0, 0x8, RZ ;  /* 0x0000000800037824 */ /* 0x002fe200078e00ff */
[----:B------:R-:W1:Y:S01]  /*13230*/  LDCU.64 UR4, c[0x0][0x410] ;  /* 0x00008200ff0477ac */ /* 0x000e620008000a00 */
[----:B------:R-:W-:Y:S01]  /*13240*/  @P0 MOV R30, R28 ;  /* 0x0000001c001e0202 */ /* 0x000fe20000000f00 */
[----:B------:R-:W-:Y:S01]  /*13250*/  IMAD.WIDE.U32 R16, R10, 0x80, RZ ;  /* 0x000000800a107825 */ /* 0x000fe200078e00ff */
[C---:B------:R-:W-:Y:S01]  /*13260*/  IADD3 R4, PT, PT, R22.reuse, 0x50, RZ ;  /* 0x0000005016047810 */ /* 0x040fe20007ffe0ff */
[----:B------:R-:W-:Y:S01]  /*13270*/  BSSY.RECONVERGENT B0, `(.L_x_1189) ;  /* 0x0000022000007945 */ /* 0x000fe20003800200 */
[----:B------:R-:W-:Y:S01]  /*13280*/  LOP3.LUT R3, R3, 0x38, RZ, 0xc0, !PT ;  /* 0x0000003803037812 */ /* 0x000fe200078ec0ff */
[----:B------:R-:W-:Y:S01]  /*13290*/  VIADD R0, R22, 0x20 ;  /* 0x0000002016007836 */ /* 0x000fe20000000000 */
[-C--:B------:R-:W-:Y:S01]  /*132a0*/  ISETP.GE.AND P2, PT, R4, R227.reuse, PT ;  /* 0x000000e30400720c */ /* 0x080fe20003f46270 */
[----:B------:R-:W-:Y:S01]  /*132b0*/  VIADD R2, R22, 0x10 ;  /* 0x0000001016027836 */ /* 0x000fe20000000000 */
[----:B------:R-:W-:Y:S01]  /*132c0*/  IADD3 R18, P0, PT, R3, R30, RZ ;  /* 0x0000001e03127210 */ /* 0x000fe20007f1e0ff */
[----:B------:R2:W3:Y:S01]  /*132d0*/  LDS.128 R4, [R234+0x4000] ;  /* 0x00400000ea047984 */ /* 0x0004e20000000c00 */
[-C--:B------:R-:W-:Y:S01]  /*132e0*/  ISETP.GE.AND P5, PT, R0, R227.reuse, PT ;  /* 0x000000e30000720c */ /* 0x080fe20003fa6270 */
[----:B------:R-:W-:Y:S01]  /*132f0*/  VIADD R0, R22, 0x40 ;  /* 0x0000004016007836 */ /* 0x000fe20000000000 */
[-C--:B------:R-:W-:Y:S01]  /*13300*/  ISETP.GE.AND P6, PT, R2, R227.reuse, PT ;  /* 0x000000e30200720c */ /* 0x080fe20003fc6270 */
[----:B------:R-:W-:Y:S01]  /*13310*/  IMAD.X R19, RZ, RZ, R19, P0 ;  /* 0x000000ffff137224 */ /* 0x000fe200000e0613 */
[CC--:B------:R-:W-:Y:S01]  /*13320*/  ISETP.GE.AND P0, PT, R22.reuse, R227.reuse, PT ;  /* 0x000000e31600720c */ /* 0x0c0fe20003f06270 */
[----:B------:R-:W-:Y:S01]  /*13330*/  VIADD R2, R22, 0x30 ;  /* 0x0000003016027836 */ /* 0x000fe20000000000 */
[----:B------:R-:W-:Y:S01]  /*13340*/  ISETP.GE.AND P3, PT, R0, R227, PT ;  /* 0x000000e30000720c */ /* 0x000fe20003f66270 */
[----:B-1----:R-:W-:-:S03]  /*13350*/  IMAD.WIDE.U32 R18, R11, UR4, R18 ;  /* 0x000000040b127c25 */ /* 0x002fc6000f8e0012 */
[----:B------:R-:W-:Y:S01]  /*13360*/  ISETP.GE.AND P4, PT, R2, R227, PT ;  /* 0x000000e30200720c */ /* 0x000fe20003f86270 */
[----:B------:R-:W-:Y:S02]  /*13370*/  IMAD R21, R11, UR5, R19 ;  /* 0x000000050b157c24 */ /* 0x000fe4000f8e0213 */
[----:B------:R2:W1:Y:S01]  /*13380*/  LDS.128 R8, [R234] ;  /* 0x00000000ea087984 */ /* 0x0004620000000c00 */
[----:B------:R-:W-:-:S05]  /*13390*/  VIADD R0, R22, 0x60 ;  /* 0x0000006016007836 */ /* 0x000fca0000000000 */
[----:B------:R-:W-:Y:S02]  /*133a0*/  ISETP.GE.AND P1, PT, R0, R227, PT ;  /* 0x000000e30000720c */ /* 0x000fe40003f26270 */
[----:B------:R-:W-:Y:S02]  /*133b0*/  LOP3.LUT R0, R16, R22, RZ, 0xfc, !PT ;  /* 0x0000001610007212 */ /* 0x000fe400078efcff */
[----:B------:R-:W-:Y:S01]  /*133c0*/  IADD3 R22, PT, PT, R22, 0x70, RZ ;  /* 0x0000007016167810 */ /* 0x000fe20007ffe0ff */
[----:B------:R-:W-:Y:S08]  /*133d0*/  @P0 BRA `(.L_x_1190) ;  /* 0x00000000002c0947 */ /* 0x000ff00003800000 */
[----:B------:R-:W5:Y:S01]  /*133e0*/  LDCU.64 UR6, c[0x0][0x408] ;  /* 0x00008100ff0677ac */ /* 0x000f620008000a00 */
[----:B------:R-:W-:Y:S01]  /*133f0*/  MOV R20, R18 ;  /* 0x0000001200147202 */ /* 0x000fe20000000f00 */
[----:B------:R-:W4:Y:S01]  /*13400*/  LDCU.64 UR4, c[0x0][0x3f0] ;  /* 0x00007e00ff0477ac */ /* 0x000f220008000a00 */
[----:B-----5:R-:W-:-:S03]  /*13410*/  IMAD R3, R17, UR6, RZ ;  /* 0x0000000611037c24 */ /* 0x020fc6000f8e02ff */
[----:B------:R-:W-:-:S04]  /*13420*/  IMAD.WIDE.U32 R24, R0, UR6, R20 ;  /* 0x0000000600187c25 */ /* 0x000fc8000f8e0014 */
[----:B------:R-:W-:Y:S01]  /*13430*/  IMAD R2, R0, UR7, R3 ;  /* 0x0000000700027c24 */ /* 0x000fe2000f8e0203 */
[----:B----4-:R-:W-:-:S04]  /*13440*/  LEA R26, P0, R24, UR4, 0x1 ;  /* 0x00000004181a7c11 */ /* 0x010fc8000f8008ff */
[----:B------:R-:W-:-:S04]  /*13450*/  IADD3 R2, PT, PT, R2, R25, RZ ;  /* 0x0000001902027210 */ /* 0x000fc80007ffe0ff */
[----:B------:R-:W-:-:S05]  /*13460*/  LEA.HI.X R27, R24, UR5, R2, 0x1, P0 ;  /* 0x00000005181b7c11 */ /* 0x000fca00080f0c02 */
[----:B-1----:R1:W-:Y:S04]  /*13470*/  STG.E.128 desc[UR14][R26.64], R8 ;  /* 0x000000081a007986 */ /* 0x0023e8000c101d0e */
[----:B---3--:R1:W-:Y:S02]  /*13480*/  STG.E.128 desc[UR14][R26.64+0x80], R4 ;  /* 0x000080041a007986 */ /* 0x0083e4000c101d0e */
.L_x_1190:
[----:B------:R-:W-:Y:S05]  /*13490*/  BSYNC.RECONVERGENT B0 ;  /* 0x0000000000007941 */ /* 0x000fea0003800200 */
.L_x_1189:
[----:B-1----:R1:W1:Y:S01]  /*134a0*/  LDS.128 R8, [R234+0x800] ;  /* 0x00080000ea087984 */ /* 0x0022620000000c00 */
[----:B------:R-:W-:Y:S01]  /*134b0*/  BSSY.RECONVERGENT B0, `(.L_x_1191) ;  /* 0x0000012000007945 */ /* 0x000fe20003800200 */
[----:B------:R-:W-:Y:S02]  /*134c0*/  ISETP.GE.AND P0, PT, R22, R227, PT ;  /* 0x000000e31600720c */ /* 0x000fe40003f06270 */
[----:B---3--:R3:W1:Y:S01]  /*134d0*/  LDS.128 R4, [R234+0x4800] ;  /* 0x00480000ea047984 */ /* 0x0086620000000c00 */
[----:B------:R-:W-:Y:S10]  /*134e0*/  @P6 BRA `(.L_x_1192) ;  /* 0x0000000000386947 */ /* 0x000ff40003800000 */
        /* <DEDUP_REMOVED lines=12> */
[----:B-1----:R1:W-:Y:S04]  /*135b0*/  STG.E.128 desc[UR14][R24.64], R8 ;  /* 0x0000000818007986 */ /* 0x0023e8000c101d0e */
[----:B------:R1:W-:Y:S02]  /*135c0*/  STG.E.128 desc[UR14][R24.64+0x80], R4 ;  /* 0x0000800418007986 */ /* 0x0003e4000c101d0e */
.L_x_1192:
[----:B------:R-:W-:Y:S05]  /*135d0*/  BSYNC.RECONVERGENT B0 ;  /* 0x0000000000007941 */ /* 0x000fea0003800200 */
.L_x_1191:
[----:B-1----:R1:W1:Y:S01]  /*135e0*/  LDS.128 R8, [R234+0x1000] ;  /* 0x00100000ea087984 */ /* 0x0022620000000c00 */
[----:B------:R-:W-:Y:S03]  /*135f0*/  BSSY.RECONVERGENT B0, `(.L_x_1193) ;  /* 0x0000011000007945 */ /* 0x000fe60003800200 */
[----:B------:R1:W1:Y:S01]  /*13600*/  LDS.128 R4, [R234+0x5000] ;  /* 0x00500000ea047984 */ /* 0x0002620000000c00 */
        /* <DEDUP_REMOVED lines=15> */
.L_x_1194:
[----:B------:R-:W-:Y:S05]  /*13700*/  BSYNC.RECONVERGENT B0 ;  /* 0x0000000000007941 */ /* 0x000fea0003800200 */
.L_x_1193:
        /* <DEDUP_REMOVED lines=18> */
.L_x_1196:
[----:B------:R-:W-:Y:S05]  /*13830*/  BSYNC.RECONVERGENT B0 ;  /* 0x0000000000007941 */ /* 0x000fea0003800200 */
.L_x_1195:
        /* <DEDUP_REMOVED lines=18> */
.L_x_1198:
[----:B------:R-:W-:Y:S05]  /*13960*/  BSYNC.RECONVERGENT B0 ;  /* 0x0000000000007941 */ /* 0x000fea0003800200 */
.L_x_1197:
        /* <DEDUP_REMOVED lines=18> */
.L_x_1200:
[----:B------:R-:W-:Y:S05]  /*13a90*/  BSYNC.RECONVERGENT B0 ;  /* 0x0000000000007941 */ /* 0x000fea0003800200 */
.L_x_1199:
        /* <DEDUP_REMOVED lines=18> */
.L_x_1202:
[----:B------:R-:W-:Y:S05]  /*13bc0*/  BSYNC.RECONVERGENT B0 ;  /* 0x0000000000007941 */ /* 0x000fea0003800200 */
.L_x_1201:
[----:B-123--:R-:W1:Y:S01]  /*13bd0*/  LDS.128 R232, [R234+0x7800] ;  /* 0x00780000eae87984 */ /* 0x00ee620000000c00 */
[----:B------:R-:W-:Y:S05]  /*13be0*/  @P0 EXIT ;  /* 0x000000000000094d */ /* 0x000fea0003800000 */
[----:B------:R-:W2:Y:S01]  /*13bf0*/  LDCU.64 UR6, c[0x0][0x408] ;  /* 0x00008100ff0677ac */ /* 0x000ea20008000a00 */
[----:B------:R-:W-:Y:S01]  /*13c00*/  IADD3 R0, P0, PT, R0, 0x70, RZ ;  /* 0x0000007000007810 */ /* 0x000fe20007f1e0ff */
[----:B------:R-:W-:Y:S01]  /*13c10*/  IMAD.MOV.U32 R4, RZ, RZ, R18 ;  /* 0x000000ffff047224 */ /* 0x000fe200078e0012 */
[----:B------:R-:W-:Y:S01]  /*13c20*/  MOV R5, R21 ;  /* 0x0000001500057202 */ /* 0x000fe20000000f00 */
[----:B------:R-:W3:Y:S02]  /*13c30*/  LDCU.64 UR4, c[0x0][0x3f0] ;  /* 0x00007e00ff0477ac */ /* 0x000ee40008000a00 */
[----:B------:R-:W-:-:S04]  /*13c40*/  IMAD.X R3, RZ, RZ, R17, P0 ;  /* 0x000000ffff037224 */ /* 0x000fc800000e0611 */
[----:B--2---:R-:W-:Y:S02]  /*13c50*/  IMAD R3, R3, UR6, RZ ;  /* 0x0000000603037c24 */ /* 0x004fe4000f8e02ff */
[----:B------:R-:W-:-:S04]  /*13c60*/  IMAD.WIDE.U32 R4, R0, UR6, R4 ;  /* 0x0000000600047c25 */ /* 0x000fc8000f8e0004 */
[----:B------:R-:W-:Y:S01]  /*13c70*/  IMAD R3, R0, UR7, R3 ;  /* 0x0000000700037c24 */ /* 0x000fe2000f8e0203 */
[----:B---3--:R-:W-:-:S04]  /*13c80*/  LEA R2, P0, R4, UR4, 0x1 ;  /* 0x0000000404027c11 */ /* 0x008fc8000f8008ff */
[----:B------:R-:W-:-:S04]  /*13c90*/  IADD3 R3, PT, PT, R3, R5, RZ ;  /* 0x0000000503037210 */ /* 0x000fc80007ffe0ff */
[----:B------:R-:W-:-:S05]  /*13ca0*/  LEA.HI.X R3, R4, UR5, R3, 0x1, P0 ;  /* 0x0000000504037c11 */ /* 0x000fca00080f0c03 */
[----:B----4-:R-:W-:Y:S04]  /*13cb0*/  STG.E.128 desc[UR14][R2.64], R12 ;  /* 0x0000000c02007986 */ /* 0x010fe8000c101d0e */
[----:B-1----:R-:W-:Y:S01]  /*13cc0*/  STG.E.128 desc[UR14][R2.64+0x80], R232 ;  /* 0x000080e802007986 */ /* 0x002fe2000c101d0e */
[----:B------:R-:W-:Y:S05]  /*13cd0*/  EXIT ;  /* 0x000000000000794d */ /* 0x000fea0003800000 */
.L_x_1203:
        /* <DEDUP_REMOVED lines=10> */
.L_x_1674:


//--------------------- .text._ZN5flash16flash_fwd_kernelI23Flash_fwd_kernel_traitsILi128ELi128ELi32ELi4ELb0ELb0EN7cutlass6half_tE19Flash_kernel_traitsILi128ELi128ELi32ELi4ES3_EELb1ELb1ELb0ELb1ELb0ELb0ELb0ELb0EEEvNS_16Flash_fwd_paramsE --------------------------
	.section	.text._ZN5flash16flash_fwd_kernelI23Flash_fwd_kernel_traitsILi128ELi128ELi32ELi4ELb0ELb0EN7cutlass6half_tE19Flash_kernel_traitsILi128ELi128ELi32ELi4ES3_EELb1ELb1ELb0ELb1ELb0ELb0ELb0ELb0EEEvNS_16Flash_fwd_paramsE,"ax",@progbits
	.align	128
        .global         _ZN5flash16flash_fwd_kernelI23Flash_fwd_kernel_traitsILi128ELi128ELi32ELi4ELb0ELb0EN7cutlass6half_tE19Flash_kernel_traitsILi128ELi128ELi32ELi4ES3_EELb1ELb1ELb0ELb1ELb0ELb0ELb0ELb0EEEvNS_16Flash_fwd_paramsE
        .type           _ZN5flash16flash_fwd_kernelI23Flash_fwd_kernel_traitsILi128ELi128ELi32ELi4ELb0ELb0EN7cutlass6half_tE19Flash_kernel_traitsILi128ELi128ELi32ELi4ES3_EELb1ELb1ELb0ELb1ELb0ELb0ELb0ELb0EEEvNS_16Flash_fwd_paramsE,@function
        .size           _ZN5flash16flash_fwd_kernelI23Flash_fwd_kernel_traitsILi128ELi128ELi32ELi4ELb0ELb0EN7cutlass6half_tE19Flash_kernel_traitsILi128ELi128ELi32ELi4ES3_EELb1ELb1ELb0ELb1ELb0ELb0ELb0ELb0EEEvNS_16Flash_fwd_paramsE,(.L_x_1675 - _ZN5flash16flash_fwd_kernelI23Flash_fwd_kernel_traitsILi128ELi128ELi32ELi4ELb0ELb0EN7cutlass6half_tE19Flash_kernel_traitsILi128ELi128ELi32ELi4ES3_EELb1ELb1ELb0ELb1ELb0ELb0ELb0ELb0EEEvNS_16Flash_fwd_paramsE)
        .other          _ZN5flash16flash_fwd_kernelI23Flash_fwd_kernel_traitsILi128ELi128ELi32ELi4ELb0ELb0EN7cutlass6half_tE19Flash_kernel_traitsILi128ELi128ELi32ELi4ES3_EELb1ELb1ELb0ELb1ELb0ELb0ELb0ELb0EEEvNS_16Flash_fwd_paramsE,@"STO_CUDA_ENTRY STV_DEFAULT"
_ZN5flash16flash_fwd_kernelI23Flash_fwd_kernel_traitsILi128ELi128ELi32ELi4ELb0ELb0EN7cutlass6half_tE19Flash_kernel_traitsILi128ELi128ELi32ELi4ES3_EELb1ELb1ELb0ELb1ELb0ELb0ELb0ELb0EEEvNS_16Flash_fwd_paramsE:
.text._ZN5flash16flash_fwd_kernelI23Flash_fwd_kernel_traitsILi128ELi128ELi32ELi4ELb0ELb0EN7cutlass6half_tE19Flash_kernel_traitsILi128ELi128ELi32ELi4ES3_EELb1ELb1ELb0ELb1ELb0ELb0ELb0ELb0EEEvNS_16Flash_fwd_paramsE:
        /* <DEDUP_REMOVED lines=15> */
[----:B------:R-:W-:Y:S08]  /*00f0*/  S2UR UR25, SR_CTAID.Y ;  /* 0x00000000001979c3 */ /* 0x000ff00000002600 */
[----:B------:R-:W1:Y:S01]  /*0100*/  S2UR UR26, SR_CTAID.Z ;  /* 0x00000000001a79c3 */ /* 0x000e620000002700 */
[----:B----4-:R3:W4:Y:S01]  /*0110*/  @P1 LDG.E.64 R4, desc[UR22][R2.64] ;  /* 0x0000001602041981 */ /* 0x010722000c1e1b00 */
[----:B------:R-:W2:Y:S01]  /*0120*/  LDCU.U8 UR12, c[0x0][0x532] ;  /* 0x0000a640ff0c77ac */ /* 0x000ea20008000000 */
[----:B------:R-:W2:Y:S05]  /*0130*/  LDCU.64 UR6, c[0x0][0x468] ;  /* 0x00008d00ff0677ac */ /* 0x000eaa0008000a00 */
[----:B------:R-:W4:Y:S01]  /*0140*/  @P1 LDC R0, c[0x0][0x520] ;  /* 0x00014800ff001b82 */ /* 0x000f220000000800 */
[----:B---3--:R-:W-:-:S02]  /*0150*/  @P1 IMAD.MOV.U32 R2, RZ, RZ, R12 ;  /* 0x000000ffff021224 */ /* 0x008fc400078e000c */
[----:B------:R-:W-:-:S06]  /*0160*/  @P1 IMAD.MOV.U32 R3, RZ, RZ, R13 ;  /* 0x000000ffff031224 */ /* 0x000fcc00078e000d */
[----:B------:R-:W3:Y:S01]  /*0170*/  @P1 LDG.E.64 R2, desc[UR22][R2.64] ;  /* 0x0000001602021981 */ /* 0x000ee2000c1e1b00 */
[----:B-1----:R-:W-:Y:S01]  /*0180*/  ULOP3.LUT UR4, UR26, UR32, UR25, 0xfe, !UPT ;  /* 0x000000201a047292 */ /* 0x002fe2000f8efe19 */
[----:B------:R-:W-:Y:S01]  /*0190*/  ISETP.NE.U32.AND P4, PT, RZ, UR10, PT ;  /* 0x0000000aff007c0c */ /* 0x000fe2000bf85070 */
[----:B------:R-:W-:Y:S02]  /*01a0*/  UISETP.NE.U32.AND UP4, UPT, UR10, URZ, UPT ;  /* 0x000000ff0a00728c */ /* 0x000fe4000bf85070 */
[----:B------:R-:W-:Y:S01]  /*01b0*/  UISETP.NE.U32.AND UP3, UPT, UR8, URZ, UPT ;  /* 0x000000ff0800728c */ /* 0x000fe2000bf65070 */
[----:B------:R-:W-:Y:S01]  /*01c0*/  ISETP.NE.AND.EX P4, PT, RZ, UR11, PT, P4 ;  /* 0x0000000bff007c0c */ /* 0x000fe2000bf85340 */
[----:B------:R-:W-:Y:S01]  /*01d0*/  UISETP.NE.AND.EX UP4, UPT, UR11, URZ, UPT, UP4 ;  /* 0x000000ff0b00728c */ /* 0x000fe2000bf85340 */
[----:B------:R-:W-:Y:S01]  /*01e0*/  LOP3.LUT P3, RZ, R223, UR4, RZ, 0xfc, !PT ;  /* 0x00000004dfff7c12 */ /* 0x000fe2000f86fcff */
[----:B------:R-:W-:Y:S02]  /*01f0*/  UISETP.NE.AND.EX UP3, UPT, UR9, URZ, UPT, UP3 ;  /* 0x000000ff0900728c */ /* 0x000fe4000bf65330 */
[----:B------:R-:W-:Y:S01]  /*0200*/  USHF.L.U32 UR11, UR25, 0x2, URZ ;  /* 0x00000002190b7899 */ /* 0x000fe200080006ff */
[----:B------:R-:W1:Y:S01]  /*0210*/  LDCU.64 UR4, c[0x0][0x478] ;  /* 0x00008f00ff0477ac */ /* 0x000e620008000a00 */
[----:B------:R-:W-:Y:S01]  /*0220*/  PLOP3.LUT P2, PT, PT, PT, UP4, 0x80, 0x8 ;  /* 0x000000000008781c */ /* 0x000fe20003f4f048 */
[----:B--2---:R-:W-:-:S02]  /*0230*/  UIMAD.WIDE.U32 UR14, UR25, 0x4, UR14 ;  /* 0x00000004190e78a5 */ /* 0x004fc4000f8e000e */
[----:B------:R-:W-:-:S05]  /*0240*/  UISETP.NE.AND UP5, UPT, UR12, URZ, UPT ;  /* 0x000000ff0c00728c */ /* 0x000fca000bfa5270 */
[----:B------:R-:W2:Y:S01]  /*0250*/  @!P3 LDC.64 R6, c[0x0][0x528] ;  /* 0x00014a00ff06bb82 */ /* 0x000ea20000000a00 */
[----:B------:R-:W-:Y:S02]  /*0260*/  UISETP.EQ.U32.AND UP2, UPT, UR6, URZ, UPT ;  /* 0x000000ff0600728c */ /* 0x000fe4000bf42070 */
[----:B------:R-:W-:Y:S02]  /*0270*/  USHF.R.U32.HI UR10, URZ, 0x1e, UR25 ;  /* 0x0000001eff0a7899 */ /* 0x000fe40008011619 */
[----:B------:R-:W-:Y:S02]  /*0280*/  @UP3 UIADD3 UR12, UP1, UPT, UR11, UR8, URZ ;  /* 0x000000080b0c3290 */ /* 0x000fe4000ff3e0ff */
[----:B------:R-:W-:Y:S02]  /*0290*/  UISETP.EQ.OR.EX UP2, UPT, UR7, URZ, !UP5, UP2 ;  /* 0x000000ff0700728c */ /* 0x000fe4000ef42720 */
[----:B------:R-:W-:Y:S02]  /*02a0*/  @UP3 UIADD3.X UR13, UPT, UPT, UR10, UR9, URZ, UP1, !UPT ;  /* 0x000000090a0d3290 */ /* 0x000fe40008ffe4ff */
[----:B-1----:R-:W-:-:S02]  /*02b0*/  UISETP.NE.U32.AND UP0, UPT, UR4, URZ, UPT ;  /* 0x000000ff0400728c */ /* 0x002fc4000bf05070 */
[----:B------:R-:W-:Y:S02]  /*02c0*/  UIADD3 UR9, UP1, UPT, UR11, UR6, URZ ;  /* 0x000000060b097290 */ /* 0x000fe4000ff3e0ff */
[----:B------:R-:W-:Y:S02]  /*02d0*/  UISETP.NE.AND.EX UP0, UPT, UR5, URZ, UPT, UP0 ;  /* 0x000000ff0500728c */ /* 0x000fe4000bf05300 */
[----:B------:R-:W-:-:S09]  /*02e0*/  UIADD3.X UR8, UPT, UPT, UR10, UR7, URZ, UP1, !UPT ;  /* 0x000000070a087290 */ /* 0x000fd20008ffe4ff */
[----:B------:R-:W-:-:S04]  /*02f0*/  @UP0 UIADD3 UR4, UP1, UPT, UR11, UR4, URZ ;  /* 0x000000040b040290 */ /* 0x000fc8000ff3e0ff */
[----:B------:R-:W-:Y:S01]  /*0300*/  @UP0 UIADD3.X UR5, UPT, UPT, UR10, UR5, URZ, UP1, !UPT ;  /* 0x000000050a050290 */ /* 0x000fe20008ffe4ff */
[----:B----4-:R-:W-:Y:S02]  /*0310*/  @P1 R2UR UR30, R4 ;  /* 0x00000000041e12ca */ /* 0x010fe400000e0000 */
[----:B------:R-:W-:-:S11]  /*0320*/  @P1 R2UR UR31, R5 ;  /* 0x00000000051f12ca */ /* 0x000fd600000e0000 */
[----:B------:R-:W-:Y:S02]  /*0330*/  IMAD.U32 R4, RZ, RZ, UR30 ;  /* 0x0000001eff047e24 */ /* 0x000fe4000f8e00ff */
[----:B------:R-:W-:-:S05]  /*0340*/  IMAD.U32 R5, RZ, RZ, UR31 ;  /* 0x0000001fff057e24 */ /* 0x000fca000f8e00ff */
[----:B--2---:R1:W-:Y:S01]  /*0350*/  @!P3 STG.E.64 desc[UR22][R6.64], R4 ;  /* 0x000000040600b986 */ /* 0x0043e2000c101b16 */
[----:B---3--:R-:W-:Y:S01]  /*0360*/  @P1 IADD3 R12, P0, PT, R2, R0, RZ ;  /* 0x00000000020c1210 */ /* 0x008fe20007f1e0ff */
[----:B------:R-:W-:-:S04]  /*0370*/  IMAD.U32 R2, RZ, RZ, UR14 ;  /* 0x0000000eff027e24 */ /* 0x000fc8000f8e00ff */
[----:B------:R-:W-:Y:S01]  /*0380*/  @P1 IMAD.X R13, RZ, RZ, R3, P0 ;  /* 0x000000ffff0d1224 */ /* 0x000fe200000e0603 */
[----:B------:R-:W-:Y:S02]  /*0390*/  PLOP3.LUT P1, PT, PT, PT, UP3, 0x80, 0x8 ;  /* 0x000000000008781c */ /* 0x000fe40003f2f038 */
[----:B------:R-:W-:Y:S01]  /*03a0*/  MOV R3, UR15 ;  /* 0x0000000f00037c02 */ /* 0x000fe20008000f00 */
[----:B-1----:R-:W-:Y:S02]  /*03b0*/  @!P3 IMAD.MOV.U32 R4, RZ, RZ, R12 ;  /* 0x000000ffff04b224 */ /* 0x002fe400078e000c */
[----:B------:R-:W-:-:S05]  /*03c0*/  @!P3 IMAD.MOV.U32 R5, RZ, RZ, R13 ;  /* 0x000000ffff05b224 */ /* 0x000fca00078e000d */
[----:B------:R1:W-:Y:S01]  /*03d0*/  @!P3 STG.E.64 desc[UR22][R6.64+0x8], R4 ;  /* 0x000008040600b986 */ /* 0x0003e2000c101b16 */
[----:B------:R-:W-:-:S03]  /*03e0*/  PLOP3.LUT P3, PT, PT, PT, UP2, 0x80, 0x8 ;  /* 0x000000000008781c */ /* 0x000fc60003f6f028 */
[----:B------:R-:W2:Y:S01]  /*03f0*/  @P4 LDG.E R8, desc[UR22][R2.64] ;  /* 0x0000001602084981 */ /* 0x000ea2000c1e1900 */
[----:B------:R-:W-:-:S03]  /*0400*/  PLOP3.LUT P0, PT, PT, PT, UP0, 0x80, 0x8 ;  /* 0x000000000008781c */ /* 0x000fc60003f0f008 */
[----:B-1----:R1:W3:Y:S01]  /*0410*/  @P2 LDG.E R7, desc[UR22][R2.64+0x4] ;  /* 0x0000041602072981 */ /* 0x0022e2000c1e1900 */
[----:B------:R-:W-:Y:S02]  /*0420*/  IMAD.U32 R4, RZ, RZ, UR4 ;  /* 0x00000004ff047e24 */ /* 0x000fe4000f8e00ff */
[----:B------:R-:W-:Y:S01]  /*0430*/  IMAD.U32 R5, RZ, RZ, UR5 ;  /* 0x00000005ff057e24 */ /* 0x000fe2000f8e00ff */
[----:B------:R-:W4:Y:S06]  /*0440*/  @!UP4 LDCU UR28, c[0x0][0x434] ;  /* 0x00008680ff1cc7ac */ /* 0x000f2c0008000800 */
[----:B------:R-:W5:Y:S01]  /*0450*/  @P0 LDG.E R4, desc[UR22][R4.64] ;  /* 0x0000001604040981 */ /* 0x000f62000c1e1900 */
[----:B------:R-:W-:Y:S01]  /*0460*/  UMOV UR19, 0xffffffff ;  /* 0xffffffff00137882 */ /* 0x000fe20000000000 */
[----:B------:R-:W4:Y:S01]  /*0470*/  @!UP0 LDCU.64 UR4, c[0x0][0x488] ;  /* 0x00009100ff0487ac */ /* 0x000f220008000a00 */
[----:B-1----:R-:W-:-:S02]  /*0480*/  IMAD.U32 R2, RZ, RZ, UR12 ;  /* 0x0000000cff027e24 */ /* 0x002fc4000f8e00ff */
[----:B------:R-:W-:-:S05]  /*0490*/  IMAD.U32 R3, RZ, RZ, UR13 ;  /* 0x0000000dff037e24 */ /* 0x000fca000f8e00ff */
[----:B------:R1:W4:Y:S02]  /*04a0*/  @P1 LDG.E R0, desc[UR22][R2.64] ;  /* 0x0000001602001981 */ /* 0x000324000c1e1900 */
[----:B-1----:R-:W-:Y:S01]  /*04b0*/  MOV R2, UR9 ;  /* 0x0000000900027c02 */ /* 0x002fe20008000f00 */
        /* <DEDUP_REMOVED lines=10> */
[----:B----4-:R-:W-:-:S04]  /*0560*/  @UP4 UIADD3 UR28, UPT, UPT, UR8, -UR19, URZ ;  /* 0x80000013081c4290 */ /* 0x010fc8000fffe0ff */
[----:B------:R-:W-:Y:S01]  /*0570*/  UISETP.GT.AND UP2, UPT, UR28, UR27, UPT ;  /* 0x0000001b1c00728c */ /* 0x000fe2000bf44270 */
[----:B------:R-:W-:-:S05]  /*0580*/  @P1 R2UR UR12, R0 ;  /* 0x00000000000c12ca */ /* 0x000fca00000e0000 */
        /* <DEDUP_REMOVED lines=11> */
.L_x_1204:
[----:B-----5:R-:W-:Y:S01]  /*0640*/  @P0 R2UR UR21, R4 ;  /* 0x00000000041502ca */ /* 0x020fe200000e0000 */
[----:B------:R-:W-:Y:S01]  /*0650*/  @!UP0 UISETP.NE.AND.EX UP2, UPT, UR5, URZ, UPT, UP2 ;  /* 0x000000ff0500828c */ /* 0x000fe2000bf45320 */
[----:B------:R-:W-:-:S13]  /*0660*/  @!P1 EXIT ;  /* 0x000000000000994d */ /* 0x000fda0003800000 */
        /* <DEDUP_REMOVED lines=45> */
.L_x_1206:
        /* <DEDUP_REMOVED lines=20> */
[----:B------:R-:W-:Y:S01]  /*0a80*/  IADD3 R18, PT, PT, R223, 0x40, RZ ;  /* 0x00000040df127810 */ /* 0x000fe20007ffe0ff */
[----:B------:R-:W-:Y:S01]  /*0a90*/  USHF.R.S32.HI UR10, URZ, 0x1f, UR27 ;  /* 0x0000001fff0a7899 */ /* 0x000fe2000801141b */
[----:B------:R-:W-:Y:S01]  /*0aa0*/  IMAD.WIDE.U32 R10, R0, UR26, R2 ;  /* 0x0000001a000a7c25 */ /* 0x000fe2000f8e0002 */
[----:B------:R-:W-:Y:S01]  /*0ab0*/  UIMAD.WIDE.U32 UR32, UR32, 0x80, URZ ;  /* 0x00000080202078a5 */ /* 0x000fe2000f8e00ff */
[----:B------:R-:W-:-:S02]  /*0ac0*/  ISETP.GE.AND P3, PT, R14, UR28, PT ;  /* 0x0000001c0e007c0c */ /* 0x000fc4000bf66270 */
[----:B------:R-:W-:Y:S01]  /*0ad0*/  IMAD.U32 R0, RZ, RZ, UR5 ;  /* 0x00000005ff007e24 */ /* 0x000fe2000f8e00ff */
[----:B--2---:R-:W-:Y:S01]  /*0ae0*/  UIMAD UR7, UR25, UR7, URZ ;  /* 0x00000007190772a4 */ /* 0x004fe2000f8e02ff */
[----:B------:R-:W-:Y:S01]  /*0af0*/  ISETP.GE.AND P2, PT, R15, UR28, PT ;  /* 0x0000001c0f007c0c */ /* 0x000fe2000bf46270 */
[----:B------:R-:W-:Y:S01]  /*0b00*/  USHF.R.S32.HI UR5, URZ, 0x1f, UR8 ;  /* 0x0000001fff057899 */ /* 0x000fe20008011408 */
[----:B------:R-:W-:Y:S01]  /*0b10*/  ISETP.GE.AND P1, PT, R16, UR28, PT ;  /* 0x0000001c10007c0c */ /* 0x000fe2000bf26270 */
[----:B------:R-:W-:Y:S01]  /*0b20*/  USEL UR7, UR7, UR19, !UP0 ;  /* 0x0000001307077287 */ /* 0x000fe2000c000000 */
[----:B------:R-:W-:Y:S01]  /*0b30*/  ISETP.GE.AND P4, PT, R18, UR28, PT ;  /* 0x0000001c12007c0c */ /* 0x000fe2000bf86270 */
[----:B------:R-:W-:Y:S01]  /*0b40*/  IMAD R9, R0, UR26, R11 ;  /* 0x0000001a00097c24 */ /* 0x000fe2000f8e020b */
[----:B------:R-:W-:Y:S01]  /*0b50*/  LOP3.LUT R7, R223, UR32, RZ, 0xfc, !PT ;  /* 0x00000020df077c12 */ /* 0x000fe2000f8efcff */
[----:B------:R-:W-:Y:S01]  /*0b60*/  USHF.R.S32.HI UR4, URZ, 0x1f, UR7 ;  /* 0x0000001fff047899 */ /* 0x000fe20008011407 */
[----:B------:R-:W-:Y:S01]  /*0b70*/  LOP3.LUT R13, R12, 0x40, RZ, 0xfc, !PT ;  /* 0x000000400c0d7812 */ /* 0x000fe200078efcff */
[----:B------:R-:W-:-:S02]  /*0b80*/  USEL UR7, UR7, URZ, UP1 ;  /* 0x000000ff07077287 */ /* 0x000fc40008800000 */
        /* <DEDUP_REMOVED lines=19> */
.L_x_1208:
[----:B------:R-:W-:Y:S05]  /*0cc0*/  BSYNC.RECONVERGENT B0 ;  /* 0x0000000000007941 */ /* 0x000fea0003800200 */
.L_x_1207:
        /* <DEDUP_REMOVED lines=21> */
.L_x_1210:
[----:B------:R-:W-:Y:S05]  /*0e20*/  BSYNC.RECONVERGENT B0 ;  /* 0x0000000000007941 */ /* 0x000fea0003800200 */
.L_x_1209:
        /* <DEDUP_REMOVED lines=21> */
.L_x_1212:
[----:B------:R-:W-:Y:S05]  /*0f80*/  BSYNC.RECONVERGENT B0 ;  /* 0x0000000000007941 */ /* 0x000fea0003800200 */
.L_x_1211:
        /* <DEDUP_REMOVED lines=20> */
.L_x_1214:
[----:B------:R-:W-:Y:S05]  /*10d0*/  BSYNC.RECONVERGENT B0 ;  /* 0x0000000000007941 */ /* 0x000fea0003800200 */
.L_x_1213:
        /* <DEDUP_REMOVED lines=20> */
.L_x_1216:
[----:B------:R-:W-:Y:S05]  /*1220*/  BSYNC.RECONVERGENT B0 ;  /* 0x0000000000007941 */ /* 0x000fea0003800200 */
.L_x_1215:
        /* <DEDUP_REMOVED lines=20> */
.L_x_1218:
[----:B------:R-:W-:Y:S05]  /*1370*/  BSYNC.RECONVERGENT B0 ;  /* 0x0000000000007941 */ /* 0x000fea0003800200 */
.L_x_1217:
        /* <DEDUP_REMOVED lines=20> */
.L_x_1220:
[----:B------:R-:W-:Y:S05]  /*14c0*/  BSYNC.RECONVERGENT B0 ;  /* 0x0000000000007941 */ /* 0x000fea0003800200 */
.L_x_1219:
        /* <DEDUP_REMOVED lines=20> */
.L_x_1222:
[----:B------:R-:W-:Y:S05]  /*1610*/  BSYNC.RECONVERGENT B0 ;  /* 0x0000000000007941 */ /* 0x000fea0003800200 */
.L_x_1221:
        /* <DEDUP_REMOVED lines=10> */
.L_x_1224:
[----:B------:R-:W-:Y:S05]  /*16c0*/  BSYNC.RECONVERGENT B0 ;  /* 0x0000000000007941 */ /* 0x000fea0003800200 */
.L_x_1223:
        /* <DEDUP_REMOVED lines=15> */
.L_x_1226:
[----:B------:R-:W-:Y:S05]  /*17c0*/  BSYNC.RECONVERGENT B0 ;  /* 0x0000000000007941 */ /* 0x000fea0003800200 */
.L_x_1225:
        /* <DEDUP_REMOVED lines=10> */
.L_x_1228:
[----:B------:R-:W-:Y:S05]  /*1870*/  BSYNC.RECONVERGENT B0 ;  /* 0x0000000000007941 */ /* 0x000fea0003800200 */
.L_x_1227:
        /* <DEDUP_REMOVED lines=10> */
.L_x_1230:
[----:B------:R-:W-:Y:S05]  /*1920*/  BSYNC.RECONVERGENT B0 ;  /* 0x0000000000007941 */ /* 0x000fea0003800200 */
.L_x_1229:
        /* <DEDUP_REMOVED lines=10> */
.L_x_1232:
[----:B------:R-:W-:Y:S05]  /*19d0*/  BSYNC.RECONVERGENT B0 ;  /* 0x0000000000007941 */ /* 0x000fea0003800200 */
.L_x_1231:
        /* <DEDUP_REMOVED lines=10> */
.L_x_1234:
[----:B------:R-:W-:Y:S05]  /*1a80*/  BSYNC.RECONVERGENT B0 ;  /* 0x0000000000007941 */ /* 0x000fea0003800200 */
.L_x_1233:
        /* <DEDUP_REMOVED lines=10> */
.L_x_1236:
[----:B------:R-:W-:Y:S05]  /*1b30*/  BSYNC.RECONVERGENT B0 ;  /* 0x0000000000007941 */ /* 0x000fea0003800200 */
.L_x_1235:
        /* <DEDUP_REMOVED lines=10> */
.L_x_1205:
        /* <DEDUP_REMOVED lines=21> */
.L_x_1237:
[----:B------:R-:W1:Y:S01]  /*1d30*/  LDCU.64 UR10, c[0x0][0x3b8] ;  /* 0x00007700ff0a77ac */ /* 0x000e620008000a00 */
[----:B------:R-:W-:-:S04]  /*1d40*/  UIADD3 UR15, UPT, UPT, UR12, UR13, URZ ;  /* 0x0000000d0c0f7290 */ /* 0x000fc8000fffe0ff */
[----:B-1----:R-:W-:Y:S02]  /*1d50*/  UIMAD.WIDE.U32 UR16, UR15, UR10, URZ ;  /* 0x0000000a0f1072a5 */ /* 0x002fe4000f8e00ff */
[----:B------:R-:W-:-:S04]  /*1d60*/  UIMAD UR15, UR15, UR11, URZ ;  /* 0x0000000b0f0f72a4 */ /* 0x000fc8000f8e02ff */
[----:B------:R-:W-:Y:S02]  /*1d70*/  UIADD3 UR15, UPT, UPT, UR17, UR15, URZ ;  /* 0x0000000f110f7290 */ /* 0x000fe4000fffe0ff */
.L_x_1238:
        /* <DEDUP_REMOVED lines=38> */
.L_x_1239:
[----:B------:R-:W1:Y:S01]  /*1fe0*/  LDCU.64 UR8, c[0x0][0x3c0] ;  /* 0x00007800ff0877ac */ /* 0x000e620008000a00 */
[----:B------:R-:W-:-:S04]  /*1ff0*/  UIADD3 UR12, UPT, UPT, UR12, UR13, URZ ;  /* 0x0000000d0c0c7290 */ /* 0x000fc8000fffe0ff */
[----:B-1----:R-:W-:Y:S02]  /*2000*/  UIMAD.WIDE.U32 UR36, UR12, UR8, URZ ;  /* 0x000000080c2472a5 */ /* 0x002fe4000f8e00ff */
[----:B------:R-:W-:-:S04]  /*2010*/  UIMAD UR12, UR12, UR9, URZ ;  /* 0x000000090c0c72a4 */ /* 0x000fc8000f8e02ff */
[----:B------:R-:W-:-:S12]  /*2020*/  UIADD3 UR33, UPT, UPT, UR37, UR12, URZ ;  /* 0x0000000c25217290 */ /* 0x000fd8000fffe0ff */
.L_x_1240:
[--C-:B------:R-:W-:Y:S01]  /*2030*/  SHF.R.U32.HI R14, RZ, 0x3, R223.reuse ;  /* 0x00000003ff0e7819 */ /* 0x100fe200000116df */
[----:B------:R-:W-:Y:S01]  /*2040*/  IMAD.SHL.U32 R227, R223, 0x8, RZ ;  /* 0x00000008dfe37824 */ /* 0x000fe200078e00ff */
[----:B------:R-:W-:Y:S01]  /*2050*/  UIADD3 UR18, UPT, UPT, -UR27, UR28, URZ ;  /* 0x0000001c1b127290 */ /* 0x000fe2000fffe1ff */
[----:B------:R-:W-:Y:S01]  /*2060*/  SHF.R.S32.HI R10, RZ, 0x1f, R0 ;  /* 0x0000001fff0a7819 */ /* 0x000fe20000011400 */
[----:B------:R-:W1:Y:S01]  /*2070*/  LDCU.128 UR4, c[0x0][0x3d0] ;  /* 0x00007a00ff0477ac */ /* 0x000e620008000c00 */
[C---:B------:R-:W-:Y:S01]  /*2080*/  VIADD R2, R14.reuse, 0x20 ;  /* 0x000000200e027836 */ /* 0x040fe20000000000 */
[C---:B------:R-:W-:Y:S01]  /*2090*/  LOP3.LUT R5, R227.reuse, 0x1f8, RZ, 0xc0, !PT ;  /* 0x000001f8e3057812 */ /* 0x040fe200078ec0ff */
[----:B------:R-:W-:Y:S01]  /*20a0*/  VIADD R4, R14, 0x30 ;  /* 0x000000300e047836 */ /* 0x000fe20000000000 */
[----:B------:R-:W-:Y:S01]  /*20b0*/  LOP3.LUT R217, R227, 0x38, RZ, 0xc0, !PT ;  /* 0x00000038e3d97812 */ /* 0x000fe200078ec0ff */
[----:B------:R-:W2:Y:S01]  /*20c0*/  LDCU.64 UR12, c[0x0][0x3c8] ;  /* 0x00007900ff0c77ac */ /* 0x000ea20008000a00 */
[----:B------:R-:W-:Y:S01]  /*20d0*/  ISETP.GE.AND P3, PT, R2, UR18, PT ;  /* 0x0000001202007c0c */ /* 0x000fe2000bf66270 */
[----:B------:R-:W3:Y:S01]  /*20e0*/  S2UR UR34, SR_CgaCtaId ;  /* 0x00000000002279c3 */ /* 0x000ee20000008800 */
[----:B------:R-:W-:Y:S01]  /*20f0*/  LOP3.LUT R2, R5, 0x38, R223, 0x78, !PT ;  /* 0x0000003805027812 */ /* 0x000fe200078e78df */
[C---:B------:R-:W-:Y:S01]  /*2100*/  VIADD R15, R14.reuse, 0x10 ;  /* 0x000000100e0f7836 */ /* 0x040fe20000000000 */
[----:B------:R-:W-:Y:S01]  /*2110*/  IADD3 R3, PT, PT, R14, 0x40, RZ ;  /* 0x000000400e037810 */ /* 0x000fe20007ffe0ff */
[----:B------:R-:W-:Y:S01]  /*2120*/  BSSY.RECONVERGENT B0, `(.L_x_1241) ;  /* 0x0000045000007945 */ /* 0x000fe20003800200 */
[----:B------:R-:W-:-:S02]  /*2130*/  LOP3.LUT R227, R2, 0x1e00, R227, 0xf8, !PT ;  /* 0x00001e0002e37812 */ /* 0x000fc400078ef8e3 */
[----:B------:R-:W-:Y:S02]  /*2140*/  ISETP.GE.AND P1, PT, R4, UR18, PT ;  /* 0x0000001204007c0c */ /* 0x000fe4000bf26270 */
[C---:B------:R-:W-:Y:S01]  /*2150*/  IADD3 R2, P5, PT, R217.reuse, UR16, RZ ;  /* 0x00000010d9027c10 */ /* 0x040fe2000ffbe0ff */
[----:B------:R-:W4:Y:S01]  /*2160*/  LDCU.64 UR16, c[0x0][0x388] ;  /* 0x00007100ff1077ac */ /* 0x000f220008000a00 */
[----:B------:R-:W-:Y:S02]  /*2170*/  IADD3 R4, P4, PT, R217, UR36, RZ ;  /* 0x00000024d9047c10 */ /* 0x000fe4000ff9e0ff */
[----:B------:R-:W-:Y:S01]  /*2180*/  ISETP.GE.AND P2, PT, R3, UR18, PT ;  /* 0x0000001203007c0c */ /* 0x000fe2000bf46270 */
[----:B------:R-:W-:Y:S01]  /*2190*/  IMAD.X R3, RZ, RZ, UR15, P5 ;  /* 0x0000000fff037e24 */ /* 0x000fe2000a8e06ff */
[C---:B------:R-:W-:Y:S01]  /*21a0*/  IADD3 R8, P0, PT, R217.reuse, UR14, RZ ;  /* 0x0000000ed9087c10 */ /* 0x040fe2000ff1e0ff */
[----:B------:R-:W5:Y:S01]  /*21b0*/  LDCU.64 UR14, c[0x0][0x390] ;  /* 0x00007200ff0e77ac */ /* 0x000f620008000a00 */
[----:B------:R-:W-:Y:S01]  /*21c0*/  IMAD.X R5, RZ, RZ, UR33, P4 ;  /* 0x00000021ff057e24 */ /* 0x000fe2000a0e06ff */
[----:B--2---:R-:W-:Y:S01]  /*21d0*/  MOV R11, UR12 ;  /* 0x0000000c000b7c02 */ /* 0x004fe20008000f00 */
[----:B------:R-:W-:Y:S01]  /*21e0*/  IMAD.WIDE.U32 R2, R14, UR10, R2 ;  /* 0x0000000a0e027c25 */ /* 0x000fe2000f8e0002 */
[----:B------:R-:W-:Y:S01]  /*21f0*/  UIMAD.WIDE.U32 UR32, UR32, 0x80, URZ ;  /* 0x00000080202078a5 */ /* 0x000fe2000f8e00ff */
[----:B------:R-:W-:-:S02]  /*2200*/  LOP3.LUT R241, R217, 0x40, RZ, 0xfc, !PT ;  /* 0x00000040d9f17812 */ /* 0x000fc400078efcff */
[----:B------:R-:W-:-:S04]  /*2210*/  IMAD.WIDE.U32 R6, R14, UR8, R4 ;  /* 0x000000080e067c25 */ /* 0x000fc8000f8e0004 */
[C---:B------:R-:W-:Y:S02]  /*2220*/  IMAD R5, R14.reuse, UR11, R3 ;  /* 0x0000000b0e057c24 */ /* 0x040fe4000f8e0203 */
[----:B------:R-:W-:Y:S02]  /*2230*/  IMAD R3, R14, UR9, R7 ;  /* 0x000000090e037c24 */ /* 0x000fe4000f8e0207 */
[----:B------:R-:W-:Y:S02]  /*2240*/  IMAD.MOV.U32 R4, RZ, RZ, R2 ;  /* 0x000000ffff047224 */ /* 0x000fe400078e0002 */
[----:B-1----:R-:W-:Y:S02]  /*2250*/  IMAD R7, R10, UR6, RZ ;  /* 0x000000060a077c24 */ /* 0x002fe4000f8e02ff */
[----:B------:R-:W-:Y:S02]  /*2260*/  IMAD.MOV.U32 R2, RZ, RZ, R6 ;  /* 0x000000ffff027224 */ /* 0x000fe400078e0006 */
[C---:B------:R-:W-:Y:S01]  /*2270*/  IMAD R6, R0.reuse, UR7, R7 ;  /* 0x0000000700067c24 */ /* 0x040fe2000f8e0207 */
[----:B------:R-:W-:Y:S01]  /*2280*/  USHF.L.U64.HI UR7, UR10, 0x5, UR11 ;  /* 0x000000050a077899 */ /* 0x000fe2000801020b */
[----:B------:R-:W-:Y:S01]  /*2290*/  IMAD.WIDE.U32 R2, R0, UR6, R2 ;  /* 0x0000000600027c25 */ /* 0x000fe2000f8e0002 */
[----:B------:R-:W-:-:S02]  /*22a0*/  UMOV UR6, 0x400 ;  /* 0x0000040000067882 */ /* 0x000fc40000000000 */
[----:B---3--:R-:W-:Y:S01]  /*22b0*/  ULEA UR6, UR34, UR6, 0x18 ;  /* 0x0000000622067291 */ /* 0x008fe2000f8ec0ff */
[----:B------:R-:W-:Y:S01]  /*22c0*/  IMAD.X R9, RZ, RZ, UR29, P0 ;  /* 0x0000001dff097e24 */ /* 0x000fe200080e06ff */
[C---:B-----5:R-:W-:Y:S01]  /*22d0*/  LEA R240, P0, R2.reuse, UR14, 0x1 ;  /* 0x0000000e02f07c11 */ /* 0x060fe2000f8008ff */
[----:B------:R-:W-:Y:S01]  /*22e0*/  IMAD.IADD R3, R3, 0x1, R6 ;  /* 0x0000000103037824 */ /* 0x000fe200078e0206 */
[----:B------:R-:W-:Y:S01]  /*22f0*/  USHF.L.U32 UR14, UR10, 0x5, URZ ;  /* 0x000000050a0e7899 */ /* 0x000fe200080006ff */
[----:B------:R-:W-:Y:S01]  /*2300*/  IMAD.WIDE.U32 R8, R11, UR26, R8 ;  /* 0x0000001a0b087c25 */ /* 0x000fe2000f8e0008 */
[----:B------:R-:W-:Y:S02]  /*2310*/  LEA R227, R227, UR6, 0x1 ;  /* 0x00000006e3e37c11 */ /* 0x000fe4000f8e08ff */
[----:B------:R-:W-:Y:S01]  /*2320*/  LEA.HI.X R239, R2, UR15, R3, 0x1, P0 ;  /* 0x0000000f02ef7c11 */ /* 0x000fe200080f0c03 */
[----:B------:R-:W-:Y:S01]  /*2330*/  IMAD R11, R10, UR4, RZ ;  /* 0x000000040a0b7c24 */ /* 0x000fe2000f8e02ff */
[----:B------:R-:W-:Y:S01]  /*2340*/  ISETP.GE.AND P0, PT, R14, UR18, PT ;  /* 0x000000120e007c0c */ /* 0x000fe2000bf06270 */
[----:B------:R-:W-:Y:S01]  /*2350*/  IMAD.WIDE.U32 R4, R0, UR4, R4 ;  /* 0x0000000400047c25 */ /* 0x000fe2000f8e0004 */
[----:B------:R-:W-:-:S03]  /*2360*/  LOP3.LUT R10, R14, UR32, RZ, 0xfc, !PT ;  /* 0x000000200e0a7c12 */ /* 0x000fc6000f8efcff */
[----:B------:R-:W-:Y:S01]  /*2370*/  IMAD R11, R0, UR5, R11 ;  /* 0x00000005000b7c24 */ /* 0x000fe2000f8e020b */
[----:B----4-:R-:W-:-:S04]  /*2380*/  LEA R230, P4, R4, UR16, 0x1 ;  /* 0x0000001004e67c11 */ /* 0x010fc8000f8808ff */
[----:B------:R-:W-:Y:S01]  /*2390*/  IADD3 R0, PT, PT, R5, R11, RZ ;  /* 0x0000000b05007210 */ /* 0x000fe20007ffe0ff */
[----:B------:R-:W-:-:S03]  /*23a0*/  VIADD R11, R14, 0x50 ;  /* 0x000000500e0b7836 */ /* 0x000fc60000000000 */
[----:B------:R-:W-:Y:S02]  /*23b0*/  LEA.HI.X R229, R4, UR17, R0, 0x1, P4 ;  /* 0x0000001104e57c11 */ /* 0x000fe4000a0f0c00 */
[----:B------:R-:W-:Y:S02]  /*23c0*/  MOV R0, UR13 ;  /* 0x0000000d00007c02 */ /* 0x000fe40008000f00 */
[----:B------:R-:W-:-:S03]  /*23d0*/  ISETP.GE.AND P4, PT, R15, UR18, PT ;  /* 0x000000120f007c0c */ /* 0x000fc6000bf86270 */
[----:B------:R-:W-:Y:S01]  /*23e0*/  IMAD R7, R0, UR26, R9 ;  /* 0x0000001a00077c24 */ /* 0x000fe2000f8e0209 */
[----:B------:R-:W-:Y:S09]  /*23f0*/  @P0 BRA `(.L_x_1242) ;  /* 0x00000000005c0947 */ /* 0x000ff20003800000 */
        /* <DEDUP_REMOVED lines=23> */
.L_x_1242:
[----:B------:R-:W-:Y:S05]  /*2570*/  BSYNC.RECONVERGENT B0 ;  /* 0x0000000000007941 */ /* 0x000fea0003800200 */
.L_x_1241:
[----:B------:R-:W-:Y:S01]  /*2580*/  UIADD3 UR15, UPT, UPT, UR20, -0x1, URZ ;  /* 0xffffffff140f7890 */ /* 0x000fe2000fffe0ff */
[----:B------:R-:W-:Y:S01]  /*2590*/  BSSY.RECONVERGENT B0, `(.L_x_1243) ;  /* 0x000001d000007945 */ /* 0x000fe20003800200 */
[----:B------:R-:W-:Y:S02]  /*25a0*/  ISETP.GE.AND P0, PT, R11, UR18, PT ;  /* 0x000000120b007c0c */ /* 0x000fe4000bf06270 */
[----:B------:R-:W-:Y:S01]  /*25b0*/  IADD3 R11, PT, PT, R14, 0x60, RZ ;  /* 0x000000600e0b7810 */ /* 0x000fe20007ffe0ff */
[----:B------:R-:W-:Y:S05]  /*25c0*/  @P4 BRA `(.L_x_1244) ;  /* 0x0000000000644947 */ /* 0x000fea0003800000 */
[----:B------:R-:W2:Y:S01]  /*25d0*/  LDCU.64 UR12, c[0x0][0x3b0] ;  /* 0x00007600ff0c77ac */ /* 0x000ea20008000a00 */
[----:B-1----:R-:W-:Y:S01]  /*25e0*/  IADD3 R2, P4, PT, R10, 0x10, RZ ;  /* 0x000000100a027810 */ /* 0x002fe20007f9e0ff */
[----:B------:R-:W-:Y:S01]  /*25f0*/  IMAD.MOV.U32 R4, RZ, RZ, R8 ;  /* 0x000000ffff047224 */ /* 0x000fe200078e0008 */
        /* <DEDUP_REMOVED lines=22> */
.L_x_1244:
[----:B------:R-:W-:Y:S05]  /*2760*/  BSYNC.RECONVERGENT B0 ;  /* 0x0000000000007941 */ /* 0x000fea0003800200 */
.L_x_1243:
[----:B------:R-:W-:Y:S01]  /*2770*/  USHF.L.U64.HI UR16, UR10, 0x4, UR11 ;  /* 0x000000040a107899 */ /* 0x000fe2000801020b */
[----:B------:R-:W-:Y:S01]  /*2780*/  BSSY.RECONVERGENT B0, `(.L_x_1245) ;  /* 0x000001d000007945 */ /* 0x000fe20003800200 */
[----:B------:R-:W-:Y:S02]  /*2790*/  ISETP.GE.AND P6, PT, R11, UR18, PT ;  /* 0x000000120b007c0c */ /* 0x000fe4000bfc6270 */
[----:B------:R-:W-:Y:S01]  /*27a0*/  IADD3 R11, PT, PT, R14, 0x70, RZ ;  /* 0x000000700e0b7810 */ /* 0x000fe20007ffe0ff */
[----:B------:R-:W-:Y:S05]  /*27b0*/  @P3 BRA `(.L_x_1246) ;  /* 0x0000000000643947 */ /* 0x000fea0003800000 */
[----:B------:R-:W3:Y:S01]  /*27c0*/  LDCU.64 UR12, c[0x0][0x3b0] ;  /* 0x00007600ff0c77ac */ /* 0x000ee20008000a00 */
[----:B-12---:R-:W-:Y:S01]  /*27d0*/  IADD3 R2, P3, PT, R10, 0x20, RZ ;  /* 0x000000200a027810 */ /* 0x006fe20007f7e0ff */
[----:B------:R-:W-:Y:S01]  /*27e0*/  IMAD.MOV.U32 R4, RZ, RZ, R8 ;  /* 0x000000ffff047224 */ /* 0x000fe200078e0008 */
        /* <DEDUP_REMOVED lines=22> */
.L_x_1246:
[----:B------:R-:W-:Y:S05]  /*2950*/  BSYNC.RECONVERGENT B0 ;  /* 0x0000000000007941 */ /* 0x000fea0003800200 */
.L_x_1245:
[----:B------:R-:W-:Y:S01]  /*2960*/  UIMAD UR17, UR15, -0x20, UR21 ;  /* 0xffffffe00f1178a4 */ /* 0x000fe2000f8e0215 */
[----:B------:R-:W-:Y:S01]  /*2970*/  BSSY.RECONVERGENT B0, `(.L_x_1247) ;  /* 0x000001c000007945 */ /* 0x000fe20003800200 */
[----:B------:R-:W-:-:S03]  /*2980*/  ISETP.GE.AND P5, PT, R11, UR18, PT ;  /* 0x000000120b007c0c */ /* 0x000fc6000bfa6270 */
[----:B------:R-:W-:Y:S10]  /*2990*/  @P1 BRA `(.L_x_1248) ;  /* 0x0000000000641947 */ /* 0x000ff40003800000 */
[----:B------:R-:W4:Y:S01]  /*29a0*/  LDCU.64 UR12, c[0x0][0x3b0] ;  /* 0x00007600ff0c77ac */ /* 0x000f220008000a00 */
[----:B-123--:R-:W-:Y:S01]  /*29b0*/  IADD3 R2, P1, PT, R10, 0x30, RZ ;  /* 0x000000300a027810 */ /* 0x00efe20007f3e0ff */
[----:B------:R-:W-:Y:S01]  /*29c0*/  IMAD.MOV.U32 R4, RZ, RZ, R8 ;  /* 0x000000ffff047224 */ /* 0x000fe200078e0008 */
        /* <DEDUP_REMOVED lines=22> */
.L_x_1248:
[----:B------:R-:W-:Y:S05]  /*2b30*/  BSYNC.RECONVERGENT B0 ;  /* 0x0000000000007941 */ /* 0x000fea0003800200 */
.L_x_1247:
[----:B------:R-:W-:Y:S01]  /*2b40*/  USHF.L.U32 UR29, UR10, 0x4, URZ ;  /* 0x000000040a1d7899 */ /* 0x000fe200080006ff */
[----:B------:R-:W-:Y:S01]  /*2b50*/  BSSY.RECONVERGENT B0, `(.L_x_1249) ;  /* 0x000001c000007945 */ /* 0x000fe20003800200 */
[----:B------:R-:W-:-:S03]  /*2b60*/  ISETP.GE.AND P1, PT, R14, UR17, PT ;  /* 0x000000110e007c0c */ /* 0x000fc6000bf26270 */
[----:B------:R-:W-:Y:S10]  /*2b70*/  @P2 BRA `(.L_x_1250) ;  /* 0x0000000000642947 */ /* 0x000ff40003800000 */
[----:B------:R-:W5:Y:S01]  /*2b80*/  LDCU.64 UR12, c[0x0][0x3b0] ;  /* 0x00007600ff0c77ac */ /* 0x000f620008000a00 */
[----:B-1234-:R-:W-:Y:S01]  /*2b90*/  IADD3 R2, P2, PT, R10, 0x40, RZ ;  /* 0x000000400a027810 */ /* 0x01efe20007f5e0ff */
        /* <DEDUP_REMOVED lines=23> */
.L_x_1250:
[----:B------:R-:W-:Y:S05]  /*2d10*/  BSYNC.RECONVERGENT B0 ;  /* 0x0000000000007941 */ /* 0x000fea0003800200 */
.L_x_1249:
[----:B------:R-:W-:Y:S01]  /*2d20*/  UIMAD.WIDE.U32 UR34, UR14, UR15, URZ ;  /* 0x0000000f0e2272a5 */ /* 0x000fe2000f8e00ff */
        /* <DEDUP_REMOVED lines=28> */
.L_x_1252:
[----:B------:R-:W-:Y:S05]  /*2ef0*/  BSYNC.RECONVERGENT B0 ;  /* 0x0000000000007941 */ /* 0x000fea0003800200 */
.L_x_1251:
[----:B------:R-:W-:Y:S04]  /*2f00*/  BSSY.RECONVERGENT B0, `(.L_x_1253) ;  /* 0x000001b000007945 */ /* 0x000fe80003800200 */
[----:B------:R-:W-:Y:S05]  /*2f10*/  @P6 BRA `(.L_x_1254) ;  /* 0x0000000000646947 */ /* 0x000fea0003800000 */
        /* <DEDUP_REMOVED lines=25> */
.L_x_1254:
[----:B------:R-:W-:Y:S05]  /*30b0*/  BSYNC.RECONVERGENT B0 ;  /* 0x0000000000007941 */ /* 0x000fea0003800200 */
.L_x_1253:
[----:B------:R-:W-:Y:S04]  /*30c0*/  BSSY.RECONVERGENT B0, `(.L_x_1255) ;  /* 0x000001b000007945 */ /* 0x000fe80003800200 */
[----:B------:R-:W-:Y:S05]  /*30d0*/  @P5 BRA `(.L_x_1256) ;  /* 0x0000000000645947 */ /* 0x000fea0003800000 */
[----:B------:R-:W5:Y:S01]  /*30e0*/  LDCU.64 UR12, c[0x0][0x3b0] ;  /* 0x00007600ff0c77ac */ /* 0x000f620008000a00 */
[----:B------:R-:W-:Y:S02]  /*30f0*/  IADD3 R0, P0, PT, R10, 0x70, RZ ;  /* 0x000000700a007810 */ /* 0x000fe40007f1e0ff */
[----:B-1234-:R-:W-:Y:S01]  /*3100*/  MOV R3, R7 ;  /* 0x0000000700037202 */ /* 0x01efe20000000f00 */
[----:B------:R-:W1:Y:S02]  /*3110*/  LDCU UR36, c[0x0][0x440] ;  /* 0x00008800ff2477ac */ /* 0x000e640008000800 */
[----:B------:R-:W-:Y:S01]  /*3120*/  IMAD.X R2, RZ, RZ, UR33, P0 ;  /* 0x00000021ff027e24 */ /* 0x000fe200080e06ff */
[----:B------:R-:W2:Y:S03]  /*3130*/  LDCU.64 UR4, c[0x0][0x380] ;  /* 0x00007000ff0477ac */ /* 0x000ea60008000a00 */
[----:B-----5:R-:W-:-:S02]  /*3140*/  IMAD R6, R2, UR12, RZ ;  /* 0x0000000c02067c24 */ /* 0x020fc4000f8e02ff */
[----:B------:R-:W-:Y:S01]  /*3150*/  IMAD.MOV.U32 R2, RZ, RZ, R8 ;  /* 0x000000ffff027224 */ /* 0x000fe200078e0008 */
[----:B-1----:R-:W-:-:S03]  /*3160*/  ISETP.GE.AND P2, PT, R217, UR36, PT ;  /* 0x00000024d9007c0c */ /* 0x002fc6000bf46270 */
[----:B------:R-:W-:Y:S01]  /*3170*/  IMAD.WIDE.U32 R4, R0, UR12, R2 ;  /* 0x0000000c00047c25 */ /* 0x000fe2000f8e0002 */
[----:B------:R-:W-:-:S03]  /*3180*/  ISETP.GE.AND P0, PT, R241, UR36, PT ;  /* 0x00000024f1007c0c */ /* 0x000fc6000bf06270 */
[----:B------:R-:W-:Y:S01]  /*3190*/  IMAD R0, R0, UR13, R6 ;  /* 0x0000000d00007c24 */ /* 0x000fe2000f8e0206 */
[----:B--2---:R-:W-:-:S03]  /*31a0*/  LEA R2, P3, R4, UR4, 0x1 ;  /* 0x0000000404027c11 */ /* 0x004fc6000f8608ff */
        /* <DEDUP_REMOVED lines=12> */
.L_x_1256:
[----:B------:R-:W-:Y:S05]  /*3270*/  BSYNC.RECONVERGENT B0 ;  /* 0x0000000000007941 */ /* 0x000fea0003800200 */
.L_x_1255:
        /* <DEDUP_REMOVED lines=8> */
[----:B-1234-:R-:W-:-:S04]  /*3300*/  LEA R2, P3, R4, R230, 0x1 ;  /* 0x000000e604027211 */ /* 0x01efc800078608ff */
        /* <DEDUP_REMOVED lines=13> */
.L_x_1258:
[----:B------:R-:W-:Y:S05]  /*33e0*/  BSYNC.RECONVERGENT B0 ;  /* 0x0000000000007941 */ /* 0x000fea0003800200 */
.L_x_1257:
[----:B------:R-:W-:Y:S04]  /*33f0*/  BSSY.RECONVERGENT B0, `(.L_x_1259) ;  /* 0x0000015000007945 */ /* 0x000fe80003800200 */
[----:B------:R-:W-:Y:S05]  /*3400*/  @P4 BRA `(.L_x_1260) ;  /* 0x00000000004c4947 */ /* 0x000fea0003800000 */
[----:B------:R-:W5:Y:S01]  /*3410*/  LDCU UR4, c[0x0][0x440] ;  /* 0x00008800ff0477ac */ /* 0x000f620008000800 */
[----:B------:R-:W-:-:S04]  /*3420*/  UIADD3 UR11, UP0, UPT, UR29, UR34, URZ ;  /* 0x000000221d0b7290 */ /* 0x000fc8000ff1e0ff */
[----:B------:R-:W-:Y:S02]  /*3430*/  UIADD3.X UR10, UPT, UPT, UR16, UR5, URZ, UP0, !UPT ;  /* 0x00000005100a7290 */ /* 0x000fe400087fe4ff */
[----:B------:R-:W-:-:S04]  /*3440*/  IMAD.U32 R0, RZ, RZ, UR11 ;  /* 0x0000000bff007e24 */ /* 0x000fc8000f8e00ff */
[----:B-1234-:R-:W-:Y:S01]  /*3450*/  IMAD.U32 R3, RZ, RZ, UR10 ;  /* 0x0000000aff037e24 */ /* 0x01efe2000f8e00ff */
        /* <DEDUP_REMOVED lines=14> */
.L_x_1260:
[----:B------:R-:W-:Y:S05]  /*3540*/  BSYNC.RECONVERGENT B0 ;  /* 0x0000000000007941 */ /* 0x000fea0003800200 */
.L_x_1259:
[----:B------:R-:W5:Y:S01]  /*3550*/  LDCU.64 UR10, c[0x0][0x538] ;  /* 0x0000a700ff0a77ac */ /* 0x000f620008000a00 */
[----:B------:R-:W0:Y:S01]  /*3560*/  LDGDEPBAR ;  /* 0x00000000000079af */ /* 0x000e220000000000 */
[----:B-----5:R-:W-:-:S04]  /*3570*/  UISETP.NE.U32.AND UP1, UPT, UR10, URZ, UPT ;  /* 0x000000ff0a00728c */ /* 0x020fc8000bf25070 */
[----:B------:R-:W-:Y:S01]  /*3580*/  UISETP.NE.AND.EX UP1, UPT, UR11, URZ, UPT, UP1 ;  /* 0x000000ff0b00728c */ /* 0x000fe2000bf25310 */
[--C-:B------:R-:W-:Y:S01]  /*3590*/  SHF.R.U32.HI R219, RZ, 0x1, R223.reuse ;  /* 0x00000001ffdb7819 */ /* 0x100fe200000116df */
[C---:B------:R-:W-:Y:S01]  /*35a0*/  IMAD.SHL.U32 R97, R223.reuse, 0x40, RZ ;  /* 0x00000040df617824 */ /* 0x040fe200078e00ff */
[----:B------:R-:W-:Y:S02]  /*35b0*/  SHF.R.U32.HI R5, RZ, 0x2, R223 ;  /* 0x00000002ff057819 */ /* 0x000fe400000116df */
[C---:B------:R-:W-:Y:S01]  /*35c0*/  LOP3.LUT R94, R223.reuse, 0x1f, RZ, 0xc0, !PT ;  /* 0x0000001fdf5e7812 */ /* 0x040fe200078ec0ff */
[C---:B------:R-:W-:Y:S01]  /*35d0*/  IMAD.SHL.U32 R220, R223.reuse, 0x20, RZ ;  /* 0x00000020dfdc7824 */ /* 0x040fe200078e00ff */
[----:B------:R-:W-:Y:S01]  /*35e0*/  PLOP3.LUT P0, PT, PT, PT, UP1, 0x80, 0x8 ;  /* 0x000000000008781c */ /* 0x000fe20003f0f018 */
[----:B------:R-:W-:Y:S01]  /*35f0*/  IMAD.MOV.U32 R88, RZ, RZ, 0x10 ;  /* 0x00000010ff587424 */ /* 0x000fe200078e00ff */
[----:B------:R-:W-:Y:S01]  /*3600*/  LOP3.LUT P6, RZ, R223, 0x2, RZ, 0xc0, !PT ;  /* 0x00000002dfff7812 */ /* 0x000fe200078cc0ff */
[----:B------:R-:W-:Y:S01]  /*3610*/  IMAD.MOV.U32 R28, RZ, RZ, 0x20 ;  /* 0x00000020ff1c7424 */ /* 0x000fe200078e00ff */
[----:B------:R-:W5:Y:S01]  /*3620*/  @UP1 LDCU.64 UR4, c[0x0][0x540] ;  /* 0x0000a800ff0417ac */ /* 0x000f620008000a00 */
[----:B------:R-:W-:-:S04]  /*3630*/  DEPBAR.LE SB0, 0x0 ;  /* 0x000080000000791a */ /* 0x000fc80000000000 */
[----:B------:R-:W-:Y:S01]  /*3640*/  @UP1 UMOV UR12, UR26 ;  /* 0x0000001a000c1c82 */ /* 0x000fe20008000000 */
[----:B------:R-:W-:Y:S02]  /*3650*/  @UP1 UMOV UR13, URZ ;  /* 0x000000ff000d1c82 */ /* 0x000fe40008000000 */
[----:B-----5:R-:W-:Y:S01]  /*3660*/  @UP1 UIMAD.WIDE.U32 UR12, UR25, UR4, UR12 ;  /* 0x00000004190c12a5 */ /* 0x020fe2000f8e000c */
[----:B------:R-:W5:Y:S03]  /*3670*/  LDCU UR4, c[0x0][0x3e0] ;  /* 0x00007c00ff0477ac */ /* 0x000f660008000800 */
[----:B------:R-:W-:Y:S02]  /*3680*/  @UP1 UIMAD UR5, UR25, UR5, UR13 ;  /* 0x00000005190512a4 */ /* 0x000fe4000f8e020d */
[----:B------:R-:W-:-:S04]  /*3690*/  @UP1 ULEA UR10, UP0, UR12, UR10, 0x2 ;  /* 0x0000000a0c0a1291 */ /* 0x000fc8000f8010ff */
[----:B------:R-:W-:Y:S02]  /*36a0*/  @UP1 ULEA.HI.X UR11, UR12, UR11, UR5, 0x2, UP0 ;  /* 0x0000000b0c0b1291 */ /* 0x000fe400080f1405 */
[----:B-1234-:R-:W-:-:S03]  /*36b0*/  IMAD.U32 R2, RZ, RZ, UR10 ;  /* 0x0000000aff027e24 */ /* 0x01efc6000f8e00ff */
[----:B------:R-:W1:Y:S01]  /*36c0*/  @UP1 LDCU UR5, c[0x0][0x458] ;  /* 0x00008b00ff0517ac */ /* 0x000e620008000800 */
[----:B------:R-:W-:-:S05]  /*36d0*/  IMAD.U32 R3, RZ, RZ, UR11 ;  /* 0x0000000bff037e24 */ /* 0x000fca000f8e00ff */
[----:B------:R1:W2:Y:S01]  /*36e0*/  @P0 LDG.E R4, desc[UR22][R2.64] ;  /* 0x0000001602040981 */ /* 0x0002a2000c1e1900 */
[----:B------:R-:W-:Y:S01]  /*36f0*/  LOP3.LUT R0, R219, 0x1f0, RZ, 0xc0, !PT ;  /* 0x000001f0db007812 */ /* 0x000fe200078ec0ff */
[----:B-----5:R-:W-:Y:S01]  /*3700*/  UIMAD UR4, UR25, UR4, UR26 ;  /* 0x00000004190472a4 */ /* 0x020fe2000f8e021a */
[----:B------:R-:W-:Y:S01]  /*3710*/  LOP3.LUT R245, R217, 0x1c0, R97, 0xf8, !PT ;  /* 0x000001c0d9f57812 */ /* 0x000fe200078ef861 */
[----:B------:R-:W-:Y:S01]  /*3720*/  BSSY.RECONVERGENT B0, `(.L_x_1261) ;  /* 0x0000035000007945 */ /* 0x000fe20003800200 */
[----:B------:R-:W-:Y:S01]  /*3730*/  LOP3.LUT R7, R223, 0x8, RZ, 0xc0, !PT ;  /* 0x00000008df077812 */ /* 0x000fe200078ec0ff */
[----:B------:R-:W-:Y:S01]  /*3740*/  USHF.L.U32 UR10, UR4, 0x5, URZ ;  /* 0x00000005040a7899 */ /* 0x000fe200080006ff */
[----:B------:R-:W-:Y:S01]  /*3750*/  LOP3.LUT R220, R220, 0x7c00, RZ, 0xc0, !PT ;  /* 0x00007c00dcdc7812 */ /* 0x000fe200078ec0ff */
[----:B------:R3:W-:Y:S01]  /*3760*/  STL [R1+0x20], R245 ;  /* 0x000020f501007387 */ /* 0x0007e20000100800 */
[----:B------:R-:W-:Y:S01]  /*3770*/  USHF.L.U64.HI UR4, UR8, 0x5, UR9 ;  /* 0x0000000508047899 */ /* 0x000fe20008010209 */
[----:B------:R-:W-:Y:S01]  /*3780*/  SEL R88, R88, 0xfffffff0, !P6 ;  /* 0xfffffff058587807 */ /* 0x000fe20007000000 */
[----:B------:R-:W-:Y:S01]  /*3790*/  BAR.SYNC.DEFER_BLOCKING 0x0 ;  /* 0x0000000000007b1d */ /* 0x000fe20000010000 */
[----:B------:R-:W-:Y:S01]  /*37a0*/  IADD3 R94, P3, P2, R12, UR10, R94 ;  /* 0x0000000a0c5e7c10 */ /* 0x000fe2000fa7e05e */
[----:B------:R-:W-:Y:S01]  /*37b0*/  USHF.R.S32.HI UR10, URZ, 0x1f, UR10 ;  /* 0x0000001fff0a7899 */ /* 0x000fe2000801140a */
[----:B------:R-:W-:Y:S01]  /*37c0*/  LOP3.LUT R6, R97, 0x200, RZ, 0xc0, !PT ;  /* 0x0000020061067812 */ /* 0x000fe200078ec0ff */
[----:B------:R-:W-:-:S04]  /*37d0*/  UIMAD UR4, UR4, UR15, URZ ;  /* 0x0000000f040472a4 */ /* 0x000fc8000f8e02ff */
[----:B------:R-:W-:Y:S01]  /*37e0*/  IADD3.X R96, PT, PT, R13, UR10, RZ, P3, P2 ;  /* 0x0000000a0d607c10 */ /* 0x000fe20009fe44ff */
[----:B-1----:R-:W2:Y:S01]  /*37f0*/  @P0 MUFU.RCP R2, UR5 ;  /* 0x0000000500020d08 */ /* 0x002ea20008001000 */
[----:B------:R-:W-:Y:S01]  /*3800*/  IMAD.U32 R3, RZ, RZ, UR27 ;  /* 0x0000001bff037e24 */ /* 0x000fe2000f8e00ff */
[----:B------:R-:W-:-:S04]  /*3810*/  UMOV UR5, URZ ;  /* 0x000000ff00057c82 */ /* 0x000fc80008000000 */
[----:B------:R-:W-:Y:S02]  /*3820*/  IADD3 R0, PT, PT, R0, 0x1, R3 ;  /* 0x0000000100007810 */ /* 0x000fe40007ffe003 */
[----:B------:R-:W-:-:S04]  /*3830*/  LOP3.LUT R3, R5, 0x7, RZ, 0xc0, !PT ;  /* 0x0000000705037812 */ /* 0x000fc800078ec0ff */
[----:B------:R-:W-:Y:S01]  /*3840*/  IADD3 R3, PT, PT, R0, -UR28, R3 ;  /* 0x8000001c00037c10 */ /* 0x000fe2000fffe003 */
[----:B--2---:R-:W-:Y:S01]  /*3850*/  @P0 FMUL.FTZ R0, R4, R2 ;  /* 0x0000000204000220 */ /* 0x004fe20000410000 */
[----:B------:R-:W-:-:S04]  /*3860*/  IMAD.U32 R2, RZ, RZ, UR21 ;  /* 0x00000015ff027e24 */ /* 0x000fc8000f8e00ff */
[----:B------:R-:W-:Y:S01]  /*3870*/  @P0 R2UR UR11, R0 ;  /* 0x00000000000b02ca */ /* 0x000fe200000e0000 */
[----:B------:R-:W-:Y:S01]  /*3880*/  IMAD.SHL.U32 R0, R223, 0x2, RZ ;  /* 0x00000002df007824 */ /* 0x000fe200078e00ff */
[----:B------:R-:W-:Y:S01]  /*3890*/  IADD3 R92, PT, PT, R3, UR24, R2 ;  /* 0x00000018035c7c10 */ /* 0x000fe2000fffe002 */
[----:B------:R-:W-:Y:S01]  /*38a0*/  USHF.L.U32 UR24, UR8, 0x5, URZ ;  /* 0x0000000508187899 */ /* 0x000fe200080006ff */
[----:B------:R-:W-:Y:S02]  /*38b0*/  LOP3.LUT P0, RZ, R223, 0x4, RZ, 0xc0, !PT ;  /* 0x00000004dfff7812 */ /* 0x000fe4000780c0ff */
[----:B------:R-:W-:Y:S01]  /*38c0*/  LOP3.LUT R95, R0, 0x6, RZ, 0xc0, !PT ;  /* 0x00000006005f7812 */ /* 0x000fe200078ec0ff */
[----:B------:R-:W-:Y:S01]  /*38d0*/  UIMAD.WIDE.U32 UR24, UR24, UR15, URZ ;  /* 0x0000000f181872a5 */ /* 0x000fe2000f8e00ff */
[----:B------:R-:W-:-:S03]  /*38e0*/  SEL R28, R28, 0xffffffe0, !P0 ;  /* 0xffffffe01c1c7807 */ /* 0x000fc60004000000 */
[----:B------:R-:W-:Y:S02]  /*38f0*/  UIADD3 UR4, UPT, UPT, UR25, UR4, URZ ;  /* 0x0000000419047290 */ /* 0x000fe4000fffe0ff */
[----:B------:R-:W-:Y:S01]  /*3900*/  @UP1 UMOV UR5, UR11 ;  /* 0x0000000b00051c82 */ /* 0x000fe20008000000 */
[----:B---3--:R-:W-:Y:S09]  /*3910*/  @P1 BRA `(.L_x_1262) ;  /* 0x00000000004c1947 */ /* 0x008ff20003800000 */
        /* <DEDUP_REMOVED lines=19> */
.L_x_1262:
[----:B------:R2:W-:Y:S04]  /*3a50*/  STS.128 [R227+0xa000], RZ ;  /* 0x00a000ffe3007388 */ /* 0x0005e80000000c00 */
[----:B------:R2:W-:Y:S02]  /*3a60*/  STS.128 [R227+0xb000], RZ ;  /* 0x00b000ffe3007388 */ /* 0x0005e40000000c00 */
.L_x_1263:
[----:B------:R-:W-:Y:S05]  /*3a70*/  BSYNC.RECONVERGENT B0 ;  /* 0x0000000000007941 */ /* 0x000fea0003800200 */
.L_x_1261:
[----:B------:R-:W-:Y:S01]  /*3a80*/  ISETP.GE.AND P1, PT, R15, UR17, PT ;  /* 0x000000110f007c0c */ /* 0x000fe2000bf26270 */
[----:B------:R-:W-:Y:S01]  /*3a90*/  BSSY.RECONVERGENT B0, `(.L_x_1264) ;  /* 0x000001d000007945 */ /* 0x000fe20003800200 */
[C---:B------:R-:W-:Y:S02]  /*3aa0*/  LOP3.LUT R93, R245.reuse, 0x8, R219, 0x78, !PT ;  /* 0x00000008f55d7812 */ /* 0x040fe400078e78db */
[----:B------:R-:W-:Y:S02]  /*3ab0*/  LOP3.LUT R0, R245, R7, RZ, 0x3c, !PT ;  /* 0x00000007f5007212 */ /* 0x000fe400078e3cff */
[----:B-1----:R-:W-:Y:S02]  /*3ac0*/  LOP3.LUT R3, R97, 0x400, RZ, 0xc0, !PT ;  /* 0x0000040061037812 */ /* 0x002fe400078ec0ff */
[----:B------:R-:W-:-:S03]  /*3ad0*/  IADD3 R2, PT, PT, R93, R6, R220 ;  /* 0x000000065d027210 */ /* 0x000fc60007ffe0dc */
[----:B------:R-:W-:Y:S01]  /*3ae0*/  IMAD R226, R0, 0x2, R3 ;  /* 0x0000000200e27824 */ /* 0x000fe200078e0203 */
[----:B------:R-:W-:Y:S01]  /*3af0*/  LEA R0, R2, UR6, 0x1 ;  /* 0x0000000602007c11 */ /* 0x000fe2000f8e08ff */
[----:B------:R1:W-:Y:S04]  /*3b00*/  @P1 STS.128 [R227+0xa800], RZ ;  /* 0x00a800ffe3001388 */ /* 0x0003e80000000c00 */
[----:B------:R1:W-:Y:S01]  /*3b10*/  @P1 STS.128 [R227+0xb800], RZ ;  /* 0x00b800ffe3001388 */ /* 0x0003e20000000c00 */
[----:B------:R-:W-:Y:S05]  /*3b20*/  @P1 BRA `(.L_x_1265) ;  /* 0x00000000004c1947 */ /* 0x000fea0003800000 */
[----:B------:R-:W3:Y:S01]  /*3b30*/  LDCU UR10, c[0x0][0x440] ;  /* 0x00008800ff0a77ac */ /* 0x000ee20008000800 */
[----:B------:R-:W-:-:S04]  /*3b40*/  ULEA UR12, UP0, UR8, UR24, 0x4 ;  /* 0x00000018080c7291 */ /* 0x000fc8000f8020ff */
[----:B------:R-:W-:Y:S02]  /*3b50*/  ULEA.HI.X UR11, UR8, UR4, UR9, 0x4, UP0 ;  /* 0x00000004080b7291 */ /* 0x000fe400080f2409 */
[----:B------:R-:W-:-:S04]  /*3b60*/  IMAD.U32 R3, RZ, RZ, UR12 ;  /* 0x0000000cff037e24 */ /* 0x000fc8000f8e00ff */
[----:B------:R-:W-:Y:S01]  /*3b70*/  IMAD.U32 R4, RZ, RZ, UR11 ;  /* 0x0000000bff047e24 */ /* 0x000fe2000f8e00ff */
[----:B------:R-:W-:Y:S02]  /*3b80*/  LEA R2, P3, R3, R240, 0x1 ;  /* 0x000000f003027211 */ /* 0x000fe400078608ff */
[----:B---3--:R-:W-:Y:S02]  /*3b90*/  ISETP.GE.AND P2, PT, R217, UR10, PT ;  /* 0x0000000ad9007c0c */ /* 0x008fe4000bf46270 */
        /* <DEDUP_REMOVED lines=12> */
.L_x_1265:
[----:B------:R-:W-:Y:S05]  /*3c60*/  BSYNC.RECONVERGENT B0 ;  /* 0x0000000000007941 */ /* 0x000fea0003800200 */
.L_x_1264:
[----:B------:R-:W-:Y:S01]  /*3c70*/  LDSM.16.M88.4 R16, [R226+UR6+0x8000] ;  /* 0x00800006e210783b */ /* 0x000fe20008000200 */
[----:B------:R-:W-:Y:S01]  /*3c80*/  VIADD R133, R226, UR6 ;  /* 0x00000006e2857c36 */ /* 0x000fe20008000000 */
[----:B------:R-:W-:Y:S01]  /*3c90*/  UISETP.NE.AND UP1, UPT, UR20, 0x1, UPT ;  /* 0x000000011400788c */ /* 0x000fe2000bf25270 */
[C-C-:B---3--:R-:W-:Y:S01]  /*3ca0*/  IMAD R3, R88.reuse, 0x2, R0.reuse ;  /* 0x0000000258037824 */ /* 0x148fe200078e0200 */
[----:B------:R-:W3:Y:S01]  /*3cb0*/  LDSM.16.M88.4 R4, [R0+0x2000] ;  /* 0x002000000004783b */ /* 0x000ee20000000200 */
[--C-:B------:R-:W-:Y:S02]  /*3cc0*/  IMAD R2, R88, 0x2, R133.reuse ;  /* 0x0000000258027824 */ /* 0x100fe400078e0285 */
[C---:B------:R-:W-:Y:S01]  /*3cd0*/  IMAD R91, R28.reuse, 0x2, R0 ;  /* 0x000000021c5b7824 */ /* 0x040fe200078e0200 */
[----:B------:R-:W4:Y:S01]  /*3ce0*/  LDSM.16.M88.4 R24, [R226+UR6+0x8800] ;  /* 0x00880006e218783b */ /* 0x000f220008000200 */
[----:B------:R-:W-:Y:S02]  /*3cf0*/  IMAD R90, R28, 0x2, R133 ;  /* 0x000000021c5a7824 */ /* 0x000fe400078e0285 */
[C---:B------:R-:W-:Y:S01]  /*3d00*/  IMAD R89, R88.reuse, 0x2, R91 ;  /* 0x0000000258597824 */ /* 0x040fe200078e025b */
[----:B------:R-:W5:Y:S01]  /*3d10*/  LDSM.16.M88.4 R8, [R0] ;  /* 0x000000000008783b */ /* 0x000f620000000200 */
[----:B------:R-:W-:-:S02]  /*3d20*/  IMAD R88, R88, 0x2, R90 ;  /* 0x0000000258587824 */ /* 0x000fc400078e025a */
[----:B------:R-:W-:Y:S01]  /*3d30*/  IMAD.WIDE.U32 R172, R94, -0x2daee0ad, RZ ;  /* 0xd2511f535eac7825 */ /* 0x000fe200078e00ff */
[----:B------:R-:W-:Y:S04]  /*3d40*/  LDSM.16.M88.4 R40, [R2+0x8000] ;  /* 0x008000000228783b */ /* 0x000fe80000000200 */
[----:B------:R-:W2:Y:S04]  /*3d50*/  LDSM.16.M88.4 R12, [R3+0x2000] ;  /* 0x00200000030c783b */ /* 0x000ea80000000200 */
[----:B------:R-:W1:Y:S04]  /*3d60*/  LDSM.16.M88.4 R44, [R2+0x8800] ;  /* 0x00880000022c783b */ /* 0x000e680000000200 */
[----:B------:R-:W1:Y:S04]  /*3d70*/  LDSM.16.M88.4 R20, [R3] ;  /* 0x000000000314783b */ /* 0x000e680000000200 */
[----:B------:R-:W-:Y:S04]  /*3d80*/  LDSM.16.M88.4 R60, [R88+0x8800] ;  /* 0x00880000583c783b */ /* 0x000fe80000000200 */
[----:B------:R-:W-:Y:S04]  /*3d90*/  LDSM.16.M88.4 R28, [R89] ;  /* 0x00000000591c783b */ /* 0x000fe80000000200 */
[----:B------:R-:W0:Y:S01]  /*3da0*/  LDGDEPBAR ;  /* 0x00000000000079af */ /* 0x000e220000000000 */
[C---:B---3--:R-:W-:Y:S03]  /*3db0*/  HMMA.16816.F32 R36, R4.reuse, R16, RZ ;  /* 0x000000100424723c */ /* 0x048fe600000018ff */
[----:B------:R-:W-:Y:S05]  /*3dc0*/  STL.64 [R1+0x28], R172 ;  /* 0x000028ac01007387 */ /* 0x000fea0000100a00 */
[----:B----4-:R-:W-:Y:S08]  /*3dd0*/  HMMA.16816.F32 R32, R4, R24, RZ ;  /* 0x000000180420723c */ /* 0x010ff000000018ff */
[----:B-----5:R-:W-:Y:S08]  /*3de0*/  HMMA.16816.F32 R56, R8, R16, RZ ;  /* 0x000000100838723c */ /* 0x020ff000000018ff */
[C---:B------:R-:W-:Y:S08]  /*3df0*/  HMMA.16816.F32 R48, R4.reuse, R18, RZ ;  /* 0x000000120430723c */ /* 0x040ff000000018ff */
[----:B------:R-:W-:Y:S01]  /*3e00*/  HMMA.16816.F32 R52, R4, R26, RZ ;  /* 0x0000001a0434723c */ /* 0x000fe200000018ff */
[----:B------:R-:W-:Y:S07]  /*3e10*/  LDSM.16.M88.4 R4, [R91+0x2000] ;  /* 0x002000005b04783b */ /* 0x000fee0000000200 */
[C---:B--2---:R-:W-:Y:S01]  /*3e20*/  HMMA.16816.F32 R68, R12.reuse, R40, R36 ;  /* 0x000000280c44723c */ /* 0x044fe20000001824 */
[----:B------:R-:W-:Y:S07]  /*3e30*/  LDSM.16.M88.4 R36, [R90+0x8800] ;  /* 0x008800005a24783b */ /* 0x000fee0000000200 */
[----:B-1----:R-:W-:Y:S01]  /*3e40*/  HMMA.16816.F32 R64, R12, R44, R32 ;  /* 0x0000002c0c40723c */ /* 0x002fe20000001820 */
[----:B------:R-:W1:Y:S07]  /*3e50*/  LDSM.16.M88.4 R32, [R90+0x8000] ;  /* 0x008000005a20783b */ /* 0x000e6e0000000200 */
[C---:B------:R-:W-:Y:S01]  /*3e60*/  HMMA.16816.F32 R80, R8.reuse, R18, RZ ;  /* 0x000000120850723c */ /* 0x040fe200000018ff */
[----:B------:R-:W2:Y:S07]  /*3e70*/  LDSM.16.M88.4 R16, [R91] ;  /* 0x000000005b10783b */ /* 0x000eae0000000200 */
[C---:B------:R-:W-:Y:S08]  /*3e80*/  HMMA.16816.F32 R76, R8.reuse, R24, RZ ;  /* 0x00000018084c723c */ /* 0x040ff000000018ff */
[----:B------:R-:W-:Y:S08]  /*3e90*/  HMMA.16816.F32 R72, R8, R26, RZ ;  /* 0x0000001a0848723c */ /* 0x000ff000000018ff */
[C---:B------:R-:W-:Y:S08]  /*3ea0*/  HMMA.16816.F32 R48, R12.reuse, R42, R48 ;  /* 0x0000002a0c30723c */ /* 0x040ff00000001830 */
[----:B------:R-:W-:Y:S01]  /*3eb0*/  HMMA.16816.F32 R8, R12, R46, R52 ;  /* 0x0000002e0c08723c */ /* 0x000fe20000001834 */
[----:B------:R-:W-:Y:S04]  /*3ec0*/  LDSM.16.M88.4 R12, [R89+0x2000] ;  /* 0x00200000590c783b */ /* 0x000fe80000000200 */
[----:B------:R-:W-:Y:S03]  /*3ed0*/  LDSM.16.M88.4 R52, [R226+UR6+0x9000] ;  /* 0x00900006e234783b */ /* 0x000fe60008000200 */
[C---:B------:R-:W-:Y:S01]  /*3ee0*/  HMMA.16816.F32 R24, R20.reuse, R40, R56 ;  /* 0x000000281418723c */ /* 0x040fe20000001838 */
[----:B------:R-:W3:Y:S07]  /*3ef0*/  LDSM.16.M88.4 R56, [R88+0x8000] ;  /* 0x008000005838783b */ /* 0x000eee0000000200 */
[C---:B------:R-:W-:Y:S08]  /*3f00*/  HMMA.16816.F32 R80, R20.reuse, R42, R80 ;  /* 0x0000002a1450723c */ /* 0x040ff00000001850 */
[C---:B------:R-:W-:Y:S08]  /*3f10*/  HMMA.16816.F32 R84, R20.reuse, R44, R76 ;  /* 0x0000002c1454723c */ /* 0x040ff0000000184c */
[----:B------:R-:W-:Y:S08]  /*3f20*/  HMMA.16816.F32 R40, R20, R46, R72 ;  /* 0x0000002e1428723c */ /* 0x000ff00000001848 */
[C---:B-1----:R-:W-:Y:S01]  /*3f30*/  HMMA.16816.F32 R20, R4.reuse, R32, R68 ;  /* 0x000000200414723c */ /* 0x042fe20000001844 */
[----:B------:R-:W-:Y:S07]  /*3f40*/  LDSM.16.M88.4 R68, [R226+UR6+0x9800] ;  /* 0x00980006e244783b */ /* 0x000fee0008000200 */
[C---:B------:R-:W-:Y:S08]  /*3f50*/  HMMA.16816.F32 R76, R4.reuse, R36, R64 ;  /* 0x00000024044c723c */ /* 0x040ff00000001840 */
[C---:B------:R-:W-:Y:S01]  /*3f60*/  HMMA.16816.F32 R44, R4.reuse, R34, R48 ;  /* 0x00000022042c723c */ /* 0x040fe20000001830 */
[----:B------:R-:W-:Y:S07]  /*3f70*/  LDSM.16.M88.4 R48, [R2+0x9000] ;  /* 0x009000000230783b */ /* 0x000fee0000000200 */
[----:B------:R-:W-:Y:S01]  /*3f80*/  HMMA.16816.F32 R4, R4, R38, R8 ;  /* 0x000000260404723c */ /* 0x000fe20000001808 */
[----:B------:R-:W1:Y:S07]  /*3f90*/  LDSM.16.M88.4 R8, [R0+0x6000] ;  /* 0x006000000008783b */ /* 0x000e6e0000000200 */
[C---:B--2---:R-:W-:Y:S01]  /*3fa0*/  HMMA.16816.F32 R72, R16.reuse, R32, R24 ;  /* 0x000000201048723c */ /* 0x044fe20000001818 */
[----:B------:R2:W4:Y:S07]  /*3fb0*/  LDSM.16.M88.4 R24, [R0+0x4000] ;  /* 0x004000000018783b */ /* 0x00052e0000000200 */
[C---:B------:R-:W-:Y:S08]  /*3fc0*/  HMMA.16816.F32 R80, R16.reuse, R34, R80 ;  /* 0x000000221050723c */ /* 0x040ff00000001850 */
[C---:B------:R-:W-:Y:S08]  /*3fd0*/  HMMA.16816.F32 R84, R16.reuse, R36, R84 ;  /* 0x000000241054723c */ /* 0x040ff00000001854 */
[----:B------:R-:W-:Y:S01]  /*3fe0*/  HMMA.16816.F32 R64, R16, R38, R40 ;  /* 0x000000261040723c */ /* 0x000fe20000001828 */
[----:B--2---:R-:W2:Y:S07]  /*3ff0*/  S2R R0, SR_CTAID.X ;  /* 0x0000000000007919 */ /* 0x004eae0000002500 */
[C---:B---3--:R-:W-:Y:S01]  /*4000*/  HMMA.16816.F32 R36, R12.reuse, R56, R20 ;  /* 0x000000380c24723c */ /* 0x048fe20000001814 */
[----:B------:R-:W-:Y:S07]  /*4010*/  LDSM.16.M88.4 R20, [R3+0x4000] ;  /* 0x004000000314783b */ /* 0x000fee0000000200 */
[C---:B------:R-:W-:Y:S08]  /*4020*/  HMMA.16816.F32 R32, R12.reuse, R58, R44 ;  /* 0x0000003a0c20723c */ /* 0x040ff0000000182c */
[C---:B------:R-:W-:Y:S08]  /*4030*/  HMMA.16816.F32 R16, R12.reuse, R60, R76 ;  /* 0x0000003c0c10723c */ /* 0x040ff0000000184c */
[----:B------:R-:W-:Y:S01]  /*4040*/  HMMA.16816.F32 R12, R12, R62, R4 ;  /* 0x0000003e0c0c723c */ /* 0x000fe20000001804 */
[----:B------:R-:W3:Y:S07]  /*4050*/  LDSM.16.M88.4 R4, [R3+0x6000] ;  /* 0x006000000304783b */ /* 0x000eee0000000200 */
[C---:B------:R-:W-:Y:S01]  /*4060*/  HMMA.16816.F32 R40, R28.reuse, R56, R72 ;  /* 0x000000381c28723c */ /* 0x040fe20000001848 */
[----:B------:R5:W2:Y:S07]  /*4070*/  LDSM.16.M88.4 R72, [R2+0x9800] ;  /* 0x009800000248783b */ /* 0x000aae0000000200 */
[C---:B------:R-:W-:Y:S08]  /*4080*/  HMMA.16816.F32 R76, R28.reuse, R58, R80 ;  /* 0x0000003a1c4c723c */ /* 0x040ff00000001850 */
[C---:B------:R-:W-:Y:S08]  /*4090*/  HMMA.16816.F32 R80, R28.reuse, R60, R84 ;  /* 0x0000003c1c50723c */ /* 0x040ff00000001854 */
[----:B------:R-:W-:Y:S01]  /*40a0*/  HMMA.16816.F32 R64, R28, R62, R64 ;  /* 0x0000003e1c40723c */ /* 0x000fe20000001840 */
[----:B------:R-:W-:Y:S01]  /*40b0*/  LDSM.16.M88.4 R28, [R90+0x9800] ;  /* 0x009800005a1c783b */ /* 0x000fe20000000200 */
[----:B-----5:R-:W-:-:S04]  /*40c0*/  IMAD.U32 R2, RZ, RZ, UR15 ;  /* 0x0000000fff027e24 */ /* 0x020fc8000f8e00ff */
[----:B------:R-:W-:Y:S02]  /*40d0*/  IMAD R2, R2, 0x20, R95 ;  /* 0x0000002002027824 */ /* 0x000fe400078e025f */
[C---:B-1----:R-:W-:Y:S08]  /*40e0*/  HMMA.16816.F32 R60, R8.reuse, R52, R36 ;  /* 0x00000034083c723c */ /* 0x042ff00000001824 */
[C---:B------:R-:W-:Y:S01]  /*40f0*/  HMMA.16816.F32 R56, R8.reuse, R54, R32 ;  /* 0x000000360838723c */ /* 0x040fe20000001820 */
[----:B------:R-:W-:Y:S07]  /*4100*/  LDSM.16.M88.4 R32, [R90+0x9000] ;  /* 0x009000005a20783b */ /* 0x000fee0000000200 */
[C---:B------:R-:W-:Y:S01]  /*4110*/  HMMA.16816.F32 R44, R8.reuse, R68, R16 ;  /* 0x00000044082c723c */ /* 0x040fe20000001810 */
[----:B------:R-:W-:Y:S07]  /*4120*/  LDSM.16.M88.4 R16, [R91+0x4000] ;  /* 0x004000005b10783b */ /* 0x000fee0000000200 */
[----:B------:R-:W-:Y:S01]  /*4130*/  HMMA.16816.F32 R8, R8, R70, R12 ;  /* 0x000000460808723c */ /* 0x000fe2000000180c */
[----:B------:R-:W1:Y:S07]  /*4140*/  LDSM.16.M88.4 R12, [R91+0x6000] ;  /* 0x006000005b0c783b */ /* 0x000e6e0000000200 */
[C---:B----4-:R-:W-:Y:S08]  /*4150*/  HMMA.16816.F32 R36, R24.reuse, R52, R40 ;  /* 0x000000341824723c */ /* 0x050ff00000001828 */
[C---:B------:R-:W-:Y:S08]  /*4160*/  HMMA.16816.F32 R40, R24.reuse, R54, R76 ;  /* 0x000000361828723c */ /* 0x040ff0000000184c */
[C---:B------:R-:W-:Y:S08]  /*4170*/  HMMA.16816.F32 R76, R24.reuse, R68, R80 ;  /* 0x00000044184c723c */ /* 0x040ff00000001850 */
[----:B------:R-:W-:Y:S01]  /*4180*/  HMMA.16816.F32 R68, R24, R70, R64 ;  /* 0x000000461844723c */ /* 0x000fe20000001840 */
[----:B------:R-:W-:Y:S07]  /*4190*/  LDSM.16.M88.4 R24, [R88+0x9000] ;  /* 0x009000005818783b */ /* 0x000fee0000000200 */
[C---:B---3--:R-:W-:Y:S08]  /*41a0*/  HMMA.16816.F32 R64, R4.reuse, R48, R60 ;  /* 0x000000300440723c */ /* 0x048ff0000000183c */
[C---:B------:R-:W-:Y:S08]  /*41b0*/  HMMA.16816.F32 R60, R4.reuse, R50, R56 ;  /* 0x00000032043c723c */ /* 0x040ff00000001838 */
[C---:B--2---:R-:W-:Y:S08]  /*41c0*/  HMMA.16816.F32 R56, R4.reuse, R72, R44 ;  /* 0x000000480438723c */ /* 0x044ff0000000182c */
[----:B------:R-:W-:Y:S01]  /*41d0*/  HMMA.16816.F32 R52, R4, R74, R8 ;  /* 0x0000004a0434723c */ /* 0x000fe20000001808 */
[----:B------:R-:W2:Y:S04]  /*41e0*/  LDSM.16.M88.4 R4, [R89+0x6000] ;  /* 0x006000005904783b */ /* 0x000ea80000000200 */
[----:B------:R-:W-:Y:S03]  /*41f0*/  LDSM.16.M88.4 R8, [R89+0x4000] ;  /* 0x004000005908783b */ /* 0x000fe60000000200 */
[----:B------:R-:W-:Y:S01]  /*4200*/  HMMA.16816.F32 R44, R20, R48, R36 ;  /* 0x00000030142c723c */ /* 0x000fe20000001824 */
[----:B------:R-:W3:Y:S01]  /*4210*/  LDSM.16.M88.4 R36, [R88+0x9800] ;  /* 0x009800005824783b */ /* 0x000ee20000000200 */
[----:B------:R-:W-:-:S06]  /*4220*/  DEPBAR.LE SB0, 0x0 ;  /* 0x000080000000791a */ /* 0x000fcc0000000000 */
[C---:B------:R-:W-:Y:S08]  /*4230*/  HMMA.16816.F32 R40, R20.reuse, R50, R40 ;  /* 0x000000321428723c */ /* 0x040ff00000001828 */
[C---:B------:R-:W-:Y:S08]  /*4240*/  HMMA.16816.F32 R48, R20.reuse, R72, R76 ;  /* 0x000000481430723c */ /* 0x040ff0000000184c */
[----:B------:R-:W-:Y:S08]  /*4250*/  HMMA.16816.F32 R20, R20, R74, R68 ;  /* 0x0000004a1414723c */ /* 0x000ff00000001844 */
[C---:B-1----:R-:W-:Y:S08]  /*4260*/  HMMA.16816.F32 R64, R12.reuse, R32, R64 ;  /* 0x000000200c40723c */ /* 0x042ff00000001840 */
[----:B------:R-:W-:Y:S08]  /*4270*/  HMMA.16816.F32 R52, R12, R30, R52 ;  /* 0x0000001e0c34723c */ /* 0x000ff00000001834 */
[----:B------:R-:W-:Y:S08]  /*4280*/  HMMA.16816.F32 R44, R16, R32, R44 ;  /* 0x00000020102c723c */ /* 0x000ff0000000182c */
[C---:B------:R-:W-:Y:S08]  /*4290*/  HMMA.16816.F32 R60, R12.reuse, R34, R60 ;  /* 0x000000220c3c723c */ /* 0x040ff0000000183c */
[-C--:B------:R-:W-:Y:S08]  /*42a0*/  HMMA.16816.F32 R56, R12, R28.reuse, R56 ;  /* 0x0000001c0c38723c */ /* 0x080ff00000001838 */
[----:B------:R-:W-:Y:S01]  /*42b0*/  HMMA.16816.F32 R12, R16, R28, R48 ;  /* 0x0000001c100c723c */ /* 0x000fe20000001830 */
[----:B------:R-:W-:-:S02]  /*42c0*/  VIADD R28, R2, 0x1 ;  /* 0x00000001021c7836 */ /* 0x000fc40000000000 */
[----:B------:R-:W-:-:S05]  /*42d0*/  IMAD.U32 R29, RZ, RZ, UR31 ;  /* 0x0000001fff1d7e24 */ /* 0x000fca000f8e00ff */
[C---:B------:R-:W-:Y:S08]  /*42e0*/  HMMA.16816.F32 R32, R16.reuse, R34, R40 ;  /* 0x000000221020723c */ /* 0x040ff00000001828 */
[----:B------:R-:W-:Y:S08]  /*42f0*/  HMMA.16816.F32 R16, R16, R30, R20 ;  /* 0x0000001e1010723c */ /* 0x000ff00000001814 */
[----:B--2---:R-:W-:Y:S01]  /*4300*/  HMMA.16816.F32 R20, R4, R24, R64 ;  /* 0x000000180414723c */ /* 0x004fe20000001840 */
[----:B------:R-:W-:-:S05]  /*4310*/  SHF.R.U32.HI R65, RZ, 0x5, R223 ;  /* 0x00000005ff417819 */ /* 0x000fca00000116df */
[----:B------:R-:W-:Y:S02]  /*4320*/  IMAD R65, R0, 0x8, R65 ;  /* 0x0000000800417824 */ /* 0x000fe400078e0241 */
[----:B---3--:R-:W-:Y:S01]  /*4330*/  HMMA.16816.F32 R48, R4, R38, R52 ;  /* 0x000000260430723c */ /* 0x008fe20000001834 */
[----:B------:R-:W-:-:S07]  /*4340*/  IMAD.U32 R0, RZ, RZ, UR15 ;  /* 0x0000000fff007e24 */ /* 0x000fce000f8e00ff */
[----:B------:R-:W-:Y:S01]  /*4350*/  HMMA.16816.F32 R80, R8, R24, R44 ;  /* 0x000000180850723c */ /* 0x000fe2000000182c */
[----:B------:R-:W-:Y:S01]  /*4360*/  I2FP.F32.U32 R44, R2 ;  /* 0x00000002002c7245 */ /* 0x000fe20000201000 */
[C---:B------:R-:W-:Y:S02]  /*4370*/  VIADD R24, R2.reuse, 0x9 ;  /* 0x0000000902187836 */ /* 0x040fe40000000000 */
[----:B------:R-:W-:-:S04]  /*4380*/  VIADD R25, R2, 0x10 ;  /* 0x0000001002197836 */ /* 0x000fc80000000000 */
[-C--:B------:R-:W-:Y:S08]  /*4390*/  HMMA.16816.F32 R56, R4, R36.reuse, R56 ;  /* 0x000000240438723c */ /* 0x080ff00000001838 */
[----:B------:R-:W-:Y:S01]  /*43a0*/  HMMA.16816.F32 R84, R8, R36, R12 ;  /* 0x000000240854723c */ /* 0x000fe2000000180c */
[----:B------:R-:W-:Y:S01]  /*43b0*/  I2FP.F32.U32 R36, R28 ;  /* 0x0000001c00247245 */ /* 0x000fe20000201000 */
[----:B------:R-:W-:-:S04]  /*43c0*/  FFMA.FTZ R15, R44, UR5, R20 ;  /* 0x000000052c0f7c23 */ /* 0x000fc80008010014 */
[C---:B------:R-:W-:Y:S01]  /*43d0*/  FFMA.FTZ R14, R36.reuse, UR5, R21 ;  /* 0x00000005240e7c23 */ /* 0x040fe20008010015 */
[----:B------:R-:W-:Y:S01]  /*43e0*/  IMAD.U32 R21, RZ, RZ, UR21 ;  /* 0x00000015ff157e24 */ /* 0x000fe2000f8e00ff */
[----:B------:R-:W-:Y:S01]  /*43f0*/  HMMA.16816.F32 R40, R4, R26, R60 ;  /* 0x0000001a0428723c */ /* 0x000fe2000000183c */
[----:B------:R-:W-:Y:S01]  /*4400*/  FFMA.FTZ R6, R36, UR5, R23 ;  /* 0x0000000524067c23 */ /* 0x000fe20008010017 */
[----:B------:R-:W-:Y:S02]  /*4410*/  VIADD R23, R2, 0x8 ;  /* 0x0000000802177836 */ /* 0x000fe40000000000 */
[----:B------:R-:W-:-:S03]  /*4420*/  VIADDMNMX R12, R92, 0x48, R21, PT ;  /* 0x000000485c0c7846 */ /* 0x000fc60003800115 */
[----:B------:R-:W-:Y:S01]  /*4430*/  I2FP.F32.U32 R30, R23 ;  /* 0x00000017001e7245 */ /* 0x000fe20000201000 */
[C---:B------:R-:W-:Y:S01]  /*4440*/  HMMA.16816.F32 R76, R8.reuse, R38, R16 ;  /* 0x00000026084c723c */ /* 0x040fe20000001810 */
[----:B------:R-:W-:Y:S01]  /*4450*/  FFMA.FTZ R17, R44, UR5, R22 ;  /* 0x000000052c117c23 */ /* 0x000fe20008010016 */
[----:B------:R-:W-:Y:S01]  /*4460*/  LOP3.LUT R38, R0, UR31, R173, 0x96, !PT ;  /* 0x0000001f00267c12 */ /* 0x000fe2000f8e96ad */
[C---:B------:R-:W-:Y:S01]  /*4470*/  VIADD R22, R2.reuse, 0x18 ;  /* 0x0000001802167836 */ /* 0x040fe20000000000 */
[----:B------:R-:W-:Y:S01]  /*4480*/  BAR.SYNC.DEFER_BLOCKING 0x0 ;  /* 0x0000000000007b1d */ /* 0x000fe20000010000 */
[----:B------:R-:W-:Y:S01]  /*4490*/  VIADD R0, R65, 0x4 ;  /* 0x0000000441007836 */ /* 0x000fe20000000000 */
[----:B------:R-:W-:Y:S02]  /*44a0*/  ISETP.GE.AND P3, PT, R2, R12, PT ;  /* 0x0000000c0200720c */ /* 0x000fe40003f66270 */
[----:B------:R-:W-:Y:S01]  /*44b0*/  HMMA.16816.F32 R68, R8, R26, R32 ;  /* 0x0000001a0844723c */ /* 0x000fe20000001820 */
[----:B------:R-:W-:Y:S01]  /*44c0*/  IMAD.WIDE.U32 R100, R0, -0x326172a9, RZ ;  /* 0xcd9e8d5700647825 */ /* 0x000fe200078e00ff */
[----:B------:R-:W-:-:S03]  /*44d0*/  I2FP.F32.U32 R35, R22 ;  /* 0x0000001600237245 */ /* 0x000fc60000201000 */
[----:B------:R-:W-:Y:S01]  /*44e0*/  FFMA.FTZ R13, R30, UR5, R40 ;  /* 0x000000051e0d7c23 */ /* 0x000fe20008010028 */
[----:B------:R-:W-:Y:S01]  /*44f0*/  VIADDMNMX R11, R92, 0x40, R21, PT ;  /* 0x000000405c0b7846 */ /* 0x000fe20003800115 */
[----:B------:R-:W-:Y:S01]  /*4500*/  VIADD R26, R2, 0x11 ;  /* 0x00000011021a7836 */ /* 0x000fe20000000000 */
[----:B------:R-:W-:Y:S01]  /*4510*/  LOP3.LUT R0, R96, UR30, R101, 0x96, !PT ;  /* 0x0000001e60007c12 */ /* 0x000fe2000f8e9665 */
[C---:B------:R-:W-:Y:S01]  /*4520*/  FFMA.FTZ R3, R35.reuse, UR5, R50 ;  /* 0x0000000523037c23 */ /* 0x040fe20008010032 */
[----:B------:R-:W-:Y:S01]  /*4530*/  I2FP.F32.U32 R32, R24 ;  /* 0x0000001800207245 */ /* 0x000fe20000201000 */
[----:B------:R-:W-:Y:S01]  /*4540*/  FFMA.FTZ R7, R35, UR5, R48 ;  /* 0x0000000523077c23 */ /* 0x000fe20008010030 */
[----:B------:R-:W-:Y:S01]  /*4550*/  I2FP.F32.U32 R33, R26 ;  /* 0x0000001a00217245 */ /* 0x000fe20000201000 */
[----:B------:R-:W-:Y:S01]  /*4560*/  IMAD.WIDE.U32 R98, R0, -0x2daee0ad, RZ ;  /* 0xd2511f5300627825 */ /* 0x000fe200078e00ff */
[----:B------:R-:W-:-:S03]  /*4570*/  ISETP.GE.AND P4, PT, R22, R12, PT ;  /* 0x0000000c1600720c */ /* 0x000fc60003f86270 */
[----:B------:R-:W-:Y:S01]  /*4580*/  FFMA.FTZ R4, R32, UR5, R43 ;  /* 0x0000000520047c23 */ /* 0x000fe2000801002b */
[-C--:B------:R-:W-:Y:S01]  /*4590*/  ISETP.GE.AND P2, PT, R22, R11.reuse, PT ;  /* 0x0000000b1600720c */ /* 0x080fe20003f46270 */
[----:B------:R-:W-:Y:S01]  /*45a0*/  FFMA.FTZ R19, R33, UR5, R59 ;  /* 0x0000000521137c23 */ /* 0x000fe2000801003b */
[-C--:B------:R-:W-:Y:S01]  /*45b0*/  ISETP.GE.AND P1, PT, R28, R11.reuse, PT ;  /* 0x0000000b1c00720c */ /* 0x080fe20003f26270 */
[----:B------:R-:W-:Y:S01]  /*45c0*/  FFMA.FTZ R5, R30, UR5, R42 ;  /* 0x000000051e057c23 */ /* 0x000fe2000801002a */
[----:B------:R-:W-:Y:S01]  /*45d0*/  FSEL R64, R3, -INF , !P4 ;  /* 0xff80000003407808 */ /* 0x000fe20006000000 */
[----:B------:R1:W-:Y:S01]  /*45e0*/  STL.64 [R1+0x18], R98 ;  /* 0x0000186201007387 */ /* 0x0003e20000100a00 */
[----:B------:R-:W-:Y:S01]  /*45f0*/  ISETP.GE.AND P4, PT, R23, R11, PT ;  /* 0x0000000b1700720c */ /* 0x000fe20003f86270 */
[----:B------:R-:W-:Y:S01]  /*4600*/  VIADD R27, R2, 0x19 ;  /* 0x00000019021b7836 */ /* 0x000fe20000000000 */
[----:B------:R-:W-:Y:S01]  /*4610*/  I2FP.F32.U32 R34, R25 ;  /* 0x0000001900227245 */ /* 0x000fe20000201000 */
[----:B------:R-:W-:Y:S01]  /*4620*/  FFMA.FTZ R9, R32, UR5, R41 ;  /* 0x0000000520097c23 */ /* 0x000fe20008010029 */
[----:B------:R-:W-:Y:S01]  /*4630*/  FSEL R59, R7, -INF , !P2 ;  /* 0xff800000073b7808 */ /* 0x000fe20005000000 */
[----:B------:R-:W-:Y:S01]  /*4640*/  FFMA.FTZ R16, R33, UR5, R57 ;  /* 0x0000000521107c23 */ /* 0x000fe20008010039 */
[----:B------:R-:W-:Y:S01]  /*4650*/  FSEL R43, R14, -INF , !P1 ;  /* 0xff8000000e2b7808 */ /* 0x000fe20004800000 */
[----:B------:R-:W-:Y:S01]  /*4660*/  FFMA.FTZ R8, R34, UR5, R56 ;  /* 0x0000000522087c23 */ /* 0x000fe20008010038 */
[-C--:B------:R-:W-:Y:S01]  /*4670*/  ISETP.GE.AND P2, PT, R28, R12.reuse, PT ;  /* 0x0000000c1c00720c */ /* 0x080fe20003f46270 */
[----:B------:R-:W-:Y:S01]  /*4680*/  FFMA.FTZ R20, R34, UR5, R58 ;  /* 0x0000000522147c23 */ /* 0x000fe2000801003a */
[----:B------:R-:W-:-:S02]  /*4690*/  ISETP.GE.AND P1, PT, R23, R12, PT ;  /* 0x0000000c1700720c */ /* 0x000fc40003f26270 */
[-C--:B------:R-:W-:Y:S02]  /*46a0*/  ISETP.GE.AND P5, PT, R2, R11.reuse, PT ;  /* 0x0000000b0200720c */ /* 0x080fe40003fa6270 */
[----:B------:R-:W-:Y:S02]  /*46b0*/  FSEL R42, R13, -INF , !P4 ;  /* 0xff8000000d2a7808 */ /* 0x000fe40006000000 */
[----:B------:R-:W-:Y:S02]  /*46c0*/  ISETP.GE.AND P4, PT, R24, R12, PT ;  /* 0x0000000c1800720c */ /* 0x000fe40003f86270 */
[----:B------:R-:W-:Y:S02]  /*46d0*/  FSEL R48, R6, -INF , !P2 ;  /* 0xff80000006307808 */ /* 0x000fe40005000000 */
[----:B------:R-:W-:Y:S02]  /*46e0*/  FSEL R47, R5, -INF , !P1 ;  /* 0xff800000052f7808 */ /* 0x000fe40004800000 */
[----:B------:R-:W-:-:S02]  /*46f0*/  ISETP.GE.AND P2, PT, R24, R11, PT ;  /* 0x0000000b1800720c */ /* 0x000fc40003f46270 */
[----:B------:R-:W-:Y:S02]  /*4700*/  ISETP.GE.AND P1, PT, R25, R11, PT ;  /* 0x0000000b1900720c */ /* 0x000fe40003f26270 */
[----:B------:R-:W-:Y:S02]  /*4710*/  FSEL R15, R15, -INF , !P5 ;  /* 0xff8000000f0f7808 */ /* 0x000fe40006800000 */
[----:B------:R-:W-:Y:S02]  /*4720*/  I2FP.F32.U32 R37, R27 ;  /* 0x0000001b00257245 */ /* 0x000fe40000201000 */
[----:B------:R-:W-:Y:S02]  /*4730*/  FSEL R46, R4, -INF , !P4 ;  /* 0xff800000042e7808 */ /* 0x000fe40006000000 */
[----:B------:R-:W-:Y:S01]  /*4740*/  ISETP.GE.AND P4, PT, R26, R11, PT ;  /* 0x0000000b1a00720c */ /* 0x000fe20003f86270 */
[----:B------:R-:W-:Y:S01]  /*4750*/  FFMA.FTZ R18, R37, UR5, R49 ;  /* 0x0000000525127c23 */ /* 0x000fe20008010031 */
[----:B------:R-:W-:Y:S01]  /*4760*/  FSEL R45, R9, -INF , !P2 ;  /* 0xff800000092d7808 */ /* 0x000fe20005000000 */
[----:B------:R-:W-:Y:S01]  /*4770*/  FFMA.FTZ R31, R37, UR5, R51 ;  /* 0x00000005251f7c23 */ /* 0x000fe20008010033 */
[----:B------:R-:W-:-:S02]  /*4780*/  FSEL R56, R8, -INF , !P1 ;  /* 0xff80000008387808 */ /* 0x000fc40004800000 */
[----:B------:R-:W-:Y:S02]  /*4790*/  FMNMX3.FTZ R3, R15, R43, R42, !PT ;  /* 0x0000002b0f037276 */ /* 0x000fe4000781002a */
[----:B------:R-:W-:Y:S02]  /*47a0*/  FSEL R55, R16, -INF , !P4 ;  /* 0xff80000010377808 */ /* 0x000fe40006000000 */
[----:B------:R-:W-:Y:S02]  /*47b0*/  ISETP.GE.AND P4, PT, R27, R11, PT ;  /* 0x0000000b1b00720c */ /* 0x000fe40003f86270 */
[----:B------:R-:W-:Y:S02]  /*47c0*/  FMNMX3.FTZ R0, R3, R45, R56, !PT ;  /* 0x0000002d03007276 */ /* 0x000fe40007810038 */
[-C--:B------:R-:W-:Y:S02]  /*47d0*/  ISETP.GE.AND P2, PT, R25, R12.reuse, PT ;  /* 0x0000000c1900720c */ /* 0x080fe40003f46270 */
[----:B------:R-:W-:-:S02]  /*47e0*/  ISETP.GE.AND P1, PT, R26, R12, PT ;  /* 0x0000000c1a00720c */ /* 0x000fc40003f26270 */
[----:B------:R-:W-:Y:S02]  /*47f0*/  FSEL R17, R17, -INF , !P3 ;  /* 0xff80000011117808 */ /* 0x000fe40005800000 */
[----:B------:R-:W-:Y:S02]  /*4800*/  FSEL R57, R18, -INF , !P4 ;  /* 0xff80000012397808 */ /* 0x000fe40006000000 */
[----:B------:R-:W-:Y:S02]  /*4810*/  FMNMX3.FTZ R0, R0, R55, R59, !PT ;  /* 0x0000003700007276 */ /* 0x000fe4000781003b */
[----:B------:R-:W-:Y:S02]  /*4820*/  VIMNMX R10, PT, PT, R92, UR21, PT ;  /* 0x000000155c0a7c48 */ /* 0x000fe4000bfe0100 */
[----:B------:R-:W-:Y:S02]  /*4830*/  ISETP.GE.AND P5, PT, R27, R12, PT ;  /* 0x0000000c1b00720c */ /* 0x000fe40003fa6270 */
[----:B------:R-:W-:-:S02]  /*4840*/  FSEL R53, R20, -INF , !P2 ;  /* 0xff80000014357808 */ /* 0x000fc40005000000 */
[----:B------:R-:W-:Y:S02]  /*4850*/  FSEL R54, R19, -INF , !P1 ;  /* 0xff80000013367808 */ /* 0x000fe40004800000 */
[----:B------:R-:W-:Y:S02]  /*4860*/  FMNMX3.FTZ R3, R17, R48, R47, !PT ;  /* 0x0000003011037276 */ /* 0x000fe4000781002f */
[----:B------:R-:W-:Y:S01]  /*4870*/  FMNMX.FTZ R13, R57, R0, !PT ;  /* 0x00000000390d7209 */ /* 0x000fe20007810000 */
[----:B-1----:R-:W-:Y:S06]  /*4880*/  BRA.U !UP1, `(.L_x_1266) ;  /* 0x00000001099c7547 */ /* 0x002fec000b800000 */
        /* <DEDUP_REMOVED lines=39> */
.L_x_1266:
[----:B------:R-:W-:Y:S01]  /*4b00*/  VIADD R58, R29, 0xbb67ae85 ;  /* 0xbb67ae851d3a7836 */ /* 0x000fe20000000000 */
[----:B------:R-:W-:Y:S01]  /*4b10*/  FMNMX3.FTZ R0, R3, R46, R53, !PT ;  /* 0x0000002e03007276 */ /* 0x000fe20007810035 */
[----:B------:R-:W2:Y:S01]  /*4b20*/  SHFL.BFLY PT, R9, R13, 0x2, 0x1f ;  /* 0x0c401f000d097f89 */ /* 0x000ea200000e0000 */
[----:B------:R-:W-:Y:S01]  /*4b30*/  IMAD.U32 R3, RZ, RZ, UR30 ;  /* 0x0000001eff037e24 */ /* 0x000fe2000f8e00ff */
[----:B------:R-:W-:Y:S01]  /*4b40*/  FSEL R52, R31, -INF , !P5 ;  /* 0xff8000001f347808 */ /* 0x000fe20006800000 */
[----:B------:R-:W-:Y:S01]  /*4b50*/  IMAD.WIDE.U32 R38, R38, -0x326172a9, RZ ;  /* 0xcd9e8d5726267825 */ /* 0x000fe200078e00ff */
[----:B-1----:R-:W-:Y:S01]  /*4b60*/  FMNMX3.FTZ R5, R0, R54, R64, !PT ;  /* 0x0000003600057276 */ /* 0x002fe20007810040 */
[----:B------:R-:W1:Y:S01]  /*4b70*/  LDCU UR4, c[0x0][0x45c] ;  /* 0x00008b80ff0477ac */ /* 0x000e620008000800 */
[----:B------:R-:W-:Y:S01]  /*4b80*/  LOP3.LUT R4, R58, R172, R99, 0x96, !PT ;  /* 0x000000ac3a047212 */ /* 0x000fe200078e9663 */
[----:B------:R-:W-:Y:S01]  /*4b90*/  IMAD.U32 R0, RZ, RZ, UR30 ;  /* 0x0000001eff007e24 */ /* 0x000fe2000f8e00ff */
[----:B------:R-:W-:Y:S01]  /*4ba0*/  FMNMX.FTZ R16, R52, R5, !PT ;  /* 0x0000000534107209 */ /* 0x000fe20007810000 */
[----:B------:R-:W-:Y:S01]  /*4bb0*/  VIADD R138, R3, 0x9e3779b9 ;  /* 0x9e3779b9038a7836 */ /* 0x000fe20000000000 */
[-C--:B------:R-:W-:Y:S01]  /*4bc0*/  ISETP.GE.AND P5, PT, R2, R10.reuse, PT ;  /* 0x0000000a0200720c */ /* 0x080fe20003fa6270 */
[----:B------:R-:W-:Y:S01]  /*4bd0*/  IMAD.WIDE.U32 R246, R4, -0x326172a9, RZ ;  /* 0xcd9e8d5704f67825 */ /* 0x000fe200078e00ff */
[-C--:B------:R-:W-:Y:S01]  /*4be0*/  ISETP.GE.AND P3, PT, R22, R10.reuse, PT ;  /* 0x0000000a1600720c */ /* 0x080fe20003f66270 */
[----:B------:R-:W3:Y:S01]  /*4bf0*/  SHFL.BFLY PT, R14, R16, 0x2, 0x1f ;  /* 0x0c401f00100e7f89 */ /* 0x000ee200000e0000 */
[----:B------:R-:W-:Y:S01]  /*4c00*/  ISETP.GE.AND P4, PT, R28, R10, PT ;  /* 0x0000000a1c00720c */ /* 0x000fe20003f86270 */
[----:B------:R-:W-:Y:S01]  /*4c10*/  VIADD R139, R0, 0x3c6ef372 ;  /* 0x3c6ef372008b7836 */ /* 0x000fe20000000000 */
[----:B------:R-:W-:Y:S01]  /*4c20*/  LOP3.LUT R0, R138, R100, R39, 0x96, !PT ;  /* 0x000000648a007212 */ /* 0x000fe200078e9627 */
[----:B------:R-:W-:Y:S01]  /*4c30*/  IMAD.U32 R3, RZ, RZ, UR31 ;  /* 0x0000001fff037e24 */ /* 0x000fe2000f8e00ff */
[----:B------:R-:W-:Y:S01]  /*4c40*/  UIADD3 UR10, UPT, UPT, UR31, 0x646e171e, URZ ;  /* 0x646e171e1f0a7890 */ /* 0x000fe2000fffe0ff */
[----:B------:R-:W-:Y:S01]  /*4c50*/  IMAD.U32 R8, RZ, RZ, UR31 ;  /* 0x0000001fff087e24 */ /* 0x000fe2000f8e00ff */
[----:B------:R-:W-:Y:S01]  /*4c60*/  LOP3.LUT R6, R139, R38, R247, 0x96, !PT ;  /* 0x000000268b067212 */ /* 0x000fe200078e96f7 */
[----:B------:R-:W-:Y:S01]  /*4c70*/  IMAD.WIDE.U32 R4, R0, -0x2daee0ad, RZ ;  /* 0xd2511f5300047825 */ /* 0x000fe200078e00ff */
[----:B------:R-:W-:Y:S01]  /*4c80*/  STL.64 [R1+0x8], R246 ;  /* 0x000008f601007387 */ /* 0x000fe20000100a00 */
[----:B------:R-:W-:-:S02]  /*4c90*/  UMOV UR11, 0xffffffff ;  /* 0xffffffff000b7882 */ /* 0x000fc40000000000 */
[----:B------:R-:W-:Y:S02]  /*4ca0*/  VIADD R224, R3, 0x76cf5d0a ;  /* 0x76cf5d0a03e07836 */ /* 0x000fe40000000000 */
[----:B------:R-:W-:-:S03]  /*4cb0*/  IMAD.WIDE.U32 R6, R6, -0x2daee0ad, RZ ;  /* 0xd2511f5306067825 */ /* 0x000fc600078e00ff */
[----:B------:R-:W-:Y:S01]  /*4cc0*/  LOP3.LUT R5, R224, R98, R5, 0x96, !PT ;  /* 0x00000062e0057212 */ /* 0x000fe200078e9605 */
[----:B------:R-:W-:Y:S01]  /*4cd0*/  VIADD R222, R8, 0x32370b8f ;  /* 0x32370b8f08de7836 */ /* 0x000fe20000000000 */
[----:B--2---:R-:W-:Y:S01]  /*4ce0*/  FMNMX.FTZ R8, R13, R9, !PT ;  /* 0x000000090d087209 */ /* 0x004fe20007810000 */
[----:B------:R-:W-:Y:S01]  /*4cf0*/  IMAD.U32 R3, RZ, RZ, UR30 ;  /* 0x0000001eff037e24 */ /* 0x000fe2000f8e00ff */
[----:B------:R-:W-:Y:S01]  /*4d00*/  VIADDMNMX R9, R92, 0x8, R21, PT ;  /* 0x000000085c097846 */ /* 0x000fe20003800115 */
[----:B------:R-:W-:Y:S01]  /*4d10*/  IMAD.U32 R0, RZ, RZ, UR30 ;  /* 0x0000001eff007e24 */ /* 0x000fe2000f8e00ff */
[----:B------:R-:W-:Y:S01]  /*4d20*/  LOP3.LUT R7, R222, R4, R7, 0x96, !PT ;  /* 0x00000004de077212 */ /* 0x000fe200078e9607 */
[----:B------:R-:W-:Y:S01]  /*4d30*/  VIADD R228, R3, 0xdaa66d2b ;  /* 0xdaa66d2b03e47836 */ /* 0x000fe20000000000 */
[----:B------:R-:W2:Y:S01]  /*4d40*/  SHFL.BFLY PT, R13, R8, 0x1, 0x1f ;  /* 0x0c201f00080d7f89 */ /* 0x000ea200000e0000 */
[----:B------:R-:W-:Y:S01]  /*4d50*/  IMAD.WIDE.U32 R4, R5, -0x326172a9, RZ ;  /* 0xcd9e8d5705047825 */ /* 0x000fe200078e00ff */
[----:B---3--:R-:W-:-:S02]  /*4d60*/  FMNMX.FTZ R14, R16, R14, !PT ;  /* 0x0000000e100e7209 */ /* 0x008fc40007810000 */
[----:B------:R-:W3:Y:S01]  /*4d70*/  LDC R16, c[0x0][0x4f8] ;  /* 0x00013e00ff107b82 */ /* 0x000ee20000000800 */
[----:B------:R-:W-:Y:S01]  /*4d80*/  IMAD.WIDE.U32 R18, R7, -0x326172a9, RZ ;  /* 0xcd9e8d5707127825 */ /* 0x000fe200078e00ff */
[----:B------:R-:W-:Y:S02]  /*4d90*/  LOP3.LUT R5, R228, R246, R5, 0x96, !PT ;  /* 0x000000f6e4057212 */ /* 0x000fe400078e9605 */
[----:B------:R-:W-:Y:S01]  /*4da0*/  ISETP.GE.AND P2, PT, R22, R9, PT ;  /* 0x000000091600720c */ /* 0x000fe20003f46270 */
[----:B------:R-:W-:Y:S02]  /*4db0*/  VIADD R225, R0, 0x78dde6e4 ;  /* 0x78dde6e400e17836 */ /* 0x000fe40000000000 */
[----:B------:R-:W-:Y:S01]  /*4dc0*/  FFMA.FTZ R22, R37, UR5, R79 ;  /* 0x0000000525167c23 */ /* 0x000fe2000801004f */
[----:B------:R-:W-:Y:S02]  /*4dd0*/  IMAD.U32 R0, RZ, RZ, UR31 ;  /* 0x0000001fff007e24 */ /* 0x000fe4000f8e00ff */
[----:B------:R-:W-:Y:S01]  /*4de0*/  IMAD.U32 R3, RZ, RZ, UR31 ;  /* 0x0000001fff037e24 */ /* 0x000fe2000f8e00ff */
[----:B------:R-:W-:Y:S01]  /*4df0*/  LOP3.LUT R7, R225, R4, R19, 0x96, !PT ;  /* 0x00000004e1077212 */ /* 0x000fe200078e9613 */
[----:B------:R-:W-:-:S04]  /*4e00*/  IMAD.WIDE.U32 R4, R5, -0x2daee0ad, RZ ;  /* 0xd2511f5305047825 */ /* 0x000fc800078e00ff */
[----:B------:R-:W-:Y:S02]  /*4e10*/  IMAD.WIDE.U32 R40, R7, -0x2daee0ad, RZ ;  /* 0xd2511f5307287825 */ /* 0x000fe400078e00ff */
[----:B------:R-:W4:Y:S02]  /*4e20*/  SHFL.BFLY PT, R7, R14, 0x1, 0x1f ;  /* 0x0c201f000e077f89 */ /* 0x000f2400000e0000 */
[----:B------:R-:W-:Y:S01]  /*4e30*/  VIADD R237, R0, 0xa9066899 ;  /* 0xa906689900ed7836 */ /* 0x000fe20000000000 */
[----:B--2---:R-:W-:Y:S01]  /*4e40*/  FMNMX.FTZ R134, R8, R13, !PT ;  /* 0x0000000d08867209 */ /* 0x004fe20007810000 */
[----:B------:R-:W-:Y:S02]  /*4e50*/  VIADD R231, R3, 0xed9eba14 ;  /* 0xed9eba1403e77836 */ /* 0x000fe40000000000 */
[----:B------:R-:W-:Y:S01]  /*4e60*/  IMAD.U32 R0, RZ, RZ, UR30 ;  /* 0x0000001eff007e24 */ /* 0x000fe2000f8e00ff */
[----:B------:R-:W-:Y:S01]  /*4e70*/  LOP3.LUT R4, R237, R4, R41, 0x96, !PT ;  /* 0x00000004ed047212 */ /* 0x000fe200078e9629 */
[----:B------:R-:W-:Y:S01]  /*4e80*/  IMAD.MOV.U32 R221, RZ, RZ, 0x20 ;  /* 0x00000020ffdd7424 */ /* 0x000fe200078e00ff */
[----:B------:R-:W-:Y:S01]  /*4e90*/  LOP3.LUT R3, R231, R6, R5, 0x96, !PT ;  /* 0x00000006e7037212 */ /* 0x000fe200078e9605 */
[----:B------:R-:W-:Y:S01]  /*4ea0*/  VIADD R236, R0, 0xb54cda56 ;  /* 0xb54cda5600ec7836 */ /* 0x000fe20000000000 */
[----:B------:R-:W-:Y:S01]  /*4eb0*/  FSETP.NEU.FTZ.AND P1, PT, R134, -INF , PT ;  /* 0xff8000008600780b */ /* 0x000fe20003f3d000 */
[----:B------:R-:W-:Y:S01]  /*4ec0*/  IMAD.WIDE.U32 R4, R4, -0x326172a9, RZ ;  /* 0xcd9e8d5704047825 */ /* 0x000fe200078e00ff */
[----:B---3--:R-:W-:-:S03]  /*4ed0*/  LOP3.LUT R13, R16, 0xff, RZ, 0xc0, !PT ;  /* 0x000000ff100d7812 */ /* 0x008fc600078ec0ff */
[----:B------:R-:W-:Y:S01]  /*4ee0*/  IMAD.WIDE.U32 R20, R3, -0x326172a9, RZ ;  /* 0xcd9e8d5703147825 */ /* 0x000fe200078e00ff */
[C---:B------:R-:W-:Y:S02]  /*4ef0*/  PRMT R6, R4.reuse, 0x7773, RZ ;  /* 0x0000777304067816 */ /* 0x040fe400000000ff */
[C---:B------:R-:W-:Y:S01]  /*4f00*/  PRMT R3, R4.reuse, 0x7772, RZ ;  /* 0x0000777204037816 */ /* 0x040fe200000000ff */
[----:B------:R-:W-:Y:S01]  /*4f10*/  IMAD.MOV.U32 R0, RZ, RZ, R4 ;  /* 0x000000ffff007224 */ /* 0x000fe200078e0004 */
[----:B------:R-:W-:Y:S01]  /*4f20*/  PRMT R8, R4, 0x7771, RZ ;  /* 0x0000777104087816 */ /* 0x000fe200000000ff */
[----:B------:R-:W-:Y:S01]  /*4f30*/  IMAD R13, R13, 0x10000, R13 ;  /* 0x000100000d0d7824 */ /* 0x000fe200078e020d */
[----:B------:R-:W-:Y:S01]  /*4f40*/  LOP3.LUT R4, R236, R20, R5, 0x96, !PT ;  /* 0x00000014ec047212 */ /* 0x000fe200078e9605 */
[----:B------:R-:W-:Y:S01]  /*4f50*/  IMAD.WIDE.U32 R142, R65, -0x326172a9, RZ ;  /* 0xcd9e8d57418e7825 */ /* 0x000fe200078e00ff */
[----:B------:R-:W-:-:S03]  /*4f60*/  PRMT R20, R3, 0x5410, R6 ;  /* 0x0000541003147816 */ /* 0x000fc60000000006 */
[----:B-1----:R-:W-:Y:S01]  /*4f70*/  FMUL.FTZ R3, R134, UR4 ;  /* 0x0000000486037c20 */ /* 0x002fe20008410000 */
[----:B------:R-:W-:Y:S02]  /*4f80*/  LOP3.LUT R0, R0, 0xff, RZ, 0xc0, !PT ;  /* 0x000000ff00007812 */ /* 0x000fe400078ec0ff */
[----:B----4-:R-:W-:Y:S02]  /*4f90*/  FMNMX.FTZ R132, R14, R7, !PT ;  /* 0x000000070e847209 */ /* 0x010fe40007810000 */
[----:B------:R-:W-:Y:S02]  /*4fa0*/  PRMT R19, R0, 0x5410, R8 ;  /* 0x0000541000137816 */ /* 0x000fe40000000008 */
[----:B------:R-:W-:Y:S02]  /*4fb0*/  LOP3.LUT R0, R93, 0x200, R97, 0xf8, !PT ;  /* 0x000002005d007812 */ /* 0x000fe400078ef861 */
[----:B------:R-:W-:Y:S02]  /*4fc0*/  FSEL R3, R3, RZ, P1 ;  /* 0x000000ff03037208 */ /* 0x000fe40000800000 */
[----:B------:R-:W-:-:S02]  /*4fd0*/  LEA R216, R0, UR6, 0x1 ;  /* 0x0000000600d87c11 */ /* 0x000fc4000f8e08ff */
[----:B------:R-:W-:Y:S01]  /*4fe0*/  FSETP.NEU.FTZ.AND P1, PT, R132, -INF , PT ;  /* 0xff8000008400780b */ /* 0x000fe20003f3d000 */
[--C-:B------:R-:W-:Y:S01]  /*4ff0*/  FFMA.FTZ R0, R15, UR4, -R3.reuse ;  /* 0x000000040f007c23 */ /* 0x100fe20008010803 */
[--C-:B------:R-:W-:Y:S01]  /*5000*/  FFMA.FTZ R5, R43, UR4, -R3.reuse ;  /* 0x000000042b057c23 */ /* 0x100fe20008010803 */
[----:B------:R-:W-:Y:S01]  /*5010*/  FFMA.FTZ R6, R42, UR4, -R3 ;  /* 0x000000042a067c23 */ /* 0x000fe20008010803 */
[C---:B------:R-:W-:Y:S01]  /*5020*/  VIADD R252, R216.reuse, 0xa000 ;  /* 0x0000a000d8fc7836 */ /* 0x040fe20000000000 */
[----:B------:R1:W-:Y:S01]  /*5030*/  MUFU.EX2 R243, R0 ;  /* 0x0000000000f37308 */ /* 0x0003e20000000800 */
[----:B------:R-:W-:Y:S01]  /*5040*/  SEL R7, R221, 0xffffffe0, !P6 ;  /* 0xffffffe0dd077807 */ /* 0x000fe20007000000 */
[----:B------:R-:W-:Y:S01]  /*5050*/  VIADD R8, R216, 0xa040 ;  /* 0x0000a040d8087836 */ /* 0x000fe20000000000 */
[----:B------:R-:W-:Y:S01]  /*5060*/  LOP3.LUT R16, R4, 0xff, RZ, 0xc0, !PT ;  /* 0x000000ff04107812 */ /* 0x000fe200078ec0ff */
[----:B------:R2:W-:Y:S01]  /*5070*/  MUFU.EX2 R235, R5 ;  /* 0x0000000500eb7308 */ /* 0x0005e20000000800 */
[----:B------:R-:W-:Y:S01]  /*5080*/  @P0 VIADD R8, R252, 0xffffffc0 ;  /* 0xffffffc0fc080836 */ /* 0x000fe20000000000 */
[----:B------:R-:W-:Y:S01]  /*5090*/  SHF.R.U32.HI R15, RZ, 0x18, R4 ;  /* 0x00000018ff0f7819 */ /* 0x000fe20000011604 */
[----:B------:R-:W-:Y:S01]  /*50a0*/  IMAD.IADD R29, R216, 0x1, R7 ;  /* 0x00000001d81d7824 */ /* 0x000fe200078e0207 */
[----:B------:R3:W-:Y:S01]  /*50b0*/  MUFU.EX2 R242, R6 ;  /* 0x0000000600f27308 */ /* 0x0007e20000000800 */
[----:B------:R-:W-:Y:S01]  /*50c0*/  IMAD.IADD R31, R7, 0x1, R8 ;  /* 0x00000001071f7824 */ /* 0x000fe200078e0208 */
[----:B------:R-:W-:Y:S01]  /*50d0*/  LOP3.LUT R7, R4, 0xffff, RZ, 0xc0, !PT ;  /* 0x0000ffff04077812 */ /* 0x000fe200078ec0ff */
[----:B------:R-:W4:Y:S01]  /*50e0*/  LDSM.16.MT88.4 R152, [R216+0xa000] ;  /* 0x00a00000d898783b */ /* 0x000f220000004200 */
[----:B-1----:R-:W-:-:S02]  /*50f0*/  FMUL.FTZ R0, R132, UR4 ;  /* 0x0000000484007c20 */ /* 0x002fc40008410000 */
[----:B------:R-:W-:Y:S01]  /*5100*/  SHF.R.U32.HI R14, RZ, 0x8, R7 ;  /* 0x00000008ff0e7819 */ /* 0x000fe20000011607 */
[----:B------:R-:W1:Y:S01]  /*5110*/  LDSM.16.MT88.4 R100, [R29+0xa000] ;  /* 0x00a000001d64783b */ /* 0x000e620000004200 */
[----:B--2---:R-:W-:Y:S01]  /*5120*/  FFMA.FTZ R5, R45, UR4, -R3 ;  /* 0x000000042d057c23 */ /* 0x004fe20008010803 */
[----:B------:R-:W-:Y:S02]  /*5130*/  FSEL R0, R0, RZ, P1 ;  /* 0x000000ff00007208 */ /* 0x000fe40000800000 */
[----:B------:R-:W2:Y:S01]  /*5140*/  LDSM.16.MT88.4 R168, [R8] ;  /* 0x0000000008a8783b */ /* 0x000ea20000004200 */
[-C--:B------:R-:W-:Y:S01]  /*5150*/  ISETP.GE.AND P1, PT, R2, R9.reuse, PT ;  /* 0x000000090200720c */ /* 0x080fe20003f26270 */
[----:B------:R5:W4:Y:S01]  /*5160*/  MUFU.EX2 R244, R5 ;  /* 0x0000000500f47308 */ /* 0x000b220000000800 */
[----:B------:R-:W-:Y:S01]  /*5170*/  FFMA.FTZ R2, R35, UR5, R76 ;  /* 0x0000000523027c23 */ /* 0x000fe2000801004c */
[--C-:B---3--:R-:W-:Y:S01]  /*5180*/  FFMA.FTZ R6, R17, UR4, -R0.reuse ;  /* 0x0000000411067c23 */ /* 0x108fe20008010800 */
[----:B------:R-:W-:Y:S01]  /*5190*/  LOP3.LUT R17, R20, 0xff00ff, RZ, 0xc0, !PT ;  /* 0x00ff00ff14117812 */ /* 0x000fe200078ec0ff */
[----:B------:R-:W3:Y:S01]  /*51a0*/  LDSM.16.MT88.4 R116, [R31] ;  /* 0x000000001f74783b */ /* 0x000ee20000004200 */
[----:B------:R-:W-:Y:S01]  /*51b0*/  FFMA.FTZ R20, R37, UR5, R77 ;  /* 0x0000000525147c23 */ /* 0x000fe2000801004d */
[----:B------:R5:W-:Y:S01]  /*51c0*/  MUFU.EX2 R233, R6 ;  /* 0x0000000600e97308 */ /* 0x000be20000000800 */
[----:B------:R-:W-:Y:S01]  /*51d0*/  FSEL R209, R2, -INF , !P3 ;  /* 0xff80000002d17808 */ /* 0x000fe20005800000 */
[----:B------:R-:W-:Y:S01]  /*51e0*/  FFMA.FTZ R2, R36, UR5, R83 ;  /* 0x0000000524027c23 */ /* 0x000fe20008010053 */
[-C--:B------:R-:W-:Y:S01]  /*51f0*/  ISETP.GE.AND P3, PT, R28, R9.reuse, PT ;  /* 0x000000091c00720c */ /* 0x080fe20003f66270 */
[----:B------:R-:W3:Y:S03]  /*5200*/  LDSM.16.MT88.4 R124, [R216+0xb000] ;  /* 0x00b00000d87c783b */ /* 0x000ee60000004200 */
[----:B------:R-:W-:Y:S01]  /*5210*/  FSEL R83, R2, -INF , !P3 ;  /* 0xff80000002537808 */ /* 0x000fe20005800000 */
[----:B-----5:R-:W-:Y:S01]  /*5220*/  FFMA.FTZ R5, R47, UR4, -R0 ;  /* 0x000000042f057c23 */ /* 0x020fe20008010800 */
[----:B------:R-:W-:Y:S01]  /*5230*/  FFMA.FTZ R2, R30, UR5, R70 ;  /* 0x000000051e027c23 */ /* 0x000fe20008010046 */
[-C--:B------:R-:W-:Y:S01]  /*5240*/  ISETP.GE.AND P3, PT, R23, R9.reuse, PT ;  /* 0x000000091700720c */ /* 0x080fe20003f66270 */
[----:B------:R-:W5:Y:S01]  /*5250*/  LDSM.16.MT88.4 R188, [R29+0xb000] ;  /* 0x00b000001dbc783b */ /* 0x000f620000004200 */
[----:B------:R4:W-:Y:S01]  /*5260*/  MUFU.EX2 R234, R5 ;  /* 0x0000000500ea7308 */ /* 0x0009e20000000800 */
[--C-:B------:R-:W-:Y:S01]  /*5270*/  FFMA.FTZ R6, R46, UR4, -R0.reuse ;  /* 0x000000042e067c23 */ /* 0x100fe20008010800 */
[----:B------:R-:W-:Y:S01]  /*5280*/  FSEL R70, R2, -INF , !P3 ;  /* 0xff80000002467808 */ /* 0x000fe20005800000 */
[----:B------:R-:W-:Y:S01]  /*5290*/  FFMA.FTZ R2, R32, UR5, R71 ;  /* 0x0000000520027c23 */ /* 0x000fe20008010047 */
[----:B------:R-:W-:Y:S01]  /*52a0*/  ISETP.GE.AND P3, PT, R24, R9, PT ;  /* 0x000000091800720c */ /* 0x000fe20003f66270 */
[----:B------:R1:W2:Y:S01]  /*52b0*/  MUFU.EX2 R238, R6 ;  /* 0x0000000600ee7308 */ /* 0x0002a20000000800 */
[----:B------:R-:W5:Y:S04]  /*52c0*/  LDSM.16.MT88.4 R192, [R8+0x1000] ;  /* 0x0010000008c0783b */ /* 0x000f680000004200 */
[----:B------:R-:W5:Y:S01]  /*52d0*/  LDSM.16.MT88.4 R200, [R31+0x1000] ;  /* 0x001000001fc8783b */ /* 0x000f620000004200 */
[----:B----4-:R-:W-:-:S03]  /*52e0*/  FFMA.FTZ R5, R48, UR4, -R0 ;  /* 0x0000000430057c23 */ /* 0x010fc60008010800 */
[----:B------:R-:W4:Y:S01]  /*52f0*/  LDSM.16.MT88.4 R176, [R8+0x800] ;  /* 0x0008000008b0783b */ /* 0x000f220000004200 */
[----:B------:R2:W3:Y:S03]  /*5300*/  MUFU.EX2 R232, R5 ;  /* 0x0000000500e87308 */ /* 0x0004e60000000800 */
[----:B------:R-:W-:Y:S01]  /*5310*/  LDSM.16.MT88.4 R160, [R8+0x1800] ;  /* 0x0018000008a0783b */ /* 0x000fe20000004200 */
[----:B-1----:R-:W-:Y:S02]  /*5320*/  PRMT R6, R4, 0x7632, R6 ;  /* 0x0000763204067816 */ /* 0x002fe40000000006 */
[----:B------:R-:W-:Y:S01]  /*5330*/  F2FP.F16.F32.PACK_AB R4, R244, R242 ;  /* 0x000000f2f404723e */ /* 0x000fe200000000ff */
[----:B------:R-:W1:Y:S01]  /*5340*/  LDSM.16.MT88.4 R184, [R29+0xa800] ;  /* 0x00a800001db8783b */ /* 0x000e620000004200 */
[----:B------:R-:W-:Y:S02]  /*5350*/  LOP3.LUT R7, R6, 0xff, RZ, 0xc0, !PT ;  /* 0x000000ff06077812 */ /* 0x000fe400078ec0ff */
[----:B------:R-:W-:Y:S01]  /*5360*/  HSET2.LE.AND R6, R19, R13, PT ;  /* 0x0000000d13067233 */ /* 0x000fe20003803000 */
[----:B------:R-:W-:Y:S01]  /*5370*/  LDSM.16.MT88.4 R112, [R29+0xb800] ;  /* 0x00b800001d70783b */ /* 0x000fe20000004200 */
[----:B------:R-:W-:-:S02]  /*5380*/  PRMT R15, R7, 0x5410, R15 ;  /* 0x00005410070f7816 */ /* 0x000fc4000000000f */
[--C-:B------:R-:W-:Y:S01]  /*5390*/  HSET2.LE.AND R7, R17, R13.reuse, PT ;  /* 0x0000000d11077233 */ /* 0x100fe20003803000 */
[----:B------:R-:W-:Y:S01]  /*53a0*/  LDSM.16.MT88.4 R196, [R216+0xa800] ;  /* 0x00a80000d8c4783b */ /* 0x000fe20000004200 */
[----:B--2---:R-:W-:Y:S02]  /*53b0*/  PRMT R5, R16, 0x5410, R14 ;  /* 0x0000541010057816 */ /* 0x004fe4000000000e */
[----:B------:R-:W-:Y:S01]  /*53c0*/  LOP3.LUT R6, R4, R6, RZ, 0xc0, !PT ;  /* 0x0000000604067212 */ /* 0x000fe200078ec0ff */
[----:B------:R-:W-:Y:S01]  /*53d0*/  LDSM.16.MT88.4 R180, [R31+0x800] ;  /* 0x000800001fb4783b */ /* 0x000fe20000004200 */
[----:B------:R-:W-:Y:S02]  /*53e0*/  F2FP.F16.F32.PACK_AB R4, R238, R234 ;  /* 0x000000eaee04723e */ /* 0x000fe400000000ff */
[----:B------:R-:W-:Y:S02]  /*53f0*/  HSET2.LE.AND R5, R5, R13, PT ;  /* 0x0000000d05057233 */ /* 0x000fe40003803000 */
[----:B------:R-:W-:-:S02]  /*5400*/  F2FP.F16.F32.PACK_AB R14, R235, R243 ;  /* 0x000000f3eb0e723e */ /* 0x000fc400000000ff */
[----:B------:R-:W-:Y:S02]  /*5410*/  LOP3.LUT R7, R4, R7, RZ, 0xc0, !PT ;  /* 0x0000000704077212 */ /* 0x000fe400078ec0ff */
[----:B------:R-:W-:Y:S01]  /*5420*/  LOP3.LUT R4, R14, R5, RZ, 0xc0, !PT ;  /* 0x000000050e047212 */ /* 0x000fe200078ec0ff */
[----:B------:R-:W-:Y:S01]  /*5430*/  FFMA.FTZ R14, R36, UR5, R81 ;  /* 0x00000005240e7c23 */ /* 0x000fe20008010051 */
[----:B------:R-:W-:Y:S02]  /*5440*/  HSET2.LE.AND R15, R15, R13, PT ;  /* 0x0000000d0f0f7233 */ /* 0x000fe40003803000 */
[----:B---3--:R-:W-:Y:S02]  /*5450*/  F2FP.F16.F32.PACK_AB R16, R232, R233 ;  /* 0x000000e9e810723e */ /* 0x008fe400000000ff */
[----:B------:R-:W-:Y:S01]  /*5460*/  FSEL R81, R14, -INF , !P4 ;  /* 0xff8000000e517808 */ /* 0x000fe20006000000 */
[----:B------:R-:W-:Y:S01]  /*5470*/  FFMA.FTZ R14, R30, UR5, R68 ;  /* 0x000000051e0e7c23 */ /* 0x000fe20008010044 */
[-C--:B------:R-:W-:Y:S01]  /*5480*/  ISETP.GE.AND P4, PT, R23, R10.reuse, PT ;  /* 0x0000000a1700720c */ /* 0x080fe20003f86270 */
[----:B------:R-:W-:Y:S01]  /*5490*/  FFMA.FTZ R23, R34, UR5, R86 ;  /* 0x0000000522177c23 */ /* 0x000fe20008010056 */
[----:B------:R-:W-:Y:S01]  /*54a0*/  LOP3.LUT R5, R16, R15, RZ, 0xc0, !PT ;  /* 0x0000000f10057212 */ /* 0x000fe200078ec0ff */
[----:B------:R-:W-:Y:S01]  /*54b0*/  IMAD.U32 R15, RZ, RZ, UR30 ;  /* 0x0000001eff0f7e24 */ /* 0x000fe2000f8e00ff */
[----:B------:R-:W-:Y:S01]  /*54c0*/  FSEL R68, R14, -INF , !P4 ;  /* 0xff8000000e447808 */ /* 0x000fe20006000000 */
[----:B------:R-:W-:Y:S01]  /*54d0*/  FFMA.FTZ R14, R32, UR5, R69 ;  /* 0x00000005200e7c23 */ /* 0x000fe20008010045 */
[----:B------:R-:W-:Y:S01]  /*54e0*/  FSEL R69, R2, -INF , !P3 ;  /* 0xff80000002457808 */ /* 0x000fe20005800000 */
[----:B------:R-:W-:Y:S01]  /*54f0*/  FFMA.FTZ R2, R33, UR5, R85 ;  /* 0x0000000521027c23 */ /* 0x000fe20008010055 */
[-C--:B------:R-:W-:Y:S01]  /*5500*/  ISETP.GE.AND P4, PT, R24, R10.reuse, PT ;  /* 0x0000000a1800720c */ /* 0x080fe20003f86270 */
[----:B------:R-:W-:Y:S01]  /*5510*/  VIADD R218, R15, 0x1715609d ;  /* 0x1715609d0fda7836 */ /* 0x000fe20000000000 */
[----:B------:R-:W-:Y:S01]  /*5520*/  ISETP.GE.AND P3, PT, R26, R10, PT ;  /* 0x0000000a1a00720c */ /* 0x000fe20003f66270 */
[----:B------:R-:W-:Y:S01]  /*5530*/  FFMA.FTZ R15, R44, UR5, R80 ;  /* 0x000000052c0f7c23 */ /* 0x000fe20008010050 */
[----:B------:R-:W-:Y:S01]  /*5540*/  FSEL R67, R14, -INF , !P4 ;  /* 0xff8000000e437808 */ /* 0x000fe20006000000 */
[----:B------:R-:W-:Y:S01]  /*5550*/  FFMA.FTZ R14, R44, UR5, R82 ;  /* 0x000000052c0e7c23 */ /* 0x000fe20008010052 */
[----:B------:R-:W-:Y:S01]  /*5560*/  FSEL R30, R2, -INF , !P3 ;  /* 0xff800000021e7808 */ /* 0x000fe20005800000 */
[----:B------:R-:W-:Y:S01]  /*5570*/  FFMA.FTZ R16, R34, UR5, R84 ;  /* 0x0000000522107c23 */ /* 0x000fe20008010054 */
[----:B------:R-:W-:Y:S01]  /*5580*/  LOP3.LUT R2, R218, R18, R21, 0x96, !PT ;  /* 0x00000012da027212 */ /* 0x000fe200078e9615 */
[----:B------:R-:W-:Y:S01]  /*5590*/  FFMA.FTZ R24, R33, UR5, R87 ;  /* 0x0000000521187c23 */ /* 0x000fe20008010057 */
[----:B------:R-:W-:Y:S01]  /*55a0*/  FSEL R36, R15, -INF , !P5 ;  /* 0xff8000000f247808 */ /* 0x000fe20006800000 */
[----:B------:R-:W-:Y:S01]  /*55b0*/  HMMA.16816.F32 R144, R4, R152, RZ ;  /* 0x000000980490723c */ /* 0x000fe200000018ff */
[----:B------:R-:W-:Y:S01]  /*55c0*/  FSEL R66, R14, -INF , !P1 ;  /* 0xff8000000e427808 */ /* 0x000fe20004800000 */
[----:B------:R-:W-:Y:S01]  /*55d0*/  IMAD.WIDE.U32 R14, R2, -0x2daee0ad, RZ ;  /* 0xd2511f53020e7825 */ /* 0x000fe200078e00ff */
[----:B------:R-:W-:-:S02]  /*55e0*/  ISETP.GE.AND P4, PT, R25, R10, PT ;  /* 0x0000000a1900720c */ /* 0x000fc40003f86270 */
[-C--:B------:R-:W-:Y:S01]  /*55f0*/  ISETP.GE.AND P3, PT, R26, R9.reuse, PT ;  /* 0x000000091a00720c */ /* 0x080fe20003f66270 */
[----:B------:R-:W-:Y:S01]  /*5600*/  IMAD.MOV.U32 R2, RZ, RZ, R14 ;  /* 0x000000ffff027224 */ /* 0x000fe200078e000e */
[----:B------:R-:W-:Y:S01]  /*5610*/  FSEL R137, R16, -INF , !P4 ;  /* 0xff80000010897808 */ /* 0x000fe20006000000 */
[C---:B------:R-:W-:Y:S01]  /*5620*/  HMMA.16816.F32 R48, R4.reuse, R100, RZ ;  /* 0x000000640430723c */ /* 0x040fe200000018ff */
[C---:B------:R-:W-:Y:S02]  /*5630*/  PRMT R18, R14.reuse, 0x7771, RZ ;  /* 0x000077710e127816 */ /* 0x040fe400000000ff */
[C---:B------:R-:W-:Y:S02]  /*5640*/  PRMT R17, R14.reuse, 0x7773, RZ ;  /* 0x000077730e117816 */ /* 0x040fe400000000ff */
[----:B------:R-:W-:Y:S02]  /*5650*/  PRMT R16, R14, 0x7772, RZ ;  /* 0x000077720e107816 */ /* 0x000fe400000000ff */
[----:B------:R-:W-:Y:S01]  /*5660*/  LOP3.LUT R14, R2, 0xff, RZ, 0xc0, !PT ;  /* 0x000000ff020e7812 */ /* 0x000fe200078ec0ff */
[C---:B------:R-:W-:Y:S01]  /*5670*/  HMMA.16816.F32 R60, R4.reuse, R168, RZ ;  /* 0x000000a8043c723c */ /* 0x040fe200000018ff */
[----:B------:R-:W-:Y:S01]  /*5680*/  PRMT R26, R16, 0x5410, R17 ;  /* 0x00005410101a7816 */ /* 0x000fe20000000011 */
[--C-:B------:R-:W-:Y:S01]  /*5690*/  FFMA.FTZ R17, R55, UR4, -R3.reuse ;  /* 0x0000000437117c23 */ /* 0x100fe20008010803 */
[----:B------:R-:W-:Y:S01]  /*56a0*/  PRMT R21, R14, 0x5410, R18 ;  /* 0x000054100e157816 */ /* 0x000fe20000000012 */
[----:B------:R-:W-:Y:S01]  /*56b0*/  FFMA.FTZ R14, R56, UR4, -R3 ;  /* 0x00000004380e7c23 */ /* 0x000fe20008010803 */
[----:B------:R-:W-:Y:S01]  /*56c0*/  LOP3.LUT R2, R40, UR10, R15, 0x96, !PT ;  /* 0x0000000a28027c12 */ /* 0x000fe2000f8e960f */
[----:B------:R2:W-:Y:S01]  /*56d0*/  MUFU.EX2 R215, R17 ;  /* 0x0000001100d77308 */ /* 0x0005e20000000800 */
[--C-:B------:R-:W-:Y:S01]  /*56e0*/  FFMA.FTZ R15, R53, UR4, -R0.reuse ;  /* 0x00000004350f7c23 */ /* 0x100fe20008010800 */
[----:B------:R-:W-:Y:S01]  /*56f0*/  FFMA.FTZ R18, R54, UR4, -R0 ;  /* 0x0000000436127c23 */ /* 0x000fe20008010800 */
[C---:B------:R-:W-:Y:S01]  /*5700*/  LOP3.LUT R16, R2.reuse, 0xffff, RZ, 0xc0, !PT ;  /* 0x0000ffff02107812 */ /* 0x040fe200078ec0ff */
[----:B------:R3:W4:Y:S01]  /*5710*/  MUFU.EX2 R214, R14 ;  /* 0x0000000e00d67308 */ /* 0x0007220000000800 */
[----:B------:R-:W-:Y:S01]  /*5720*/  LOP3.LUT R19, R2, 0xff, RZ, 0xc0, !PT ;  /* 0x000000ff02137812 */ /* 0x000fe200078ec0ff */
[C---:B------:R-:W-:Y:S01]  /*5730*/  HMMA.16816.F32 R72, R4.reuse, R116, RZ ;  /* 0x000000740448723c */ /* 0x040fe200000018ff */
[----:B------:R-:W-:Y:S01]  /*5740*/  ISETP.GE.AND P5, PT, R27, R10, PT ;  /* 0x0000000a1b00720c */ /* 0x000fe20003fa6270 */
[----:B------:R5:W-:Y:S01]  /*5750*/  MUFU.EX2 R213, R15 ;  /* 0x0000000f00d57308 */ /* 0x000be20000000800 */
[----:B------:R-:W-:Y:S01]  /*5760*/  ISETP.GE.AND P4, PT, R25, R9, PT ;  /* 0x000000091900720c */ /* 0x000fe20003f86270 */
[----:B------:R-:W-:Y:S01]  /*5770*/  FFMA.FTZ R25, R35, UR5, R78 ;  /* 0x0000000523197c23 */ /* 0x000fe2000801004e */
[----:B------:R-:W-:Y:S01]  /*5780*/  FSEL R208, R20, -INF , !P5 ;  /* 0xff80000014d07808 */ /* 0x000fe20006800000 */
[----:B------:R-:W1:Y:S01]  /*5790*/  MUFU.EX2 R212, R18 ;  /* 0x0000001200d47308 */ /* 0x000e620000000800 */
[----:B------:R-:W-:Y:S01]  /*57a0*/  FSEL R207, R23, -INF , !P4 ;  /* 0xff80000017cf7808 */ /* 0x000fe20006000000 */
[----:B------:R-:W-:Y:S01]  /*57b0*/  HMMA.16816.F32 R88, R4, R124, RZ ;  /* 0x0000007c0458723c */ /* 0x000fe200000018ff */
[----:B--2---:R-:W-:-:S02]  /*57c0*/  SHF.R.U32.HI R17, RZ, 0x8, R16 ;  /* 0x00000008ff117819 */ /* 0x004fc40000011610 */
[----:B------:R-:W-:Y:S02]  /*57d0*/  SHF.R.U32.HI R16, RZ, 0x18, R2 ;  /* 0x00000018ff107819 */ /* 0x000fe40000011602 */
[----:B---3--:R-:W-:Y:S02]  /*57e0*/  PRMT R14, R2, 0x7632, R14 ;  /* 0x00007632020e7816 */ /* 0x008fe4000000000e */
[----:B------:R-:W-:Y:S01]  /*57f0*/  PRMT R2, R19, 0x5410, R17 ;  /* 0x0000541013027816 */ /* 0x000fe20000000011 */
[--C-:B-----5:R-:W-:Y:S01]  /*5800*/  FFMA.FTZ R15, R59, UR4, -R3.reuse ;  /* 0x000000043b0f7c23 */ /* 0x120fe20008010803 */
[----:B------:R-:W-:Y:S01]  /*5810*/  FFMA.FTZ R3, R57, UR4, -R3 ;  /* 0x0000000439037c23 */ /* 0x000fe20008010803 */
[----:B------:R-:W-:Y:S01]  /*5820*/  LOP3.LUT R14, R14, 0xff, RZ, 0xc0, !PT ;  /* 0x000000ff0e0e7812 */ /* 0x000fe200078ec0ff */
[----:B------:R-:W-:Y:S01]  /*5830*/  HMMA.16816.F32 R104, R4, R188, RZ ;  /* 0x000000bc0468723c */ /* 0x000fe200000018ff */
[----:B------:R2:W-:Y:S01]  /*5840*/  MUFU.EX2 R211, R15 ;  /* 0x0000000f00d37308 */ /* 0x0005e20000000800 */
[----:B------:R-:W-:-:S02]  /*5850*/  HSET2.LE.AND R2, R2, R13, PT ;  /* 0x0000000d02027233 */ /* 0x000fc40003803000 */
[----:B------:R-:W-:Y:S01]  /*5860*/  PRMT R16, R14, 0x5410, R16 ;  /* 0x000054100e107816 */ /* 0x000fe20000000010 */
[----:B------:R4:W3:Y:S01]  /*5870*/  MUFU.EX2 R250, R3 ;  /* 0x0000000300fa7308 */ /* 0x0008e20000000800 */
[--C-:B------:R-:W-:Y:S01]  /*5880*/  FFMA.FTZ R14, R52, UR4, -R0.reuse ;  /* 0x00000004340e7c23 */ /* 0x100fe20008010800 */
[----:B------:R-:W-:Y:S01]  /*5890*/  ISETP.GE.AND P1, PT, R27, R9, PT ;  /* 0x000000091b00720c */ /* 0x000fe20003f26270 */
[C---:B------:R-:W-:Y:S01]  /*58a0*/  HMMA.16816.F32 R120, R4.reuse, R192, RZ ;  /* 0x000000c00478723c */ /* 0x040fe200000018ff */
[----:B------:R-:W-:Y:S01]  /*58b0*/  FSEL R205, R25, -INF , !P2 ;  /* 0xff80000019cd7808 */ /* 0x000fe20005000000 */
[----:B------:R-:W-:Y:S01]  /*58c0*/  MUFU.EX2 R251, R14 ;  /* 0x0000000e00fb7308 */ /* 0x000fe20000000800 */
[----:B------:R-:W-:Y:S02]  /*58d0*/  FSEL R206, R24, -INF , !P3 ;  /* 0xff80000018ce7808 */ /* 0x000fe40005800000 */
[----:B------:R-:W-:Y:S01]  /*58e0*/  FSEL R204, R22, -INF , !P1 ;  /* 0xff80000016cc7808 */ /* 0x000fe20004800000 */
[----:B--2---:R-:W-:Y:S01]  /*58f0*/  FFMA.FTZ R15, R64, UR4, -R0 ;  /* 0x00000004400f7c23 */ /* 0x004fe20008010800 */
[----:B------:R-:W-:Y:S01]  /*5900*/  HSET2.LE.AND R0, R16, R13, PT ;  /* 0x0000000d10007233 */ /* 0x000fe20003803000 */
[----:B------:R-:W-:Y:S01]  /*5910*/  HMMA.16816.F32 R128, R4, R200, RZ ;  /* 0x000000c80480723c */ /* 0x000fe200000018ff */
[----:B----4-:R-:W-:Y:S01]  /*5920*/  F2FP.F16.F32.PACK_AB R3, R215, R214 ;  /* 0x000000d6d703723e */ /* 0x010fe200000000ff */
[----:B------:R2:W4:Y:S03]  /*5930*/  MUFU.EX2 R210, R15 ;  /* 0x0000000f00d27308 */ /* 0x0005260000000800 */
[----:B------:R-:W-:-:S02]  /*5940*/  LOP3.LUT R164, R3, R2, RZ, 0xc0, !PT ;  /* 0x0000000203a47212 */ /* 0x000fc400078ec0ff */
[----:B-1----:R-:W-:Y:S01]  /*5950*/  F2FP.F16.F32.PACK_AB R2, R212, R213 ;  /* 0x000000d5d402723e */ /* 0x002fe200000000ff */
[C---:B------:R-:W-:Y:S01]  /*5960*/  HMMA.16816.F32 R148, R4.reuse, R154, RZ ;  /* 0x0000009a0494723c */ /* 0x040fe200000018ff */
[----:B------:R-:W-:Y:S02]  /*5970*/  FMNMX3.FTZ R3, R36, R81, R68, !PT ;  /* 0x0000005124037276 */ /* 0x000fe40007810044 */
[----:B------:R-:W-:Y:S02]  /*5980*/  LOP3.LUT R165, R2, R0, RZ, 0xc0, !PT ;  /* 0x0000000002a57212 */ /* 0x000fe400078ec0ff */
[----:B------:R-:W-:Y:S02]  /*5990*/  HSET2.LE.AND R0, R21, R13, PT ;  /* 0x0000000d15007233 */ /* 0x000fe40003803000 */
[----:B---3--:R-:W-:Y:S01]  /*59a0*/  F2FP.F16.F32.PACK_AB R2, R250, R211 ;  /* 0x000000d3fa02723e */ /* 0x008fe200000000ff */
[----:B------:R-:W-:Y:S01]  /*59b0*/  HMMA.16816.F32 R44, R4, R102, RZ ;  /* 0x00000066042c723c */ /* 0x000fe200000018ff */
[----:B--2---:R-:W-:-:S02]  /*59c0*/  LOP3.LUT R15, R26, 0xff00ff, RZ, 0xc0, !PT ;  /* 0x00ff00ff1a0f7812 */ /* 0x004fc400078ec0ff */
[----:B------:R-:W-:Y:S02]  /*59d0*/  FMNMX3.FTZ R3, R3, R67, R137, !PT ;  /* 0x0000004303037276 */ /* 0x000fe40007810089 */
[----:B------:R-:W-:Y:S02]  /*59e0*/  LOP3.LUT R14, R96, UR30, R143, 0x96, !PT ;  /* 0x0000001e600e7c12 */ /* 0x000fe4000f8e968f */
[----:B------:R-:W-:Y:S01]  /*59f0*/  LOP3.LUT R166, R2, R0, RZ, 0xc0, !PT ;  /* 0x0000000002a67212 */ /* 0x000fe200078ec0ff */
[----:B------:R-:W-:Y:S01]  /*5a00*/  HMMA.16816.F32 R32, R4, R170, RZ ;  /* 0x000000aa0420723c */ /* 0x000fe200000018ff */
[----:B------:R-:W-:Y:S01]  /*5a10*/  FMNMX3.FTZ R3, R3, R30, R209, !PT ;  /* 0x0000001e03037276 */ /* 0x000fe200078100d1 */
[----:B------:R-:W-:Y:S01]  /*5a20*/  IMAD.WIDE.U32 R140, R14, -0x2daee0ad, RZ ;  /* 0xd2511f530e8c7825 */ /* 0x000fe200078e00ff */
[----:B------:R-:W-:Y:S01]  /*5a30*/  HSET2.LE.AND R0, R15, R13, PT ;  /* 0x0000000d0f007233 */ /* 0x000fe20003803000 */
[----:B------:R-:W-:Y:S01]  /*5a40*/  LDSM.16.MT88.4 R96, [R216+0xb800] ;  /* 0x00b80000d860783b */ /* 0x000fe20000004200 */
[----:B----4-:R-:W-:-:S02]  /*5a50*/  F2FP.F16.F32.PACK_AB R2, R251, R210 ;  /* 0x000000d2fb02723e */ /* 0x010fc400000000ff */
[----:B------:R-:W-:Y:S01]  /*5a60*/  FMNMX.FTZ R14, R208, R3, !PT ;  /* 0x00000003d00e7209 */ /* 0x000fe20007810000 */
[C---:B------:R-:W-:Y:S01]  /*5a70*/  HMMA.16816.F32 R76, R4.reuse, R118, RZ ;  /* 0x00000076044c723c */ /* 0x040fe200000018ff */
[----:B------:R-:W-:Y:S01]  /*5a80*/  LOP3.LUT R167, R2, R0, RZ, 0xc0, !PT ;  /* 0x0000000002a77212 */ /* 0x000fe200078ec0ff */
[----:B------:R-:W-:Y:S01]  /*5a90*/  STL.64 [R1+0x10], R140 ;  /* 0x0000108c01007387 */ /* 0x000fe20000100a00 */
[----:B------:R-:W-:Y:S02]  /*5aa0*/  FMNMX3.FTZ R0, R66, R83, R70, !PT ;  /* 0x0000005342007276 */ /* 0x000fe40007810046 */
[----:B------:R-:W-:Y:S02]  /*5ab0*/  LOP3.LUT R2, R138, R142, R39, 0x96, !PT ;  /* 0x0000008e8a027212 */ /* 0x000fe400078e9627 */
[----:B------:R-:W-:Y:S01]  /*5ac0*/  FMNMX3.FTZ R0, R0, R69, R207, !PT ;  /* 0x0000004500007276 */ /* 0x000fe200078100cf */
[----:B------:R-:W-:Y:S02]  /*5ad0*/  HMMA.16816.F32 R92, R4, R126, RZ ;  /* 0x0000007e045c723c */ /* 0x000fe400000018ff */
[----:B------:R-:W-:Y:S01]  /*5ae0*/  IMAD.WIDE.U32 R2, R2, -0x2daee0ad, RZ ;  /* 0xd2511f5302027825 */ /* 0x000fe200078e00ff */
[----:B------:R-:W-:-:S04]  /*5af0*/  FMNMX3.FTZ R0, R0, R206, R205, !PT ;  /* 0x000000ce00007276 */ /* 0x000fc800078100cd */
[----:B------:R-:W-:Y:S01]  /*5b00*/  LOP3.LUT R3, R224, R140, R3, 0x96, !PT ;  /* 0x0000008ce0037212 */ /* 0x000fe200078e9603 */
[C---:B------:R-:W-:Y:S08]  /*5b10*/  HMMA.16816.F32 R108, R4.reuse, R190, RZ ;  /* 0x000000be046c723c */ /* 0x040ff000000018ff */
[C---:B------:R-:W-:Y:S08]  /*5b20*/  HMMA.16816.F32 R156, R4.reuse, R194, RZ ;  /* 0x000000c2049c723c */ /* 0x040ff000000018ff */
[----:B------:R-:W-:Y:S01]  /*5b30*/  HMMA.16816.F32 R52, R4, R202, RZ ;  /* 0x000000ca0434723c */ /* 0x000fe200000018ff */
[----:B------:R-:W1:Y:S01]  /*5b40*/  SHFL.BFLY PT, R5, R14, 0x2, 0x1f ;  /* 0x0c401f000e057f89 */ /* 0x000e6200000e0000 */
[----:B------:R-:W-:-:S02]  /*5b50*/  FMNMX.FTZ R4, R204, R0, !PT ;  /* 0x00000000cc047209 */ /* 0x000fc40007810000 */
[----:B------:R-:W-:Y:S02]  /*5b60*/  LOP3.LUT R0, R58, R172, R141, 0x96, !PT ;  /* 0x000000ac3a007212 */ /* 0x000fe400078e968d */
[----:B------:R-:W-:Y:S02]  /*5b70*/  LDSM.16.MT88.4 R172, [R31+0x1800] ;  /* 0x001800001fac783b */ /* 0x000fe40000004200 */
[C---:B------:R-:W-:Y:S01]  /*5b80*/  HMMA.16816.F32 R56, R164.reuse, R176, R60 ;  /* 0x000000b0a438723c */ /* 0x040fe2000000183c */
[----:B------:R-:W-:Y:S01]  /*5b90*/  IMAD.WIDE.U32 R16, R0, -0x326172a9, RZ ;  /* 0xcd9e8d5700107825 */ /* 0x000fe200078e00ff */
[----:B------:R-:W2:Y:S04]  /*5ba0*/  SHFL.BFLY PT, R8, R4, 0x2, 0x1f ;  /* 0x0c401f0004087f89 */ /* 0x000ea800000e0000 */
[----:B------:R-:W-:Y:S01]  /*5bb0*/  LOP3.LUT R0, R139, R38, R17, 0x96, !PT ;  /* 0x000000268b007212 */ /* 0x000fe200078e9611 */
[----:B------:R3:W-:Y:S01]  /*5bc0*/  STL.64 [R1], R16 ;  /* 0x0000001001007387 */ /* 0x0007e20000100a00 */
[----:B------:R-:W-:Y:S03]  /*5bd0*/  HMMA.16816.F32 R40, R164, R184, R48 ;  /* 0x000000b8a428723c */ /* 0x000fe60000001830 */
[----:B------:R-:W-:-:S05]  /*5be0*/  IMAD.WIDE.U32 R6, R0, -0x2daee0ad, RZ ;  /* 0xd2511f5300067825 */ /* 0x000fca00078e00ff */
[----:B------:R-:W-:Y:S01]  /*5bf0*/  LOP3.LUT R0, R222, R2, R7, 0x96, !PT ;  /* 0x00000002de007212 */ /* 0x000fe200078e9607 */
[----:B------:R-:W-:Y:S01]  /*5c00*/  IMAD.WIDE.U32 R2, R3, -0x326172a9, RZ ;  /* 0xcd9e8d5703027825 */ /* 0x000fe200078e00ff */
[----:B-1----:R-:W-:Y:S01]  /*5c10*/  FMNMX.FTZ R5, R14, R5, !PT ;  /* 0x000000050e057209 */ /* 0x002fe20007810000 */
[----:B------:R-:W-:Y:S02]  /*5c20*/  HMMA.16816.F32 R60, R164, R178, R32 ;  /* 0x000000b2a43c723c */ /* 0x000fe40000001820 */
[----:B------:R-:W-:Y:S01]  /*5c30*/  IMAD.WIDE.U32 R18, R0, -0x326172a9, RZ ;  /* 0xcd9e8d5700127825 */ /* 0x000fe200078e00ff */
[----:B------:R-:W-:Y:S01]  /*5c40*/  LOP3.LUT R3, R228, R16, R3, 0x96, !PT ;  /* 0x00000010e4037212 */ /* 0x000fe200078e9603 */
[----:B------:R-:W1:Y:S01]  /*5c50*/  SHFL.BFLY PT, R14, R5, 0x1, 0x1f ;  /* 0x0c201f00050e7f89 */ /* 0x000e6200000e0000 */
[----:B--2---:R-:W-:-:S03]  /*5c60*/  FMNMX.FTZ R0, R4, R8, !PT ;  /* 0x0000000804007209 */ /* 0x004fc60007810000 */
[C---:B------:R-:W-:Y:S01]  /*5c70*/  HMMA.16816.F32 R144, R164.reuse, R196, R144 ;  /* 0x000000c4a490723c */ /* 0x040fe20000001890 */
[----:B------:R-:W-:Y:S01]  /*5c80*/  LOP3.LUT R4, R225, R2, R19, 0x96, !PT ;  /* 0x00000002e1047212 */ /* 0x000fe200078e9613 */
[----:B------:R-:W-:Y:S01]  /*5c90*/  IMAD.WIDE.U32 R2, R3, -0x2daee0ad, RZ ;  /* 0xd2511f5303027825 */ /* 0x000fe200078e00ff */
[----:B------:R-:W2:Y:S03]  /*5ca0*/  SHFL.BFLY PT, R7, R0, 0x1, 0x1f ;  /* 0x0c201f0000077f89 */ /* 0x000ea600000e0000 */
[----:B---3--:R-:W-:Y:S01]  /*5cb0*/  IMAD.WIDE.U32 R16, R4, -0x2daee0ad, RZ ;  /* 0xd2511f5304107825 */ /* 0x008fe200078e00ff */
[----:B------:R-:W-:Y:S01]  /*5cc0*/  LOP3.LUT R3, R231, R6, R3, 0x96, !PT ;  /* 0x00000006e7037212 */ /* 0x000fe200078e9603 */
[----:B------:R-:W-:Y:S03]  /*5cd0*/  HMMA.16816.F32 R72, R164, R180, R72 ;  /* 0x000000b4a448723c */ /* 0x000fe60000001848 */
[----:B------:R-:W-:Y:S01]  /*5ce0*/  LOP3.LUT R2, R237, R2, R17, 0x96, !PT ;  /* 0x00000002ed027212 */ /* 0x000fe200078e9611 */
[----:B------:R-:W-:-:S04]  /*5cf0*/  IMAD.WIDE.U32 R28, R3, -0x326172a9, RZ ;  /* 0xcd9e8d57031c7825 */ /* 0x000fc800078e00ff */
[----:B------:R-:W-:Y:S01]  /*5d00*/  HMMA.16816.F32 R88, R164, R96, R88 ;  /* 0x00000060a458723c */ /* 0x000fe20000001858 */
[----:B-1----:R-:W-:Y:S01]  /*5d10*/  FMNMX.FTZ R135, R5, R14, !PT ;  /* 0x0000000e05877209 */ /* 0x002fe20007810000 */
[----:B------:R-:W-:-:S03]  /*5d20*/  IMAD.WIDE.U32 R4, R2, -0x326172a9, RZ ;  /* 0xcd9e8d5702047825 */ /* 0x000fc600078e00ff */
[C---:B------:R-:W-:Y:S01]  /*5d30*/  FSETP.NEU.FTZ.AND P1, PT, R135.reuse, -INF , PT ;  /* 0xff8000008700780b */ /* 0x040fe20003f3d000 */
[----:B------:R-:W-:Y:S01]  /*5d40*/  FMUL.FTZ R2, R135, UR4 ;  /* 0x0000000487027c20 */ /* 0x000fe20008410000 */
[----:B------:R-:W-:Y:S01]  /*5d50*/  LOP3.LUT R3, R236, R28, R5, 0x96, !PT ;  /* 0x0000001cec037212 */ /* 0x000fe200078e9605 */
[----:B------:R-:W-:Y:S01]  /*5d60*/  IMAD.MOV.U32 R5, RZ, RZ, R4 ;  /* 0x000000ffff057224 */ /* 0x000fe200078e0004 */
[----:B------:R-:W-:Y:S01]  /*5d70*/  PRMT R17, R4, 0x7771, RZ ;  /* 0x0000777104117816 */ /* 0x000fe200000000ff */
[C---:B------:R-:W-:Y:S01]  /*5d80*/  HMMA.16816.F32 R104, R164.reuse, R112, R104 ;  /* 0x00000070a468723c */ /* 0x040fe20000001868 */
[----:B------:R-:W-:Y:S02]  /*5d90*/  FSEL R2, R2, RZ, P1 ;  /* 0x000000ff02027208 */ /* 0x000fe40000800000 */
[C---:B------:R-:W-:Y:S02]  /*5da0*/  PRMT R15, R4.reuse, 0x7773, RZ ;  /* 0x00007773040f7816 */ /* 0x040fe400000000ff */
[----:B------:R-:W-:Y:S01]  /*5db0*/  PRMT R8, R4, 0x7772, RZ ;  /* 0x0000777204087816 */ /* 0x000fe200000000ff */
[--C-:B------:R-:W-:Y:S01]  /*5dc0*/  FFMA.FTZ R4, R36, UR4, -R2.reuse ;  /* 0x0000000424047c23 */ /* 0x100fe20008010802 */
[----:B--2---:R-:W-:Y:S01]  /*5dd0*/  FMNMX.FTZ R136, R0, R7, !PT ;  /* 0x0000000700887209 */ /* 0x004fe20007810000 */
[--C-:B------:R-:W-:Y:S01]  /*5de0*/  FFMA.FTZ R0, R81, UR4, -R2.reuse ;  /* 0x0000000451007c23 */ /* 0x100fe20008010802 */
[----:B------:R-:W-:Y:S01]  /*5df0*/  LOP3.LUT R6, R5, 0xff, RZ, 0xc0, !PT ;  /* 0x000000ff05067812 */ /* 0x000fe200078ec0ff */
[----:B------:R1:W-:Y:S01]  /*5e00*/  MUFU.EX2 R24, R4 ;  /* 0x0000000400187308 */ /* 0x0003e20000000800 */
[----:B------:R-:W-:Y:S01]  /*5e10*/  FSETP.NEU.FTZ.AND P1, PT, R136, -INF , PT ;  /* 0xff8000008800780b */ /* 0x000fe20003f3d000 */
[----:B------:R-:W-:Y:S01]  /*5e20*/  FFMA.FTZ R5, R68, UR4, -R2 ;  /* 0x0000000444057c23 */ /* 0x000fe20008010802 */
[----:B------:R-:W-:Y:S01]  /*5e30*/  PRMT R15, R8, 0x5410, R15 ;  /* 0x00005410080f7816 */ /* 0x000fe2000000000f */
[----:B------:R2:W-:Y:S01]  /*5e40*/  MUFU.EX2 R23, R0 ;  /* 0x0000000000177308 */ /* 0x0005e20000000800 */
[----:B------:R-:W-:Y:S01]  /*5e50*/  PRMT R17, R6, 0x5410, R17 ;  /* 0x0000541006117816 */ /* 0x000fe20000000011 */
[----:B------:R-:W-:Y:S01]  /*5e60*/  HMMA.16816.F32 R120, R164, R160, R120 ;  /* 0x000000a0a478723c */ /* 0x000fe20000001878 */
[C---:B------:R-:W-:Y:S01]  /*5e70*/  LOP3.LUT R6, R3.reuse, 0xffff, RZ, 0xc0, !PT ;  /* 0x0000ffff03067812 */ /* 0x040fe200078ec0ff */
[----:B------:R3:W-:Y:S01]  /*5e80*/  MUFU.EX2 R26, R5 ;  /* 0x00000005001a7308 */ /* 0x0007e20000000800 */
[----:B------:R-:W-:-:S02]  /*5e90*/  LOP3.LUT R14, R3, 0xff, RZ, 0xc0, !PT ;  /* 0x000000ff030e7812 */ /* 0x000fc400078ec0ff */
[----:B------:R-:W-:Y:S02]  /*5ea0*/  PRMT R7, R3, 0x7632, R7 ;  /* 0x0000763203077816 */ /* 0x000fe40000000007 */
[----:B------:R-:W-:Y:S01]  /*5eb0*/  SHF.R.U32.HI R8, RZ, 0x18, R3 ;  /* 0x00000018ff087819 */ /* 0x000fe20000011603 */
[----:B-1----:R-:W-:Y:S01]  /*5ec0*/  FMUL.FTZ R4, R136, UR4 ;  /* 0x0000000488047c20 */ /* 0x002fe20008410000 */
[----:B------:R-:W-:Y:S01]  /*5ed0*/  LOP3.LUT R15, R15, 0xff00ff, RZ, 0xc0, !PT ;  /* 0x00ff00ff0f0f7812 */ /* 0x000fe200078ec0ff */
[----:B------:R-:W-:Y:S03]  /*5ee0*/  HMMA.16816.F32 R128, R164, R172, R128 ;  /* 0x000000aca480723c */ /* 0x000fe60000001880 */
[----:B--2---:R-:W-:Y:S01]  /*5ef0*/  FSEL R0, R4, RZ, P1 ;  /* 0x000000ff04007208 */ /* 0x004fe20000800000 */
[----:B------:R-:W-:-:S04]  /*5f00*/  FFMA.FTZ R4, R67, UR4, -R2 ;  /* 0x0000000443047c23 */ /* 0x000fc80008010802 */
[--C-:B---3--:R-:W-:Y:S01]  /*5f10*/  FFMA.FTZ R5, R66, UR4, -R0.reuse ;  /* 0x0000000442057c23 */ /* 0x108fe20008010800 */
[----:B------:R1:W2:Y:S01]  /*5f20*/  MUFU.EX2 R27, R4 ;  /* 0x00000004001b7308 */ /* 0x0002a20000000800 */
[--C-:B------:R-:W-:Y:S01]  /*5f30*/  FFMA.FTZ R3, R83, UR4, -R0.reuse ;  /* 0x0000000453037c23 */ /* 0x100fe20008010800 */
[C---:B------:R-:W-:Y:S02]  /*5f40*/  HMMA.16816.F32 R148, R164.reuse, R198, R148 ;  /* 0x000000c6a494723c */ /* 0x040fe40000001894 */
[----:B------:R3:W-:Y:S04]  /*5f50*/  MUFU.EX2 R22, R5 ;  /* 0x0000000500167308 */ /* 0x0007e80000000800 */
[----:B------:R4:W-:Y:S02]  /*5f60*/  MUFU.EX2 R20, R3 ;  /* 0x0000000300147308 */ /* 0x0009e40000000800 */
[----:B------:R-:W-:Y:S01]  /*5f70*/  HMMA.16816.F32 R44, R164, R186, R44 ;  /* 0x000000baa42c723c */ /* 0x000fe2000000182c */
[--C-:B-1----:R-:W-:Y:S01]  /*5f80*/  FFMA.FTZ R4, R70, UR4, -R0.reuse ;  /* 0x0000000446047c23 */ /* 0x102fe20008010800 */
[----:B---3--:R-:W-:-:S03]  /*5f90*/  FFMA.FTZ R5, R69, UR4, -R0 ;  /* 0x0000000445057c23 */ /* 0x008fc60008010800 */
[----:B------:R1:W-:Y:S03]  /*5fa0*/  MUFU.EX2 R21, R4 ;  /* 0x0000000400157308 */ /* 0x0003e60000000800 */
[C---:B------:R-:W-:Y:S01]  /*5fb0*/  HMMA.16816.F32 R76, R164.reuse, R182, R76 ;  /* 0x000000b6a44c723c */ /* 0x040fe2000000184c */
[----:B----4-:R-:W-:Y:S01]  /*5fc0*/  HSET2.LE.AND R3, R17, R13, PT ;  /* 0x0000000d11037233 */ /* 0x010fe20003803000 */
[----:B------:R3:W4:Y:S06]  /*5fd0*/  MUFU.EX2 R25, R5 ;  /* 0x0000000500197308 */ /* 0x00072c0000000800 */
[----:B------:R-:W-:Y:S01]  /*5fe0*/  HMMA.16816.F32 R92, R164, R98, R92 ;  /* 0x00000062a45c723c */ /* 0x000fe2000000185c */
[----:B-1----:R-:W-:-:S02]  /*5ff0*/  SHF.R.U32.HI R4, RZ, 0x8, R6 ;  /* 0x00000008ff047819 */ /* 0x002fc40000011606 */
[----:B--2---:R-:W-:-:S05]  /*6000*/  F2FP.F16.F32.PACK_AB R6, R27, R26 ;  /* 0x0000001a1b06723e */ /* 0x004fca00000000ff */
[C---:B------:R-:W-:Y:S01]  /*6010*/  HMMA.16816.F32 R108, R164.reuse, R114, R108 ;  /* 0x00000072a46c723c */ /* 0x040fe2000000186c */
[----:B---3--:R-:W-:Y:S02]  /*6020*/  LOP3.LUT R5, R7, 0xff, RZ, 0xc0, !PT ;  /* 0x000000ff07057812 */ /* 0x008fe400078ec0ff */
[----:B------:R-:W-:Y:S02]  /*6030*/  PRMT R4, R14, 0x5410, R4 ;  /* 0x000054100e047816 */ /* 0x000fe40000000004 */
[----:B------:R-:W-:Y:S02]  /*6040*/  LOP3.LUT R6, R6, R3, RZ, 0xc0, !PT ;  /* 0x0000000306067212 */ /* 0x000fe400078ec0ff */
[----:B------:R-:W-:Y:S01]  /*6050*/  PRMT R8, R5, 0x5410, R8 ;  /* 0x0000541005087816 */ /* 0x000fe20000000008 */
[----:B------:R-:W-:Y:S01]  /*6060*/  HMMA.16816.F32 R156, R164, R162, R156 ;  /* 0x000000a2a49c723c */ /* 0x000fe2000000189c */
[----:B------:R-:W-:Y:S02]  /*6070*/  HSET2.LE.AND R3, R15, R13, PT ;  /* 0x0000000d0f037233 */ /* 0x000fe40003803000 */
[----:B----4-:R-:W-:-:S02]  /*6080*/  F2FP.F16.F32.PACK_AB R7, R25, R21 ;  /* 0x000000151907723e */ /* 0x010fc400000000ff */
[--C-:B------:R-:W-:Y:S02]  /*6090*/  HSET2.LE.AND R4, R4, R13.reuse, PT ;  /* 0x0000000d04047233 */ /* 0x100fe40003803000 */
[----:B------:R-:W-:Y:S01]  /*60a0*/  F2FP.F16.F32.PACK_AB R5, R23, R24 ;  /* 0x000000181705723e */ /* 0x000fe200000000ff */
[----:B------:R-:W-:Y:S01]  /*60b0*/  HMMA.16816.F32 R164, R164, R174, R52 ;  /* 0x000000aea4a4723c */ /* 0x000fe20000001834 */
[----:B------:R-:W-:Y:S02]  /*60c0*/  HSET2.LE.AND R8, R8, R13, PT ;  /* 0x0000000d08087233 */ /* 0x000fe40003803000 */
[----:B------:R-:W-:Y:S02]  /*60d0*/  LOP3.LUT R7, R7, R3, RZ, 0xc0, !PT ;  /* 0x0000000307077212 */ /* 0x000fe400078ec0ff */
[----:B------:R-:W-:Y:S02]  /*60e0*/  F2FP.F16.F32.PACK_AB R14, R20, R22 ;  /* 0x00000016140e723e */ /* 0x000fe400000000ff */
[----:B------:R-:W-:-:S02]  /*60f0*/  LOP3.LUT R3, R218, R18, R29, 0x96, !PT ;  /* 0x00000012da037212 */ /* 0x000fc400078e961d */
[----:B------:R-:W-:Y:S02]  /*6100*/  LOP3.LUT R4, R5, R4, RZ, 0xc0, !PT ;  /* 0x0000000405047212 */ /* 0x000fe400078ec0ff */
[----:B------:R-:W-:Y:S01]  /*6110*/  LOP3.LUT R5, R14, R8, RZ, 0xc0, !PT ;  /* 0x000000080e057212 */ /* 0x000fe200078ec0ff */
[----:B------:R-:W-:-:S04]  /*6120*/  IMAD.WIDE.U32 R14, R3, -0x2daee0ad, RZ ;  /* 0xd2511f53030e7825 */ /* 0x000fc800078e00ff */
[----:B------:R-:W-:Y:S01]  /*6130*/  IMAD.MOV.U32 R28, RZ, RZ, R14 ;  /* 0x000000ffff1c7224 */ /* 0x000fe200078e000e */
[----:B------:R-:W-:Y:S01]  /*6140*/  LOP3.LUT R3, R16, UR10, R15, 0x96, !PT ;  /* 0x0000000a10037c12 */ /* 0x000fe2000f8e960f */
[C---:B------:R-:W-:Y:S01]  /*6150*/  HMMA.16816.F32 R36, R4.reuse, R100, RZ ;  /* 0x000000640424723c */ /* 0x040fe200000018ff */
[C---:B------:R-:W-:Y:S02]  /*6160*/  PRMT R15, R14.reuse, 0x7771, RZ ;  /* 0x000077710e0f7816 */ /* 0x040fe400000000ff */
[C---:B------:R-:W-:Y:S02]  /*6170*/  PRMT R8, R14.reuse, 0x7773, RZ ;  /* 0x000077730e087816 */ /* 0x040fe400000000ff */
[----:B------:R-:W-:Y:S02]  /*6180*/  PRMT R14, R14, 0x7772, RZ ;  /* 0x000077720e0e7816 */ /* 0x000fe400000000ff */
[----:B------:R-:W-:Y:S01]  /*6190*/  LOP3.LUT R28, R28, 0xff, RZ, 0xc0, !PT ;  /* 0x000000ff1c1c7812 */ /* 0x000fe200078ec0ff */
[----:B------:R-:W-:Y:S01]  /*61a0*/  HMMA.16816.F32 R48, R4, R102, RZ ;  /* 0x000000660430723c */ /* 0x000fe200000018ff */
[----:B------:R-:W-:-:S02]  /*61b0*/  PRMT R14, R14, 0x5410, R8 ;  /* 0x000054100e0e7816 */ /* 0x000fc40000000008 */
[----:B------:R-:W-:-:S05]  /*61c0*/  PRMT R28, R28, 0x5410, R15 ;  /* 0x000054101c1c7816 */ /* 0x000fca000000000f */
        /* <DEDUP_REMOVED lines=14> */
[----:B------:R-:W-:Y:S01]  /*62b0*/  LOP3.LUT R4, R3, 0xffff, RZ, 0xc0, !PT ;  /* 0x0000ffff03047812 */ /* 0x000fe200078ec0ff */
[----:B------:R-:W-:Y:S01]  /*62c0*/  FFMA.FTZ R6, R137, UR4, -R2 ;  /* 0x0000000489067c23 */ /* 0x000fe20008010802 */
[----:B------:R-:W-:-:S02]  /*62d0*/  LOP3.LUT R5, R3, 0xff, RZ, 0xc0, !PT ;  /* 0x000000ff03057812 */ /* 0x000fc400078ec0ff */
[----:B------:R-:W-:Y:S01]  /*62e0*/  SHF.R.U32.HI R4, RZ, 0x8, R4 ;  /* 0x00000008ff047819 */ /* 0x000fe20000011604 */
[----:B------:R-:W-:Y:S01]  /*62f0*/  MUFU.EX2 R18, R6 ;  /* 0x0000000600127308 */ /* 0x000fe20000000800 */
[----:B------:R-:W-:Y:S02]  /*6300*/  SHF.R.U32.HI R7, RZ, 0x18, R3 ;  /* 0x00000018ff077819 */ /* 0x000fe40000011603 */
[----:B------:R-:W-:Y:S01]  /*6310*/  PRMT R8, R5, 0x5410, R4 ;  /* 0x0000541005087816 */ /* 0x000fe20000000004 */
[----:B------:R-:W-:Y:S01]  /*6320*/  FFMA.FTZ R5, R30, UR4, -R2 ;  /* 0x000000041e057c23 */ /* 0x000fe20008010802 */
[----:B------:R-:W-:-:S03]  /*6330*/  PRMT R4, R3, 0x7632, R4 ;  /* 0x0000763203047816 */ /* 0x000fc60000000004 */
[----:B------:R1:W-:Y:S01]  /*6340*/  MUFU.EX2 R19, R5 ;  /* 0x0000000500137308 */ /* 0x0003e20000000800 */
[----:B------:R-:W-:Y:S01]  /*6350*/  LOP3.LUT R3, R4, 0xff, RZ, 0xc0, !PT ;  /* 0x000000ff04037812 */ /* 0x000fe200078ec0ff */
[--C-:B------:R-:W-:Y:S01]  /*6360*/  FFMA.FTZ R4, R209, UR4, -R2.reuse ;  /* 0x00000004d1047c23 */ /* 0x100fe20008010802 */
[----:B------:R-:W-:-:S03]  /*6370*/  FFMA.FTZ R2, R208, UR4, -R2 ;  /* 0x00000004d0027c23 */ /* 0x000fc60008010802 */
[----:B------:R2:W-:Y:S04]  /*6380*/  MUFU.EX2 R17, R4 ;  /* 0x0000000400117308 */ /* 0x0005e80000000800 */
[----:B------:R3:W4:Y:S01]  /*6390*/  MUFU.EX2 R16, R2 ;  /* 0x0000000200107308 */ /* 0x0007220000000800 */
[----:B-1----:R-:W-:Y:S01]  /*63a0*/  PRMT R5, R3, 0x5410, R7 ;  /* 0x0000541003057816 */ /* 0x002fe20000000007 */
[----:B------:R-:W-:-:S04]  /*63b0*/  FFMA.FTZ R3, R205, UR4, -R0 ;  /* 0x00000004cd037c23 */ /* 0x000fc80008010800 */
[----:B------:R1:W-:Y:S01]  /*63c0*/  MUFU.EX2 R15, R3 ;  /* 0x00000003000f7308 */ /* 0x0003e20000000800 */
[--C-:B--2---:R-:W-:Y:S01]  /*63d0*/  FFMA.FTZ R4, R207, UR4, -R0.reuse ;  /* 0x00000004cf047c23 */ /* 0x104fe20008010800 */
[----:B------:R-:W-:Y:S01]  /*63e0*/  HSET2.LE.AND R5, R5, R13, PT ;  /* 0x0000000d05057233 */ /* 0x000fe20003803000 */
[--C-:B---3--:R-:W-:Y:S01]  /*63f0*/  FFMA.FTZ R2, R204, UR4, -R0.reuse ;  /* 0x00000004cc027c23 */ /* 0x108fe20008010800 */
[----:B------:R-:W-:Y:S01]  /*6400*/  FFMA.FTZ R0, R206, UR4, -R0 ;  /* 0x00000004ce007c23 */ /* 0x000fe20008010800 */
[----:B------:R2:W-:Y:S04]  /*6410*/  MUFU.EX2 R7, R4 ;  /* 0x0000000400077308 */ /* 0x0005e80000000800 */
[----:B------:R4:W-:Y:S01]  /*6420*/  MUFU.EX2 R6, R0 ;  /* 0x0000000000067308 */ /* 0x0009e20000000800 */
[----:B-1----:R-:W-:-:S03]  /*6430*/  LOP3.LUT R3, R14, 0xff00ff, RZ, 0xc0, !PT ;  /* 0x00ff00ff0e037812 */ /* 0x002fc600078ec0ff */
[----:B------:R1:W3:Y:S02]  /*6440*/  MUFU.EX2 R14, R2 ;  /* 0x00000002000e7308 */ /* 0x0002e40000000800 */
[--C-:B------:R-:W-:Y:S02]  /*6450*/  HSET2.LE.AND R3, R3, R13.reuse, PT ;  /* 0x0000000d03037233 */ /* 0x100fe40003803000 */
[--C-:B--2---:R-:W-:Y:S02]  /*6460*/  HSET2.LE.AND R4, R8, R13.reuse, PT ;  /* 0x0000000d08047233 */ /* 0x104fe40003803000 */
[----:B----4-:R-:W-:Y:S02]  /*6470*/  F2FP.F16.F32.PACK_AB R0, R16, R17 ;  /* 0x000000111000723e */ /* 0x010fe400000000ff */
[----:B-1----:R-:W-:-:S05]  /*6480*/  HSET2.LE.AND R2, R28, R13, PT ;  /* 0x0000000d1c027233 */ /* 0x002fca0003803000 */
[----:B------:R-:W-:Y:S01]  /*6490*/  LOP3.LUT R170, R0, R2, RZ, 0xc0, !PT ;  /* 0x0000000200aa7212 */ /* 0x000fe200078ec0ff */
[----:B------:R-:W-:Y:S01]  /*64a0*/  FADD.FTZ R2, R24, R23 ;  /* 0x0000001718027221 */ /* 0x000fe20000010000 */
[----:B---3--:R-:W-:-:S03]  /*64b0*/  F2FP.F16.F32.PACK_AB R0, R14, R15 ;  /* 0x0000000f0e00723e */ /* 0x008fc600000000ff */
[----:B------:R-:W-:Y:S01]  /*64c0*/  FADD.FTZ R2, R26, R2 ;  /* 0x000000021a027221 */ /* 0x000fe20000010000 */
[----:B------:R-:W-:Y:S01]  /*64d0*/  LOP3.LUT R171, R0, R3, RZ, 0xc0, !PT ;  /* 0x0000000300ab7212 */ /* 0x000fe200078ec0ff */
[----:B------:R-:W-:Y:S01]  /*64e0*/  FADD.FTZ R3, R243, R235 ;  /* 0x000000ebf3037221 */ /* 0x000fe20000010000 */
[----:B------:R-:W-:Y:S01]  /*64f0*/  F2FP.F16.F32.PACK_AB R0, R19, R18 ;  /* 0x000000121300723e */ /* 0x000fe200000000ff */
[----:B------:R-:W-:Y:S02]  /*6500*/  FADD.FTZ R2, R27, R2 ;  /* 0x000000021b027221 */ /* 0x000fe40000010000 */
[----:B------:R-:W-:Y:S01]  /*6510*/  FADD.FTZ R3, R242, R3 ;  /* 0x00000003f2037221 */ /* 0x000fe20000010000 */
[----:B------:R-:W-:Y:S01]  /*6520*/  LOP3.LUT R168, R0, R4, RZ, 0xc0, !PT ;  /* 0x0000000400a87212 */ /* 0x000fe200078ec0ff */
[----:B------:R-:W-:Y:S01]  /*6530*/  FADD.FTZ R2, R18, R2 ;  /* 0x0000000212027221 */ /* 0x000fe20000010000 */
[----:B------:R-:W-:Y:S01]  /*6540*/  F2FP.F16.F32.PACK_AB R0, R6, R7 ;  /* 0x000000070600723e */ /* 0x000fe200000000ff */
[----:B------:R-:W-:-:S02]  /*6550*/  FADD.FTZ R3, R244, R3 ;  /* 0x00000003f4037221 */ /* 0x000fc40000010000 */
[----:B------:R-:W-:Y:S01]  /*6560*/  FADD.FTZ R19, R19, R2 ;  /* 0x0000000213137221 */ /* 0x000fe20000010000 */
[----:B------:R-:W-:Y:S01]  /*6570*/  LOP3.LUT R169, R0, R5, RZ, 0xc0, !PT ;  /* 0x0000000500a97212 */ /* 0x000fe200078ec0ff */
        /* <DEDUP_REMOVED lines=18> */
[----:B------:R-:W-:Y:S01]  /*66a0*/  FADD.FTZ R15, R15, R6 ;  /* 0x000000060f0f7221 */ /* 0x000fe20000010000 */
[----:B------:R-:W-:Y:S01]  /*66b0*/  FADD.FTZ R0, R210, R0 ;  /* 0x00000000d2007221 */ /* 0x000fe20000010000 */
[----:B------:R-:W-:Y:S02]  /*66c0*/  HMMA.16816.F32 R116, R168, R160, R116 ;  /* 0x000000a0a874723c */ /* 0x000fe40000001874 */
[----:B------:R-:W-:Y:S01]  /*66d0*/  FADD.FTZ R249, R14, R15 ;  /* 0x0000000f0ef97221 */ /* 0x000fe20000010000 */
[----:B------:R-:W-:-:S05]  /*66e0*/  FADD.FTZ R251, R251, R0 ;  /* 0x00000000fbfb7221 */ /* 0x000fca0000010000 */
        /* <DEDUP_REMOVED lines=15> */
[----:B------:R-:W2:Y:S01]  /*67e0*/  LDL.64 R30, [R1+0x18] ;  /* 0x00001800011e7983 */ /* 0x000ea20000100a00 */
[----:B------:R-:W1:Y:S01]  /*67f0*/  LDCU UR12, c[0x0][0x440] ;  /* 0x00008800ff0c77ac */ /* 0x000e620008000800 */
[----:B------:R-:W-:-:S04]  /*6800*/  DEPBAR.LE SB0, 0x0 ;  /* 0x000080000000791a */ /* 0x000fc80000000000 */
[----:B------:R-:W3:Y:S04]  /*6810*/  LDL.64 R208, [R1+0x28] ;  /* 0x0000280001d07983 */ /* 0x000ee80000100a00 */
[----:B------:R-:W4:Y:S04]  /*6820*/  LDL.64 R206, [R1] ;  /* 0x0000000001ce7983 */ /* 0x000f280000100a00 */
[----:B------:R-:W5:Y:S01]  /*6830*/  LDL.64 R204, [R1+0x10] ;  /* 0x0000100001cc7983 */ /* 0x000f620000100a00 */
[----:B------:R-:W-:-:S04]  /*6840*/  UIADD3 UR4, UPT, UPT, UR20, -0x2, URZ ;  /* 0xfffffffe14047890 */ /* 0x000fc8000fffe0ff */
[----:B------:R-:W-:Y:S01]  /*6850*/  UIMAD.WIDE.U32 UR24, UR4, UR8, URZ ;  /* 0x00000008041872a5 */ /* 0x000fe2000f8e00ff */
[----:B-1----:R-:W-:Y:S02]  /*6860*/  ISETP.GE.AND P3, PT, R217, UR12, PT ;  /* 0x0000000cd9007c0c */ /* 0x002fe4000bf66270 */
[----:B------:R-:W-:Y:S01]  /*6870*/  ISETP.GE.AND P2, PT, R241, UR12, PT ;  /* 0x0000000cf1007c0c */ /* 0x000fe2000bf46270 */
[----:B------:R-:W-:Y:S01]  /*6880*/  UIMAD UR12, UR4, UR9, UR25 ;  /* 0x00000009040c72a4 */ /* 0x000fe2000f8e0219 */
[C---:B------:R-:W-:Y:S01]  /*6890*/  IMAD.SHL.U32 R220, R223.reuse, 0x20, RZ ;  /* 0x00000020dfdc7824 */ /* 0x040fe200078e00ff */
[----:B------:R-:W-:Y:S01]  /*68a0*/  USHF.L.U32 UR4, UR24, 0x5, URZ ;  /* 0x0000000518047899 */ /* 0x000fe200080006ff */
[----:B------:R-:W-:Y:S01]  /*68b0*/  IMAD.SHL.U32 R29, R223, 0x40, RZ ;  /* 0x00000040df1d7824 */ /* 0x000fe200078e00ff */
[----:B------:R-:W-:Y:S02]  /*68c0*/  USHF.L.U64.HI UR12, UR24, 0x5, UR12 ;  /* 0x00000005180c7899 */ /* 0x000fe4000801020c */
[----:B------:R-:W-:Y:S01]  /*68d0*/  ULEA UR13, UP0, UR8, UR4, 0x4 ;  /* 0x00000004080d7291 */ /* 0x000fe2000f8020ff */
[----:B------:R-:W-:Y:S01]  /*68e0*/  SHF.R.U32.HI R219, RZ, 0x1, R223 ;  /* 0x00000001ffdb7819 */ /* 0x000fe200000116df */
[----:B------:R-:W-:Y:S01]  /*68f0*/  IMAD.U32 R4, RZ, RZ, UR4 ;  /* 0x00000004ff047e24 */ /* 0x000fe2000f8e00ff */
[----:B------:R-:W-:Y:S01]  /*6900*/  LOP3.LUT R220, R220, 0x7c00, RZ, 0xc0, !PT ;  /* 0x00007c00dcdc7812 */ /* 0x000fe200078ec0ff */
[----:B------:R-:W-:-:S02]  /*6910*/  IMAD.U32 R6, RZ, RZ, UR4 ;  /* 0x00000004ff067e24 */ /* 0x000fc4000f8e00ff */
[----:B------:R-:W-:Y:S02]  /*6920*/  IMAD.U32 R13, RZ, RZ, UR4 ;  /* 0x00000004ff0d7e24 */ /* 0x000fe4000f8e00ff */
[----:B------:R-:W-:Y:S01]  /*6930*/  IMAD.U32 R7, RZ, RZ, UR4 ;  /* 0x00000004ff077e24 */ /* 0x000fe2000f8e00ff */
[----:B------:R-:W-:Y:S01]  /*6940*/  ULEA.HI.X UR4, UR8, UR12, UR9, 0x4, UP0 ;  /* 0x0000000c08047291 */ /* 0x000fe200080f2409 */
[----:B------:R-:W-:Y:S01]  /*6950*/  LOP3.LUT R8, R219, 0x8, RZ, 0xc0, !PT ;  /* 0x00000008db087812 */ /* 0x000fe200078ec0ff */
[----:B------:R-:W-:Y:S01]  /*6960*/  IMAD.U32 R2, RZ, RZ, UR13 ;  /* 0x0000000dff027e24 */ /* 0x000fe2000f8e00ff */
[----:B------:R-:W-:Y:S01]  /*6970*/  LOP3.LUT R5, R220, 0x200, R29, 0xf8, !PT ;  /* 0x00000200dc057812 */ /* 0x000fe200078ef81d */
[----:B------:R-:W-:Y:S01]  /*6980*/  IMAD.U32 R3, RZ, RZ, UR12 ;  /* 0x0000000cff037e24 */ /* 0x000fe2000f8e00ff */
[-C--:B------:R-:W-:Y:S01]  /*6990*/  @!P3 LEA R4, P5, R4, R240.reuse, 0x1 ;  /* 0x000000f00404b211 */ /* 0x080fe200078a08ff */
[----:B------:R-:W-:Y:S01]  /*69a0*/  IMAD.U32 R0, RZ, RZ, UR12 ;  /* 0x0000000cff007e24 */ /* 0x000fe2000f8e00ff */
[-C--:B------:R-:W-:Y:S01]  /*69b0*/  @!P2 LEA R6, P1, R6, R240.reuse, 0x1 ;  /* 0x000000f00606a211 */ /* 0x080fe200078208ff */
[----:B------:R-:W-:Y:S01]  /*69c0*/  IMAD.U32 R15, RZ, RZ, UR13 ;  /* 0x0000000dff0f7e24 */ /* 0x000fe2000f8e00ff */
[----:B------:R-:W-:Y:S01]  /*69d0*/  LOP3.LUT R8, R5, R245, R8, 0xf6, !PT ;  /* 0x000000f505087212 */ /* 0x000fe200078ef608 */
[----:B------:R-:W-:Y:S01]  /*69e0*/  IMAD.U32 R14, RZ, RZ, UR4 ;  /* 0x00000004ff0e7e24 */ /* 0x000fe2000f8e00ff */
[----:B------:R-:W-:-:S02]  /*69f0*/  LEA R2, P4, R2, R240, 0x1 ;  /* 0x000000f002027211 */ /* 0x000fc400078808ff */
[-C--:B------:R-:W-:Y:S01]  /*6a00*/  @!P3 LEA.HI.X R5, R13, R239.reuse, R3, 0x1, P5 ;  /* 0x000000ef0d05b211 */ /* 0x080fe200028f0c03 */
[----:B------:R-:W-:Y:S01]  /*6a10*/  BAR.SYNC.DEFER_BLOCKING 0x0 ;  /* 0x0000000000007b1d */ /* 0x000fe20000010000 */
[-C--:B------:R-:W-:Y:S02]  /*6a20*/  @!P2 LEA.HI.X R7, R7, R239.reuse, R0, 0x1, P1 ;  /* 0x000000ef0707a211 */ /* 0x080fe400008f0c00 */
[----:B------:R-:W-:Y:S02]  /*6a30*/  LEA.HI.X R3, R15, R239, R14, 0x1, P4 ;  /* 0x000000ef0f037211 */ /* 0x000fe400020f0c0e */
[----:B------:R-:W-:Y:S01]  /*6a40*/  LEA R0, R8, UR6, 0x1 ;  /* 0x0000000608007c11 */ /* 0x000fe2000f8e08ff */
        /* <DEDUP_REMOVED lines=21> */
[----:B------:R-:W5:Y:S04]  /*6ba0*/  LDSM.16.M88.4 R20, [R133+0x8000] ;  /* 0x008000008514783b */ /* 0x000f680000000200 */
[----:B-1----:R-:W1:Y:S04]  /*6bb0*/  LDSM.16.M88.4 R4, [R0+0x2000] ;  /* 0x002000000004783b */ /* 0x002e680000000200 */
[----:B------:R-:W1:Y:S01]  /*6bc0*/  LDSM.16.M88.4 R172, [R133+0x8800] ;  /* 0x0088000085ac783b */ /* 0x000e620000000200 */
[----:B------:R-:W-:Y:S01]  /*6bd0*/  SEL R14, R221, 0xffffffe0, !P6 ;  /* 0xffffffe0dd0e7807 */ /* 0x000fe20007000000 */
[----:B------:R-:W-:-:S02]  /*6be0*/  IMAD.MOV.U32 R238, RZ, RZ, 0x40 ;  /* 0x00000040ffee7424 */ /* 0x000fc400078e00ff */
[----:B--2---:R-:W-:Y:S02]  /*6bf0*/  IMAD.MOV.U32 R234, RZ, RZ, R30 ;  /* 0x000000ffffea7224 */ /* 0x004fe400078e001e */
[----:B------:R-:W-:Y:S02]  /*6c00*/  IMAD.MOV.U32 R235, RZ, RZ, R31 ;  /* 0x000000ffffeb7224 */ /* 0x000fe400078e001f */
[----:B---3--:R-:W-:Y:S02]  /*6c10*/  IMAD.MOV.U32 R232, RZ, RZ, R208 ;  /* 0x000000ffffe87224 */ /* 0x008fe400078e00d0 */
[----:B------:R-:W-:Y:S02]  /*6c20*/  IMAD.MOV.U32 R233, RZ, RZ, R209 ;  /* 0x000000ffffe97224 */ /* 0x000fe400078e00d1 */
[----:B----4-:R-:W-:Y:S02]  /*6c30*/  IMAD.MOV.U32 R244, RZ, RZ, R206 ;  /* 0x000000fffff47224 */ /* 0x010fe400078e00ce */
[----:B------:R-:W-:-:S02]  /*6c40*/  IMAD.MOV.U32 R245, RZ, RZ, R207 ;  /* 0x000000fffff57224 */ /* 0x000fc400078e00cf */
[----:B-----5:R-:W-:Y:S02]  /*6c50*/  IMAD.MOV.U32 R242, RZ, RZ, R204 ;  /* 0x000000fffff27224 */ /* 0x020fe400078e00cc */
[----:B------:R-:W-:Y:S01]  /*6c60*/  IMAD.MOV.U32 R243, RZ, RZ, R205 ;  /* 0x000000fffff37224 */ /* 0x000fe200078e00cd */
[----:B------:R-:W-:Y:S01]  /*6c70*/  UIADD3 UR4, UPT, UPT, UR20, -0x2, URZ ;  /* 0xfffffffe14047890 */ /* 0x000fe2000fffe0ff */
[----:B------:R-:W-:Y:S01]  /*6c80*/  IMAD.IADD R2, R133, 0x1, R14 ;  /* 0x0000000185027824 */ /* 0x000fe200078e020e */
[--C-:B------:R-:W-:Y:S01]  /*6c90*/  SHF.R.U32.HI R137, RZ, 0x5, R223.reuse ;  /* 0x00000005ff897819 */ /* 0x100fe200000116df */
[----:B------:R-:W-:Y:S01]  /*6ca0*/  IMAD.IADD R3, R14, 0x1, R0 ;  /* 0x000000010e037824 */ /* 0x000fe200078e0200 */
[-C--:B------:R-:W-:Y:S01]  /*6cb0*/  HMMA.16816.F32 R196, R16, R20.reuse, RZ ;  /* 0x0000001410c4723c */ /* 0x080fe200000018ff */
[----:B------:R-:W-:Y:S01]  /*6cc0*/  SHF.R.U32.HI R252, RZ, 0x5, R223 ;  /* 0x00000005fffc7819 */ /* 0x000fe200000116df */
[----:B------:R-:W-:Y:S04]  /*6cd0*/  LDSM.16.M88.4 R32, [R2+0x8000] ;  /* 0x008000000220783b */ /* 0x000fe80000000200 */
[----:B------:R2:W-:Y:S02]  /*6ce0*/  LDSM.16.M88.4 R28, [R2+0x8800] ;  /* 0x00880000021c783b */ /* 0x0005e40000000200 */
[C---:B-1----:R-:W-:Y:S02]  /*6cf0*/  HMMA.16816.F32 R192, R4.reuse, R20, RZ ;  /* 0x0000001404c0723c */ /* 0x042fe400000018ff */
[----:B------:R-:W-:Y:S04]  /*6d00*/  LDSM.16.M88.4 R24, [R3] ;  /* 0x000000000318783b */ /* 0x000fe80000000200 */
[----:B------:R-:W0:Y:S02]  /*6d10*/  LDGDEPBAR ;  /* 0x00000000000079af */ /* 0x000e240000000000 */
[-C--:B------:R-:W-:Y:S08]  /*6d20*/  HMMA.16816.F32 R188, R4, R22.reuse, RZ ;  /* 0x0000001604bc723c */ /* 0x080ff000000018ff */
[----:B------:R-:W-:Y:S01]  /*6d30*/  HMMA.16816.F32 R212, R16, R22, RZ ;  /* 0x0000001610d4723c */ /* 0x000fe200000018ff */
[----:B------:R-:W1:Y:S07]  /*6d40*/  LDSM.16.M88.4 R20, [R3+0x2000] ;  /* 0x002000000314783b */ /* 0x000e6e0000000200 */
[C---:B------:R-:W-:Y:S08]  /*6d50*/  HMMA.16816.F32 R184, R4.reuse, R172, RZ ;  /* 0x000000ac04b8723c */ /* 0x040ff000000018ff */
[----:B------:R-:W-:Y:S08]  /*6d60*/  HMMA.16816.F32 R180, R4, R174, RZ ;  /* 0x000000ae04b4723c */ /* 0x000ff000000018ff */
[C---:B------:R-:W-:Y:S08]  /*6d70*/  HMMA.16816.F32 R200, R16.reuse, R172, RZ ;  /* 0x000000ac10c8723c */ /* 0x040ff000000018ff */
[----:B------:R-:W-:Y:S01]  /*6d80*/  HMMA.16816.F32 R16, R16, R174, RZ ;  /* 0x000000ae1010723c */ /* 0x000fe200000018ff */
[----:B------:R-:W-:-:S05]  /*6d90*/  SEL R238, R238, 0xffffffc0, !P0 ;  /* 0xffffffc0eeee7807 */ /* 0x000fca0004000000 */
[C---:B------:R-:W-:Y:S02]  /*6da0*/  IMAD.IADD R4, R133.reuse, 0x1, R238 ;  /* 0x0000000185047824 */ /* 0x040fe400078e02ee */
[----:B--2---:R-:W-:Y:S01]  /*6db0*/  IMAD.IADD R2, R238, 0x1, R0 ;  /* 0x00000001ee027824 */ /* 0x004fe200078e0200 */
[C---:B-1----:R-:W-:Y:S02]  /*6dc0*/  HMMA.16816.F32 R208, R20.reuse, R32, R192 ;  /* 0x0000002014d0723c */ /* 0x042fe400000018c0 */
[----:B------:R-:W-:Y:S04]  /*6dd0*/  LDSM.16.M88.4 R172, [R4+0x8000] ;  /* 0x0080000004ac783b */ /* 0x000fe80000000200 */
[----:B------:R-:W-:Y:S02]  /*6de0*/  LDSM.16.M88.4 R176, [R4+0x8800] ;  /* 0x0088000004b0783b */ /* 0x000fe40000000200 */
[C---:B------:R-:W-:Y:S02]  /*6df0*/  HMMA.16816.F32 R204, R20.reuse, R28, R184 ;  /* 0x0000001c14cc723c */ /* 0x040fe400000018b8 */
[----:B------:R-:W1:Y:S06]  /*6e00*/  LDSM.16.M88.4 R4, [R2+0x2000] ;  /* 0x002000000204783b */ /* 0x000e6c0000000200 */
[C---:B------:R-:W-:Y:S08]  /*6e10*/  HMMA.16816.F32 R192, R20.reuse, R34, R188 ;  /* 0x0000002214c0723c */ /* 0x040ff000000018bc */
[-C--:B------:R-:W-:Y:S08]  /*6e20*/  HMMA.16816.F32 R180, R20, R30.reuse, R180 ;  /* 0x0000001e14b4723c */ /* 0x080ff000000018b4 */
[----:B------:R-:W-:Y:S01]  /*6e30*/  HMMA.16816.F32 R20, R24, R30, R16 ;  /* 0x0000001e1814723c */ /* 0x000fe20000001810 */
[----:B------:R-:W2:Y:S01]  /*6e40*/  LDSM.16.M88.4 R16, [R2] ;  /* 0x000000000210783b */ /* 0x000ea20000000200 */
[----:B------:R-:W-:-:S04]  /*6e50*/  IMAD.IADD R8, R133, 0x1, R238 ;  /* 0x0000000185087824 */ /* 0x000fc800078e02ee */
[C---:B------:R-:W-:Y:S02]  /*6e60*/  IMAD.IADD R13, R14.reuse, 0x1, R8 ;  /* 0x000000010e0d7824 */ /* 0x040fe400078e0208 */
[C---:B------:R-:W-:Y:S01]  /*6e70*/  HMMA.16816.F32 R196, R24.reuse, R32, R196 ;  /* 0x0000002018c4723c */ /* 0x040fe200000018c4 */
[----:B------:R-:W-:Y:S02]  /*6e80*/  IMAD.MOV.U32 R32, RZ, RZ, R234 ;  /* 0x000000ffff207224 */ /* 0x000fe400078e00ea */
[----:B------:R-:W-:Y:S02]  /*6e90*/  IMAD.MOV.U32 R33, RZ, RZ, R235 ;  /* 0x000000ffff217224 */ /* 0x000fe400078e00eb */
[----:B------:R-:W-:Y:S02]  /*6ea0*/  IMAD.IADD R8, R14, 0x1, R2 ;  /* 0x000000010e087824 */ /* 0x000fe400078e0202 */
[----:B------:R-:W-:Y:S01]  /*6eb0*/  IMAD.MOV.U32 R14, RZ, RZ, R32 ;  /* 0x000000ffff0e7224 */ /* 0x000fe200078e0020 */
[----:B------:R-:W-:Y:S01]  /*6ec0*/  HMMA.16816.F32 R184, R24, R34, R212 ;  /* 0x0000002218b8723c */ /* 0x000fe200000018d4 */
[----:B------:R-:W-:-:S02]  /*6ed0*/  IMAD.MOV.U32 R15, RZ, RZ, R33 ;  /* 0x000000ffff0f7224 */ /* 0x000fc400078e0021 */
[----:B------:R-:W-:Y:S05]  /*6ee0*/  LDSM.16.M88.4 R32, [R13+0x8000] ;  /* 0x008000000d20783b */ /* 0x000fea0000000200 */
[----:B------:R-:W-:Y:S01]  /*6ef0*/  HMMA.16816.F32 R188, R24, R28, R200 ;  /* 0x0000001c18bc723c */ /* 0x000fe200000018c8 */
[----:B------:R-:W3:Y:S01]  /*6f00*/  LDSM.16.M88.4 R24, [R8+0x2000] ;  /* 0x002000000818783b */ /* 0x000ee20000000200 */
[----:B------:R-:W-:Y:S02]  /*6f10*/  IMAD.MOV.U32 R28, RZ, RZ, R232 ;  /* 0x000000ffff1c7224 */ /* 0x000fe400078e00e8 */
[----:B------:R-:W-:-:S04]  /*6f20*/  IMAD.MOV.U32 R29, RZ, RZ, R233 ;  /* 0x000000ffff1d7224 */ /* 0x000fc800078e00e9 */
[-C--:B-1----:R-:W-:Y:S08]  /*6f30*/  HMMA.16816.F32 R212, R4, R172.reuse, R208 ;  /* 0x000000ac04d4723c */ /* 0x082ff000000018d0 */
[----:B--2---:R-:W-:Y:S01]  /*6f40*/  HMMA.16816.F32 R200, R16, R172, R196 ;  /* 0x000000ac10c8723c */ /* 0x004fe200000018c4 */
[----:B------:R-:W-:Y:S02]  /*6f50*/  IMAD.MOV.U32 R198, RZ, RZ, R28 ;  /* 0x000000ffffc67224 */ /* 0x000fe400078e001c */
[----:B------:R-:W-:-:S02]  /*6f60*/  IMAD.MOV.U32 R199, RZ, RZ, R29 ;  /* 0x000000ffffc77224 */ /* 0x000fc400078e001d */
[----:B------:R-:W1:Y:S03]  /*6f70*/  LDSM.16.M88.4 R28, [R13+0x8800] ;  /* 0x008800000d1c783b */ /* 0x000e660000000200 */
[C---:B------:R-:W-:Y:S08]  /*6f80*/  HMMA.16816.F32 R232, R4.reuse, R176, R204 ;  /* 0x000000b004e8723c */ /* 0x040ff000000018cc */
[C---:B------:R-:W-:Y:S08]  /*6f90*/  HMMA.16816.F32 R208, R4.reuse, R174, R192 ;  /* 0x000000ae04d0723c */ /* 0x040ff000000018c0 */
[----:B------:R-:W-:Y:S01]  /*6fa0*/  HMMA.16816.F32 R204, R4, R178, R180 ;  /* 0x000000b204cc723c */ /* 0x000fe200000018b4 */
[----:B------:R-:W2:Y:S07]  /*6fb0*/  LDSM.16.M88.4 R4, [R8] ;  /* 0x000000000804783b */ /* 0x000eae0000000200 */
[C---:B------:R-:W-:Y:S01]  /*6fc0*/  HMMA.16816.F32 R192, R16.reuse, R174, R184 ;  /* 0x000000ae10c0723c */ /* 0x040fe200000018b8 */
[----:B------:R-:W-:Y:S07]  /*6fd0*/  LDSM.16.M88.4 R172, [R133+0x9800] ;  /* 0x0098000085ac783b */ /* 0x000fee0000000200 */
[C---:B------:R-:W-:Y:S08]  /*6fe0*/  HMMA.16816.F32 R188, R16.reuse, R176, R188 ;  /* 0x000000b010bc723c */ /* 0x040ff000000018bc */
[----:B------:R-:W-:Y:S01]  /*6ff0*/  HMMA.16816.F32 R184, R16, R178, R20 ;  /* 0x000000b210b8723c */ /* 0x000fe20000001814 */
[----:B------:R-:W-:Y:S04]  /*7000*/  LDSM.16.M88.4 R20, [R0+0x6000] ;  /* 0x006000000014783b */ /* 0x000fe80000000200 */
[----:B------:R-:W4:Y:S03]  /*7010*/  LDSM.16.M88.4 R176, [R133+0x9000] ;  /* 0x0090000085b0783b */ /* 0x000f260000000200 */
[C---:B---3--:R-:W-:Y:S08]  /*7020*/  HMMA.16816.F32 R16, R24.reuse, R34, R208 ;  /* 0x000000221810723c */ /* 0x048ff000000018d0 */
[----:B------:R-:W-:Y:S01]  /*7030*/  HMMA.16816.F32 R180, R24, R32, R212 ;  /* 0x0000002018b4723c */ /* 0x000fe200000018d4 */
[----:B------:R-:W-:-:S02]  /*7040*/  IMAD.MOV.U32 R214, RZ, RZ, R198 ;  /* 0x000000ffffd67224 */ /* 0x000fc400078e00c6 */
[----:B------:R-:W-:-:S05]  /*7050*/  IMAD.MOV.U32 R215, RZ, RZ, R199 ;  /* 0x000000ffffd77224 */ /* 0x000fca00078e00c7 */
[C---:B-1----:R-:W-:Y:S08]  /*7060*/  HMMA.16816.F32 R196, R24.reuse, R28, R232 ;  /* 0x0000001c18c4723c */ /* 0x042ff000000018e8 */
[----:B------:R-:W-:Y:S08]  /*7070*/  HMMA.16816.F32 R24, R24, R30, R204 ;  /* 0x0000001e1818723c */ /* 0x000ff000000018cc */
[C---:B--2---:R-:W-:Y:S08]  /*7080*/  HMMA.16816.F32 R204, R4.reuse, R34, R192 ;  /* 0x0000002204cc723c */ /* 0x044ff000000018c0 */
[----:B------:R-:W-:Y:S08]  /*7090*/  HMMA.16816.F32 R192, R4, R30, R184 ;  /* 0x0000001e04c0723c */ /* 0x000ff000000018b8 */
[----:B----4-:R-:W-:Y:S01]  /*70a0*/  HMMA.16816.F32 R184, R20, R178, R16 ;  /* 0x000000b214b8723c */ /* 0x010fe20000001810 */
[----:B------:R1:W2:Y:S01]  /*70b0*/  LDSM.16.M88.4 R16, [R0+0x4000] ;  /* 0x004000000010783b */ /* 0x0002a20000000200 */
[----:B------:R-:W-:-:S02]  /*70c0*/  IMAD.MOV.U32 R234, RZ, RZ, R214 ;  /* 0x000000ffffea7224 */ /* 0x000fc400078e00d6 */
[----:B------:R-:W-:-:S04]  /*70d0*/  IMAD.MOV.U32 R235, RZ, RZ, R215 ;  /* 0x000000ffffeb7224 */ /* 0x000fc800078e00d7 */
[----:B------:R-:W-:Y:S01]  /*70e0*/  HMMA.16816.F32 R212, R4, R32, R200 ;  /* 0x0000002004d4723c */ /* 0x000fe200000018c8 */
[----:B-1----:R-:W-:-:S07]  /*70f0*/  SEL R0, R221, 0xffffffe0, !P6 ;  /* 0xffffffe0dd007807 */ /* 0x002fce0007000000 */
[----:B------:R-:W-:Y:S01]  /*7100*/  HMMA.16816.F32 R200, R4, R28, R188 ;  /* 0x0000001c04c8723c */ /* 0x000fe200000018bc */
[----:B------:R-:W-:Y:S01]  /*7110*/  LDSM.16.M88.4 R4, [R3+0x6000] ;  /* 0x006000000304783b */ /* 0x000fe20000000200 */
[----:B------:R-:W-:-:S05]  /*7120*/  IMAD.IADD R0, R133, 0x1, R0 ;  /* 0x0000000185007824 */ /* 0x000fca00078e0200 */
[----:B------:R-:W1:Y:S01]  /*7130*/  LDSM.16.M88.4 R28, [R0+0x9800] ;  /* 0x00980000001c783b */ /* 0x000e620000000200 */
[C---:B------:R-:W-:Y:S03]  /*7140*/  HMMA.16816.F32 R32, R20.reuse, R174, R24 ;  /* 0x000000ae1420723c */ /* 0x040fe60000001818 */
[----:B------:R3:W4:Y:S05]  /*7150*/  LDSM.16.M88.4 R24, [R0+0x9000] ;  /* 0x009000000018783b */ /* 0x00072a0000000200 */
[C---:B------:R-:W-:Y:S08]  /*7160*/  HMMA.16816.F32 R188, R20.reuse, R176, R180 ;  /* 0x000000b014bc723c */ /* 0x040ff000000018b4 */
[----:B------:R-:W-:Y:S01]  /*7170*/  HMMA.16816.F32 R180, R20, R172, R196 ;  /* 0x000000ac14b4723c */ /* 0x000fe200000018c4 */
[----:B------:R-:W5:Y:S01]  /*7180*/  LDSM.16.M88.4 R20, [R3+0x4000] ;  /* 0x004000000314783b */ /* 0x000f620000000200 */
[----:B---3--:R-:W-:-:S06]  /*7190*/  IMAD.IADD R0, R133, 0x1, R238 ;  /* 0x0000000185007824 */ /* 0x008fcc00078e02ee */
[C---:B--2---:R-:W-:Y:S08]  /*71a0*/  HMMA.16816.F32 R208, R16.reuse, R172, R200 ;  /* 0x000000ac10d0723c */ /* 0x044ff000000018c8 */
[C---:B------:R-:W-:Y:S08]  /*71b0*/  HMMA.16816.F32 R212, R16.reuse, R176, R212 ;  /* 0x000000b010d4723c */ /* 0x040ff000000018d4 */
[C---:B------:R-:W-:Y:S08]  /*71c0*/  HMMA.16816.F32 R204, R16.reuse, R178, R204 ;  /* 0x000000b210cc723c */ /* 0x040ff000000018cc */
[----:B------:R-:W-:Y:S01]  /*71d0*/  HMMA.16816.F32 R200, R16, R174, R192 ;  /* 0x000000ae10c8723c */ /* 0x000fe200000018c0 */
[----:B------:R-:W-:Y:S04]  /*71e0*/  LDSM.16.M88.4 R16, [R2+0x6000] ;  /* 0x006000000210783b */ /* 0x000fe80000000200 */
[----:B------:R-:W2:Y:S03]  /*71f0*/  LDSM.16.M88.4 R172, [R0+0x9800] ;  /* 0x0098000000ac783b */ /* 0x000ea60000000200 */
[C---:B-1----:R-:W-:Y:S01]  /*7200*/  HMMA.16816.F32 R176, R4.reuse, R30, R32 ;  /* 0x0000001e04b0723c */ /* 0x042fe20000001820 */
[----:B------:R-:W1:Y:S07]  /*7210*/  LDSM.16.M88.4 R32, [R0+0x9000] ;  /* 0x009000000020783b */ /* 0x000e6e0000000200 */
[C---:B----4-:R-:W-:Y:S08]  /*7220*/  HMMA.16816.F32 R192, R4.reuse, R26, R184 ;  /* 0x0000001a04c0723c */ /* 0x050ff000000018b8 */
[C---:B------:R-:W-:Y:S08]  /*7230*/  HMMA.16816.F32 R184, R4.reuse, R28, R180 ;  /* 0x0000001c04b8723c */ /* 0x040ff000000018b4 */
[-C--:B------:R-:W-:Y:S01]  /*7240*/  HMMA.16816.F32 R196, R4, R24.reuse, R188 ;  /* 0x0000001804c4723c */ /* 0x080fe200000018bc */
[----:B------:R-:W3:Y:S07]  /*7250*/  LDSM.16.M88.4 R4, [R2+0x4000] ;  /* 0x004000000204783b */ /* 0x000eee0000000200 */
[C---:B-----5:R-:W-:Y:S08]  /*7260*/  HMMA.16816.F32 R188, R20.reuse, R24, R212 ;  /* 0x0000001814bc723c */ /* 0x060ff000000018d4 */
[----:B------:R-:W-:Y:S08]  /*7270*/  HMMA.16816.F32 R180, R20, R30, R200 ;  /* 0x0000001e14b4723c */ /* 0x000ff000000018c8 */
[----:B--2---:R-:W-:Y:S08]  /*7280*/  HMMA.16816.F32 R212, R16, R172, R184 ;  /* 0x000000ac10d4723c */ /* 0x004ff000000018b8 */
[----:B------:R-:W-:Y:S01]  /*7290*/  HMMA.16816.F32 R204, R20, R26, R204 ;  /* 0x0000001a14cc723c */ /* 0x000fe200000018cc */
[----:B------:R-:W-:Y:S07]  /*72a0*/  LDSM.16.M88.4 R24, [R13+0x9000] ;  /* 0x009000000d18783b */ /* 0x000fee0000000200 */
[C---:B-1----:R-:W-:Y:S08]  /*72b0*/  HMMA.16816.F32 R196, R16.reuse, R32, R196 ;  /* 0x0000002010c4723c */ /* 0x042ff000000018c4 */
[C---:B------:R-:W-:Y:S08]  /*72c0*/  HMMA.16816.F32 R200, R16.reuse, R34, R192 ;  /* 0x0000002210c8723c */ /* 0x040ff000000018c0 */
[----:B------:R-:W-:Y:S01]  /*72d0*/  HMMA.16816.F32 R184, R16, R174, R176 ;  /* 0x000000ae10b8723c */ /* 0x000fe200000018b0 */
[----:B------:R-:W1:Y:S01]  /*72e0*/  LDSM.16.M88.4 R16, [R8+0x4000] ;  /* 0x004000000810783b */ /* 0x000e620000000200 */
[----:B------:R-:W2:Y:S06]  /*72f0*/  S2R R234, SR_CTAID.X ;  /* 0x0000000000ea7919 */ /* 0x000eac0000002500 */
[----:B------:R-:W-:Y:S01]  /*7300*/  HMMA.16816.F32 R208, R20, R28, R208 ;  /* 0x0000001c14d0723c */ /* 0x000fe200000018d0 */
[----:B------:R-:W4:Y:S01]  /*7310*/  LDSM.16.M88.4 R28, [R13+0x9800] ;  /* 0x009800000d1c783b */ /* 0x000f220000000200 */
[----:B------:R-:W5:Y:S03]  /*7320*/  S2R R232, SR_CTAID.X ;  /* 0x0000000000e87919 */ /* 0x000f660000002500 */
[----:B------:R-:W4:Y:S03]  /*7330*/  LDSM.16.M88.4 R20, [R8+0x6000] ;  /* 0x006000000814783b */ /* 0x000f260000000200 */
[----:B---3--:R-:W-:Y:S01]  /*7340*/  HMMA.16816.F32 R176, R4, R32, R188 ;  /* 0x0000002004b0723c */ /* 0x008fe200000018bc */
[----:B------:R-:W-:Y:S01]  /*7350*/  IMAD.U32 R0, RZ, RZ, UR31 ;  /* 0x0000001fff007e24 */ /* 0x000fe2000f8e00ff */
[----:B------:R-:W-:-:S06]  /*7360*/  DEPBAR.LE SB0, 0x0 ;  /* 0x000080000000791a */ /* 0x000fcc0000000000 */
[C---:B------:R-:W-:Y:S08]  /*7370*/  HMMA.16816.F32 R188, R4.reuse, R34, R204 ;  /* 0x0000002204bc723c */ /* 0x040ff000000018cc */
[----:B------:R-:W-:Y:S01]  /*7380*/  HMMA.16816.F32 R192, R4, R172, R208 ;  /* 0x000000ac04c0723c */ /* 0x000fe200000018d0 */
[----:B------:R-:W-:-:S07]  /*7390*/  IMAD.U32 R2, RZ, RZ, UR20 ;  /* 0x00000014ff027e24 */ /* 0x000fce000f8e00ff */
[----:B------:R-:W-:Y:S01]  /*73a0*/  HMMA.16816.F32 R172, R4, R174, R180 ;  /* 0x000000ae04ac723c */ /* 0x000fe200000018b4 */
[----:B------:R-:W-:Y:S01]  /*73b0*/  IMAD.SHL.U32 R4, R223, 0x2, RZ ;  /* 0x00000002df047824 */ /* 0x000fe200078e00ff */
[----:B------:R-:W-:-:S04]  /*73c0*/  LOP3.LUT R3, R0, UR4, R235, 0x96, !PT ;  /* 0x0000000400037c12 */ /* 0x000fc8000f8e96eb */
[----:B------:R-:W-:Y:S02]  /*73d0*/  LOP3.LUT R4, R4, 0x6, RZ, 0xc0, !PT ;  /* 0x0000000604047812 */ /* 0x000fe400078ec0ff */
[----:B-1----:R-:W-:Y:S01]  /*73e0*/  HMMA.16816.F32 R176, R16, R24, R176 ;  /* 0x0000001810b0723c */ /* 0x002fe200000018b0 */
[----:B--2---:R-:W-:Y:S02]  /*73f0*/  IMAD R234, R234, 0x8, R137 ;  /* 0x00000008eaea7824 */ /* 0x004fe400078e0289 */
[----:B------:R-:W-:Y:S02]  /*7400*/  IMAD R0, R2, 0x20, R4 ;  /* 0x0000002002007824 */ /* 0x000fe400078e0204 */
[----:B------:R-:W-:Y:S02]  /*7410*/  VIADD R234, R234, 0x4 ;  /* 0x00000004eaea7836 */ /* 0x000fe40000000000 */
[----:B-----5:R-:W-:Y:S02]  /*7420*/  IMAD R232, R232, 0x8, R252 ;  /* 0x00000008e8e87824 */ /* 0x020fe400078e02fc */
[----:B------:R-:W-:-:S02]  /*7430*/  VIADD R2, R0, 0xffffffc0 ;  /* 0xffffffc000027836 */ /* 0x000fc40000000000 */
[----:B------:R-:W-:-:S03]  /*7440*/  IMAD.WIDE.U32 R4, R3, -0x326172a9, RZ ;  /* 0xcd9e8d5703047825 */ /* 0x000fc600078e00ff */
[----:B------:R-:W-:Y:S01]  /*7450*/  I2FP.F32.U32 R3, R2 ;  /* 0x0000000200037245 */ /* 0x000fe20000201000 */
[----:B------:R-:W-:-:S04]  /*7460*/  IMAD.WIDE.U32 R232, R232, -0x326172a9, RZ ;  /* 0xcd9e8d57e8e87825 */ /* 0x000fc800078e00ff */
[----:B------:R-:W-:Y:S01]  /*7470*/  IMAD.WIDE.U32 R234, R234, -0x326172a9, RZ ;  /* 0xcd9e8d57eaea7825 */ /* 0x000fe200078e00ff */
[----:B----4-:R-:W-:Y:S01]  /*7480*/  HMMA.16816.F32 R180, R16, R30, R172 ;  /* 0x0000001e10b4723c */ /* 0x010fe200000018ac */
[C-C-:B------:R-:W-:Y:S02]  /*7490*/  LOP3.LUT R13, R138.reuse, R232, R5.reuse, 0x96, !PT ;  /* 0x000000e88a0d7212 */ /* 0x140fe400078e9605 */
[----:B------:R-:W-:Y:S01]  /*74a0*/  LOP3.LUT R204, R138, R234, R5, 0x96, !PT ;  /* 0x000000ea8acc7212 */ /* 0x000fe200078e9605 */
[----:B------:R-:W-:Y:S01]  /*74b0*/  FFMA.FTZ R5, R3, UR5, R176 ;  /* 0x0000000503057c23 */ /* 0x000fe200080100b0 */
[----:B------:R-:W-:-:S03]  /*74c0*/  ISETP.GE.AND P1, PT, R2, R10, PT ;  /* 0x0000000a0200720c */ /* 0x000fc60003f26270 */
[C---:B------:R-:W-:Y:S01]  /*74d0*/  HMMA.16816.F32 R32, R20.reuse, R24, R196 ;  /* 0x000000181420723c */ /* 0x040fe200000018c4 */
[C---:B------:R-:W-:Y:S02]  /*74e0*/  ISETP.GE.AND P5, PT, R2.reuse, R9, PT ;  /* 0x000000090200720c */ /* 0x040fe40003fa6270 */
[----:B------:R-:W-:Y:S02]  /*74f0*/  FSEL R196, R5, -INF , !P1 ;  /* 0xff80000005c47808 */ /* 0x000fe40004800000 */
[C---:B------:R-:W-:Y:S02]  /*7500*/  ISETP.GE.AND P4, PT, R2.reuse, R11, PT ;  /* 0x0000000b0200720c */ /* 0x040fe40003f86270 */
[----:B------:R-:W-:Y:S01]  /*7510*/  ISETP.GE.AND P1, PT, R2, R12, PT ;  /* 0x0000000c0200720c */ /* 0x000fe20003f26270 */
[----:B------:R-:W-:Y:S01]  /*7520*/  VIADD R2, R0, 0xffffffd8 ;  /* 0xffffffd800027836 */ /* 0x000fe20000000000 */
[----:B------:R-:W-:Y:S01]  /*7530*/  HMMA.16816.F32 R184, R20, R30, R184 ;  /* 0x0000001e14b8723c */ /* 0x000fe200000018b8 */
[-C--:B------:R-:W-:Y:S01]  /*7540*/  LOP3.LUT R8, R139, R4.reuse, R245, 0x96, !PT ;  /* 0x000000048b087212 */ /* 0x080fe200078e96f5 */
[----:B------:R-:W-:Y:S01]  /*7550*/  FFMA.FTZ R6, R3, UR5, R178 ;  /* 0x0000000503067c23 */ /* 0x000fe200080100b2 */
[----:B------:R-:W-:-:S02]  /*7560*/  LOP3.LUT R199, R139, R4, R247, 0x96, !PT ;  /* 0x000000048bc77212 */ /* 0x000fc400078e96f7 */
[----:B------:R-:W-:Y:S02]  /*7570*/  I2FP.F32.U32 R4, R2 ;  /* 0x0000000200047245 */ /* 0x000fe40000201000 */
[----:B------:R-:W-:Y:S02]  /*7580*/  FSEL R197, R6, -INF , !P5 ;  /* 0xff80000006c57808 */ /* 0x000fe40006800000 */
[----:B------:R-:W-:Y:S01]  /*7590*/  ISETP.GE.AND P5, PT, R2, R10, PT ;  /* 0x0000000a0200720c */ /* 0x000fe20003fa6270 */
[----:B------:R-:W-:Y:S01]  /*75a0*/  FFMA.FTZ R6, R4, UR5, R180 ;  /* 0x0000000504067c23 */ /* 0x000fe200080100b4 */
[C---:B------:R-:W-:Y:S01]  /*75b0*/  FFMA.FTZ R7, R3.reuse, UR5, R32 ;  /* 0x0000000503077c23 */ /* 0x040fe20008010020 */
[----:B------:R-:W-:Y:S01]  /*75c0*/  FFMA.FTZ R5, R3, UR5, R34 ;  /* 0x0000000503057c23 */ /* 0x000fe20008010022 */
[----:B------:R-:W-:Y:S01]  /*75d0*/  VIADD R3, R0, 0xffffffc1 ;  /* 0xffffffc100037836 */ /* 0x000fe20000000000 */
[----:B------:R-:W-:Y:S01]  /*75e0*/  HMMA.16816.F32 R172, R20, R26, R200 ;  /* 0x0000001a14ac723c */ /* 0x000fe200000018c8 */
[----:B------:R-:W-:Y:S01]  /*75f0*/  IMAD.MOV.U32 R233, RZ, RZ, R243 ;  /* 0x000000ffffe97224 */ /* 0x000fe200078e00f3 */
[----:B------:R-:W-:Y:S01]  /*7600*/  FSEL R243, R6, -INF , !P5 ;  /* 0xff80000006f37808 */ /* 0x000fe20006800000 */
[----:B------:R-:W-:Y:S01]  /*7610*/  FFMA.FTZ R6, R4, UR5, R182 ;  /* 0x0000000504067c23 */ /* 0x000fe200080100b6 */
[----:B------:R-:W-:-:S02]  /*7620*/  FSEL R180, R7, -INF , !P4 ;  /* 0xff80000007b47808 */ /* 0x000fc40006000000 */
[----:B------:R-:W-:Y:S02]  /*7630*/  FSEL R198, R5, -INF , !P1 ;  /* 0xff80000005c67808 */ /* 0x000fe40004800000 */
[----:B------:R-:W-:Y:S01]  /*7640*/  HMMA.16816.F32 R24, R16, R26, R188 ;  /* 0x0000001a1018723c */ /* 0x000fe200000018bc */
[----:B------:R-:W-:Y:S02]  /*7650*/  ISETP.GE.AND P4, PT, R2, R9, PT ;  /* 0x000000090200720c */ /* 0x000fe40003f86270 */
[----:B------:R-:W-:Y:S01]  /*7660*/  I2FP.F32.U32 R5, R3 ;  /* 0x0000000300057245 */ /* 0x000fe20000201000 */
[----:B------:R-:W-:Y:S02]  /*7670*/  IMAD.MOV.U32 R232, RZ, RZ, R242 ;  /* 0x000000ffffe87224 */ /* 0x000fe400078e00f2 */
[----:B------:R-:W-:Y:S01]  /*7680*/  FFMA.FTZ R7, R4, UR5, R184 ;  /* 0x0000000504077c23 */ /* 0x000fe200080100b8 */
[----:B------:R-:W-:Y:S01]  /*7690*/  FSEL R242, R6, -INF , !P4 ;  /* 0xff80000006f27808 */ /* 0x000fe20006000000 */
[----:B------:R-:W-:Y:S01]  /*76a0*/  FFMA.FTZ R4, R4, UR5, R186 ;  /* 0x0000000504047c23 */ /* 0x000fe200080100ba */
[----:B------:R-:W-:Y:S01]  /*76b0*/  FFMA.FTZ R6, R5, UR5, R177 ;  /* 0x0000000505067c23 */ /* 0x000fe200080100b1 */
[----:B------:R-:W-:Y:S01]  /*76c0*/  BAR.SYNC.DEFER_BLOCKING 0x0 ;  /* 0x0000000000007b1d */ /* 0x000fe20000010000 */
[----:B------:R-:W-:-:S02]  /*76d0*/  ISETP.GE.AND P1, PT, R2, R11, PT ;  /* 0x0000000b0200720c */ /* 0x000fc40003f26270 */
[----:B------:R-:W-:Y:S01]  /*76e0*/  ISETP.GE.AND P5, PT, R2, R12, PT ;  /* 0x0000000c0200720c */ /* 0x000fe20003fa6270 */
[----:B------:R-:W-:Y:S01]  /*76f0*/  VIADD R2, R0, 0xffffffc8 ;  /* 0xffffffc800027836 */ /* 0x000fe20000000000 */
[----:B------:R-:W-:Y:S02]  /*7700*/  ISETP.GE.AND P4, PT, R3, R10, PT ;  /* 0x0000000a0300720c */ /* 0x000fe40003f86270 */
[----:B------:R-:W-:Y:S02]  /*7710*/  FSEL R201, R7, -INF , !P1 ;  /* 0xff80000007c97808 */ /* 0x000fe40004800000 */
[----:B------:R-:W-:Y:S02]  /*7720*/  FSEL R203, R4, -INF , !P5 ;  /* 0xff80000004cb7808 */ /* 0x000fe40006800000 */
[----:B------:R-:W-:Y:S01]  /*7730*/  FSEL R138, R6, -INF , !P4 ;  /* 0xff800000068a7808 */ /* 0x000fe20006000000 */
[----:B------:R-:W-:Y:S01]  /*7740*/  FFMA.FTZ R6, R5, UR5, R179 ;  /* 0x0000000505067c23 */ /* 0x000fe200080100b3 */
[----:B------:R-:W-:-:S02]  /*7750*/  ISETP.GE.AND P1, PT, R3, R9, PT ;  /* 0x000000090300720c */ /* 0x000fc40003f26270 */
[C---:B------:R-:W-:Y:S02]  /*7760*/  ISETP.GE.AND P5, PT, R3.reuse, R11, PT ;  /* 0x0000000b0300720c */ /* 0x040fe40003fa6270 */
[----:B------:R-:W-:Y:S02]  /*7770*/  ISETP.GE.AND P4, PT, R3, R12, PT ;  /* 0x0000000c0300720c */ /* 0x000fe40003f86270 */
[----:B------:R-:W-:Y:S01]  /*7780*/  I2FP.F32.U32 R3, R2 ;  /* 0x0000000200037245 */ /* 0x000fe20000201000 */
[C---:B------:R-:W-:Y:S01]  /*7790*/  FFMA.FTZ R7, R5.reuse, UR5, R33 ;  /* 0x0000000505077c23 */ /* 0x040fe20008010021 */
[----:B------:R-:W-:Y:S01]  /*77a0*/  FSEL R176, R6, -INF , !P1 ;  /* 0xff80000006b07808 */ /* 0x000fe20004800000 */
[----:B------:R-:W-:Y:S01]  /*77b0*/  FFMA.FTZ R5, R5, UR5, R35 ;  /* 0x0000000505057c23 */ /* 0x000fe20008010023 */
[----:B------:R-:W-:Y:S01]  /*77c0*/  ISETP.GE.AND P1, PT, R2, R10, PT ;  /* 0x0000000a0200720c */ /* 0x000fe20003f26270 */
[----:B------:R-:W-:Y:S01]  /*77d0*/  FFMA.FTZ R6, R3, UR5, R24 ;  /* 0x0000000503067c23 */ /* 0x000fe20008010018 */
[----:B------:R-:W-:Y:S01]  /*77e0*/  VIADD R4, R0, 0xffffffc9 ;  /* 0xffffffc900047836 */ /* 0x000fe20000000000 */
[----:B------:R-:W-:Y:S01]  /*77f0*/  HMMA.16816.F32 R16, R16, R28, R192 ;  /* 0x0000001c1010723c */ /* 0x000fe200000018c0 */
[----:B------:R-:W-:-:S02]  /*7800*/  FSEL R177, R7, -INF , !P5 ;  /* 0xff80000007b17808 */ /* 0x000fc40006800000 */
[----:B------:R-:W-:Y:S02]  /*7810*/  FSEL R179, R5, -INF , !P4 ;  /* 0xff80000005b37808 */ /* 0x000fe40006000000 */
[----:B------:R-:W-:Y:S01]  /*7820*/  FSEL R137, R6, -INF , !P1 ;  /* 0xff80000006897808 */ /* 0x000fe20004800000 */
[C---:B------:R-:W-:Y:S01]  /*7830*/  FFMA.FTZ R6, R3.reuse, UR5, R26 ;  /* 0x0000000503067c23 */ /* 0x040fe2000801001a */
[C---:B------:R-:W-:Y:S02]  /*7840*/  ISETP.GE.AND P5, PT, R2.reuse, R9, PT ;  /* 0x000000090200720c */ /* 0x040fe40003fa6270 */
[C---:B------:R-:W-:Y:S02]  /*7850*/  ISETP.GE.AND P4, PT, R2.reuse, R11, PT ;  /* 0x0000000b0200720c */ /* 0x040fe40003f86270 */
[----:B------:R-:W-:Y:S02]  /*7860*/  ISETP.GE.AND P1, PT, R2, R12, PT ;  /* 0x0000000c0200720c */ /* 0x000fe40003f26270 */
[----:B------:R-:W-:Y:S01]  /*7870*/  I2FP.F32.U32 R2, R4 ;  /* 0x0000000400027245 */ /* 0x000fe20000201000 */
[----:B------:R-:W-:Y:S01]  /*7880*/  HMMA.16816.F32 R28, R20, R28, R212 ;  /* 0x0000001c141c723c */ /* 0x000fe200000018d4 */
[----:B------:R-:W-:Y:S01]  /*7890*/  FSEL R35, R6, -INF , !P5 ;  /* 0xff80000006237808 */ /* 0x000fe20006800000 */
[C---:B------:R-:W-:Y:S01]  /*78a0*/  FFMA.FTZ R7, R3.reuse, UR5, R172 ;  /* 0x0000000503077c23 */ /* 0x040fe200080100ac */
[----:B------:R-:W-:Y:S01]  /*78b0*/  FFMA.FTZ R5, R3, UR5, R174 ;  /* 0x0000000503057c23 */ /* 0x000fe200080100ae */
[----:B------:R-:W-:Y:S01]  /*78c0*/  FFMA.FTZ R6, R2, UR5, R25 ;  /* 0x0000000502067c23 */ /* 0x000fe20008010019 */
[----:B------:R-:W-:Y:S01]  /*78d0*/  ISETP.GE.AND P5, PT, R4, R10, PT ;  /* 0x0000000a0400720c */ /* 0x000fe20003fa6270 */
[----:B------:R-:W-:Y:S01]  /*78e0*/  VIADD R3, R0, 0xffffffd0 ;  /* 0xffffffd000037836 */ /* 0x000fe20000000000 */
[----:B------:R-:W-:-:S02]  /*78f0*/  FSEL R139, R7, -INF , !P4 ;  /* 0xff800000078b7808 */ /* 0x000fc40006000000 */
[----:B------:R-:W-:Y:S02]  /*7900*/  FSEL R178, R5, -INF , !P1 ;  /* 0xff80000005b27808 */ /* 0x000fe40004800000 */
[----:B------:R-:W-:Y:S01]  /*7910*/  FSEL R32, R6, -INF , !P5 ;  /* 0xff80000006207808 */ /* 0x000fe20006800000 */
[----:B------:R-:W-:Y:S01]  /*7920*/  FFMA.FTZ R6, R2, UR5, R27 ;  /* 0x0000000502067c23 */ /* 0x000fe2000801001b */
[C---:B------:R-:W-:Y:S02]  /*7930*/  ISETP.GE.AND P4, PT, R4.reuse, R9, PT ;  /* 0x000000090400720c */ /* 0x040fe40003f86270 */
[C---:B------:R-:W-:Y:S02]  /*7940*/  ISETP.GE.AND P1, PT, R4.reuse, R11, PT ;  /* 0x0000000b0400720c */ /* 0x040fe40003f26270 */
[----:B------:R-:W-:Y:S02]  /*7950*/  ISETP.GE.AND P5, PT, R4, R12, PT ;  /* 0x0000000c0400720c */ /* 0x000fe40003fa6270 */
[----:B------:R-:W-:Y:S01]  /*7960*/  I2FP.F32.U32 R4, R3 ;  /* 0x0000000300047245 */ /* 0x000fe20000201000 */
[----:B------:R-:W-:Y:S01]  /*7970*/  FFMA.FTZ R7, R2, UR5, R173 ;  /* 0x0000000502077c23 */ /* 0x000fe200080100ad */
[----:B------:R-:W-:Y:S01]  /*7980*/  FSEL R33, R6, -INF , !P4 ;  /* 0xff80000006217808 */ /* 0x000fe20006000000 */
[----:B------:R-:W-:Y:S01]  /*7990*/  FFMA.FTZ R5, R2, UR5, R175 ;  /* 0x0000000502057c23 */ /* 0x000fe200080100af */
[----:B------:R-:W-:Y:S01]  /*79a0*/  ISETP.GE.AND P4, PT, R3, R10, PT ;  /* 0x0000000a0300720c */ /* 0x000fe20003f86270 */
[----:B------:R-:W-:Y:S01]  /*79b0*/  FFMA.FTZ R6, R4, UR5, R16 ;  /* 0x0000000504067c23 */ /* 0x000fe20008010010 */
[----:B------:R-:W-:Y:S01]  /*79c0*/  VIADD R2, R0, 0xffffffd1 ;  /* 0xffffffd100027836 */ /* 0x000fe20000000000 */
[----:B------:R-:W-:-:S02]  /*79d0*/  FSEL R133, R7, -INF , !P1 ;  /* 0xff80000007857808 */ /* 0x000fc40004800000 */
[----:B------:R-:W-:Y:S01]  /*79e0*/  FSEL R173, R5, -INF , !P5 ;  /* 0xff80000005ad7808 */ /* 0x000fe20006800000 */
[----:B------:R-:W-:Y:S01]  /*79f0*/  FFMA.FTZ R5, R4, UR5, R28 ;  /* 0x0000000504057c23 */ /* 0x000fe2000801001c */
[----:B------:R-:W-:Y:S01]  /*7a00*/  FSEL R214, R6, -INF , !P4 ;  /* 0xff80000006d67808 */ /* 0x000fe20006000000 */
[C---:B------:R-:W-:Y:S01]  /*7a10*/  FFMA.FTZ R7, R4.reuse, UR5, R18 ;  /* 0x0000000504077c23 */ /* 0x040fe20008010012 */
[C---:B------:R-:W-:Y:S02]  /*7a20*/  ISETP.GE.AND P1, PT, R3.reuse, R9, PT ;  /* 0x000000090300720c */ /* 0x040fe40003f26270 */
[C---:B------:R-:W-:Y:S02]  /*7a30*/  ISETP.GE.AND P5, PT, R3.reuse, R11, PT ;  /* 0x0000000b0300720c */ /* 0x040fe40003fa6270 */
[----:B------:R-:W-:Y:S02]  /*7a40*/  ISETP.GE.AND P4, PT, R3, R12, PT ;  /* 0x0000000c0300720c */ /* 0x000fe40003f86270 */
[----:B------:R-:W-:Y:S01]  /*7a50*/  I2FP.F32.U32 R3, R2 ;  /* 0x0000000200037245 */ /* 0x000fe20000201000 */
[----:B------:R-:W-:Y:S01]  /*7a60*/  FFMA.FTZ R4, R4, UR5, R30 ;  /* 0x0000000504047c23 */ /* 0x000fe2000801001e */
[----:B------:R-:W-:-:S02]  /*7a70*/  FSEL R191, R5, -INF , !P5 ;  /* 0xff80000005bf7808 */ /* 0x000fc40006800000 */
[----:B------:R-:W-:Y:S01]  /*7a80*/  FSEL R215, R7, -INF , !P1 ;  /* 0xff80000007d77808 */ /* 0x000fe20004800000 */
[----:B------:R-:W-:Y:S01]  /*7a90*/  FFMA.FTZ R5, R3, UR5, R17 ;  /* 0x0000000503057c23 */ /* 0x000fe20008010011 */
[----:B------:R-:W-:Y:S01]  /*7aa0*/  ISETP.GE.AND P1, PT, R2, R10, PT ;  /* 0x0000000a0200720c */ /* 0x000fe20003f26270 */
[----:B------:R-:W-:Y:S02]  /*7ab0*/  IMAD.MOV.U32 R234, RZ, RZ, R14 ;  /* 0x000000ffffea7224 */ /* 0x000fe400078e000e */
[----:B------:R-:W-:Y:S02]  /*7ac0*/  IMAD.MOV.U32 R235, RZ, RZ, R15 ;  /* 0x000000ffffeb7224 */ /* 0x000fe400078e000f */
[----:B------:R-:W-:Y:S01]  /*7ad0*/  IMAD.WIDE.U32 R6, R13, -0x2daee0ad, RZ ;  /* 0xd2511f530d067825 */ /* 0x000fe200078e00ff */
[----:B------:R-:W-:-:S03]  /*7ae0*/  FSEL R200, R4, -INF , !P4 ;  /* 0xff80000004c87808 */ /* 0x000fc60006000000 */
[----:B------:R-:W-:Y:S01]  /*7af0*/  IMAD.WIDE.U32 R14, R8, -0x2daee0ad, RZ ;  /* 0xd2511f53080e7825 */ /* 0x000fe200078e00ff */
[----:B------:R-:W-:Y:S02]  /*7b00*/  FSEL R213, R5, -INF , !P1 ;  /* 0xff80000005d57808 */ /* 0x000fe40004800000 */
[C---:B------:R-:W-:Y:S02]  /*7b10*/  ISETP.GE.AND P5, PT, R2.reuse, R9, PT ;  /* 0x000000090200720c */ /* 0x040fe40003fa6270 */
[C---:B------:R-:W-:Y:S02]  /*7b20*/  ISETP.GE.AND P4, PT, R2.reuse, R11, PT ;  /* 0x0000000b0200720c */ /* 0x040fe40003f86270 */
[----:B------:R-:W-:Y:S01]  /*7b30*/  ISETP.GE.AND P1, PT, R2, R12, PT ;  /* 0x0000000c0200720c */ /* 0x000fe20003f26270 */
[----:B------:R-:W-:Y:S01]  /*7b40*/  FFMA.FTZ R2, R3, UR5, R29 ;  /* 0x0000000503027c23 */ /* 0x000fe2000801001d */
[----:B------:R-:W-:Y:S01]  /*7b50*/  LOP3.LUT R28, R222, R6, R15, 0x96, !PT ;  /* 0x00000006de1c7212 */ /* 0x000fe200078e960f */
[----:B------:R-:W-:-:S02]  /*7b60*/  VIADD R0, R0, 0xffffffd9 ;  /* 0xffffffd900007836 */ /* 0x000fc40000000000 */
[----:B------:R-:W-:Y:S01]  /*7b70*/  FFMA.FTZ R6, R3, UR5, R19 ;  /* 0x0000000503067c23 */ /* 0x000fe20008010013 */
[----:B------:R-:W-:Y:S01]  /*7b80*/  IMAD.WIDE.U32 R4, R204, -0x2daee0ad, RZ ;  /* 0xd2511f53cc047825 */ /* 0x000fe200078e00ff */
[----:B------:R-:W-:-:S03]  /*7b90*/  LOP3.LUT R7, R224, R232, R7, 0x96, !PT ;  /* 0x000000e8e0077212 */ /* 0x000fc600078e9607 */
[----:B------:R-:W-:Y:S01]  /*7ba0*/  FFMA.FTZ R3, R3, UR5, R31 ;  /* 0x0000000503037c23 */ /* 0x000fe2000801001f */
[----:B------:R-:W-:Y:S01]  /*7bb0*/  FSEL R186, R2, -INF , !P4 ;  /* 0xff80000002ba7808 */ /* 0x000fe20006000000 */
[----:B------:R-:W-:Y:S01]  /*7bc0*/  IMAD.WIDE.U32 R22, R199, -0x2daee0ad, RZ ;  /* 0xd2511f53c7167825 */ /* 0x000fe200078e00ff */
[----:B------:R-:W-:Y:S02]  /*7bd0*/  I2FP.F32.U32 R2, R0 ;  /* 0x0000000000027245 */ /* 0x000fe40000201000 */
[----:B------:R-:W-:Y:S01]  /*7be0*/  FSEL R212, R6, -INF , !P5 ;  /* 0xff80000006d47808 */ /* 0x000fe20006800000 */
[----:B------:R-:W-:Y:S01]  /*7bf0*/  IMAD.WIDE.U32 R6, R7, -0x326172a9, RZ ;  /* 0xcd9e8d5707067825 */ /* 0x000fe200078e00ff */
[----:B------:R-:W-:Y:S02]  /*7c00*/  LOP3.LUT R5, R224, R234, R5, 0x96, !PT ;  /* 0x000000eae0057212 */ /* 0x000fe400078e9605 */
[----:B------:R-:W-:Y:S01]  /*7c10*/  FSEL R190, R3, -INF , !P1 ;  /* 0xff80000003be7808 */ /* 0x000fe20004800000 */
[----:B------:R-:W-:Y:S01]  /*7c20*/  FFMA.FTZ R3, R2, UR5, R181 ;  /* 0x0000000502037c23 */ /* 0x000fe200080100b5 */
[----:B------:R-:W-:Y:S01]  /*7c30*/  FMNMX3.FTZ R13, R135, R196, R138, !PT ;  /* 0x000000c4870d7276 */ /* 0x000fe2000781008a */
[----:B------:R-:W-:Y:S01]  /*7c40*/  UISETP.GE.U32.AND UP0, UPT, UR20, 0x3, UPT ;  /* 0x000000031400788c */ /* 0x000fe2000bf06070 */
[----:B------:R-:W-:Y:S01]  /*7c50*/  LOP3.LUT R26, R222, R4, R23, 0x96, !PT ;  /* 0x00000004de1a7212 */ /* 0x000fe200078e9617 */
[----:B------:R-:W-:Y:S01]  /*7c60*/  IMAD.WIDE.U32 R4, R5, -0x326172a9, RZ ;  /* 0xcd9e8d5705047825 */ /* 0x000fe200078e00ff */
[----:B------:R-:W-:-:S02]  /*7c70*/  ISETP.GE.AND P5, PT, R0, R10, PT ;  /* 0x0000000a0000720c */ /* 0x000fc40003fa6270 */
[----:B------:R-:W-:Y:S02]  /*7c80*/  LOP3.LUT R24, R228, R244, R7, 0x96, !PT ;  /* 0x000000f4e4187212 */ /* 0x000fe400078e9607 */
[----:B------:R-:W-:Y:S02]  /*7c90*/  FMNMX3.FTZ R13, R13, R137, R32, !PT ;  /* 0x000000890d0d7276 */ /* 0x000fe40007810020 */
[----:B------:R-:W-:Y:S01]  /*7ca0*/  FSEL R202, R3, -INF , !P5 ;  /* 0xff80000003ca7808 */ /* 0x000fe20006800000 */
[----:B------:R-:W-:Y:S01]  /*7cb0*/  IMAD.WIDE.U32 R28, R28, -0x326172a9, RZ ;  /* 0xcd9e8d571c1c7825 */ /* 0x000fe200078e00ff */
[----:B------:R-:W-:-:S03]  /*7cc0*/  ISETP.GE.AND P4, PT, R0, R9, PT ;  /* 0x000000090000720c */ /* 0x000fc60003f86270 */
[----:B------:R-:W-:Y:S01]  /*7cd0*/  FFMA.FTZ R3, R2, UR5, R185 ;  /* 0x0000000502037c23 */ /* 0x000fe200080100b9 */
[----:B------:R-:W-:Y:S01]  /*7ce0*/  ISETP.GE.AND P1, PT, R0, R11, PT ;  /* 0x0000000b0000720c */ /* 0x000fe20003f26270 */
[----:B------:R-:W-:Y:S01]  /*7cf0*/  IMAD.WIDE.U32 R26, R26, -0x326172a9, RZ ;  /* 0xcd9e8d571a1a7825 */ /* 0x000fe200078e00ff */
[----:B------:R-:W-:-:S03]  /*7d00*/  ISETP.GE.AND P5, PT, R0, R12, PT ;  /* 0x0000000c0000720c */ /* 0x000fc60003fa6270 */
[----:B------:R-:W-:Y:S01]  /*7d10*/  FFMA.FTZ R0, R2, UR5, R183 ;  /* 0x0000000502007c23 */ /* 0x000fe200080100b7 */
[----:B------:R-:W-:Y:S01]  /*7d20*/  LOP3.LUT R20, R228, R246, R5, 0x96, !PT ;  /* 0x000000f6e4147212 */ /* 0x000fe200078e9605 */
[----:B------:R-:W-:Y:S01]  /*7d30*/  IMAD.WIDE.U32 R24, R24, -0x2daee0ad, RZ ;  /* 0xd2511f5318187825 */ /* 0x000fe200078e00ff */
[----:B------:R-:W-:-:S03]  /*7d40*/  FMNMX3.FTZ R13, R13, R214, R213, !PT ;  /* 0x000000d60d0d7276 */ /* 0x000fc600078100d5 */
[----:B------:R-:W-:Y:S01]  /*7d50*/  FFMA.FTZ R34, R2, UR5, R187 ;  /* 0x0000000502227c23 */ /* 0x000fe200080100bb */
[C---:B------:R-:W-:Y:S01]  /*7d60*/  LOP3.LUT R174, R225.reuse, R6, R29, 0x96, !PT ;  /* 0x00000006e1ae7212 */ /* 0x040fe200078e961d */
[----:B------:R-:W-:Y:S01]  /*7d70*/  IMAD.WIDE.U32 R20, R20, -0x2daee0ad, RZ ;  /* 0xd2511f5314147825 */ /* 0x000fe200078e00ff */
[----:B------:R-:W-:Y:S02]  /*7d80*/  LOP3.LUT R172, R225, R4, R27, 0x96, !PT ;  /* 0x00000004e1ac7212 */ /* 0x000fe400078e961b */
[----:B------:R-:W-:Y:S02]  /*7d90*/  LOP3.LUT R175, R231, R14, R25, 0x96, !PT ;  /* 0x0000000ee7af7212 */ /* 0x000fe400078e9619 */
[----:B------:R-:W-:Y:S02]  /*7da0*/  FSEL R185, R0, -INF , !P4 ;  /* 0xff80000000b97808 */ /* 0x000fe40006000000 */
[----:B------:R-:W-:Y:S02]  /*7db0*/  FSEL R184, R3, -INF , !P1 ;  /* 0xff80000003b87808 */ /* 0x000fe40004800000 */
[----:B------:R-:W-:-:S02]  /*7dc0*/  FMNMX3.FTZ R30, R136, R197, R176, !PT ;  /* 0x000000c5881e7276 */ /* 0x000fc400078100b0 */
[----:B------:R-:W-:Y:S02]  /*7dd0*/  FMNMX3.FTZ R31, R134, R180, R177, !PT ;  /* 0x000000b4861f7276 */ /* 0x000fe400078100b1 */
[----:B------:R-:W-:Y:S01]  /*7de0*/  FMNMX3.FTZ R13, R13, R243, R202, !PT ;  /* 0x000000f30d0d7276 */ /* 0x000fe200078100ca */
[----:B------:R-:W-:Y:S06]  /*7df0*/  BRA.U !UP0, `(.L_x_1268) ;  /* 0x0000000108d47547 */ /* 0x000fec000b800000 */
[----:B------:R-:W-:Y:S01]  /*7e00*/  IMAD.U32 R2, RZ, RZ, UR20 ;  /* 0x00000014ff027e24 */ /* 0x000fe2000f8e00ff */
[----:B------:R-:W-:Y:S01]  /*7e10*/  MOV R5, UR20 ;  /* 0x0000001400057c02 */ /* 0x000fe20008000f00 */
[----:B------:R-:W-:Y:S01]  /*7e20*/  IMAD.U32 R4, RZ, RZ, UR20 ;  /* 0x00000014ff047e24 */ /* 0x000fe2000f8e00ff */
[----:B------:R-:W-:Y:S01]  /*7e30*/  MOV R7, UR16 ;  /* 0x0000001000077c02 */ /* 0x000fe20008000f00 */
[----:B------:R-:W-:Y:S02]  /*7e40*/  @!P3 VIADD R2, R2, 0xfffffffd ;  /* 0xfffffffd0202b836 */ /* 0x000fe40000000000 */
[----:B------:R-:W-:Y:S02]  /*7e50*/  @!P2 VIADD R4, R4, 0xfffffffd ;  /* 0xfffffffd0404a836 */ /* 0x000fe40000000000 */
[C---:B------:R-:W-:Y:S02]  /*7e60*/  @!P3 IMAD R0, R2.reuse, UR7, RZ ;  /* 0x000000070200bc24 */ /* 0x040fe4000f8e02ff */
[----:B------:R-:W-:-:S04]  /*7e70*/  @!P3 IMAD.WIDE.U32 R2, R2, UR14, RZ ;  /* 0x0000000e0202bc25 */ /* 0x000fc8000f8e00ff */
[----:B------:R-:W-:Y:S01]  /*7e80*/  IMAD.U32 R8, RZ, RZ, UR20 ;  /* 0x00000014ff087e24 */ /* 0x000fe2000f8e00ff */
[----:B------:R-:W-:Y:S01]  /*7e90*/  @!P3 IADD3 R0, PT, PT, R3, R0, RZ ;  /* 0x000000000300b210 */ /* 0x000fe20007ffe0ff */
[----:B------:R-:W-:Y:S01]  /*7ea0*/  IMAD.U32 R6, RZ, RZ, UR29 ;  /* 0x0000001dff067e24 */ /* 0x000fe2000f8e00ff */
[-C--:B------:R-:W-:Y:S01]  /*7eb0*/  @!P3 LEA R18, P1, R2, R230.reuse, 0x1 ;  /* 0x000000e60212b211 */ /* 0x080fe200078208ff */
[----:B------:R-:W-:Y:S01]  /*7ec0*/  @!P2 IMAD R15, R4, UR7, RZ ;  /* 0x00000007040fac24 */ /* 0x000fe2000f8e02ff */
[----:B------:R-:W-:Y:S02]  /*7ed0*/  MOV R3, UR16 ;  /* 0x0000001000037c02 */ /* 0x000fe40008000f00 */
[----:B------:R-:W-:Y:S01]  /*7ee0*/  @!P3 LEA.HI.X R19, R2, R229, R0, 0x1, P1 ;  /* 0x000000e50213b211 */ /* 0x000fe200008f0c00 */
[----:B------:R-:W-:Y:S01]  /*7ef0*/  @!P3 VIADD R0, R5, 0xfffffffd ;  /* 0xfffffffd0500b836 */ /* 0x000fe20000000000 */
[----:B------:R-:W-:Y:S01]  /*7f00*/  MOV R2, UR29 ;  /* 0x0000001d00027c02 */ /* 0x000fe20008000f00 */
[----:B------:R-:W-:Y:S01]  /*7f10*/  @!P2 IMAD.WIDE.U32 R4, R4, UR14, RZ ;  /* 0x0000000e0404ac25 */ /* 0x000fe2000f8e00ff */
[----:B------:R-:W-:Y:S01]  /*7f20*/  @!P2 IADD3 R8, PT, PT, R8, -0x3, RZ ;  /* 0xfffffffd0808a810 */ /* 0x000fe20007ffe0ff */
[----:B------:R-:W-:Y:S01]  /*7f30*/  @!PT LDS RZ, [RZ] ;  /* 0x00000000fffff984 */ /* 0x000fe20000000800 */
[----:B------:R-:W-:Y:S01]  /*7f40*/  @!PT LDS RZ, [RZ] ;  /* 0x00000000fffff984 */ /* 0x000fe20000000800 */
[----:B------:R-:W-:Y:S01]  /*7f50*/  @!PT LDS RZ, [RZ] ;  /* 0x00000000fffff984 */ /* 0x000fe20000000800 */
[----:B------:R1:W-:Y:S02]  /*7f60*/  @!P3 LDGSTS.E.BYPASS.LTC128B.128 [R227+0x8000], desc[UR22][R18.64] ;  /* 0x0800000012e3bfae */ /* 0x0003e4000b981a16 */
[----:B------:R-:W-:Y:S01]  /*7f70*/  @!P3 IMAD.WIDE.U32 R6, R0, UR14, R6 ;  /* 0x0000000e0006bc25 */ /* 0x000fe2000f8e0006 */
[----:B------:R-:W-:Y:S01]  /*7f80*/  @!P2 LEA R16, P1, R4, R230, 0x1 ;  /* 0x000000e60410a211 */ /* 0x000fe200078208ff */
[----:B------:R1:W-:Y:S02]  /*7f90*/  @P3 STS.128 [R227+0x8000], RZ ;  /* 0x008000ffe3003388 */ /* 0x0003e40000000c00 */
[----:B------:R-:W-:-:S02]  /*7fa0*/  @!P3 IMAD R14, R0, UR7, RZ ;  /* 0x00000007000ebc24 */ /* 0x000fc4000f8e02ff */
[----:B------:R-:W-:Y:S02]  /*7fb0*/  @!P2 IMAD.IADD R0, R5, 0x1, R15 ;  /* 0x000000010500a824 */ /* 0x000fe400078e020f */
[----:B------:R-:W-:-:S03]  /*7fc0*/  @!P2 IMAD.WIDE.U32 R2, R8, UR14, R2 ;  /* 0x0000000e0802ac25 */ /* 0x000fc6000f8e0002 */
[----:B------:R-:W-:Y:S01]  /*7fd0*/  @!P2 LEA.HI.X R17, R4, R229, R0, 0x1, P1 ;  /* 0x000000e50411a211 */ /* 0x000fe200008f0c00 */
[----:B------:R-:W-:Y:S01]  /*7fe0*/  @!P2 IMAD R8, R8, UR7, RZ ;  /* 0x000000070808ac24 */ /* 0x000fe2000f8e02ff */
[----:B------:R-:W-:Y:S02]  /*7ff0*/  @!P3 IADD3 R0, PT, PT, R14, R7, RZ ;  /* 0x000000070e00b210 */ /* 0x000fe40007ffe0ff */
[-C--:B------:R-:W-:Y:S01]  /*8000*/  @!P3 LEA R14, P4, R6, R230.reuse, 0x1 ;  /* 0x000000e6060eb211 */ /* 0x080fe200078808ff */
[----:B------:R-:W-:Y:S01]  /*8010*/  @!PT LDS RZ, [RZ] ;  /* 0x00000000fffff984 */ /* 0x000fe20000000800 */
[----:B------:R-:W-:Y:S01]  /*8020*/  @!PT LDS RZ, [RZ] ;  /* 0x00000000fffff984 */ /* 0x000fe20000000800 */
[----:B------:R-:W-:Y:S01]  /*8030*/  @!PT LDS RZ, [RZ] ;  /* 0x00000000fffff984 */ /* 0x000fe20000000800 */
[----:B------:R1:W-:Y:S01]  /*8040*/  @!P2 LDGSTS.E.BYPASS.LTC128B.128 [R227+0x9000], desc[UR22][R16.64+0x80] ;  /* 0x0900008010e3afae */ /* 0x0003e2000b981a16 */
[----:B------:R-:W-:Y:S02]  /*8050*/  @!P2 IADD3 R8, PT, PT, R8, R3, RZ ;  /* 0x000000030808a210 */ /* 0x000fe40007ffe0ff */
[----:B------:R-:W-:Y:S01]  /*8060*/  @!P2 LEA R4, P1, R2, R230, 0x1 ;  /* 0x000000e60204a211 */ /* 0x000fe200078208ff */
[----:B------:R1:W-:Y:S01]  /*8070*/  @P2 STS.128 [R227+0x9000], RZ ;  /* 0x009000ffe3002388 */ /* 0x0003e20000000c00 */
[----:B------:R-:W-:-:S02]  /*8080*/  @!P3 LEA.HI.X R15, R6, R229, R0, 0x1, P4 ;  /* 0x000000e5060fb211 */ /* 0x000fc400020f0c00 */
        /* <DEDUP_REMOVED lines=12> */
.L_x_1268:
[----:B------:R-:W-:Y:S01]  /*8150*/  FMNMX3.FTZ R3, R30, R35, R33, !PT ;  /* 0x000000231e037276 */ /* 0x000fe20007810021 */
[----:B------:R-:W2:Y:S01]  /*8160*/  SHFL.BFLY PT, R8, R13, 0x2, 0x1f ;  /* 0x0c401f000d087f89 */ /* 0x000ea200000e0000 */
[----:B------:R-:W-:Y:S01]  /*8170*/  FMNMX3.FTZ R0, R132, R198, R179, !PT ;  /* 0x000000c684007276 */ /* 0x000fe200078100b3 */
[----:B------:R-:W-:Y:S01]  /*8180*/  IMAD.WIDE.U32 R188, R174, -0x2daee0ad, RZ ;  /* 0xd2511f53aebc7825 */ /* 0x000fe200078e00ff */
[----:B------:R-:W-:Y:S01]  /*8190*/  FMNMX3.FTZ R3, R3, R215, R212, !PT ;  /* 0x000000d703037276 */ /* 0x000fe200078100d4 */
[----:B------:R-:W3:Y:S01]  /*81a0*/  LDCU UR4, c[0x0][0x45c] ;  /* 0x00008b80ff0477ac */ /* 0x000ee20008000800 */
[----:B------:R-:W-:Y:S01]  /*81b0*/  FMNMX3.FTZ R2, R31, R139, R133, !PT ;  /* 0x0000008b1f027276 */ /* 0x000fe20007810085 */
[----:B------:R-:W-:Y:S01]  /*81c0*/  IMAD.WIDE.U32 R182, R172, -0x2daee0ad, RZ ;  /* 0xd2511f53acb67825 */ /* 0x000fe200078e00ff */
[----:B-1----:R-:W-:Y:S02]  /*81d0*/  FMNMX3.FTZ R4, R3, R242, R185, !PT ;  /* 0x000000f203047276 */ /* 0x002fe400078100b9 */
[----:B------:R-:W-:Y:S01]  /*81e0*/  FMNMX3.FTZ R0, R0, R178, R173, !PT ;  /* 0x000000b200007276 */ /* 0x000fe200078100ad */
[----:B------:R-:W-:Y:S01]  /*81f0*/  VIADD R252, R216, 0xa000 ;  /* 0x0000a000d8fc7836 */ /* 0x000fe20000000000 */
[----:B------:R-:W-:Y:S01]  /*8200*/  FMNMX3.FTZ R2, R2, R191, R186, !PT ;  /* 0x000000bf02027276 */ /* 0x000fe200078100ba */
[----:B------:R-:W1:Y:S01]  /*8210*/  SHFL.BFLY PT, R5, R4, 0x2, 0x1f ;  /* 0x0c401f0004057f89 */ /* 0x000e6200000e0000 */
[----:B------:R-:W-:-:S02]  /*8220*/  FSEL R181, R34, -INF , !P5 ;  /* 0xff80000022b57808 */ /* 0x000fc40006800000 */
[----:B------:R-:W-:Y:S02]  /*8230*/  FMNMX3.FTZ R0, R0, R200, R190, !PT ;  /* 0x000000c800007276 */ /* 0x000fe400078100be */
[----:B------:R-:W-:Y:S01]  /*8240*/  FMNMX3.FTZ R6, R2, R201, R184, !PT ;  /* 0x000000c902067276 */ /* 0x000fe200078100b8 */
[----:B------:R-:W-:Y:S01]  /*8250*/  IMAD.WIDE.U32 R2, R175, -0x326172a9, RZ ;  /* 0xcd9e8d57af027825 */ /* 0x000fe200078e00ff */
[----:B------:R-:W-:Y:S02]  /*8260*/  FMNMX3.FTZ R7, R0, R203, R181, !PT ;  /* 0x000000cb00077276 */ /* 0x000fe400078100b5 */
[C---:B------:R-:W-:Y:S01]  /*8270*/  LOP3.LUT R24, R237.reuse, R24, R189, 0x96, !PT ;  /* 0x00000018ed187212 */ /* 0x040fe200078e96bd */
[----:B------:R-:W4:Y:S01]  /*8280*/  SHFL.BFLY PT, R15, R6, 0x2, 0x1f ;  /* 0x0c401f00060f7f89 */ /* 0x000f2200000e0000 */
[----:B------:R-:W-:Y:S02]  /*8290*/  LOP3.LUT R20, R237, R20, R183, 0x96, !PT ;  /* 0x00000014ed147212 */ /* 0x000fe400078e96b7 */
[----:B--2---:R-:W-:Y:S01]  /*82a0*/  FMNMX.FTZ R8, R13, R8, !PT ;  /* 0x000000080d087209 */ /* 0x004fe20007810000 */
[----:B------:R-:W2:Y:S01]  /*82b0*/  SHFL.BFLY PT, R16, R7, 0x2, 0x1f ;  /* 0x0c401f0007107f89 */ /* 0x000ea200000e0000 */
[----:B------:R-:W-:Y:S01]  /*82c0*/  IMAD.WIDE.U32 R24, R24, -0x326172a9, RZ ;  /* 0xcd9e8d5718187825 */ /* 0x000fe200078e00ff */
[----:B------:R-:W-:-:S02]  /*82d0*/  LOP3.LUT R22, R231, R22, R21, 0x96, !PT ;  /* 0x00000016e7167212 */ /* 0x000fc400078e9615 */
[----:B------:R-:W5:Y:S01]  /*82e0*/  SHFL.BFLY PT, R14, R8, 0x1, 0x1f ;  /* 0x0c201f00080e7f89 */ /* 0x000f6200000e0000 */
[----:B------:R-:W-:Y:S01]  /*82f0*/  IMAD.WIDE.U32 R20, R20, -0x326172a9, RZ ;  /* 0xcd9e8d5714147825 */ /* 0x000fe200078e00ff */
[----:B------:R-:W-:Y:S02]  /*8300*/  LOP3.LUT R2, R236, R2, R25, 0x96, !PT ;  /* 0x00000002ec027212 */ /* 0x000fe400078e9619 */
[----:B------:R-:W-:Y:S01]  /*8310*/  LOP3.LUT R187, R218, R28, R3, 0x96, !PT ;  /* 0x0000001cdabb7212 */ /* 0x000fe200078e9603 */
[----:B------:R-:W-:Y:S01]  /*8320*/  IMAD.WIDE.U32 R22, R22, -0x326172a9, RZ ;  /* 0xcd9e8d5716167825 */ /* 0x000fe200078e00ff */
[----:B-1----:R-:W-:Y:S02]  /*8330*/  FMNMX.FTZ R5, R4, R5, !PT ;  /* 0x0000000504057209 */ /* 0x002fe40007810000 */
[----:B------:R-:W-:Y:S02]  /*8340*/  MOV R19, R20 ;  /* 0x0000001400137202 */ /* 0x000fe40000000f00 */
[----:B------:R-:W-:Y:S01]  /*8350*/  MOV R17, R24 ;  /* 0x0000001800117202 */ /* 0x000fe20000000f00 */
[----:B------:R-:W1:Y:S01]  /*8360*/  SHFL.BFLY PT, R13, R5, 0x1, 0x1f ;  /* 0x0c201f00050d7f89 */ /* 0x000e6200000e0000 */
[----:B------:R-:W-:-:S02]  /*8370*/  LOP3.LUT R0, R236, R22, R21, 0x96, !PT ;  /* 0x00000016ec007212 */ /* 0x000fc400078e9615 */
[----:B------:R-:W-:Y:S02]  /*8380*/  PRMT R22, R20, 0x7771, RZ ;  /* 0x0000777114167816 */ /* 0x000fe400000000ff */
[----:B----4-:R-:W-:Y:S02]  /*8390*/  FMNMX.FTZ R4, R6, R15, !PT ;  /* 0x0000000f06047209 */ /* 0x010fe40007810000 */
[----:B------:R-:W-:Y:S02]  /*83a0*/  LOP3.LUT R15, R2, 0xffff, RZ, 0xc0, !PT ;  /* 0x0000ffff020f7812 */ /* 0x000fe400078ec0ff */
[----:B--2---:R-:W-:Y:S02]  /*83b0*/  FMNMX.FTZ R3, R7, R16, !PT ;  /* 0x0000001007037209 */ /* 0x004fe40007810000 */
[----:B------:R-:W2:Y:S01]  /*83c0*/  SHFL.BFLY PT, R7, R4, 0x1, 0x1f ;  /* 0x0c201f0004077f89 */ /* 0x000ea200000e0000 */
[C---:B------:R-:W-:Y:S02]  /*83d0*/  PRMT R21, R20.reuse, 0x7773, RZ ;  /* 0x0000777314157816 */ /* 0x040fe400000000ff */
[----:B------:R-:W-:Y:S01]  /*83e0*/  PRMT R18, R20, 0x7772, RZ ;  /* 0x0000777214127816 */ /* 0x000fe200000000ff */
[----:B------:R-:W4:Y:S01]  /*83f0*/  SHFL.BFLY PT, R6, R3, 0x1, 0x1f ;  /* 0x0c201f0003067f89 */ /* 0x000f2200000e0000 */
[----:B------:R-:W-:-:S02]  /*8400*/  LOP3.LUT R19, R19, 0xff, RZ, 0xc0, !PT ;  /* 0x000000ff13137812 */ /* 0x000fc400078ec0ff */
[----:B------:R-:W-:Y:S02]  /*8410*/  PRMT R25, R24, 0x7771, RZ ;  /* 0x0000777118197816 */ /* 0x000fe400000000ff */
[----:B------:R-:W-:Y:S02]  /*8420*/  LOP3.LUT R17, R17, 0xff, RZ, 0xc0, !PT ;  /* 0x000000ff11117812 */ /* 0x000fe400078ec0ff */
[----:B------:R-:W-:Y:S02]  /*8430*/  LOP3.LUT R16, R2, 0xff, RZ, 0xc0, !PT ;  /* 0x000000ff02107812 */ /* 0x000fe400078ec0ff */
[----:B------:R-:W-:Y:S02]  /*8440*/  SHF.R.U32.HI R15, RZ, 0x8, R15 ;  /* 0x00000008ff0f7819 */ /* 0x000fe4000001160f */
[----:B-----5:R-:W-:Y:S02]  /*8450*/  FMNMX.FTZ R224, R8, R14, !PT ;  /* 0x0000000e08e07209 */ /* 0x020fe40007810000 */
[----:B------:R-:W-:-:S02]  /*8460*/  PRMT R8, R0, 0x7632, R8 ;  /* 0x0000763200087816 */ /* 0x000fc40000000008 */
[----:B------:R-:W-:Y:S02]  /*8470*/  PRMT R28, R18, 0x5410, R21 ;  /* 0x00005410121c7816 */ /* 0x000fe40000000015 */
[----:B------:R-:W-:Y:S02]  /*8480*/  PRMT R27, R19, 0x5410, R22 ;  /* 0x00005410131b7816 */ /* 0x000fe40000000016 */
[----:B------:R-:W-:Y:S02]  /*8490*/  PRMT R18, R17, 0x5410, R25 ;  /* 0x0000541011127816 */ /* 0x000fe40000000019 */
[----:B------:R-:W-:Y:S02]  /*84a0*/  PRMT R19, R16, 0x5410, R15 ;  /* 0x0000541010137816 */ /* 0x000fe4000000000f */
[----:B------:R-:W-:Y:S02]  /*84b0*/  LOP3.LUT R183, R218, R26, R23, 0x96, !PT ;  /* 0x0000001adab77212 */ /* 0x000fe400078e9617 */
[----:B------:R-:W-:-:S02]  /*84c0*/  PRMT R15, R2, 0x7632, R15 ;  /* 0x00007632020f7816 */ /* 0x000fc4000000000f */
[----:B------:R-:W-:Y:S02]  /*84d0*/  SHF.R.U32.HI R17, RZ, 0x18, R2 ;  /* 0x00000018ff117819 */ /* 0x000fe40000011602 */
[C---:B------:R-:W-:Y:S02]  /*84e0*/  PRMT R23, R24.reuse, 0x7773, RZ ;  /* 0x0000777318177816 */ /* 0x040fe400000000ff */
[----:B------:R-:W-:Y:S01]  /*84f0*/  PRMT R26, R24, 0x7772, RZ ;  /* 0x00007772181a7816 */ /* 0x000fe200000000ff */
[----:B---3--:R-:W-:Y:S01]  /*8500*/  FMUL.FTZ R24, R224, UR4 ;  /* 0x00000004e0187c20 */ /* 0x008fe20008410000 */
[C---:B------:R-:W-:Y:S02]  /*8510*/  LOP3.LUT R2, R0.reuse, 0xffff, RZ, 0xc0, !PT ;  /* 0x0000ffff00027812 */ /* 0x040fe400078ec0ff */
[----:B------:R-:W-:Y:S02]  /*8520*/  LOP3.LUT R16, R0, 0xff, RZ, 0xc0, !PT ;  /* 0x000000ff00107812 */ /* 0x000fe400078ec0ff */
[----:B------:R-:W-:-:S02]  /*8530*/  SHF.R.U32.HI R14, RZ, 0x18, R0 ;  /* 0x00000018ff0e7819 */ /* 0x000fc40000011600 */
[----:B------:R-:W-:Y:S02]  /*8540*/  LOP3.LUT R0, R8, 0xff, RZ, 0xc0, !PT ;  /* 0x000000ff08007812 */ /* 0x000fe400078ec0ff */
[----:B------:R-:W-:Y:S01]  /*8550*/  FSETP.NEU.FTZ.AND P1, PT, R224, -INF , PT ;  /* 0xff800000e000780b */ /* 0x000fe20003f3d000 */
[----:B------:R-:W3:Y:S01]  /*8560*/  LDC R8, c[0x0][0x4f8] ;  /* 0x00013e00ff087b82 */ /* 0x000ee20000000800 */
[----:B------:R-:W-:Y:S02]  /*8570*/  SHF.R.U32.HI R2, RZ, 0x8, R2 ;  /* 0x00000008ff027819 */ /* 0x000fe40000011602 */
[----:B------:R-:W-:Y:S02]  /*8580*/  FSEL R24, R24, RZ, P1 ;  /* 0x000000ff18187208 */ /* 0x000fe40000800000 */
[----:B-1----:R-:W-:Y:S02]  /*8590*/  FMNMX.FTZ R225, R5, R13, !PT ;  /* 0x0000000d05e17209 */ /* 0x002fe40007810000 */
[----:B------:R-:W-:-:S02]  /*85a0*/  PRMT R26, R26, 0x5410, R23 ;  /* 0x000054101a1a7816 */ /* 0x000fc40000000017 */
[----:B------:R-:W-:Y:S01]  /*85b0*/  PRMT R21, R16, 0x5410, R2 ;  /* 0x0000541010157816 */ /* 0x000fe20000000002 */
[C---:B------:R-:W-:Y:S01]  /*85c0*/  FMUL.FTZ R23, R225.reuse, UR4 ;  /* 0x00000004e1177c20 */ /* 0x040fe20008410000 */
[----:B------:R-:W-:Y:S01]  /*85d0*/  PRMT R25, R0, 0x5410, R14 ;  /* 0x0000541000197816 */ /* 0x000fe2000000000e */
[----:B------:R-:W-:Y:S01]  /*85e0*/  FFMA.FTZ R0, R196, UR4, -R24 ;  /* 0x00000004c4007c23 */ /* 0x000fe20008010818 */
[----:B------:R-:W-:Y:S02]  /*85f0*/  FSEL R2, R224, RZ, P1 ;  /* 0x000000ffe0027208 */ /* 0x000fe40000800000 */
[----:B------:R-:W-:Y:S01]  /*8600*/  FSETP.NEU.FTZ.AND P1, PT, R225, -INF , PT ;  /* 0xff800000e100780b */ /* 0x000fe20003f3d000 */
[----:B------:R1:W-:Y:S01]  /*8610*/  MUFU.EX2 R174, R0 ;  /* 0x0000000000ae7308 */ /* 0x0003e20000000800 */
[----:B--2---:R-:W-:Y:S01]  /*8620*/  FMNMX.FTZ R218, R4, R7, !PT ;  /* 0x0000000704da7209 */ /* 0x004fe20007810000 */
[----:B------:R-:W-:Y:S01]  /*8630*/  FADD.FTZ R20, R135, -R2 ;  /* 0x8000000287147221 */ /* 0x000fe20000010000 */
[----:B------:R-:W-:Y:S01]  /*8640*/  FSEL R23, R23, RZ, P1 ;  /* 0x000000ff17177208 */ /* 0x000fe20000800000 */
[--C-:B------:R-:W-:Y:S01]  /*8650*/  FFMA.FTZ R2, R32, UR4, -R24.reuse ;  /* 0x0000000420027c23 */ /* 0x100fe20008010818 */
[----:B----4-:R-:W-:Y:S01]  /*8660*/  FMNMX.FTZ R222, R3, R6, !PT ;  /* 0x0000000603de7209 */ /* 0x010fe20007810000 */
[--C-:B------:R-:W-:Y:S01]  /*8670*/  FFMA.FTZ R3, R138, UR4, -R24.reuse ;  /* 0x000000048a037c23 */ /* 0x100fe20008010818 */
[C---:B------:R-:W-:Y:S01]  /*8680*/  FMUL.FTZ R13, R218.reuse, UR4 ;  /* 0x00000004da0d7c20 */ /* 0x040fe20008410000 */
[----:B------:R-:W-:Y:S01]  /*8690*/  FSETP.NEU.FTZ.AND P4, PT, R218, -INF , PT ;  /* 0xff800000da00780b */ /* 0x000fe20003f9d000 */
[----:B------:R2:W-:Y:S01]  /*86a0*/  MUFU.EX2 R194, R2 ;  /* 0x0000000200c27308 */ /* 0x0005e20000000800 */
[----:B------:R-:W-:Y:S01]  /*86b0*/  LOP3.LUT R15, R15, 0xff, RZ, 0xc0, !PT ;  /* 0x000000ff0f0f7812 */ /* 0x000fe200078ec0ff */
[----:B------:R-:W-:Y:S01]  /*86c0*/  FMUL.FTZ R14, R222, UR4 ;  /* 0x00000004de0e7c20 */ /* 0x000fe20008410000 */
[----:B------:R-:W-:Y:S01]  /*86d0*/  FSEL R13, R13, RZ, P4 ;  /* 0x000000ff0d0d7208 */ /* 0x000fe20002000000 */
[----:B------:R4:W-:Y:S01]  /*86e0*/  MUFU.EX2 R196, R3 ;  /* 0x0000000300c47308 */ /* 0x0009e20000000800 */
[----:B-1----:R-:W-:Y:S01]  /*86f0*/  FFMA.FTZ R0, R137, UR4, -R24 ;  /* 0x0000000489007c23 */ /* 0x002fe20008010818 */
[----:B---3--:R-:W-:Y:S01]  /*8700*/  LOP3.LUT R8, R8, 0xff, RZ, 0xc0, !PT ;  /* 0x000000ff08087812 */ /* 0x008fe200078ec0ff */
[----:B------:R-:W-:Y:S01]  /*8710*/  FMUL.FTZ R20, R20, UR4 ;  /* 0x0000000414147c20 */ /* 0x000fe20008410000 */
[----:B------:R-:W-:Y:S01]  /*8720*/  PRMT R22, R15, 0x5410, R17 ;  /* 0x000054100f167816 */ /* 0x000fe20000000011 */
[----:B------:R1:W3:Y:S01]  /*8730*/  MUFU.EX2 R138, R0 ;  /* 0x00000000008a7308 */ /* 0x0002e20000000800 */
[----:B------:R-:W-:-:S02]  /*8740*/  LEA R8, R8, R8, 0x10 ;  /* 0x0000000808087211 */ /* 0x000fc400078e80ff */
[----:B------:R-:W-:Y:S02]  /*8750*/  LOP3.LUT R4, R26, 0xff00ff, RZ, 0xc0, !PT ;  /* 0x00ff00ff1a047812 */ /* 0x000fe400078ec0ff */
[----:B--2---:R-:W-:Y:S02]  /*8760*/  FSEL R2, R218, RZ, P4 ;  /* 0x000000ffda027208 */ /* 0x004fe40002000000 */
[----:B------:R-:W-:Y:S02]  /*8770*/  HSET2.LE.AND R18, R18, R8, PT ;  /* 0x0000000812127233 */ /* 0x000fe40003803000 */
[----:B----4-:R-:W-:Y:S01]  /*8780*/  FSEL R3, R225, RZ, P1 ;  /* 0x000000ffe1037208 */ /* 0x010fe20000800000 */
[----:B------:R-:W-:Y:S01]  /*8790*/  FADD.FTZ R15, R134, -R2 ;  /* 0x80000002860f7221 */ /* 0x000fe20000010000 */
[----:B------:R-:W-:Y:S01]  /*87a0*/  FSETP.NEU.FTZ.AND P1, PT, R222, -INF , PT ;  /* 0xff800000de00780b */ /* 0x000fe20003f3d000 */
[--C-:B------:R-:W-:Y:S01]  /*87b0*/  FFMA.FTZ R2, R33, UR4, -R23.reuse ;  /* 0x0000000421027c23 */ /* 0x100fe20008010817 */
[----:B------:R-:W-:Y:S01]  /*87c0*/  SEL R26, R221, 0xffffffe0, !P6 ;  /* 0xffffffe0dd1a7807 */ /* 0x000fe20007000000 */
[----:B-1----:R-:W-:Y:S01]  /*87d0*/  FFMA.FTZ R0, R197, UR4, -R23 ;  /* 0x00000004c5007c23 */ /* 0x002fe20008010817 */
[----:B------:R-:W-:Y:S01]  /*87e0*/  FADD.FTZ R17, R136, -R3 ;  /* 0x8000000388117221 */ /* 0x000fe20000010000 */
[----:B------:R-:W-:Y:S01]  /*87f0*/  FFMA.FTZ R3, R176, UR4, -R23 ;  /* 0x00000004b0037c23 */ /* 0x000fe20008010817 */
[----:B------:R-:W-:Y:S01]  /*8800*/  FSEL R14, R14, RZ, P1 ;  /* 0x000000ff0e0e7208 */ /* 0x000fe20000800000 */
[----:B------:R1:W-:Y:S01]  /*8810*/  MUFU.EX2 R175, R0 ;  /* 0x0000000000af7308 */ /* 0x0003e20000000800 */
[----:B------:R-:W-:Y:S01]  /*8820*/  FMUL.FTZ R15, R15, UR4 ;  /* 0x000000040f0f7c20 */ /* 0x000fe20008410000 */
[----:B------:R-:W-:-:S02]  /*8830*/  IADD3 R137, PT, PT, R216, R26, RZ ;  /* 0x0000001ad8897210 */ /* 0x000fc40007ffe0ff */
[----:B------:R2:W-:Y:S01]  /*8840*/  MUFU.EX2 R172, R3 ;  /* 0x0000000300ac7308 */ /* 0x0005e20000000800 */
[--C-:B------:R-:W-:Y:S01]  /*8850*/  FFMA.FTZ R6, R178, UR4, -R14.reuse ;  /* 0x00000004b2067c23 */ /* 0x100fe2000801080e */
[----:B------:R-:W-:Y:S02]  /*8860*/  FFMA.FTZ R5, R179, UR4, -R14 ;  /* 0x00000004b3057c23 */ /* 0x000fe4000801080e */
[----:B------:R4:W-:Y:S04]  /*8870*/  MUFU.EX2 R192, R2 ;  /* 0x0000000200c07308 */ /* 0x0009e80000000800 */
[----:B------:R-:W-:Y:S01]  /*8880*/  MUFU.EX2 R228, R6 ;  /* 0x0000000600e47308 */ /* 0x000fe20000000800 */
[----:B-1----:R-:W-:Y:S02]  /*8890*/  FFMA.FTZ R0, R35, UR4, -R23 ;  /* 0x0000000423007c23 */ /* 0x002fe40008010817 */
[----:B------:R-:W1:Y:S01]  /*88a0*/  LDSM.16.MT88.4 R32, [R216+0xa000] ;  /* 0x00a00000d820783b */ /* 0x000e620000004200 */
[----:B------:R-:W-:Y:S01]  /*88b0*/  MUFU.EX2 R236, R5 ;  /* 0x0000000500ec7308 */ /* 0x000fe20000000800 */
[----:B--2---:R-:W-:-:S03]  /*88c0*/  FSEL R3, R222, RZ, P1 ;  /* 0x000000ffde037208 */ /* 0x004fc60000800000 */
[----:B------:R2:W5:Y:S01]  /*88d0*/  MUFU.EX2 R199, R0 ;  /* 0x0000000000c77308 */ /* 0x0005620000000800 */
[----:B----4-:R-:W-:Y:S01]  /*88e0*/  FFMA.FTZ R2, R177, UR4, -R13 ;  /* 0x00000004b1027c23 */ /* 0x010fe2000801080d */
[----:B------:R-:W-:Y:S01]  /*88f0*/  FADD.FTZ R7, R132, -R3 ;  /* 0x8000000384077221 */ /* 0x000fe20000010000 */
[----:B------:R-:W-:Y:S02]  /*8900*/  FFMA.FTZ R3, R139, UR4, -R13 ;  /* 0x000000048b037c23 */ /* 0x000fe4000801080d */
[----:B------:R4:W-:Y:S01]  /*8910*/  MUFU.EX2 R193, R2 ;  /* 0x0000000200c17308 */ /* 0x0009e20000000800 */
[----:B------:R-:W-:-:S03]  /*8920*/  FMUL.FTZ R7, R7, UR4 ;  /* 0x0000000407077c20 */ /* 0x000fc60008410000 */
[----:B------:R3:W-:Y:S01]  /*8930*/  MUFU.EX2 R195, R3 ;  /* 0x0000000300c37308 */ /* 0x0007e20000000800 */
[----:B--2---:R-:W-:-:S04]  /*8940*/  FFMA.FTZ R0, R180, UR4, -R13 ;  /* 0x00000004b4007c23 */ /* 0x004fc8000801080d */
[----:B------:R2:W-:Y:S01]  /*8950*/  MUFU.EX2 R237, R0 ;  /* 0x0000000000ed7308 */ /* 0x0005e20000000800 */
[----:B----4-:R-:W-:Y:S01]  /*8960*/  FFMA.FTZ R2, R133, UR4, -R13 ;  /* 0x0000000485027c23 */ /* 0x010fe2000801080d */
[----:B---3--:R-:W-:-:S03]  /*8970*/  HSET2.LE.AND R3, R19, R8, PT ;  /* 0x0000000813037233 */ /* 0x008fc60003803000 */
[----:B------:R5:W-:Y:S01]  /*8980*/  MUFU.EX2 R204, R2 ;  /* 0x0000000200cc7308 */ /* 0x000be20000000800 */
[----:B--2---:R-:W-:-:S04]  /*8990*/  F2FP.F16.F32.PACK_AB R0, R194, R138 ;  /* 0x0000008ac200723e */ /* 0x004fc800000000ff */
[----:B------:R-:W-:Y:S02]  /*89a0*/  LOP3.LUT R18, R0, R18, RZ, 0xc0, !PT ;  /* 0x0000001200127212 */ /* 0x000fe400078ec0ff */
[----:B------:R-:W-:Y:S01]  /*89b0*/  HSET2.LE.AND R0, R4, R8, PT ;  /* 0x0000000804007233 */ /* 0x000fe20003803000 */
[----:B------:R-:W-:Y:S01]  /*89c0*/  FFMA.FTZ R4, R198, UR4, -R14 ;  /* 0x00000004c6047c23 */ /* 0x000fe2000801080e */
[----:B-----5:R-:W-:-:S03]  /*89d0*/  F2FP.F16.F32.PACK_AB R2, R192, R199 ;  /* 0x000000c7c002723e */ /* 0x020fc600000000ff */
[----:B------:R2:W-:Y:S01]  /*89e0*/  MUFU.EX2 R231, R4 ;  /* 0x0000000400e77308 */ /* 0x0005e20000000800 */
[----:B------:R-:W-:Y:S01]  /*89f0*/  LOP3.LUT R19, R2, R0, RZ, 0xc0, !PT ;  /* 0x0000000002137212 */ /* 0x000fe200078ec0ff */
[----:B------:R-:W-:Y:S01]  /*8a00*/  FFMA.FTZ R2, R173, UR4, -R14 ;  /* 0x00000004ad027c23 */ /* 0x000fe2000801080e */
[----:B------:R-:W-:Y:S02]  /*8a10*/  HSET2.LE.AND R0, R22, R8, PT ;  /* 0x0000000816007233 */ /* 0x000fe40003803000 */
[----:B------:R-:W3:Y:S04]  /*8a20*/  MUFU.EX2 R22, R20 ;  /* 0x0000001400167308 */ /* 0x000ee80000000800 */
[----:B------:R4:W-:Y:S04]  /*8a30*/  MUFU.EX2 R189, R2 ;  /* 0x0000000200bd7308 */ /* 0x0009e80000000800 */
[----:B------:R-:W5:Y:S01]  /*8a40*/  MUFU.EX2 R20, R15 ;  /* 0x0000000f00147308 */ /* 0x000f620000000800 */
[----:B--2---:R-:W-:-:S03]  /*8a50*/  F2FP.F16.F32.PACK_AB R4, R196, R174 ;  /* 0x000000aec404723e */ /* 0x004fc600000000ff */
[----:B------:R2:W1:Y:S01]  /*8a60*/  MUFU.EX2 R15, R7 ;  /* 0x00000007000f7308 */ /* 0x0004620000000800 */
[----:B------:R-:W-:Y:S01]  /*8a70*/  LOP3.LUT R16, R4, R3, RZ, 0xc0, !PT ;  /* 0x0000000304107212 */ /* 0x000fe200078ec0ff */
[-C--:B---3--:R-:W-:Y:S01]  /*8a80*/  FMUL.FTZ R140, R140, R22.reuse ;  /* 0x000000168c8c7220 */ /* 0x088fe20000410000 */
[--C-:B------:R-:W-:Y:S01]  /*8a90*/  HSET2.LE.AND R3, R21, R8.reuse, PT ;  /* 0x0000000815037233 */ /* 0x100fe20003803000 */
[----:B------:R-:W-:Y:S01]  /*8aa0*/  FMUL.FTZ R21, R17, UR4 ;  /* 0x0000000411157c20 */ /* 0x000fe20008410000 */
[-C--:B------:R-:W-:Y:S01]  /*8ab0*/  FMUL.FTZ R141, R141, R22.reuse ;  /* 0x000000168d8d7220 */ /* 0x080fe20000410000 */
[----:B----4-:R-:W-:Y:S01]  /*8ac0*/  F2FP.F16.F32.PACK_AB R2, R172, R175 ;  /* 0x000000afac02723e */ /* 0x010fe200000000ff */
[-C--:B------:R-:W-:Y:S01]  /*8ad0*/  FMUL.FTZ R152, R152, R22.reuse ;  /* 0x0000001698987220 */ /* 0x080fe20000410000 */
[----:B------:R-:W-:Y:S01]  /*8ae0*/  F2FP.F16.F32.PACK_AB R4, R193, R237 ;  /* 0x000000edc104723e */ /* 0x000fe200000000ff */
[----:B------:R-:W-:Y:S01]  /*8af0*/  FMUL.FTZ R153, R153, R22 ;  /* 0x0000001699997220 */ /* 0x000fe20000410000 */
[----:B------:R-:W3:Y:S01]  /*8b00*/  MUFU.EX2 R21, R21 ;  /* 0x0000001500157308 */ /* 0x000ee20000000800 */
[----:B------:R-:W-:Y:S01]  /*8b10*/  LOP3.LUT R17, R2, R0, RZ, 0xc0, !PT ;  /* 0x0000000002117212 */ /* 0x000fe200078ec0ff */
[-C--:B------:R-:W-:Y:S01]  /*8b20*/  FMUL.FTZ R48, R48, R22.reuse ;  /* 0x0000001630307220 */ /* 0x080fe20000410000 */
[----:B------:R-:W-:Y:S01]  /*8b30*/  LOP3.LUT R4, R4, R3, RZ, 0xc0, !PT ;  /* 0x0000000304047212 */ /* 0x000fe200078ec0ff */
[----:B------:R-:W-:Y:S01]  /*8b40*/  FMUL.FTZ R49, R49, R22 ;  /* 0x0000001631317220 */ /* 0x000fe20000410000 */
[----:B------:R-:W-:Y:S01]  /*8b50*/  LOP3.LUT R3, R28, 0xff00ff, RZ, 0xc0, !PT ;  /* 0x00ff00ff1c037812 */ /* 0x000fe200078ec0ff */
[----:B-----5:R-:W-:Y:S01]  /*8b60*/  FMUL.FTZ R144, R144, R20 ;  /* 0x0000001490907220 */ /* 0x020fe20000410000 */
[----:B--2---:R-:W-:Y:S01]  /*8b70*/  F2FP.F16.F32.PACK_AB R7, R189, R228 ;  /* 0x000000e4bd07723e */ /* 0x004fe200000000ff */
[----:B------:R-:W-:Y:S01]  /*8b80*/  FMUL.FTZ R145, R145, R20 ;  /* 0x0000001491917220 */ /* 0x000fe20000410000 */
[--C-:B------:R-:W-:Y:S01]  /*8b90*/  HSET2.LE.AND R0, R25, R8.reuse, PT ;  /* 0x0000000819007233 */ /* 0x100fe20003803000 */
[-C--:B-1----:R-:W-:Y:S01]  /*8ba0*/  FMUL.FTZ R146, R146, R15.reuse ;  /* 0x0000000f92927220 */ /* 0x082fe20000410000 */
[--C-:B------:R-:W-:Y:S01]  /*8bb0*/  HSET2.LE.AND R3, R3, R8.reuse, PT ;  /* 0x0000000803037233 */ /* 0x100fe20003803000 */
[----:B------:R-:W-:Y:S01]  /*8bc0*/  FMUL.FTZ R147, R147, R15 ;  /* 0x0000000f93937220 */ /* 0x000fe20000410000 */
[----:B------:R-:W-:Y:S01]  /*8bd0*/  F2FP.F16.F32.PACK_AB R2, R236, R231 ;  /* 0x000000e7ec02723e */ /* 0x000fe200000000ff */
[-C--:B---3--:R-:W-:Y:S01]  /*8be0*/  FMUL.FTZ R142, R142, R21.reuse ;  /* 0x000000158e8e7220 */ /* 0x088fe20000410000 */
[----:B------:R-:W-:Y:S01]  /*8bf0*/  FMUL.FTZ R143, R143, R21 ;  /* 0x000000158f8f7220 */ /* 0x000fe20000410000 */
[----:B------:R-:W-:Y:S01]  /*8c00*/  LOP3.LUT R7, R7, R3, RZ, 0xc0, !PT ;  /* 0x0000000307077212 */ /* 0x000fe200078ec0ff */
[-C--:B------:R-:W-:Y:S01]  /*8c10*/  FMUL.FTZ R154, R154, R21.reuse ;  /* 0x000000159a9a7220 */ /* 0x080fe20000410000 */
[-C--:B------:R-:W-:Y:S01]  /*8c20*/  FMUL.FTZ R155, R155, R21.reuse ;  /* 0x000000159b9b7220 */ /* 0x080fe20000410000 */
[----:B------:R-:W-:Y:S01]  /*8c30*/  LOP3.LUT R5, R2, R0, RZ, 0xc0, !PT ;  /* 0x0000000002057212 */ /* 0x000fe200078ec0ff */
[-C--:B------:R-:W-:Y:S01]  /*8c40*/  FMUL.FTZ R50, R50, R21.reuse ;  /* 0x0000001532327220 */ /* 0x080fe20000410000 */
[----:B------:R-:W-:Y:S01]  /*8c50*/  HSET2.LE.AND R0, R27, R8, PT ;  /* 0x000000081b007233 */ /* 0x000fe20003803000 */
[C---:B------:R-:W-:Y:S01]  /*8c60*/  HMMA.16816.F32 R28, R16.reuse, R32, R140 ;  /* 0x00000020101c723c */ /* 0x040fe2000000188c */
[----:B------:R-:W-:Y:S01]  /*8c70*/  MOV R27, R204 ;  /* 0x000000cc001b7202 */ /* 0x000fe20000000f00 */
[----:B------:R-:W-:Y:S01]  /*8c80*/  FMUL.FTZ R51, R51, R21 ;  /* 0x0000001533337220 */ /* 0x000fe20000410000 */
[----:B------:R-:W-:Y:S01]  /*8c90*/  IADD3 R25, PT, PT, R216, 0xa040, RZ ;  /* 0x0000a040d8197810 */ /* 0x000fe20007ffe0ff */
[-C--:B------:R-:W-:Y:S01]  /*8ca0*/  FMUL.FTZ R148, R148, R20.reuse ;  /* 0x0000001494947220 */ /* 0x080fe20000410000 */
[----:B------:R-:W-:Y:S01]  /*8cb0*/  F2FP.F16.F32.PACK_AB R2, R27, R195 ;  /* 0x000000c31b02723e */ /* 0x000fe200000000ff */
[----:B------:R-:W-:Y:S01]  /*8cc0*/  FMUL.FTZ R149, R149, R20 ;  /* 0x0000001495957220 */ /* 0x000fe20000410000 */
[----:B------:R-:W-:Y:S01]  /*8cd0*/  @P0 IADD3 R25, PT, PT, R252, -0x40, RZ ;  /* 0xffffffc0fc190810 */ /* 0x000fe20007ffe0ff */
[----:B------:R-:W-:Y:S01]  /*8ce0*/  HMMA.16816.F32 R132, R16, R34, R152 ;  /* 0x000000221084723c */ /* 0x000fe20000001898 */
[----:B------:R-:W-:Y:S01]  /*8cf0*/  LOP3.LUT R6, R2, R0, RZ, 0xc0, !PT ;  /* 0x0000000002067212 */ /* 0x000fe200078ec0ff */
        /* <DEDUP_REMOVED lines=9> */
[----:B------:R-:W-:Y:S01]  /*8d90*/  MOV R136, R30 ;  /* 0x0000001e00887202 */ /* 0x000fe20000000f00 */
[----:B------:R-:W-:Y:S01]  /*8da0*/  FMUL.FTZ R43, R43, R15 ;  /* 0x0000000f2b2b7220 */ /* 0x000fe20000410000 */
[----:B------:R-:W-:Y:S01]  /*8db0*/  MOV R3, R29 ;  /* 0x0000001d00037202 */ /* 0x000fe20000000f00 */
[-C--:B------:R-:W-:Y:S01]  /*8dc0*/  FMUL.FTZ R44, R44, R20.reuse ;  /* 0x000000142c2c7220 */ /* 0x080fe20000410000 */
[----:B------:R-:W-:Y:S01]  /*8dd0*/  MOV R180, R31 ;  /* 0x0000001f00b47202 */ /* 0x000fe20000000f00 */
[----:B------:R-:W-:Y:S01]  /*8de0*/  FMUL.FTZ R45, R45, R20 ;  /* 0x000000142d2d7220 */ /* 0x000fe20000410000 */
[----:B------:R-:W-:Y:S01]  /*8df0*/  MOV R139, R28 ;  /* 0x0000001c008b7202 */ /* 0x000fe20000000f00 */
[-C--:B------:R-:W-:Y:S01]  /*8e00*/  FMUL.FTZ R46, R46, R15.reuse ;  /* 0x0000000f2e2e7220 */ /* 0x080fe20000410000 */
[----:B------:R-:W1:Y:S01]  /*8e10*/  LDSM.16.MT88.4 R28, [R137+0xa000] ;  /* 0x00a00000891c783b */ /* 0x000e620000004200 */
[----:B------:R-:W-:Y:S01]  /*8e20*/  FMUL.FTZ R47, R47, R15 ;  /* 0x0000000f2f2f7220 */ /* 0x000fe20000410000 */
[C---:B------:R-:W-:Y:S01]  /*8e30*/  HMMA.16816.F32 R144, R4.reuse, R32, R144 ;  /* 0x000000200490723c */ /* 0x040fe20000001890 */
[----:B------:R-:W-:Y:S01]  /*8e40*/  MOV R2, R133 ;  /* 0x0000008500027202 */ /* 0x000fe20000000f00 */
[----:B------:R-:W-:Y:S01]  /*8e50*/  FMUL.FTZ R56, R56, R20 ;  /* 0x0000001438387220 */ /* 0x000fe20000410000 */
[----:B------:R-:W-:Y:S01]  /*8e60*/  MOV R0, R134 ;  /* 0x0000008600007202 */ /* 0x000fe20000000f00 */
[----:B------:R-:W-:Y:S01]  /*8e70*/  FMUL.FTZ R57, R57, R20 ;  /* 0x0000001439397220 */ /* 0x000fe20000410000 */
[----:B------:R-:W-:Y:S01]  /*8e80*/  MOV R153, R135 ;  /* 0x0000008700997202 */ /* 0x000fe20000000f00 */
[-C--:B------:R-:W-:Y:S01]  /*8e90*/  FMUL.FTZ R58, R58, R15.reuse ;  /* 0x0000000f3a3a7220 */ /* 0x080fe20000410000 */
[----:B------:R-:W-:Y:S01]  /*8ea0*/  MOV R152, R132 ;  /* 0x0000008400987202 */ /* 0x000fe20000000f00 */
[----:B------:R-:W-:Y:S01]  /*8eb0*/  HMMA.16816.F32 R148, R4, R34, R148 ;  /* 0x000000220494723c */ /* 0x000fe20000001894 */
[----:B------:R-:W2:Y:S01]  /*8ec0*/  LDSM.16.MT88.4 R132, [R25] ;  /* 0x000000001984783b */ /* 0x000ea20000004200 */
[-C--:B------:R-:W-:Y:S01]  /*8ed0*/  FMUL.FTZ R59, R59, R15.reuse ;  /* 0x0000000f3b3b7220 */ /* 0x080fe20000410000 */
[-C--:B------:R-:W-:Y:S01]  /*8ee0*/  FMUL.FTZ R60, R60, R20.reuse ;  /* 0x000000143c3c7220 */ /* 0x080fe20000410000 */
[-C--:B------:R-:W-:Y:S01]  /*8ef0*/  FMUL.FTZ R61, R61, R20.reuse ;  /* 0x000000143d3d7220 */ /* 0x080fe20000410000 */
[----:B------:R-:W-:Y:S01]  /*8f00*/  LDSM.16.MT88.4 R32, [R216+0xb000] ;  /* 0x00b00000d820783b */ /* 0x000fe20000004200 */
        /* <DEDUP_REMOVED lines=24> */
[C---:B-1----:R-:W-:Y:S01]  /*9090*/  HMMA.16816.F32 R232, R16.reuse, R30, R48 ;  /* 0x0000001e10e8723c */ /* 0x042fe20000001830 */
[----:B------:R-:W-:Y:S01]  /*90a0*/  MOV R49, R136 ;  /* 0x0000008800317202 */ /* 0x000fe20000000f00 */
[----:B------:R-:W-:Y:S01]  /*90b0*/  FMUL.FTZ R110, R110, R15 ;  /* 0x0000000f6e6e7220 */ /* 0x000fe20000410000 */
[----:B------:R-:W-:Y:S01]  /*90c0*/  IADD3 R136, PT, PT, R26, R25, RZ ;  /* 0x000000191a887210 */ /* 0x000fe20007ffe0ff */
[-C--:B------:R-:W-:Y:S01]  /*90d0*/  FMUL.FTZ R111, R111, R15.reuse ;  /* 0x0000000f6f6f7220 */ /* 0x080fe20000410000 */
[-C--:B------:R-:W-:Y:S01]  /*90e0*/  FMUL.FTZ R120, R120, R20.reuse ;  /* 0x0000001478787220 */ /* 0x080fe20000410000 */
[-C--:B------:R-:W-:Y:S01]  /*90f0*/  FMUL.FTZ R121, R121, R20.reuse ;  /* 0x0000001479797220 */ /* 0x080fe20000410000 */
[-C--:B------:R-:W-:Y:S01]  /*9100*/  FMUL.FTZ R122, R122, R15.reuse ;  /* 0x0000000f7a7a7220 */ /* 0x080fe20000410000 */
[-C--:B------:R-:W-:Y:S01]  /*9110*/  HMMA.16816.F32 R244, R16, R28.reuse, R36 ;  /* 0x0000001c10f4723c */ /* 0x080fe20000001824 */
[----:B------:R-:W1:Y:S01]  /*9120*/  LDSM.16.MT88.4 R36, [R136] ;  /* 0x000000008824783b */ /* 0x000e620000004200 */
        /* <DEDUP_REMOVED lines=10> */
[----:B------:R-:W-:Y:S01]  /*91d0*/  FMUL.FTZ R165, R165, R20 ;  /* 0x00000014a5a57220 */ /* 0x000fe20000410000 */
[-C--:B------:R-:W-:Y:S01]  /*91e0*/  FMUL.FTZ R130, R130, R15.reuse ;  /* 0x0000000f82827220 */ /* 0x080fe20000410000 */
[-C--:B------:R-:W-:Y:S01]  /*91f0*/  FMUL.FTZ R131, R131, R15.reuse ;  /* 0x0000000f83837220 */ /* 0x080fe20000410000 */
[-C--:B------:R-:W-:Y:S01]  /*9200*/  FMUL.FTZ R166, R166, R15.reuse ;  /* 0x0000000fa6a67220 */ /* 0x080fe20000410000 */
[C---:B------:R-:W-:Y:S01]  /*9210*/  HMMA.16816.F32 R204, R4.reuse, R30, R44 ;  /* 0x0000001e04cc723c */ /* 0x040fe2000000182c */
[----:B------:R-:W4:Y:S01]  /*9220*/  LDSM.16.MT88.4 R44, [R25+0x1000] ;  /* 0x00100000192c783b */ /* 0x000f220000004200 */
[----:B------:R-:W-:Y:S01]  /*9230*/  FMUL.FTZ R167, R167, R15 ;  /* 0x0000000fa7a77220 */ /* 0x000fe20000410000 */
[-C--:B------:R-:W-:Y:S01]  /*9240*/  FMUL.FTZ R84, R84, R22.reuse ;  /* 0x0000001654547220 */ /* 0x080fe20000410000 */
[----:B------:R-:W-:Y:S01]  /*9250*/  FMUL.FTZ R85, R85, R22 ;  /* 0x0000001655557220 */ /* 0x000fe20000410000 */
[----:B------:R-:W5:Y:S01]  /*9260*/  LDSM.16.MT88.4 R28, [R136+0x1000] ;  /* 0x00100000881c783b */ /* 0x000f620000004200 */
[-C--:B------:R-:W-:Y:S01]  /*9270*/  FMUL.FTZ R86, R86, R21.reuse ;  /* 0x0000001556567220 */ /* 0x080fe20000410000 */
[----:B------:R-:W-:Y:S01]  /*9280*/  FMUL.FTZ R87, R87, R21 ;  /* 0x0000001557577220 */ /* 0x000fe20000410000 */
[----:B------:R-:W-:Y:S01]  /*9290*/  MOV R48, R3 ;  /* 0x0000000300307202 */ /* 0x000fe20000000f00 */
[----:B--2---:R-:W-:Y:S01]  /*92a0*/  HMMA.16816.F32 R56, R4, R132, R56 ;  /* 0x000000840438723c */ /* 0x004fe20000001838 */
[----:B------:R-:W-:Y:S01]  /*92b0*/  MOV R50, R2 ;  /* 0x0000000200327202 */ /* 0x000fe20000000f00 */
[----:B------:R-:W-:Y:S01]  /*92c0*/  IMAD.WIDE.U32 R2, R183, -0x2daee0ad, RZ ;  /* 0xd2511f53b7027825 */ /* 0x000fe200078e00ff */
[----:B------:R-:W-:-:S03]  /*92d0*/  MOV R183, R27 ;  /* 0x0000001b00b77202 */ /* 0x000fc60000000f00 */
[----:B------:R-:W-:Y:S01]  /*92e0*/  FMUL.FTZ R64, R64, R22 ;  /* 0x0000001640407220 */ /* 0x000fe20000410000 */
[----:B------:R-:W-:Y:S01]  /*92f0*/  MOV R51, R0 ;  /* 0x0000000000337202 */ /* 0x000fe20000000f00 */
[----:B------:R-:W-:Y:S01]  /*9300*/  FMUL.FTZ R65, R65, R22 ;  /* 0x0000001641417220 */ /* 0x000fe20000410000 */
[----:B------:R-:W-:Y:S01]  /*9310*/  MOV R27, R2 ;  /* 0x00000002001b7202 */ /* 0x000fe20000000f00 */
[C---:B------:R-:W-:Y:S01]  /*9320*/  HMMA.16816.F32 R60, R4.reuse, R134, R60 ;  /* 0x00000086043c723c */ /* 0x040fe2000000183c */
[----:B------:R-:W-:Y:S01]  /*9330*/  PRMT R26, R2, 0x7773, RZ ;  /* 0x00007773021a7816 */ /* 0x000fe200000000ff */
[-C--:B------:R-:W-:Y:S01]  /*9340*/  FMUL.FTZ R66, R66, R21.reuse ;  /* 0x0000001542427220 */ /* 0x080fe20000410000 */
[-C--:B------:R-:W-:Y:S01]  /*9350*/  FMUL.FTZ R67, R67, R21.reuse ;  /* 0x0000001543437220 */ /* 0x080fe20000410000 */
[----:B------:R-:W-:Y:S01]  /*9360*/  LOP3.LUT R0, R182, UR10, R3, 0x96, !PT ;  /* 0x0000000ab6007c12 */ /* 0x000fe2000f8e9603 */
[----:B------:R-:W-:Y:S01]  /*9370*/  FFMA.FTZ R3, R186, UR4, -R13 ;  /* 0x00000004ba037c23 */ /* 0x000fe2000801080d */
        /* <DEDUP_REMOVED lines=19> */
[----:B------:R-:W-:Y:S01]  /*94b0*/  MOV R154, R175 ;  /* 0x000000af009a7202 */ /* 0x000fe20000000f00 */
[----:B------:R-:W-:-:S02]  /*94c0*/  IMAD.MOV.U32 R155, RZ, RZ, R174 ;  /* 0x000000ffff9b7224 */ /* 0x000fc400078e00ae */
        /* <DEDUP_REMOVED lines=24> */
[----:B------:R-:W-:Y:S01]  /*9650*/  FMUL.FTZ R169, R169, R22 ;  /* 0x00000016a9a97220 */ /* 0x000fe20000410000 */
[-C--:B------:R-:W-:Y:S01]  /*9660*/  FMUL.FTZ R170, R170, R21.reuse ;  /* 0x00000015aaaa7220 */ /* 0x080fe20000410000 */
[----:B------:R-:W-:-:S03]  /*9670*/  FMUL.FTZ R171, R171, R21 ;  /* 0x00000015abab7220 */ /* 0x000fc60000410000 */
[C---:B----4-:R-:W-:Y:S08]  /*9680*/  HMMA.16816.F32 R120, R4.reuse, R44, R120 ;  /* 0x0000002c0478723c */ /* 0x050ff00000001878 */
[C---:B------:R-:W-:Y:S08]  /*9690*/  HMMA.16816.F32 R156, R4.reuse, R46, R156 ;  /* 0x0000002e049c723c */ /* 0x040ff0000000189c */
[C---:B-----5:R-:W-:Y:S08]  /*96a0*/  HMMA.16816.F32 R128, R4.reuse, R28, R128 ;  /* 0x0000001c0480723c */ /* 0x060ff00000001880 */
[----:B------:R-:W-:Y:S01]  /*96b0*/  HMMA.16816.F32 R140, R4, R30, R164 ;  /* 0x0000001e048c723c */ /* 0x000fe200000018a4 */
[----:B------:R-:W-:-:S02]  /*96c0*/  PRMT R7, R2, 0x7772, RZ ;  /* 0x0000777202077816 */ /* 0x000fc400000000ff */
[----:B------:R-:W-:Y:S02]  /*96d0*/  MOV R4, R192 ;  /* 0x000000c000047202 */ /* 0x000fe40000000f00 */
[----:B------:R-:W-:Y:S02]  /*96e0*/  MOV R165, R199 ;  /* 0x000000c700a57202 */ /* 0x000fe40000000f00 */
[----:B------:R-:W-:Y:S01]  /*96f0*/  MOV R164, R195 ;  /* 0x000000c300a47202 */ /* 0x000fe20000000f00 */
[C---:B------:R-:W-:Y:S01]  /*9700*/  HMMA.16816.F32 R84, R16.reuse, R32, R84 ;  /* 0x000000201054723c */ /* 0x040fe20000001854 */
[----:B------:R-:W-:Y:S01]  /*9710*/  PRMT R32, R2, 0x7771, RZ ;  /* 0x0000777102207816 */ /* 0x000fe200000000ff */
[--C-:B------:R-:W-:Y:S01]  /*9720*/  FFMA.FTZ R2, R191, UR4, -R13.reuse ;  /* 0x00000004bf027c23 */ /* 0x100fe2000801080d */
[----:B------:R-:W-:Y:S02]  /*9730*/  MOV R167, R196 ;  /* 0x000000c400a77202 */ /* 0x000fe40000000f00 */
[----:B------:R-:W-:Y:S01]  /*9740*/  MOV R166, R172 ;  /* 0x000000ac00a67202 */ /* 0x000fe20000000f00 */
[----:B------:R1:W-:Y:S01]  /*9750*/  MUFU.EX2 R182, R2 ;  /* 0x0000000200b67308 */ /* 0x0003e20000000800 */
[----:B------:R-:W-:Y:S01]  /*9760*/  MOV R191, R4 ;  /* 0x0000000400bf7202 */ /* 0x000fe20000000f00 */
[----:B------:R-:W-:Y:S01]  /*9770*/  FFMA.FTZ R4, R184, UR4, -R13 ;  /* 0x00000004b8047c23 */ /* 0x000fe2000801080d */
        /* <DEDUP_REMOVED lines=8> */
[----:B-1----:R-:W-:Y:S01]  /*9800*/  FFMA.FTZ R2, R201, UR4, -R13 ;  /* 0x00000004c9027c23 */ /* 0x002fe2000801080d */
[----:B------:R-:W-:Y:S01]  /*9810*/  MOV R201, R164 ;  /* 0x000000a400c97202 */ /* 0x000fe20000000f00 */
[----:B------:R-:W-:Y:S01]  /*9820*/  HMMA.16816.F32 R196, R16, R132, R52 ;  /* 0x0000008410c4723c */ /* 0x000fe20000001834 */
[----:B------:R-:W-:Y:S01]  /*9830*/  MOV R164, R166 ;  /* 0x000000a600a47202 */ /* 0x000fe20000000f00 */
[----:B------:R1:W-:Y:S01]  /*9840*/  MUFU.EX2 R139, R2 ;  /* 0x00000002008b7308 */ /* 0x0003e20000000800 */
[----:B------:R-:W-:-:S02]  /*9850*/  MOV R166, R48 ;  /* 0x0000003000a67202 */ /* 0x000fc40000000f00 */
[----:B------:R-:W-:Y:S02]  /*9860*/  MOV R48, R180 ;  /* 0x000000b400307202 */ /* 0x000fe40000000f00 */
[----:B------:R-:W-:Y:S01]  /*9870*/  MOV R186, R6 ;  /* 0x0000000600ba7202 */ /* 0x000fe20000000f00 */
[----:B------:R2:W3:Y:S01]  /*9880*/  MUFU.EX2 R180, R3 ;  /* 0x0000000300b47308 */ /* 0x0004e20000000800 */
[C---:B------:R-:W-:Y:S01]  /*9890*/  LOP3.LUT R6, R0.reuse, 0xff, RZ, 0xc0, !PT ;  /* 0x000000ff00067812 */ /* 0x040fe200078ec0ff */
[----:B------:R-:W-:Y:S01]  /*98a0*/  HMMA.16816.F32 R132, R16, R34, R96 ;  /* 0x000000221084723c */ /* 0x000fe20000001860 */
[----:B------:R-:W-:Y:S01]  /*98b0*/  SHF.R.U32.HI R5, RZ, 0x18, R0 ;  /* 0x00000018ff057819 */ /* 0x000fe20000011600 */
[----:B------:R-:W-:Y:S01]  /*98c0*/  LDSM.16.MT88.4 R96, [R216+0xb800] ;  /* 0x00b80000d860783b */ /* 0x000fe20000004200 */
[----:B------:R-:W-:Y:S02]  /*98d0*/  PRMT R7, R7, 0x5410, R26 ;  /* 0x0000541007077816 */ /* 0x000fe4000000001a */
[----:B-1----:R-:W-:-:S03]  /*98e0*/  PRMT R2, R0, 0x7632, R2 ;  /* 0x0000763200027816 */ /* 0x002fc60000000002 */
[C---:B------:R-:W-:Y:S01]  /*98f0*/  HMMA.16816.F32 R192, R16.reuse, R36, R68 ;  /* 0x0000002410c0723c */ /* 0x040fe20000001844 */
[----:B------:R-:W-:Y:S01]  /*9900*/  IMAD.MOV.U32 R36, RZ, RZ, R167 ;  /* 0x000000ffff247224 */ /* 0x000fe200078e00a7 */
[----:B------:R-:W-:Y:S02]  /*9910*/  MOV R37, R48 ;  /* 0x0000003000257202 */ /* 0x000fe40000000f00 */
[----:B--2---:R-:W-:Y:S01]  /*9920*/  LOP3.LUT R3, R0, 0xffff, RZ, 0xc0, !PT ;  /* 0x0000ffff00037812 */ /* 0x004fe200078ec0ff */
[----:B------:R-:W-:Y:S01]  /*9930*/  FFMA.FTZ R0, R200, UR4, -R14 ;  /* 0x00000004c8007c23 */ /* 0x000fe2000801080e */
[----:B------:R-:W-:Y:S02]  /*9940*/  MOV R200, R138 ;  /* 0x0000008a00c87202 */ /* 0x000fe40000000f00 */
[----:B------:R1:W-:Y:S01]  /*9950*/  MUFU.EX2 R138, R4 ;  /* 0x00000004008a7308 */ /* 0x0003e20000000800 */
[----:B------:R-:W-:Y:S01]  /*9960*/  SHF.R.U32.HI R3, RZ, 0x8, R3 ;  /* 0x00000008ff037819 */ /* 0x000fe20000011603 */
[----:B------:R-:W-:Y:S01]  /*9970*/  HMMA.16816.F32 R172, R16, R38, R80 ;  /* 0x0000002610ac723c */ /* 0x000fe20000001850 */
[----:B------:R-:W-:Y:S01]  /*9980*/  MOV R39, R166 ;  /* 0x000000a600277202 */ /* 0x000fe20000000f00 */
[----:B------:R2:W-:Y:S01]  /*9990*/  MUFU.EX2 R35, R0 ;  /* 0x0000000000237308 */ /* 0x0005e20000000800 */
[----:B------:R-:W-:Y:S01]  /*99a0*/  PRMT R3, R6, 0x5410, R3 ;  /* 0x0000541006037816 */ /* 0x000fe20000000003 */
[----:B------:R-:W-:Y:S01]  /*99b0*/  LDSM.16.MT88.4 R80, [R136+0x800] ;  /* 0x000800008850783b */ /* 0x000fe20000004200 */
[----:B------:R-:W-:-:S02]  /*99c0*/  LOP3.LUT R6, R27, 0xff, RZ, 0xc0, !PT ;  /* 0x000000ff1b067812 */ /* 0x000fc400078ec0ff */
[----:B------:R-:W-:Y:S01]  /*99d0*/  MOV R38, R49 ;  /* 0x0000003100267202 */ /* 0x000fe20000000f00 */
[C---:B------:R-:W-:Y:S01]  /*99e0*/  HMMA.16816.F32 R116, R16.reuse, R44, R116 ;  /* 0x0000002c1074723c */ /* 0x040fe20000001874 */
[----:B------:R-:W-:Y:S02]  /*99f0*/  HSET2.LE.AND R3, R3, R8, PT ;  /* 0x0000000803037233 */ /* 0x000fe40003803000 */
[----:B------:R-:W-:Y:S02]  /*9a00*/  MOV R44, R51 ;  /* 0x00000033002c7202 */ /* 0x000fe40000000f00 */
[----:B-1----:R-:W-:Y:S01]  /*9a10*/  LOP3.LUT R4, R2, 0xff, RZ, 0xc0, !PT ;  /* 0x000000ff02047812 */ /* 0x002fe200078ec0ff */
[--C-:B------:R-:W-:Y:S01]  /*9a20*/  FFMA.FTZ R2, R190, UR4, -R14.reuse ;  /* 0x00000004be027c23 */ /* 0x100fe2000801080e */
[----:B------:R-:W-:Y:S01]  /*9a30*/  MOV R190, R67 ;  /* 0x0000004300be7202 */ /* 0x000fe20000000f00 */
[----:B--2---:R-:W-:Y:S01]  /*9a40*/  FFMA.FTZ R0, R203, UR4, -R14 ;  /* 0x00000004cb007c23 */ /* 0x004fe2000801080e */
[----:B------:R-:W-:Y:S01]  /*9a50*/  MOV R203, R164 ;  /* 0x000000a400cb7202 */ /* 0x000fe20000000f00 */
[----:B------:R1:W2:Y:S01]  /*9a60*/  MUFU.EX2 R34, R2 ;  /* 0x0000000200227308 */ /* 0x0002a20000000800 */
[----:B------:R-:W-:Y:S01]  /*9a70*/  HMMA.16816.F32 R68, R16, R46, R160 ;  /* 0x0000002e1044723c */ /* 0x000fe200000018a0 */
[----:B------:R-:W-:Y:S01]  /*9a80*/  MOV R47, R50 ;  /* 0x00000032002f7202 */ /* 0x000fe20000000f00 */
[----:B------:R-:W4:Y:S01]  /*9a90*/  LDSM.16.MT88.4 R64, [R25+0x800] ;  /* 0x000800001940783b */ /* 0x000f220000004200 */
[----:B------:R3:W-:Y:S01]  /*9aa0*/  MUFU.EX2 R33, R0 ;  /* 0x0000000000217308 */ /* 0x0007e20000000800 */
[----:B------:R-:W-:-:S02]  /*9ab0*/  MOV R45, R153 ;  /* 0x00000099002d7202 */ /* 0x000fc40000000f00 */
[----:B------:R-:W-:Y:S01]  /*9ac0*/  LDSM.16.MT88.4 R48, [R137+0xa800] ;  /* 0x00a800008930783b */ /* 0x000fe20000004200 */
[----:B------:R-:W-:Y:S01]  /*9ad0*/  MOV R46, R152 ;  /* 0x00000098002e7202 */ /* 0x000fe20000000f00 */
[C---:B------:R-:W-:Y:S01]  /*9ae0*/  HMMA.16816.F32 R100, R16.reuse, R40, R100 ;  /* 0x000000281064723c */ /* 0x040fe20000001864 */
[----:B------:R-:W-:Y:S01]  /*9af0*/  MOV R40, R154 ;  /* 0x0000009a00287202 */ /* 0x000fe20000000f00 */
[----:B------:R-:W-:Y:S01]  /*9b00*/  LDSM.16.MT88.4 R160, [R25+0x1800] ;  /* 0x0018000019a0783b */ /* 0x000fe20000004200 */
[----:B------:R-:W-:Y:S02]  /*9b10*/  MOV R41, R155 ;  /* 0x0000009b00297202 */ /* 0x000fe40000000f00 */
[----:B-1----:R-:W-:Y:S01]  /*9b20*/  PRMT R2, R4, 0x5410, R5 ;  /* 0x0000541004027816 */ /* 0x002fe20000000005 */
[----:B------:R-:W-:Y:S01]  /*9b30*/  FFMA.FTZ R5, R181, UR4, -R14 ;  /* 0x00000004b5057c23 */ /* 0x000fe2000801080e */
[----:B------:R-:W-:Y:S01]  /*9b40*/  MOV R181, R165 ;  /* 0x000000a500b57202 */ /* 0x000fe20000000f00 */
[----:B------:R-:W-:Y:S01]  /*9b50*/  HMMA.16816.F32 R124, R16, R28, R124 ;  /* 0x0000001c107c723c */ /* 0x000fe2000000187c */
[----:B---3--:R-:W-:Y:S01]  /*9b60*/  F2FP.F16.F32.PACK_AB R0, R180, R182 ;  /* 0x000000b6b400723e */ /* 0x008fe200000000ff */
[----:B------:R1:W3:Y:S01]  /*9b70*/  MUFU.EX2 R13, R5 ;  /* 0x00000005000d7308 */ /* 0x0002e20000000800 */
[----:B------:R-:W-:Y:S01]  /*9b80*/  HSET2.LE.AND R4, R2, R8, PT ;  /* 0x0000000802047233 */ /* 0x000fe20003803000 */
[----:B------:R-:W5:Y:S01]  /*9b90*/  LDSM.16.MT88.4 R152, [R216+0xa800] ;  /* 0x00a80000d898783b */ /* 0x000f620000004200 */
[----:B--2---:R-:W-:-:S02]  /*9ba0*/  F2FP.F16.F32.PACK_AB R2, R34, R35 ;  /* 0x000000232202723e */ /* 0x004fc400000000ff */
[----:B------:R-:W-:Y:S01]  /*9bb0*/  LOP3.LUT R164, R0, R3, RZ, 0xc0, !PT ;  /* 0x0000000300a47212 */ /* 0x000fe200078ec0ff */
[----:B------:R-:W-:Y:S01]  /*9bc0*/  HMMA.16816.F32 R52, R16, R42, R112 ;  /* 0x0000002a1034723c */ /* 0x000fe20000001870 */
[----:B------:R-:W-:Y:S01]  /*9bd0*/  LOP3.LUT R165, R2, R4, RZ, 0xc0, !PT ;  /* 0x0000000402a57212 */ /* 0x000fe200078ec0ff */
[----:B------:R2:W5:Y:S01]  /*9be0*/  LDSM.16.MT88.4 R112, [R137+0xb800] ;  /* 0x00b800008970783b */ /* 0x0005620000004200 */
[----:B------:R-:W-:Y:S02]  /*9bf0*/  F2FP.F16.F32.PACK_AB R2, R138, R139 ;  /* 0x0000008b8a02723e */ /* 0x000fe400000000ff */
[----:B-1----:R-:W-:-:S03]  /*9c00*/  PRMT R5, R6, 0x5410, R32 ;  /* 0x0000541006057816 */ /* 0x002fc60000000020 */
[----:B------:R-:W-:Y:S01]  /*9c10*/  HMMA.16816.F32 R28, R16, R30, R168 ;  /* 0x0000001e101c723c */ /* 0x000fe200000018a8 */
[----:B------:R-:W-:Y:S01]  /*9c20*/  LOP3.LUT R6, R7, 0xff00ff, RZ, 0xc0, !PT ;  /* 0x00ff00ff07067812 */ /* 0x000fe200078ec0ff */
[----:B------:R1:W1:Y:S01]  /*9c30*/  LDSM.16.MT88.4 R16, [R136+0x1800] ;  /* 0x001800008810783b */ /* 0x0002620000004200 */
[----:B---3--:R-:W-:Y:S02]  /*9c40*/  F2FP.F16.F32.PACK_AB R4, R13, R33 ;  /* 0x000000210d04723e */ /* 0x008fe400000000ff */
[--C-:B------:R-:W-:Y:S02]  /*9c50*/  HSET2.LE.AND R0, R5, R8.reuse, PT ;  /* 0x0000000805007233 */ /* 0x100fe40003803000 */
[----:B------:R-:W-:-:S03]  /*9c60*/  HSET2.LE.AND R3, R6, R8, PT ;  /* 0x0000000806037233 */ /* 0x000fc60003803000 */
[----:B------:R-:W-:Y:S02]  /*9c70*/  LOP3.LUT R166, R2, R0, RZ, 0xc0, !PT ;  /* 0x0000000002a67212 */ /* 0x000fe400078ec0ff */
[----:B------:R-:W-:Y:S01]  /*9c80*/  LOP3.LUT R167, R4, R3, RZ, 0xc0, !PT ;  /* 0x0000000304a77212 */ /* 0x000fe200078ec0ff */
[----:B------:R-:W-:Y:S01]  /*9c90*/  IMAD.WIDE.U32 R2, R187, -0x2daee0ad, RZ ;  /* 0xd2511f53bb027825 */ /* 0x000fe200078e00ff */
[----:B--2---:R-:W-:Y:S02]  /*9ca0*/  MOV R137, R40 ;  /* 0x0000002800897202 */ /* 0x004fe40000000f00 */
[----:B------:R-:W-:-:S03]  /*9cb0*/  MOV R4, R2 ;  /* 0x0000000200047202 */ /* 0x000fc60000000f00 */
[C---:B----4-:R-:W-:Y:S01]  /*9cc0*/  HMMA.16816.F32 R56, R164.reuse, R64, R56 ;  /* 0x00000040a438723c */ /* 0x050fe20000001838 */
[----:B------:R-:W-:Y:S02]  /*9cd0*/  LOP3.LUT R0, R188, UR10, R3, 0x96, !PT ;  /* 0x0000000abc007c12 */ /* 0x000fe4000f8e9603 */
[C---:B------:R-:W-:Y:S02]  /*9ce0*/  PRMT R5, R2.reuse, 0x7771, RZ ;  /* 0x0000777102057816 */ /* 0x040fe400000000ff */
[C---:B------:R-:W-:Y:S02]  /*9cf0*/  PRMT R7, R2.reuse, 0x7773, RZ ;  /* 0x0000777302077816 */ /* 0x040fe400000000ff */
[----:B------:R-:W-:Y:S01]  /*9d00*/  PRMT R3, R2, 0x7772, RZ ;  /* 0x0000777202037816 */ /* 0x000fe200000000ff */
[----:B-----5:R-:W-:Y:S01]  /*9d10*/  HMMA.16816.F32 R144, R164, R152, R144 ;  /* 0x00000098a490723c */ /* 0x020fe20000001890 */
[----:B------:R-:W-:Y:S02]  /*9d20*/  LOP3.LUT R2, R4, 0xff, RZ, 0xc0, !PT ;  /* 0x000000ff04027812 */ /* 0x000fe400078ec0ff */
[----:B------:R-:W-:-:S02]  /*9d30*/  PRMT R7, R3, 0x5410, R7 ;  /* 0x0000541003077816 */ /* 0x000fc40000000007 */
[----:B------:R-:W-:Y:S02]  /*9d40*/  PRMT R14, R2, 0x5410, R5 ;  /* 0x00005410020e7816 */ /* 0x000fe40000000005 */
[C---:B------:R-:W-:Y:S01]  /*9d50*/  LOP3.LUT R2, R0.reuse, 0xffff, RZ, 0xc0, !PT ;  /* 0x0000ffff00027812 */ /* 0x040fe200078ec0ff */
[C---:B------:R-:W-:Y:S01]  /*9d60*/  HMMA.16816.F32 R148, R164.reuse, R154, R148 ;  /* 0x0000009aa494723c */ /* 0x040fe20000001894 */
[----:B------:R-:W-:Y:S02]  /*9d70*/  LOP3.LUT R3, R0, 0xff, RZ, 0xc0, !PT ;  /* 0x000000ff00037812 */ /* 0x000fe400078ec0ff */
[----:B------:R-:W-:Y:S02]  /*9d80*/  SHF.R.U32.HI R2, RZ, 0x8, R2 ;  /* 0x00000008ff027819 */ /* 0x000fe40000011602 */
[----:B------:R-:W-:Y:S02]  /*9d90*/  SHF.R.U32.HI R6, RZ, 0x18, R0 ;  /* 0x00000018ff067819 */ /* 0x000fe40000011600 */
[----:B------:R-:W-:Y:S01]  /*9da0*/  PRMT R4, R3, 0x5410, R2 ;  /* 0x0000541003047816 */ /* 0x000fe20000000002 */
[--C-:B------:R-:W-:Y:S01]  /*9db0*/  FFMA.FTZ R2, R214, UR4, -R24.reuse ;  /* 0x00000004d6027c23 */ /* 0x100fe20008010818 */
[----:B------:R-:W-:Y:S01]  /*9dc0*/  PRMT R3, R0, 0x7632, R3 ;  /* 0x0000763200037816 */ /* 0x000fe20000000003 */
[--C-:B------:R-:W-:Y:S01]  /*9dd0*/  FFMA.FTZ R0, R202, UR4, -R24.reuse ;  /* 0x00000004ca007c23 */ /* 0x100fe20008010818 */
[----:B------:R-:W-:Y:S01]  /*9de0*/  LOP3.LUT R7, R7, 0xff00ff, RZ, 0xc0, !PT ;  /* 0x00ff00ff07077812 */ /* 0x000fe200078ec0ff */
[----:B------:R2:W-:Y:S01]  /*9df0*/  MUFU.EX2 R25, R2 ;  /* 0x0000000200197308 */ /* 0x0005e20000000800 */
[----:B------:R-:W-:Y:S01]  /*9e00*/  LOP3.LUT R5, R3, 0xff, RZ, 0xc0, !PT ;  /* 0x000000ff03057812 */ /* 0x000fe200078ec0ff */
[----:B------:R-:W-:Y:S01]  /*9e10*/  FFMA.FTZ R3, R213, UR4, -R24 ;  /* 0x00000004d5037c23 */ /* 0x000fe20008010818 */
[--C-:B------:R-:W-:Y:S01]  /*9e20*/  HSET2.LE.AND R4, R4, R8.reuse, PT ;  /* 0x0000000804047233 */ /* 0x100fe20003803000 */
[----:B------:R3:W-:Y:S01]  /*9e30*/  MUFU.EX2 R32, R0 ;  /* 0x0000000000207308 */ /* 0x0007e20000000800 */
[----:B------:R-:W-:Y:S01]  /*9e40*/  PRMT R5, R5, 0x5410, R6 ;  /* 0x0000541005057816 */ /* 0x000fe20000000006 */
[----:B------:R-:W-:Y:S01]  /*9e50*/  FFMA.FTZ R6, R212, UR4, -R23 ;  /* 0x00000004d4067c23 */ /* 0x000fe20008010817 */
[----:B-1----:R-:W-:Y:S01]  /*9e60*/  MOV R136, R41 ;  /* 0x0000002900887202 */ /* 0x002fe20000000f00 */
[----:B------:R-:W-:Y:S02]  /*9e70*/  HMMA.16816.F32 R60, R164, R66, R60 ;  /* 0x00000042a43c723c */ /* 0x000fe4000000183c */
[----:B------:R-:W-:Y:S01]  /*9e80*/  HSET2.LE.AND R5, R5, R8, PT ;  /* 0x0000000805057233 */ /* 0x000fe20003803000 */
[----:B--2---:R-:W-:-:S02]  /*9e90*/  FFMA.FTZ R2, R243, UR4, -R24 ;  /* 0x00000004f3027c23 */ /* 0x004fc40008010818 */
[----:B------:R1:W-:Y:S03]  /*9ea0*/  MUFU.EX2 R24, R3 ;  /* 0x0000000300187308 */ /* 0x0003e60000000800 */
[C---:B------:R-:W-:Y:S01]  /*9eb0*/  HMMA.16816.F32 R40, R164.reuse, R48, R208 ;  /* 0x00000030a428723c */ /* 0x040fe200000018d0 */
[----:B---3--:R-:W-:Y:S01]  /*9ec0*/  FFMA.FTZ R0, R185, UR4, -R23 ;  /* 0x00000004b9007c23 */ /* 0x008fe20008010817 */
[----:B------:R-:W-:Y:S01]  /*9ed0*/  MOV R208, R46 ;  /* 0x0000002e00d07202 */ /* 0x000fe20000000f00 */
[----:B------:R2:W3:Y:S01]  /*9ee0*/  MUFU.EX2 R27, R2 ;  /* 0x00000002001b7308 */ /* 0x0004e20000000800 */
[----:B------:R-:W-:Y:S01]  /*9ef0*/  IMAD.MOV.U32 R209, RZ, RZ, R47 ;  /* 0x000000ffffd17224 */ /* 0x000fe200078e002f */
[----:B------:R-:W-:Y:S02]  /*9f00*/  MOV R210, R44 ;  /* 0x0000002c00d27202 */ /* 0x000fe40000000f00 */
[----:B------:R3:W-:Y:S01]  /*9f10*/  MUFU.EX2 R26, R0 ;  /* 0x00000000001a7308 */ /* 0x0007e20000000800 */
[----:B------:R-:W-:Y:S01]  /*9f20*/  MOV R211, R45 ;  /* 0x0000002d00d37202 */ /* 0x000fe20000000f00 */
[----:B------:R-:W-:Y:S01]  /*9f30*/  HMMA.16816.F32 R72, R164, R80, R72 ;  /* 0x00000050a448723c */ /* 0x000fe20000001848 */
[--C-:B-1----:R-:W-:Y:S01]  /*9f40*/  FFMA.FTZ R3, R215, UR4, -R23.reuse ;  /* 0x00000004d7037c23 */ /* 0x102fe20008010817 */
[----:B--2---:R-:W-:-:S06]  /*9f50*/  FFMA.FTZ R2, R242, UR4, -R23 ;  /* 0x00000004f2027c23 */ /* 0x004fcc0008010817 */
[C---:B------:R-:W-:Y:S01]  /*9f60*/  HMMA.16816.F32 R44, R164.reuse, R50, R204 ;  /* 0x00000032a42c723c */ /* 0x040fe200000018cc */
[----:B------:R-:W-:Y:S01]  /*9f70*/  MOV R204, R38 ;  /* 0x0000002600cc7202 */ /* 0x000fe20000000f00 */
[----:B------:R1:W2:Y:S01]  /*9f80*/  MUFU.EX2 R23, R2 ;  /* 0x0000000200177308 */ /* 0x0002a20000000800 */
[----:B---3--:R-:W-:Y:S02]  /*9f90*/  F2FP.F16.F32.PACK_AB R0, R32, R27 ;  /* 0x0000001b2000723e */ /* 0x008fe400000000ff */
[----:B------:R-:W-:Y:S02]  /*9fa0*/  MOV R205, R39 ;  /* 0x0000002700cd7202 */ /* 0x000fe40000000f00 */
[----:B------:R-:W-:Y:S01]  /*9fb0*/  MOV R206, R36 ;  /* 0x0000002400ce7202 */ /* 0x000fe20000000f00 */
[----:B------:R-:W-:Y:S01]  /*9fc0*/  HMMA.16816.F32 R76, R164, R82, R76 ;  /* 0x00000052a44c723c */ /* 0x000fe2000000184c */
[----:B------:R-:W-:Y:S02]  /*9fd0*/  MOV R207, R37 ;  /* 0x0000002500cf7202 */ /* 0x000fe40000000f00 */
[----:B-1----:R-:W-:-:S05]  /*9fe0*/  HSET2.LE.AND R2, R14, R8, PT ;  /* 0x000000080e027233 */ /* 0x002fca0003803000 */
[----:B------:R-:W-:Y:S01]  /*9ff0*/  HMMA.16816.F32 R88, R164, R96, R88 ;  /* 0x00000060a458723c */ /* 0x000fe20000001858 */
[----:B------:R1:W-:Y:S01]  /*a000*/  MUFU.EX2 R14, R3 ;  /* 0x00000003000e7308 */ /* 0x0003e20000000800 */
[----:B------:R-:W-:Y:S01]  /*a010*/  LOP3.LUT R170, R0, R2, RZ, 0xc0, !PT ;  /* 0x0000000200aa7212 */ /* 0x000fe200078ec0ff */
[----:B------:R-:W-:Y:S01]  /*a020*/  FFMA.FTZ R2, R250, R20, R237 ;  /* 0x00000014fa027223 */ /* 0x000fe200000100ed */
[----:B--2---:R-:W-:-:S04]  /*a030*/  F2FP.F16.F32.PACK_AB R0, R26, R23 ;  /* 0x000000171a00723e */ /* 0x004fc800000000ff */
[----:B------:R-:W-:Y:S01]  /*a040*/  HMMA.16816.F32 R92, R164, R98, R92 ;  /* 0x00000062a45c723c */ /* 0x000fe2000000185c */
[----:B-1----:R-:W-:-:S07]  /*a050*/  HSET2.LE.AND R3, R7, R8, PT ;  /* 0x0000000807037233 */ /* 0x002fce0003803000 */
[----:B------:R-:W-:Y:S01]  /*a060*/  HMMA.16816.F32 R104, R164, R112, R104 ;  /* 0x00000070a468723c */ /* 0x000fe20000001868 */
[----:B------:R-:W1:Y:S01]  /*a070*/  MUFU.EX2 R7, R6 ;  /* 0x0000000600077308 */ /* 0x000e620000000800 */
[----:B------:R-:W-:Y:S01]  /*a080*/  LOP3.LUT R171, R0, R3, RZ, 0xc0, !PT ;  /* 0x0000000300ab7212 */ /* 0x000fe200078ec0ff */
[----:B------:R-:W-:Y:S01]  /*a090*/  FFMA.FTZ R3, R249, R21, R137 ;  /* 0x00000015f9037223 */ /* 0x000fe20000010089 */
[----:B------:R-:W-:-:S04]  /*a0a0*/  F2FP.F16.F32.PACK_AB R0, R24, R25 ;  /* 0x000000191800723e */ /* 0x000fc800000000ff */
[C---:B------:R-:W-:Y:S01]  /*a0b0*/  HMMA.16816.F32 R108, R164.reuse, R114, R108 ;  /* 0x00000072a46c723c */ /* 0x040fe2000000186c */
[----:B------:R-:W-:Y:S01]  /*a0c0*/  FADD.FTZ R3, R203, R3 ;  /* 0x00000003cb037221 */ /* 0x000fe20000010000 */
[----:B------:R-:W-:Y:S01]  /*a0d0*/  LOP3.LUT R168, R0, R4, RZ, 0xc0, !PT ;  /* 0x0000000400a87212 */ /* 0x000fe200078ec0ff */
[----:B------:R-:W-:Y:S01]  /*a0e0*/  FFMA.FTZ R4, R248, R22, R136 ;  /* 0x00000016f8047223 */ /* 0x000fe20000010088 */
[----:B------:R-:W-:Y:S01]  /*a0f0*/  MOV R136, R225 ;  /* 0x000000e100887202 */ /* 0x000fe20000000f00 */
[----:B------:R-:W-:Y:S01]  /*a100*/  FADD.FTZ R3, R184, R3 ;  /* 0x00000003b8037221 */ /* 0x000fe20000010000 */
[----:B-1----:R-:W-:Y:S01]  /*a110*/  F2FP.F16.F32.PACK_AB R0, R7, R14 ;  /* 0x0000000e0700723e */ /* 0x002fe200000000ff */
[----:B------:R-:W-:Y:S01]  /*a120*/  FADD.FTZ R4, R181, R4 ;  /* 0x00000004b5047221 */ /* 0x000fe20000010000 */
[----:B------:R-:W-:Y:S01]  /*a130*/  FADD.FTZ R6, R190, R2 ;  /* 0x00000002be067221 */ /* 0x000fe20000010000 */
[----:B------:R-:W-:Y:S01]  /*a140*/  HMMA.16816.F32 R120, R164, R160, R120 ;  /* 0x000000a0a478723c */ /* 0x000fe20000001878 */
[----:B------:R-:W-:Y:S01]  /*a150*/  LOP3.LUT R169, R0, R5, RZ, 0xc0, !PT ;  /* 0x0000000500a97212 */ /* 0x000fe200078ec0ff */
[----:B------:R-:W-:Y:S01]  /*a160*/  FFMA.FTZ R0, R251, R15, R231 ;  /* 0x0000000ffb007223 */ /* 0x000fe200000100e7 */
[----:B------:R-:W-:Y:S01]  /*a170*/  FADD.FTZ R2, R200, R4 ;  /* 0x00000004c8027221 */ /* 0x000fe20000010000 */
[----:B------:R-:W-:-:S02]  /*a180*/  FADD.FTZ R3, R191, R3 ;  /* 0x00000003bf037221 */ /* 0x000fc40000010000 */
        /* <DEDUP_REMOVED lines=41> */
[----:B------:R-:W-:-:S03]  /*a420*/  MOV R135, R224 ;  /* 0x000000e000877202 */ /* 0x000fc60000000f00 */
[C---:B------:R-:W-:Y:S08]  /*a430*/  HMMA.16816.F32 R124, R168.reuse, R16, R124 ;  /* 0x00000010a87c723c */ /* 0x040ff0000000187c */
[----:B------:R-:W-:Y:S01]  /*a440*/  HMMA.16816.F32 R168, R168, R18, R28 ;  /* 0x00000012a8a8723c */ /* 0x000fe2000000181c */
[----:B------:R-:W-:-:S04]  /*a450*/  NOP ;  /* 0x0000000000007918 */ /* 0x000fc80000000000 */
[----:B------:R-:W-:-:S15]  /*a460*/  BRA.U !UP0, `(.L_x_1267) ;  /* 0x000000b508507547 */ /* 0x000fde000b800000 */
[----:B------:R-:W2:Y:S04]  /*a470*/  LDL R183, [R1+0x20] ;  /* 0x0000200001b77983 */ /* 0x000ea80000100800 */
[----:B------:R-:W3:Y:S04]  /*a480*/  LDL.64 R190, [R1+0x8] ;  /* 0x0000080001be7983 */ /* 0x000ee80000100a00 */
[----:B------:R-:W4:Y:S04]  /*a490*/  LDL.64 R208, [R1+0x10] ;  /* 0x0000100001d07983 */ /* 0x000f280000100a00 */
[----:B------:R-:W5:Y:S04]  /*a4a0*/  LDL.64 R210, [R1+0x18] ;  /* 0x0000180001d27983 */ /* 0x000f680000100a00 */
[----:B------:R-:W5:Y:S04]  /*a4b0*/  LDL.64 R200, [R1+0x28] ;  /* 0x0000280001c87983 */ /* 0x000f680000100a00 */
[----:B------:R-:W5:Y:S01]  /*a4c0*/  LDL.64 R206, [R1] ;  /* 0x0000000001ce7983 */ /* 0x000f620000100a00 */
[----:B------:R-:W-:Y:S01]  /*a4d0*/  UIADD3 UR12, UPT, UPT, UR20, -0x3, URZ ;  /* 0xfffffffd140c7890 */ /* 0x000fe2000fffe0ff */
[----:B------:R-:W-:-:S04]  /*a4e0*/  DEPBAR.LE SB0, 0x0 ;  /* 0x000080000000791a */ /* 0x000fc80000000000 */
[----:B------:R-:W-:Y:S01]  /*a4f0*/  UIMAD.WIDE.U32 UR24, UR12, UR8, URZ ;  /* 0x000000080c1872a5 */ /* 0x000fe2000f8e00ff */
[----:B------:R-:W-:-:S03]  /*a500*/  IMAD.SHL.U32 R220, R223, 0x20, RZ ;  /* 0x00000020dfdc7824 */ /* 0x000fc600078e00ff */
[----:B------:R-:W-:Y:S02]  /*a510*/  UIMAD UR12, UR12, UR9, UR25 ;  /* 0x000000090c0c72a4 */ /* 0x000fe4000f8e0219 */
[----:B------:R-:W-:Y:S01]  /*a520*/  USHF.L.U32 UR4, UR24, 0x5, URZ ;  /* 0x0000000518047899 */ /* 0x000fe200080006ff */
[----:B------:R-:W-:Y:S01]  /*a530*/  IMAD.SHL.U32 R186, R223, 0x40, RZ ;  /* 0x00000040dfba7824 */ /* 0x000fe200078e00ff */
[----:B------:R-:W-:Y:S02]  /*a540*/  USHF.L.U64.HI UR12, UR24, 0x5, UR12 ;  /* 0x00000005180c7899 */ /* 0x000fe4000801020c */
[----:B------:R-:W-:Y:S01]  /*a550*/  ULEA UR13, UP0, UR8, UR4, 0x4 ;  /* 0x00000004080d7291 */ /* 0x000fe2000f8020ff */
[----:B------:R-:W-:Y:S01]  /*a560*/  SHF.R.U32.HI R219, RZ, 0x1, R223 ;  /* 0x00000001ffdb7819 */ /* 0x000fe200000116df */
[----:B------:R-:W-:Y:S01]  /*a570*/  IMAD.U32 R0, RZ, RZ, UR4 ;  /* 0x00000004ff007e24 */ /* 0x000fe2000f8e00ff */
[----:B------:R-:W-:Y:S01]  /*a580*/  LOP3.LUT R220, R220, 0x7c00, RZ, 0xc0, !PT ;  /* 0x00007c00dcdc7812 */ /* 0x000fe200078ec0ff */
[----:B------:R-:W-:Y:S01]  /*a590*/  ULEA.HI.X UR4, UR8, UR12, UR9, 0x4, UP0 ;  /* 0x0000000c08047291 */ /* 0x000fe200080f2409 */
[----:B------:R-:W-:Y:S01]  /*a5a0*/  LOP3.LUT R8, R219, 0x8, RZ, 0xc0, !PT ;  /* 0x00000008db087812 */ /* 0x000fe200078ec0ff */
[----:B------:R-:W-:Y:S01]  /*a5b0*/  IMAD.U32 R3, RZ, RZ, UR12 ;  /* 0x0000000cff037e24 */ /* 0x000fe2000f8e00ff */
[----:B------:R-:W-:Y:S01]  /*a5c0*/  LOP3.LUT R5, R220, 0x200, R186, 0xf8, !PT ;  /* 0x00000200dc057812 */ /* 0x000fe200078ef8ba */
[----:B------:R-:W-:Y:S01]  /*a5d0*/  IMAD.U32 R13, RZ, RZ, UR13 ;  /* 0x0000000dff0d7e24 */ /* 0x000fe2000f8e00ff */
[CC--:B------:R-:W-:Y:S01]  /*a5e0*/  @!P3 LEA R4, P5, R0.reuse, R240.reuse, 0x1 ;  /* 0x000000f00004b211 */ /* 0x0c0fe200078a08ff */
[----:B------:R-:W-:Y:S01]  /*a5f0*/  IMAD.U32 R14, RZ, RZ, UR4 ;  /* 0x00000004ff0e7e24 */ /* 0x000fe2000f8e00ff */
[----:B------:R-:W-:-:S02]  /*a600*/  @!P2 LEA R6, P1, R0, R240, 0x1 ;  /* 0x000000f00006a211 */ /* 0x000fc400078208ff */
[----:B------:R-:W-:Y:S02]  /*a610*/  LEA R2, P4, R13, R240, 0x1 ;  /* 0x000000f00d027211 */ /* 0x000fe400078808ff */
[--C-:B------:R-:W-:Y:S01]  /*a620*/  @!P2 LEA.HI.X R7, R0, R239, R3.reuse, 0x1, P1 ;  /* 0x000000ef0007a211 */ /* 0x100fe200008f0c03 */
[----:B------:R-:W-:Y:S01]  /*a630*/  VIADD R15, R226, UR6 ;  /* 0x00000006e20f7c36 */ /* 0x000fe20008000000 */
[----:B------:R-:W-:Y:S01]  /*a640*/  BAR.SYNC.DEFER_BLOCKING 0x0 ;  /* 0x0000000000007b1d */ /* 0x000fe20000010000 */
[----:B--2---:R-:W-:Y:S02]  /*a650*/  LOP3.LUT R8, R5, R183, R8, 0xf6, !PT ;  /* 0x000000b705087212 */ /* 0x004fe400078ef608 */
[-C--:B------:R-:W-:Y:S02]  /*a660*/  @!P3 LEA.HI.X R5, R0, R239.reuse, R3, 0x1, P5 ;  /* 0x000000ef0005b211 */ /* 0x080fe400028f0c03 */
[----:B------:R-:W-:Y:S01]  /*a670*/  LEA.HI.X R3, R13, R239, R14, 0x1, P4 ;  /* 0x000000ef0d037211 */ /* 0x000fe200020f0c0e */
[----:B---3--:R-:W-:-:S02]  /*a680*/  IMAD.MOV.U32 R242, RZ, RZ, R190 ;  /* 0x000000fffff27224 */ /* 0x008fc400078e00be */
[----:B------:R-:W-:Y:S01]  /*a690*/  @!PT LDS RZ, [RZ] ;  /* 0x00000000fffff984 */ /* 0x000fe20000000800 */
[----:B------:R-:W-:Y:S01]  /*a6a0*/  @!PT LDS RZ, [RZ] ;  /* 0x00000000fffff984 */ /* 0x000fe20000000800 */
[----:B------:R-:W-:Y:S01]  /*a6b0*/  @!PT LDS RZ, [RZ] ;  /* 0x00000000fffff984 */ /* 0x000fe20000000800 */
[----:B------:R-:W-:Y:S01]  /*a6c0*/  @!P3 LDGSTS.E.BYPASS.LTC128B.128 [R227+0xa000], desc[UR22][R4.64] ;  /* 0x0a00000004e3bfae */ /* 0x000fe2000b981a16 */
[----:B------:R-:W-:-:S03]  /*a6d0*/  LEA R0, R8, UR6, 0x1 ;  /* 0x0000000608007c11 */ /* 0x000fc6000f8e08ff */
[----:B------:R-:W-:Y:S04]  /*a6e0*/  @P3 STS.128 [R227+0xa000], RZ ;  /* 0x00a000ffe3003388 */ /* 0x000fe80000000c00 */
[----:B------:R-:W-:Y:S01]  /*a6f0*/  @!PT LDS RZ, [RZ] ;  /* 0x00000000fffff984 */ /* 0x000fe20000000800 */
[----:B------:R-:W-:Y:S01]  /*a700*/  @!PT LDS RZ, [RZ] ;  /* 0x00000000fffff984 */ /* 0x000fe20000000800 */
[----:B------:R-:W-:Y:S01]  /*a710*/  @!PT LDS RZ, [RZ] ;  /* 0x00000000fffff984 */ /* 0x000fe20000000800 */
[----:B------:R-:W-:Y:S01]  /*a720*/  @!P2 LDGSTS.E.BYPASS.LTC128B.128 [R227+0xb000], desc[UR22][R6.64+0x80] ;  /* 0x0b00008006e3afae */ /* 0x000fe2000b981a16 */
[----:B------:R-:W1:Y:S03]  /*a730*/  S2R R190, SR_CTAID.X ;  /* 0x0000000000be7919 */ /* 0x000e660000002500 */
        /* <DEDUP_REMOVED lines=13> */
[----:B------:R-:W3:Y:S01]  /*a810*/  LDSM.16.M88.4 R28, [R226+UR6+0x8800] ;  /* 0x00880006e21c783b */ /* 0x000ee20008000200 */
[----:B------:R-:W-:Y:S01]  /*a820*/  IMAD.MOV.U32 R13, RZ, RZ, 0x20 ;  /* 0x00000020ff0d7424 */ /* 0x000fe200078e00ff */
[----:B------:R-:W-:-:S02]  /*a830*/  SHF.R.U32.HI R183, RZ, 0x5, R223 ;  /* 0x00000005ffb77819 */ /* 0x000fc400000116df */
[----:B------:R-:W-:Y:S02]  /*a840*/  LDSM.16.M88.4 R20, [R0] ;  /* 0x000000000014783b */ /* 0x000fe40000000200 */
[----:B------:R-:W-:Y:S01]  /*a850*/  SEL R13, R13, 0xffffffe0, !P6 ;  /* 0xffffffe00d0d7807 */ /* 0x000fe20007000000 */
[----:B------:R-:W-:Y:S02]  /*a860*/  IMAD.MOV.U32 R243, RZ, RZ, R191 ;  /* 0x000000fffff37224 */ /* 0x000fe400078e00bf */
[----:B----4-:R-:W-:Y:S02]  /*a870*/  IMAD.MOV.U32 R234, RZ, RZ, R208 ;  /* 0x000000ffffea7224 */ /* 0x010fe400078e00d0 */
[----:B------:R-:W-:Y:S02]  /*a880*/  IMAD.MOV.U32 R235, RZ, RZ, R209 ;  /* 0x000000ffffeb7224 */ /* 0x000fe400078e00d1 */
[----:B-----5:R-:W-:Y:S02]  /*a890*/  IMAD.MOV.U32 R244, RZ, RZ, R210 ;  /* 0x000000fffff47224 */ /* 0x020fe400078e00d2 */
[----:B------:R-:W-:-:S02]  /*a8a0*/  IMAD.MOV.U32 R245, RZ, RZ, R211 ;  /* 0x000000fffff57224 */ /* 0x000fc400078e00d3 */
[----:B------:R-:W-:Y:S02]  /*a8b0*/  IMAD.MOV.U32 R236, RZ, RZ, R200 ;  /* 0x000000ffffec7224 */ /* 0x000fe400078e00c8 */
[----:B------:R-:W-:Y:S02]  /*a8c0*/  IMAD.MOV.U32 R237, RZ, RZ, R201 ;  /* 0x000000ffffed7224 */ /* 0x000fe400078e00c9 */
[----:B------:R-:W-:Y:S02]  /*a8d0*/  IMAD.MOV.U32 R246, RZ, RZ, R206 ;  /* 0x000000fffff67224 */ /* 0x000fe400078e00ce */
[----:B------:R-:W-:Y:S01]  /*a8e0*/  IMAD.MOV.U32 R247, RZ, RZ, R207 ;  /* 0x000000fffff77224 */ /* 0x000fe200078e00cf */
[----:B------:R-:W-:Y:S01]  /*a8f0*/  UIADD3 UR4, UPT, UPT, UR20, -0x3, URZ ;  /* 0xfffffffd14047890 */ /* 0x000fe2000fffe0ff */
[----:B--2---:R-:W-:Y:S01]  /*a900*/  IMAD.IADD R2, R15, 0x1, R13 ;  /* 0x000000010f027824 */ /* 0x004fe200078e020d */
[----:B------:R-:W-:Y:S01]  /*a910*/  SHF.R.U32.HI R231, RZ, 0x5, R223 ;  /* 0x00000005ffe77819 */ /* 0x000fe200000116df */
[----:B------:R-:W-:Y:S01]  /*a920*/  IMAD.IADD R3, R13, 0x1, R0 ;  /* 0x000000010d037824 */ /* 0x000fe200078e0200 */
[----:B------:R-:W0:Y:S04]  /*a930*/  LDGDEPBAR ;  /* 0x00000000000079af */ /* 0x000e280000000000 */
[----:B------:R-:W-:Y:S04]  /*a940*/  LDSM.16.M88.4 R132, [R2+0x8000] ;  /* 0x008000000284783b */ /* 0x000fe80000000200 */
[----:B------:R-:W2:Y:S04]  /*a950*/  LDSM.16.M88.4 R4, [R3+0x2000] ;  /* 0x002000000304783b */ /* 0x000ea80000000200 */
[----:B------:R4:W5:Y:S01]  /*a960*/  LDSM.16.M88.4 R136, [R2+0x8800] ;  /* 0x008800000288783b */ /* 0x0009620000000200 */
[----:B-1----:R-:W-:Y:S01]  /*a970*/  IMAD R190, R190, 0x8, R183 ;  /* 0x00000008bebe7824 */ /* 0x002fe200078e02b7 */
[----:B---3--:R-:W-:Y:S02]  /*a980*/  HMMA.16816.F32 R192, R16, R32, RZ ;  /* 0x0000002010c0723c */ /* 0x008fe400000018ff */
[----:B------:R-:W1:Y:S01]  /*a990*/  LDSM.16.M88.4 R24, [R3] ;  /* 0x000000000318783b */ /* 0x000e620000000200 */
[----:B------:R-:W-:-:S04]  /*a9a0*/  VIADD R190, R190, 0x4 ;  /* 0x00000004bebe7836 */ /* 0x000fc80000000000 */
[----:B------:R-:W-:Y:S01]  /*a9b0*/  IMAD.WIDE.U32 R190, R190, -0x326172a9, RZ ;  /* 0xcd9e8d57bebe7825 */ /* 0x000fe200078e00ff */
[----:B------:R-:W-:Y:S03]  /*a9c0*/  HMMA.16816.F32 R184, R16, R28, RZ ;  /* 0x0000001c10b8723c */ /* 0x000fe600000018ff */
[----:B------:R-:W-:Y:S02]  /*a9d0*/  IMAD.MOV.U32 R232, RZ, RZ, R190 ;  /* 0x000000ffffe87224 */ /* 0x000fe400078e00be */
[----:B------:R-:W-:-:S03]  /*a9e0*/  IMAD.MOV.U32 R233, RZ, RZ, R191 ;  /* 0x000000ffffe97224 */ /* 0x000fc600078e00bf */
[----:B------:R-:W-:Y:S01]  /*a9f0*/  HMMA.16816.F32 R188, R16, R34, RZ ;  /* 0x0000002210bc723c */ /* 0x000fe200000018ff */
[----:B------:R-:W-:Y:S02]  /*aa00*/  IMAD.IADD R14, R15, 0x1, R238 ;  /* 0x000000010f0e7824 */ /* 0x000fe400078e02ee */
[----:B----4-:R-:W-:-:S03]  /*aa10*/  IMAD.IADD R2, R238, 0x1, R0 ;  /* 0x00000001ee027824 */ /* 0x010fc600078e0200 */
[----:B------:R-:W-:Y:S02]  /*aa20*/  LDSM.16.M88.4 R172, [R14+0x8000] ;  /* 0x008000000eac783b */ /* 0x000fe40000000200 */
[----:B------:R-:W-:Y:S02]  /*aa30*/  HMMA.16816.F32 R180, R16, R30, RZ ;  /* 0x0000001e10b4723c */ /* 0x000fe400000018ff */
[----:B------:R-:W3:Y:S04]  /*aa40*/  LDSM.16.M88.4 R16, [R2+0x2000] ;  /* 0x002000000210783b */ /* 0x000ee80000000200 */
[----:B------:R-:W4:Y:S02]  /*aa50*/  LDSM.16.M88.4 R176, [R14+0x8800] ;  /* 0x008800000eb0783b */ /* 0x000f240000000200 */
[C---:B--2---:R-:W-:Y:S08]  /*aa60*/  HMMA.16816.F32 R192, R4.reuse, R132, R192 ;  /* 0x0000008404c0723c */ /* 0x044ff000000018c0 */
[C---:B-----5:R-:W-:Y:S08]  /*aa70*/  HMMA.16816.F32 R184, R4.reuse, R136, R184 ;  /* 0x0000008804b8723c */ /* 0x060ff000000018b8 */
[C---:B------:R-:W-:Y:S08]  /*aa80*/  HMMA.16816.F32 R188, R4.reuse, R134, R188 ;  /* 0x0000008604bc723c */ /* 0x040ff000000018bc */
[----:B------:R-:W-:Y:S08]  /*aa90*/  HMMA.16816.F32 R212, R4, R138, R180 ;  /* 0x0000008a04d4723c */ /* 0x000ff000000018b4 */
[C---:B------:R-:W-:Y:S08]  /*aaa0*/  HMMA.16816.F32 R4, R20.reuse, R28, RZ ;  /* 0x0000001c1404723c */ /* 0x040ff000000018ff */
[C---:B------:R-:W-:Y:S08]  /*aab0*/  HMMA.16816.F32 R196, R20.reuse, R32, RZ ;  /* 0x0000002014c4723c */ /* 0x040ff000000018ff */
[C---:B------:R-:W-:Y:S08]  /*aac0*/  HMMA.16816.F32 R32, R20.reuse, R34, RZ ;  /* 0x000000221420723c */ /* 0x040ff000000018ff */
[----:B------:R-:W-:Y:S01]  /*aad0*/  HMMA.16816.F32 R28, R20, R30, RZ ;  /* 0x0000001e141c723c */ /* 0x000fe200000018ff */
[----:B------:R-:W2:Y:S01]  /*aae0*/  LDSM.16.M88.4 R20, [R2] ;  /* 0x000000000214783b */ /* 0x000ea20000000200 */
[----:B------:R-:W-:-:S06]  /*aaf0*/  IMAD.IADD R8, R13, 0x1, R2 ;  /* 0x000000010d087824 */ /* 0x000fcc00078e0202 */
[----:B-1----:R-:W-:Y:S01]  /*ab00*/  HMMA.16816.F32 R208, R24, R136, R4 ;  /* 0x0000008818d0723c */ /* 0x002fe20000001804 */
[----:B------:R-:W-:-:S04]  /*ab10*/  IMAD.IADD R4, R15, 0x1, R238 ;  /* 0x000000010f047824 */ /* 0x000fc800078e02ee */
[----:B------:R-:W-:Y:S02]  /*ab20*/  IMAD.IADD R13, R13, 0x1, R4 ;  /* 0x000000010d0d7824 */ /* 0x000fe400078e0204 */
[----:B------:R-:W-:Y:S01]  /*ab30*/  LDSM.16.M88.4 R4, [R8+0x2000] ;  /* 0x002000000804783b */ /* 0x000fe20000000200 */
[C---:B------:R-:W-:Y:S08]  /*ab40*/  HMMA.16816.F32 R180, R24.reuse, R132, R196 ;  /* 0x0000008418b4723c */ /* 0x040ff000000018c4 */
[C---:B------:R-:W-:Y:S01]  /*ab50*/  HMMA.16816.F32 R132, R24.reuse, R134, R32 ;  /* 0x000000861884723c */ /* 0x040fe20000001820 */
[----:B------:R-:W1:Y:S07]  /*ab60*/  LDSM.16.M88.4 R32, [R13+0x8000] ;  /* 0x008000000d20783b */ /* 0x000e6e0000000200 */
[----:B------:R-:W-:Y:S01]  /*ab70*/  HMMA.16816.F32 R24, R24, R138, R28 ;  /* 0x0000008a1818723c */ /* 0x000fe2000000181c */
[----:B------:R-:W5:Y:S04]  /*ab80*/  LDSM.16.M88.4 R28, [R13+0x8800] ;  /* 0x008800000d1c783b */ /* 0x000f680000000200 */
[----:B------:R-:W-:Y:S03]  /*ab90*/  LDSM.16.M88.4 R136, [R226+UR6+0x9000] ;  /* 0x00900006e288783b */ /* 0x000fe60008000200 */
[C---:B---3--:R-:W-:Y:S08]  /*aba0*/  HMMA.16816.F32 R200, R16.reuse, R172, R192 ;  /* 0x000000ac10c8723c */ /* 0x048ff000000018c0 */
[C---:B----4-:R-:W-:Y:S08]  /*abb0*/  HMMA.16816.F32 R204, R16.reuse, R176, R184 ;  /* 0x000000b010cc723c */ /* 0x050ff000000018b8 */
[C---:B------:R-:W-:Y:S08]  /*abc0*/  HMMA.16816.F32 R196, R16.reuse, R174, R188 ;  /* 0x000000ae10c4723c */ /* 0x040ff000000018bc */
[----:B------:R-:W-:Y:S01]  /*abd0*/  HMMA.16816.F32 R192, R16, R178, R212 ;  /* 0x000000b210c0723c */ /* 0x000fe200000018d4 */
[----:B------:R-:W3:Y:S07]  /*abe0*/  LDSM.16.M88.4 R16, [R8] ;  /* 0x000000000810783b */ /* 0x000eee0000000200 */
[C---:B--2---:R-:W-:Y:S08]  /*abf0*/  HMMA.16816.F32 R188, R20.reuse, R172, R180 ;  /* 0x000000ac14bc723c */ /* 0x044ff000000018b4 */
[C---:B------:R-:W-:Y:S01]  /*ac00*/  HMMA.16816.F32 R184, R20.reuse, R174, R132 ;  /* 0x000000ae14b8723c */ /* 0x040fe20000001884 */
[----:B------:R-:W-:Y:S07]  /*ac10*/  LDSM.16.M88.4 R132, [R226+UR6+0x9800] ;  /* 0x00980006e284783b */ /* 0x000fee0008000200 */
[C---:B------:R-:W-:Y:S08]  /*ac20*/  HMMA.16816.F32 R180, R20.reuse, R176, R208 ;  /* 0x000000b014b4723c */ /* 0x040ff000000018d0 */
[----:B------:R-:W-:Y:S01]  /*ac30*/  HMMA.16816.F32 R20, R20, R178, R24 ;  /* 0x000000b21414723c */ /* 0x000fe20000001818 */
[----:B------:R-:W2:Y:S07]  /*ac40*/  LDSM.16.M88.4 R24, [R0+0x6000] ;  /* 0x006000000018783b */ /* 0x000eae0000000200 */
[C---:B-1----:R-:W-:Y:S08]  /*ac50*/  HMMA.16816.F32 R172, R4.reuse, R32, R200 ;  /* 0x0000002004ac723c */ /* 0x042ff000000018c8 */
[C---:B-----5:R-:W-:Y:S08]  /*ac60*/  HMMA.16816.F32 R208, R4.reuse, R28, R204 ;  /* 0x0000001c04d0723c */ /* 0x060ff000000018cc */
[C---:B------:R-:W-:Y:S08]  /*ac70*/  HMMA.16816.F32 R176, R4.reuse, R34, R196 ;  /* 0x0000002204b0723c */ /* 0x040ff000000018c4 */
[----:B------:R-:W-:Y:S01]  /*ac80*/  HMMA.16816.F32 R204, R4, R30, R192 ;  /* 0x0000001e04cc723c */ /* 0x000fe200000018c0 */
[----:B------:R-:W-:-:S07]  /*ac90*/  IMAD.MOV.U32 R4, RZ, RZ, 0x20 ;  /* 0x00000020ff047424 */ /* 0x000fce00078e00ff */
[C---:B---3--:R-:W-:Y:S08]  /*aca0*/  HMMA.16816.F32 R200, R16.reuse, R32, R188 ;  /* 0x0000002010c8723c */ /* 0x048ff000000018bc */
[C---:B------:R-:W-:Y:S08]  /*acb0*/  HMMA.16816.F32 R188, R16.reuse, R34, R184 ;  /* 0x0000002210bc723c */ /* 0x040ff000000018b8 */
[C---:B------:R-:W-:Y:S08]  /*acc0*/  HMMA.16816.F32 R196, R16.reuse, R28, R180 ;  /* 0x0000001c10c4723c */ /* 0x040ff000000018b4 */
[----:B------:R-:W-:Y:S01]  /*acd0*/  HMMA.16816.F32 R192, R16, R30, R20 ;  /* 0x0000001e10c0723c */ /* 0x000fe20000001814 */
[----:B------:R1:W3:Y:S01]  /*ace0*/  LDSM.16.M88.4 R16, [R0+0x4000] ;  /* 0x004000000010783b */ /* 0x0002e20000000200 */
[----:B------:R-:W-:-:S03]  /*acf0*/  SEL R4, R4, 0xffffffe0, !P6 ;  /* 0xffffffe004047807 */ /* 0x000fc60007000000 */
[----:B------:R-:W-:Y:S02]  /*ad00*/  LDSM.16.M88.4 R20, [R3+0x4000] ;  /* 0x004000000314783b */ /* 0x000fe40000000200 */
[----:B-1----:R-:W-:Y:S02]  /*ad10*/  IMAD.IADD R0, R15, 0x1, R4 ;  /* 0x000000010f007824 */ /* 0x002fe400078e0204 */
[----:B------:R-:W-:Y:S04]  /*ad20*/  LDSM.16.M88.4 R4, [R3+0x6000] ;  /* 0x006000000304783b */ /* 0x000fe80000000200 */
[----:B------:R-:W1:Y:S04]  /*ad30*/  LDSM.16.M88.4 R28, [R0+0x9000] ;  /* 0x00900000001c783b */ /* 0x000e680000000200 */
[----:B------:R-:W4:Y:S01]  /*ad40*/  LDSM.16.M88.4 R32, [R0+0x9800] ;  /* 0x009800000020783b */ /* 0x000f220000000200 */
[C---:B--2---:R-:W-:Y:S08]  /*ad50*/  HMMA.16816.F32 R176, R24.reuse, R138, R176 ;  /* 0x0000008a18b0723c */ /* 0x044ff000000018b0 */
[-C--:B------:R-:W-:Y:S08]  /*ad60*/  HMMA.16816.F32 R184, R24, R136.reuse, R172 ;  /* 0x0000008818b8723c */ /* 0x080ff000000018ac */
[C---:B---3--:R-:W-:Y:S08]  /*ad70*/  HMMA.16816.F32 R180, R16.reuse, R136, R200 ;  /* 0x0000008810b4723c */ /* 0x048ff000000018c8 */
[----:B------:R-:W-:Y:S01]  /*ad80*/  HMMA.16816.F32 R188, R16, R138, R188 ;  /* 0x0000008a10bc723c */ /* 0x000fe200000018bc */
[----:B------:R-:W-:Y:S07]  /*ad90*/  LDSM.16.M88.4 R136, [R14+0x9000] ;  /* 0x009000000e88783b */ /* 0x000fee0000000200 */
[C---:B------:R-:W-:Y:S08]  /*ada0*/  HMMA.16816.F32 R172, R24.reuse, R132, R208 ;  /* 0x0000008418ac723c */ /* 0x040ff000000018d0 */
[----:B------:R-:W-:Y:S08]  /*adb0*/  HMMA.16816.F32 R24, R24, R134, R204 ;  /* 0x000000861818723c */ /* 0x000ff000000018cc */
[C---:B------:R-:W-:Y:S08]  /*adc0*/  HMMA.16816.F32 R196, R16.reuse, R132, R196 ;  /* 0x0000008410c4723c */ /* 0x040ff000000018c4 */
[----:B------:R-:W-:Y:S01]  /*add0*/  HMMA.16816.F32 R200, R16, R134, R192 ;  /* 0x0000008610c8723c */ /* 0x000fe200000018c0 */
[----:B------:R-:W2:Y:S04]  /*ade0*/  LDSM.16.M88.4 R16, [R2+0x4000] ;  /* 0x004000000210783b */ /* 0x000ea80000000200 */
[----:B------:R-:W-:Y:S03]  /*adf0*/  LDSM.16.M88.4 R132, [R13+0x9000] ;  /* 0x009000000d84783b */ /* 0x000fe60000000200 */
[C---:B-1----:R-:W-:Y:S08]  /*ae00*/  HMMA.16816.F32 R208, R4.reuse, R30, R176 ;  /* 0x0000001e04d0723c */ /* 0x042ff000000018b0 */
[-C--:B------:R-:W-:Y:S08]  /*ae10*/  HMMA.16816.F32 R212, R4, R28.reuse, R184 ;  /* 0x0000001c04d4723c */ /* 0x080ff000000018b8 */
[C---:B------:R-:W-:Y:S08]  /*ae20*/  HMMA.16816.F32 R176, R20.reuse, R28, R180 ;  /* 0x0000001c14b0723c */ /* 0x040ff000000018b4 */
[----:B------:R-:W-:Y:S01]  /*ae30*/  HMMA.16816.F32 R188, R20, R30, R188 ;  /* 0x0000001e14bc723c */ /* 0x000fe200000018bc */
[----:B------:R-:W1:Y:S07]  /*ae40*/  LDSM.16.M88.4 R28, [R14+0x9800] ;  /* 0x009800000e1c783b */ /* 0x000e6e0000000200 */
[C---:B----4-:R-:W-:Y:S08]  /*ae50*/  HMMA.16816.F32 R204, R4.reuse, R32, R172 ;  /* 0x0000002004cc723c */ /* 0x050ff000000018ac */
[----:B------:R-:W-:Y:S01]  /*ae60*/  HMMA.16816.F32 R192, R4, R34, R24 ;  /* 0x0000002204c0723c */ /* 0x000fe20000001818 */
[----:B------:R3:W4:Y:S04]  /*ae70*/  LDSM.16.M88.4 R4, [R2+0x6000] ;  /* 0x006000000204783b */ /* 0x0007280000000200 */
[----:B------:R-:W5:Y:S03]  /*ae80*/  LDSM.16.M88.4 R24, [R8+0x4000] ;  /* 0x004000000818783b */ /* 0x000f660000000200 */
[C---:B------:R-:W-:Y:S01]  /*ae90*/  HMMA.16816.F32 R184, R20.reuse, R32, R196 ;  /* 0x0000002014b8723c */ /* 0x040fe200000018c4 */
[----:B------:R-:W5:Y:S07]  /*aea0*/  S2R R236, SR_CTAID.X ;  /* 0x0000000000ec7919 */ /* 0x000f6e0000002500 */
[----:B------:R-:W-:Y:S01]  /*aeb0*/  HMMA.16816.F32 R172, R20, R34, R200 ;  /* 0x0000002214ac723c */ /* 0x000fe200000018c8 */
[----:B------:R-:W5:Y:S04]  /*aec0*/  LDSM.16.M88.4 R32, [R13+0x9800] ;  /* 0x009800000d20783b */ /* 0x000f680000000200 */
[----:B------:R-:W5:Y:S01]  /*aed0*/  LDSM.16.M88.4 R20, [R8+0x6000] ;  /* 0x006000000814783b */ /* 0x000f620000000200 */
[----:B------:R-:W-:Y:S01]  /*aee0*/  IMAD.SHL.U32 R3, R223, 0x2, RZ ;  /* 0x00000002df037824 */ /* 0x000fe200078e00ff */
[----:B------:R-:W-:-:S04]  /*aef0*/  DEPBAR.LE SB0, 0x0 ;  /* 0x000080000000791a */ /* 0x000fc80000000000 */
[----:B--2---:R-:W-:Y:S01]  /*af00*/  HMMA.16816.F32 R176, R16, R136, R176 ;  /* 0x0000008810b0723c */ /* 0x004fe200000018b0 */
[----:B------:R-:W-:Y:S01]  /*af10*/  IMAD.U32 R0, RZ, RZ, UR31 ;  /* 0x0000001fff007e24 */ /* 0x000fe2000f8e00ff */
[----:B------:R-:W-:Y:S01]  /*af20*/  LOP3.LUT R3, R3, 0x6, RZ, 0xc0, !PT ;  /* 0x0000000603037812 */ /* 0x000fe200078ec0ff */
[----:B---3--:R-:W-:-:S05]  /*af30*/  IMAD.U32 R2, RZ, RZ, UR20 ;  /* 0x00000014ff027e24 */ /* 0x008fca000f8e00ff */
[C---:B------:R-:W-:Y:S08]  /*af40*/  HMMA.16816.F32 R188, R16.reuse, R138, R188 ;  /* 0x0000008a10bc723c */ /* 0x040ff000000018bc */
[C---:B-1----:R-:W-:Y:S08]  /*af50*/  HMMA.16816.F32 R184, R16.reuse, R28, R184 ;  /* 0x0000001c10b8723c */ /* 0x042ff000000018b8 */
[----:B------:R-:W-:Y:S08]  /*af60*/  HMMA.16816.F32 R16, R16, R30, R172 ;  /* 0x0000001e1010723c */ /* 0x000ff000000018ac */
[----:B----4-:R-:W-:Y:S08]  /*af70*/  HMMA.16816.F32 R180, R4, R136, R212 ;  /* 0x0000008804b4723c */ /* 0x010ff000000018d4 */
[----:B-----5:R-:W-:Y:S01]  /*af80*/  HMMA.16816.F32 R176, R24, R132, R176 ;  /* 0x0000008418b0723c */ /* 0x020fe200000018b0 */
[----:B------:R-:W-:-:S07]  /*af90*/  IMAD R236, R236, 0x8, R231 ;  /* 0x00000008ecec7824 */ /* 0x000fce00078e02e7 */
[C---:B------:R-:W-:Y:S08]  /*afa0*/  HMMA.16816.F32 R208, R4.reuse, R138, R208 ;  /* 0x0000008a04d0723c */ /* 0x040ff000000018d0 */
[C---:B------:R-:W-:Y:S08]  /*afb0*/  HMMA.16816.F32 R204, R4.reuse, R28, R204 ;  /* 0x0000001c04cc723c */ /* 0x040ff000000018cc */
[----:B------:R-:W-:Y:S01]  /*afc0*/  HMMA.16816.F32 R192, R4, R30, R192 ;  /* 0x0000001e04c0723c */ /* 0x000fe200000018c0 */
[----:B------:R-:W-:Y:S01]  /*afd0*/  LOP3.LUT R4, R0, UR4, R237, 0x96, !PT ;  /* 0x0000000400047c12 */ /* 0x000fe2000f8e96ed */
[----:B------:R-:W-:-:S02]  /*afe0*/  IMAD R0, R2, 0x20, R3 ;  /* 0x0000002002007824 */ /* 0x000fc400078e0203 */
[----:B------:R-:W-:Y:S02]  /*aff0*/  IMAD.U32 R3, RZ, RZ, UR30 ;  /* 0x0000001eff037e24 */ /* 0x000fe4000f8e00ff */
[----:B------:R-:W-:Y:S02]  /*b000*/  VIADD R2, R0, 0xffffffa0 ;  /* 0xffffffa000027836 */ /* 0x000fe40000000000 */
[----:B------:R-:W-:-:S04]  /*b010*/  IMAD.WIDE.U32 R4, R4, -0x326172a9, RZ ;  /* 0xcd9e8d5704047825 */ /* 0x000fc800078e00ff */
[----:B------:R-:W-:-:S04]  /*b020*/  IMAD.WIDE.U32 R236, R236, -0x326172a9, RZ ;  /* 0xcd9e8d57ecec7825 */ /* 0x000fc800078e00ff */
[----:B------:R-:W-:Y:S01]  /*b030*/  VIADD R7, R3, 0x9e3779b9 ;  /* 0x9e3779b903077836 */ /* 0x000fe20000000000 */
[----:B------:R-:W-:Y:S01]  /*b040*/  I2FP.F32.U32 R3, R2 ;  /* 0x0000000200037245 */ /* 0x000fe20000201000 */
[----:B------:R-:W-:Y:S01]  /*b050*/  HMMA.16816.F32 R136, R24, R34, R16 ;  /* 0x000000221888723c */ /* 0x000fe20000001810 */
[----:B------:R-:W-:Y:S02]  /*b060*/  IMAD.U32 R6, RZ, RZ, UR30 ;  /* 0x0000001eff067e24 */ /* 0x000fe4000f8e00ff */
[C-C-:B------:R-:W-:Y:S02]  /*b070*/  LOP3.LUT R13, R7.reuse, R236, R5.reuse, 0x96, !PT ;  /* 0x000000ec070d7212 */ /* 0x140fe400078e9605 */
[----:B------:R-:W-:Y:S01]  /*b080*/  LOP3.LUT R15, R7, R232, R5, 0x96, !PT ;  /* 0x000000e8070f7212 */ /* 0x000fe200078e9605 */
[----:B------:R-:W-:Y:S02]  /*b090*/  FFMA.FTZ R5, R3, UR5, R176 ;  /* 0x0000000503057c23 */ /* 0x000fe400080100b0 */
[----:B------:R-:W-:Y:S01]  /*b0a0*/  HMMA.16816.F32 R28, R20, R132, R180 ;  /* 0x00000084141c723c */ /* 0x000fe200000018b4 */
[----:B------:R-:W-:Y:S01]  /*b0b0*/  ISETP.GE.AND P1, PT, R2, R10, PT ;  /* 0x0000000a0200720c */ /* 0x000fe20003f26270 */
[----:B------:R-:W-:Y:S01]  /*b0c0*/  VIADD R6, R6, 0x3c6ef372 ;  /* 0x3c6ef37206067836 */ /* 0x000fe20000000000 */
[----:B------:R-:W-:-:S02]  /*b0d0*/  ISETP.GE.AND P5, PT, R2, R9, PT ;  /* 0x000000090200720c */ /* 0x000fc40003fa6270 */
[----:B------:R-:W-:Y:S02]  /*b0e0*/  FSEL R180, R5, -INF , !P1 ;  /* 0xff80000005b47808 */ /* 0x000fe40004800000 */
[C---:B------:R-:W-:Y:S02]  /*b0f0*/  ISETP.GE.AND P4, PT, R2.reuse, R11, PT ;  /* 0x0000000b0200720c */ /* 0x040fe40003f86270 */
[----:B------:R-:W-:Y:S01]  /*b100*/  ISETP.GE.AND P1, PT, R2, R12, PT ;  /* 0x0000000c0200720c */ /* 0x000fe20003f26270 */
[----:B------:R-:W-:Y:S01]  /*b110*/  VIADD R2, R0, 0xffffffb8 ;  /* 0xffffffb800027836 */ /* 0x000fe20000000000 */
[CC--:B------:R-:W-:Y:S01]  /*b120*/  LOP3.LUT R8, R6.reuse, R4.reuse, R247, 0x96, !PT ;  /* 0x0000000406087212 */ /* 0x0c0fe200078e96f7 */
[----:B------:R-:W-:Y:S01]  /*b130*/  HMMA.16816.F32 R192, R20, R34, R192 ;  /* 0x0000002214c0723c */ /* 0x000fe200000018c0 */
[----:B------:R-:W-:Y:S01]  /*b140*/  LOP3.LUT R14, R6, R4, R243, 0x96, !PT ;  /* 0x00000004060e7212 */ /* 0x000fe200078e96f3 */
[----:B------:R-:W-:Y:S01]  /*b150*/  FFMA.FTZ R6, R3, UR5, R178 ;  /* 0x0000000503067c23 */ /* 0x000fe200080100b2 */
[----:B------:R-:W-:-:S04]  /*b160*/  I2FP.F32.U32 R4, R2 ;  /* 0x0000000200047245 */ /* 0x000fc80000201000 */
[----:B------:R-:W-:Y:S01]  /*b170*/  FSEL R182, R6, -INF , !P5 ;  /* 0xff80000006b67808 */ /* 0x000fe20006800000 */
[----:B------:R-:W-:Y:S01]  /*b180*/  FFMA.FTZ R6, R4, UR5, R136 ;  /* 0x0000000504067c23 */ /* 0x000fe20008010088 */
[C---:B------:R-:W-:Y:S01]  /*b190*/  FFMA.FTZ R7, R3.reuse, UR5, R28 ;  /* 0x0000000503077c23 */ /* 0x040fe2000801001c */
[----:B------:R-:W-:Y:S01]  /*b1a0*/  FFMA.FTZ R5, R3, UR5, R30 ;  /* 0x0000000503057c23 */ /* 0x000fe2000801001e */
[----:B------:R-:W-:Y:S01]  /*b1b0*/  ISETP.GE.AND P5, PT, R2, R10, PT ;  /* 0x0000000a0200720c */ /* 0x000fe20003fa6270 */
        /* <DEDUP_REMOVED lines=10> */
[----:B------:R-:W-:Y:S01]  /*b260*/  FFMA.FTZ R7, R4, UR5, R192 ;  /* 0x0000000504077c23 */ /* 0x000fe200080100c0 */
[----:B------:R-:W-:Y:S01]  /*b270*/  FSEL R233, R6, -INF , !P4 ;  /* 0xff80000006e97808 */ /* 0x000fe20006000000 */
[----:B------:R-:W-:Y:S01]  /*b280*/  FFMA.FTZ R4, R4, UR5, R194 ;  /* 0x0000000504047c23 */ /* 0x000fe200080100c2 */
[C---:B------:R-:W-:Y:S01]  /*b290*/  ISETP.GE.AND P1, PT, R2.reuse, R11, PT ;  /* 0x0000000b0200720c */ /* 0x040fe20003f26270 */
[----:B------:R-:W-:Y:S01]  /*b2a0*/  FFMA.FTZ R6, R5, UR5, R177 ;  /* 0x0000000505067c23 */ /* 0x000fe200080100b1 */
[----:B------:R-:W-:Y:S01]  /*b2b0*/  BAR.SYNC.DEFER_BLOCKING 0x0 ;  /* 0x0000000000007b1d */ /* 0x000fe20000010000 */
[----:B------:R-:W-:Y:S01]  /*b2c0*/  ISETP.GE.AND P5, PT, R2, R12, PT ;  /* 0x0000000c0200720c */ /* 0x000fe20003fa6270 */
[----:B------:R-:W-:Y:S01]  /*b2d0*/  VIADD R2, R0, 0xffffffa8 ;  /* 0xffffffa800027836 */ /* 0x000fe20000000000 */
[----:B------:R-:W-:-:S02]  /*b2e0*/  ISETP.GE.AND P4, PT, R3, R10, PT ;  /* 0x0000000a0300720c */ /* 0x000fc40003f86270 */
[----:B------:R-:W-:Y:S02]  /*b2f0*/  FSEL R208, R7, -INF , !P1 ;  /* 0xff80000007d07808 */ /* 0x000fe40004800000 */
[----:B------:R-:W-:Y:S01]  /*b300*/  FSEL R35, R6, -INF , !P4 ;  /* 0xff80000006237808 */ /* 0x000fe20006000000 */
[----:B------:R-:W-:Y:S01]  /*b310*/  FFMA.FTZ R6, R5, UR5, R179 ;  /* 0x0000000505067c23 */ /* 0x000fe200080100b3 */
[----:B------:R-:W-:Y:S02]  /*b320*/  FSEL R209, R4, -INF , !P5 ;  /* 0xff80000004d17808 */ /* 0x000fe40006800000 */
[----:B------:R-:W-:Y:S02]  /*b330*/  ISETP.GE.AND P1, PT, R3, R9, PT ;  /* 0x000000090300720c */ /* 0x000fe40003f26270 */
[----:B------:R-:W-:Y:S01]  /*b340*/  I2FP.F32.U32 R4, R2 ;  /* 0x0000000200047245 */ /* 0x000fe20000201000 */
[C---:B------:R-:W-:Y:S01]  /*b350*/  FFMA.FTZ R7, R5.reuse, UR5, R29 ;  /* 0x0000000505077c23 */ /* 0x040fe2000801001d */
[----:B------:R-:W-:Y:S01]  /*b360*/  FSEL R172, R6, -INF , !P1 ;  /* 0xff80000006ac7808 */ /* 0x000fe20004800000 */
[----:B------:R-:W-:Y:S01]  /*b370*/  FFMA.FTZ R5, R5, UR5, R31 ;  /* 0x0000000505057c23 */ /* 0x000fe2000801001f */
[C---:B------:R-:W-:Y:S01]  /*b380*/  ISETP.GE.AND P5, PT, R3.reuse, R11, PT ;  /* 0x0000000b0300720c */ /* 0x040fe20003fa6270 */
[----:B------:R-:W-:Y:S01]  /*b390*/  FFMA.FTZ R6, R4, UR5, R132 ;  /* 0x0000000504067c23 */ /* 0x000fe20008010084 */
[----:B------:R-:W-:Y:S01]  /*b3a0*/  ISETP.GE.AND P4, PT, R3, R12, PT ;  /* 0x0000000c0300720c */ /* 0x000fe20003f86270 */
[----:B------:R-:W-:Y:S01]  /*b3b0*/  VIADD R3, R0, 0xffffffa9 ;  /* 0xffffffa900037836 */ /* 0x000fe20000000000 */
[----:B------:R-:W-:Y:S01]  /*b3c0*/  ISETP.GE.AND P1, PT, R2, R10, PT ;  /* 0x0000000a0200720c */ /* 0x000fe20003f26270 */
[----:B------:R-:W-:Y:S01]  /*b3d0*/  HMMA.16816.F32 R24, R24, R32, R184 ;  /* 0x000000201818723c */ /* 0x000fe200000018b8 */
[----:B------:R-:W-:-:S02]  /*b3e0*/  FSEL R138, R7, -INF , !P5 ;  /* 0xff800000078a7808 */ /* 0x000fc40006800000 */
[----:B------:R-:W-:Y:S01]  /*b3f0*/  FSEL R34, R6, -INF , !P1 ;  /* 0xff80000006227808 */ /* 0x000fe20004800000 */
[----:B------:R-:W-:Y:S01]  /*b400*/  FFMA.FTZ R6, R4, UR5, R134 ;  /* 0x0000000504067c23 */ /* 0x000fe20008010086 */
[----:B------:R-:W-:Y:S02]  /*b410*/  FSEL R175, R5, -INF , !P4 ;  /* 0xff80000005af7808 */ /* 0x000fe40006000000 */
[----:B------:R-:W-:Y:S02]  /*b420*/  ISETP.GE.AND P5, PT, R2, R9, PT ;  /* 0x000000090200720c */ /* 0x000fe40003fa6270 */
[----:B------:R-:W-:Y:S01]  /*b430*/  I2FP.F32.U32 R5, R3 ;  /* 0x0000000300057245 */ /* 0x000fe20000201000 */
[----:B------:R-:W-:Y:S01]  /*b440*/  HMMA.16816.F32 R20, R20, R32, R204 ;  /* 0x000000201414723c */ /* 0x000fe200000018cc */
[----:B------:R-:W-:Y:S01]  /*b450*/  FSEL R33, R6, -INF , !P5 ;  /* 0xff80000006217808 */ /* 0x000fe20006800000 */
[----:B------:R-:W-:Y:S01]  /*b460*/  FFMA.FTZ R7, R4, UR5, R16 ;  /* 0x0000000504077c23 */ /* 0x000fe20008010010 */
[C---:B------:R-:W-:Y:S01]  /*b470*/  ISETP.GE.AND P4, PT, R2.reuse, R11, PT ;  /* 0x0000000b0200720c */ /* 0x040fe20003f86270 */
[----:B------:R-:W-:Y:S01]  /*b480*/  FFMA.FTZ R6, R5, UR5, R133 ;  /* 0x0000000505067c23 */ /* 0x000fe20008010085 */
[----:B------:R-:W-:Y:S01]  /*b490*/  ISETP.GE.AND P1, PT, R2, R12, PT ;  /* 0x0000000c0200720c */ /* 0x000fe20003f26270 */
[----:B------:R-:W-:Y:S01]  /*b4a0*/  FFMA.FTZ R4, R4, UR5, R18 ;  /* 0x0000000504047c23 */ /* 0x000fe20008010012 */
[----:B------:R-:W-:Y:S01]  /*b4b0*/  ISETP.GE.AND P5, PT, R3, R10, PT ;  /* 0x0000000a0300720c */ /* 0x000fe20003fa6270 */
[----:B------:R-:W-:Y:S01]  /*b4c0*/  VIADD R2, R0, 0xffffffb0 ;  /* 0xffffffb000027836 */ /* 0x000fe20000000000 */
[----:B------:R-:W-:-:S02]  /*b4d0*/  FSEL R173, R7, -INF , !P4 ;  /* 0xff80000007ad7808 */ /* 0x000fc40006000000 */
        /* <DEDUP_REMOVED lines=10> */
[----:B------:R-:W-:-:S02]  /*b580*/  ISETP.GE.AND P5, PT, R3, R12, PT ;  /* 0x0000000c0300720c */ /* 0x000fc40003fa6270 */
[----:B------:R-:W-:Y:S01]  /*b590*/  ISETP.GE.AND P4, PT, R2, R10, PT ;  /* 0x0000000a0200720c */ /* 0x000fe20003f86270 */
[----:B------:R-:W-:Y:S01]  /*b5a0*/  VIADD R3, R0, 0xffffffb1 ;  /* 0xffffffb100037836 */ /* 0x000fe20000000000 */
[----:B------:R-:W-:Y:S02]  /*b5b0*/  FSEL R133, R7, -INF , !P1 ;  /* 0xff80000007857808 */ /* 0x000fe40004800000 */
[----:B------:R-:W-:Y:S02]  /*b5c0*/  FSEL R174, R5, -INF , !P5 ;  /* 0xff80000005ae7808 */ /* 0x000fe40006800000 */
[----:B------:R-:W-:Y:S02]  /*b5d0*/  FSEL R231, R6, -INF , !P4 ;  /* 0xff80000006e77808 */ /* 0x000fe40006000000 */
[C---:B------:R-:W-:Y:S02]  /*b5e0*/  ISETP.GE.AND P1, PT, R2.reuse, R9, PT ;  /* 0x000000090200720c */ /* 0x040fe40003f26270 */
[----:B------:R-:W-:-:S02]  /*b5f0*/  ISETP.GE.AND P5, PT, R2, R11, PT ;  /* 0x0000000b0200720c */ /* 0x000fc40003fa6270 */
[----:B------:R-:W-:Y:S01]  /*b600*/  ISETP.GE.AND P4, PT, R2, R12, PT ;  /* 0x0000000c0200720c */ /* 0x000fe20003f86270 */
[C---:B------:R-:W-:Y:S01]  /*b610*/  FFMA.FTZ R2, R4.reuse, UR5, R26 ;  /* 0x0000000504027c23 */ /* 0x040fe2000801001a */
[----:B------:R-:W-:Y:S01]  /*b620*/  I2FP.F32.U32 R5, R3 ;  /* 0x0000000300057245 */ /* 0x000fe20000201000 */
[C---:B------:R-:W-:Y:S01]  /*b630*/  FFMA.FTZ R6, R4.reuse, UR5, R20 ;  /* 0x0000000504067c23 */ /* 0x040fe20008010014 */
[----:B------:R-:W-:Y:S02]  /*b640*/  FFMA.FTZ R4, R4, UR5, R22 ;  /* 0x0000000504047c23 */ /* 0x000fe40008010016 */
[----:B------:R-:W-:Y:S01]  /*b650*/  FSEL R232, R2, -INF , !P1 ;  /* 0xff80000002e87808 */ /* 0x000fe20004800000 */
[----:B------:R-:W-:Y:S01]  /*b660*/  FFMA.FTZ R2, R5, UR5, R25 ;  /* 0x0000000505027c23 */ /* 0x000fe20008010019 */
[----:B------:R-:W-:Y:S01]  /*b670*/  VIADD R0, R0, 0xffffffb9 ;  /* 0xffffffb900007836 */ /* 0x000fe20000000000 */
[----:B------:R-:W-:Y:S02]  /*b680*/  ISETP.GE.AND P1, PT, R3, R10, PT ;  /* 0x0000000a0300720c */ /* 0x000fe40003f26270 */
[----:B------:R-:W-:Y:S01]  /*b690*/  FSEL R196, R4, -INF , !P4 ;  /* 0xff80000004c47808 */ /* 0x000fe20006000000 */
[----:B------:R-:W-:Y:S01]  /*b6a0*/  FFMA.FTZ R4, R5, UR5, R27 ;  /* 0x0000000505047c23 */ /* 0x000fe2000801001b */
[----:B------:R-:W-:-:S02]  /*b6b0*/  FSEL R186, R6, -INF , !P5 ;  /* 0xff80000006ba7808 */ /* 0x000fc40006800000 */
        /* <DEDUP_REMOVED lines=12> */
[----:B------:R-:W-:Y:S01]  /*b780*/  FSEL R210, R4, -INF , !P5 ;  /* 0xff80000004d27808 */ /* 0x000fe20006800000 */
[----:B------:R-:W-:Y:S01]  /*b790*/  IMAD.U32 R3, RZ, RZ, UR31 ;  /* 0x0000001fff037e24 */ /* 0x000fe2000f8e00ff */
[C---:B------:R-:W-:Y:S02]  /*b7a0*/  ISETP.GE.AND P4, PT, R0.reuse, R9, PT ;  /* 0x000000090000720c */ /* 0x040fe40003f86270 */
[----:B------:R-:W-:-:S02]  /*b7b0*/  ISETP.GE.AND P1, PT, R0, R11, PT ;  /* 0x0000000b0000720c */ /* 0x000fc40003f26270 */
[----:B------:R-:W-:Y:S01]  /*b7c0*/  ISETP.GE.AND P5, PT, R0, R12, PT ;  /* 0x0000000c0000720c */ /* 0x000fe20003fa6270 */
[----:B------:R-:W-:Y:S02]  /*b7d0*/  IMAD.U32 R0, RZ, RZ, UR31 ;  /* 0x0000001fff007e24 */ /* 0x000fe4000f8e00ff */
[----:B------:R-:W-:Y:S02]  /*b7e0*/  VIADD R3, R3, 0x76cf5d0a ;  /* 0x76cf5d0a03037836 */ /* 0x000fe40000000000 */
[----:B------:R-:W-:-:S04]  /*b7f0*/  IMAD.WIDE.U32 R6, R13, -0x2daee0ad, RZ ;  /* 0xd2511f530d067825 */ /* 0x000fc800078e00ff */
[----:B------:R-:W-:-:S04]  /*b800*/  IMAD.WIDE.U32 R16, R8, -0x2daee0ad, RZ ;  /* 0xd2511f5308107825 */ /* 0x000fc800078e00ff */
[----:B------:R-:W-:Y:S02]  /*b810*/  VIADD R0, R0, 0x32370b8f ;  /* 0x32370b8f00007836 */ /* 0x000fe40000000000 */
[----:B------:R-:W-:Y:S01]  /*b820*/  IMAD.WIDE.U32 R4, R15, -0x2daee0ad, RZ ;  /* 0xd2511f530f047825 */ /* 0x000fe200078e00ff */
[C---:B------:R-:W-:Y:S02]  /*b830*/  LOP3.LUT R8, R3.reuse, R236, R7, 0x96, !PT ;  /* 0x000000ec03087212 */ /* 0x040fe400078e9607 */
[----:B------:R-:W-:Y:S01]  /*b840*/  LOP3.LUT R24, R0, R6, R17, 0x96, !PT ;  /* 0x0000000600187212 */ /* 0x000fe200078e9611 */
[----:B------:R-:W-:Y:S01]  /*b850*/  IMAD.WIDE.U32 R14, R14, -0x2daee0ad, RZ ;  /* 0xd2511f530e0e7825 */ /* 0x000fe200078e00ff */
[----:B------:R-:W-:-:S03]  /*b860*/  LOP3.LUT R13, R3, R244, R5, 0x96, !PT ;  /* 0x000000f4030d7212 */ /* 0x000fc600078e9605 */
[----:B------:R-:W-:Y:S02]  /*b870*/  IMAD.U32 R6, RZ, RZ, UR30 ;  /* 0x0000001eff067e24 */ /* 0x000fe4000f8e00ff */
[----:B------:R-:W-:Y:S01]  /*b880*/  IMAD.U32 R7, RZ, RZ, UR30 ;  /* 0x0000001eff077e24 */ /* 0x000fe2000f8e00ff */
[----:B------:R-:W-:Y:S01]  /*b890*/  LOP3.LUT R22, R0, R4, R15, 0x96, !PT ;  /* 0x0000000400167212 */ /* 0x000fe200078e960f */
[----:B------:R-:W-:Y:S02]  /*b8a0*/  VIADD R0, R6, 0xdaa66d2b ;  /* 0xdaa66d2b06007836 */ /* 0x000fe40000000000 */
[----:B------:R-:W-:Y:S02]  /*b8b0*/  VIADD R3, R7, 0x78dde6e4 ;  /* 0x78dde6e407037836 */ /* 0x000fe40000000000 */
[----:B------:R-:W-:-:S04]  /*b8c0*/  IMAD.WIDE.U32 R4, R8, -0x326172a9, RZ ;  /* 0xcd9e8d5708047825 */ /* 0x000fc800078e00ff */
[----:B------:R-:W-:Y:S01]  /*b8d0*/  IMAD.WIDE.U32 R6, R13, -0x326172a9, RZ ;  /* 0xcd9e8d570d067825 */ /* 0x000fe200078e00ff */
[----:B------:R-:W-:-:S03]  /*b8e0*/  LOP3.LUT R5, R0, R246, R5, 0x96, !PT ;  /* 0x000000f600057212 */ /* 0x000fc600078e9605 */
[----:B------:R-:W-:Y:S01]  /*b8f0*/  IMAD.WIDE.U32 R24, R24, -0x326172a9, RZ ;  /* 0xcd9e8d5718187825 */ /* 0x000fe200078e00ff */
[----:B------:R-:W-:-:S03]  /*b900*/  LOP3.LUT R20, R0, R242, R7, 0x96, !PT ;  /* 0x000000f200147212 */ /* 0x000fc600078e9607 */
[----:B------:R-:W-:Y:S01]  /*b910*/  IMAD.U32 R8, RZ, RZ, UR31 ;  /* 0x0000001fff087e24 */ /* 0x000fe2000f8e00ff */
[----:B------:R-:W-:Y:S01]  /*b920*/  LOP3.LUT R15, R3, R4, R25, 0x96, !PT ;  /* 0x00000004030f7212 */ /* 0x000fe200078e9619 */
[----:B------:R-:W-:Y:S01]  /*b930*/  IMAD.WIDE.U32 R22, R22, -0x326172a9, RZ ;  /* 0xcd9e8d5716167825 */ /* 0x000fe200078e00ff */
[----:B------:R-:W-:Y:S01]  /*b940*/  FMNMX3.FTZ R135, R224, R180, R35, !PT ;  /* 0x000000b4e0877276 */ /* 0x000fe20007810023 */
[----:B------:R-:W-:Y:S02]  /*b950*/  UISETP.NE.AND UP0, UPT, UR20, 0x3, UPT ;  /* 0x000000031400788c */ /* 0x000fe4000bf05270 */
[----:B------:R-:W-:Y:S02]  /*b960*/  VIADD R0, R8, 0xed9eba14 ;  /* 0xed9eba1408007836 */ /* 0x000fe40000000000 */
[----:B------:R-:W-:Y:S01]  /*b970*/  IMAD.WIDE.U32 R4, R5, -0x2daee0ad, RZ ;  /* 0xd2511f5305047825 */ /* 0x000fe200078e00ff */
[----:B------:R-:W-:-:S03]  /*b980*/  FMNMX3.FTZ R135, R135, R34, R28, !PT ;  /* 0x0000002287877276 */ /* 0x000fc6000781001c */
[----:B------:R-:W-:Y:S01]  /*b990*/  IMAD.WIDE.U32 R20, R20, -0x2daee0ad, RZ ;  /* 0xd2511f5314147825 */ /* 0x000fe200078e00ff */
[----:B------:R-:W-:-:S03]  /*b9a0*/  LOP3.LUT R6, R3, R6, R23, 0x96, !PT ;  /* 0x0000000603067212 */ /* 0x000fc600078e9617 */
[----:B------:R-:W-:Y:S01]  /*b9b0*/  IMAD.U32 R13, RZ, RZ, UR31 ;  /* 0x0000001fff0d7e24 */ /* 0x000fe2000f8e00ff */
[C---:B------:R-:W-:Y:S01]  /*b9c0*/  LOP3.LUT R32, R0.reuse, R16, R5, 0x96, !PT ;  /* 0x0000001000207212 */ /* 0x040fe200078e9605 */
[----:B------:R-:W-:Y:S01]  /*b9d0*/  IMAD.WIDE.U32 R198, R15, -0x2daee0ad, RZ ;  /* 0xd2511f530fc67825 */ /* 0x000fe200078e00ff */
[----:B------:R-:W-:-:S03]  /*b9e0*/  LOP3.LUT R30, R0, R14, R21, 0x96, !PT ;  /* 0x0000000e001e7212 */ /* 0x000fc600078e9615 */
[C---:B------:R-:W-:Y:S01]  /*b9f0*/  FFMA.FTZ R3, R2.reuse, UR5, R139 ;  /* 0x0000000502037c23 */ /* 0x040fe2000801008b */
[C---:B------:R-:W-:Y:S01]  /*ba00*/  FFMA.FTZ R0, R2.reuse, UR5, R193 ;  /* 0x0000000502007c23 */ /* 0x040fe200080100c1 */
[----:B------:R-:W-:Y:S01]  /*ba10*/  VIADD R13, R13, 0xa9066899 ;  /* 0xa90668990d0d7836 */ /* 0x000fe20000000000 */
[----:B------:R-:W-:Y:S01]  /*ba20*/  FMNMX3.FTZ R135, R135, R231, R211, !PT ;  /* 0x000000e787877276 */ /* 0x000fe200078100d3 */
[----:B------:R-:W-:Y:S02]  /*ba30*/  IMAD.MOV.U32 R237, RZ, RZ, R235 ;  /* 0x000000ffffed7224 */ /* 0x000fe400078e00eb */
[----:B------:R-:W-:Y:S01]  /*ba40*/  FFMA.FTZ R27, R2, UR5, R195 ;  /* 0x00000005021b7c23 */ /* 0x000fe200080100c3 */
[----:B------:R-:W-:Y:S01]  /*ba50*/  IMAD.WIDE.U32 R184, R6, -0x2daee0ad, RZ ;  /* 0xd2511f5306b87825 */ /* 0x000fe200078e00ff */
[----:B------:R-:W-:Y:S02]  /*ba60*/  LOP3.LUT R31, R13, R4, R199, 0x96, !PT ;  /* 0x000000040d1f7212 */ /* 0x000fe400078e96c7 */
[----:B------:R-:W-:-:S02]  /*ba70*/  FSEL R197, R3, -INF , !P4 ;  /* 0xff80000003c57808 */ /* 0x000fc40006000000 */
[----:B------:R-:W-:Y:S02]  /*ba80*/  FSEL R177, R0, -INF , !P1 ;  /* 0xff80000000b17808 */ /* 0x000fe40004800000 */
        /* <DEDUP_REMOVED lines=14> */
[----:B------:R-:W-:Y:S02]  /*bb70*/  @!P2 IMAD R16, R4, UR7, RZ ;  /* 0x000000070410ac24 */ /* 0x000fe4000f8e02ff */
[----:B------:R-:W-:-:S04]  /*bb80*/  @!P3 IMAD.WIDE.U32 R14, R14, UR14, RZ ;  /* 0x0000000e0e0ebc25 */ /* 0x000fc8000f8e00ff */
[----:B------:R-:W-:Y:S01]  /*bb90*/  @!P2 IMAD.WIDE.U32 R4, R4, UR14, RZ ;  /* 0x0000000e0404ac25 */ /* 0x000fe2000f8e00ff */
[----:B------:R-:W-:Y:S02]  /*bba0*/  @!P3 IADD3 R15, PT, PT, R15, R17, RZ ;  /* 0x000000110f0fb210 */ /* 0x000fe40007ffe0ff */
[-C--:B------:R-:W-:Y:S01]  /*bbb0*/  @!P3 LEA R18, P4, R14, R230.reuse, 0x1 ;  /* 0x000000e60e12b211 */ /* 0x080fe200078808ff */
[----:B------:R-:W-:Y:S02]  /*bbc0*/  IMAD.U32 R3, RZ, RZ, UR16 ;  /* 0x00000010ff037e24 */ /* 0x000fe4000f8e00ff */
[----:B------:R-:W-:Y:S01]  /*bbd0*/  @!P2 VIADD R8, R8, 0xfffffffc ;  /* 0xfffffffc0808a836 */ /* 0x000fe20000000000 */
[----:B------:R-:W-:Y:S01]  /*bbe0*/  @!P3 LEA.HI.X R19, R14, R229, R15, 0x1, P4 ;  /* 0x000000e50e13b211 */ /* 0x000fe200020f0c0f */
[----:B------:R-:W-:Y:S01]  /*bbf0*/  @!P2 IMAD.IADD R5, R5, 0x1, R16 ;  /* 0x000000010505a824 */ /* 0x000fe200078e0210 */
[----:B------:R-:W-:Y:S01]  /*bc00*/  @!P2 LEA R16, P1, R4, R230, 0x1 ;  /* 0x000000e60410a211 */ /* 0x000fe200078208ff */
[----:B------:R-:W-:-:S02]  /*bc10*/  @!P3 IMAD.WIDE.U32 R6, R0, UR14, R6 ;  /* 0x0000000e0006bc25 */ /* 0x000fc4000f8e0006 */
[----:B------:R-:W-:Y:S01]  /*bc20*/  @!PT LDS RZ, [RZ] ;  /* 0x00000000fffff984 */ /* 0x000fe20000000800 */
[----:B------:R-:W-:Y:S01]  /*bc30*/  @!PT LDS RZ, [RZ] ;  /* 0x00000000fffff984 */ /* 0x000fe20000000800 */
[----:B------:R-:W-:Y:S01]  /*bc40*/  @!PT LDS RZ, [RZ] ;  /* 0x00000000fffff984 */ /* 0x000fe20000000800 */
[----:B------:R1:W-:Y:S01]  /*bc50*/  @!P3 LDGSTS.E.BYPASS.LTC128B.128 [R227+0x8000], desc[UR22][R18.64] ;  /* 0x0800000012e3bfae */ /* 0x0003e2000b981a16 */
[----:B------:R-:W-:Y:S01]  /*bc60*/  @!P2 LEA.HI.X R17, R4, R229, R5, 0x1, P1 ;  /* 0x000000e50411a211 */ /* 0x000fe200008f0c05 */
[----:B------:R-:W-:Y:S01]  /*bc70*/  @!P3 IMAD R26, R0, UR7, RZ ;  /* 0x00000007001abc24 */ /* 0x000fe2000f8e02ff */
[-C--:B------:R-:W-:Y:S01]  /*bc80*/  @!P3 LEA R14, P4, R6, R230.reuse, 0x1 ;  /* 0x000000e6060eb211 */ /* 0x080fe200078808ff */
[----:B------:R-:W-:Y:S01]  /*bc90*/  @!P2 IMAD.WIDE.U32 R2, R8, UR14, R2 ;  /* 0x0000000e0802ac25 */ /* 0x000fe2000f8e0002 */
[----:B------:R1:W-:Y:S02]  /*bca0*/  @P3 STS.128 [R227+0x8000], RZ ;  /* 0x008000ffe3003388 */ /* 0x0003e40000000c00 */
[----:B------:R-:W-:Y:S01]  /*bcb0*/  @!P3 IADD3 R5, PT, PT, R26, R7, RZ ;  /* 0x000000071a05b210 */ /* 0x000fe20007ffe0ff */
[----:B------:R-:W-:Y:S01]  /*bcc0*/  @!P2 IMAD R0, R8, UR7, RZ ;  /* 0x000000070800ac24 */ /* 0x000fe2000f8e02ff */
[----:B------:R-:W-:Y:S01]  /*bcd0*/  @!P2 LEA R4, P1, R2, R230, 0x1 ;  /* 0x000000e60204a211 */ /* 0x000fe200078208ff */
[----:B------:R-:W-:Y:S01]  /*bce0*/  @!PT LDS RZ, [RZ] ;  /* 0x00000000fffff984 */ /* 0x000fe20000000800 */
[----:B------:R-:W-:Y:S01]  /*bcf0*/  @!PT LDS RZ, [RZ] ;  /* 0x00000000fffff984 */ /* 0x000fe20000000800 */
[----:B------:R-:W-:Y:S01]  /*bd00*/  @!PT LDS RZ, [RZ] ;  /* 0x00000000fffff984 */ /* 0x000fe20000000800 */
[----:B------:R1:W-:Y:S01]  /*bd10*/  @!P2 LDGSTS.E.BYPASS.LTC128B.128 [R227+0x9000], desc[UR22][R16.64+0x80] ;  /* 0x0900008010e3afae */ /* 0x0003e2000b981a16 */
[----:B------:R-:W-:-:S02]  /*bd20*/  @!P3 LEA.HI.X R15, R6, R229, R5, 0x1, P4 ;  /* 0x000000e5060fb211 */ /* 0x000fc400020f0c05 */
[----:B------:R-:W-:Y:S01]  /*bd30*/  @!P2 IADD3 R0, PT, PT, R0, R3, RZ ;  /* 0x000000030000a210 */ /* 0x000fe20007ffe0ff */
[----:B------:R1:W-:Y:S03]  /*bd40*/  @P2 STS.128 [R227+0x9000], RZ ;  /* 0x009000ffe3002388 */ /* 0x0003e60000000c00 */
[----:B------:R-:W-:Y:S01]  /*bd50*/  @!P2 LEA.HI.X R5, R2, R229, R0, 0x1, P1 ;  /* 0x000000e50205a211 */ /* 0x000fe200008f0c00 */
        /* <DEDUP_REMOVED lines=11> */
.L_x_1269:
        /* <DEDUP_REMOVED lines=8> */
[----:B------:R-:W-:Y:S02]  /*be90*/  FMNMX3.FTZ R136, R136, R233, R197, !PT ;  /* 0x000000e988887276 */ /* 0x000fe400078100c5 */
[----:B------:R-:W-:-:S02]  /*bea0*/  FMNMX3.FTZ R2, R2, R173, R133, !PT ;  /* 0x000000ad02027276 */ /* 0x000fc40007810085 */
[----:B------:R-:W-:Y:S01]  /*beb0*/  FMNMX3.FTZ R0, R0, R176, R174, !PT ;  /* 0x000000b000007276 */ /* 0x000fe200078100ae */
[----:B------:R-:W3:Y:S01]  /*bec0*/  SHFL.BFLY PT, R14, R136, 0x2, 0x1f ;  /* 0x0c401f00880e7f89 */ /* 0x000ee200000e0000 */
[----:B------:R-:W-:Y:S02]  /*bed0*/  FMNMX3.FTZ R2, R2, R186, R179, !PT ;  /* 0x000000ba02027276 */ /* 0x000fe400078100b3 */
[----:B------:R-:W-:Y:S02]  /*bee0*/  FSEL R139, R27, -INF , !P5 ;  /* 0xff8000001b8b7808 */ /* 0x000fe40006800000 */
[----:B------:R-:W-:Y:S02]  /*bef0*/  FMNMX3.FTZ R0, R0, R196, R187, !PT ;  /* 0x000000c400007276 */ /* 0x000fe400078100bb */
[----:B------:R-:W-:Y:S01]  /*bf00*/  FMNMX3.FTZ R134, R2, R208, R177, !PT ;  /* 0x000000d002867276 */ /* 0x000fe200078100b1 */
[----:B------:R-:W-:Y:S01]  /*bf10*/  IMAD.WIDE.U32 R2, R31, -0x326172a9, RZ ;  /* 0xcd9e8d571f027825 */ /* 0x000fe200078e00ff */
[----:B------:R-:W-:-:S02]  /*bf20*/  FMNMX3.FTZ R132, R0, R209, R139, !PT ;  /* 0x000000d100847276 */ /* 0x000fc4000781008b */
[----:B------:R-:W-:Y:S01]  /*bf30*/  MOV R0, UR30 ;  /* 0x0000001e00007c02 */ /* 0x000fe20008000f00 */
[----:B------:R-:W4:Y:S01]  /*bf40*/  SHFL.BFLY PT, R15, R134, 0x2, 0x1f ;  /* 0x0c401f00860f7f89 */ /* 0x000f2200000e0000 */
[----:B-1----:R-:W-:Y:S02]  /*bf50*/  FMNMX.FTZ R135, R135, R17, !PT ;  /* 0x0000001187877209 */ /* 0x002fe40007810000 */
[----:B------:R-:W-:Y:S01]  /*bf60*/  IADD3 R0, PT, PT, R0, 0x1715609d, RZ ;  /* 0x1715609d00007810 */ /* 0x000fe20007ffe0ff */
[----:B------:R-:W1:Y:S01]  /*bf70*/  SHFL.BFLY PT, R16, R132, 0x2, 0x1f ;  /* 0x0c401f0084107f89 */ /* 0x000e6200000e0000 */
[----:B------:R-:W-:Y:S02]  /*bf80*/  LOP3.LUT R13, R13, R20, R185, 0x96, !PT ;  /* 0x000000140d0d7212 */ /* 0x000fe400078e96b9 */
[----:B------:R-:W-:Y:S02]  /*bf90*/  LOP3.LUT R199, R0, R24, R5, 0x96, !PT ;  /* 0x0000001800c77212 */ /* 0x000fe400078e9605 */
[----:B------:R-:W5:Y:S01]  /*bfa0*/  SHFL.BFLY PT, R5, R135, 0x1, 0x1f ;  /* 0x0c201f0087057f89 */ /* 0x000f6200000e0000 */
[----:B------:R-:W-:Y:S01]  /*bfb0*/  MOV R8, UR30 ;  /* 0x0000001e00087c02 */ /* 0x000fe20008000f00 */
[----:B------:R-:W-:Y:S01]  /*bfc0*/  IMAD.WIDE.U32 R18, R13, -0x326172a9, RZ ;  /* 0xcd9e8d570d127825 */ /* 0x000fe200078e00ff */
[----:B---3--:R-:W-:-:S02]  /*bfd0*/  FMNMX.FTZ R136, R136, R14, !PT ;  /* 0x0000000e88887209 */ /* 0x008fc40007810000 */
[----:B------:R-:W-:Y:S02]  /*bfe0*/  IADD3 R8, PT, PT, R8, -0x4ab325aa, RZ ;  /* 0xb54cda5608087810 */ /* 0x000fe40007ffe0ff */
[----:B------:R-:W-:Y:S02]  /*bff0*/  LOP3.LUT R185, R0, R22, R7, 0x96, !PT ;  /* 0x0000001600b97212 */ /* 0x000fe400078e9607 */
[C---:B------:R-:W-:Y:S02]  /*c000*/  LOP3.LUT R3, R8.reuse, R4, R3, 0x96, !PT ;  /* 0x0000000408037212 */ /* 0x040fe400078e9603 */
[----:B------:R-:W-:Y:S02]  /*c010*/  LOP3.LUT R0, R8, R6, R19, 0x96, !PT ;  /* 0x0000000608007212 */ /* 0x000fe400078e9613 */
[----:B------:R-:W3:Y:S01]  /*c020*/  SHFL.BFLY PT, R8, R136, 0x1, 0x1f ;  /* 0x0c201f0088087f89 */ /* 0x000ee200000e0000 */
[----:B------:R-:W-:Y:S02]  /*c030*/  MOV R7, R2 ;  /* 0x0000000200077202 */ /* 0x000fe40000000f00 */
[----:B------:R-:W-:-:S02]  /*c040*/  PRMT R21, R2, 0x7771, RZ ;  /* 0x0000777102157816 */ /* 0x000fc400000000ff */
[C---:B------:R-:W-:Y:S02]  /*c050*/  PRMT R4, R2.reuse, 0x7773, RZ ;  /* 0x0000777302047816 */ /* 0x040fe400000000ff */
[----:B------:R-:W-:Y:S02]  /*c060*/  PRMT R2, R2, 0x7772, RZ ;  /* 0x0000777202027816 */ /* 0x000fe400000000ff */
[----:B----4-:R-:W-:Y:S02]  /*c070*/  FMNMX.FTZ R134, R134, R15, !PT ;  /* 0x0000000f86867209 */ /* 0x010fe40007810000 */
[----:B------:R-:W-:Y:S02]  /*c080*/  PRMT R22, R2, 0x5410, R4 ;  /* 0x0000541002167816 */ /* 0x000fe40000000004 */
[----:B------:R-:W-:Y:S01]  /*c090*/  LOP3.LUT R2, R0, 0xffff, RZ, 0xc0, !PT ;  /* 0x0000ffff00027812 */ /* 0x000fe200078ec0ff */
[----:B------:R-:W4:Y:S01]  /*c0a0*/  SHFL.BFLY PT, R13, R134, 0x1, 0x1f ;  /* 0x0c201f00860d7f89 */ /* 0x000f2200000e0000 */
[----:B-1----:R-:W-:-:S02]  /*c0b0*/  FMNMX.FTZ R132, R132, R16, !PT ;  /* 0x0000001084847209 */ /* 0x002fc40007810000 */
[----:B------:R-:W-:Y:S02]  /*c0c0*/  MOV R6, R18 ;  /* 0x0000001200067202 */ /* 0x000fe40000000f00 */
[C---:B------:R-:W-:Y:S01]  /*c0d0*/  PRMT R19, R18.reuse, 0x7773, RZ ;  /* 0x0000777312137816 */ /* 0x040fe200000000ff */
[----:B------:R-:W1:Y:S01]  /*c0e0*/  SHFL.BFLY PT, R14, R132, 0x1, 0x1f ;  /* 0x0c201f00840e7f89 */ /* 0x000e6200000e0000 */
[----:B------:R-:W-:Y:S02]  /*c0f0*/  PRMT R17, R18, 0x7772, RZ ;  /* 0x0000777212117816 */ /* 0x000fe400000000ff */
[----:B-----5:R-:W-:Y:S02]  /*c100*/  FMNMX.FTZ R135, R135, R5, !PT ;  /* 0x0000000587877209 */ /* 0x020fe40007810000 */
[----:B------:R-:W-:Y:S02]  /*c110*/  LOP3.LUT R4, R0, 0xff, RZ, 0xc0, !PT ;  /* 0x000000ff00047812 */ /* 0x000fe400078ec0ff */
[----:B------:R-:W-:Y:S01]  /*c120*/  SHF.R.U32.HI R2, RZ, 0x8, R2 ;  /* 0x00000008ff027819 */ /* 0x000fe20000011602 */
[----:B--2---:R-:W-:Y:S01]  /*c130*/  FMUL.FTZ R24, R135, UR4 ;  /* 0x0000000487187c20 */ /* 0x004fe20008410000 */
[----:B------:R-:W-:-:S02]  /*c140*/  PRMT R20, R18, 0x7771, RZ ;  /* 0x0000777112147816 */ /* 0x000fc400000000ff */
[----:B------:R-:W-:Y:S02]  /*c150*/  LOP3.LUT R7, R7, 0xff, RZ, 0xc0, !PT ;  /* 0x000000ff07077812 */ /* 0x000fe400078ec0ff */
[----:B------:R-:W-:Y:S02]  /*c160*/  LOP3.LUT R6, R6, 0xff, RZ, 0xc0, !PT ;  /* 0x000000ff06067812 */ /* 0x000fe400078ec0ff */
[----:B------:R-:W-:Y:S02]  /*c170*/  PRMT R27, R17, 0x5410, R19 ;  /* 0x00005410111b7816 */ /* 0x000fe40000000013 */
[--C-:B------:R-:W-:Y:S02]  /*c180*/  PRMT R19, R4, 0x5410, R2.reuse ;  /* 0x0000541004137816 */ /* 0x100fe40000000002 */
[----:B------:R-:W-:Y:S02]  /*c190*/  PRMT R2, R0, 0x7632, R2 ;  /* 0x0000763200027816 */ /* 0x000fe40000000002 */
[----:B------:R-:W-:-:S02]  /*c1a0*/  PRMT R4, R3, 0x7632, R4 ;  /* 0x0000763203047816 */ /* 0x000fc40000000004 */
[----:B------:R-:W-:Y:S02]  /*c1b0*/  FSETP.NEU.FTZ.AND P1, PT, R135, -INF , PT ;  /* 0xff8000008700780b */ /* 0x000fe40003f3d000 */
[----:B------:R-:W-:Y:S02]  /*c1c0*/  PRMT R18, R7, 0x5410, R21 ;  /* 0x0000541007127816 */ /* 0x000fe40000000015 */
[----:B------:R-:W-:Y:S02]  /*c1d0*/  PRMT R26, R6, 0x5410, R20 ;  /* 0x00005410061a7816 */ /* 0x000fe40000000014 */
[----:B------:R-:W-:Y:S02]  /*c1e0*/  SHF.R.U32.HI R5, RZ, 0x18, R0 ;  /* 0x00000018ff057819 */ /* 0x000fe40000011600 */
[C---:B------:R-:W-:Y:S02]  /*c1f0*/  LOP3.LUT R0, R3.reuse, 0xffff, RZ, 0xc0, !PT ;  /* 0x0000ffff03007812 */ /* 0x040fe400078ec0ff */
[----:B------:R-:W-:-:S02]  /*c200*/  LOP3.LUT R7, R3, 0xff, RZ, 0xc0, !PT ;  /* 0x000000ff03077812 */ /* 0x000fc400078ec0ff */
[----:B------:R-:W-:Y:S02]  /*c210*/  SHF.R.U32.HI R6, RZ, 0x18, R3 ;  /* 0x00000018ff067819 */ /* 0x000fe40000011603 */
[----:B------:R-:W-:Y:S02]  /*c220*/  LOP3.LUT R2, R2, 0xff, RZ, 0xc0, !PT ;  /* 0x000000ff02027812 */ /* 0x000fe400078ec0ff */
[----:B------:R-:W-:Y:S02]  /*c230*/  LOP3.LUT R3, R4, 0xff, RZ, 0xc0, !PT ;  /* 0x000000ff04037812 */ /* 0x000fe400078ec0ff */
[----:B------:R-:W-:Y:S01]  /*c240*/  FSEL R24, R24, RZ, P1 ;  /* 0x000000ff18187208 */ /* 0x000fe20000800000 */
[----:B------:R-:W2:Y:S01]  /*c250*/  LDC R4, c[0x0][0x4f8] ;  /* 0x00013e00ff047b82 */ /* 0x000ea20000000800 */
[----:B---3--:R-:W-:Y:S02]  /*c260*/  FMNMX.FTZ R136, R136, R8, !PT ;  /* 0x0000000888887209 */ /* 0x008fe40007810000 */
[----:B------:R-:W-:Y:S01]  /*c270*/  PRMT R21, R2, 0x5410, R5 ;  /* 0x0000541002157816 */ /* 0x000fe20000000005 */
[----:B------:R-:W-:Y:S01]  /*c280*/  FFMA.FTZ R2, R35, UR4, -R24 ;  /* 0x0000000423027c23 */ /* 0x000fe20008010818 */
[----:B------:R-:W-:Y:S01]  /*c290*/  PRMT R25, R3, 0x5410, R6 ;  /* 0x0000541003197816 */ /* 0x000fe20000000006 */
[----:B------:R-:W-:Y:S01]  /*c2a0*/  FMUL.FTZ R23, R136, UR4 ;  /* 0x0000000488177c20 */ /* 0x000fe20008410000 */
[----:B------:R-:W-:Y:S01]  /*c2b0*/  SHF.R.U32.HI R0, RZ, 0x8, R0 ;  /* 0x00000008ff007819 */ /* 0x000fe20000011600 */
[----:B------:R3:W-:Y:S01]  /*c2c0*/  MUFU.EX2 R137, R2 ;  /* 0x0000000200897308 */ /* 0x0007e20000000800 */
[----:B------:R-:W-:-:S02]  /*c2d0*/  FSEL R3, R135, RZ, P1 ;  /* 0x000000ff87037208 */ /* 0x000fc40000800000 */
[----:B------:R-:W-:Y:S02]  /*c2e0*/  FSETP.NEU.FTZ.AND P1, PT, R136, -INF , PT ;  /* 0xff8000008800780b */ /* 0x000fe40003f3d000 */
[----:B------:R-:W-:Y:S01]  /*c2f0*/  PRMT R20, R7, 0x5410, R0 ;  /* 0x0000541007147816 */ /* 0x000fe20000000000 */
[--C-:B------:R-:W-:Y:S01]  /*c300*/  FFMA.FTZ R0, R180, UR4, -R24.reuse ;  /* 0x00000004b4007c23 */ /* 0x100fe20008010818 */
[----:B------:R-:W-:Y:S01]  /*c310*/  FSEL R23, R23, RZ, P1 ;  /* 0x000000ff17177208 */ /* 0x000fe20000800000 */
[----:B------:R-:W-:Y:S01]  /*c320*/  FADD.FTZ R17, R224, -R3 ;  /* 0x80000003e0117221 */ /* 0x000fe20000010000 */
[----:B----4-:R-:W-:Y:S01]  /*c330*/  FMNMX.FTZ R134, R134, R13, !PT ;  /* 0x0000000d86867209 */ /* 0x010fe20007810000 */
[----:B------:R4:W-:Y:S01]  /*c340*/  MUFU.EX2 R180, R0 ;  /* 0x0000000000b47308 */ /* 0x0009e20000000800 */
[----:B------:R-:W-:Y:S01]  /*c350*/  FFMA.FTZ R3, R34, UR4, -R24 ;  /* 0x0000000422037c23 */ /* 0x000fe20008010818 */
[----:B-1----:R-:W-:Y:S01]  /*c360*/  FMNMX.FTZ R132, R132, R14, !PT ;  /* 0x0000000e84847209 */ /* 0x002fe20007810000 */
[----:B------:R-:W-:Y:S01]  /*c370*/  FMUL.FTZ R17, R17, UR4 ;  /* 0x0000000411117c20 */ /* 0x000fe20008410000 */
[----:B---3--:R-:W-:Y:S01]  /*c380*/  FSEL R2, R136, RZ, P1 ;  /* 0x000000ff88027208 */ /* 0x008fe20000800000 */
[C---:B------:R-:W-:Y:S01]  /*c390*/  FMUL.FTZ R13, R134.reuse, UR4 ;  /* 0x00000004860d7c20 */ /* 0x040fe20008410000 */
[----:B------:R-:W-:Y:S01]  /*c3a0*/  FSETP.NEU.FTZ.AND P1, PT, R134, -INF , PT ;  /* 0xff8000008600780b */ /* 0x000fe20003f3d000 */
[----:B------:R1:W3:Y:S01]  /*c3b0*/  MUFU.EX2 R188, R3 ;  /* 0x0000000300bc7308 */ /* 0x0002e20000000800 */
[----:B------:R-:W-:Y:S01]  /*c3c0*/  FMUL.FTZ R14, R132, UR4 ;  /* 0x00000004840e7c20 */ /* 0x000fe20008410000 */
[----:B------:R-:W-:Y:S01]  /*c3d0*/  FADD.FTZ R16, R225, -R2 ;  /* 0x80000002e1107221 */ /* 0x000fe20000010000 */
[----:B------:R-:W-:Y:S01]  /*c3e0*/  FFMA.FTZ R2, R182, UR4, -R23 ;  /* 0x00000004b6027c23 */ /* 0x000fe20008010817 */
[----:B------:R-:W-:-:S02]  /*c3f0*/  FSEL R13, R13, RZ, P1 ;  /* 0x000000ff0d0d7208 */ /* 0x000fc40000800000 */
[----:B--2---:R-:W-:Y:S01]  /*c400*/  LOP3.LUT R8, R4, 0xff, RZ, 0xc0, !PT ;  /* 0x000000ff04087812 */ /* 0x004fe200078ec0ff */
[----:B----4-:R-:W-:Y:S01]  /*c410*/  FFMA.FTZ R0, R28, UR4, -R24 ;  /* 0x000000041c007c23 */ /* 0x010fe20008010818 */
[----:B------:R2:W-:Y:S01]  /*c420*/  MUFU.EX2 R182, R2 ;  /* 0x0000000200b67308 */ /* 0x0005e20000000800 */
[----:B------:R-:W-:Y:S01]  /*c430*/  LOP3.LUT R4, R22, 0xff00ff, RZ, 0xc0, !PT ;  /* 0x00ff00ff16047812 */ /* 0x000fe200078ec0ff */
[----:B------:R-:W-:Y:S01]  /*c440*/  FFMA.FTZ R5, R133, UR4, -R13 ;  /* 0x0000000485057c23 */ /* 0x000fe2000801080d */
[----:B------:R-:W-:Y:S01]  /*c450*/  LEA R8, R8, R8, 0x10 ;  /* 0x0000000808087211 */ /* 0x000fe200078e80ff */
[----:B------:R4:W-:Y:S01]  /*c460*/  MUFU.EX2 R183, R0 ;  /* 0x0000000000b77308 */ /* 0x0009e20000000800 */
[----:B------:R-:W-:Y:S02]  /*c470*/  IADD3 R252, PT, PT, R216, 0xa000, RZ ;  /* 0x0000a000d8fc7810 */ /* 0x000fe40007ffe0ff */
[----:B-1----:R-:W-:Y:S01]  /*c480*/  FSEL R3, R134, RZ, P1 ;  /* 0x000000ff86037208 */ /* 0x002fe20000800000 */
[----:B------:R-:W1:Y:S01]  /*c490*/  MUFU.EX2 R22, R17 ;  /* 0x0000001100167308 */ /* 0x000e620000000800 */
[----:B------:R-:W-:-:S02]  /*c4a0*/  FSETP.NEU.FTZ.AND P1, PT, R132, -INF , PT ;  /* 0xff8000008400780b */ /* 0x000fc40003f3d000 */
[--C-:B------:R-:W-:Y:S01]  /*c4b0*/  HSET2.LE.AND R18, R18, R8.reuse, PT ;  /* 0x0000000812127233 */ /* 0x100fe20003803000 */
[----:B------:R-:W-:Y:S01]  /*c4c0*/  FADD.FTZ R15, R218, -R3 ;  /* 0x80000003da0f7221 */ /* 0x000fe20000010000 */
[----:B------:R-:W-:Y:S01]  /*c4d0*/  FSEL R14, R14, RZ, P1 ;  /* 0x000000ff0e0e7208 */ /* 0x000fe20000800000 */
[--C-:B--2---:R-:W-:Y:S01]  /*c4e0*/  FFMA.FTZ R2, R33, UR4, -R23.reuse ;  /* 0x0000000421027c23 */ /* 0x104fe20008010817 */
[----:B------:R-:W-:Y:S01]  /*c4f0*/  MUFU.EX2 R236, R5 ;  /* 0x0000000500ec7308 */ /* 0x000fe20000000800 */
[----:B------:R-:W2:Y:S01]  /*c500*/  LDSM.16.MT88.4 R32, [R216+0xa000] ;  /* 0x00a00000d820783b */ /* 0x000ea20000004200 */
[----:B------:R-:W-:Y:S01]  /*c510*/  FMUL.FTZ R15, R15, UR4 ;  /* 0x000000040f0f7c20 */ /* 0x000fe20008410000 */
[----:B----4-:R-:W-:Y:S01]  /*c520*/  FFMA.FTZ R0, R172, UR4, -R23 ;  /* 0x00000004ac007c23 */ /* 0x010fe20008010817 */
[----:B------:R4:W5:Y:S01]  /*c530*/  MUFU.EX2 R189, R2 ;  /* 0x0000000200bd7308 */ /* 0x0009620000000800 */
[--C-:B------:R-:W-:Y:S01]  /*c540*/  FFMA.FTZ R3, R181, UR4, -R14.reuse ;  /* 0x00000004b5037c23 */ /* 0x100fe2000801080e */
[----:B---3--:R-:W-:Y:S01]  /*c550*/  MOV R181, R188 ;  /* 0x000000bc00b57202 */ /* 0x008fe20000000f00 */
[----:B------:R-:W-:Y:S01]  /*c560*/  FFMA.FTZ R6, R176, UR4, -R14 ;  /* 0x00000004b0067c23 */ /* 0x000fe2000801080e */
[----:B------:R3:W-:Y:S01]  /*c570*/  MUFU.EX2 R243, R0 ;  /* 0x0000000000f37308 */ /* 0x0007e20000000800 */
[----:B------:R-:W-:Y:S01]  /*c580*/  MOV R176, R137 ;  /* 0x0000008900b07202 */ /* 0x000fe20000000f00 */
[-C--:B-1----:R-:W-:Y:S01]  /*c590*/  FMUL.FTZ R140, R140, R22.reuse ;  /* 0x000000168c8c7220 */ /* 0x082fe20000410000 */
[-C--:B------:R-:W-:Y:S01]  /*c5a0*/  FMUL.FTZ R141, R141, R22.reuse ;  /* 0x000000168d8d7220 */ /* 0x080fe20000410000 */
[----:B------:R1:W-:Y:S01]  /*c5b0*/  MUFU.EX2 R235, R3 ;  /* 0x0000000300eb7308 */ /* 0x0003e20000000800 */
[-C--:B------:R-:W-:Y:S01]  /*c5c0*/  FMUL.FTZ R152, R152, R22.reuse ;  /* 0x0000001698987220 */ /* 0x080fe20000410000 */
[-C--:B------:R-:W-:Y:S01]  /*c5d0*/  FMUL.FTZ R153, R153, R22.reuse ;  /* 0x0000001699997220 */ /* 0x080fe20000410000 */
[-C--:B------:R-:W-:Y:S01]  /*c5e0*/  FMUL.FTZ R36, R36, R22.reuse ;  /* 0x0000001624247220 */ /* 0x080fe20000410000 */
[-C--:B------:R-:W-:Y:S01]  /*c5f0*/  FMUL.FTZ R37, R37, R22.reuse ;  /* 0x0000001625257220 */ /* 0x080fe20000410000 */
[-C--:B------:R-:W-:Y:S01]  /*c600*/  FMUL.FTZ R48, R48, R22.reuse ;  /* 0x0000001630307220 */ /* 0x080fe20000410000 */
[----:B----4-:R-:W-:Y:S01]  /*c610*/  FFMA.FTZ R2, R178, UR4, -R13 ;  /* 0x00000004b2027c23 */ /* 0x010fe2000801080d */
[----:B-----5:R-:W-:Y:S01]  /*c620*/  MOV R178, R189 ;  /* 0x000000bd00b27202 */ /* 0x020fe20000000f00 */
[-C--:B------:R-:W-:Y:S01]  /*c630*/  FMUL.FTZ R49, R49, R22.reuse ;  /* 0x0000001631317220 */ /* 0x080fe20000410000 */
[-C--:B------:R-:W-:Y:S01]  /*c640*/  FMUL.FTZ R84, R84, R22.reuse ;  /* 0x0000001654547220 */ /* 0x080fe20000410000 */
[----:B---3--:R-:W-:Y:S01]  /*c650*/  FFMA.FTZ R0, R29, UR4, -R23 ;  /* 0x000000041d007c23 */ /* 0x008fe20008010817 */
[----:B------:R3:W-:Y:S01]  /*c660*/  MUFU.EX2 R237, R2 ;  /* 0x0000000200ed7308 */ /* 0x0007e20000000800 */
[-C--:B------:R-:W-:Y:S01]  /*c670*/  FMUL.FTZ R85, R85, R22.reuse ;  /* 0x0000001655557220 */ /* 0x080fe20000410000 */
[-C--:B------:R-:W-:Y:S01]  /*c680*/  FMUL.FTZ R64, R64, R22.reuse ;  /* 0x0000001640407220 */ /* 0x080fe20000410000 */
[----:B-1----:R-:W-:Y:S01]  /*c690*/  HSET2.LE.AND R3, R19, R8, PT ;  /* 0x0000000813037233 */ /* 0x002fe20003803000 */
[----:B------:R1:W4:Y:S01]  /*c6a0*/  MUFU.EX2 R172, R0 ;  /* 0x0000000000ac7308 */ /* 0x0003220000000800 */
        /* <DEDUP_REMOVED lines=13> */
[----:B-1----:R-:W-:Y:S01]  /*c780*/  FFMA.FTZ R0, R138, UR4, -R13 ;  /* 0x000000048a007c23 */ /* 0x002fe2000801080d */
[----:B------:R-:W-:Y:S01]  /*c790*/  FADD.FTZ R7, R222, -R2 ;  /* 0x80000002de077221 */ /* 0x000fe20000010000 */
[----:B------:R-:W-:Y:S01]  /*c7a0*/  FFMA.FTZ R2, R175, UR4, -R14 ;  /* 0x00000004af027c23 */ /* 0x000fe2000801080e */
[----:B------:R1:W-:Y:S01]  /*c7b0*/  MUFU.EX2 R222, R6 ;  /* 0x0000000600de7308 */ /* 0x0003e20000000800 */
[-C--:B------:R-:W-:Y:S01]  /*c7c0*/  FMUL.FTZ R69, R69, R22.reuse ;  /* 0x0000001645457220 */ /* 0x080fe20000410000 */
[----:B------:R-:W-:Y:S01]  /*c7d0*/  FMUL.FTZ R7, R7, UR4 ;  /* 0x0000000407077c20 */ /* 0x000fe20008410000 */
[-C--:B------:R-:W-:Y:S01]  /*c7e0*/  FMUL.FTZ R100, R100, R22.reuse ;  /* 0x0000001664647220 */ /* 0x080fe20000410000 */
[----:B------:R3:W5:Y:S01]  /*c7f0*/  MUFU.EX2 R242, R0 ;  /* 0x0000000000f27308 */ /* 0x0007620000000800 */
[-C--:B------:R-:W-:Y:S01]  /*c800*/  FMUL.FTZ R101, R101, R22.reuse ;  /* 0x0000001665657220 */ /* 0x080fe20000410000 */
[-C--:B------:R-:W-:Y:S01]  /*c810*/  FMUL.FTZ R112, R112, R22.reuse ;  /* 0x0000001670707220 */ /* 0x080fe20000410000 */
[-C--:B------:R-:W-:Y:S01]  /*c820*/  FMUL.FTZ R113, R113, R22.reuse ;  /* 0x0000001671717220 */ /* 0x080fe20000410000 */
[----:B------:R4:W2:Y:S01]  /*c830*/  MUFU.EX2 R224, R2 ;  /* 0x0000000200e07308 */ /* 0x0008a20000000800 */
[-C--:B------:R-:W-:Y:S01]  /*c840*/  FMUL.FTZ R96, R96, R22.reuse ;  /* 0x0000001660607220 */ /* 0x080fe20000410000 */
[-C--:B------:R-:W-:Y:S01]  /*c850*/  FMUL.FTZ R97, R97, R22.reuse ;  /* 0x0000001661617220 */ /* 0x080fe20000410000 */
[-C--:B------:R-:W-:Y:S01]  /*c860*/  FMUL.FTZ R168, R168, R22.reuse ;  /* 0x00000016a8a87220 */ /* 0x080fe20000410000 */
[----:B------:R-:W-:Y:S01]  /*c870*/  FMUL.FTZ R169, R169, R22 ;  /* 0x00000016a9a97220 */ /* 0x000fe20000410000 */
[----:B-1----:R-:W-:-:S02]  /*c880*/  F2FP.F16.F32.PACK_AB R6, R176, R180 ;  /* 0x000000b4b006723e */ /* 0x002fc400000000ff */
[----:B---3--:R-:W-:-:S04]  /*c890*/  F2FP.F16.F32.PACK_AB R0, R183, R181 ;  /* 0x000000b5b700723e */ /* 0x008fc800000000ff */
[----:B------:R-:W-:Y:S02]  /*c8a0*/  LOP3.LUT R18, R0, R18, RZ, 0xc0, !PT ;  /* 0x0000001200127212 */ /* 0x000fe400078ec0ff */
[----:B------:R-:W-:Y:S01]  /*c8b0*/  HSET2.LE.AND R0, R4, R8, PT ;  /* 0x0000000804007233 */ /* 0x000fe20003803000 */
[----:B------:R-:W-:Y:S01]  /*c8c0*/  FFMA.FTZ R4, R173, UR4, -R13 ;  /* 0x00000004ad047c23 */ /* 0x000fe2000801080d */
[----:B----4-:R-:W-:-:S03]  /*c8d0*/  F2FP.F16.F32.PACK_AB R2, R172, R178 ;  /* 0x000000b2ac02723e */ /* 0x010fc600000000ff */
[----:B------:R5:W-:Y:S01]  /*c8e0*/  MUFU.EX2 R225, R4 ;  /* 0x0000000400e17308 */ /* 0x000be20000000800 */
[----:B------:R-:W-:Y:S01]  /*c8f0*/  LOP3.LUT R19, R2, R0, RZ, 0xc0, !PT ;  /* 0x0000000002137212 */ /* 0x000fe200078ec0ff */
[----:B------:R-:W-:Y:S01]  /*c900*/  FFMA.FTZ R2, R174, UR4, -R14 ;  /* 0x00000004ae027c23 */ /* 0x000fe2000801080e */
[----:B------:R-:W-:Y:S01]  /*c910*/  HSET2.LE.AND R0, R21, R8, PT ;  /* 0x0000000815007233 */ /* 0x000fe20003803000 */
[----:B------:R-:W-:Y:S02]  /*c920*/  FMUL.FTZ R21, R16, UR4 ;  /* 0x0000000410157c20 */ /* 0x000fe40008410000 */
[----:B------:R2:W-:Y:S04]  /*c930*/  MUFU.EX2 R218, R2 ;  /* 0x0000000200da7308 */ /* 0x0005e80000000800 */
[----:B------:R-:W1:Y:S01]  /*c940*/  MUFU.EX2 R21, R21 ;  /* 0x0000001500157308 */ /* 0x000e620000000800 */
[----:B-----5:R-:W-:-:S04]  /*c950*/  F2FP.F16.F32.PACK_AB R4, R242, R237 ;  /* 0x000000edf204723e */ /* 0x020fc800000000ff */
[----:B------:R-:W-:Y:S02]  /*c960*/  LOP3.LUT R4, R4, R3, RZ, 0xc0, !PT ;  /* 0x0000000304047212 */ /* 0x000fe400078ec0ff */
[----:B--2---:R-:W-:Y:S02]  /*c970*/  F2FP.F16.F32.PACK_AB R2, R224, R235 ;  /* 0x000000ebe002723e */ /* 0x004fe400000000ff */
[--C-:B------:R-:W-:Y:S02]  /*c980*/  HSET2.LE.AND R3, R20, R8.reuse, PT ;  /* 0x0000000814037233 */ /* 0x100fe40003803000 */
[----:B------:R-:W-:Y:S01]  /*c990*/  LOP3.LUT R5, R2, R0, RZ, 0xc0, !PT ;  /* 0x0000000002057212 */ /* 0x000fe200078ec0ff */
[-C--:B-1----:R-:W-:Y:S01]  /*c9a0*/  FMUL.FTZ R142, R142, R21.reuse ;  /* 0x000000158e8e7220 */ /* 0x082fe20000410000 */
[--C-:B------:R-:W-:Y:S01]  /*c9b0*/  HSET2.LE.AND R0, R25, R8.reuse, PT ;  /* 0x0000000819007233 */ /* 0x100fe20003803000 */
[----:B------:R-:W-:Y:S01]  /*c9c0*/  FMUL.FTZ R143, R143, R21 ;  /* 0x000000158f8f7220 */ /* 0x000fe20000410000 */
[----:B------:R-:W-:Y:S01]  /*c9d0*/  F2FP.F16.F32.PACK_AB R2, R243, R182 ;  /* 0x000000b6f302723e */ /* 0x000fe200000000ff */
[----:B------:R-:W1:Y:S01]  /*c9e0*/  MUFU.EX2 R20, R15 ;  /* 0x0000000f00147308 */ /* 0x000e620000000800 */
[----:B------:R-:W-:Y:S01]  /*c9f0*/  LOP3.LUT R16, R6, R3, RZ, 0xc0, !PT ;  /* 0x0000000306107212 */ /* 0x000fe200078ec0ff */
[-C--:B------:R-:W-:Y:S01]  /*ca00*/  FMUL.FTZ R154, R154, R21.reuse ;  /* 0x000000159a9a7220 */ /* 0x080fe20000410000 */
[----:B------:R-:W-:Y:S01]  /*ca10*/  LOP3.LUT R17, R2, R0, RZ, 0xc0, !PT ;  /* 0x0000000002117212 */ /* 0x000fe200078ec0ff */
[----:B------:R-:W2:Y:S01]  /*ca20*/  MUFU.EX2 R15, R7 ;  /* 0x00000007000f7308 */ /* 0x000ea20000000800 */
[----:B------:R-:W-:Y:S01]  /*ca30*/  LOP3.LUT R3, R27, 0xff00ff, RZ, 0xc0, !PT ;  /* 0x00ff00ff1b037812 */ /* 0x000fe200078ec0ff */
[-C--:B------:R-:W-:Y:S01]  /*ca40*/  FMUL.FTZ R155, R155, R21.reuse ;  /* 0x000000159b9b7220 */ /* 0x080fe20000410000 */
[----:B------:R-:W-:Y:S01]  /*ca50*/  SEL R27, R221, 0xffffffe0, !P6 ;  /* 0xffffffe0dd1b7807 */ /* 0x000fe20007000000 */
[-C--:B------:R-:W-:Y:S01]  /*ca60*/  FMUL.FTZ R38, R38, R21.reuse ;  /* 0x0000001526267220 */ /* 0x080fe20000410000 */
[--C-:B------:R-:W-:Y:S01]  /*ca70*/  HSET2.LE.AND R0, R26, R8.reuse, PT ;  /* 0x000000081a007233 */ /* 0x100fe20003803000 */
[-C--:B------:R-:W-:Y:S01]  /*ca80*/  HMMA.16816.F32 R28, R16, R32.reuse, R140 ;  /* 0x00000020101c723c */ /* 0x080fe2000000188c */
[----:B------:R-:W-:Y:S01]  /*ca90*/  HSET2.LE.AND R3, R3, R8, PT ;  /* 0x0000000803037233 */ /* 0x000fe20003803000 */
[----:B------:R-:W-:Y:S01]  /*caa0*/  FMUL.FTZ R39, R39, R21 ;  /* 0x0000001527277220 */ /* 0x000fe20000410000 */
[----:B------:R-:W-:Y:S01]  /*cab0*/  F2FP.F16.F32.PACK_AB R2, R236, R225 ;  /* 0x000000e1ec02723e */ /* 0x000fe200000000ff */
[-C--:B-1----:R-:W-:Y:S01]  /*cac0*/  FMUL.FTZ R44, R44, R20.reuse ;  /* 0x000000142c2c7220 */ /* 0x082fe20000410000 */
[----:B------:R-:W-:Y:S01]  /*cad0*/  IADD3 R137, PT, PT, R216, R27, RZ ;  /* 0x0000001bd8897210 */ /* 0x000fe20007ffe0ff */
[----:B------:R-:W-:Y:S01]  /*cae0*/  FMUL.FTZ R45, R45, R20 ;  /* 0x000000142d2d7220 */ /* 0x000fe20000410000 */
[----:B------:R-:W-:Y:S01]  /*caf0*/  LOP3.LUT R6, R2, R0, RZ, 0xc0, !PT ;  /* 0x0000000002067212 */ /* 0x000fe200078ec0ff */
[-C--:B--2---:R-:W-:Y:S01]  /*cb00*/  FMUL.FTZ R46, R46, R15.reuse ;  /* 0x0000000f2e2e7220 */ /* 0x084fe20000410000 */
[----:B------:R-:W-:Y:S01]  /*cb10*/  F2FP.F16.F32.PACK_AB R7, R218, R222 ;  /* 0x000000deda07723e */ /* 0x000fe200000000ff */
[----:B------:R-:W-:Y:S01]  /*cb20*/  FMUL.FTZ R47, R47, R15 ;  /* 0x0000000f2f2f7220 */ /* 0x000fe20000410000 */
[----:B------:R-:W-:Y:S01]  /*cb30*/  IADD3 R25, PT, PT, R216, 0xa040, RZ ;  /* 0x0000a040d8197810 */ /* 0x000fe20007ffe0ff */
[-C--:B------:R-:W-:Y:S01]  /*cb40*/  FMUL.FTZ R144, R144, R20.reuse ;  /* 0x0000001490907220 */ /* 0x080fe20000410000 */
[----:B------:R-:W-:Y:S01]  /*cb50*/  LOP3.LUT R7, R7, R3, RZ, 0xc0, !PT ;  /* 0x0000000307077212 */ /* 0x000fe200078ec0ff */
[-C--:B------:R-:W-:Y:S01]  /*cb60*/  FMUL.FTZ R145, R145, R20.reuse ;  /* 0x0000001491917220 */ /* 0x080fe20000410000 */
[----:B------:R-:W-:Y:S01]  /*cb70*/  @P0 IADD3 R25, PT, PT, R252, -0x40, RZ ;  /* 0xffffffc0fc190810 */ /* 0x000fe20007ffe0ff */
[-C--:B------:R-:W-:Y:S01]  /*cb80*/  FMUL.FTZ R146, R146, R15.reuse ;  /* 0x0000000f92927220 */ /* 0x080fe20000410000 */
[----:B------:R-:W-:Y:S01]  /*cb90*/  FMUL.FTZ R147, R147, R15 ;  /* 0x0000000f93937220 */ /* 0x000fe20000410000 */
        /* <DEDUP_REMOVED lines=10> */
[----:B------:R-:W-:Y:S01]  /*cc40*/  IADD3 R133, PT, PT, R27, R25, RZ ;  /* 0x000000191b857210 */ /* 0x000fe20007ffe0ff */
[-C--:B------:R-:W-:Y:S01]  /*cc50*/  FMUL.FTZ R41, R41, R20.reuse ;  /* 0x0000001429297220 */ /* 0x080fe20000410000 */
        /* <DEDUP_REMOVED lines=21> */
[----:B------:R-:W2:Y:S01]  /*cdb0*/  LDSM.16.MT88.4 R32, [R25] ;  /* 0x000000001920783b */ /* 0x000ea20000004200 */
        /* <DEDUP_REMOVED lines=15> */
[----:B-1----:R-:W-:Y:S01]  /*ceb0*/  HMMA.16816.F32 R200, R4, R30, R44 ;  /* 0x0000001e04c8723c */ /* 0x002fe2000000182c */
[----:B------:R-:W1:Y:S01]  /*cec0*/  LDSM.16.MT88.4 R44, [R133+0x1000] ;  /* 0x00100000852c783b */ /* 0x000e620000004200 */
[----:B------:R-:W-:Y:S01]  /*ced0*/  MOV R154, R142 ;  /* 0x0000008e009a7202 */ /* 0x000fe20000000f00 */
[----:B------:R-:W-:Y:S01]  /*cee0*/  FMUL.FTZ R105, R105, R20 ;  /* 0x0000001469697220 */ /* 0x000fe20000410000 */
[----:B------:R-:W-:Y:S01]  /*cef0*/  MOV R153, R143 ;  /* 0x0000008f00997202 */ /* 0x000fe20000000f00 */
[----:B------:R-:W-:Y:S01]  /*cf00*/  FMUL.FTZ R106, R106, R15 ;  /* 0x0000000f6a6a7220 */ /* 0x000fe20000410000 */
[----:B------:R-:W-:Y:S01]  /*cf10*/  MOV R152, R141 ;  /* 0x0000008d00987202 */ /* 0x000fe20000000f00 */
[-C--:B------:R-:W-:Y:S01]  /*cf20*/  FMUL.FTZ R107, R107, R15.reuse ;  /* 0x0000000f6b6b7220 */ /* 0x080fe20000410000 */
[-C--:B------:R-:W-:Y:S01]  /*cf30*/  HMMA.16816.F32 R244, R16, R28.reuse, R36 ;  /* 0x0000001c10f4723c */ /* 0x080fe20000001824 */
[----:B------:R-:W3:Y:S01]  /*cf40*/  LDSM.16.MT88.4 R36, [R133] ;  /* 0x000000008524783b */ /* 0x000ee20000004200 */
[----:B------:R-:W-:Y:S01]  /*cf50*/  MOV R138, R140 ;  /* 0x0000008c008a7202 */ /* 0x000fe20000000f00 */
[-C--:B------:R-:W-:Y:S01]  /*cf60*/  FMUL.FTZ R108, R108, R20.reuse ;  /* 0x000000146c6c7220 */ /* 0x080fe20000410000 */
[-C--:B------:R-:W-:Y:S01]  /*cf70*/  FMUL.FTZ R109, R109, R20.reuse ;  /* 0x000000146d6d7220 */ /* 0x080fe20000410000 */
[-C--:B------:R-:W-:Y:S01]  /*cf80*/  FMUL.FTZ R110, R110, R15.reuse ;  /* 0x0000000f6e6e7220 */ /* 0x080fe20000410000 */
[-C--:B------:R-:W-:Y:S01]  /*cf90*/  FMUL.FTZ R111, R111, R15.reuse ;  /* 0x0000000f6f6f7220 */ /* 0x080fe20000410000 */
[-C--:B------:R-:W-:Y:S01]  /*cfa0*/  FMUL.FTZ R120, R120, R20.reuse ;  /* 0x0000001478787220 */ /* 0x080fe20000410000 */
[----:B------:R-:W-:Y:S01]  /*cfb0*/  HMMA.16816.F32 R204, R4, R28, R40 ;  /* 0x0000001c04cc723c */ /* 0x000fe20000001828 */
[----:B------:R-:W-:Y:S01]  /*cfc0*/  LDSM.16.MT88.4 R40, [R137+0xb000] ;  /* 0x00b000008928783b */ /* 0x000fe20000004200 */
        /* <DEDUP_REMOVED lines=8> */
[----:B------:R-:W-:Y:S01]  /*d050*/  FMUL.FTZ R129, R129, R20 ;  /* 0x0000001481817220 */ /* 0x000fe20000410000 */
[-C--:B------:R-:W-:Y:S01]  /*d060*/  FMUL.FTZ R158, R158, R15.reuse ;  /* 0x0000000f9e9e7220 */ /* 0x080fe20000410000 */
[-C--:B------:R-:W-:Y:S01]  /*d070*/  FMUL.FTZ R159, R159, R15.reuse ;  /* 0x0000000f9f9f7220 */ /* 0x080fe20000410000 */
[----:B------:R-:W5:Y:S01]  /*d080*/  LDSM.16.MT88.4 R48, [R25+0x1000] ;  /* 0x001000001930783b */ /* 0x000f620000004200 */
[-C--:B------:R-:W-:Y:S01]  /*d090*/  FMUL.FTZ R130, R130, R15.reuse ;  /* 0x0000000f82827220 */ /* 0x080fe20000410000 */
[----:B------:R-:W-:Y:S01]  /*d0a0*/  FMUL.FTZ R131, R131, R15 ;  /* 0x0000000f83837220 */ /* 0x000fe20000410000 */
        /* <DEDUP_REMOVED lines=9> */
[----:B------:R-:W-:Y:S01]  /*d140*/  FMUL.FTZ R162, R162, R21 ;  /* 0x00000015a2a27220 */ /* 0x000fe20000410000 */
[----:B-1----:R-:W-:Y:S01]  /*d150*/  HMMA.16816.F32 R140, R4, R46, R164 ;  /* 0x0000002e048c723c */ /* 0x002fe200000018a4 */
[----:B------:R-:W-:Y:S01]  /*d160*/  MOV R166, R3 ;  /* 0x0000000300a67202 */ /* 0x000fe20000000f00 */
[----:B------:R-:W-:Y:S01]  /*d170*/  FMUL.FTZ R163, R163, R21 ;  /* 0x00000015a3a37220 */ /* 0x000fe20000410000 */
[----:B------:R-:W-:Y:S01]  /*d180*/  MOV R167, R2 ;  /* 0x0000000200a77202 */ /* 0x000fe20000000f00 */
[----:B------:R-:W-:Y:S01]  /*d190*/  IMAD.WIDE.U32 R2, R185, -0x2daee0ad, RZ ;  /* 0xd2511f53b9027825 */ /* 0x000fe200078e00ff */
[----:B------:R-:W-:-:S03]  /*d1a0*/  MOV R165, R26 ;  /* 0x0000001a00a57202 */ /* 0x000fc60000000f00 */
[-C--:B------:R-:W-:Y:S01]  /*d1b0*/  FMUL.FTZ R126, R126, R21.reuse ;  /* 0x000000157e7e7220 */ /* 0x080fe20000410000 */
[----:B------:R-:W-:Y:S01]  /*d1c0*/  MOV R164, R0 ;  /* 0x0000000000a47202 */ /* 0x000fe20000000f00 */
[C---:B------:R-:W-:Y:S01]  /*d1d0*/  HMMA.16816.F32 R60, R4.reuse, R34, R60 ;  /* 0x00000022043c723c */ /* 0x040fe2000000183c */
[----:B------:R-:W-:Y:S01]  /*d1e0*/  MOV R27, R2 ;  /* 0x00000002001b7202 */ /* 0x000fe20000000f00 */
[-C--:B------:R-:W-:Y:S01]  /*d1f0*/  FMUL.FTZ R127, R127, R21.reuse ;  /* 0x000000157f7f7220 */ /* 0x080fe20000410000 */
[----:B------:R-:W-:Y:S01]  /*d200*/  PRMT R26, R2, 0x7773, RZ ;  /* 0x00007773021a7816 */ /* 0x000fe200000000ff */
[-C--:B------:R-:W-:Y:S01]  /*d210*/  FMUL.FTZ R82, R82, R21.reuse ;  /* 0x0000001552527220 */ /* 0x080fe20000410000 */
[----:B------:R-:W-:Y:S01]  /*d220*/  LOP3.LUT R0, R184, UR10, R3, 0x96, !PT ;  /* 0x0000000ab8007c12 */ /* 0x000fe2000f8e9603 */
[----:B------:R-:W-:Y:S01]  /*d230*/  FFMA.FTZ R3, R179, UR4, -R13 ;  /* 0x00000004b3037c23 */ /* 0x000fe2000801080d */
[-C--:B------:R-:W-:Y:S01]  /*d240*/  FMUL.FTZ R83, R83, R21.reuse ;  /* 0x0000001553537220 */ /* 0x080fe20000410000 */
[C---:B---3--:R-:W-:Y:S01]  /*d250*/  HMMA.16816.F32 R72, R4.reuse, R36, R72 ;  /* 0x000000240448723c */ /* 0x048fe20000001848 */
[-C--:B------:R-:W-:Y:S01]  /*d260*/  FMUL.FTZ R70, R70, R21.reuse ;  /* 0x0000001546467220 */ /* 0x080fe20000410000 */
[----:B------:R1:W-:Y:S01]  /*d270*/  MUFU.EX2 R184, R3 ;  /* 0x0000000300b87308 */ /* 0x0003e20000000800 */
[-C--:B------:R-:W-:Y:S01]  /*d280*/  FMUL.FTZ R71, R71, R21.reuse ;  /* 0x0000001547477220 */ /* 0x080fe20000410000 */
[----:B------:R-:W-:Y:S01]  /*d290*/  MOV R155, R180 ;  /* 0x000000b4009b7202 */ /* 0x000fe20000000f00 */
        /* <DEDUP_REMOVED lines=8> */
[----:B------:R-:W-:-:S03]  /*d320*/  FMUL.FTZ R171, R171, R21 ;  /* 0x00000015abab7220 */ /* 0x000fc60000410000 */
[----:B----4-:R-:W-:Y:S01]  /*d330*/  HMMA.16816.F32 R88, R4, R28, R88 ;  /* 0x0000001c0458723c */ /* 0x010fe20000001858 */
[----:B-1----:R-:W-:-:S04]  /*d340*/  LOP3.LUT R3, R0, 0xffff, RZ, 0xc0, !PT ;  /* 0x0000ffff00037812 */ /* 0x002fc800078ec0ff */
[----:B------:R-:W-:-:S03]  /*d350*/  SHF.R.U32.HI R3, RZ, 0x8, R3 ;  /* 0x00000008ff037819 */ /* 0x000fc60000011603 */
[C---:B------:R-:W-:Y:S08]  /*d360*/  HMMA.16816.F32 R92, R4.reuse, R30, R92 ;  /* 0x0000001e045c723c */ /* 0x040ff0000000185c */
[C---:B------:R-:W-:Y:S08]  /*d370*/  HMMA.16816.F32 R104, R4.reuse, R40, R104 ;  /* 0x000000280468723c */ /* 0x040ff00000001868 */
[C---:B------:R-:W-:Y:S08]  /*d380*/  HMMA.16816.F32 R108, R4.reuse, R42, R108 ;  /* 0x0000002a046c723c */ /* 0x040ff0000000186c */
[C---:B-----5:R-:W-:Y:S08]  /*d390*/  HMMA.16816.F32 R120, R4.reuse, R48, R120 ;  /* 0x000000300478723c */ /* 0x060ff00000001878 */
[C---:B------:R-:W-:Y:S08]  /*d3a0*/  HMMA.16816.F32 R156, R4.reuse, R50, R156 ;  /* 0x00000032049c723c */ /* 0x040ff0000000189c */
        /* <DEDUP_REMOVED lines=8> */
[----:B------:R-:W-:Y:S01]  /*d430*/  MOV R186, R4 ;  /* 0x0000000400ba7202 */ /* 0x000fe20000000f00 */
[----:B------:R-:W-:Y:S01]  /*d440*/  FFMA.FTZ R4, R177, UR4, -R13 ;  /* 0x00000004b1047c23 */ /* 0x000fe2000801080d */
[----:B------:R-:W-:Y:S01]  /*d450*/  PRMT R7, R7, 0x5410, R26 ;  /* 0x0000541007077816 */ /* 0x000fe2000000001a */
[----:B------:R1:W-:Y:S02]  /*d460*/  MUFU.EX2 R185, R2 ;  /* 0x0000000200b97308 */ /* 0x0003e40000000800 */
[----:B------:R-:W-:Y:S01]  /*d470*/  HMMA.16816.F32 R188, R16, R34, R64 ;  /* 0x0000002210bc723c */ /* 0x000fe20000001840 */
[----:B------:R-:W-:-:S02]  /*d480*/  MOV R67, R6 ;  /* 0x0000000600437202 */ /* 0x000fc40000000f00 */
[----:B------:R-:W-:Y:S02]  /*d490*/  LOP3.LUT R6, R0, 0xff, RZ, 0xc0, !PT ;  /* 0x000000ff00067812 */ /* 0x000fe400078ec0ff */
[----:B------:R-:W-:Y:S02]  /*d4a0*/  MOV R66, R181 ;  /* 0x000000b500427202 */ /* 0x000fe40000000f00 */
[----:B------:R-:W-:Y:S01]  /*d4b0*/  PRMT R3, R6, 0x5410, R3 ;  /* 0x0000541006037816 */ /* 0x000fe20000000003 */
[C---:B------:R-:W-:Y:S01]  /*d4c0*/  HMMA.16816.F32 R192, R16.reuse, R32, R52 ;  /* 0x0000002010c0723c */ /* 0x040fe20000001834 */
[----:B------:R-:W-:Y:S01]  /*d4d0*/  LOP3.LUT R6, R27, 0xff, RZ, 0xc0, !PT ;  /* 0x000000ff1b067812 */ /* 0x000fe200078ec0ff */
[----:B-1----:R-:W-:Y:S01]  /*d4e0*/  FFMA.FTZ R2, R208, UR4, -R13 ;  /* 0x00000004d0027c23 */ /* 0x002fe2000801080d */
[----:B------:R-:W-:Y:S02]  /*d4f0*/  MOV R208, R5 ;  /* 0x0000000500d07202 */ /* 0x000fe40000000f00 */
[----:B------:R-:W-:Y:S01]  /*d500*/  SHF.R.U32.HI R5, RZ, 0x18, R0 ;  /* 0x00000018ff057819 */ /* 0x000fe20000011600 */
[----:B------:R1:W-:Y:S02]  /*d510*/  MUFU.EX2 R179, R2 ;  /* 0x0000000200b37308 */ /* 0x0003e40000000800 */
[----:B------:R-:W-:Y:S01]  /*d520*/  HMMA.16816.F32 R116, R16, R48, R116 ;  /* 0x000000301074723c */ /* 0x000fe20000001874 */
[----:B------:R-:W-:-:S02]  /*d530*/  HSET2.LE.AND R3, R3, R8, PT ;  /* 0x0000000803037233 */ /* 0x000fc40003803000 */
[----:B------:R-:W-:-:S05]  /*d540*/  MOV R13, R153 ;  /* 0x00000099000d7202 */ /* 0x000fca0000000f00 */
[----:B------:R-:W-:Y:S01]  /*d550*/  HMMA.16816.F32 R32, R16, R50, R160 ;  /* 0x000000321020723c */ /* 0x000fe200000018a0 */
[----:B------:R-:W2:Y:S01]  /*d560*/  LDSM.16.MT88.4 R48, [R137+0xa800] ;  /* 0x00a800008930783b */ /* 0x000ea20000004200 */
[----:B-1----:R-:W-:Y:S01]  /*d570*/  PRMT R2, R0, 0x7632, R2 ;  /* 0x0000763200027816 */ /* 0x002fe20000000002 */
[----:B------:R-:W-:Y:S01]  /*d580*/  FFMA.FTZ R0, R196, UR4, -R14 ;  /* 0x00000004c4007c23 */ /* 0x000fe2000801080e */
[----:B------:R-:W-:-:S04]  /*d590*/  MOV R196, R178 ;  /* 0x000000b200c47202 */ /* 0x000fc80000000f00 */
[C---:B------:R-:W-:Y:S01]  /*d5a0*/  HMMA.16816.F32 R124, R16.reuse, R44, R124 ;  /* 0x0000002c107c723c */ /* 0x040fe2000000187c */
[----:B------:R1:W-:Y:S01]  /*d5b0*/  MUFU.EX2 R178, R4 ;  /* 0x0000000400b27308 */ /* 0x0003e20000000800 */
[----:B------:R-:W-:Y:S01]  /*d5c0*/  LOP3.LUT R2, R2, 0xff, RZ, 0xc0, !PT ;  /* 0x000000ff02027812 */ /* 0x000fe200078ec0ff */
[----:B------:R-:W-:Y:S01]  /*d5d0*/  LDSM.16.MT88.4 R160, [R25+0x1800] ;  /* 0x0018000019a0783b */ /* 0x000fe20000004200 */
[----:B------:R-:W-:Y:S01]  /*d5e0*/  MOV R44, R138 ;  /* 0x0000008a002c7202 */ /* 0x000fe20000000f00 */
[----:B------:R3:W-:Y:S01]  /*d5f0*/  MUFU.EX2 R177, R0 ;  /* 0x0000000000b17308 */ /* 0x0007e20000000800 */
[----:B------:R-:W-:Y:S01]  /*d600*/  PRMT R2, R2, 0x5410, R5 ;  /* 0x0000541002027816 */ /* 0x000fe20000000005 */
[----:B------:R-:W-:Y:S01]  /*d610*/  FFMA.FTZ R5, R139, UR4, -R14 ;  /* 0x000000048b057c23 */ /* 0x000fe2000801080e */
[----:B------:R-:W-:Y:S01]  /*d620*/  HMMA.16816.F32 R180, R16, R38, R80 ;  /* 0x0000002610b4723c */ /* 0x000fe20000001850 */
[----:B------:R-:W-:Y:S01]  /*d630*/  MOV R39, R164 ;  /* 0x000000a400277202 */ /* 0x000fe20000000f00 */
[----:B------:R-:W4:Y:S01]  /*d640*/  LDSM.16.MT88.4 R80, [R133+0x800] ;  /* 0x000800008550783b */ /* 0x000f220000004200 */
[----:B------:R5:W-:Y:S01]  /*d650*/  MUFU.EX2 R26, R5 ;  /* 0x00000005001a7308 */ /* 0x000be20000000800 */
[----:B------:R-:W-:-:S02]  /*d660*/  MOV R38, R167 ;  /* 0x000000a700267202 */ /* 0x000fc40000000f00 */
[----:B------:R-:W-:Y:S01]  /*d670*/  MOV R139, R67 ;  /* 0x00000043008b7202 */ /* 0x000fe20000000f00 */
[--C-:B-1----:R-:W-:Y:S01]  /*d680*/  FFMA.FTZ R4, R187, UR4, -R14.reuse ;  /* 0x00000004bb047c23 */ /* 0x102fe2000801080e */
[C---:B------:R-:W-:Y:S01]  /*d690*/  HMMA.16816.F32 R68, R16.reuse, R36, R68 ;  /* 0x000000241044723c */ /* 0x040fe20000001844 */
[----:B------:R-:W-:Y:S01]  /*d6a0*/  MOV R36, R165 ;  /* 0x000000a500247202 */ /* 0x000fe20000000f00 */
[----:B---3--:R-:W-:Y:S01]  /*d6b0*/  FFMA.FTZ R0, R209, UR4, -R14 ;  /* 0x00000004d1007c23 */ /* 0x008fe2000801080e */
[----:B------:R-:W-:Y:S02]  /*d6c0*/  MOV R209, R176 ;  /* 0x000000b000d17202 */ /* 0x000fe40000000f00 */
[----:B------:R1:W3:Y:S01]  /*d6d0*/  MUFU.EX2 R176, R4 ;  /* 0x0000000400b07308 */ /* 0x0002e20000000800 */
[----:B------:R-:W-:Y:S02]  /*d6e0*/  MOV R37, R166 ;  /* 0x000000a600257202 */ /* 0x000fe40000000f00 */
[----:B------:R-:W-:Y:S01]  /*d6f0*/  HMMA.16816.F32 R100, R16, R40, R100 ;  /* 0x000000281064723c */ /* 0x000fe20000001864 */
[----:B-----5:R-:W-:Y:S01]  /*d700*/  PRMT R5, R6, 0x5410, R28 ;  /* 0x0000541006057816 */ /* 0x020fe2000000001c */
[----:B------:R5:W2:Y:S01]  /*d710*/  MUFU.EX2 R138, R0 ;  /* 0x00000000008a7308 */ /* 0x000aa20000000800 */
[----:B------:R-:W-:-:S02]  /*d720*/  LOP3.LUT R6, R7, 0xff00ff, RZ, 0xc0, !PT ;  /* 0x00ff00ff07067812 */ /* 0x000fc400078ec0ff */
[----:B------:R-:W-:Y:S02]  /*d730*/  MOV R41, R155 ;  /* 0x0000009b00297202 */ /* 0x000fe40000000f00 */
[----:B------:R-:W-:Y:S01]  /*d740*/  MOV R14, R154 ;  /* 0x0000009a000e7202 */ /* 0x000fe20000000f00 */
[C---:B------:R-:W-:Y:S01]  /*d750*/  HMMA.16816.F32 R52, R16.reuse, R42, R112 ;  /* 0x0000002a1034723c */ /* 0x040fe20000001870 */
[----:B------:R4:W-:Y:S01]  /*d760*/  LDSM.16.MT88.4 R112, [R137+0xb800] ;  /* 0x00b800008970783b */ /* 0x0009e20000004200 */
[----:B------:R-:W-:Y:S02]  /*d770*/  MOV R187, R66 ;  /* 0x0000004200bb7202 */ /* 0x000fe40000000f00 */
[----:B-1----:R-:W-:Y:S01]  /*d780*/  HSET2.LE.AND R4, R2, R8, PT ;  /* 0x0000000802047233 */ /* 0x002fe20003803000 */
[----:B------:R-:W1:Y:S01]  /*d790*/  LDSM.16.MT88.4 R64, [R25+0x800] ;  /* 0x000800001940783b */ /* 0x000e620000004200 */
[----:B---3--:R-:W-:Y:S02]  /*d7a0*/  F2FP.F16.F32.PACK_AB R2, R176, R177 ;  /* 0x000000b1b002723e */ /* 0x008fe400000000ff */
[----:B-----5:R-:W-:Y:S01]  /*d7b0*/  F2FP.F16.F32.PACK_AB R0, R184, R185 ;  /* 0x000000b9b800723e */ /* 0x020fe200000000ff */
[----:B------:R-:W-:Y:S01]  /*d7c0*/  HMMA.16816.F32 R172, R16, R30, R96 ;  /* 0x0000001e10ac723c */ /* 0x000fe20000001860 */
[----:B------:R-:W-:Y:S01]  /*d7d0*/  LOP3.LUT R165, R2, R4, RZ, 0xc0, !PT ;  /* 0x0000000402a57212 */ /* 0x000fe200078ec0ff */
[----:B------:R-:W-:Y:S01]  /*d7e0*/  LDSM.16.MT88.4 R96, [R216+0xb800] ;  /* 0x00b80000d860783b */ /* 0x000fe20000004200 */
[----:B------:R-:W-:-:S02]  /*d7f0*/  LOP3.LUT R164, R0, R3, RZ, 0xc0, !PT ;  /* 0x0000000300a47212 */ /* 0x000fc400078ec0ff */
[--C-:B------:R-:W-:Y:S02]  /*d800*/  HSET2.LE.AND R0, R5, R8.reuse, PT ;  /* 0x0000000805007233 */ /* 0x100fe40003803000 */
[----:B------:R-:W-:Y:S01]  /*d810*/  HSET2.LE.AND R3, R6, R8, PT ;  /* 0x0000000806037233 */ /* 0x000fe20003803000 */
[----:B------:R-:W-:Y:S01]  /*d820*/  HMMA.16816.F32 R28, R16, R46, R168 ;  /* 0x0000002e101c723c */ /* 0x000fe200000018a8 */
[----:B------:R-:W-:Y:S01]  /*d830*/  F2FP.F16.F32.PACK_AB R2, R178, R179 ;  /* 0x000000b3b202723e */ /* 0x000fe200000000ff */
[----:B------:R3:W-:Y:S01]  /*d840*/  LDSM.16.MT88.4 R16, [R133+0x1800] ;  /* 0x001800008510783b */ /* 0x0007e20000004200 */
[----:B--2---:R-:W-:Y:S01]  /*d850*/  F2FP.F16.F32.PACK_AB R4, R26, R138 ;  /* 0x0000008a1a04723e */ /* 0x004fe200000000ff */
[----:B------:R-:W-:Y:S01]  /*d860*/  FFMA.FTZ R6, R228, UR4, -R23 ;  /* 0x00000004e4067c23 */ /* 0x000fe20008010817 */
[----:B------:R-:W-:Y:S02]  /*d870*/  LOP3.LUT R166, R2, R0, RZ, 0xc0, !PT ;  /* 0x0000000002a67212 */ /* 0x000fe400078ec0ff */
[----:B------:R-:W-:Y:S01]  /*d880*/  LOP3.LUT R167, R4, R3, RZ, 0xc0, !PT ;  /* 0x0000000304a77212 */ /* 0x000fe200078ec0ff */
[----:B------:R-:W-:Y:S01]  /*d890*/  IMAD.WIDE.U32 R2, R199, -0x2daee0ad, RZ ;  /* 0xd2511f53c7027825 */ /* 0x000fe200078e00ff */
[----:B----4-:R-:W-:-:S02]  /*d8a0*/  MOV R137, R41 ;  /* 0x0000002900897202 */ /* 0x010fc40000000f00 */
[----:B------:R-:W-:Y:S02]  /*d8b0*/  MOV R45, R152 ;  /* 0x00000098002d7202 */ /* 0x000fe40000000f00 */
[----:B------:R-:W-:Y:S01]  /*d8c0*/  LOP3.LUT R0, R198, UR10, R3, 0x96, !PT ;  /* 0x0000000ac6007c12 */ /* 0x000fe2000f8e9603 */
[C---:B------:R-:W-:Y:S01]  /*d8d0*/  HMMA.16816.F32 R40, R164.reuse, R48, R204 ;  /* 0x00000030a428723c */ /* 0x040fe200000018cc */
[----:B------:R-:W-:Y:S01]  /*d8e0*/  MOV R3, R2 ;  /* 0x0000000200037202 */ /* 0x000fe20000000f00 */
[----:B------:R-:W2:Y:S01]  /*d8f0*/  LDSM.16.MT88.4 R152, [R216+0xa800] ;  /* 0x00a80000d898783b */ /* 0x000ea20000004200 */
[C---:B------:R-:W-:Y:S02]  /*d900*/  PRMT R5, R2.reuse, 0x7771, RZ ;  /* 0x0000777102057816 */ /* 0x040fe400000000ff */
[C---:B------:R-:W-:Y:S02]  /*d910*/  PRMT R4, R2.reuse, 0x7773, RZ ;  /* 0x0000777302047816 */ /* 0x040fe400000000ff */
[----:B------:R-:W-:Y:S01]  /*d920*/  PRMT R2, R2, 0x7772, RZ ;  /* 0x0000777202027816 */ /* 0x000fe200000000ff */
[----:B------:R-:W-:Y:S01]  /*d930*/  HMMA.16816.F32 R72, R164, R80, R72 ;  /* 0x00000050a448723c */ /* 0x000fe20000001848 */
[----:B------:R-:W-:-:S02]  /*d940*/  MOV R206, R14 ;  /* 0x0000000e00ce7202 */ /* 0x000fc40000000f00 */
[----:B------:R-:W-:Y:S02]  /*d950*/  LOP3.LUT R3, R3, 0xff, RZ, 0xc0, !PT ;  /* 0x000000ff03037812 */ /* 0x000fe400078ec0ff */
[----:B------:R-:W-:Y:S01]  /*d960*/  PRMT R14, R2, 0x5410, R4 ;  /* 0x00005410020e7816 */ /* 0x000fe20000000004 */
[----:B------:R-:W-:Y:S01]  /*d970*/  FFMA.FTZ R4, R211, UR4, -R24 ;  /* 0x00000004d3047c23 */ /* 0x000fe20008010818 */
[----:B------:R-:W-:Y:S01]  /*d980*/  LOP3.LUT R2, R0, 0xffff, RZ, 0xc0, !PT ;  /* 0x0000ffff00027812 */ /* 0x000fe200078ec0ff */
[----:B-1----:R-:W-:Y:S01]  /*d990*/  HMMA.16816.F32 R56, R164, R64, R56 ;  /* 0x00000040a438723c */ /* 0x002fe20000001838 */
[----:B------:R-:W-:Y:S02]  /*d9a0*/  MOV R207, R13 ;  /* 0x0000000d00cf7202 */ /* 0x000fe40000000f00 */
[----:B------:R-:W-:Y:S02]  /*d9b0*/  PRMT R13, R3, 0x5410, R5 ;  /* 0x00005410030d7816 */ /* 0x000fe40000000005 */
[----:B------:R-:W-:-:S02]  /*d9c0*/  SHF.R.U32.HI R2, RZ, 0x8, R2 ;  /* 0x00000008ff027819 */ /* 0x000fc40000011602 */
[C---:B------:R-:W-:Y:S01]  /*d9d0*/  LOP3.LUT R3, R0.reuse, 0xff, RZ, 0xc0, !PT ;  /* 0x000000ff00037812 */ /* 0x040fe200078ec0ff */
[C---:B------:R-:W-:Y:S01]  /*d9e0*/  HMMA.16816.F32 R60, R164.reuse, R66, R60 ;  /* 0x00000042a43c723c */ /* 0x040fe2000000183c */
[----:B------:R-:W-:Y:S02]  /*d9f0*/  SHF.R.U32.HI R5, RZ, 0x18, R0 ;  /* 0x00000018ff057819 */ /* 0x000fe40000011600 */
[----:B------:R-:W-:Y:S01]  /*da00*/  PRMT R7, R3, 0x5410, R2 ;  /* 0x0000541003077816 */ /* 0x000fe20000000002 */
[----:B------:R-:W-:Y:S01]  /*da10*/  FFMA.FTZ R3, R231, UR4, -R24 ;  /* 0x00000004e7037c23 */ /* 0x000fe20008010818 */
[----:B------:R-:W-:Y:S02]  /*da20*/  PRMT R2, R0, 0x7632, R2 ;  /* 0x0000763200027816 */ /* 0x000fe40000000002 */
[----:B------:R-:W-:Y:S01]  /*da30*/  MOV R204, R44 ;  /* 0x0000002c00cc7202 */ /* 0x000fe20000000f00 */
[----:B------:R1:W-:Y:S01]  /*da40*/  MUFU.EX2 R25, R3 ;  /* 0x0000000300197308 */ /* 0x0003e20000000800 */
[----:B------:R-:W-:Y:S01]  /*da50*/  LOP3.LUT R0, R2, 0xff, RZ, 0xc0, !PT ;  /* 0x000000ff02007812 */ /* 0x000fe200078ec0ff */
[----:B------:R-:W-:Y:S01]  /*da60*/  FFMA.FTZ R2, R210, UR4, -R24 ;  /* 0x00000004d2027c23 */ /* 0x000fe20008010818 */
[----:B------:R-:W-:Y:S01]  /*da70*/  MOV R205, R45 ;  /* 0x0000002d00cd7202 */ /* 0x000fe20000000f00 */
[----:B------:R-:W-:Y:S01]  /*da80*/  HMMA.16816.F32 R76, R164, R82, R76 ;  /* 0x00000052a44c723c */ /* 0x000fe2000000184c */
[----:B------:R-:W-:Y:S01]  /*da90*/  PRMT R5, R0, 0x5410, R5 ;  /* 0x0000541000057816 */ /* 0x000fe20000000005 */
[----:B---3--:R3:W-:Y:S01]  /*daa0*/  MUFU.EX2 R133, R2 ;  /* 0x0000000200857308 */ /* 0x0087e20000000800 */
[----:B------:R-:W-:-:S03]  /*dab0*/  FFMA.FTZ R0, R233, UR4, -R23 ;  /* 0x00000004e9007c23 */ /* 0x000fc60008010817 */
[----:B------:R-:W-:Y:S02]  /*dac0*/  HSET2.LE.AND R5, R5, R8, PT ;  /* 0x0000000805057233 */ /* 0x000fe40003803000 */
[C---:B------:R-:W-:Y:S01]  /*dad0*/  HMMA.16816.F32 R44, R164.reuse, R50, R200 ;  /* 0x00000032a42c723c */ /* 0x040fe200000018c8 */
[----:B------:R-:W-:Y:S01]  /*dae0*/  MOV R200, R38 ;  /* 0x0000002600c87202 */ /* 0x000fe20000000f00 */
[----:B-1----:R-:W-:Y:S01]  /*daf0*/  FFMA.FTZ R3, R234, UR4, -R24 ;  /* 0x00000004ea037c23 */ /* 0x002fe20008010818 */
[----:B------:R-:W-:Y:S01]  /*db00*/  MOV R201, R39 ;  /* 0x0000002700c97202 */ /* 0x000fe20000000f00 */
[----:B------:R1:W-:Y:S01]  /*db10*/  MUFU.EX2 R24, R4 ;  /* 0x0000000400187308 */ /* 0x0003e20000000800 */
[----:B------:R-:W-:Y:S02]  /*db20*/  MOV R202, R36 ;  /* 0x0000002400ca7202 */ /* 0x000fe40000000f00 */
[----:B------:R-:W-:Y:S01]  /*db30*/  MOV R203, R37 ;  /* 0x0000002500cb7202 */ /* 0x000fe20000000f00 */
[----:B------:R4:W5:Y:S01]  /*db40*/  MUFU.EX2 R27, R3 ;  /* 0x00000003001b7308 */ /* 0x0009620000000800 */
[--C-:B---3--:R-:W-:Y:S01]  /*db50*/  FFMA.FTZ R2, R197, UR4, -R23.reuse ;  /* 0x00000004c5027c23 */ /* 0x108fe20008010817 */
[----:B--2---:R-:W-:Y:S01]  /*db60*/  HMMA.16816.F32 R144, R164, R152, R144 ;  /* 0x00000098a490723c */ /* 0x004fe20000001890 */
[----:B-1----:R-:W-:-:S07]  /*db70*/  FFMA.FTZ R4, R232, UR4, -R23 ;  /* 0x00000004e8047c23 */ /* 0x002fce0008010817 */
[----:B------:R-:W-:Y:S01]  /*db80*/  HMMA.16816.F32 R148, R164, R154, R148 ;  /* 0x0000009aa494723c */ /* 0x000fe20000001894 */
[----:B------:R5:W-:Y:S01]  /*db90*/  MUFU.EX2 R23, R0 ;  /* 0x0000000000177308 */ /* 0x000be20000000800 */
[----:B----4-:R-:W-:-:S03]  /*dba0*/  LOP3.LUT R3, R14, 0xff00ff, RZ, 0xc0, !PT ;  /* 0x00ff00ff0e037812 */ /* 0x010fc600078ec0ff */
[----:B------:R1:W2:Y:S02]  /*dbb0*/  MUFU.EX2 R14, R2 ;  /* 0x00000002000e7308 */ /* 0x0002a40000000800 */
[----:B------:R-:W-:Y:S01]  /*dbc0*/  HSET2.LE.AND R3, R3, R8, PT ;  /* 0x0000000803037233 */ /* 0x000fe20003803000 */
[----:B------:R-:W-:Y:S01]  /*dbd0*/  HMMA.16816.F32 R88, R164, R96, R88 ;  /* 0x00000060a458723c */ /* 0x000fe20000001858 */
[----:B-----5:R-:W-:-:S07]  /*dbe0*/  F2FP.F16.F32.PACK_AB R0, R133, R27 ;  /* 0x0000001b8500723e */ /* 0x020fce00000000ff */
[C---:B------:R-:W-:Y:S01]  /*dbf0*/  HMMA.16816.F32 R92, R164.reuse, R98, R92 ;  /* 0x00000062a45c723c */ /* 0x040fe2000000185c */
[----:B-1----:R-:W-:Y:S02]  /*dc00*/  HSET2.LE.AND R2, R13, R8, PT ;  /* 0x000000080d027233 */ /* 0x002fe40003803000 */
[----:B------:R1:W-:Y:S03]  /*dc10*/  MUFU.EX2 R13, R4 ;  /* 0x00000004000d7308 */ /* 0x0003e60000000800 */
[----:B------:R-:W-:Y:S01]  /*dc20*/  LOP3.LUT R170, R0, R2, RZ, 0xc0, !PT ;  /* 0x0000000200aa7212 */ /* 0x000fe200078ec0ff */
[----:B------:R-:W-:Y:S01]  /*dc30*/  FFMA.FTZ R2, R251, R15, R235 ;  /* 0x0000000ffb027223 */ /* 0x000fe200000100eb */
[----:B--2---:R-:W-:Y:S01]  /*dc40*/  F2FP.F16.F32.PACK_AB R0, R14, R23 ;  /* 0x000000170e00723e */ /* 0x004fe200000000ff */
[----:B------:R-:W-:Y:S03]  /*dc50*/  HMMA.16816.F32 R104, R164, R112, R104 ;  /* 0x00000070a468723c */ /* 0x000fe60000001868 */
[----:B------:R-:W-:Y:S01]  /*dc60*/  LOP3.LUT R171, R0, R3, RZ, 0xc0, !PT ;  /* 0x0000000300ab7212 */ /* 0x000fe200078ec0ff */
[----:B------:R-:W-:Y:S01]  /*dc70*/  FFMA.FTZ R3, R250, R20, R237 ;  /* 0x00000014fa037223 */ /* 0x000fe200000100ed */
[----:B------:R-:W-:-:S02]  /*dc80*/  F2FP.F16.F32.PACK_AB R0, R24, R25 ;  /* 0x000000191800723e */ /* 0x000fc400000000ff */
[----:B-1----:R-:W-:Y:S01]  /*dc90*/  HSET2.LE.AND R4, R7, R8, PT ;  /* 0x0000000807047233 */ /* 0x002fe20003803000 */
[----:B------:R-:W-:Y:S01]  /*dca0*/  HMMA.16816.F32 R108, R164, R114, R108 ;  /* 0x00000072a46c723c */ /* 0x000fe2000000186c */
[----:B------:R-:W1:Y:S03]  /*dcb0*/  MUFU.EX2 R7, R6 ;  /* 0x0000000600077308 */ /* 0x000e660000000800 */
[----:B------:R-:W-:Y:S01]  /*dcc0*/  LOP3.LUT R168, R0, R4, RZ, 0xc0, !PT ;  /* 0x0000000400a87212 */ /* 0x000fe200078ec0ff */
[----:B------:R-:W-:-:S03]  /*dcd0*/  FFMA.FTZ R4, R249, R21, R139 ;  /* 0x00000015f9047223 */ /* 0x000fc6000001008b */
[----:B------:R-:W-:Y:S01]  /*dce0*/  HMMA.16816.F32 R120, R164, R160, R120 ;  /* 0x000000a0a478723c */ /* 0x000fe20000001878 */
[----:B-1----:R-:W-:-:S07]  /*dcf0*/  F2FP.F16.F32.PACK_AB R0, R7, R13 ;  /* 0x0000000d0700723e */ /* 0x002fce00000000ff */
[C---:B------:R-:W-:Y:S01]  /*dd00*/  HMMA.16816.F32 R156, R164.reuse, R162, R156 ;  /* 0x000000a2a49c723c */ /* 0x040fe2000000189c */
[----:B------:R-:W-:Y:S01]  /*dd10*/  LOP3.LUT R169, R0, R5, RZ, 0xc0, !PT ;  /* 0x0000000500a97212 */ /* 0x000fe200078ec0ff */
[----:B------:R-:W-:Y:S01]  /*dd20*/  FFMA.FTZ R0, R248, R22, R137 ;  /* 0x00000016f8007223 */ /* 0x000fe20000010089 */
[----:B------:R-:W-:Y:S01]  /*dd30*/  FADD.FTZ R5, R243, R4 ;  /* 0x00000004f3057221 */ /* 0x000fe20000010000 */
[----:B------:R-:W-:Y:S02]  /*dd40*/  FADD.FTZ R4, R224, R2 ;  /* 0x00000002e0047221 */ /* 0x000fe40000010000 */
        /* <DEDUP_REMOVED lines=46> */
[----:B------:R-:W2:Y:S04]  /*e030*/  LDL R196, [R1+0x20] ;  /* 0x0000200001c47983 */ /* 0x000ea80000100800 */
[----:B------:R-:W3:Y:S04]  /*e040*/  LDL.64 R202, [R1+0x8] ;  /* 0x0000080001ca7983 */ /* 0x000ee80000100a00 */
[----:B------:R-:W4:Y:S04]  /*e050*/  LDL.64 R208, [R1+0x10] ;  /* 0x0000100001d07983 */ /* 0x000f280000100a00 */
[----:B------:R-:W5:Y:S04]  /*e060*/  LDL.64 R186, [R1] ;  /* 0x0000000001ba7983 */ /* 0x000f680000100a00 */
[----:B------:R-:W5:Y:S04]  /*e070*/  LDL.64 R204, [R1+0x28] ;  /* 0x0000280001cc7983 */ /* 0x000f680000100a00 */
[----:B------:R-:W5:Y:S01]  /*e080*/  LDL.64 R206, [R1+0x18] ;  /* 0x0000180001ce7983 */ /* 0x000f620000100a00 */
        /* <DEDUP_REMOVED lines=21> */
[-CC-:B------:R-:W-:Y:S01]  /*e1e0*/  @!P2 LEA.HI.X R7, R0, R239.reuse, R3.reuse, 0x1, P1 ;  /* 0x000000ef0007a211 */ /* 0x180fe200008f0c03 */
[----:B------:R-:W-:Y:S01]  /*e1f0*/  VIADD R15, R226, UR6 ;  /* 0x00000006e20f7c36 */ /* 0x000fe20008000000 */
[----:B------:R-:W-:Y:S01]  /*e200*/  BAR.SYNC.DEFER_BLOCKING 0x0 ;  /* 0x0000000000007b1d */ /* 0x000fe20000010000 */
[----:B--2---:R-:W-:Y:S02]  /*e210*/  LOP3.LUT R8, R5, R196, R8, 0xf6, !PT ;  /* 0x000000c405087212 */ /* 0x004fe400078ef608 */
[-C--:B------:R-:W-:Y:S02]  /*e220*/  @!P3 LEA.HI.X R5, R0, R239.reuse, R3, 0x1, P5 ;  /* 0x000000ef0005b211 */ /* 0x080fe400028f0c03 */
[----:B------:R-:W-:-:S03]  /*e230*/  LEA.HI.X R3, R13, R239, R14, 0x1, P4 ;  /* 0x000000ef0d037211 */ /* 0x000fc600020f0c0e */
        /* <DEDUP_REMOVED lines=22> */
[----:B------:R-:W2:Y:S04]  /*e3a0*/  LDSM.16.M88.4 R16, [R0+0x2000] ;  /* 0x002000000010783b */ /* 0x000ea80000000200 */
[----:B------:R-:W2:Y:S01]  /*e3b0*/  LDSM.16.M88.4 R28, [R226+UR6+0x8800] ;  /* 0x00880006e21c783b */ /* 0x000ea20008000200 */
[----:B------:R-:W-:-:S03]  /*e3c0*/  IMAD.MOV.U32 R13, RZ, RZ, 0x20 ;  /* 0x00000020ff0d7424 */ /* 0x000fc600078e00ff */
[----:B------:R-:W-:Y:S02]  /*e3d0*/  LDSM.16.M88.4 R20, [R0] ;  /* 0x000000000014783b */ /* 0x000fe40000000200 */
[----:B------:R-:W-:Y:S01]  /*e3e0*/  SEL R13, R13, 0xffffffe0, !P6 ;  /* 0xffffffe00d0d7807 */ /* 0x000fe20007000000 */
[----:B---3--:R-:W-:Y:S02]  /*e3f0*/  IMAD.MOV.U32 R242, RZ, RZ, R202 ;  /* 0x000000fffff27224 */ /* 0x008fe400078e00ca */
[----:B------:R-:W-:Y:S02]  /*e400*/  IMAD.MOV.U32 R243, RZ, RZ, R203 ;  /* 0x000000fffff37224 */ /* 0x000fe400078e00cb */
[----:B----4-:R-:W-:Y:S02]  /*e410*/  IMAD.MOV.U32 R224, RZ, RZ, R208 ;  /* 0x000000ffffe07224 */ /* 0x010fe400078e00d0 */
[----:B------:R-:W-:Y:S02]  /*e420*/  IMAD.MOV.U32 R225, RZ, RZ, R209 ;  /* 0x000000ffffe17224 */ /* 0x000fe400078e00d1 */
[----:B-----5:R-:W-:-:S02]  /*e430*/  IMAD.MOV.U32 R138, RZ, RZ, R204 ;  /* 0x000000ffff8a7224 */ /* 0x020fc400078e00cc */
[----:B------:R-:W-:Y:S02]  /*e440*/  IMAD.MOV.U32 R139, RZ, RZ, R205 ;  /* 0x000000ffff8b7224 */ /* 0x000fe400078e00cd */
[----:B------:R-:W-:Y:S02]  /*e450*/  IMAD.MOV.U32 R236, RZ, RZ, R206 ;  /* 0x000000ffffec7224 */ /* 0x000fe400078e00ce */
[----:B------:R-:W-:Y:S01]  /*e460*/  IMAD.MOV.U32 R237, RZ, RZ, R207 ;  /* 0x000000ffffed7224 */ /* 0x000fe200078e00cf */
[----:B------:R-:W-:Y:S01]  /*e470*/  UIADD3 UR4, UPT, UPT, UR20, -0x4, URZ ;  /* 0xfffffffc14047890 */ /* 0x000fe2000fffe0ff */
[----:B-1----:R-:W-:Y:S01]  /*e480*/  IMAD.IADD R2, R15, 0x1, R13 ;  /* 0x000000010f027824 */ /* 0x002fe200078e020d */
[--C-:B------:R-:W-:Y:S01]  /*e490*/  SHF.R.U32.HI R137, RZ, 0x5, R223.reuse ;  /* 0x00000005ff897819 */ /* 0x100fe200000116df */
[----:B------:R-:W-:Y:S01]  /*e4a0*/  IMAD.IADD R3, R13, 0x1, R0 ;  /* 0x000000010d037824 */ /* 0x000fe200078e0200 */
[----:B------:R-:W-:Y:S01]  /*e4b0*/  SHF.R.U32.HI R133, RZ, 0x5, R223 ;  /* 0x00000005ff857819 */ /* 0x000fe200000116df */
[----:B------:R-:W-:Y:S01]  /*e4c0*/  IMAD.IADD R14, R15, 0x1, R238 ;  /* 0x000000010f0e7824 */ /* 0x000fe200078e02ee */
[----:B------:R-:W-:Y:S04]  /*e4d0*/  LDSM.16.M88.4 R172, [R2+0x8000] ;  /* 0x0080000002ac783b */ /* 0x000fe80000000200 */
[----:B------:R-:W1:Y:S04]  /*e4e0*/  LDSM.16.M88.4 R4, [R3+0x2000] ;  /* 0x002000000304783b */ /* 0x000e680000000200 */
[----:B------:R3:W4:Y:S01]  /*e4f0*/  LDSM.16.M88.4 R176, [R2+0x8800] ;  /* 0x0088000002b0783b */ /* 0x0007220000000200 */
[C---:B--2---:R-:W-:Y:S03]  /*e500*/  HMMA.16816.F32 R200, R16.reuse, R32, RZ ;  /* 0x0000002010c8723c */ /* 0x044fe600000018ff */
[----:B------:R-:W2:Y:S04]  /*e510*/  LDSM.16.M88.4 R24, [R3] ;  /* 0x000000000318783b */ /* 0x000ea80000000200 */
[----:B------:R-:W0:Y:S01]  /*e520*/  LDGDEPBAR ;  /* 0x00000000000079af */ /* 0x000e220000000000 */
[C---:B------:R-:W-:Y:S08]  /*e530*/  HMMA.16816.F32 R192, R16.reuse, R28, RZ ;  /* 0x0000001c10c0723c */ /* 0x040ff000000018ff */
[C---:B------:R-:W-:Y:S08]  /*e540*/  HMMA.16816.F32 R196, R16.reuse, R34, RZ ;  /* 0x0000002210c4723c */ /* 0x040ff000000018ff */
[----:B------:R-:W-:Y:S01]  /*e550*/  HMMA.16816.F32 R188, R16, R30, RZ ;  /* 0x0000001e10bc723c */ /* 0x000fe200000018ff */
[----:B---3--:R-:W-:Y:S01]  /*e560*/  IMAD.IADD R2, R238, 0x1, R0 ;  /* 0x00000001ee027824 */ /* 0x008fe200078e0200 */
[----:B------:R-:W-:Y:S01]  /*e570*/  MOV R208, R186 ;  /* 0x000000ba00d07202 */ /* 0x000fe20000000f00 */
[----:B------:R-:W-:Y:S01]  /*e580*/  IMAD.MOV.U32 R209, RZ, RZ, R187 ;  /* 0x000000ffffd17224 */ /* 0x000fe200078e00bb */
[----:B------:R-:W-:Y:S04]  /*e590*/  LDSM.16.M88.4 R180, [R14+0x8000] ;  /* 0x008000000eb4783b */ /* 0x000fe80000000200 */
[----:B------:R-:W3:Y:S04]  /*e5a0*/  LDSM.16.M88.4 R16, [R2+0x2000] ;  /* 0x002000000210783b */ /* 0x000ee80000000200 */
[----:B------:R-:W5:Y:S01]  /*e5b0*/  LDSM.16.M88.4 R184, [R14+0x8800] ;  /* 0x008800000eb8783b */ /* 0x000f620000000200 */
[C---:B-1----:R-:W-:Y:S08]  /*e5c0*/  HMMA.16816.F32 R200, R4.reuse, R172, R200 ;  /* 0x000000ac04c8723c */ /* 0x042ff000000018c8 */
[C---:B----4-:R-:W-:Y:S08]  /*e5d0*/  HMMA.16816.F32 R192, R4.reuse, R176, R192 ;  /* 0x000000b004c0723c */ /* 0x050ff000000018c0 */
[C---:B------:R-:W-:Y:S08]  /*e5e0*/  HMMA.16816.F32 R196, R4.reuse, R174, R196 ;  /* 0x000000ae04c4723c */ /* 0x040ff000000018c4 */
[----:B------:R-:W-:Y:S08]  /*e5f0*/  HMMA.16816.F32 R244, R4, R178, R188 ;  /* 0x000000b204f4723c */ /* 0x000ff000000018bc */
[C---:B------:R-:W-:Y:S08]  /*e600*/  HMMA.16816.F32 R4, R20.reuse, R28, RZ ;  /* 0x0000001c1404723c */ /* 0x040ff000000018ff */
[C---:B------:R-:W-:Y:S08]  /*e610*/  HMMA.16816.F32 R204, R20.reuse, R32, RZ ;  /* 0x0000002014cc723c */ /* 0x040ff000000018ff */
[C---:B------:R-:W-:Y:S08]  /*e620*/  HMMA.16816.F32 R32, R20.reuse, R34, RZ ;  /* 0x000000221420723c */ /* 0x040ff000000018ff */
[----:B------:R-:W-:Y:S01]  /*e630*/  HMMA.16816.F32 R28, R20, R30, RZ ;  /* 0x0000001e141c723c */ /* 0x000fe200000018ff */
[----:B------:R-:W1:Y:S01]  /*e640*/  LDSM.16.M88.4 R20, [R2] ;  /* 0x000000000214783b */ /* 0x000e620000000200 */
[----:B------:R-:W-:-:S06]  /*e650*/  IMAD.IADD R8, R13, 0x1, R2 ;  /* 0x000000010d087824 */ /* 0x000fcc00078e0202 */
[----:B--2---:R-:W-:Y:S01]  /*e660*/  HMMA.16816.F32 R232, R24, R176, R4 ;  /* 0x000000b018e8723c */ /* 0x004fe20000001804 */
[----:B------:R-:W-:Y:S02]  /*e670*/  IMAD.IADD R4, R15, 0x1, R238 ;  /* 0x000000010f047824 */ /* 0x000fe400078e02ee */
[----:B------:R-:W-:-:S03]  /*e680*/  IMAD.MOV.U32 R176, RZ, RZ, R208 ;  /* 0x000000ffffb07224 */ /* 0x000fc600078e00d0 */
[----:B------:R-:W-:Y:S01]  /*e690*/  IADD3 R13, PT, PT, R13, R4, RZ ;  /* 0x000000040d0d7210 */ /* 0x000fe20007ffe0ff */
[----:B------:R-:W-:Y:S01]  /*e6a0*/  IMAD.MOV.U32 R177, RZ, RZ, R209 ;  /* 0x000000ffffb17224 */ /* 0x000fe200078e00d1 */
[C---:B------:R-:W-:Y:S01]  /*e6b0*/  HMMA.16816.F32 R188, R24.reuse, R172, R204 ;  /* 0x000000ac18bc723c */ /* 0x040fe200000018cc */
[----:B------:R-:W-:Y:S07]  /*e6c0*/  LDSM.16.M88.4 R4, [R8+0x2000] ;  /* 0x002000000804783b */ /* 0x000fee0000000200 */
[C---:B------:R-:W-:Y:S01]  /*e6d0*/  HMMA.16816.F32 R172, R24.reuse, R174, R32 ;  /* 0x000000ae18ac723c */ /* 0x040fe20000001820 */
[----:B------:R-:W2:Y:S07]  /*e6e0*/  LDSM.16.M88.4 R32, [R13+0x8000] ;  /* 0x008000000d20783b */ /* 0x000eae0000000200 */
[----:B------:R-:W-:Y:S01]  /*e6f0*/  HMMA.16816.F32 R24, R24, R178, R28 ;  /* 0x000000b21818723c */ /* 0x000fe2000000181c */
[----:B------:R-:W4:Y:S07]  /*e700*/  LDSM.16.M88.4 R28, [R13+0x8800] ;  /* 0x008800000d1c783b */ /* 0x000f2e0000000200 */
[C---:B---3--:R-:W-:Y:S08]  /*e710*/  HMMA.16816.F32 R208, R16.reuse, R180, R200 ;  /* 0x000000b410d0723c */ /* 0x048ff000000018c8 */
[C---:B-----5:R-:W-:Y:S08]  /*e720*/  HMMA.16816.F32 R212, R16.reuse, R184, R192 ;  /* 0x000000b810d4723c */ /* 0x060ff000000018c0 */
[C---:B------:R-:W-:Y:S08]  /*e730*/  HMMA.16816.F32 R204, R16.reuse, R182, R196 ;  /* 0x000000b610cc723c */ /* 0x040ff000000018c4 */
[----:B------:R-:W-:Y:S01]  /*e740*/  HMMA.16816.F32 R200, R16, R186, R244 ;  /* 0x000000ba10c8723c */ /* 0x000fe200000018f4 */
[----:B------:R-:W3:Y:S07]  /*e750*/  LDSM.16.M88.4 R16, [R8] ;  /* 0x000000000810783b */ /* 0x000eee0000000200 */
[C---:B-1----:R-:W-:Y:S08]  /*e760*/  HMMA.16816.F32 R196, R20.reuse, R180, R188 ;  /* 0x000000b414c4723c */ /* 0x042ff000000018bc */
[C---:B------:R-:W-:Y:S01]  /*e770*/  HMMA.16816.F32 R192, R20.reuse, R182, R172 ;  /* 0x000000b614c0723c */ /* 0x040fe200000018ac */
[----:B------:R-:W-:Y:S01]  /*e780*/  IMAD.MOV.U32 R246, RZ, RZ, R176 ;  /* 0x000000fffff67224 */ /* 0x000fe200078e00b0 */
[----:B------:R-:W-:Y:S06]  /*e790*/  LDSM.16.M88.4 R172, [R226+UR6+0x9800] ;  /* 0x00980006e2ac783b */ /* 0x000fec0008000200 */
[C---:B------:R-:W-:Y:S08]  /*e7a0*/  HMMA.16816.F32 R188, R20.reuse, R184, R232 ;  /* 0x000000b814bc723c */ /* 0x040ff000000018e8 */
[----:B------:R-:W-:Y:S01]  /*e7b0*/  HMMA.16816.F32 R20, R20, R186, R24 ;  /* 0x000000ba1414723c */ /* 0x000fe20000001818 */
[----:B------:R-:W-:Y:S01]  /*e7c0*/  IMAD.MOV.U32 R247, RZ, RZ, R177 ;  /* 0x000000fffff77224 */ /* 0x000fe200078e00b1 */
[----:B------:R-:W-:Y:S04]  /*e7d0*/  LDSM.16.M88.4 R24, [R0+0x6000] ;  /* 0x006000000018783b */ /* 0x000fe80000000200 */
[----:B------:R-:W1:Y:S02]  /*e7e0*/  LDSM.16.M88.4 R176, [R226+UR6+0x9000] ;  /* 0x00900006e2b0783b */ /* 0x000e640008000200 */
[C---:B--2---:R-:W-:Y:S08]  /*e7f0*/  HMMA.16816.F32 R180, R4.reuse, R32, R208 ;  /* 0x0000002004b4723c */ /* 0x044ff000000018d0 */
[C---:B----4-:R-:W-:Y:S08]  /*e800*/  HMMA.16816.F32 R232, R4.reuse, R28, R212 ;  /* 0x0000001c04e8723c */ /* 0x050ff000000018d4 */
        /* <DEDUP_REMOVED lines=10> */
[----:B--2---:R-:W-:Y:S02]  /*e8b0*/  IMAD.IADD R0, R15, 0x1, R4 ;  /* 0x000000010f007824 */ /* 0x004fe400078e0204 */
[----:B------:R-:W-:Y:S04]  /*e8c0*/  LDSM.16.M88.4 R4, [R3+0x6000] ;  /* 0x006000000304783b */ /* 0x000fe80000000200 */
[----:B------:R-:W2:Y:S04]  /*e8d0*/  LDSM.16.M88.4 R28, [R0+0x9000] ;  /* 0x00900000001c783b */ /* 0x000ea80000000200 */
[----:B------:R-:W4:Y:S01]  /*e8e0*/  LDSM.16.M88.4 R32, [R0+0x9800] ;  /* 0x009800000020783b */ /* 0x000f220000000200 */
[C---:B-1----:R-:W-:Y:S08]  /*e8f0*/  HMMA.16816.F32 R184, R24.reuse, R178, R184 ;  /* 0x000000b218b8723c */ /* 0x042ff000000018b8 */
        /* <DEDUP_REMOVED lines=8> */
[----:B------:R-:W1:Y:S01]  /*e980*/  LDSM.16.M88.4 R16, [R2+0x4000] ;  /* 0x004000000210783b */ /* 0x000e620000000200 */
[----:B------:R-:W-:-:S02]  /*e990*/  IMAD.MOV.U32 R172, RZ, RZ, R246 ;  /* 0x000000ffffac7224 */ /* 0x000fc400078e00f6 */
[----:B------:R-:W-:-:S04]  /*e9a0*/  IMAD.MOV.U32 R173, RZ, RZ, R247 ;  /* 0x000000ffffad7224 */ /* 0x000fc800078e00f7 */
[C---:B--2---:R-:W-:Y:S08]  /*e9b0*/  HMMA.16816.F32 R232, R4.reuse, R30, R184 ;  /* 0x0000001e04e8723c */ /* 0x044ff000000018b8 */
[-C--:B------:R-:W-:Y:S08]  /*e9c0*/  HMMA.16816.F32 R244, R4, R28.reuse, R192 ;  /* 0x0000001c04f4723c */ /* 0x080ff000000018c0 */
[C---:B------:R-:W-:Y:S08]  /*e9d0*/  HMMA.16816.F32 R184, R20.reuse, R28, R188 ;  /* 0x0000001c14b8723c */ /* 0x040ff000000018bc */
[----:B------:R-:W-:Y:S01]  /*e9e0*/  HMMA.16816.F32 R196, R20, R30, R196 ;  /* 0x0000001e14c4723c */ /* 0x000fe200000018c4 */
[----:B------:R2:W3:Y:S07]  /*e9f0*/  LDSM.16.M88.4 R28, [R14+0x9800] ;  /* 0x009800000e1c783b */ /* 0x0004ee0000000200 */
[C---:B----4-:R-:W-:Y:S08]  /*ea00*/  HMMA.16816.F32 R212, R4.reuse, R32, R180 ;  /* 0x0000002004d4723c */ /* 0x050ff000000018b4 */
[----:B------:R-:W-:Y:S01]  /*ea10*/  HMMA.16816.F32 R200, R4, R34, R24 ;  /* 0x0000002204c8723c */ /* 0x000fe20000001818 */
[----:B------:R4:W5:Y:S04]  /*ea20*/  LDSM.16.M88.4 R4, [R2+0x6000] ;  /* 0x006000000204783b */ /* 0x0009680000000200 */
[----:B------:R-:W-:Y:S03]  /*ea30*/  LDSM.16.M88.4 R24, [R8+0x4000] ;  /* 0x004000000818783b */ /* 0x000fe60000000200 */
[----:B------:R-:W-:Y:S01]  /*ea40*/  HMMA.16816.F32 R192, R20, R32, R204 ;  /* 0x0000002014c0723c */ /* 0x000fe200000018cc */
[----:B------:R-:W-:-:S02]  /*ea50*/  IMAD.MOV.U32 R206, RZ, RZ, R172 ;  /* 0x000000ffffce7224 */ /* 0x000fc400078e00ac */
[----:B------:R-:W-:Y:S02]  /*ea60*/  IMAD.MOV.U32 R207, RZ, RZ, R173 ;  /* 0x000000ffffcf7224 */ /* 0x000fe400078e00ad */
[----:B------:R-:W5:Y:S01]  /*ea70*/  LDSM.16.M88.4 R172, [R13+0x9000] ;  /* 0x009000000dac783b */ /* 0x000f620000000200 */
[----:B------:R-:W5:Y:S02]  /*ea80*/  S2R R138, SR_CTAID.X ;  /* 0x00000000008a7919 */ /* 0x000f640000002500 */
[----:B------:R-:W-:Y:S01]  /*ea90*/  HMMA.16816.F32 R180, R20, R34, R208 ;  /* 0x0000002214b4723c */ /* 0x000fe200000018d0 */
[----:B------:R-:W5:Y:S01]  /*eaa0*/  LDSM.16.M88.4 R32, [R13+0x9800] ;  /* 0x009800000d20783b */ /* 0x000f620000000200 */
[----:B--2---:R-:W2:Y:S06]  /*eab0*/  S2R R14, SR_CTAID.X ;  /* 0x00000000000e7919 */ /* 0x004eac0000002500 */
[----:B-1----:R-:W-:Y:S01]  /*eac0*/  HMMA.16816.F32 R184, R16, R176, R184 ;  /* 0x000000b010b8723c */ /* 0x002fe200000018b8 */
[----:B------:R-:W1:Y:S01]  /*ead0*/  LDSM.16.M88.4 R20, [R8+0x6000] ;  /* 0x006000000814783b */ /* 0x000e620000000200 */
[----:B------:R-:W-:-:S02]  /*eae0*/  IMAD.SHL.U32 R3, R223, 0x2, RZ ;  /* 0x00000002df037824 */ /* 0x000fc400078e00ff */
[----:B------:R-:W-:-:S04]  /*eaf0*/  IMAD.U32 R0, RZ, RZ, UR31 ;  /* 0x0000001fff007e24 */ /* 0x000fc8000f8e00ff */
[----:B------:R-:W-:Y:S01]  /*eb00*/  HMMA.16816.F32 R196, R16, R178, R196 ;  /* 0x000000b210c4723c */ /* 0x000fe200000018c4 */
[----:B----4-:R-:W-:Y:S01]  /*eb10*/  IMAD.U32 R2, RZ, RZ, UR20 ;  /* 0x00000014ff027e24 */ /* 0x010fe2000f8e00ff */
[----:B------:R-:W-:-:S06]  /*eb20*/  LOP3.LUT R3, R3, 0x6, RZ, 0xc0, !PT ;  /* 0x0000000603037812 */ /* 0x000fcc00078ec0ff */
[----:B---3--:R-:W-:Y:S08]  /*eb30*/  HMMA.16816.F32 R192, R16, R28, R192 ;  /* 0x0000001c10c0723c */ /* 0x008ff000000018c0 */
[----:B-----5:R-:W-:Y:S01]  /*eb40*/  HMMA.16816.F32 R188, R4, R176, R244 ;  /* 0x000000b004bc723c */ /* 0x020fe200000018f4 */
[----:B------:R-:W-:-:S07]  /*eb50*/  IMAD R138, R138, 0x8, R137 ;  /* 0x000000088a8a7824 */ /* 0x000fce00078e0289 */
[----:B------:R-:W-:Y:S01]  /*eb60*/  HMMA.16816.F32 R232, R4, R178, R232 ;  /* 0x000000b204e8723c */ /* 0x000fe200000018e8 */
[----:B--2---:R-:W-:-:S07]  /*eb70*/  IMAD R14, R14, 0x8, R133 ;  /* 0x000000080e0e7824 */ /* 0x004fce00078e0285 */
[C---:B------:R-:W-:Y:S08]  /*eb80*/  HMMA.16816.F32 R212, R4.reuse, R28, R212 ;  /* 0x0000001c04d4723c */ /* 0x040ff000000018d4 */
[----:B------:R-:W-:Y:S01]  /*eb90*/  HMMA.16816.F32 R200, R4, R30, R200 ;  /* 0x0000001e04c8723c */ /* 0x000fe200000018c8 */
[----:B------:R-:W-:Y:S01]  /*eba0*/  LOP3.LUT R4, R0, UR4, R139, 0x96, !PT ;  /* 0x0000000400047c12 */ /* 0x000fe2000f8e968b */
[----:B------:R-:W-:Y:S01]  /*ebb0*/  IMAD.MOV.U32 R204, RZ, RZ, R236 ;  /* 0x000000ffffcc7224 */ /* 0x000fe200078e00ec */
[----:B------:R-:W-:Y:S01]  /*ebc0*/  MOV R208, R224 ;  /* 0x000000e000d07202 */ /* 0x000fe20000000f00 */
[----:B------:R-:W-:Y:S01]  /*ebd0*/  IMAD.MOV.U32 R209, RZ, RZ, R225 ;  /* 0x000000ffffd17224 */ /* 0x000fe200078e00e1 */
[----:B------:R-:W-:-:S04]  /*ebe0*/  DEPBAR.LE SB0, 0x0 ;  /* 0x000080000000791a */ /* 0x000fc80000000000 */
[----:B------:R-:W-:Y:S01]  /*ebf0*/  HMMA.16816.F32 R16, R16, R30, R180 ;  /* 0x0000001e1010723c */ /* 0x000fe200000018b4 */
[----:B------:R-:W-:-:S07]  /*ec00*/  LEA R0, R2, R3, 0x5 ;  /* 0x0000000302007211 */ /* 0x000fce00078e28ff */
[----:B------:R-:W-:Y:S01]  /*ec10*/  HMMA.16816.F32 R184, R24, R172, R184 ;  /* 0x000000ac18b8723c */ /* 0x000fe200000018b8 */
[----:B------:R-:W-:Y:S02]  /*ec20*/  IMAD.U32 R3, RZ, RZ, UR30 ;  /* 0x0000001eff037e24 */ /* 0x000fe4000f8e00ff */
[----:B------:R-:W-:Y:S02]  /*ec30*/  VIADD R2, R0, 0xffffff80 ;  /* 0xffffff8000027836 */ /* 0x000fe40000000000 */
[----:B------:R-:W-:Y:S02]  /*ec40*/  VIADD R138, R138, 0x4 ;  /* 0x000000048a8a7836 */ /* 0x000fe40000000000 */
[----:B------:R-:W-:-:S04]  /*ec50*/  IMAD.WIDE.U32 R4, R4, -0x326172a9, RZ ;  /* 0xcd9e8d5704047825 */ /* 0x000fc800078e00ff */
[----:B------:R-:W-:Y:S01]  /*ec60*/  VIADD R7, R3, 0x9e3779b9 ;  /* 0x9e3779b903077836 */ /* 0x000fe20000000000 */
[----:B------:R-:W-:Y:S01]  /*ec70*/  I2FP.F32.U32 R3, R2 ;  /* 0x0000000200037245 */ /* 0x000fe20000201000 */
[----:B------:R-:W-:-:S04]  /*ec80*/  IMAD.WIDE.U32 R14, R14, -0x326172a9, RZ ;  /* 0xcd9e8d570e0e7825 */ /* 0x000fc800078e00ff */
[----:B------:R-:W-:Y:S01]  /*ec90*/  IMAD.WIDE.U32 R138, R138, -0x326172a9, RZ ;  /* 0xcd9e8d578a8a7825 */ /* 0x000fe200078e00ff */
[----:B------:R-:W-:Y:S01]  /*eca0*/  HMMA.16816.F32 R176, R24, R34, R16 ;  /* 0x0000002218b0723c */ /* 0x000fe20000001810 */
[C-C-:B------:R-:W-:Y:S02]  /*ecb0*/  LOP3.LUT R13, R7.reuse, R14, R5.reuse, 0x96, !PT ;  /* 0x0000000e070d7212 */ /* 0x140fe400078e9605 */
[----:B------:R-:W-:Y:S01]  /*ecc0*/  LOP3.LUT R15, R7, R138, R5, 0x96, !PT ;  /* 0x0000008a070f7212 */ /* 0x000fe200078e9605 */
[----:B------:R-:W-:Y:S01]  /*ecd0*/  FFMA.FTZ R5, R3, UR5, R184 ;  /* 0x0000000503057c23 */ /* 0x000fe200080100b8 */
[----:B------:R-:W-:-:S03]  /*ece0*/  IMAD.U32 R6, RZ, RZ, UR30 ;  /* 0x0000001eff067e24 */ /* 0x000fc6000f8e00ff */
[C---:B-1----:R-:W-:Y:S01]  /*ecf0*/  HMMA.16816.F32 R28, R20.reuse, R172, R188 ;  /* 0x000000ac141c723c */ /* 0x042fe200000018bc */
[----:B------:R-:W-:Y:S01]  /*ed00*/  ISETP.GE.AND P1, PT, R2, R10, PT ;  /* 0x0000000a0200720c */ /* 0x000fe20003f26270 */
[----:B------:R-:W-:Y:S01]  /*ed10*/  VIADD R6, R6, 0x3c6ef372 ;  /* 0x3c6ef37206067836 */ /* 0x000fe20000000000 */
[C---:B------:R-:W-:Y:S02]  /*ed20*/  ISETP.GE.AND P5, PT, R2.reuse, R9, PT ;  /* 0x000000090200720c */ /* 0x040fe40003fa6270 */
        /* <DEDUP_REMOVED lines=13> */
[----:B------:R-:W-:Y:S01]  /*ee00*/  BAR.SYNC.DEFER_BLOCKING 0x0 ;  /* 0x0000000000007b1d */ /* 0x000fe20000010000 */
[----:B------:R-:W-:Y:S01]  /*ee10*/  ISETP.GE.AND P5, PT, R2, R10, PT ;  /* 0x0000000a0200720c */ /* 0x000fe20003fa6270 */
[----:B------:R-:W-:Y:S01]  /*ee20*/  VIADD R3, R0, 0xffffff81 ;  /* 0xffffff8100037836 */ /* 0x000fe20000000000 */
[----:B------:R-:W-:Y:S01]  /*ee30*/  HMMA.16816.F32 R16, R20, R174, R232 ;  /* 0x000000ae1410723c */ /* 0x000fe200000018e8 */
[----:B------:R-:W-:Y:S02]  /*ee40*/  FSEL R181, R7, -INF , !P4 ;  /* 0xff80000007b57808 */ /* 0x000fe40006000000 */
[----:B------:R-:W-:Y:S01]  /*ee50*/  FSEL R236, R6, -INF , !P5 ;  /* 0xff80000006ec7808 */ /* 0x000fe20006800000 */
[----:B------:R-:W-:Y:S01]  /*ee60*/  FFMA.FTZ R6, R4, UR5, R178 ;  /* 0x0000000504067c23 */ /* 0x000fe200080100b2 */
[----:B------:R-:W-:-:S03]  /*ee70*/  FSEL R182, R5, -INF , !P1 ;  /* 0xff80000005b67808 */ /* 0x000fc60004800000 */
        /* <DEDUP_REMOVED lines=74> */
[----:B------:R-:W-:Y:S02]  /*f320*/  I2FP.F32.U32 R2, R0 ;  /* 0x0000000000027245 */ /* 0x000fe40000201000 */
[----:B------:R-:W-:Y:S01]  /*f330*/  FSEL R224, R4, -INF , !P5 ;  /* 0xff80000004e07808 */ /* 0x000fe20006800000 */
[C---:B------:R-:W-:Y:S01]  /*f340*/  FFMA.FTZ R6, R5.reuse, UR5, R21 ;  /* 0x0000000505067c23 */ /* 0x040fe20008010015 */
[----:B------:R-:W-:Y:S01]  /*f350*/  ISETP.GE.AND P5, PT, R0, R10, PT ;  /* 0x0000000a0000720c */ /* 0x000fe20003fa6270 */
[----:B------:R-:W-:Y:S01]  /*f360*/  FFMA.FTZ R4, R2, UR5, R177 ;  /* 0x0000000502047c23 */ /* 0x000fe200080100b1 */
[----:B------:R-:W-:Y:S01]  /*f370*/  FFMA.FTZ R5, R5, UR5, R23 ;  /* 0x0000000505057c23 */ /* 0x000fe20008010017 */
[----:B------:R-:W-:-:S02]  /*f380*/  ISETP.GE.AND P4, PT, R3, R11, PT ;  /* 0x0000000b0300720c */ /* 0x000fc40003f86270 */
[----:B------:R-:W-:Y:S01]  /*f390*/  ISETP.GE.AND P1, PT, R3, R12, PT ;  /* 0x0000000c0300720c */ /* 0x000fe20003f26270 */
[----:B------:R-:W-:Y:S01]  /*f3a0*/  IMAD.U32 R3, RZ, RZ, UR31 ;  /* 0x0000001fff037e24 */ /* 0x000fe2000f8e00ff */
[----:B------:R-:W-:Y:S01]  /*f3b0*/  FSEL R212, R4, -INF , !P5 ;  /* 0xff80000004d47808 */ /* 0x000fe20006800000 */
[----:B------:R-:W-:Y:S01]  /*f3c0*/  IMAD.U32 R4, RZ, RZ, UR31 ;  /* 0x0000001fff047e24 */ /* 0x000fe2000f8e00ff */
[----:B------:R-:W-:Y:S02]  /*f3d0*/  FSEL R186, R6, -INF , !P4 ;  /* 0xff80000006ba7808 */ /* 0x000fe40006000000 */
[----:B------:R-:W-:Y:S02]  /*f3e0*/  FSEL R200, R5, -INF , !P1 ;  /* 0xff80000005c87808 */ /* 0x000fe40004800000 */
[C---:B------:R-:W-:Y:S02]  /*f3f0*/  ISETP.GE.AND P4, PT, R0.reuse, R9, PT ;  /* 0x000000090000720c */ /* 0x040fe40003f86270 */
[----:B------:R-:W-:-:S02]  /*f400*/  ISETP.GE.AND P1, PT, R0, R11, PT ;  /* 0x0000000b0000720c */ /* 0x000fc40003f26270 */
[----:B------:R-:W-:Y:S01]  /*f410*/  ISETP.GE.AND P5, PT, R0, R12, PT ;  /* 0x0000000c0000720c */ /* 0x000fe20003fa6270 */
[----:B------:R-:W-:Y:S01]  /*f420*/  IMAD.WIDE.U32 R6, R13, -0x2daee0ad, RZ ;  /* 0xd2511f530d067825 */ /* 0x000fe200078e00ff */
[----:B------:R-:W-:-:S03]  /*f430*/  IADD3 R0, PT, PT, R3, 0x76cf5d0a, RZ ;  /* 0x76cf5d0a03007810 */ /* 0x000fc60007ffe0ff */
[----:B------:R-:W-:-:S04]  /*f440*/  IMAD.WIDE.U32 R16, R8, -0x2daee0ad, RZ ;  /* 0xd2511f5308107825 */ /* 0x000fc800078e00ff */
[----:B------:R-:W-:Y:S02]  /*f450*/  VIADD R3, R4, 0x32370b8f ;  /* 0x32370b8f04037836 */ /* 0x000fe40000000000 */
[----:B------:R-:W-:Y:S01]  /*f460*/  IMAD.WIDE.U32 R4, R15, -0x2daee0ad, RZ ;  /* 0xd2511f530f047825 */ /* 0x000fe200078e00ff */
[----:B------:R-:W-:Y:S02]  /*f470*/  LOP3.LUT R8, R0, R208, R7, 0x96, !PT ;  /* 0x000000d000087212 */ /* 0x000fe400078e9607 */
        /* <DEDUP_REMOVED lines=17> */
[----:B------:R-:W-:Y:S02]  /*f590*/  UISETP.GE.U32.AND UP0, UPT, UR20, 0x5, UPT ;  /* 0x000000051400788c */ /* 0x000fe4000bf06070 */
        /* <DEDUP_REMOVED lines=10> */
[----:B------:R-:W-:Y:S01]  /*f640*/  FFMA.FTZ R0, R2, UR5, R201 ;  /* 0x0000000502007c23 */ /* 0x000fe200080100c9 */
        /* <DEDUP_REMOVED lines=40> */
[C---:B------:R-:W-:Y:S01]  /*f8d0*/  @!P2 IMAD.WIDE.U32 R2, R8.reuse, UR14, R2 ;  /* 0x0000000e0802ac25 */ /* 0x040fe2000f8e0002 */
        /* <DEDUP_REMOVED lines=23> */
.L_x_1270:
        /* <DEDUP_REMOVED lines=10> */
[----:B------:R-:W-:Y:S02]  /*faf0*/  FSEL R175, R29, -INF , !P5 ;  /* 0xff8000001daf7808 */ /* 0x000fe40006800000 */
[----:B------:R-:W-:Y:S02]  /*fb00*/  FMNMX3.FTZ R0, R0, R202, R200, !PT ;  /* 0x000000ca00007276 */ /* 0x000fe400078100c8 */
[----:B------:R-:W-:Y:S02]  /*fb10*/  LOP3.LUT R20, R13, R20, R185, 0x96, !PT ;  /* 0x000000140d147212 */ /* 0x000fe400078e96b9 */
[----:B------:R-:W-:Y:S02]  /*fb20*/  FMNMX3.FTZ R2, R2, R187, R186, !PT ;  /* 0x000000bb02027276 */ /* 0x000fe400078100ba */
[----:B------:R-:W-:Y:S01]  /*fb30*/  FMNMX3.FTZ R13, R3, R231, R179, !PT ;  /* 0x000000e7030d7276 */ /* 0x000fe200078100b3 */
[----:B------:R-:W-:Y:S01]  /*fb40*/  IMAD.WIDE.U32 R20, R20, -0x326172a9, RZ ;  /* 0xcd9e8d5714147825 */ /* 0x000fe200078e00ff */
[----:B------:R-:W-:-:S02]  /*fb50*/  FMNMX3.FTZ R15, R0, R211, R175, !PT ;  /* 0x000000d3000f7276 */ /* 0x000fc400078100af */
[----:B------:R-:W-:Y:S01]  /*fb60*/  FMNMX3.FTZ R14, R2, R210, R177, !PT ;  /* 0x000000d2020e7276 */ /* 0x000fe200078100b1 */
[----:B------:R-:W3:Y:S01]  /*fb70*/  SHFL.BFLY PT, R17, R13, 0x2, 0x1f ;  /* 0x0c401f000d117f89 */ /* 0x000ee200000e0000 */
[----:B------:R-:W-:Y:S01]  /*fb80*/  MOV R0, UR30 ;  /* 0x0000001e00007c02 */ /* 0x000fe20008000f00 */
[----:B------:R-:W-:Y:S01]  /*fb90*/  IMAD.WIDE.U32 R2, R35, -0x326172a9, RZ ;  /* 0xcd9e8d5723027825 */ /* 0x000fe200078e00ff */
[----:B------:R-:W-:Y:S01]  /*fba0*/  MOV R8, UR30 ;  /* 0x0000001e00087c02 */ /* 0x000fe20008000f00 */
[----:B------:R-:W4:Y:S01]  /*fbb0*/  SHFL.BFLY PT, R19, R15, 0x2, 0x1f ;  /* 0x0c401f000f137f89 */ /* 0x000f2200000e0000 */
[----:B------:R-:W-:Y:S02]  /*fbc0*/  IADD3 R0, PT, PT, R0, 0x1715609d, RZ ;  /* 0x1715609d00007810 */ /* 0x000fe40007ffe0ff */
[----:B------:R-:W-:Y:S01]  /*fbd0*/  IADD3 R8, PT, PT, R8, -0x4ab325aa, RZ ;  /* 0xb54cda5608087810 */ /* 0x000fe20007ffe0ff */
[----:B------:R-:W5:Y:S01]  /*fbe0*/  SHFL.BFLY PT, R18, R14, 0x2, 0x1f ;  /* 0x0c401f000e127f89 */ /* 0x000f6200000e0000 */
[----:B------:R-:W-:-:S02]  /*fbf0*/  LOP3.LUT R185, R0, R22, R7, 0x96, !PT ;  /* 0x0000001600b97212 */ /* 0x000fc400078e9607 */
[----:B-1----:R-:W-:Y:S02]  /*fc00*/  FMNMX.FTZ R7, R26, R16, !PT ;  /* 0x000000101a077209 */ /* 0x002fe40007810000 */
[----:B------:R-:W-:Y:S02]  /*fc10*/  LOP3.LUT R201, R0, R24, R5, 0x96, !PT ;  /* 0x0000001800c97212 */ /* 0x000fe400078e9605 */
[----:B------:R-:W-:Y:S01]  /*fc20*/  LOP3.LUT R3, R8, R4, R3, 0x96, !PT ;  /* 0x0000000408037212 */ /* 0x000fe200078e9603 */
[----:B------:R-:W1:Y:S01]  /*fc30*/  SHFL.BFLY PT, R16, R7, 0x1, 0x1f ;  /* 0x0c201f0007107f89 */ /* 0x000e6200000e0000 */
[----:B------:R-:W-:Y:S02]  /*fc40*/  MOV R22, R2 ;  /* 0x0000000200167202 */ /* 0x000fe40000000f00 */
[C---:B------:R-:W-:Y:S02]  /*fc50*/  PRMT R24, R2.reuse, 0x7771, RZ ;  /* 0x0000777102187816 */ /* 0x040fe400000000ff */
[----:B------:R-:W-:-:S02]  /*fc60*/  PRMT R4, R2, 0x7773, RZ ;  /* 0x0000777302047816 */ /* 0x000fc400000000ff */
[----:B------:R-:W-:Y:S02]  /*fc70*/  PRMT R2, R2, 0x7772, RZ ;  /* 0x0000777202027816 */ /* 0x000fe400000000ff */
[----:B---3--:R-:W-:Y:S02]  /*fc80*/  FMNMX.FTZ R5, R13, R17, !PT ;  /* 0x000000110d057209 */ /* 0x008fe40007810000 */
[----:B------:R-:W-:Y:S02]  /*fc90*/  PRMT R27, R2, 0x5410, R4 ;  /* 0x00005410021b7816 */ /* 0x000fe40000000004 */
[----:B----4-:R-:W-:Y:S02]  /*fca0*/  FMNMX.FTZ R2, R15, R19, !PT ;  /* 0x000000130f027209 */ /* 0x010fe40007810000 */
[----:B------:R-:W-:Y:S02]  /*fcb0*/  LOP3.LUT R0, R8, R6, R21, 0x96, !PT ;  /* 0x0000000608007212 */ /* 0x000fe400078e9615 */
[----:B-----5:R-:W-:Y:S01]  /*fcc0*/  FMNMX.FTZ R4, R14, R18, !PT ;  /* 0x000000120e047209 */ /* 0x020fe20007810000 */
[----:B------:R-:W-:Y:S01]  /*fcd0*/  SHFL.BFLY PT, R15, R2, 0x1, 0x1f ;  /* 0x0c201f00020f7f89 */ /* 0x000fe200000e0000 */
[----:B------:R-:W-:-:S02]  /*fce0*/  MOV R8, R20 ;  /* 0x0000001400087202 */ /* 0x000fc40000000f00 */
[----:B------:R-:W-:Y:S01]  /*fcf0*/  LOP3.LUT R6, R0, 0xffff, RZ, 0xc0, !PT ;  /* 0x0000ffff00067812 */ /* 0x000fe200078ec0ff */
[----:B------:R-:W3:Y:S01]  /*fd00*/  SHFL.BFLY PT, R18, R5, 0x1, 0x1f ;  /* 0x0c201f0005127f89 */ /* 0x000ee200000e0000 */
[----:B------:R-:W-:Y:S02]  /*fd10*/  LOP3.LUT R13, R8, 0xff, RZ, 0xc0, !PT ;  /* 0x000000ff080d7812 */ /* 0x000fe400078ec0ff */
[----:B------:R-:W-:Y:S01]  /*fd20*/  LOP3.LUT R8, R0, 0xff, RZ, 0xc0, !PT ;  /* 0x000000ff00087812 */ /* 0x000fe200078ec0ff */
[----:B------:R-:W4:Y:S01]  /*fd30*/  SHFL.BFLY PT, R17, R4, 0x1, 0x1f ;  /* 0x0c201f0004117f89 */ /* 0x000f2200000e0000 */
[----:B------:R-:W-:Y:S02]  /*fd40*/  SHF.R.U32.HI R6, RZ, 0x8, R6 ;  /* 0x00000008ff067819 */ /* 0x000fe40000011606 */
[----:B------:R-:W-:Y:S02]  /*fd50*/  PRMT R23, R20, 0x7771, RZ ;  /* 0x0000777114177816 */ /* 0x000fe400000000ff */
[----:B------:R-:W-:-:S02]  /*fd60*/  LOP3.LUT R14, R22, 0xff, RZ, 0xc0, !PT ;  /* 0x000000ff160e7812 */ /* 0x000fc400078ec0ff */
[--C-:B------:R-:W-:Y:S02]  /*fd70*/  PRMT R19, R8, 0x5410, R6.reuse ;  /* 0x0000541008137816 */ /* 0x100fe40000000006 */
[----:B-1----:R-:W-:Y:S02]  /*fd80*/  FMNMX.FTZ R215, R7, R16, !PT ;  /* 0x0000001007d77209 */ /* 0x002fe40007810000 */
[----:B------:R-:W-:Y:S02]  /*fd90*/  PRMT R6, R0, 0x7632, R6 ;  /* 0x0000763200067816 */ /* 0x000fe40000000006 */
[----:B------:R-:W-:Y:S02]  /*fda0*/  PRMT R21, R20, 0x7773, RZ ;  /* 0x0000777314157816 */ /* 0x000fe400000000ff */
[----:B------:R-:W-:Y:S01]  /*fdb0*/  PRMT R22, R14, 0x5410, R24 ;  /* 0x000054100e167816 */ /* 0x000fe20000000018 */
[----:B--2---:R-:W-:Y:S01]  /*fdc0*/  FMUL.FTZ R24, R215, UR4 ;  /* 0x00000004d7187c20 */ /* 0x004fe20008410000 */
[----:B------:R-:W-:-:S02]  /*fdd0*/  PRMT R26, R13, 0x5410, R23 ;  /* 0x000054100d1a7816 */ /* 0x000fc40000000017 */
[----:B------:R-:W-:Y:S02]  /*fde0*/  SHF.R.U32.HI R8, RZ, 0x18, R0 ;  /* 0x00000018ff087819 */ /* 0x000fe40000011600 */
[----:B------:R-:W-:Y:S02]  /*fdf0*/  PRMT R20, R20, 0x7772, RZ ;  /* 0x0000777214147816 */ /* 0x000fe400000000ff */
[C---:B------:R-:W-:Y:S02]  /*fe00*/  LOP3.LUT R0, R3.reuse, 0xffff, RZ, 0xc0, !PT ;  /* 0x0000ffff03007812 */ /* 0x040fe400078ec0ff */
[C---:B------:R-:W-:Y:S02]  /*fe10*/  LOP3.LUT R14, R3.reuse, 0xff, RZ, 0xc0, !PT ;  /* 0x000000ff030e7812 */ /* 0x040fe400078ec0ff */
[----:B------:R-:W-:Y:S02]  /*fe20*/  PRMT R7, R3, 0x7632, R7 ;  /* 0x0000763203077816 */ /* 0x000fe40000000007 */
[----:B------:R-:W-:-:S02]  /*fe30*/  SHF.R.U32.HI R13, RZ, 0x18, R3 ;  /* 0x00000018ff0d7819 */ /* 0x000fc40000011603 */
[----:B------:R-:W-:Y:S02]  /*fe40*/  LOP3.LUT R3, R6, 0xff, RZ, 0xc0, !PT ;  /* 0x000000ff06037812 */ /* 0x000fe400078ec0ff */
[----:B------:R-:W-:Y:S02]  /*fe50*/  FSETP.NEU.FTZ.AND P1, PT, R215, -INF , PT ;  /* 0xff800000d700780b */ /* 0x000fe40003f3d000 */
[----:B------:R-:W-:Y:S02]  /*fe60*/  PRMT R28, R20, 0x5410, R21 ;  /* 0x00005410141c7816 */ /* 0x000fe40000000015 */
[----:B------:R-:W-:Y:S02]  /*fe70*/  PRMT R21, R3, 0x5410, R8 ;  /* 0x0000541003157816 */ /* 0x000fe40000000008 */
[----:B------:R-:W1:Y:S01]  /*fe80*/  LDC R8, c[0x0][0x4f8] ;  /* 0x00013e00ff087b82 */ /* 0x000e620000000800 */
[----:B------:R-:W-:Y:S02]  /*fe90*/  FSEL R24, R24, RZ, P1 ;  /* 0x000000ff18187208 */ /* 0x000fe40000800000 */
[----:B---3--:R-:W-:-:S02]  /*fea0*/  FMNMX.FTZ R214, R5, R18, !PT ;  /* 0x0000001205d67209 */ /* 0x008fc40007810000 */
[----:B------:R-:W-:Y:S01]  /*feb0*/  SHF.R.U32.HI R0, RZ, 0x8, R0 ;  /* 0x00000008ff007819 */ /* 0x000fe20000011600 */
[----:B------:R-:W-:Y:S01]  /*fec0*/  FFMA.FTZ R3, R137, UR4, -R24 ;  /* 0x0000000489037c23 */ /* 0x000fe20008010818 */
[----:B------:R-:W-:Y:S01]  /*fed0*/  FMNMX.FTZ R218, R2, R15, !PT ;  /* 0x0000000f02da7209 */ /* 0x000fe20007810000 */
[----:B------:R-:W-:Y:S01]  /*fee0*/  FMUL.FTZ R23, R214, UR4 ;  /* 0x00000004d6177c20 */ /* 0x000fe20008410000 */
[----:B------:R-:W-:Y:S01]  /*fef0*/  FSEL R2, R215, RZ, P1 ;  /* 0x000000ffd7027208 */ /* 0x000fe20000800000 */
[----:B------:R2:W-:Y:S01]  /*ff00*/  MUFU.EX2 R194, R3 ;  /* 0x0000000300c27308 */ /* 0x0005e20000000800 */
[----:B------:R-:W-:Y:S01]  /*ff10*/  PRMT R20, R14, 0x5410, R0 ;  /* 0x000054100e147816 */ /* 0x000fe20000000000 */
[----:B------:R-:W-:Y:S01]  /*ff20*/  FFMA.FTZ R0, R180, UR4, -R24 ;  /* 0x00000004b4007c23 */ /* 0x000fe20008010818 */
[----:B------:R-:W-:Y:S01]  /*ff30*/  FSETP.NEU.FTZ.AND P1, PT, R214, -INF , PT ;  /* 0xff800000d600780b */ /* 0x000fe20003f3d000 */
[----:B------:R-:W-:Y:S01]  /*ff40*/  FMUL.FTZ R14, R218, UR4 ;  /* 0x00000004da0e7c20 */ /* 0x000fe20008410000 */
[----:B----4-:R-:W-:Y:S01]  /*ff50*/  FMNMX.FTZ R213, R4, R17, !PT ;  /* 0x0000001104d57209 */ /* 0x010fe20007810000 */
[----:B------:R-:W-:Y:S01]  /*ff60*/  FADD.FTZ R17, R135, -R2 ;  /* 0x8000000287117221 */ /* 0x000fe20000010000 */
[----:B------:R3:W-:Y:S01]  /*ff70*/  MUFU.EX2 R191, R0 ;  /* 0x0000000000bf7308 */ /* 0x0007e20000000800 */
[----:B------:R-:W-:Y:S01]  /*ff80*/  FSEL R23, R23, RZ, P1 ;  /* 0x000000ff17177208 */ /* 0x000fe20000800000 */
[----:B------:R-:W-:Y:S01]  /*ff90*/  FFMA.FTZ R2, R30, UR4, -R24 ;  /* 0x000000041e027c23 */ /* 0x000fe20008010818 */
[----:B------:R-:W-:Y:S01]  /*ffa0*/  LOP3.LUT R6, R7, 0xff, RZ, 0xc0, !PT ;  /* 0x000000ff07067812 */ /* 0x000fe200078ec0ff */
[----:B------:R-:W-:Y:S01]  /*ffb0*/  FMUL.FTZ R17, R17, UR4 ;  /* 0x0000000411117c20 */ /* 0x000fe20008410000 */
[----:B------:R-:W-:Y:S01]  /*ffc0*/  LOP3.LUT R4, R27, 0xff00ff, RZ, 0xc0, !PT ;  /* 0x00ff00ff1b047812 */ /* 0x000fe200078ec0ff */
[----:B------:R4:W-:Y:S01]  /*ffd0*/  MUFU.EX2 R189, R2 ;  /* 0x0000000200bd7308 */ /* 0x0009e20000000800 */
[----:B--2---:R-:W-:-:S02]  /*ffe0*/  FSEL R3, R214, RZ, P1 ;  /* 0x000000ffd6037208 */ /* 0x004fc40000800000 */
[C---:B------:R-:W-:Y:S02]  /*fff0*/  FSETP.NEU.FTZ.AND P1, PT, R213.reuse, -INF , PT ;  /* 0xff800000d500780b */ /* 0x040fe40003f3d000 */
[----:B------:R-:W-:Y:S01]  /*10000*/  PRMT R25, R6, 0x5410, R13 ;  /* 0x0000541006197816 */ /* 0x000fe2000000000d */
[----:B------:R-:W-:Y:S01]  /*10010*/  FMUL.FTZ R13, R213, UR4 ;  /* 0x00000004d50d7c20 */ /* 0x000fe20008410000 */
[----:B-1----:R-:W-:Y:S01]  /*10020*/  LOP3.LUT R8, R8, 0xff, RZ, 0xc0, !PT ;  /* 0x000000ff08087812 */ /* 0x002fe200078ec0ff */
[----:B---3--:R-:W-:Y:S01]  /*10030*/  FFMA.FTZ R0, R34, UR4, -R24 ;  /* 0x0000000422007c23 */ /* 0x008fe20008010818 */
[----:B------:R-:W-:Y:S01]  /*10040*/  FADD.FTZ R16, R136, -R3 ;  /* 0x8000000388107221 */ /* 0x000fe20000010000 */
[----:B------:R-:W-:Y:S01]  /*10050*/  FFMA.FTZ R3, R176, UR4, -R23 ;  /* 0x00000004b0037c23 */ /* 0x000fe20008010817 */
[----:B------:R-:W-:Y:S01]  /*10060*/  FSEL R13, R13, RZ, P1 ;  /* 0x000000ff0d0d7208 */ /* 0x000fe20000800000 */
[----:B------:R1:W-:Y:S01]  /*10070*/  MUFU.EX2 R192, R0 ;  /* 0x0000000000c07308 */ /* 0x0003e20000000800 */
[----:B------:R-:W-:-:S02]  /*10080*/  LEA R8, R8, R8, 0x10 ;  /* 0x0000000808087211 */ /* 0x000fc400078e80ff */
[----:B----4-:R-:W-:Y:S01]  /*10090*/  FSEL R2, R213, RZ, P1 ;  /* 0x000000ffd5027208 */ /* 0x010fe20000800000 */
[----:B------:R2:W-:Y:S01]  /*100a0*/  MUFU.EX2 R193, R3 ;  /* 0x0000000300c17308 */ /* 0x0005e20000000800 */
[----:B------:R-:W-:Y:S01]  /*100b0*/  FSETP.NEU.FTZ.AND P1, PT, R218, -INF , PT ;  /* 0xff800000da00780b */ /* 0x000fe20003f3d000 */
[----:B------:R-:W-:Y:S01]  /*100c0*/  FFMA.FTZ R5, R138, UR4, -R13 ;  /* 0x000000048a057c23 */ /* 0x000fe2000801080d */
[----:B------:R-:W-:Y:S01]  /*100d0*/  HSET2.LE.AND R18, R22, R8, PT ;  /* 0x0000000816127233 */ /* 0x000fe20003803000 */
[----:B------:R-:W-:Y:S01]  /*100e0*/  FADD.FTZ R15, R134, -R2 ;  /* 0x80000002860f7221 */ /* 0x000fe20000010000 */
[--C-:B------:R-:W-:Y:S01]  /*100f0*/  FFMA.FTZ R2, R32, UR4, -R23.reuse ;  /* 0x0000000420027c23 */ /* 0x100fe20008010817 */
[----:B------:R-:W-:Y:S01]  /*10100*/  FSEL R14, R14, RZ, P1 ;  /* 0x000000ff0e0e7208 */ /* 0x000fe20000800000 */
[----:B------:R-:W3:Y:S01]  /*10110*/  LDSM.16.MT88.4 R32, [R216+0xa000] ;  /* 0x00a00000d820783b */ /* 0x000ee20000004200 */
[----:B------:R-:W-:Y:S01]  /*10120*/  SEL R27, R221, 0xffffffe0, !P6 ;  /* 0xffffffe0dd1b7807 */ /* 0x000fe20007000000 */
[----:B------:R4:W-:Y:S01]  /*10130*/  MUFU.EX2 R190, R2 ;  /* 0x0000000200be7308 */ /* 0x0009e20000000800 */
[----:B-1----:R-:W-:Y:S01]  /*10140*/  FFMA.FTZ R0, R183, UR4, -R23 ;  /* 0x00000004b7007c23 */ /* 0x002fe20008010817 */
[--C-:B------:R-:W-:Y:S01]  /*10150*/  FFMA.FTZ R6, R174, UR4, -R14.reuse ;  /* 0x00000004ae067c23 */ /* 0x100fe2000801080e */
[----:B------:R-:W-:Y:S01]  /*10160*/  IADD3 R137, PT, PT, R216, R27, RZ ;  /* 0x0000001bd8897210 */ /* 0x000fe20007ffe0ff */
[----:B------:R-:W1:Y:S01]  /*10170*/  MUFU.EX2 R22, R17 ;  /* 0x0000001100167308 */ /* 0x000e620000000800 */
[----:B--2---:R-:W-:Y:S01]  /*10180*/  FFMA.FTZ R3, R182, UR4, -R14 ;  /* 0x00000004b6037c23 */ /* 0x004fe2000801080e */
[----:B------:R-:W-:Y:S01]  /*10190*/  FMUL.FTZ R15, R15, UR4 ;  /* 0x000000040f0f7c20 */ /* 0x000fe20008410000 */
[----:B------:R-:W-:Y:S01]  /*101a0*/  IADD3 R252, PT, PT, R216, 0xa000, RZ ;  /* 0x0000a000d8fc7810 */ /* 0x000fe20007ffe0ff */
[----:B------:R2:W5:Y:S04]  /*101b0*/  MUFU.EX2 R195, R0 ;  /* 0x0000000000c37308 */ /* 0x0005680000000800 */
[----:B------:R5:W-:Y:S01]  /*101c0*/  MUFU.EX2 R209, R3 ;  /* 0x0000000300d17308 */ /* 0x000be20000000800 */
[----:B----4-:R-:W-:-:S03]  /*101d0*/  FFMA.FTZ R2, R181, UR4, -R13 ;  /* 0x00000004b5027c23 */ /* 0x010fc6000801080d */
[----:B------:R4:W-:Y:S01]  /*101e0*/  MUFU.EX2 R176, R6 ;  /* 0x0000000600b07308 */ /* 0x0009e20000000800 */
[-C--:B-1----:R-:W-:Y:S01]  /*101f0*/  FMUL.FTZ R140, R140, R22.reuse ;  /* 0x000000168c8c7220 */ /* 0x082fe20000410000 */
[-C--:B------:R-:W-:Y:S02]  /*10200*/  FMUL.FTZ R141, R141, R22.reuse ;  /* 0x000000168d8d7220 */ /* 0x080fe40000410000 */
[----:B------:R1:W-:Y:S01]  /*10210*/  MUFU.EX2 R242, R2 ;  /* 0x0000000200f27308 */ /* 0x0003e20000000800 */
[-C--:B------:R-:W-:Y:S01]  /*10220*/  FMUL.FTZ R152, R152, R22.reuse ;  /* 0x0000001698987220 */ /* 0x080fe20000410000 */
[----:B--2---:R-:W-:Y:S01]  /*10230*/  FFMA.FTZ R0, R31, UR4, -R23 ;  /* 0x000000041f007c23 */ /* 0x004fe20008010817 */
[----:B-----5:R-:W-:Y:S01]  /*10240*/  MOV R138, R195 ;  /* 0x000000c3008a7202 */ /* 0x020fe20000000f00 */
[----:B------:R-:W-:Y:S01]  /*10250*/  MUFU.EX2 R237, R5 ;  /* 0x0000000500ed7308 */ /* 0x000fe20000000800 */
[-C--:B------:R-:W-:Y:S01]  /*10260*/  FMUL.FTZ R153, R153, R22.reuse ;  /* 0x0000001699997220 */ /* 0x080fe20000410000 */
[----:B------:R-:W-:Y:S01]  /*10270*/  HSET2.LE.AND R3, R19, R8, PT ;  /* 0x0000000813037233 */ /* 0x000fe20003803000 */
[-C--:B------:R-:W-:Y:S01]  /*10280*/  FMUL.FTZ R36, R36, R22.reuse ;  /* 0x0000001624247220 */ /* 0x080fe20000410000 */
[----:B------:R2:W5:Y:S01]  /*10290*/  MUFU.EX2 R188, R0 ;  /* 0x0000000000bc7308 */ /* 0x0005620000000800 */
[-C--:B------:R-:W-:Y:S01]  /*102a0*/  FMUL.FTZ R37, R37, R22.reuse ;  /* 0x0000001625257220 */ /* 0x080fe20000410000 */
[----:B----4-:R-:W-:Y:S01]  /*102b0*/  F2FP.F16.F32.PACK_AB R6, R194, R191 ;  /* 0x000000bfc206723e */ /* 0x010fe200000000ff */
[-C--:B------:R-:W-:Y:S01]  /*102c0*/  FMUL.FTZ R48, R48, R22.reuse ;  /* 0x0000001630307220 */ /* 0x080fe20000410000 */
[-C--:B------:R-:W-:Y:S01]  /*102d0*/  FMUL.FTZ R49, R49, R22.reuse ;  /* 0x0000001631317220 */ /* 0x080fe20000410000 */
[-C--:B------:R-:W-:Y:S01]  /*102e0*/  FMUL.FTZ R84, R84, R22.reuse ;  /* 0x0000001654547220 */ /* 0x080fe20000410000 */
[----:B-1----:R-:W-:Y:S01]  /*102f0*/  FSEL R2, R218, RZ, P1 ;  /* 0x000000ffda027208 */ /* 0x002fe20000800000 */
[-C--:B------:R-:W-:Y:S01]  /*10300*/  FMUL.FTZ R85, R85, R22.reuse ;  /* 0x0000001655557220 */ /* 0x080fe20000410000 */
[-C--:B------:R-:W-:Y:S01]  /*10310*/  FMUL.FTZ R64, R64, R22.reuse ;  /* 0x0000001640407220 */ /* 0x080fe20000410000 */
[-C--:B------:R-:W-:Y:S01]  /*10320*/  FMUL.FTZ R65, R65, R22.reuse ;  /* 0x0000001641417220 */ /* 0x080fe20000410000 */
[-C--:B------:R-:W-:Y:S01]  /*10330*/  FMUL.FTZ R52, R52, R22.reuse ;  /* 0x0000001634347220 */ /* 0x080fe20000410000 */
[----:B------:R-:W-:Y:S01]  /*10340*/  FADD.FTZ R7, R132, -R2 ;  /* 0x8000000284077221 */ /* 0x000fe20000010000 */
[----:B------:R-:W-:Y:S01]  /*10350*/  FFMA.FTZ R2, R178, UR4, -R14 ;  /* 0x00000004b2027c23 */ /* 0x000fe2000801080e */
[-C--:B------:R-:W-:Y:S01]  /*10360*/  FMUL.FTZ R53, R53, R22.reuse ;  /* 0x0000001635357220 */ /* 0x080fe20000410000 */
[----:B--2---:R-:W-:Y:S01]  /*10370*/  FFMA.FTZ R0, R139, UR4, -R13 ;  /* 0x000000048b007c23 */ /* 0x004fe2000801080d */
[----:B------:R-:W-:Y:S01]  /*10380*/  FMUL.FTZ R7, R7, UR4 ;  /* 0x0000000407077c20 */ /* 0x000fe20008410000 */
[----:B------:R5:W-:Y:S01]  /*10390*/  MUFU.EX2 R178, R2 ;  /* 0x0000000200b27308 */ /* 0x000be20000000800 */
[-C--:B------:R-:W-:Y:S01]  /*103a0*/  FMUL.FTZ R96, R96, R22.reuse ;  /* 0x0000001660607220 */ /* 0x080fe20000410000 */
[-C--:B------:R-:W-:Y:S01]  /*103b0*/  FMUL.FTZ R97, R97, R22.reuse ;  /* 0x0000001661617220 */ /* 0x080fe20000410000 */
[-C--:B------:R-:W-:Y:S01]  /*103c0*/  FMUL.FTZ R68, R68, R22.reuse ;  /* 0x0000001644447220 */ /* 0x080fe20000410000 */
[----:B------:R1:W2:Y:S01]  /*103d0*/  MUFU.EX2 R243, R0 ;  /* 0x0000000000f37308 */ /* 0x0002a20000000800 */
        /* <DEDUP_REMOVED lines=9> */
[----:B-----5:R-:W-:Y:S01]  /*10470*/  F2FP.F16.F32.PACK_AB R2, R188, R190 ;  /* 0x000000bebc02723e */ /* 0x020fe200000000ff */
[-C--:B------:R-:W-:Y:S01]  /*10480*/  FMUL.FTZ R112, R112, R22.reuse ;  /* 0x0000001670707220 */ /* 0x080fe20000410000 */
[-C--:B------:R-:W-:Y:S01]  /*10490*/  FMUL.FTZ R113, R113, R22.reuse ;  /* 0x0000001671717220 */ /* 0x080fe20000410000 */
[----:B------:R-:W-:Y:S01]  /*104a0*/  FMUL.FTZ R124, R124, R22 ;  /* 0x000000167c7c7220 */ /* 0x000fe20000410000 */
[----:B-1----:R-:W-:Y:S01]  /*104b0*/  F2FP.F16.F32.PACK_AB R0, R189, R192 ;  /* 0x000000c0bd00723e */ /* 0x002fe200000000ff */
[-C--:B------:R-:W-:Y:S01]  /*104c0*/  FMUL.FTZ R125, R125, R22.reuse ;  /* 0x000000167d7d7220 */ /* 0x080fe20000410000 */
[-C--:B------:R-:W-:Y:S01]  /*104d0*/  FMUL.FTZ R168, R168, R22.reuse ;  /* 0x00000016a8a87220 */ /* 0x080fe20000410000 */
[----:B------:R-:W-:Y:S01]  /*104e0*/  FMUL.FTZ R169, R169, R22 ;  /* 0x00000016a9a97220 */ /* 0x000fe20000410000 */
[----:B------:R-:W-:-:S02]  /*104f0*/  LOP3.LUT R18, R0, R18, RZ, 0xc0, !PT ;  /* 0x0000001200127212 */ /* 0x000fc400078ec0ff */
[----:B------:R-:W-:Y:S01]  /*10500*/  HSET2.LE.AND R0, R4, R8, PT ;  /* 0x0000000804007233 */ /* 0x000fe20003803000 */
[----:B------:R-:W-:-:S04]  /*10510*/  FFMA.FTZ R4, R172, UR4, -R13 ;  /* 0x00000004ac047c23 */ /* 0x000fc8000801080d */
[----:B------:R2:W-:Y:S01]  /*10520*/  MUFU.EX2 R203, R4 ;  /* 0x0000000400cb7308 */ /* 0x0005e20000000800 */
[----:B------:R-:W-:Y:S01]  /*10530*/  LOP3.LUT R19, R2, R0, RZ, 0xc0, !PT ;  /* 0x0000000002137212 */ /* 0x000fe200078ec0ff */
[----:B------:R-:W-:Y:S01]  /*10540*/  FFMA.FTZ R2, R173, UR4, -R14 ;  /* 0x00000004ad027c23 */ /* 0x000fe2000801080e */
[----:B------:R-:W-:Y:S01]  /*10550*/  HSET2.LE.AND R0, R21, R8, PT ;  /* 0x0000000815007233 */ /* 0x000fe20003803000 */
[----:B------:R-:W-:Y:S01]  /*10560*/  FMUL.FTZ R21, R16, UR4 ;  /* 0x0000000410157c20 */ /* 0x000fe20008410000 */
[----:B------:R-:W-:Y:S01]  /*10570*/  MOV R173, R192 ;  /* 0x000000c000ad7202 */ /* 0x000fe20000000f00 */
[----:B------:R1:W-:Y:S04]  /*10580*/  MUFU.EX2 R174, R2 ;  /* 0x0000000200ae7308 */ /* 0x0003e80000000800 */
[----:B------:R-:W4:Y:S01]  /*10590*/  MUFU.EX2 R21, R21 ;  /* 0x0000001500157308 */ /* 0x000f220000000800 */
[----:B--2---:R-:W-:-:S04]  /*105a0*/  F2FP.F16.F32.PACK_AB R4, R243, R242 ;  /* 0x000000f2f304723e */ /* 0x004fc800000000ff */
[----:B------:R-:W-:Y:S02]  /*105b0*/  LOP3.LUT R4, R4, R3, RZ, 0xc0, !PT ;  /* 0x0000000304047212 */ /* 0x000fe400078ec0ff */
[--C-:B------:R-:W-:Y:S02]  /*105c0*/  HSET2.LE.AND R3, R20, R8.reuse, PT ;  /* 0x0000000814037233 */ /* 0x100fe40003803000 */
[----:B-1----:R-:W-:Y:S01]  /*105d0*/  F2FP.F16.F32.PACK_AB R2, R178, R209 ;  /* 0x000000d1b202723e */ /* 0x002fe200000000ff */
[----:B------:R-:W1:Y:S01]  /*105e0*/  MUFU.EX2 R20, R15 ;  /* 0x0000000f00147308 */ /* 0x000e620000000800 */
[----:B----4-:R-:W-:Y:S01]  /*105f0*/  FMUL.FTZ R142, R142, R21 ;  /* 0x000000158e8e7220 */ /* 0x010fe20000410000 */
[----:B------:R-:W-:Y:S01]  /*10600*/  LOP3.LUT R16, R6, R3, RZ, 0xc0, !PT ;  /* 0x0000000306107212 */ /* 0x000fe200078ec0ff */
[-C--:B------:R-:W-:Y:S01]  /*10610*/  FMUL.FTZ R143, R143, R21.reuse ;  /* 0x000000158f8f7220 */ /* 0x080fe20000410000 */
[----:B------:R-:W-:Y:S01]  /*10620*/  LOP3.LUT R3, R28, 0xff00ff, RZ, 0xc0, !PT ;  /* 0x00ff00ff1c037812 */ /* 0x000fe200078ec0ff */
[----:B------:R-:W2:Y:S01]  /*10630*/  MUFU.EX2 R15, R7 ;  /* 0x00000007000f7308 */ /* 0x000ea20000000800 */
[----:B------:R-:W4:Y:S01]  /*10640*/  LDSM.16.MT88.4 R28, [R137+0xa000] ;  /* 0x00a00000891c783b */ /* 0x000f220000004200 */
[----:B------:R-:W-:Y:S01]  /*10650*/  LOP3.LUT R5, R2, R0, RZ, 0xc0, !PT ;  /* 0x0000000002057212 */ /* 0x000fe200078ec0ff */
[-C--:B------:R-:W-:Y:S01]  /*10660*/  FMUL.FTZ R154, R154, R21.reuse ;  /* 0x000000159a9a7220 */ /* 0x080fe20000410000 */
[--C-:B------:R-:W-:Y:S01]  /*10670*/  HSET2.LE.AND R0, R25, R8.reuse, PT ;  /* 0x0000000819007233 */ /* 0x100fe20003803000 */
[-C--:B------:R-:W-:Y:S01]  /*10680*/  FMUL.FTZ R155, R155, R21.reuse ;  /* 0x000000159b9b7220 */ /* 0x080fe20000410000 */
[----:B------:R-:W-:Y:S01]  /*10690*/  F2FP.F16.F32.PACK_AB R2, R193, R138 ;  /* 0x0000008ac102723e */ /* 0x000fe200000000ff */
[----:B------:R-:W-:Y:S01]  /*106a0*/  FMUL.FTZ R38, R38, R21 ;  /* 0x0000001526267220 */ /* 0x000fe20000410000 */
[--C-:B------:R-:W-:Y:S01]  /*106b0*/  HSET2.LE.AND R3, R3, R8.reuse, PT ;  /* 0x0000000803037233 */ /* 0x100fe20003803000 */
[----:B-1----:R-:W-:Y:S01]  /*106c0*/  FMUL.FTZ R144, R144, R20 ;  /* 0x0000001490907220 */ /* 0x002fe20000410000 */
[----:B------:R-:W-:Y:S01]  /*106d0*/  LOP3.LUT R17, R2, R0, RZ, 0xc0, !PT ;  /* 0x0000000002117212 */ /* 0x000fe200078ec0ff */
[-C--:B------:R-:W-:Y:S01]  /*106e0*/  FMUL.FTZ R145, R145, R20.reuse ;  /* 0x0000001491917220 */ /* 0x080fe20000410000 */
[----:B------:R-:W-:Y:S01]  /*106f0*/  HSET2.LE.AND R0, R26, R8, PT ;  /* 0x000000081a007233 */ /* 0x000fe20003803000 */
[----:B------:R-:W-:Y:S01]  /*10700*/  FMUL.FTZ R148, R148, R20 ;  /* 0x0000001494947220 */ /* 0x000fe20000410000 */
[----:B------:R-:W-:Y:S01]  /*10710*/  F2FP.F16.F32.PACK_AB R2, R237, R203 ;  /* 0x000000cbed02723e */ /* 0x000fe200000000ff */
[-C--:B--2---:R-:W-:Y:S01]  /*10720*/  FMUL.FTZ R146, R146, R15.reuse ;  /* 0x0000000f92927220 */ /* 0x084fe20000410000 */
[----:B------:R-:W-:Y:S01]  /*10730*/  F2FP.F16.F32.PACK_AB R7, R174, R176 ;  /* 0x000000b0ae07723e */ /* 0x000fe200000000ff */
[-C--:B---3--:R-:W-:Y:S01]  /*10740*/  HMMA.16816.F32 R132, R16, R32.reuse, R140 ;  /* 0x000000201084723c */ /* 0x088fe2000000188c */
[----:B------:R-:W-:Y:S01]  /*10750*/  LOP3.LUT R6, R2, R0, RZ, 0xc0, !PT ;  /* 0x0000000002067212 */ /* 0x000fe200078ec0ff */
        /* <DEDUP_REMOVED lines=8> */
[C---:B------:R-:W-:Y:S01]  /*107e0*/  HMMA.16816.F32 R144, R4.reuse, R32, R144 ;  /* 0x000000200490723c */ /* 0x040fe20000001890 */
[----:B------:R-:W-:Y:S01]  /*107f0*/  IADD3 R25, PT, PT, R216, 0xa040, RZ ;  /* 0x0000a040d8197810 */ /* 0x000fe20007ffe0ff */
[-C--:B------:R-:W-:Y:S01]  /*10800*/  FMUL.FTZ R40, R40, R20.reuse ;  /* 0x0000001428287220 */ /* 0x080fe20000410000 */
[----:B------:R-:W-:Y:S01]  /*10810*/  @P0 IADD3 R25, PT, PT, R252, -0x40, RZ ;  /* 0xffffffc0fc190810 */ /* 0x000fe20007ffe0ff */
[-C--:B------:R-:W-:Y:S01]  /*10820*/  FMUL.FTZ R41, R41, R20.reuse ;  /* 0x0000001429297220 */ /* 0x080fe20000410000 */
[-C--:B------:R-:W-:Y:S01]  /*10830*/  FMUL.FTZ R42, R42, R15.reuse ;  /* 0x0000000f2a2a7220 */ /* 0x080fe20000410000 */
[----:B------:R-:W-:Y:S01]  /*10840*/  FMUL.FTZ R43, R43, R15 ;  /* 0x0000000f2b2b7220 */ /* 0x000fe20000410000 */
[-C--:B------:R-:W-:Y:S01]  /*10850*/  FMUL.FTZ R44, R44, R20.reuse ;  /* 0x000000142c2c7220 */ /* 0x080fe20000410000 */
[-C--:B------:R-:W-:Y:S01]  /*10860*/  HMMA.16816.F32 R148, R4, R34.reuse, R148 ;  /* 0x000000220494723c */ /* 0x080fe20000001894 */
[----:B------:R-:W-:Y:S01]  /*10870*/  IMAD.MOV.U32 R140, RZ, RZ, R134 ;  /* 0x000000ffff8c7224 */ /* 0x000fe200078e0086 */
[----:B------:R-:W-:Y:S01]  /*10880*/  MOV R136, R135 ;  /* 0x0000008700887202 */ /* 0x000fe20000000f00 */
[----:B------:R-:W-:Y:S01]  /*10890*/  FMUL.FTZ R45, R45, R20 ;  /* 0x000000142d2d7220 */ /* 0x000fe20000410000 */
[----:B------:R-:W-:Y:S01]  /*108a0*/  MOV R172, R133 ;  /* 0x0000008500ac7202 */ /* 0x000fe20000000f00 */
[-C--:B------:R-:W-:Y:S01]  /*108b0*/  FMUL.FTZ R46, R46, R15.reuse ;  /* 0x0000000f2e2e7220 */ /* 0x080fe20000410000 */
[----:B------:R-:W-:Y:S01]  /*108c0*/  MOV R139, R132 ;  /* 0x00000084008b7202 */ /* 0x000fe20000000f00 */
        /* <DEDUP_REMOVED lines=19> */
[----:B------:R-:W-:Y:S01]  /*10a00*/  IMAD.MOV.U32 R50, RZ, RZ, R140 ;  /* 0x000000ffff327224 */ /* 0x000fe200078e008c */
[----:B------:R-:W-:Y:S01]  /*10a10*/  IADD3 R136, PT, PT, R27, R25, RZ ;  /* 0x000000191b887210 */ /* 0x000fe20007ffe0ff */
[----:B------:R-:W-:Y:S01]  /*10a20*/  FMUL.FTZ R74, R74, R15 ;  /* 0x0000000f4a4a7220 */ /* 0x000fe20000410000 */
[----:B------:R-:W-:Y:S01]  /*10a30*/  MOV R155, R133 ;  /* 0x00000085009b7202 */ /* 0x000fe20000000f00 */
[----:B------:R-:W-:Y:S01]  /*10a40*/  FMUL.FTZ R75, R75, R15 ;  /* 0x0000000f4b4b7220 */ /* 0x000fe20000410000 */
[----:B------:R-:W-:Y:S01]  /*10a50*/  MOV R154, R134 ;  /* 0x00000086009a7202 */ /* 0x000fe20000000f00 */
[C---:B------:R-:W-:Y:S01]  /*10a60*/  HMMA.16816.F32 R232, R4.reuse, R28, R40 ;  /* 0x0000001c04e8723c */ /* 0x040fe20000001828 */
[----:B------:R-:W-:Y:S01]  /*10a70*/  MOV R153, R135 ;  /* 0x0000008700997202 */ /* 0x000fe20000000f00 */
[----:B------:R-:W1:Y:S01]  /*10a80*/  LDSM.16.MT88.4 R36, [R136] ;  /* 0x000000008824783b */ /* 0x000e620000004200 */
[----:B------:R-:W-:Y:S01]  /*10a90*/  MOV R26, R34 ;  /* 0x00000022001a7202 */ /* 0x000fe20000000f00 */
[----:B------:R-:W-:Y:S01]  /*10aa0*/  IMAD.MOV.U32 R3, RZ, RZ, R35 ;  /* 0x000000ffff037224 */ /* 0x000fe200078e0023 */
[----:B------:R-:W-:Y:S01]  /*10ab0*/  MOV R2, R32 ;  /* 0x0000002000027202 */ /* 0x000fe20000000f00 */
[----:B------:R-:W-:Y:S01]  /*10ac0*/  LDSM.16.MT88.4 R40, [R137+0xb000] ;  /* 0x00b000008928783b */ /* 0x000fe20000004200 */
[----:B------:R-:W-:Y:S01]  /*10ad0*/  MOV R0, R33 ;  /* 0x0000002100007202 */ /* 0x000fe20000000f00 */
[C---:B------:R-:W-:Y:S01]  /*10ae0*/  HMMA.16816.F32 R204, R4.reuse, R30, R44 ;  /* 0x0000001e04cc723c */ /* 0x040fe2000000182c */
[----:B------:R-:W-:Y:S01]  /*10af0*/  MOV R152, R132 ;  /* 0x0000008400987202 */ /* 0x000fe20000000f00 */
[----:B------:R-:W2:Y:S01]  /*10b00*/  LDSM.16.MT88.4 R32, [R136+0x1000] ;  /* 0x001000008820783b */ /* 0x000ea20000004200 */
[-C--:B------:R-:W-:Y:S01]  /*10b10*/  FMUL.FTZ R76, R76, R20.reuse ;  /* 0x000000144c4c7220 */ /* 0x080fe20000410000 */
[-C--:B------:R-:W-:Y:S01]  /*10b20*/  FMUL.FTZ R77, R77, R20.reuse ;  /* 0x000000144d4d7220 */ /* 0x080fe20000410000 */
[-C--:B------:R-:W-:Y:S01]  /*10b30*/  FMUL.FTZ R88, R88, R20.reuse ;  /* 0x0000001458587220 */ /* 0x080fe20000410000 */
[----:B------:R-:W3:Y:S01]  /*10b40*/  LDSM.16.MT88.4 R132, [R25] ;  /* 0x000000001984783b */ /* 0x000ee20000004200 */
[-C--:B------:R-:W-:Y:S01]  /*10b50*/  FMUL.FTZ R78, R78, R15.reuse ;  /* 0x0000000f4e4e7220 */ /* 0x080fe20000410000 */
[-C--:B------:R-:W-:Y:S01]  /*10b60*/  FMUL.FTZ R79, R79, R15.reuse ;  /* 0x0000000f4f4f7220 */ /* 0x080fe20000410000 */
[-C--:B------:R-:W-:Y:S01]  /*10b70*/  FMUL.FTZ R89, R89, R20.reuse ;  /* 0x0000001459597220 */ /* 0x080fe20000410000 */
[----:B------:R-:W4:Y:S01]  /*10b80*/  LDSM.16.MT88.4 R28, [R216+0xb000] ;  /* 0x00b00000d81c783b */ /* 0x000f220000004200 */
[-C--:B------:R-:W-:Y:S01]  /*10b90*/  FMUL.FTZ R92, R92, R20.reuse ;  /* 0x000000145c5c7220 */ /* 0x080fe20000410000 */
[-C--:B------:R-:W-:Y:S01]  /*10ba0*/  FMUL.FTZ R93, R93, R20.reuse ;  /* 0x000000145d5d7220 */ /* 0x080fe20000410000 */
[-C--:B------:R-:W-:Y:S01]  /*10bb0*/  FMUL.FTZ R90, R90, R15.reuse ;  /* 0x0000000f5a5a7220 */ /* 0x080fe20000410000 */
[----:B------:R-:W5:Y:S01]  /*10bc0*/  LDSM.16.MT88.4 R44, [R25+0x1000] ;  /* 0x00100000192c783b */ /* 0x000f620000004200 */
        /* <DEDUP_REMOVED lines=25> */
[----:B------:R-:W-:Y:S01]  /*10d60*/  MOV R27, R188 ;  /* 0x000000bc001b7202 */ /* 0x000fe20000000f00 */
[C---:B-1----:R-:W-:Y:S01]  /*10d70*/  HMMA.16816.F32 R72, R4.reuse, R36, R72 ;  /* 0x000000240448723c */ /* 0x042fe20000001848 */
[----:B------:R-:W-:Y:S01]  /*10d80*/  MOV R51, R194 ;  /* 0x000000c200337202 */ /* 0x000fe20000000f00 */
[-C--:B------:R-:W-:Y:S01]  /*10d90*/  FMUL.FTZ R66, R66, R21.reuse ;  /* 0x0000001542427220 */ /* 0x080fe20000410000 */
[----:B------:R-:W-:Y:S01]  /*10da0*/  FMUL.FTZ R67, R67, R21 ;  /* 0x0000001543437220 */ /* 0x000fe20000410000 */
[----:B------:R-:W-:Y:S01]  /*10db0*/  MOV R49, R193 ;  /* 0x000000c100317202 */ /* 0x000fe20000000f00 */
[-C--:B------:R-:W-:Y:S01]  /*10dc0*/  FMUL.FTZ R54, R54, R21.reuse ;  /* 0x0000001536367220 */ /* 0x080fe20000410000 */
[-C--:B------:R-:W-:Y:S01]  /*10dd0*/  FMUL.FTZ R55, R55, R21.reuse ;  /* 0x0000001537377220 */ /* 0x080fe20000410000 */
[----:B------:R-:W-:Y:S01]  /*10de0*/  FMUL.FTZ R98, R98, R21 ;  /* 0x0000001562627220 */ /* 0x000fe20000410000 */
[----:B--2---:R-:W-:Y:S01]  /*10df0*/  HMMA.16816.F32 R140, R4, R34, R164 ;  /* 0x00000022048c723c */ /* 0x004fe200000018a4 */
[----:B------:R-:W-:Y:S01]  /*10e00*/  MOV R166, R3 ;  /* 0x0000000300a67202 */ /* 0x000fe20000000f00 */
[----:B------:R-:W-:Y:S01]  /*10e10*/  FMUL.FTZ R99, R99, R21 ;  /* 0x0000001563637220 */ /* 0x000fe20000410000 */
[----:B------:R-:W-:Y:S01]  /*10e20*/  MOV R167, R2 ;  /* 0x0000000200a77202 */ /* 0x000fe20000000f00 */
[----:B------:R-:W-:Y:S01]  /*10e30*/  IMAD.WIDE.U32 R2, R185, -0x2daee0ad, RZ ;  /* 0xd2511f53b9027825 */ /* 0x000fe200078e00ff */
[----:B------:R-:W-:-:S03]  /*10e40*/  MOV R165, R26 ;  /* 0x0000001a00a57202 */ /* 0x000fc60000000f00 */
[----:B------:R-:W-:Y:S01]  /*10e50*/  FMUL.FTZ R70, R70, R21 ;  /* 0x0000001546467220 */ /* 0x000fe20000410000 */
[----:B------:R-:W-:Y:S01]  /*10e60*/  MOV R164, R0 ;  /* 0x0000000000a47202 */ /* 0x000fe20000000f00 */
[----:B------:R-:W-:Y:S01]  /*10e70*/  IMAD.MOV.U32 R26, RZ, RZ, R189 ;  /* 0x000000ffff1a7224 */ /* 0x000fe200078e00bd */
[----:B------:R-:W-:Y:S01]  /*10e80*/  LOP3.LUT R0, R184, UR10, R3, 0x96, !PT ;  /* 0x0000000ab8007c12 */ /* 0x000fe2000f8e9603 */
[C---:B---3--:R-:W-:Y:S01]  /*10e90*/  HMMA.16816.F32 R56, R4.reuse, R132, R56 ;  /* 0x000000840438723c */ /* 0x048fe20000001838 */
[----:B------:R-:W-:Y:S01]  /*10ea0*/  MOV R185, R27 ;  /* 0x0000001b00b97202 */ /* 0x000fe20000000f00 */
[--C-:B------:R-:W-:Y:S01]  /*10eb0*/  FFMA.FTZ R3, R186, UR4, -R13.reuse ;  /* 0x00000004ba037c23 */ /* 0x100fe2000801080d */
[----:B------:R-:W-:Y:S01]  /*10ec0*/  MOV R184, R26 ;  /* 0x0000001a00b87202 */ /* 0x000fe20000000f00 */
[-C--:B------:R-:W-:Y:S01]  /*10ed0*/  FMUL.FTZ R71, R71, R21.reuse ;  /* 0x0000001547477220 */ /* 0x080fe20000410000 */
[----:B------:R-:W-:Y:S01]  /*10ee0*/  MOV R27, R2 ;  /* 0x00000002001b7202 */ /* 0x000fe20000000f00 */
[----:B------:R-:W-:Y:S01]  /*10ef0*/  FMUL.FTZ R82, R82, R21 ;  /* 0x0000001552527220 */ /* 0x000fe20000410000 */
[----:B------:R-:W-:Y:S01]  /*10f00*/  PRMT R26, R2, 0x7773, RZ ;  /* 0x00007773021a7816 */ /* 0x000fe200000000ff */
[C---:B------:R-:W-:Y:S01]  /*10f10*/  HMMA.16816.F32 R60, R4.reuse, R134, R60 ;  /* 0x00000086043c723c */ /* 0x040fe2000000183c */
[----:B------:R-:W-:Y:S01]  /*10f20*/  MOV R186, R173 ;  /* 0x000000ad00ba7202 */ /* 0x000fe20000000f00 */
        /* <DEDUP_REMOVED lines=13> */
[----:B------:R-:W-:Y:S01]  /*11000*/  FMUL.FTZ R171, R171, R21 ;  /* 0x00000015abab7220 */ /* 0x000fe20000410000 */
[C---:B----4-:R-:W-:Y:S08]  /*11010*/  HMMA.16816.F32 R88, R4.reuse, R28, R88 ;  /* 0x0000001c0458723c */ /* 0x050ff00000001858 */
[C---:B------:R-:W-:Y:S08]  /*11020*/  HMMA.16816.F32 R92, R4.reuse, R30, R92 ;  /* 0x0000001e045c723c */ /* 0x040ff0000000185c */
[C---:B------:R-:W-:Y:S08]  /*11030*/  HMMA.16816.F32 R104, R4.reuse, R40, R104 ;  /* 0x000000280468723c */ /* 0x040ff00000001868 */
[C---:B------:R-:W-:Y:S08]  /*11040*/  HMMA.16816.F32 R108, R4.reuse, R42, R108 ;  /* 0x0000002a046c723c */ /* 0x040ff0000000186c */
[C---:B-----5:R-:W-:Y:S08]  /*11050*/  HMMA.16816.F32 R120, R4.reuse, R44, R120 ;  /* 0x0000002c0478723c */ /* 0x060ff00000001878 */
[C---:B------:R-:W-:Y:S08]  /*11060*/  HMMA.16816.F32 R156, R4.reuse, R46, R156 ;  /* 0x0000002e049c723c */ /* 0x040ff0000000189c */
[----:B------:R-:W-:Y:S01]  /*11070*/  HMMA.16816.F32 R128, R4, R32, R128 ;  /* 0x000000200480723c */ /* 0x000fe20000001880 */
[----:B------:R-:W-:Y:S01]  /*11080*/  PRMT R7, R2, 0x7772, RZ ;  /* 0x0000777202077816 */ /* 0x000fe200000000ff */
[----:B------:R-:W-:Y:S01]  /*11090*/  FFMA.FTZ R4, R177, UR4, -R13 ;  /* 0x00000004b1047c23 */ /* 0x000fe2000801080d */
[----:B------:R-:W-:Y:S01]  /*110a0*/  IMAD.MOV.U32 R177, RZ, RZ, R51 ;  /* 0x000000ffffb17224 */ /* 0x000fe200078e0033 */
[----:B------:R-:W-:-:S02]  /*110b0*/  MOV R6, R191 ;  /* 0x000000bf00067202 */ /* 0x000fc40000000f00 */
[----:B------:R-:W-:Y:S02]  /*110c0*/  MOV R5, R190 ;  /* 0x000000be00057202 */ /* 0x000fe40000000f00 */
[C---:B------:R-:W-:Y:S01]  /*110d0*/  HMMA.16816.F32 R84, R16.reuse, R28, R84 ;  /* 0x0000001c1054723c */ /* 0x040fe20000001854 */
[----:B------:R-:W-:Y:S01]  /*110e0*/  PRMT R28, R2, 0x7771, RZ ;  /* 0x00007771021c7816 */ /* 0x000fe200000000ff */
[----:B------:R-:W-:Y:S01]  /*110f0*/  FFMA.FTZ R2, R187, UR4, -R13 ;  /* 0x00000004bb027c23 */ /* 0x000fe2000801080d */
[----:B------:R-:W-:Y:S02]  /*11100*/  MOV R51, R139 ;  /* 0x0000008b00337202 */ /* 0x000fe40000000f00 */
[----:B------:R-:W-:Y:S01]  /*11110*/  MOV R187, R5 ;  /* 0x0000000500bb7202 */ /* 0x000fe20000000f00 */
[----:B------:R1:W-:Y:S01]  /*11120*/  MUFU.EX2 R173, R2 ;  /* 0x0000000200ad7308 */ /* 0x0003e20000000800 */
[----:B------:R-:W-:Y:S01]  /*11130*/  SHF.R.U32.HI R5, RZ, 0x18, R0 ;  /* 0x00000018ff057819 */ /* 0x000fe20000011600 */
[----:B------:R-:W-:Y:S01]  /*11140*/  HMMA.16816.F32 R188, R16, R134, R64 ;  /* 0x0000008610bc723c */ /* 0x000fe20000001840 */
[----:B------:R-:W-:-:S02]  /*11150*/  MOV R67, R6 ;  /* 0x0000000600437202 */ /* 0x000fc40000000f00 */
[----:B------:R-:W-:Y:S02]  /*11160*/  LOP3.LUT R6, R0, 0xff, RZ, 0xc0, !PT ;  /* 0x000000ff00067812 */ /* 0x000fe400078ec0ff */
[----:B------:R-:W-:-:S03]  /*11170*/  PRMT R7, R7, 0x5410, R26 ;  /* 0x0000541007077816 */ /* 0x000fc6000000001a */
[C---:B------:R-:W-:Y:S01]  /*11180*/  HMMA.16816.F32 R196, R16.reuse, R132, R52 ;  /* 0x0000008410c4723c */ /* 0x040fe20000001834 */
[----:B-1----:R-:W-:Y:S01]  /*11190*/  FFMA.FTZ R2, R210, UR4, -R13 ;  /* 0x00000004d2027c23 */ /* 0x002fe2000801080d */
[----:B------:R-:W-:Y:S02]  /*111a0*/  MOV R210, R49 ;  /* 0x0000003100d27202 */ /* 0x000fe40000000f00 */
[----:B------:R-:W-:Y:S01]  /*111b0*/  MOV R49, R50 ;  /* 0x0000003200317202 */ /* 0x000fe20000000f00 */
[----:B------:R1:W-:Y:S01]  /*111c0*/  MUFU.EX2 R139, R2 ;  /* 0x00000002008b7308 */ /* 0x0003e20000000800 */
[----:B------:R-:W-:Y:S02]  /*111d0*/  MOV R50, R172 ;  /* 0x000000ac00327202 */ /* 0x000fe40000000f00 */
[C---:B------:R-:W-:Y:S01]  /*111e0*/  HMMA.16816.F32 R132, R16.reuse, R30, R96 ;  /* 0x0000001e1084723c */ /* 0x040fe20000001860 */
[----:B------:R-:W-:Y:S01]  /*111f0*/  MOV R13, R48 ;  /* 0x00000030000d7202 */ /* 0x000fe20000000f00 */
[----:B------:R2:W3:Y:S01]  /*11200*/  MUFU.EX2 R172, R3 ;  /* 0x0000000300ac7308 */ /* 0x0004e20000000800 */
[----:B------:R-:W-:Y:S05]  /*11210*/  LDSM.16.MT88.4 R96, [R216+0xb800] ;  /* 0x00b80000d860783b */ /* 0x000fea0000004200 */
[----:B------:R-:W-:Y:S01]  /*11220*/  HMMA.16816.F32 R192, R16, R36, R68 ;  /* 0x0000002410c0723c */ /* 0x000fe20000001844 */
[----:B------:R-:W-:-:S02]  /*11230*/  MOV R37, R164 ;  /* 0x000000a400257202 */ /* 0x000fc40000000f00 */
[----:B------:R-:W-:Y:S02]  /*11240*/  MOV R36, R167 ;  /* 0x000000a700247202 */ /* 0x000fe40000000f00 */
[C---:B-1----:R-:W-:Y:S02]  /*11250*/  PRMT R2, R0.reuse, 0x7632, R2 ;  /* 0x0000763200027816 */ /* 0x042fe40000000002 */
[----:B--2---:R-:W-:Y:S01]  /*11260*/  LOP3.LUT R3, R0, 0xffff, RZ, 0xc0, !PT ;  /* 0x0000ffff00037812 */ /* 0x004fe200078ec0ff */
[--C-:B------:R-:W-:Y:S01]  /*11270*/  FFMA.FTZ R0, R202, UR4, -R14.reuse ;  /* 0x00000004ca007c23 */ /* 0x100fe2000801080e */
[----:B------:R-:W-:Y:S01]  /*11280*/  LOP3.LUT R2, R2, 0xff, RZ, 0xc0, !PT ;  /* 0x000000ff02027812 */ /* 0x000fe200078ec0ff */
[C---:B------:R-:W-:Y:S01]  /*11290*/  HMMA.16816.F32 R180, R16.reuse, R38, R80 ;  /* 0x0000002610b4723c */ /* 0x040fe20000001850 */
[----:B------:R-:W-:Y:S01]  /*112a0*/  MOV R202, R138 ;  /* 0x0000008a00ca7202 */ /* 0x000fe20000000f00 */
[----:B------:R1:W-:Y:S01]  /*112b0*/  MUFU.EX2 R31, R0 ;  /* 0x00000000001f7308 */ /* 0x0003e20000000800 */
[----:B------:R-:W-:Y:S01]  /*112c0*/  PRMT R2, R2, 0x5410, R5 ;  /* 0x0000541002027816 */ /* 0x000fe20000000005 */
[----:B------:R-:W-:Y:S01]  /*112d0*/  FFMA.FTZ R5, R175, UR4, -R14 ;  /* 0x00000004af057c23 */ /* 0x000fe2000801080e */
[----:B------:R-:W-:Y:S01]  /*112e0*/  MOV R175, R51 ;  /* 0x0000003300af7202 */ /* 0x000fe20000000f00 */
        /* <DEDUP_REMOVED lines=9> */
[--C-:B-1----:R-:W-:Y:S01]  /*11380*/  FFMA.FTZ R0, R211, UR4, -R14.reuse ;  /* 0x00000004d3007c23 */ /* 0x102fe2000801080e */
[----:B------:R-:W-:Y:S01]  /*11390*/  IMAD.MOV.U32 R211, RZ, RZ, R49 ;  /* 0x000000ffffd37224 */ /* 0x000fe200078e0031 */
[----:B------:R-:W-:Y:S01]  /*113a0*/  HSET2.LE.AND R3, R3, R8, PT ;  /* 0x0000000803037233 */ /* 0x000fe20003803000 */
[C---:B------:R-:W-:Y:S01]  /*113b0*/  HMMA.16816.F32 R68, R16.reuse, R46, R160 ;  /* 0x0000002e1044723c */ /* 0x040fe200000018a0 */
[----:B--2---:R-:W-:Y:S01]  /*113c0*/  FFMA.FTZ R4, R200, UR4, -R14 ;  /* 0x00000004c8047c23 */ /* 0x004fe2000801080e */
[----:B------:R-:W-:Y:S01]  /*113d0*/  MOV R14, R50 ;  /* 0x00000032000e7202 */ /* 0x000fe20000000f00 */
[----:B------:R3:W-:Y:S01]  /*113e0*/  MUFU.EX2 R29, R0 ;  /* 0x00000000001d7308 */ /* 0x0007e20000000800 */
[----:B------:R-:W1:Y:S01]  /*113f0*/  LDSM.16.MT88.4 R48, [R137+0xa800] ;  /* 0x00a800008930783b */ /* 0x000e620000004200 */
[----:B----4-:R-:W-:Y:S02]  /*11400*/  PRMT R5, R6, 0x5410, R28 ;  /* 0x0000541006057816 */ /* 0x010fe4000000001c */
[----:B------:R2:W4:Y:S01]  /*11410*/  MUFU.EX2 R30, R4 ;  /* 0x00000004001e7308 */ /* 0x0005220000000800 */
[----:B------:R-:W-:Y:S01]  /*11420*/  LOP3.LUT R6, R7, 0xff00ff, RZ, 0xc0, !PT ;  /* 0x00ff00ff07067812 */ /* 0x000fe200078ec0ff */
[----:B------:R-:W-:Y:S01]  /*11430*/  HMMA.16816.F32 R100, R16, R40, R100 ;  /* 0x000000281064723c */ /* 0x000fe20000001864 */
[----:B------:R-:W-:Y:S01]  /*11440*/  MOV R45, R153 ;  /* 0x00000099002d7202 */ /* 0x000fe20000000f00 */
[----:B------:R-:W-:Y:S01]  /*11450*/  LDSM.16.MT88.4 R160, [R25+0x1800] ;  /* 0x0018000019a0783b */ /* 0x000fe20000004200 */
[----:B------:R-:W-:-:S02]  /*11460*/  MOV R47, R155 ;  /* 0x0000009b002f7202 */ /* 0x000fc40000000f00 */
[----:B------:R-:W-:Y:S02]  /*11470*/  MOV R44, R154 ;  /* 0x0000009a002c7202 */ /* 0x000fe40000000f00 */
[----:B------:R-:W-:Y:S01]  /*11480*/  MOV R46, R152 ;  /* 0x00000098002e7202 */ /* 0x000fe20000000f00 */
[C---:B------:R-:W-:Y:S01]  /*11490*/  HMMA.16816.F32 R52, R16.reuse, R42, R112 ;  /* 0x0000002a1034723c */ /* 0x040fe20000001870 */
[----:B---3--:R-:W-:Y:S01]  /*114a0*/  F2FP.F16.F32.PACK_AB R0, R172, R173 ;  /* 0x000000adac00723e */ /* 0x008fe200000000ff */
[----:B------:R-:W3:Y:S01]  /*114b0*/  LDSM.16.MT88.4 R152, [R216+0xa800] ;  /* 0x00a80000d898783b */ /* 0x000ee20000004200 */
[----:B------:R-:W-:Y:S02]  /*114c0*/  MOV R200, R67 ;  /* 0x0000004300c87202 */ /* 0x000fe40000000f00 */
[----:B--2---:R-:W-:Y:S01]  /*114d0*/  HSET2.LE.AND R4, R2, R8, PT ;  /* 0x0000000802047233 */ /* 0x004fe20003803000 */
[----:B------:R2:W5:Y:S01]  /*114e0*/  LDSM.16.MT88.4 R64, [R25+0x800] ;  /* 0x000800001940783b */ /* 0x0005620000004200 */
[----:B----4-:R-:W-:Y:S01]  /*114f0*/  F2FP.F16.F32.PACK_AB R2, R30, R31 ;  /* 0x0000001f1e02723e */ /* 0x010fe200000000ff */
[----:B------:R-:W-:Y:S01]  /*11500*/  HMMA.16816.F32 R124, R16, R32, R124 ;  /* 0x00000020107c723c */ /* 0x000fe2000000187c */
[----:B------:R-:W-:Y:S01]  /*11510*/  LOP3.LUT R164, R0, R3, RZ, 0xc0, !PT ;  /* 0x0000000300a47212 */ /* 0x000fe200078ec0ff */
[----:B------:R-:W4:Y:S01]  /*11520*/  LDSM.16.MT88.4 R112, [R137+0xb800] ;  /* 0x00b800008970783b */ /* 0x000f220000004200 */
[----:B------:R-:W-:-:S02]  /*11530*/  LOP3.LUT R165, R2, R4, RZ, 0xc0, !PT ;  /* 0x0000000402a57212 */ /* 0x000fc400078ec0ff */
[--C-:B------:R-:W-:Y:S02]  /*11540*/  HSET2.LE.AND R0, R5, R8.reuse, PT ;  /* 0x0000000805007233 */ /* 0x100fe40003803000 */
[----:B------:R-:W-:Y:S01]  /*11550*/  HSET2.LE.AND R3, R6, R8, PT ;  /* 0x0000000806037233 */ /* 0x000fe20003803000 */
[----:B------:R-:W-:Y:S01]  /*11560*/  HMMA.16816.F32 R32, R16, R34, R168 ;  /* 0x000000221020723c */ /* 0x000fe200000018a8 */
[----:B------:R-:W-:Y:S01]  /*11570*/  F2FP.F16.F32.PACK_AB R2, R138, R139 ;  /* 0x0000008b8a02723e */ /* 0x000fe200000000ff */
[----:B------:R5:W4:Y:S01]  /*11580*/  LDSM.16.MT88.4 R16, [R136+0x1800] ;  /* 0x001800008810783b */ /* 0x000b220000004200 */
[----:B------:R-:W-:Y:S01]  /*11590*/  F2FP.F16.F32.PACK_AB R4, R26, R29 ;  /* 0x0000001d1a04723e */ /* 0x000fe200000000ff */
[----:B------:R-:W-:Y:S01]  /*115a0*/  FFMA.FTZ R6, R224, UR4, -R23 ;  /* 0x00000004e0067c23 */ /* 0x000fe20008010817 */
[----:B------:R-:W-:Y:S02]  /*115b0*/  LOP3.LUT R166, R2, R0, RZ, 0xc0, !PT ;  /* 0x0000000002a67212 */ /* 0x000fe400078ec0ff */
[----:B------:R-:W-:Y:S01]  /*115c0*/  LOP3.LUT R167, R4, R3, RZ, 0xc0, !PT ;  /* 0x0000000304a77212 */ /* 0x000fe200078ec0ff */
[----:B------:R-:W-:-:S05]  /*115d0*/  IMAD.WIDE.U32 R2, R201, -0x2daee0ad, RZ ;  /* 0xd2511f53c9027825 */ /* 0x000fca00078e00ff */
[----:B------:R-:W-:Y:S01]  /*115e0*/  LOP3.LUT R0, R208, UR10, R3, 0x96, !PT ;  /* 0x0000000ad0007c12 */ /* 0x000fe2000f8e9603 */
[C---:B-1----:R-:W-:Y:S01]  /*115f0*/  HMMA.16816.F32 R40, R164.reuse, R48, R232 ;  /* 0x00000030a428723c */ /* 0x042fe200000018e8 */
[----:B------:R-:W-:Y:S01]  /*11600*/  MOV R3, R2 ;  /* 0x0000000200037202 */ /* 0x000fe20000000f00 */
[----:B------:R-:W-:Y:S01]  /*11610*/  IMAD.MOV.U32 R235, RZ, RZ, R45 ;  /* 0x000000ffffeb7224 */ /* 0x000fe200078e002d */
[C---:B------:R-:W-:Y:S02]  /*11620*/  PRMT R5, R2.reuse, 0x7771, RZ ;  /* 0x0000777102057816 */ /* 0x040fe400000000ff */
[C---:B------:R-:W-:Y:S02]  /*11630*/  PRMT R4, R2.reuse, 0x7773, RZ ;  /* 0x0000777302047816 */ /* 0x040fe400000000ff */
[----:B------:R-:W-:Y:S01]  /*11640*/  PRMT R2, R2, 0x7772, RZ ;  /* 0x0000777202027816 */ /* 0x000fe200000000ff */
[----:B------:R-:W-:Y:S01]  /*11650*/  HMMA.16816.F32 R72, R164, R80, R72 ;  /* 0x00000050a448723c */ /* 0x000fe20000001848 */
[----:B------:R-:W-:-:S02]  /*11660*/  MOV R232, R46 ;  /* 0x0000002e00e87202 */ /* 0x000fc40000000f00 */
[----:B------:R-:W-:Y:S02]  /*11670*/  MOV R233, R47 ;  /* 0x0000002f00e97202 */ /* 0x000fe40000000f00 */
[----:B------:R-:W-:Y:S02]  /*11680*/  MOV R234, R44 ;  /* 0x0000002c00ea7202 */ /* 0x000fe40000000f00 */
[----:B------:R-:W-:Y:S01]  /*11690*/  LOP3.LUT R3, R3, 0xff, RZ, 0xc0, !PT ;  /* 0x000000ff03037812 */ /* 0x000fe200078ec0ff */
[----:B------:R-:W-:Y:S01]  /*116a0*/  HMMA.16816.F32 R44, R164, R50, R204 ;  /* 0x00000032a42c723c */ /* 0x000fe200000018cc */
[----:B------:R-:W-:Y:S02]  /*116b0*/  MOV R205, R14 ;  /* 0x0000000e00cd7202 */ /* 0x000fe40000000f00 */
[----:B------:R-:W-:Y:S01]  /*116c0*/  PRMT R14, R2, 0x5410, R4 ;  /* 0x00005410020e7816 */ /* 0x000fe20000000004 */
[----:B------:R-:W-:Y:S01]  /*116d0*/  FFMA.FTZ R4, R222, UR4, -R24 ;  /* 0x00000004de047c23 */ /* 0x000fe20008010818 */
[----:B------:R-:W-:-:S02]  /*116e0*/  LOP3.LUT R2, R0, 0xffff, RZ, 0xc0, !PT ;  /* 0x0000ffff00027812 */ /* 0x000fc400078ec0ff */
[----:B------:R-:W-:Y:S01]  /*116f0*/  MOV R207, R13 ;  /* 0x0000000d00cf7202 */ /* 0x000fe20000000f00 */
[C---:B---3--:R-:W-:Y:S01]  /*11700*/  HMMA.16816.F32 R144, R164.reuse, R152, R144 ;  /* 0x00000098a490723c */ /* 0x048fe20000001890 */
[----:B------:R-:W-:Y:S02]  /*11710*/  PRMT R13, R3, 0x5410, R5 ;  /* 0x00005410030d7816 */ /* 0x000fe40000000005 */
[----:B------:R-:W-:Y:S02]  /*11720*/  SHF.R.U32.HI R2, RZ, 0x8, R2 ;  /* 0x00000008ff027819 */ /* 0x000fe40000011602 */
[C---:B------:R-:W-:Y:S02]  /*11730*/  LOP3.LUT R3, R0.reuse, 0xff, RZ, 0xc0, !PT ;  /* 0x000000ff00037812 */ /* 0x040fe400078ec0ff */
[----:B------:R-:W-:Y:S01]  /*11740*/  SHF.R.U32.HI R5, RZ, 0x18, R0 ;  /* 0x00000018ff057819 */ /* 0x000fe20000011600 */
[----:B------:R-:W-:Y:S01]  /*11750*/  HMMA.16816.F32 R148, R164, R154, R148 ;  /* 0x0000009aa494723c */ /* 0x000fe20000001894 */
[----:B------:R-:W-:Y:S01]  /*11760*/  PRMT R7, R3, 0x5410, R2 ;  /* 0x0000541003077816 */ /* 0x000fe20000000002 */
[----:B------:R-:W-:Y:S01]  /*11770*/  FFMA.FTZ R3, R225, UR4, -R24 ;  /* 0x00000004e1037c23 */ /* 0x000fe20008010818 */
[----:B------:R-:W-:-:S02]  /*11780*/  PRMT R2, R0, 0x7632, R2 ;  /* 0x0000763200027816 */ /* 0x000fc40000000002 */
[----:B------:R-:W-:Y:S01]  /*11790*/  MOV R204, R175 ;  /* 0x000000af00cc7202 */ /* 0x000fe20000000f00 */
[----:B--2---:R1:W-:Y:S01]  /*117a0*/  MUFU.EX2 R25, R3 ;  /* 0x0000000300197308 */ /* 0x0043e20000000800 */
[----:B------:R-:W-:Y:S01]  /*117b0*/  LOP3.LUT R0, R2, 0xff, RZ, 0xc0, !PT ;  /* 0x000000ff02007812 */ /* 0x000fe200078ec0ff */
[----:B------:R-:W-:Y:S01]  /*117c0*/  FFMA.FTZ R2, R212, UR4, -R24 ;  /* 0x00000004d4027c23 */ /* 0x000fe20008010818 */
[----:B------:R-:W-:Y:S01]  /*117d0*/  MOV R206, R211 ;  /* 0x000000d300ce7202 */ /* 0x000fe20000000f00 */
[----:B-----5:R-:W-:Y:S01]  /*117e0*/  HMMA.16816.F32 R56, R164, R64, R56 ;  /* 0x00000040a438723c */ /* 0x020fe20000001838 */
[----:B------:R-:W-:Y:S01]  /*117f0*/  PRMT R5, R0, 0x5410, R5 ;  /* 0x0000541000057816 */ /* 0x000fe20000000005 */
[----:B------:R2:W-:Y:S01]  /*11800*/  MUFU.EX2 R28, R2 ;  /* 0x00000002001c7308 */ /* 0x0005e20000000800 */
[----:B------:R-:W-:Y:S01]  /*11810*/  FFMA.FTZ R0, R231, UR4, -R23 ;  /* 0x00000004e7007c23 */ /* 0x000fe20008010817 */
[----:B------:R-:W-:Y:S02]  /*11820*/  MOV R136, R214 ;  /* 0x000000d600887202 */ /* 0x000fe40000000f00 */
[----:B------:R-:W-:-:S02]  /*11830*/  HSET2.LE.AND R5, R5, R8, PT ;  /* 0x0000000805057233 */ /* 0x000fc40003803000 */
[C---:B------:R-:W-:Y:S01]  /*11840*/  HMMA.16816.F32 R60, R164.reuse, R66, R60 ;  /* 0x00000042a43c723c */ /* 0x040fe2000000183c */
[----:B-1----:R-:W-:Y:S02]  /*11850*/  FFMA.FTZ R3, R236, UR4, -R24 ;  /* 0x00000004ec037c23 */ /* 0x002fe40008010818 */
[----:B------:R1:W-:Y:S04]  /*11860*/  MUFU.EX2 R24, R4 ;  /* 0x0000000400187308 */ /* 0x0003e80000000800 */
[----:B------:R3:W5:Y:S01]  /*11870*/  MUFU.EX2 R27, R3 ;  /* 0x00000003001b7308 */ /* 0x0007620000000800 */
[--C-:B--2---:R-:W-:Y:S01]  /*11880*/  FFMA.FTZ R2, R179, UR4, -R23.reuse ;  /* 0x00000004b3027c23 */ /* 0x104fe20008010817 */
[----:B------:R-:W-:Y:S01]  /*11890*/  HMMA.16816.F32 R76, R164, R82, R76 ;  /* 0x00000052a44c723c */ /* 0x000fe2000000184c */
[----:B-1----:R-:W-:-:S07]  /*118a0*/  FFMA.FTZ R4, R228, UR4, -R23 ;  /* 0x00000004e4047c23 */ /* 0x002fce0008010817 */
[----:B------:R-:W-:Y:S01]  /*118b0*/  HMMA.16816.F32 R88, R164, R96, R88 ;  /* 0x00000060a458723c */ /* 0x000fe20000001858 */
[----:B------:R5:W-:Y:S01]  /*118c0*/  MUFU.EX2 R23, R0 ;  /* 0x0000000000177308 */ /* 0x000be20000000800 */
[----:B---3--:R-:W-:-:S03]  /*118d0*/  LOP3.LUT R3, R14, 0xff00ff, RZ, 0xc0, !PT ;  /* 0x00ff00ff0e037812 */ /* 0x008fc600078ec0ff */
[----:B------:R1:W2:Y:S02]  /*118e0*/  MUFU.EX2 R14, R2 ;  /* 0x00000002000e7308 */ /* 0x0002a40000000800 */
[----:B------:R-:W-:Y:S01]  /*118f0*/  HSET2.LE.AND R3, R3, R8, PT ;  /* 0x0000000803037233 */ /* 0x000fe20003803000 */
[----:B------:R-:W-:Y:S01]  /*11900*/  HMMA.16816.F32 R92, R164, R98, R92 ;  /* 0x00000062a45c723c */ /* 0x000fe2000000185c */
[----:B-----5:R-:W-:-:S07]  /*11910*/  F2FP.F16.F32.PACK_AB R0, R28, R27 ;  /* 0x0000001b1c00723e */ /* 0x020fce00000000ff */
[C---:B----4-:R-:W-:Y:S01]  /*11920*/  HMMA.16816.F32 R104, R164.reuse, R112, R104 ;  /* 0x00000070a468723c */ /* 0x050fe20000001868 */
        /* <DEDUP_REMOVED lines=10> */
[----:B------:R-:W-:Y:S01]  /*119d0*/  FADD.FTZ R3, R210, R3 ;  /* 0x00000003d2037221 */ /* 0x000fe20000010000 */
[----:B------:R-:W1:Y:S01]  /*119e0*/  MUFU.EX2 R7, R6 ;  /* 0x0000000600077308 */ /* 0x000e620000000800 */
[----:B------:R-:W-:Y:S02]  /*119f0*/  HMMA.16816.F32 R120, R164, R160, R120 ;  /* 0x000000a0a478723c */ /* 0x000fe40000001878 */
[----:B------:R-:W-:Y:S01]  /*11a00*/  LOP3.LUT R168, R0, R4, RZ, 0xc0, !PT ;  /* 0x0000000400a87212 */ /* 0x000fe200078ec0ff */
[----:B------:R-:W-:Y:S01]  /*11a10*/  FFMA.FTZ R4, R248, R22, R200 ;  /* 0x00000016f8047223 */ /* 0x000fe200000100c8 */
[----:B------:R-:W-:-:S03]  /*11a20*/  FADD.FTZ R3, R187, R3 ;  /* 0x00000003bb037221 */ /* 0x000fc60000010000 */
[----:B------:R-:W-:Y:S01]  /*11a30*/  FADD.FTZ R4, R177, R4 ;  /* 0x00000004b1047221 */ /* 0x000fe20000010000 */
[----:B------:R-:W-:Y:S01]  /*11a40*/  HMMA.16816.F32 R156, R164, R162, R156 ;  /* 0x000000a2a49c723c */ /* 0x000fe2000000189c */
[----:B------:R-:W-:Y:S01]  /*11a50*/  FADD.FTZ R3, R185, R3 ;  /* 0x00000003b9037221 */ /* 0x000fe20000010000 */
[----:B-1----:R-:W-:Y:S01]  /*11a60*/  F2FP.F16.F32.PACK_AB R0, R7, R13 ;  /* 0x0000000d0700723e */ /* 0x002fe200000000ff */
[----:B------:R-:W-:Y:S01]  /*11a70*/  FADD.FTZ R6, R243, R2 ;  /* 0x00000002f3067221 */ /* 0x000fe20000010000 */
[----:B------:R-:W-:-:S04]  /*11a80*/  FADD.FTZ R2, R186, R4 ;  /* 0x00000004ba027221 */ /* 0x000fc80000010000 */
[----:B------:R-:W-:Y:S01]  /*11a90*/  HMMA.16816.F32 R128, R164, R16, R128 ;  /* 0x00000010a480723c */ /* 0x000fe20000001880 */
[----:B------:R-:W-:Y:S01]  /*11aa0*/  LOP3.LUT R169, R0, R5, RZ, 0xc0, !PT ;  /* 0x0000000500a97212 */ /* 0x000fe200078ec0ff */
[----:B------:R-:W-:Y:S01]  /*11ab0*/  FFMA.FTZ R0, R251, R15, R209 ;  /* 0x0000000ffb007223 */ /* 0x000fe200000100d1 */
[----:B------:R-:W-:Y:S01]  /*11ac0*/  FADD.FTZ R2, R184, R2 ;  /* 0x00000002b8027221 */ /* 0x000fe20000010000 */
[----:B------:R-:W-:Y:S02]  /*11ad0*/  FADD.FTZ R3, R13, R3 ;  /* 0x000000030d037221 */ /* 0x000fe40000010000 */
        /* <DEDUP_REMOVED lines=13> */
[----:B------:R-:W-:-:S02]  /*11bb0*/  FADD.FTZ R5, R172, R0 ;  /* 0x00000000ac057221 */ /* 0x000fc40000010000 */
[----:B------:R-:W-:Y:S01]  /*11bc0*/  FADD.FTZ R249, R14, R3 ;  /* 0x000000030ef97221 */ /* 0x000fe20000010000 */
[----:B------:R-:W-:Y:S01]  /*11bd0*/  FADD.FTZ R0, R30, R4 ;  /* 0x000000041e007221 */ /* 0x000fe20000010000 */
[----:B------:R-:W-:Y:S01]  /*11be0*/  FADD.FTZ R4, R27, R2 ;  /* 0x000000021b047221 */ /* 0x000fe20000010000 */
[----:B------:R-:W-:Y:S01]  /*11bf0*/  HMMA.16816.F32 R164, R164, R18, R140 ;  /* 0x00000012a4a4723c */ /* 0x000fe2000000188c */
[----:B------:R-:W-:Y:S01]  /*11c00*/  FADD.FTZ R2, R139, R5 ;  /* 0x000000058b027221 */ /* 0x000fe20000010000 */
[----:B------:R-:W-:Y:S01]  /*11c10*/  FADD.FTZ R0, R29, R0 ;  /* 0x000000001d007221 */ /* 0x000fe20000010000 */
[----:B------:R-:W-:Y:S02]  /*11c20*/  FADD.FTZ R248, R28, R4 ;  /* 0x000000041cf87221 */ /* 0x000fe40000010000 */
[----:B------:R-:W-:Y:S01]  /*11c30*/  FADD.FTZ R250, R138, R2 ;  /* 0x000000028afa7221 */ /* 0x000fe20000010000 */
        /* <DEDUP_REMOVED lines=20> */
[----:B------:R-:W2:Y:S01]  /*11d80*/  LDL.LU R177, [R1+0x20] ;  /* 0x0000200001b17983 */ /* 0x000ea20000300800 */
[----:B------:R-:W-:Y:S01]  /*11d90*/  UIADD3 UR11, UPT, UPT, UR20, -0x5, URZ ;  /* 0xfffffffb140b7890 */ /* 0x000fe2000fffe0ff */
[----:B------:R-:W-:-:S04]  /*11da0*/  DEPBAR.LE SB0, 0x0 ;  /* 0x000080000000791a */ /* 0x000fc80000000000 */
[----:B------:R-:W3:Y:S04]  /*11db0*/  LDL.64 R186, [R1+0x18] ;  /* 0x0000180001ba7983 */ /* 0x000ee80000100a00 */
[----:B------:R-:W4:Y:S04]  /*11dc0*/  LDL.64 R184, [R1+0x28] ;  /* 0x0000280001b87983 */ /* 0x000f280000100a00 */
[----:B------:R-:W5:Y:S04]  /*11dd0*/  LDL.64 R210, [R1+0x10] ;  /* 0x0000100001d27983 */ /* 0x000f680000100a00 */
[----:B------:R-:W5:Y:S04]  /*11de0*/  LDL.64 R232, [R1+0x8] ;  /* 0x0000080001e87983 */ /* 0x000f680000100a00 */
[----:B------:R-:W5:Y:S01]  /*11df0*/  LDL.64 R234, [R1] ;  /* 0x0000000001ea7983 */ /* 0x000f620000100a00 */
[----:B------:R-:W-:-:S04]  /*11e00*/  UIMAD.WIDE.U32 UR12, UR11, UR8, URZ ;  /* 0x000000080b0c72a5 */ /* 0x000fc8000f8e00ff */
[----:B------:R-:W-:Y:S02]  /*11e10*/  UIMAD UR11, UR11, UR9, UR13 ;  /* 0x000000090b0b72a4 */ /* 0x000fe4000f8e020d */
[----:B------:R-:W-:Y:S01]  /*11e20*/  USHF.L.U32 UR4, UR12, 0x5, URZ ;  /* 0x000000050c047899 */ /* 0x000fe200080006ff */
[C---:B------:R-:W-:Y:S01]  /*11e30*/  IMAD.SHL.U32 R220, R223.reuse, 0x20, RZ ;  /* 0x00000020dfdc7824 */ /* 0x040fe200078e00ff */
[----:B------:R-:W-:Y:S02]  /*11e40*/  USHF.L.U64.HI UR11, UR12, 0x5, UR11 ;  /* 0x000000050c0b7899 */ /* 0x000fe4000801020b */
[----:B------:R-:W-:Y:S01]  /*11e50*/  ULEA UR12, UP0, UR8, UR4, 0x4 ;  /* 0x00000004080c7291 */ /* 0x000fe2000f8020ff */
[----:B------:R-:W-:Y:S02]  /*11e60*/  IMAD.SHL.U32 R202, R223, 0x40, RZ ;  /* 0x00000040dfca7824 */ /* 0x000fe400078e00ff */
[----:B------:R-:W-:Y:S01]  /*11e70*/  IMAD.U32 R0, RZ, RZ, UR4 ;  /* 0x00000004ff007e24 */ /* 0x000fe2000f8e00ff */
[----:B------:R-:W-:Y:S01]  /*11e80*/  SHF.R.U32.HI R219, RZ, 0x1, R223 ;  /* 0x00000001ffdb7819 */ /* 0x000fe200000116df */
[----:B------:R-:W-:Y:S01]  /*11e90*/  ULEA.HI.X UR8, UR8, UR11, UR9, 0x4, UP0 ;  /* 0x0000000b08087291 */ /* 0x000fe200080f2409 */
[----:B------:R-:W-:Y:S01]  /*11ea0*/  LOP3.LUT R220, R220, 0x7c00, RZ, 0xc0, !PT ;  /* 0x00007c00dcdc7812 */ /* 0x000fe200078ec0ff */
[----:B------:R-:W-:Y:S01]  /*11eb0*/  IMAD.U32 R3, RZ, RZ, UR11 ;  /* 0x0000000bff037e24 */ /* 0x000fe2000f8e00ff */
[----:B------:R-:W-:Y:S01]  /*11ec0*/  @!P3 LEA R6, P5, R0, R240, 0x1 ;  /* 0x000000f00006b211 */ /* 0x000fe200078a08ff */
[----:B------:R-:W-:Y:S01]  /*11ed0*/  IMAD.U32 R8, RZ, RZ, UR12 ;  /* 0x0000000cff087e24 */ /* 0x000fe2000f8e00ff */
[----:B------:R-:W-:-:S02]  /*11ee0*/  LOP3.LUT R15, R219, 0x8, RZ, 0xc0, !PT ;  /* 0x00000008db0f7812 */ /* 0x000fc400078ec0ff */
[----:B------:R-:W-:Y:S01]  /*11ef0*/  LOP3.LUT R5, R220, 0x200, R202, 0xf8, !PT ;  /* 0x00000200dc057812 */ /* 0x000fe200078ef8ca */
[----:B------:R-:W-:Y:S01]  /*11f00*/  IMAD.U32 R13, RZ, RZ, UR8 ;  /* 0x00000008ff0d7e24 */ /* 0x000fe2000f8e00ff */
[-C--:B------:R-:W-:Y:S02]  /*11f10*/  @!P2 LEA R4, P1, R0, R240.reuse, 0x1 ;  /* 0x000000f00004a211 */ /* 0x080fe400078208ff */
[----:B------:R-:W-:Y:S02]  /*11f20*/  LEA R2, P4, R8, R240, 0x1 ;  /* 0x000000f008027211 */ /* 0x000fe400078808ff */
[----:B------:R-:W-:Y:S01]  /*11f30*/  @!P3 LEA.HI.X R7, R0, R239, R3, 0x1, P5 ;  /* 0x000000ef0007b211 */ /* 0x000fe200028f0c03 */
[----:B------:R-:W-:Y:S06]  /*11f40*/  BAR.SYNC.DEFER_BLOCKING 0x0 ;  /* 0x0000000000007b1d */ /* 0x000fec0000010000 */
[----:B------:R-:W-:Y:S01]  /*11f50*/  @!PT LDS RZ, [RZ] ;  /* 0x00000000fffff984 */ /* 0x000fe20000000800 */
[----:B------:R-:W-:Y:S01]  /*11f60*/  @!PT LDS RZ, [RZ] ;  /* 0x00000000fffff984 */ /* 0x000fe20000000800 */
[----:B------:R-:W-:Y:S01]  /*11f70*/  @!PT LDS RZ, [RZ] ;  /* 0x00000000fffff984 */ /* 0x000fe20000000800 */
[----:B------:R-:W-:Y:S04]  /*11f80*/  @!P3 LDGSTS.E.BYPASS.LTC128B.128 [R227+0xa000], desc[UR22][R6.64] ;  /* 0x0a00000006e3bfae */ /* 0x000fe8000b981a16 */
[----:B------:R-:W-:Y:S01]  /*11f90*/  @P3 STS.128 [R227+0xa000], RZ ;  /* 0x00a000ffe3003388 */ /* 0x000fe20000000c00 */
[----:B------:R-:W-:Y:S01]  /*11fa0*/  UIADD3 UR4, UPT, UPT, UR20, -0x5, URZ ;  /* 0xfffffffb14047890 */ /* 0x000fe2000fffe0ff */
[----:B------:R-:W-:-:S02]  /*11fb0*/  SHF.R.U32.HI R222, RZ, 0x5, R223 ;  /* 0x00000005ffde7819 */ /* 0x000fc400000116df */
[----:B--2---:R-:W-:Y:S02]  /*11fc0*/  LOP3.LUT R15, R5, R177, R15, 0xf6, !PT ;  /* 0x000000b1050f7212 */ /* 0x004fe400078ef60f */
[-C--:B------:R-:W-:Y:S02]  /*11fd0*/  @!P2 LEA.HI.X R5, R0, R239.reuse, R3, 0x1, P1 ;  /* 0x000000ef0005a211 */ /* 0x080fe400008f0c03 */
[----:B------:R-:W-:Y:S02]  /*11fe0*/  LEA.HI.X R3, R8, R239, R13, 0x1, P4 ;  /* 0x000000ef08037211 */ /* 0x000fe400020f0c0d */
[----:B------:R-:W-:Y:S01]  /*11ff0*/  LEA R15, R15, UR6, 0x1 ;  /* 0x000000060f0f7c11 */ /* 0x000fe2000f8e08ff */
        /* <DEDUP_REMOVED lines=17> */
[----:B------:R-:W5:Y:S04]  /*12110*/  LDSM.16.M88.4 R32, [R226+UR6+0x8800] ;  /* 0x00880006e220783b */ /* 0x000f680008000200 */
[----:B------:R-:W5:Y:S01]  /*12120*/  LDSM.16.M88.4 R16, [R15] ;  /* 0x000000000f10783b */ /* 0x000f620000000200 */
[----:B------:R-:W-:-:S02]  /*12130*/  VIADD R0, R226, UR6 ;  /* 0x00000006e2007c36 */ /* 0x000fc40008000000 */
[----:B------:R-:W-:Y:S01]  /*12140*/  IMAD.IADD R13, R238, 0x1, R15 ;  /* 0x00000001ee0d7824 */ /* 0x000fe200078e020f */
[----:B------:R-:W-:Y:S01]  /*12150*/  SHF.R.U32.HI R212, RZ, 0x5, R223 ;  /* 0x00000005ffd47819 */ /* 0x000fe200000116df */
[----:B---3--:R-:W-:Y:S01]  /*12160*/  IMAD.MOV.U32 R242, RZ, RZ, R186 ;  /* 0x000000fffff27224 */ /* 0x008fe200078e00ba */
[----:B------:R-:W0:Y:S01]  /*12170*/  LDGDEPBAR ;  /* 0x00000000000079af */ /* 0x000e220000000000 */
[----:B--2---:R-:W-:-:S05]  /*12180*/  IMAD.MOV.U32 R3, RZ, RZ, 0x20 ;  /* 0x00000020ff037424 */ /* 0x004fca00078e00ff */
[----:B------:R-:W-:-:S05]  /*12190*/  SEL R3, R3, 0xffffffe0, !P6 ;  /* 0xffffffe003037807 */ /* 0x000fca0007000000 */
[----:B------:R-:W-:Y:S02]  /*121a0*/  IMAD.IADD R2, R0, 0x1, R3 ;  /* 0x0000000100027824 */ /* 0x000fe400078e0203 */
[----:B------:R-:W-:-:S03]  /*121b0*/  IMAD.IADD R14, R3, 0x1, R15 ;  /* 0x00000001030e7824 */ /* 0x000fc600078e020f */
[----:B------:R-:W-:Y:S04]  /*121c0*/  LDSM.16.M88.4 R132, [R2+0x8000] ;  /* 0x008000000284783b */ /* 0x000fe80000000200 */
[----:B------:R-:W2:Y:S04]  /*121d0*/  LDSM.16.M88.4 R20, [R14+0x2000] ;  /* 0x002000000e14783b */ /* 0x000ea80000000200 */
[----:B------:R-:W3:Y:S04]  /*121e0*/  LDSM.16.M88.4 R136, [R2+0x8800] ;  /* 0x008800000288783b */ /* 0x000ee80000000200 */
[----:B------:R-:W3:Y:S01]  /*121f0*/  LDSM.16.M88.4 R24, [R14] ;  /* 0x000000000e18783b */ /* 0x000ee20000000200 */
[----:B------:R-:W-:Y:S01]  /*12200*/  IMAD.IADD R0, R0, 0x1, R238 ;  /* 0x0000000100007824 */ /* 0x000fe200078e02ee */
[----:B-1----:R-:W-:Y:S01]  /*12210*/  HMMA.16816.F32 R180, R4, R30, RZ ;  /* 0x0000001e04b4723c */ /* 0x002fe200000018ff */
[----:B------:R-:W-:-:S02]  /*12220*/  IMAD.MOV.U32 R243, RZ, RZ, R187 ;  /* 0x000000fffff37224 */ /* 0x000fc400078e00bb */
[----:B----4-:R-:W-:Y:S02]  /*12230*/  IMAD.MOV.U32 R236, RZ, RZ, R184 ;  /* 0x000000ffffec7224 */ /* 0x010fe400078e00b8 */
[----:B------:R-:W-:-:S03]  /*12240*/  IMAD.MOV.U32 R237, RZ, RZ, R185 ;  /* 0x000000ffffed7224 */ /* 0x000fc600078e00b9 */
[C---:B------:R-:W-:Y:S08]  /*12250*/  HMMA.16816.F32 R184, R4.reuse, R28, RZ ;  /* 0x0000001c04b8723c */ /* 0x040ff000000018ff */
[C---:B-----5:R-:W-:Y:S08]  /*12260*/  HMMA.16816.F32 R176, R4.reuse, R32, RZ ;  /* 0x0000002004b0723c */ /* 0x060ff000000018ff */
[----:B------:R-:W-:Y:S08]  /*12270*/  HMMA.16816.F32 R172, R4, R34, RZ ;  /* 0x0000002204ac723c */ /* 0x000ff000000018ff */
[C---:B------:R-:W-:Y:S08]  /*12280*/  HMMA.16816.F32 R188, R16.reuse, R28, RZ ;  /* 0x0000001c10bc723c */ /* 0x040ff000000018ff */
[C---:B------:R-:W-:Y:S01]  /*12290*/  HMMA.16816.F32 R196, R16.reuse, R30, RZ ;  /* 0x0000001e10c4723c */ /* 0x040fe200000018ff */
[----:B------:R-:W-:Y:S07]  /*122a0*/  LDSM.16.M88.4 R28, [R0+0x8800] ;  /* 0x00880000001c783b */ /* 0x000fee0000000200 */
[C---:B------:R-:W-:Y:S08]  /*122b0*/  HMMA.16816.F32 R4, R16.reuse, R32, RZ ;  /* 0x000000201004723c */ /* 0x040ff000000018ff */
[----:B------:R-:W-:Y:S01]  /*122c0*/  HMMA.16816.F32 R192, R16, R34, RZ ;  /* 0x0000002210c0723c */ /* 0x000fe200000018ff */
[----:B------:R-:W1:Y:S04]  /*122d0*/  LDSM.16.M88.4 R16, [R13] ;  /* 0x000000000d10783b */ /* 0x000e680000000200 */
[----:B------:R-:W4:Y:S01]  /*122e0*/  LDSM.16.M88.4 R32, [R0+0x8000] ;  /* 0x008000000020783b */ /* 0x000f220000000200 */
[----:B------:R-:W-:-:S02]  /*122f0*/  IMAD.IADD R8, R3, 0x1, R0 ;  /* 0x0000000103087824 */ /* 0x000fc400078e0200 */
[----:B------:R-:W-:Y:S01]  /*12300*/  IMAD.MOV.U32 R224, RZ, RZ, R210 ;  /* 0x000000ffffe07224 */ /* 0x000fe200078e00d2 */
[----:B--2---:R-:W-:Y:S01]  /*12310*/  HMMA.16816.F32 R204, R20, R134, R180 ;  /* 0x0000008614cc723c */ /* 0x004fe200000018b4 */
[----:B------:R-:W-:Y:S02]  /*12320*/  IMAD.MOV.U32 R225, RZ, RZ, R211 ;  /* 0x000000ffffe17224 */ /* 0x000fe400078e00d3 */
[----:B------:R-:W-:-:S05]  /*12330*/  IMAD.IADD R3, R3, 0x1, R13 ;  /* 0x0000000103037824 */ /* 0x000fca00078e020d */
[C---:B------:R-:W-:Y:S08]  /*12340*/  HMMA.16816.F32 R184, R20.reuse, R132, R184 ;  /* 0x0000008414b8723c */ /* 0x040ff000000018b8 */
[----:B---3--:R-:W-:Y:S08]  /*12350*/  HMMA.16816.F32 R208, R20, R136, R176 ;  /* 0x0000008814d0723c */ /* 0x008ff000000018b0 */
[C---:B------:R-:W-:Y:S08]  /*12360*/  HMMA.16816.F32 R180, R24.reuse, R132, R188 ;  /* 0x0000008418b4723c */ /* 0x040ff000000018bc */
[C---:B------:R-:W-:Y:S01]  /*12370*/  HMMA.16816.F32 R176, R24.reuse, R136, R4 ;  /* 0x0000008818b0723c */ /* 0x040fe20000001804 */
[----:B------:R-:W2:Y:S07]  /*12380*/  LDSM.16.M88.4 R4, [R13+0x2000] ;  /* 0x002000000d04783b */ /* 0x000eae0000000200 */
[C---:B------:R-:W-:Y:S08]  /*12390*/  HMMA.16816.F32 R132, R24.reuse, R134, R196 ;  /* 0x000000861884723c */ /* 0x040ff000000018c4 */
[-C--:B------:R-:W-:Y:S08]  /*123a0*/  HMMA.16816.F32 R24, R24, R138.reuse, R192 ;  /* 0x0000008a1818723c */ /* 0x080ff000000018c0 */
[----:B------:R-:W-:Y:S01]  /*123b0*/  HMMA.16816.F32 R200, R20, R138, R172 ;  /* 0x0000008a14c8723c */ /* 0x000fe200000018ac */
[----:B------:R-:W-:Y:S04]  /*123c0*/  LDSM.16.M88.4 R136, [R8+0x8000] ;  /* 0x008000000888783b */ /* 0x000fe80000000200 */
[----:B------:R-:W3:Y:S03]  /*123d0*/  LDSM.16.M88.4 R20, [R3] ;  /* 0x000000000314783b */ /* 0x000ee60000000200 */
[C---:B-1----:R-:W-:Y:S01]  /*123e0*/  HMMA.16816.F32 R188, R16.reuse, R28, R176 ;  /* 0x0000001c10bc723c */ /* 0x042fe200000018b0 */
[----:B------:R-:W1:Y:S07]  /*123f0*/  LDSM.16.M88.4 R172, [R8+0x8800] ;  /* 0x0088000008ac783b */ /* 0x000e6e0000000200 */
[C---:B------:R-:W-:Y:S01]  /*12400*/  HMMA.16816.F32 R176, R16.reuse, R30, R24 ;  /* 0x0000001e10b0723c */ /* 0x040fe20000001818 */
[----:B------:R-:W5:Y:S07]  /*12410*/  LDSM.16.M88.4 R24, [R3+0x2000] ;  /* 0x002000000318783b */ /* 0x000f6e0000000200 */
[C---:B----4-:R-:W-:Y:S08]  /*12420*/  HMMA.16816.F32 R132, R16.reuse, R34, R132 ;  /* 0x000000221084723c */ /* 0x050ff00000001884 */
[----:B------:R-:W-:Y:S01]  /*12430*/  HMMA.16816.F32 R192, R16, R32, R180 ;  /* 0x0000002010c0723c */ /* 0x000fe200000018b4 */
[----:B------:R-:W-:Y:S07]  /*12440*/  LDSM.16.M88.4 R16, [R15+0x4000] ;  /* 0x004000000f10783b */ /* 0x000fee0000000200 */
[C---:B--2---:R-:W-:Y:S08]  /*12450*/  HMMA.16816.F32 R196, R4.reuse, R28, R208 ;  /* 0x0000001c04c4723c */ /* 0x044ff000000018d0 */
[C---:B------:R-:W-:Y:S08]  /*12460*/  HMMA.16816.F32 R184, R4.reuse, R32, R184 ;  /* 0x0000002004b8723c */ /* 0x040ff000000018b8 */
[C---:B------:R-:W-:Y:S01]  /*12470*/  HMMA.16816.F32 R180, R4.reuse, R34, R204 ;  /* 0x0000002204b4723c */ /* 0x040fe200000018cc */
[----:B------:R-:W-:Y:S07]  /*12480*/  LDSM.16.M88.4 R32, [R226+UR6+0x9800] ;  /* 0x00980006e220783b */ /* 0x000fee0008000200 */
[----:B------:R-:W-:Y:S01]  /*12490*/  HMMA.16816.F32 R28, R4, R30, R200 ;  /* 0x0000001e041c723c */ /* 0x000fe200000018c8 */
[----:B------:R-:W-:Y:S07]  /*124a0*/  LDSM.16.M88.4 R4, [R15+0x6000] ;  /* 0x006000000f04783b */ /* 0x000fee0000000200 */
[C---:B---3--:R-:W-:Y:S01]  /*124b0*/  HMMA.16816.F32 R200, R20.reuse, R138, R132 ;  /* 0x0000008a14c8723c */ /* 0x048fe20000001884 */
[----:B------:R-:W2:Y:S07]  /*124c0*/  LDSM.16.M88.4 R132, [R226+UR6+0x9000] ;  /* 0x00900006e284783b */ /* 0x000eae0008000200 */
[C---:B-1----:R-:W-:Y:S08]  /*124d0*/  HMMA.16816.F32 R204, R20.reuse, R172, R188 ;  /* 0x000000ac14cc723c */ /* 0x042ff000000018bc */
[-C--:B------:R-:W-:Y:S08]  /*124e0*/  HMMA.16816.F32 R208, R20, R136.reuse, R192 ;  /* 0x0000008814d0723c */ /* 0x080ff000000018c0 */
[C---:B-----5:R-:W-:Y:S08]  /*124f0*/  HMMA.16816.F32 R188, R24.reuse, R136, R184 ;  /* 0x0000008818bc723c */ /* 0x060ff000000018b8 */
[C---:B------:R-:W-:Y:S08]  /*12500*/  HMMA.16816.F32 R180, R24.reuse, R138, R180 ;  /* 0x0000008a18b4723c */ /* 0x040ff000000018b4 */
[----:B------:R-:W-:Y:S08]  /*12510*/  HMMA.16816.F32 R136, R24, R172, R196 ;  /* 0x000000ac1888723c */ /* 0x000ff000000018c4 */
[-C--:B------:R-:W-:Y:S01]  /*12520*/  HMMA.16816.F32 R192, R20, R174.reuse, R176 ;  /* 0x000000ae14c0723c */ /* 0x080fe200000018b0 */
[----:B------:R-:W-:Y:S04]  /*12530*/  LDSM.16.M88.4 R176, [R2+0x9000] ;  /* 0x0090000002b0783b */ /* 0x000fe80000000200 */
[----:B------:R-:W-:Y:S03]  /*12540*/  LDSM.16.M88.4 R20, [R14+0x4000] ;  /* 0x004000000e14783b */ /* 0x000fe60000000200 */
[----:B------:R-:W-:Y:S01]  /*12550*/  HMMA.16816.F32 R24, R24, R174, R28 ;  /* 0x000000ae1818723c */ /* 0x000fe2000000181c */
[----:B------:R-:W1:Y:S04]  /*12560*/  LDSM.16.M88.4 R28, [R14+0x6000] ;  /* 0x006000000e1c783b */ /* 0x000e680000000200 */
[----:B------:R-:W3:Y:S01]  /*12570*/  LDSM.16.M88.4 R172, [R2+0x9800] ;  /* 0x0098000002ac783b */ /* 0x000ee20000000200 */
[----:B------:R-:W-:-:S02]  /*12580*/  IMAD.MOV.U32 R246, RZ, RZ, R232 ;  /* 0x000000fffff67224 */ /* 0x000fc400078e00e8 */
[----:B------:R-:W-:Y:S01]  /*12590*/  IMAD.MOV.U32 R247, RZ, RZ, R233 ;  /* 0x000000fffff77224 */ /* 0x000fe200078e00e9 */
[----:B--2---:R-:W-:Y:S01]  /*125a0*/  HMMA.16816.F32 R184, R16, R132, R208 ;  /* 0x0000008410b8723c */ /* 0x004fe200000018d0 */
[----:B------:R-:W-:Y:S02]  /*125b0*/  IMAD.MOV.U32 R244, RZ, RZ, R234 ;  /* 0x000000fffff47224 */ /* 0x000fe400078e00ea */
[----:B------:R-:W-:-:S05]  /*125c0*/  IMAD.MOV.U32 R245, RZ, RZ, R235 ;  /* 0x000000fffff57224 */ /* 0x000fca00078e00eb */
[C---:B------:R-:W-:Y:S08]  /*125d0*/  HMMA.16816.F32 R200, R16.reuse, R134, R200 ;  /* 0x0000008610c8723c */ /* 0x040ff000000018c8 */
[C---:B------:R-:W-:Y:S08]  /*125e0*/  HMMA.16816.F32 R196, R16.reuse, R32, R204 ;  /* 0x0000002010c4723c */ /* 0x040ff000000018cc */
[----:B------:R-:W-:Y:S08]  /*125f0*/  HMMA.16816.F32 R192, R16, R34, R192 ;  /* 0x0000002210c0723c */ /* 0x000ff000000018c0 */
[C---:B------:R-:W-:Y:S08]  /*12600*/  HMMA.16816.F32 R16, R4.reuse, R132, R188 ;  /* 0x000000840410723c */ /* 0x040ff000000018bc */
[C---:B------:R-:W-:Y:S01]  /*12610*/  HMMA.16816.F32 R204, R4.reuse, R134, R180 ;  /* 0x0000008604cc723c */ /* 0x040fe200000018b4 */
[----:B------:R-:W-:Y:S07]  /*12620*/  LDSM.16.M88.4 R132, [R0+0x9000] ;  /* 0x009000000084783b */ /* 0x000fee0000000200 */
[C---:B------:R-:W-:Y:S01]  /*12630*/  HMMA.16816.F32 R208, R4.reuse, R32, R136 ;  /* 0x0000002004d0723c */ /* 0x040fe20000001888 */
[----:B------:R-:W-:Y:S07]  /*12640*/  LDSM.16.M88.4 R136, [R0+0x9800] ;  /* 0x009800000088783b */ /* 0x000fee0000000200 */
[----:B------:R-:W-:Y:S01]  /*12650*/  HMMA.16816.F32 R232, R4, R34, R24 ;  /* 0x0000002204e8723c */ /* 0x000fe20000001818 */
[----:B------:R-:W2:Y:S04]  /*12660*/  LDSM.16.M88.4 R4, [R13+0x4000] ;  /* 0x004000000d04783b */ /* 0x000ea80000000200 */
[----:B------:R-:W4:Y:S03]  /*12670*/  LDSM.16.M88.4 R24, [R13+0x6000] ;  /* 0x006000000d18783b */ /* 0x000f260000000200 */
[-C--:B-1----:R-:W-:Y:S01]  /*12680*/  HMMA.16816.F32 R180, R28, R176.reuse, R16 ;  /* 0x000000b01cb4723c */ /* 0x082fe20000001810 */
[----:B------:R-:W-:Y:S04]  /*12690*/  LDSM.16.M88.4 R32, [R8+0x9000] ;  /* 0x009000000820783b */ /* 0x000fe80000000200 */
[----:B------:R-:W1:Y:S03]  /*126a0*/  LDSM.16.M88.4 R16, [R3+0x4000] ;  /* 0x004000000310783b */ /* 0x000e660000000200 */
[C---:B------:R-:W-:Y:S01]  /*126b0*/  HMMA.16816.F32 R184, R20.reuse, R176, R184 ;  /* 0x000000b014b8723c */ /* 0x040fe200000018b8 */
[----:B------:R-:W5:Y:S01]  /*126c0*/  S2R R14, SR_CTAID.X ;  /* 0x00000000000e7919 */ /* 0x000f620000002500 */
[----:B------:R-:W1:Y:S06]  /*126d0*/  S2R R236, SR_CTAID.X ;  /* 0x0000000000ec7919 */ /* 0x000e6c0000002500 */
[C---:B------:R-:W-:Y:S08]  /*126e0*/  HMMA.16816.F32 R200, R20.reuse, R178, R200 ;  /* 0x000000b214c8723c */ /* 0x040ff000000018c8 */
[C---:B---3--:R-:W-:Y:S08]  /*126f0*/  HMMA.16816.F32 R196, R20.reuse, R172, R196 ;  /* 0x000000ac14c4723c */ /* 0x048ff000000018c4 */
[----:B------:R-:W-:Y:S01]  /*12700*/  HMMA.16816.F32 R188, R20, R174, R192 ;  /* 0x000000ae14bc723c */ /* 0x000fe200000018c0 */
[----:B------:R3:W1:Y:S07]  /*12710*/  LDSM.16.M88.4 R20, [R3+0x6000] ;  /* 0x006000000314783b */ /* 0x00066e0000000200 */
[----:B--2---:R-:W-:Y:S01]  /*12720*/  HMMA.16816.F32 R184, R4, R132, R184 ;  /* 0x0000008404b8723c */ /* 0x004fe200000018b8 */
[----:B------:R-:W-:-:S07]  /*12730*/  IMAD.U32 R0, RZ, RZ, UR31 ;  /* 0x0000001fff007e24 */ /* 0x000fce000f8e00ff */
[C---:B------:R-:W-:Y:S08]  /*12740*/  HMMA.16816.F32 R192, R28.reuse, R178, R204 ;  /* 0x000000b21cc0723c */ /* 0x040ff000000018cc */
[----:B------:R-:W-:Y:S01]  /*12750*/  HMMA.16816.F32 R204, R28, R172, R208 ;  /* 0x000000ac1ccc723c */ /* 0x000fe200000018d0 */
[----:B------:R-:W-:-:S07]  /*12760*/  IMAD.U32 R2, RZ, RZ, UR20 ;  /* 0x00000014ff027e24 */ /* 0x000fce000f8e00ff */
[C---:B------:R-:W-:Y:S08]  /*12770*/  HMMA.16816.F32 R200, R4.reuse, R134, R200 ;  /* 0x0000008604c8723c */ /* 0x040ff000000018c8 */
[C---:B------:R-:W-:Y:S08]  /*12780*/  HMMA.16816.F32 R196, R4.reuse, R136, R196 ;  /* 0x0000008804c4723c */ /* 0x040ff000000018c4 */
[----:B------:R-:W-:Y:S01]  /*12790*/  HMMA.16816.F32 R208, R4, R138, R188 ;  /* 0x0000008a04d0723c */ /* 0x000fe200000018bc */
[----:B------:R-:W-:-:S07]  /*127a0*/  IMAD.SHL.U32 R4, R223, 0x2, RZ ;  /* 0x00000002df047824 */ /* 0x000fce00078e00ff */
[----:B----4-:R-:W-:Y:S01]  /*127b0*/  HMMA.16816.F32 R176, R24, R132, R180 ;  /* 0x0000008418b0723c */ /* 0x010fe200000018b4 */
[----:B------:R-:W-:Y:S02]  /*127c0*/  LOP3.LUT R4, R4, 0x6, RZ, 0xc0, !PT ;  /* 0x0000000604047812 */ /* 0x000fe400078ec0ff */
[----:B---3--:R-:W-:Y:S01]  /*127d0*/  LOP3.LUT R3, R0, UR4, R237, 0x96, !PT ;  /* 0x0000000400037c12 */ /* 0x008fe2000f8e96ed */
[----:B-----5:R-:W-:Y:S02]  /*127e0*/  IMAD R14, R14, 0x8, R222 ;  /* 0x000000080e0e7824 */ /* 0x020fe400078e02de */
[----:B------:R-:W-:Y:S02]  /*127f0*/  IMAD R0, R2, 0x20, R4 ;  /* 0x0000002002007824 */ /* 0x000fe400078e0204 */
[----:B-1----:R-:W-:Y:S01]  /*12800*/  HMMA.16816.F32 R188, R16, R32, R184 ;  /* 0x0000002010bc723c */ /* 0x002fe200000018b8 */
[----:B------:R-:W-:Y:S02]  /*12810*/  IMAD.U32 R2, RZ, RZ, UR30 ;  /* 0x0000001eff027e24 */ /* 0x000fe4000f8e00ff */
[----:B------:R-:W-:-:S02]  /*12820*/  IMAD.U32 R7, RZ, RZ, UR30 ;  /* 0x0000001eff077e24 */ /* 0x000fc4000f8e00ff */
[----:B------:R-:W-:Y:S02]  /*12830*/  IMAD R236, R236, 0x8, R212 ;  /* 0x00000008ecec7824 */ /* 0x000fe400078e02d4 */
[----:B------:R-:W-:-:S04]  /*12840*/  IMAD.WIDE.U32 R4, R3, -0x326172a9, RZ ;  /* 0xcd9e8d5703047825 */ /* 0x000fc800078e00ff */
[----:B------:R-:W-:Y:S02]  /*12850*/  VIADD R6, R2, 0x9e3779b9 ;  /* 0x9e3779b902067836 */ /* 0x000fe40000000000 */
[----:B------:R-:W-:Y:S01]  /*12860*/  IMAD.WIDE.U32 R14, R14, -0x326172a9, RZ ;  /* 0xcd9e8d570e0e7825 */ /* 0x000fe200078e00ff */
[----:B------:R-:W-:Y:S03]  /*12870*/  HMMA.16816.F32 R180, R20, R32, R176 ;  /* 0x0000002014b4723c */ /* 0x000fe600000018b0 */
[----:B------:R-:W-:Y:S02]  /*12880*/  VIADD R2, R7, 0x3c6ef372 ;  /* 0x3c6ef37207027836 */ /* 0x000fe40000000000 */
[----:B------:R-:W-:Y:S02]  /*12890*/  VIADD R236, R236, 0x4 ;  /* 0x00000004ecec7836 */ /* 0x000fe40000000000 */
[----:B------:R-:W-:Y:S01]  /*128a0*/  VIADD R3, R0, 0xffffff60 ;  /* 0xffffff6000037836 */ /* 0x000fe20000000000 */
[----:B------:R-:W-:Y:S01]  /*128b0*/  HMMA.16816.F32 R192, R24, R134, R192 ;  /* 0x0000008618c0723c */ /* 0x000fe200000018c0 */
[----:B------:R-:W-:Y:S01]  /*128c0*/  LOP3.LUT R13, R6, R14, R5, 0x96, !PT ;  /* 0x0000000e060d7212 */ /* 0x000fe200078e9605 */
[----:B------:R-:W-:Y:S01]  /*128d0*/  IMAD.WIDE.U32 R236, R236, -0x326172a9, RZ ;  /* 0xcd9e8d57ecec7825 */ /* 0x000fe200078e00ff */
[----:B------:R-:W1:Y:S01]  /*128e0*/  LDSM.16.M88.4 R132, [R8+0x9800] ;  /* 0x009800000884783b */ /* 0x000e620000000200 */
[----:B------:R-:W-:Y:S01]  /*128f0*/  LOP3.LUT R14, R2, R4, R245, 0x96, !PT ;  /* 0x00000004020e7212 */ /* 0x000fe200078e96f5 */
[----:B------:R-:W-:-:S04]  /*12900*/  DEPBAR.LE SB0, 0x0 ;  /* 0x000080000000791a */ /* 0x000fc80000000000 */
[----:B------:R-:W-:Y:S02]  /*12910*/  LOP3.LUT R212, R2, R4, R247, 0x96, !PT ;  /* 0x0000000402d47212 */ /* 0x000fe400078e96f7 */
[----:B------:R-:W-:Y:S02]  /*12920*/  I2FP.F32.U32 R4, R3 ;  /* 0x0000000300047245 */ /* 0x000fe40000201000 */
[----:B------:R-:W-:Y:S01]  /*12930*/  LOP3.LUT R15, R6, R236, R5, 0x96, !PT ;  /* 0x000000ec060f7212 */ /* 0x000fe200078e9605 */
[----:B------:R-:W-:Y:S01]  /*12940*/  VIADD R2, R0, 0xffffff61 ;  /* 0xffffff6100027836 */ /* 0x000fe20000000000 */
[C---:B------:R-:W-:Y:S01]  /*12950*/  ISETP.GE.AND P5, PT, R3.reuse, R10, PT ;  /* 0x0000000a0300720c */ /* 0x040fe20003fa6270 */
[----:B------:R-:W-:Y:S01]  /*12960*/  FFMA.FTZ R5, R4, UR5, R188 ;  /* 0x0000000504057c23 */ /* 0x000fe200080100bc */
[----:B------:R-:W-:Y:S01]  /*12970*/  HMMA.16816.F32 R184, R24, R136, R204 ;  /* 0x0000008818b8723c */ /* 0x000fe200000018cc */
[C---:B------:R-:W-:Y:S02]  /*12980*/  ISETP.GE.AND P4, PT, R3.reuse, R9, PT ;  /* 0x000000090300720c */ /* 0x040fe40003f86270 */
[----:B------:R-:W-:-:S02]  /*12990*/  ISETP.GE.AND P1, PT, R3, R11, PT ;  /* 0x0000000b0300720c */ /* 0x000fc40003f26270 */
[----:B------:R-:W-:Y:S01]  /*129a0*/  FSEL R204, R5, -INF , !P5 ;  /* 0xff80000005cc7808 */ /* 0x000fe20006800000 */
[C---:B------:R-:W-:Y:S01]  /*129b0*/  FFMA.FTZ R5, R4.reuse, UR5, R190 ;  /* 0x0000000504057c23 */ /* 0x040fe200080100be */
[----:B------:R-:W-:Y:S02]  /*129c0*/  ISETP.GE.AND P5, PT, R3, R12, PT ;  /* 0x0000000c0300720c */ /* 0x000fe40003fa6270 */
[----:B------:R-:W-:Y:S01]  /*129d0*/  I2FP.F32.U32 R3, R2 ;  /* 0x0000000200037245 */ /* 0x000fe20000201000 */
[----:B------:R-:W-:Y:S01]  /*129e0*/  HMMA.16816.F32 R176, R16, R34, R200 ;  /* 0x0000002210b0723c */ /* 0x000fe200000018c8 */
[C---:B------:R-:W-:Y:S01]  /*129f0*/  FFMA.FTZ R6, R4.reuse, UR5, R180 ;  /* 0x0000000504067c23 */ /* 0x040fe200080100b4 */
[----:B------:R-:W-:Y:S01]  /*12a00*/  FSEL R190, R5, -INF , !P4 ;  /* 0xff80000005be7808 */ /* 0x000fe20006000000 */
[----:B------:R-:W-:Y:S01]  /*12a10*/  FFMA.FTZ R4, R4, UR5, R182 ;  /* 0x0000000504047c23 */ /* 0x000fe200080100b6 */
[----:B------:R-:W-:Y:S01]  /*12a20*/  FFMA.FTZ R5, R3, UR5, R189 ;  /* 0x0000000503057c23 */ /* 0x000fe200080100bd */
[----:B------:R-:W-:-:S02]  /*12a30*/  ISETP.GE.AND P4, PT, R2, R10, PT ;  /* 0x0000000a0200720c */ /* 0x000fc40003f86270 */
[----:B------:R-:W-:Y:S02]  /*12a40*/  FSEL R200, R6, -INF , !P1 ;  /* 0xff80000006c87808 */ /* 0x000fe40004800000 */
[----:B------:R-:W-:Y:S02]  /*12a50*/  FSEL R201, R4, -INF , !P5 ;  /* 0xff80000004c97808 */ /* 0x000fe40006800000 */
[----:B------:R-:W-:Y:S02]  /*12a60*/  FSEL R172, R5, -INF , !P4 ;  /* 0xff80000005ac7808 */ /* 0x000fe40006000000 */
[C---:B------:R-:W-:Y:S02]  /*12a70*/  ISETP.GE.AND P1, PT, R2.reuse, R9, PT ;  /* 0x000000090200720c */ /* 0x040fe40003f26270 */
[C---:B------:R-:W-:Y:S02]  /*12a80*/  ISETP.GE.AND P5, PT, R2.reuse, R11, PT ;  /* 0x0000000b0200720c */ /* 0x040fe40003fa6270 */
[----:B------:R-:W-:Y:S01]  /*12a90*/  ISETP.GE.AND P4, PT, R2, R12, PT ;  /* 0x0000000c0200720c */ /* 0x000fe20003f86270 */
[----:B------:R-:W-:Y:S01]  /*12aa0*/  VIADD R2, R0, 0xffffff68 ;  /* 0xffffff6800027836 */ /* 0x000fe20000000000 */
[----:B------:R-:W-:Y:S01]  /*12ab0*/  HMMA.16816.F32 R32, R20, R34, R192 ;  /* 0x000000221420723c */ /* 0x000fe200000018c0 */
[C---:B------:R-:W-:Y:S01]  /*12ac0*/  FFMA.FTZ R6, R3.reuse, UR5, R191 ;  /* 0x0000000503067c23 */ /* 0x040fe200080100bf */
[C---:B------:R-:W-:Y:S01]  /*12ad0*/  FFMA.FTZ R7, R3.reuse, UR5, R181 ;  /* 0x0000000503077c23 */ /* 0x040fe200080100b5 */
[----:B------:R-:W-:Y:S01]  /*12ae0*/  FFMA.FTZ R5, R3, UR5, R183 ;  /* 0x0000000503057c23 */ /* 0x000fe200080100b7 */
[----:B------:R-:W-:-:S02]  /*12af0*/  I2FP.F32.U32 R3, R2 ;  /* 0x0000000200037245 */ /* 0x000fc40000201000 */
[----:B------:R-:W-:Y:S01]  /*12b00*/  FSEL R189, R6, -INF , !P1 ;  /* 0xff80000006bd7808 */ /* 0x000fe20004800000 */
[----:B------:R-:W-:Y:S01]  /*12b10*/  VIADD R4, R0, 0xffffff69 ;  /* 0xffffff6900047836 */ /* 0x000fe20000000000 */
[----:B------:R-:W-:Y:S01]  /*12b20*/  ISETP.GE.AND P1, PT, R2, R10, PT ;  /* 0x0000000a0200720c */ /* 0x000fe20003f26270 */
[----:B------:R-:W-:Y:S01]  /*12b30*/  FFMA.FTZ R6, R3, UR5, R176 ;  /* 0x0000000503067c23 */ /* 0x000fe200080100b0 */
[----:B-1----:R-:W-:Y:S01]  /*12b40*/  HMMA.16816.F32 R180, R16, R132, R196 ;  /* 0x0000008410b4723c */ /* 0x002fe200000018c4 */
        /* <DEDUP_REMOVED lines=30> */
[----:B------:R-:W-:Y:S01]  /*12d30*/  FSEL R33, R7, -INF , !P1 ;  /* 0xff80000007217808 */ /* 0x000fe20004800000 */
[----:B------:R-:W-:Y:S01]  /*12d40*/  IMAD.MOV.U32 R206, RZ, RZ, R242 ;  /* 0x000000ffffce7224 */ /* 0x000fe200078e00f2 */
[----:B------:R-:W-:Y:S01]  /*12d50*/  FSEL R35, R5, -INF , !P5 ;  /* 0xff80000005237808 */ /* 0x000fe20006800000 */
[----:B------:R-:W-:Y:S01]  /*12d60*/  FFMA.FTZ R5, R4, UR5, R182 ;  /* 0x0000000504057c23 */ /* 0x000fe200080100b6 */
[----:B------:R-:W-:-:S02]  /*12d70*/  FSEL R242, R6, -INF , !P4 ;  /* 0xff80000006f27808 */ /* 0x000fc40006000000 */
[C---:B------:R-:W-:Y:S02]  /*12d80*/  ISETP.GE.AND P1, PT, R3.reuse, R9, PT ;  /* 0x000000090300720c */ /* 0x040fe40003f26270 */
[C---:B------:R-:W-:Y:S02]  /*12d90*/  ISETP.GE.AND P5, PT, R3.reuse, R11, PT ;  /* 0x0000000b0300720c */ /* 0x040fe40003fa6270 */
[----:B------:R-:W-:Y:S02]  /*12da0*/  ISETP.GE.AND P4, PT, R3, R12, PT ;  /* 0x0000000c0300720c */ /* 0x000fe40003f86270 */
[----:B------:R-:W-:Y:S01]  /*12db0*/  I2FP.F32.U32 R3, R2 ;  /* 0x0000000200037245 */ /* 0x000fe20000201000 */
[----:B------:R-:W-:Y:S01]  /*12dc0*/  HMMA.16816.F32 R16, R16, R134, R208 ;  /* 0x000000861010723c */ /* 0x000fe200000018d0 */
[C---:B------:R-:W-:Y:S01]  /*12dd0*/  FFMA.FTZ R6, R4.reuse, UR5, R184 ;  /* 0x0000000504067c23 */ /* 0x040fe200080100b8 */
[----:B------:R-:W-:Y:S01]  /*12de0*/  FSEL R238, R5, -INF , !P1 ;  /* 0xff80000005ee7808 */ /* 0x000fe20004800000 */
[----:B------:R-:W-:Y:S01]  /*12df0*/  FFMA.FTZ R4, R4, UR5, R186 ;  /* 0x0000000504047c23 */ /* 0x000fe200080100ba */
[----:B------:R-:W-:Y:S01]  /*12e00*/  FFMA.FTZ R5, R3, UR5, R181 ;  /* 0x0000000503057c23 */ /* 0x000fe200080100b5 */
[----:B------:R-:W-:Y:S01]  /*12e10*/  ISETP.GE.AND P1, PT, R2, R10, PT ;  /* 0x0000000a0200720c */ /* 0x000fe20003f26270 */
[----:B------:R-:W-:Y:S01]  /*12e20*/  IMAD.MOV.U32 R202, RZ, RZ, R224 ;  /* 0x000000ffffca7224 */ /* 0x000fe200078e00e0 */
[----:B------:R-:W-:-:S02]  /*12e30*/  FSEL R222, R6, -INF , !P5 ;  /* 0xff80000006de7808 */ /* 0x000fc40006800000 */
[----:B------:R-:W-:Y:S02]  /*12e40*/  FSEL R224, R4, -INF , !P4 ;  /* 0xff80000004e07808 */ /* 0x000fe40006000000 */
[----:B------:R-:W-:Y:S01]  /*12e50*/  FSEL R237, R5, -INF , !P1 ;  /* 0xff80000005ed7808 */ /* 0x000fe20004800000 */
[----:B------:R-:W-:Y:S01]  /*12e60*/  HMMA.16816.F32 R24, R24, R138, R28 ;  /* 0x0000008a1818723c */ /* 0x000fe2000000181c */
[C---:B------:R-:W-:Y:S02]  /*12e70*/  ISETP.GE.AND P5, PT, R2.reuse, R9, PT ;  /* 0x000000090200720c */ /* 0x040fe40003fa6270 */
[C---:B------:R-:W-:Y:S02]  /*12e80*/  ISETP.GE.AND P4, PT, R2.reuse, R11, PT ;  /* 0x0000000b0200720c */ /* 0x040fe40003f86270 */
[----:B------:R-:W-:Y:S01]  /*12e90*/  ISETP.GE.AND P1, PT, R2, R12, PT ;  /* 0x0000000c0200720c */ /* 0x000fe20003f26270 */
[C---:B------:R-:W-:Y:S02]  /*12ea0*/  VIADD R2, R0.reuse, 0xffffff78 ;  /* 0xffffff7800027836 */ /* 0x040fe40000000000 */
[----:B------:R-:W-:-:S02]  /*12eb0*/  VIADD R0, R0, 0xffffff79 ;  /* 0xffffff7900007836 */ /* 0x000fc40000000000 */
[C---:B------:R-:W-:Y:S01]  /*12ec0*/  FFMA.FTZ R5, R3.reuse, UR5, R185 ;  /* 0x0000000503057c23 */ /* 0x040fe200080100b9 */
[C---:B------:R-:W-:Y:S01]  /*12ed0*/  FFMA.FTZ R6, R3.reuse, UR5, R183 ;  /* 0x0000000503067c23 */ /* 0x040fe200080100b7 */
[----:B------:R-:W-:Y:S01]  /*12ee0*/  FFMA.FTZ R8, R3, UR5, R187 ;  /* 0x0000000503087c23 */ /* 0x000fe200080100bb */
[----:B------:R-:W-:Y:S02]  /*12ef0*/  I2FP.F32.U32 R4, R2 ;  /* 0x0000000200047245 */ /* 0x000fe40000201000 */
[----:B------:R-:W-:Y:S02]  /*12f00*/  I2FP.F32.U32 R3, R0 ;  /* 0x0000000000037245 */ /* 0x000fe40000201000 */
[----:B------:R-:W-:Y:S01]  /*12f10*/  FSEL R210, R5, -INF , !P4 ;  /* 0xff80000005d27808 */ /* 0x000fe20006000000 */
[----:B------:R-:W-:Y:S01]  /*12f20*/  FFMA.FTZ R5, R4, UR5, R18 ;  /* 0x0000000504057c23 */ /* 0x000fe20008010012 */
[----:B------:R-:W-:Y:S01]  /*12f30*/  FSEL R236, R6, -INF , !P5 ;  /* 0xff80000006ec7808 */ /* 0x000fe20006800000 */
[----:B------:R-:W-:Y:S01]  /*12f40*/  FFMA.FTZ R6, R3, UR5, R17 ;  /* 0x0000000503067c23 */ /* 0x000fe20008010011 */
[----:B------:R-:W-:-:S02]  /*12f50*/  FSEL R211, R8, -INF , !P1 ;  /* 0xff80000008d37808 */ /* 0x000fc40004800000 */
[----:B------:R-:W-:Y:S02]  /*12f60*/  ISETP.GE.AND P1, PT, R2, R9, PT ;  /* 0x000000090200720c */ /* 0x000fe40003f26270 */
[-C--:B------:R-:W-:Y:S01]  /*12f70*/  ISETP.GE.AND P4, PT, R0, R10.reuse, PT ;  /* 0x0000000a0000720c */ /* 0x080fe20003f86270 */
[----:B------:R-:W-:Y:S01]  /*12f80*/  FFMA.FTZ R7, R4, UR5, R16 ;  /* 0x0000000504077c23 */ /* 0x000fe20008010010 */
[----:B------:R-:W-:Y:S01]  /*12f90*/  FSEL R231, R5, -INF , !P1 ;  /* 0xff80000005e77808 */ /* 0x000fe20004800000 */
[----:B------:R-:W-:Y:S01]  /*12fa0*/  IMAD.U32 R5, RZ, RZ, UR31 ;  /* 0x0000001fff057e24 */ /* 0x000fe2000f8e00ff */
[----:B------:R-:W-:Y:S01]  /*12fb0*/  FSEL R226, R6, -INF , !P4 ;  /* 0xff80000006e27808 */ /* 0x000fe20006000000 */
[----:B------:R-:W-:Y:S01]  /*12fc0*/  IMAD.U32 R6, RZ, RZ, UR31 ;  /* 0x0000001fff067e24 */ /* 0x000fe2000f8e00ff */
[----:B------:R-:W-:Y:S01]  /*12fd0*/  ISETP.GE.AND P5, PT, R2, R10, PT ;  /* 0x0000000a0200720c */ /* 0x000fe20003fa6270 */
[----:B------:R-:W-:Y:S01]  /*12fe0*/  HMMA.16816.F32 R24, R20, R134, R24 ;  /* 0x000000861418723c */ /* 0x000fe20000001818 */
[----:B------:R-:W-:-:S02]  /*12ff0*/  VIADD R18, R5, 0x32370b8f ;  /* 0x32370b8f05127836 */ /* 0x000fc40000000000 */
[----:B------:R-:W-:Y:S01]  /*13000*/  FFMA.FTZ R8, R3, UR5, R19 ;  /* 0x0000000503087c23 */ /* 0x000fe20008010013 */
[----:B------:R-:W-:Y:S01]  /*13010*/  FSEL R228, R7, -INF , !P5 ;  /* 0xff80000007e47808 */ /* 0x000fe20006800000 */
[----:B------:R-:W-:Y:S01]  /*13020*/  VIADD R5, R6, 0x76cf5d0a ;  /* 0x76cf5d0a06057836 */ /* 0x000fe20000000000 */
[----:B------:R-:W-:Y:S01]  /*13030*/  ISETP.GE.AND P5, PT, R0, R9, PT ;  /* 0x000000090000720c */ /* 0x000fe20003fa6270 */
[----:B------:R-:W-:-:S04]  /*13040*/  IMAD.WIDE.U32 R6, R13, -0x2daee0ad, RZ ;  /* 0xd2511f530d067825 */ /* 0x000fc800078e00ff */
[----:B------:R-:W-:-:S04]  /*13050*/  IMAD.WIDE.U32 R16, R14, -0x2daee0ad, RZ ;  /* 0xd2511f530e107825 */ /* 0x000fc800078e00ff */
[----:B------:R-:W-:Y:S01]  /*13060*/  IMAD.WIDE.U32 R14, R15, -0x2daee0ad, RZ ;  /* 0xd2511f530f0e7825 */ /* 0x000fe200078e00ff */
[C---:B------:R-:W-:Y:S02]  /*13070*/  LOP3.LUT R7, R5.reuse, R202, R7, 0x96, !PT ;  /* 0x000000ca05077212 */ /* 0x040fe400078e9607 */
[----:B------:R-:W-:Y:S01]  /*13080*/  LOP3.LUT R19, R18, R6, R17, 0x96, !PT ;  /* 0x0000000612137212 */ /* 0x000fe200078e9611 */
[----:B------:R-:W-:Y:S01]  /*13090*/  IMAD.MOV.U32 R203, RZ, RZ, R225 ;  /* 0x000000ffffcb7224 */ /* 0x000fe200078e00e1 */
[----:B------:R-:W-:Y:S02]  /*130a0*/  FSEL R225, R8, -INF , !P5 ;  /* 0xff80000008e17808 */ /* 0x000fe40006800000 */
[C---:B------:R-:W-:Y:S02]  /*130b0*/  ISETP.GE.AND P4, PT, R2.reuse, R11, PT ;  /* 0x0000000b0200720c */ /* 0x040fe40003f86270 */
[----:B------:R-:W-:Y:S01]  /*130c0*/  ISETP.GE.AND P5, PT, R2, R12, PT ;  /* 0x0000000c0200720c */ /* 0x000fe20003fa6270 */
[----:B------:R-:W-:Y:S01]  /*130d0*/  IMAD.U32 R2, RZ, RZ, UR30 ;  /* 0x0000001eff027e24 */ /* 0x000fe2000f8e00ff */
[----:B------:R-:W-:-:S02]  /*130e0*/  LOP3.LUT R6, R5, R206, R15, 0x96, !PT ;  /* 0x000000ce05067212 */ /* 0x000fc400078e960f */
[----:B------:R-:W-:Y:S01]  /*130f0*/  ISETP.GE.AND P1, PT, R0, R11, PT ;  /* 0x0000000b0000720c */ /* 0x000fe20003f26270 */
[----:B------:R-:W-:-:S04]  /*13100*/  IMAD.WIDE.U32 R10, R7, -0x326172a9, RZ ;  /* 0xcd9e8d57070a7825 */ /* 0x000fc800078e00ff */
[----:B------:R-:W-:Y:S02]  /*13110*/  VIADD R13, R2, 0xdaa66d2b ;  /* 0xdaa66d2b020d7836 */ /* 0x000fe40000000000 */
[----:B------:R-:W-:Y:S01]  /*13120*/  IMAD.WIDE.U32 R6, R6, -0x326172a9, RZ ;  /* 0xcd9e8d5706067825 */ /* 0x000fe200078e00ff */
[----:B------:R-:W-:-:S03]  /*13130*/  FMNMX3.FTZ R135, R215, R204, R172, !PT ;  /* 0x000000ccd7877276 */ /* 0x000fc600078100ac */
[----:B------:R-:W-:Y:S01]  /*13140*/  IMAD.WIDE.U32 R8, R212, -0x2daee0ad, RZ ;  /* 0xd2511f53d4087825 */ /* 0x000fe200078e00ff */
[C---:B------:R-:W-:Y:S02]  /*13150*/  LOP3.LUT R11, R13.reuse, R244, R11, 0x96, !PT ;  /* 0x000000f40d0b7212 */ /* 0x040fe400078e960b */
[----:B------:R-:W-:Y:S01]  /*13160*/  LOP3.LUT R7, R13, R246, R7, 0x96, !PT ;  /* 0x000000f60d077212 */ /* 0x000fe200078e9607 */
[----:B------:R-:W-:Y:S02]  /*13170*/  IMAD.U32 R15, RZ, RZ, UR30 ;  /* 0x0000001eff0f7e24 */ /* 0x000fe4000f8e00ff */
[----:B------:R-:W-:Y:S01]  /*13180*/  FFMA.FTZ R13, R4, UR5, R24 ;  /* 0x00000005040d7c23 */ /* 0x000fe20008010018 */
[----:B------:R-:W-:Y:S01]  /*13190*/  UISETP.NE.AND UP0, UPT, UR20, 0x5, UPT ;  /* 0x000000051400788c */ /* 0x000fe2000bf05270 */
[----:B------:R-:W-:Y:S01]  /*131a0*/  IMAD.U32 R17, RZ, RZ, UR31 ;  /* 0x0000001fff117e24 */ /* 0x000fe2000f8e00ff */
[----:B------:R-:W-:Y:S01]  /*131b0*/  LOP3.LUT R9, R18, R14, R9, 0x96, !PT ;  /* 0x0000000e12097212 */ /* 0x000fe200078e9609 */
[----:B------:R-:W-:-:S02]  /*131c0*/  VIADD R2, R15, 0x78dde6e4 ;  /* 0x78dde6e40f027836 */ /* 0x000fc40000000000 */
[----:B------:R-:W-:Y:S01]  /*131d0*/  IMAD.WIDE.U32 R184, R19, -0x326172a9, RZ ;  /* 0xcd9e8d5713b87825 */ /* 0x000fe200078e00ff */
[----:B------:R-:W-:Y:S02]  /*131e0*/  FMNMX3.FTZ R135, R135, R137, R34, !PT ;  /* 0x0000008987877276 */ /* 0x000fe40007810022 */
[----:B------:R-:W-:Y:S01]  /*131f0*/  FSEL R187, R13, -INF , !P4 ;  /* 0xff8000000dbb7808 */ /* 0x000fe20006000000 */
[----:B------:R-:W-:Y:S01]  /*13200*/  VIADD R5, R17, 0xed9eba14 ;  /* 0xed9eba1411057836 */ /* 0x000fe20000000000 */
[----:B------:R-:W-:Y:S01]  /*13210*/  ISETP.GE.AND P4, PT, R0, R12, PT ;  /* 0x0000000c0000720c */ /* 0x000fe20003f86270 */
[----:B------:R-:W-:Y:S01]  /*13220*/  IMAD.WIDE.U32 R18, R11, -0x2daee0ad, RZ ;  /* 0xd2511f530b127825 */ /* 0x000fe200078e00ff */
[----:B------:R-:W-:-:S03]  /*13230*/  LOP3.LUT R10, R2, R10, R185, 0x96, !PT ;  /* 0x0000000a020a7212 */ /* 0x000fc600078e96b9 */
[----:B------:R-:W-:Y:S01]  /*13240*/  FFMA.FTZ R0, R3, UR5, R25 ;  /* 0x0000000503007c23 */ /* 0x000fe20008010019 */
[----:B------:R-:W-:Y:S01]  /*13250*/  FMNMX3.FTZ R135, R135, R242, R237, !PT ;  /* 0x000000f287877276 */ /* 0x000fe200078100ed */
[----:B------:R-:W-:-:S04]  /*13260*/  IMAD.WIDE.U32 R178, R9, -0x326172a9, RZ ;  /* 0xcd9e8d5709b27825 */ /* 0x000fc800078e00ff */
[----:B------:R-:W-:Y:S01]  /*13270*/  IMAD.WIDE.U32 R14, R7, -0x2daee0ad, RZ ;  /* 0xd2511f53070e7825 */ /* 0x000fe200078e00ff */
[----:B------:R-:W-:-:S03]  /*13280*/  LOP3.LUT R20, R5, R16, R19, 0x96, !PT ;  /* 0x0000001005147212 */ /* 0x000fc600078e9613 */
[----:B------:R-:W-:Y:S01]  /*13290*/  FFMA.FTZ R12, R4, UR5, R26 ;  /* 0x00000005040c7c23 */ /* 0x000fe2000801001a */
[----:B------:R-:W-:Y:S01]  /*132a0*/  LOP3.LUT R17, R2, R6, R179, 0x96, !PT ;  /* 0x0000000602117212 */ /* 0x000fe200078e96b3 */
[----:B------:R-:W-:Y:S01]  /*132b0*/  IMAD.MOV.U32 R207, RZ, RZ, R243 ;  /* 0x000000ffffcf7224 */ /* 0x000fe200078e00f3 */
[----:B------:R-:W-:Y:S01]  /*132c0*/  LOP3.LUT R21, R5, R8, R15, 0x96, !PT ;  /* 0x0000000805157212 */ /* 0x000fe200078e960f */
[----:B------:R-:W-:Y:S01]  /*132d0*/  FFMA.FTZ R13, R3, UR5, R27 ;  /* 0x00000005030d7c23 */ /* 0x000fe2000801001b */
[----:B------:R-:W-:Y:S01]  /*132e0*/  IMAD.U32 R16, RZ, RZ, UR31 ;  /* 0x0000001fff107e24 */ /* 0x000fe2000f8e00ff */
[----:B------:R-:W-:Y:S01]  /*132f0*/  FSEL R186, R0, -INF , !P1 ;  /* 0xff80000000ba7808 */ /* 0x000fe20004800000 */
[----:B------:R-:W-:Y:S01]  /*13300*/  IMAD.WIDE.U32 R208, R10, -0x2daee0ad, RZ ;  /* 0xd2511f530ad07825 */ /* 0x000fe200078e00ff */
[----:B------:R-:W-:Y:S01]  /*13310*/  FMNMX3.FTZ R135, R135, R228, R226, !PT ;  /* 0x000000e487877276 */ /* 0x000fe200078100e2 */
[----:B------:R-:W-:Y:S06]  /*13320*/  BAR.SYNC.DEFER_BLOCKING 0x0 ;  /* 0x0000000000007b1d */ /* 0x000fec0000010000 */
[----:B------:R-:W-:Y:S05]  /*13330*/  BRA.U !UP0, `(.L_x_1271) ;  /* 0x0000000108c07547 */ /* 0x000fea000b800000 */
[----:B------:R-:W-:Y:S01]  /*13340*/  UIADD3 UR4, UPT, UPT, UR20, -0x6, URZ ;  /* 0xfffffffa14047890 */ /* 0x000fe2000fffe0ff */
[----:B------:R-:W-:Y:S02]  /*13350*/  IMAD.U32 R2, RZ, RZ, UR29 ;  /* 0x0000001dff027e24 */ /* 0x000fe4000f8e00ff */
[----:B------:R-:W-:Y:S01]  /*13360*/  IMAD.U32 R3, RZ, RZ, UR16 ;  /* 0x00000010ff037e24 */ /* 0x000fe2000f8e00ff */
[----:B------:R-:W-:Y:S01]  /*13370*/  UIMAD.WIDE.U32 UR12, UR14, UR4, URZ ;  /* 0x000000040e0c72a5 */ /* 0x000fe2000f8e00ff */
[----:B------:R-:W-:Y:S01]  /*13380*/  IMAD.U32 R5, RZ, RZ, UR16 ;  /* 0x00000010ff057e24 */ /* 0x000fe2000f8e00ff */
[----:B------:R-:W-:-:S04]  /*13390*/  UIMAD UR8, UR7, UR4, URZ ;  /* 0x00000004070872a4 */ /* 0x000fc8000f8e02ff */
[----:B------:R-:W-:Y:S01]  /*133a0*/  UIADD3 UR7, UPT, UPT, UR13, UR8, URZ ;  /* 0x000000080d077290 */ /* 0x000fe2000fffe0ff */
[----:B------:R-:W-:Y:S01]  /*133b0*/  IMAD.U32 R10, RZ, RZ, UR12 ;  /* 0x0000000cff0a7e24 */ /* 0x000fe2000f8e00ff */
[----:B------:R-:W-:Y:S01]  /*133c0*/  MOV R8, UR12 ;  /* 0x0000000c00087c02 */ /* 0x000fe20008000f00 */
[----:B------:R-:W-:Y:S02]  /*133d0*/  IMAD.U32 R4, RZ, RZ, UR12 ;  /* 0x0000000cff047e24 */ /* 0x000fe4000f8e00ff */
[----:B------:R-:W-:Y:S01]  /*133e0*/  IMAD.U32 R7, RZ, RZ, UR12 ;  /* 0x0000000cff077e24 */ /* 0x000fe2000f8e00ff */
[----:B------:R-:W-:Y:S02]  /*133f0*/  @!P3 LEA R10, P1, R10, R230, 0x1 ;  /* 0x000000e60a0ab211 */ /* 0x000fe400078208ff */
[----:B------:R-:W-:Y:S02]  /*13400*/  MOV R0, UR7 ;  /* 0x0000000700007c02 */ /* 0x000fe40008000f00 */
[----:B------:R-:W-:-:S02]  /*13410*/  MOV R6, UR7 ;  /* 0x0000000700067c02 */ /* 0x000fc40008000f00 */
[-C--:B------:R-:W-:Y:S01]  /*13420*/  @!P3 LEA.HI.X R11, R4, R229.reuse, R0, 0x1, P1 ;  /* 0x000000e5040bb211 */ /* 0x080fe200008f0c00 */
[----:B------:R-:W-:Y:S01]  /*13430*/  IMAD.U32 R4, RZ, RZ, UR29 ;  /* 0x0000001dff047e24 */ /* 0x000fe2000f8e00ff */
[----:B------:R-:W-:Y:S02]  /*13440*/  MOV R0, UR14 ;  /* 0x0000000e00007c02 */ /* 0x000fe40008000f00 */
[-C--:B------:R-:W-:Y:S01]  /*13450*/  @!P2 LEA R8, P1, R8, R230.reuse, 0x1 ;  /* 0x000000e60808a211 */ /* 0x080fe200078208ff */
[----:B------:R-:W-:Y:S01]  /*13460*/  @!PT LDS RZ, [RZ] ;  /* 0x00000000fffff984 */ /* 0x000fe20000000800 */
[----:B------:R-:W-:Y:S01]  /*13470*/  @!PT LDS RZ, [RZ] ;  /* 0x00000000fffff984 */ /* 0x000fe20000000800 */
[----:B------:R-:W-:Y:S01]  /*13480*/  @!PT LDS RZ, [RZ] ;  /* 0x00000000fffff984 */ /* 0x000fe20000000800 */
[----:B------:R1:W-:Y:S02]  /*13490*/  @!P3 LDGSTS.E.BYPASS.LTC128B.128 [R227+0x8000], desc[UR22][R10.64] ;  /* 0x080000000ae3bfae */ /* 0x0003e4000b981a16 */
[C---:B------:R-:W-:Y:S01]  /*134a0*/  @!P3 IMAD.WIDE.U32 R2, R0.reuse, UR4, R2 ;  /* 0x000000040002bc25 */ /* 0x040fe2000f8e0002 */
[----:B------:R-:W-:Y:S01]  /*134b0*/  @!P2 LEA.HI.X R9, R7, R229, R6, 0x1, P1 ;  /* 0x000000e50709a211 */ /* 0x000fe200008f0c06 */
[----:B------:R1:W-:Y:S02]  /*134c0*/  @P3 STS.128 [R227+0x8000], RZ ;  /* 0x008000ffe3003388 */ /* 0x0003e40000000c00 */
[----:B------:R-:W-:Y:S01]  /*134d0*/  @!P2 IMAD.WIDE.U32 R4, R0, UR4, R4 ;  /* 0x000000040004ac25 */ /* 0x000fe2000f8e0004 */
[----:B------:R-:W-:Y:S01]  /*134e0*/  @!P3 LEA R6, P1, R2, R230, 0x1 ;  /* 0x000000e60206b211 */ /* 0x000fe200078208ff */
[----:B------:R-:W-:Y:S01]  /*134f0*/  @!PT LDS RZ, [RZ] ;  /* 0x00000000fffff984 */ /* 0x000fe20000000800 */
[----:B------:R-:W-:Y:S01]  /*13500*/  @!PT LDS RZ, [RZ] ;  /* 0x00000000fffff984 */ /* 0x000fe20000000800 */
[----:B------:R-:W-:Y:S01]  /*13510*/  @!PT LDS RZ, [RZ] ;  /* 0x00000000fffff984 */ /* 0x000fe20000000800 */
[----:B------:R1:W-:Y:S02]  /*13520*/  @!P2 LDGSTS.E.BYPASS.LTC128B.128 [R227+0x9000], desc[UR22][R8.64+0x80] ;  /* 0x0900008008e3afae */ /* 0x0003e4000b981a16 */
[----:B------:R-:W-:-:S02]  /*13530*/  @!P3 VIADD R0, R3, UR8 ;  /* 0x000000080300bc36 */ /* 0x000fc40008000000 */
[----:B------:R1:W-:Y:S03]  /*13540*/  @P2 STS.128 [R227+0x9000], RZ ;  /* 0x009000ffe3002388 */ /* 0x0003e60000000c00 */
[-C--:B------:R-:W-:Y:S02]  /*13550*/  @!P3 LEA.HI.X R7, R2, R229.reuse, R0, 0x1, P1 ;  /* 0x000000e50207b211 */ /* 0x080fe400008f0c00 */
[C---:B------:R-:W-:Y:S02]  /*13560*/  @!P2 LEA R2, P1, R4.reuse, R230, 0x1 ;  /* 0x000000e60402a211 */ /* 0x040fe400078208ff */
        /* <DEDUP_REMOVED lines=12> */
[----:B------:R-:W0:Y:S02]  /*13630*/  LDGDEPBAR ;  /* 0x00000000000079af */ /* 0x000e240000000000 */
.L_x_1271:
[----:B-1----:R-:W-:Y:S01]  /*13640*/  FMNMX3.FTZ R2, R214, R190, R189, !PT ;  /* 0x000000bed6027276 */ /* 0x002fe200078100bd */
[----:B------:R-:W1:Y:S01]  /*13650*/  SHFL.BFLY PT, R5, R135, 0x2, 0x1f ;  /* 0x0c401f0087057f89 */ /* 0x000e6200000e0000 */
[----:B------:R-:W-:Y:S01]  /*13660*/  FMNMX3.FTZ R0, R213, R200, R173, !PT ;  /* 0x000000c8d5007276 */ /* 0x000fe200078100ad */
[----:B------:R-:W-:Y:S01]  /*13670*/  IMAD.WIDE.U32 R174, R17, -0x2daee0ad, RZ ;  /* 0xd2511f5311ae7825 */ /* 0x000fe200078e00ff */
[----:B------:R-:W-:Y:S01]  /*13680*/  FMNMX3.FTZ R4, R2, R133, R32, !PT ;  /* 0x0000008502047276 */ /* 0x000fe20007810020 */
[----:B------:R-:W2:Y:S01]  /*13690*/  LDCU UR4, c[0x0][0x45c] ;  /* 0x00008b80ff0477ac */ /* 0x000ea20008000800 */
[----:B------:R-:W-:Y:S01]  /*136a0*/  FMNMX3.FTZ R2, R0, R176, R33, !PT ;  /* 0x000000b000027276 */ /* 0x000fe20007810021 */
[----:B------:R-:W-:Y:S01]  /*136b0*/  IMAD.WIDE.U32 R138, R20, -0x326172a9, RZ ;  /* 0xcd9e8d57148a7825 */ /* 0x000fe200078e00ff */
[----:B------:R-:W-:Y:S01]  /*136c0*/  FMNMX3.FTZ R4, R4, R238, R236, !PT ;  /* 0x000000ee04047276 */ /* 0x000fe200078100ec */
[----:B------:R-:W-:Y:S01]  /*136d0*/  LDSM.16.MT88.4 R24, [R216+0xa000] ;  /* 0x00a00000d818783b */ /* 0x000fe20000004200 */
[----:B------:R-:W-:Y:S01]  /*136e0*/  FMNMX3.FTZ R2, R2, R222, R210, !PT ;  /* 0x000000de02027276 */ /* 0x000fe200078100d2 */
[----:B------:R-:W-:Y:S01]  /*136f0*/  IMAD.WIDE.U32 R22, R21, -0x326172a9, RZ ;  /* 0xcd9e8d5715167825 */ /* 0x000fe200078e00ff */
[----:B------:R-:W-:Y:S01]  /*13700*/  FMNMX3.FTZ R3, R218, R201, R188, !PT ;  /* 0x000000c9da037276 */ /* 0x000fe200078100bc */
[----:B------:R-:W-:Y:S01]  /*13710*/  UIADD3 UR11, UPT, UPT, UR20, -0x6, URZ ;  /* 0xfffffffa140b7890 */ /* 0x000fe2000fffe0ff */
[----:B------:R-:W-:-:S02]  /*13720*/  FMNMX3.FTZ R136, R4, R231, R225, !PT ;  /* 0x000000e704887276 */ /* 0x000fc400078100e1 */
[----:B------:R-:W-:Y:S02]  /*13730*/  FMNMX3.FTZ R134, R2, R187, R186, !PT ;  /* 0x000000bb02867276 */ /* 0x000fe400078100ba */
[----:B------:R-:W-:Y:S02]  /*13740*/  FMNMX3.FTZ R0, R3, R177, R35, !PT ;  /* 0x000000b103007276 */ /* 0x000fe40007810023 */
[----:B------:R-:W3:Y:S01]  /*13750*/  SHFL.BFLY PT, R3, R136, 0x2, 0x1f ;  /* 0x0c401f0088037f89 */ /* 0x000ee200000e0000 */
[----:B------:R-:W-:Y:S02]  /*13760*/  FSEL R185, R12, -INF , !P5 ;  /* 0xff8000000cb97808 */ /* 0x000fe40006800000 */
[----:B------:R-:W-:Y:S01]  /*13770*/  FSEL R179, R13, -INF , !P4 ;  /* 0xff8000000db37808 */ /* 0x000fe20006000000 */
[----:B------:R-:W4:Y:S01]  /*13780*/  SHFL.BFLY PT, R4, R134, 0x2, 0x1f ;  /* 0x0c401f0086047f89 */ /* 0x000f2200000e0000 */
[----:B------:R-:W-:Y:S02]  /*13790*/  FMNMX3.FTZ R132, R0, R224, R211, !PT ;  /* 0x000000e000847276 */ /* 0x000fe400078100d3 */
[----:B------:R-:W-:-:S02]  /*137a0*/  IADD3 R0, PT, PT, R16, -0x56f99767, RZ ;  /* 0xa906689910007810 */ /* 0x000fc40007ffe0ff */
[----:B------:R-:W-:Y:S02]  /*137b0*/  FMNMX3.FTZ R132, R132, R185, R179, !PT ;  /* 0x000000b984847276 */ /* 0x000fe400078100b3 */
[C---:B------:R-:W-:Y:S02]  /*137c0*/  LOP3.LUT R14, R0.reuse, R14, R175, 0x96, !PT ;  /* 0x0000000e000e7212 */ /* 0x040fe400078e96af */
[----:B-1----:R-:W-:Y:S01]  /*137d0*/  FMNMX.FTZ R135, R135, R5, !PT ;  /* 0x0000000587877209 */ /* 0x002fe20007810000 */
[----:B------:R-:W1:Y:S01]  /*137e0*/  SHFL.BFLY PT, R6, R132, 0x2, 0x1f ;  /* 0x0c401f0084067f89 */ /* 0x000e6200000e0000 */
[----:B------:R-:W-:Y:S01]  /*137f0*/  LOP3.LUT R18, R0, R18, R209, 0x96, !PT ;  /* 0x0000001200127212 */ /* 0x000fe200078e96d1 */
[----:B------:R-:W-:Y:S01]  /*13800*/  IMAD.WIDE.U32 R14, R14, -0x326172a9, RZ ;  /* 0xcd9e8d570e0e7825 */ /* 0x000fe200078e00ff */
[----:B------:R-:W-:Y:S01]  /*13810*/  MOV R2, UR30 ;  /* 0x0000001e00027c02 */ /* 0x000fe20008000f00 */
[----:B------:R-:W5:Y:S01]  /*13820*/  SHFL.BFLY PT, R5, R135, 0x1, 0x1f ;  /* 0x0c201f0087057f89 */ /* 0x000f6200000e0000 */
[----:B------:R-:W-:Y:S01]  /*13830*/  SEL R29, R221, 0xffffffe0, !P6 ;  /* 0xffffffe0dd1d7807 */ /* 0x000fe20007000000 */
[----:B------:R-:W-:Y:S01]  /*13840*/  IMAD.WIDE.U32 R18, R18, -0x326172a9, RZ ;  /* 0xcd9e8d5712127825 */ /* 0x000fe200078e00ff */
[----:B------:R-:W-:-:S02]  /*13850*/  IADD3 R0, PT, PT, R2, -0x4ab325aa, RZ ;  /* 0xb54cda5602007810 */ /* 0x000fc40007ffe0ff */
[----:B------:R-:W-:Y:S02]  /*13860*/  PRMT R8, R14, 0x7773, RZ ;  /* 0x000077730e087816 */ /* 0x000fe400000000ff */
[----:B------:R-:W-:Y:S02]  /*13870*/  PRMT R9, R18, 0x7772, RZ ;  /* 0x0000777212097816 */ /* 0x000fe400000000ff */
[----:B------:R-:W-:Y:S02]  /*13880*/  PRMT R7, R14, 0x7772, RZ ;  /* 0x000077720e077816 */ /* 0x000fe400000000ff */
[----:B---3--:R-:W-:Y:S02]  /*13890*/  FMNMX.FTZ R136, R136, R3, !PT ;  /* 0x0000000388887209 */ /* 0x008fe40007810000 */
[----:B------:R-:W-:Y:S02]  /*138a0*/  PRMT R11, R18, 0x7773, RZ ;  /* 0x00007773120b7816 */ /* 0x000fe400000000ff */
[----:B----4-:R-:W-:-:S02]  /*138b0*/  FMNMX.FTZ R134, R134, R4, !PT ;  /* 0x0000000486867209 */ /* 0x010fc40007810000 */
[C---:B------:R-:W-:Y:S02]  /*138c0*/  LOP3.LUT R2, R0.reuse, R138, R19, 0x96, !PT ;  /* 0x0000008a00027212 */ /* 0x040fe400078e9613 */
[----:B------:R-:W-:Y:S02]  /*138d0*/  LOP3.LUT R0, R0, R22, R15, 0x96, !PT ;  /* 0x0000001600007212 */ /* 0x000fe400078e960f */
[----:B------:R-:W-:Y:S02]  /*138e0*/  PRMT R28, R7, 0x5410, R8 ;  /* 0x00005410071c7816 */ /* 0x000fe40000000008 */
[----:B------:R-:W-:Y:S01]  /*138f0*/  PRMT R11, R9, 0x5410, R11 ;  /* 0x00005410090b7816 */ /* 0x000fe2000000000b */
[----:B------:R-:W3:Y:S01]  /*13900*/  SHFL.BFLY PT, R8, R136, 0x1, 0x1f ;  /* 0x0c201f0088087f89 */ /* 0x000ee200000e0000 */
[----:B------:R-:W-:Y:S02]  /*13910*/  MOV R10, R14 ;  /* 0x0000000e000a7202 */ /* 0x000fe40000000f00 */
[----:B------:R-:W-:Y:S01]  /*13920*/  LOP3.LUT R3, R0, 0xffff, RZ, 0xc0, !PT ;  /* 0x0000ffff00037812 */ /* 0x000fe200078ec0ff */
[----:B------:R-:W4:Y:S01]  /*13930*/  SHFL.BFLY PT, R9, R134, 0x1, 0x1f ;  /* 0x0c201f0086097f89 */ /* 0x000f2200000e0000 */
[----:B-1----:R-:W-:-:S02]  /*13940*/  FMNMX.FTZ R132, R132, R6, !PT ;  /* 0x0000000684847209 */ /* 0x002fc40007810000 */
[----:B------:R-:W-:Y:S02]  /*13950*/  MOV R12, R18 ;  /* 0x00000012000c7202 */ /* 0x000fe40000000f00 */
[----:B------:R-:W-:Y:S02]  /*13960*/  PRMT R13, R14, 0x7771, RZ ;  /* 0x000077710e0d7816 */ /* 0x000fe400000000ff */
[----:B------:R-:W-:Y:S02]  /*13970*/  LOP3.LUT R6, R10, 0xff, RZ, 0xc0, !PT ;  /* 0x000000ff0a067812 */ /* 0x000fe400078ec0ff */
[----:B------:R-:W-:Y:S01]  /*13980*/  LOP3.LUT R4, R0, 0xff, RZ, 0xc0, !PT ;  /* 0x000000ff00047812 */ /* 0x000fe200078ec0ff */
[----:B------:R-:W1:Y:S01]  /*13990*/  SHFL.BFLY PT, R10, R132, 0x1, 0x1f ;  /* 0x0c201f00840a7f89 */ /* 0x000e6200000e0000 */
[----:B------:R-:W-:Y:S02]  /*139a0*/  SHF.R.U32.HI R3, RZ, 0x8, R3 ;  /* 0x00000008ff037819 */ /* 0x000fe40000011603 */
[----:B------:R-:W-:-:S02]  /*139b0*/  PRMT R17, R18, 0x7771, RZ ;  /* 0x0000777112117816 */ /* 0x000fc400000000ff */
[----:B------:R-:W-:Y:S02]  /*139c0*/  LOP3.LUT R7, R12, 0xff, RZ, 0xc0, !PT ;  /* 0x000000ff0c077812 */ /* 0x000fe400078ec0ff */
[----:B------:R-:W-:Y:S01]  /*139d0*/  PRMT R22, R6, 0x5410, R13 ;  /* 0x0000541006167816 */ /* 0x000fe2000000000d */
[----:B------:R-:W1:Y:S01]  /*139e0*/  LDC R12, c[0x0][0x4f8] ;  /* 0x00013e00ff0c7b82 */ /* 0x000e620000000800 */
[--C-:B------:R-:W-:Y:S02]  /*139f0*/  PRMT R15, R4, 0x5410, R3.reuse ;  /* 0x00005410040f7816 */ /* 0x100fe40000000003 */
[----:B------:R-:W-:Y:S02]  /*13a00*/  PRMT R3, R0, 0x7632, R3 ;  /* 0x0000763200037816 */ /* 0x000fe40000000003 */
[----:B------:R-:W-:Y:S02]  /*13a10*/  SHF.R.U32.HI R6, RZ, 0x18, R0 ;  /* 0x00000018ff067819 */ /* 0x000fe40000011600 */
[----:B-----5:R-:W-:-:S02]  /*13a20*/  FMNMX.FTZ R135, R135, R5, !PT ;  /* 0x0000000587877209 */ /* 0x020fc40007810000 */
[C---:B------:R-:W-:Y:S02]  /*13a30*/  LOP3.LUT R0, R2.reuse, 0xffff, RZ, 0xc0, !PT ;  /* 0x0000ffff02007812 */ /* 0x040fe400078ec0ff */
[----:B------:R-:W-:Y:S01]  /*13a40*/  PRMT R17, R7, 0x5410, R17 ;  /* 0x0000541007117816 */ /* 0x000fe20000000011 */
[----:B--2---:R-:W-:Y:S01]  /*13a50*/  FMUL.FTZ R20, R135, UR4 ;  /* 0x0000000487147c20 */ /* 0x004fe20008410000 */
[C---:B------:R-:W-:Y:S02]  /*13a60*/  PRMT R5, R2.reuse, 0x7632, R5 ;  /* 0x0000763202057816 */ /* 0x040fe40000000005 */
[----:B------:R-:W-:Y:S02]  /*13a70*/  LOP3.LUT R7, R2, 0xff, RZ, 0xc0, !PT ;  /* 0x000000ff02077812 */ /* 0x000fe400078ec0ff */
[----:B------:R-:W-:Y:S02]  /*13a80*/  SHF.R.U32.HI R4, RZ, 0x18, R2 ;  /* 0x00000018ff047819 */ /* 0x000fe40000011602 */
[----:B------:R-:W-:-:S02]  /*13a90*/  SHF.R.U32.HI R2, RZ, 0x8, R0 ;  /* 0x00000008ff027819 */ /* 0x000fc40000011600 */
[----:B------:R-:W-:Y:S02]  /*13aa0*/  FSETP.NEU.FTZ.AND P1, PT, R135, -INF , PT ;  /* 0xff8000008700780b */ /* 0x000fe40003f3d000 */
[----:B------:R-:W-:Y:S02]  /*13ab0*/  PRMT R16, R7, 0x5410, R2 ;  /* 0x0000541007107816 */ /* 0x000fe40000000002 */
[----:B------:R-:W-:Y:S02]  /*13ac0*/  LOP3.LUT R3, R3, 0xff, RZ, 0xc0, !PT ;  /* 0x000000ff03037812 */ /* 0x000fe400078ec0ff */
[----:B------:R-:W-:Y:S02]  /*13ad0*/  FSEL R2, R135, RZ, P1 ;  /* 0x000000ff87027208 */ /* 0x000fe40000800000 */
[----:B------:R-:W-:Y:S02]  /*13ae0*/  FSEL R20, R20, RZ, P1 ;  /* 0x000000ff14147208 */ /* 0x000fe40000800000 */
[----:B------:R-:W-:-:S02]  /*13af0*/  LOP3.LUT R0, R5, 0xff, RZ, 0xc0, !PT ;  /* 0x000000ff05007812 */ /* 0x000fc400078ec0ff */
[----:B---3--:R-:W-:Y:S02]  /*13b00*/  FMNMX.FTZ R136, R136, R8, !PT ;  /* 0x0000000888887209 */ /* 0x008fe40007810000 */
[----:B----4-:R-:W-:Y:S02]  /*13b10*/  FMNMX.FTZ R134, R134, R9, !PT ;  /* 0x0000000986867209 */ /* 0x010fe40007810000 */
[----:B------:R-:W-:Y:S01]  /*13b20*/  PRMT R5, R3, 0x5410, R6 ;  /* 0x0000541003057816 */ /* 0x000fe20000000006 */
[----:B------:R-:W-:Y:S01]  /*13b30*/  FADD.FTZ R6, R215, -R2 ;  /* 0x80000002d7067221 */ /* 0x000fe20000010000 */
[----:B------:R-:W-:Y:S01]  /*13b40*/  PRMT R21, R0, 0x5410, R4 ;  /* 0x0000541000157816 */ /* 0x000fe20000000004 */
[--C-:B------:R-:W-:Y:S01]  /*13b50*/  FFMA.FTZ R2, R172, UR4, -R20.reuse ;  /* 0x00000004ac027c23 */ /* 0x100fe20008010814 */
[--C-:B------:R-:W-:Y:S01]  /*13b60*/  FFMA.FTZ R0, R204, UR4, -R20.reuse ;  /* 0x00000004cc007c23 */ /* 0x100fe20008010814 */
[----:B------:R-:W-:Y:S01]  /*13b70*/  FMUL.FTZ R19, R136, UR4 ;  /* 0x0000000488137c20 */ /* 0x000fe20008410000 */
[----:B------:R-:W-:Y:S01]  /*13b80*/  FSETP.NEU.FTZ.AND P1, PT, R134, -INF , PT ;  /* 0xff8000008600780b */ /* 0x000fe20003f3d000 */
[----:B------:R2:W-:Y:S01]  /*13b90*/  MUFU.EX2 R194, R2 ;  /* 0x0000000200c27308 */ /* 0x0005e20000000800 */
[----:B------:R-:W-:Y:S01]  /*13ba0*/  FSETP.NEU.FTZ.AND P2, PT, R136, -INF , PT ;  /* 0xff8000008800780b */ /* 0x000fe20003f5d000 */
[----:B------:R-:W-:Y:S01]  /*13bb0*/  FMUL.FTZ R13, R134, UR4 ;  /* 0x00000004860d7c20 */ /* 0x000fe20008410000 */
[----:B-1----:R-:W-:Y:S01]  /*13bc0*/  FMNMX.FTZ R132, R132, R10, !PT ;  /* 0x0000000a84847209 */ /* 0x002fe20007810000 */
[----:B------:R1:W3:Y:S01]  /*13bd0*/  MUFU.EX2 R198, R0 ;  /* 0x0000000000c67308 */ /* 0x0002e20000000800 */
[----:B------:R-:W-:Y:S01]  /*13be0*/  FSEL R19, R19, RZ, P2 ;  /* 0x000000ff13137208 */ /* 0x000fe20001000000 */
[----:B------:R-:W-:Y:S01]  /*13bf0*/  FFMA.FTZ R3, R137, UR4, -R20 ;  /* 0x0000000489037c23 */ /* 0x000fe20008010814 */
[----:B------:R-:W-:Y:S01]  /*13c00*/  FSEL R13, R13, RZ, P1 ;  /* 0x000000ff0d0d7208 */ /* 0x000fe20000800000 */
[----:B------:R-:W-:Y:S01]  /*13c10*/  FMUL.FTZ R14, R132, UR4 ;  /* 0x00000004840e7c20 */ /* 0x000fe20008410000 */
[----:B------:R-:W-:Y:S01]  /*13c20*/  LOP3.LUT R12, R12, 0xff, RZ, 0xc0, !PT ;  /* 0x000000ff0c0c7812 */ /* 0x000fe200078ec0ff */
[----:B------:R4:W-:Y:S01]  /*13c30*/  MUFU.EX2 R30, R3 ;  /* 0x00000003001e7308 */ /* 0x0009e20000000800 */
[----:B------:R-:W-:Y:S01]  /*13c40*/  FSEL R4, R136, RZ, P2 ;  /* 0x000000ff88047208 */ /* 0x000fe20001000000 */
[----:B------:R-:W-:Y:S01]  /*13c50*/  FMUL.FTZ R18, R6, UR4 ;  /* 0x0000000406127c20 */ /* 0x000fe20008410000 */
[----:B------:R-:W-:-:S02]  /*13c60*/  LEA R12, R12, R12, 0x10 ;  /* 0x0000000c0c0c7211 */ /* 0x000fc400078e80ff */
[----:B--2---:R-:W-:Y:S01]  /*13c70*/  FSEL R2, R134, RZ, P1 ;  /* 0x000000ff86027208 */ /* 0x004fe20000800000 */
[----:B------:R-:W-:Y:S01]  /*13c80*/  FADD.FTZ R8, R214, -R4 ;  /* 0x80000004d6087221 */ /* 0x000fe20000010000 */
[----:B------:R-:W-:Y:S01]  /*13c90*/  FSETP.NEU.FTZ.AND P1, PT, R132, -INF , PT ;  /* 0xff8000008400780b */ /* 0x000fe20003f3d000 */
[----:B-1----:R-:W-:Y:S01]  /*13ca0*/  FFMA.FTZ R0, R34, UR4, -R20 ;  /* 0x0000000422007c23 */ /* 0x002fe20008010814 */
[----:B------:R-:W-:Y:S01]  /*13cb0*/  LOP3.LUT R11, R11, 0xff00ff, RZ, 0xc0, !PT ;  /* 0x00ff00ff0b0b7812 */ /* 0x000fe200078ec0ff */
[----:B------:R-:W-:Y:S01]  /*13cc0*/  FADD.FTZ R9, R213, -R2 ;  /* 0x80000002d5097221 */ /* 0x000fe20000010000 */
[--C-:B------:R-:W-:Y:S01]  /*13cd0*/  FFMA.FTZ R2, R32, UR4, -R19.reuse ;  /* 0x0000000420027c23 */ /* 0x100fe20008010813 */
[----:B------:R1:W-:Y:S01]  /*13ce0*/  MUFU.EX2 R192, R0 ;  /* 0x0000000000c07308 */ /* 0x0003e20000000800 */
[----:B------:R-:W-:Y:S01]  /*13cf0*/  FSEL R14, R14, RZ, P1 ;  /* 0x000000ff0e0e7208 */ /* 0x000fe20000800000 */
[----:B----4-:R-:W-:Y:S01]  /*13d00*/  FFMA.FTZ R3, R190, UR4, -R19 ;  /* 0x00000004be037c23 */ /* 0x010fe20008010813 */
[--C-:B------:R-:W-:Y:S01]  /*13d10*/  HSET2.LE.AND R10, R17, R12.reuse, PT ;  /* 0x0000000c110a7233 */ /* 0x100fe20003803000 */
[----:B------:R2:W-:Y:S01]  /*13d20*/  MUFU.EX2 R191, R2 ;  /* 0x0000000200bf7308 */ /* 0x0005e20000000800 */
[----:B------:R-:W-:Y:S01]  /*13d30*/  HSET2.LE.AND R11, R11, R12, PT ;  /* 0x0000000c0b0b7233 */ /* 0x000fe20003803000 */
[----:B------:R-:W-:Y:S01]  /*13d40*/  FFMA.FTZ R4, R188, UR4, -R14 ;  /* 0x00000004bc047c23 */ /* 0x000fe2000801080e */
[----:B------:R-:W-:Y:S01]  /*13d50*/  FMUL.FTZ R17, R8, UR4 ;  /* 0x0000000408117c20 */ /* 0x000fe20008410000 */
[----:B------:R4:W-:Y:S01]  /*13d60*/  MUFU.EX2 R195, R3 ;  /* 0x0000000300c37308 */ /* 0x0009e20000000800 */
[----:B------:R-:W-:Y:S01]  /*13d70*/  FMUL.FTZ R9, R9, UR4 ;  /* 0x0000000409097c20 */ /* 0x000fe20008410000 */
[----:B---3--:R-:W-:-:S02]  /*13d80*/  F2FP.F16.F32.PACK_AB R6, R194, R198 ;  /* 0x000000c6c206723e */ /* 0x008fc400000000ff */
[----:B------:R3:W-:Y:S01]  /*13d90*/  MUFU.EX2 R209, R4 ;  /* 0x0000000400d17308 */ /* 0x0007e20000000800 */
[C---:B------:R-:W-:Y:S01]  /*13da0*/  IADD3 R252, PT, PT, R216.reuse, 0xa000, RZ ;  /* 0x0000a000d8fc7810 */ /* 0x040fe20007ffe0ff */
[----:B-1----:R-:W-:Y:S01]  /*13db0*/  FFMA.FTZ R0, R133, UR4, -R19 ;  /* 0x0000000485007c23 */ /* 0x002fe20008010813 */
[----:B------:R-:W-:Y:S01]  /*13dc0*/  IADD3 R133, PT, PT, R216, R29, RZ ;  /* 0x0000001dd8857210 */ /* 0x000fe20007ffe0ff */
[----:B------:R-:W1:Y:S01]  /*13dd0*/  MUFU.EX2 R18, R18 ;  /* 0x0000001200127308 */ /* 0x000e620000000800 */
[----:B--2---:R-:W-:-:S03]  /*13de0*/  FFMA.FTZ R2, R173, UR4, -R13 ;  /* 0x00000004ad027c23 */ /* 0x004fc6000801080d */
[----:B------:R2:W-:Y:S01]  /*13df0*/  MUFU.EX2 R193, R0 ;  /* 0x0000000000c17308 */ /* 0x0005e20000000800 */
[----:B----4-:R-:W-:-:S03]  /*13e00*/  FSEL R3, R132, RZ, P1 ;  /* 0x000000ff84037208 */ /* 0x010fc60000800000 */
[----:B------:R4:W-:Y:S01]  /*13e10*/  MUFU.EX2 R199, R2 ;  /* 0x0000000200c77308 */ /* 0x0009e20000000800 */
[----:B---3--:R-:W-:Y:S01]  /*13e20*/  FFMA.FTZ R4, R33, UR4, -R13 ;  /* 0x0000000421047c23 */ /* 0x008fe2000801080d */
[----:B------:R-:W-:Y:S01]  /*13e30*/  FADD.FTZ R7, R218, -R3 ;  /* 0x80000003da077221 */ /* 0x000fe20000010000 */
[--C-:B------:R-:W-:Y:S01]  /*13e40*/  FFMA.FTZ R3, R176, UR4, -R13.reuse ;  /* 0x00000004b0037c23 */ /* 0x100fe2000801080d */
[----:B------:R-:W3:Y:S01]  /*13e50*/  MUFU.EX2 R17, R17 ;  /* 0x0000001100117308 */ /* 0x000ee20000000800 */
[-C--:B-1----:R-:W-:Y:S01]  /*13e60*/  FMUL.FTZ R140, R140, R18.reuse ;  /* 0x000000128c8c7220 */ /* 0x082fe20000410000 */
[----:B------:R-:W-:Y:S01]  /*13e70*/  FMUL.FTZ R7, R7, UR4 ;  /* 0x0000000407077c20 */ /* 0x000fe20008410000 */
[-C--:B------:R-:W-:Y:S01]  /*13e80*/  FMUL.FTZ R141, R141, R18.reuse ;  /* 0x000000128d8d7220 */ /* 0x080fe20000410000 */
[----:B------:R1:W-:Y:S01]  /*13e90*/  MUFU.EX2 R176, R3 ;  /* 0x0000000300b07308 */ /* 0x0003e20000000800 */
[----:B--2---:R-:W-:Y:S01]  /*13ea0*/  FFMA.FTZ R0, R200, UR4, -R13 ;  /* 0x00000004c8007c23 */ /* 0x004fe2000801080d */
[-C--:B------:R-:W-:Y:S01]  /*13eb0*/  FMUL.FTZ R152, R152, R18.reuse ;  /* 0x0000001298987220 */ /* 0x080fe20000410000 */
[-C--:B------:R-:W-:Y:S01]  /*13ec0*/  FMUL.FTZ R153, R153, R18.reuse ;  /* 0x0000001299997220 */ /* 0x080fe20000410000 */
[-C--:B------:R-:W-:Y:S01]  /*13ed0*/  FMUL.FTZ R36, R36, R18.reuse ;  /* 0x0000001224247220 */ /* 0x080fe20000410000 */
[----:B------:R2:W5:Y:S01]  /*13ee0*/  MUFU.EX2 R196, R0 ;  /* 0x0000000000c47308 */ /* 0x0005620000000800 */
[--C-:B----4-:R-:W-:Y:S01]  /*13ef0*/  FFMA.FTZ R2, R201, UR4, -R14.reuse ;  /* 0x00000004c9027c23 */ /* 0x110fe2000801080e */
[-C--:B------:R-:W-:Y:S01]  /*13f00*/  FMUL.FTZ R37, R37, R18.reuse ;  /* 0x0000001225257220 */ /* 0x080fe20000410000 */
[-C--:B------:R-:W-:Y:S01]  /*13f10*/  FMUL.FTZ R48, R48, R18.reuse ;  /* 0x0000001230307220 */ /* 0x080fe20000410000 */
[-C--:B------:R-:W-:Y:S01]  /*13f20*/  FMUL.FTZ R49, R49, R18.reuse ;  /* 0x0000001231317220 */ /* 0x080fe20000410000 */
[----:B------:R4:W-:Y:S01]  /*13f30*/  MUFU.EX2 R218, R2 ;  /* 0x0000000200da7308 */ /* 0x0009e20000000800 */
[-C--:B---3--:R-:W-:Y:S01]  /*13f40*/  FMUL.FTZ R142, R142, R17.reuse ;  /* 0x000000118e8e7220 */ /* 0x088fe20000410000 */
[-C--:B------:R-:W-:Y:S01]  /*13f50*/  FMUL.FTZ R143, R143, R17.reuse ;  /* 0x000000118f8f7220 */ /* 0x080fe20000410000 */
[-C--:B------:R-:W-:Y:S01]  /*13f60*/  FMUL.FTZ R154, R154, R17.reuse ;  /* 0x000000119a9a7220 */ /* 0x080fe20000410000 */
[--C-:B-1----:R-:W-:Y:S01]  /*13f70*/  FFMA.FTZ R3, R177, UR4, -R14.reuse ;  /* 0x00000004b1037c23 */ /* 0x102fe2000801080e */
[-C--:B------:R-:W-:Y:S01]  /*13f80*/  FMUL.FTZ R155, R155, R17.reuse ;  /* 0x000000119b9b7220 */ /* 0x080fe20000410000 */
[----:B------:R-:W-:Y:S01]  /*13f90*/  MUFU.EX2 R177, R4 ;  /* 0x0000000400b17308 */ /* 0x000fe20000000800 */
[-C--:B------:R-:W-:Y:S01]  /*13fa0*/  FMUL.FTZ R38, R38, R17.reuse ;  /* 0x0000001126267220 */ /* 0x080fe20000410000 */
[-C--:B------:R-:W-:Y:S01]  /*13fb0*/  FMUL.FTZ R39, R39, R17.reuse ;  /* 0x0000001127277220 */ /* 0x080fe20000410000 */
[----:B--2---:R-:W-:Y:S01]  /*13fc0*/  FFMA.FTZ R0, R189, UR4, -R19 ;  /* 0x00000004bd007c23 */ /* 0x004fe20008010813 */
[----:B------:R1:W-:Y:S01]  /*13fd0*/  MUFU.EX2 R137, R3 ;  /* 0x0000000300897308 */ /* 0x0003e20000000800 */
[-C--:B------:R-:W-:Y:S01]  /*13fe0*/  FMUL.FTZ R50, R50, R17.reuse ;  /* 0x0000001132327220 */ /* 0x080fe20000410000 */
[----:B------:R-:W-:Y:S01]  /*13ff0*/  FMUL.FTZ R51, R51, R17 ;  /* 0x0000001133337220 */ /* 0x000fe20000410000 */
[-C--:B------:R-:W-:Y:S01]  /*14000*/  FMUL.FTZ R64, R64, R18.reuse ;  /* 0x0000001240407220 */ /* 0x080fe20000410000 */
[----:B------:R2:W-:Y:S01]  /*14010*/  MUFU.EX2 R243, R0 ;  /* 0x0000000000f37308 */ /* 0x0005e20000000800 */
[----:B----4-:R-:W-:Y:S01]  /*14020*/  F2FP.F16.F32.PACK_AB R2, R191, R193 ;  /* 0x000000c1bf02723e */ /* 0x010fe200000000ff */
[-C--:B------:R-:W-:Y:S01]  /*14030*/  FMUL.FTZ R65, R65, R18.reuse ;  /* 0x0000001241417220 */ /* 0x080fe20000410000 */
[-C--:B------:R-:W-:Y:S01]  /*14040*/  FMUL.FTZ R66, R66, R17.reuse ;  /* 0x0000001142427220 */ /* 0x080fe20000410000 */
[----:B------:R-:W-:Y:S01]  /*14050*/  FMUL.FTZ R67, R67, R17 ;  /* 0x0000001143437220 */ /* 0x000fe20000410000 */
[----:B------:R-:W-:Y:S01]  /*14060*/  LOP3.LUT R11, R2, R11, RZ, 0xc0, !PT ;  /* 0x0000000b020b7212 */ /* 0x000fe200078ec0ff */
[----:B------:R-:W-:Y:S01]  /*14070*/  FMUL.FTZ R52, R52, R18 ;  /* 0x0000001234347220 */ /* 0x000fe20000410000 */
[----:B-----5:R-:W-:Y:S01]  /*14080*/  F2FP.F16.F32.PACK_AB R2, R199, R196 ;  /* 0x000000c4c702723e */ /* 0x020fe200000000ff */
[-C--:B------:R-:W-:Y:S01]  /*14090*/  FMUL.FTZ R53, R53, R18.reuse ;  /* 0x0000001235357220 */ /* 0x080fe20000410000 */
[-C--:B------:R-:W-:Y:S01]  /*140a0*/  FMUL.FTZ R54, R54, R17.reuse ;  /* 0x0000001136367220 */ /* 0x080fe20000410000 */
[--C-:B-1----:R-:W-:Y:S01]  /*140b0*/  HSET2.LE.AND R3, R16, R12.reuse, PT ;  /* 0x0000000c10037233 */ /* 0x102fe20003803000 */
[----:B------:R-:W-:Y:S01]  /*140c0*/  FMUL.FTZ R55, R55, R17 ;  /* 0x0000001137377220 */ /* 0x000fe20000410000 */
[----:B------:R-:W1:Y:S01]  /*140d0*/  MUFU.EX2 R16, R9 ;  /* 0x0000000900107308 */ /* 0x000e620000000800 */
[----:B------:R-:W-:Y:S01]  /*140e0*/  FMUL.FTZ R84, R84, R18 ;  /* 0x0000001254547220 */ /* 0x000fe20000410000 */
[----:B--2---:R-:W-:Y:S01]  /*140f0*/  F2FP.F16.F32.PACK_AB R0, R192, R30 ;  /* 0x0000001ec000723e */ /* 0x004fe200000000ff */
[----:B------:R-:W-:Y:S01]  /*14100*/  FMUL.FTZ R85, R85, R18 ;  /* 0x0000001255557220 */ /* 0x000fe20000410000 */
[----:B------:R-:W-:Y:S01]  /*14110*/  LOP3.LUT R8, R6, R3, RZ, 0xc0, !PT ;  /* 0x0000000306087212 */ /* 0x000fe200078ec0ff */
[-C--:B------:R-:W-:Y:S01]  /*14120*/  FMUL.FTZ R86, R86, R17.reuse ;  /* 0x0000001156567220 */ /* 0x080fe20000410000 */
[----:B------:R-:W-:Y:S01]  /*14130*/  LOP3.LUT R10, R0, R10, RZ, 0xc0, !PT ;  /* 0x0000000a000a7212 */ /* 0x000fe200078ec0ff */
[----:B------:R-:W-:Y:S01]  /*14140*/  FMUL.FTZ R87, R87, R17 ;  /* 0x0000001157577220 */ /* 0x000fe20000410000 */
[--C-:B------:R-:W-:Y:S01]  /*14150*/  HSET2.LE.AND R0, R15, R12.reuse, PT ;  /* 0x0000000c0f007233 */ /* 0x100fe20003803000 */
[-C--:B------:R-:W-:Y:S01]  /*14160*/  FMUL.FTZ R96, R96, R18.reuse ;  /* 0x0000001260607220 */ /* 0x080fe20000410000 */
[----:B------:R-:W2:Y:S01]  /*14170*/  MUFU.EX2 R15, R7 ;  /* 0x00000007000f7308 */ /* 0x000ea20000000800 */
[----:B------:R-:W-:Y:S01]  /*14180*/  LOP3.LUT R3, R28, 0xff00ff, RZ, 0xc0, !PT ;  /* 0x00ff00ff1c037812 */ /* 0x000fe200078ec0ff */
[----:B------:R-:W-:Y:S01]  /*14190*/  FMUL.FTZ R97, R97, R18 ;  /* 0x0000001261617220 */ /* 0x000fe20000410000 */
[----:B------:R-:W-:Y:S01]  /*141a0*/  LOP3.LUT R4, R2, R0, RZ, 0xc0, !PT ;  /* 0x0000000002047212 */ /* 0x000fe200078ec0ff */
[----:B-1----:R-:W-:Y:S01]  /*141b0*/  FMUL.FTZ R144, R144, R16 ;  /* 0x0000001090907220 */ /* 0x002fe20000410000 */
[--C-:B------:R-:W-:Y:S01]  /*141c0*/  HSET2.LE.AND R0, R5, R12.reuse, PT ;  /* 0x0000000c05007233 */ /* 0x100fe20003803000 */
[----:B------:R-:W-:Y:S01]  /*141d0*/  FFMA.FTZ R5, R35, UR4, -R14 ;  /* 0x0000000423057c23 */ /* 0x000fe2000801080e */
[----:B------:R-:W-:Y:S01]  /*141e0*/  F2FP.F16.F32.PACK_AB R2, R209, R218 ;  /* 0x000000dad102723e */ /* 0x000fe200000000ff */
[----:B------:R-:W1:Y:S01]  /*141f0*/  LDSM.16.MT88.4 R32, [R133+0xa000] ;  /* 0x00a000008520783b */ /* 0x000e620000004200 */
[--C-:B------:R-:W-:Y:S01]  /*14200*/  HSET2.LE.AND R3, R3, R12.reuse, PT ;  /* 0x0000000c03037233 */ /* 0x100fe20003803000 */
[----:B------:R3:W4:Y:S01]  /*14210*/  MUFU.EX2 R138, R5 ;  /* 0x00000005008a7308 */ /* 0x0007220000000800 */
        /* <DEDUP_REMOVED lines=13> */
[----:B---3--:R-:W-:Y:S01]  /*142f0*/  LOP3.LUT R5, R2, R0, RZ, 0xc0, !PT ;  /* 0x0000000002057212 */ /* 0x008fe200078ec0ff */
[-C--:B------:R-:W-:Y:S01]  /*14300*/  FMUL.FTZ R166, R166, R15.reuse ;  /* 0x0000000fa6a67220 */ /* 0x080fe20000410000 */
[--C-:B------:R-:W-:Y:S01]  /*14310*/  HSET2.LE.AND R0, R21, R12.reuse, PT ;  /* 0x0000000c15007233 */ /* 0x100fe20003803000 */
[----:B------:R-:W-:Y:S01]  /*14320*/  FMUL.FTZ R167, R167, R15 ;  /* 0x0000000fa7a77220 */ /* 0x000fe20000410000 */
[----:B------:R-:W-:Y:S01]  /*14330*/  F2FP.F16.F32.PACK_AB R2, R243, R195 ;  /* 0x000000c3f302723e */ /* 0x000fe200000000ff */
[-C--:B------:R-:W-:Y:S01]  /*14340*/  FMUL.FTZ R44, R44, R16.reuse ;  /* 0x000000102c2c7220 */ /* 0x080fe20000410000 */
[----:B----4-:R-:W-:Y:S01]  /*14350*/  F2FP.F16.F32.PACK_AB R7, R138, R137 ;  /* 0x000000898a07723e */ /* 0x010fe200000000ff */
[----:B------:R-:W-:Y:S01]  /*14360*/  FMUL.FTZ R45, R45, R16 ;  /* 0x000000102d2d7220 */ /* 0x000fe20000410000 */
[----:B------:R-:W-:Y:S01]  /*14370*/  LOP3.LUT R9, R2, R0, RZ, 0xc0, !PT ;  /* 0x0000000002097212 */ /* 0x000fe200078ec0ff */
[-C--:B------:R-:W-:Y:S01]  /*14380*/  FMUL.FTZ R46, R46, R15.reuse ;  /* 0x0000000f2e2e7220 */ /* 0x080fe20000410000 */
[----:B------:R-:W-:Y:S01]  /*14390*/  HSET2.LE.AND R0, R22, R12, PT ;  /* 0x0000000c16007233 */ /* 0x000fe20003803000 */
[----:B------:R-:W-:Y:S01]  /*143a0*/  FMUL.FTZ R47, R47, R15 ;  /* 0x0000000f2f2f7220 */ /* 0x000fe20000410000 */
[----:B------:R-:W-:Y:S01]  /*143b0*/  F2FP.F16.F32.PACK_AB R2, R177, R176 ;  /* 0x000000b0b102723e */ /* 0x000fe200000000ff */
[----:B------:R-:W-:Y:S01]  /*143c0*/  FMUL.FTZ R56, R56, R16 ;  /* 0x0000001038387220 */ /* 0x000fe20000410000 */
[----:B------:R-:W-:Y:S01]  /*143d0*/  LOP3.LUT R7, R7, R3, RZ, 0xc0, !PT ;  /* 0x0000000307077212 */ /* 0x000fe200078ec0ff */
[-C--:B------:R-:W-:Y:S01]  /*143e0*/  HMMA.16816.F32 R180, R8, R24.reuse, R140 ;  /* 0x0000001808b4723c */ /* 0x080fe2000000188c */
[----:B------:R-:W-:Y:S01]  /*143f0*/  LOP3.LUT R6, R2, R0, RZ, 0xc0, !PT ;  /* 0x0000000002067212 */ /* 0x000fe200078ec0ff */
[----:B------:R-:W-:Y:S01]  /*14400*/  FMUL.FTZ R57, R57, R16 ;  /* 0x0000001039397220 */ /* 0x000fe20000410000 */
[----:B------:R-:W-:Y:S01]  /*14410*/  IADD3 R21, PT, PT, R216, 0xa040, RZ ;  /* 0x0000a040d8157810 */ /* 0x000fe20007ffe0ff */
[-C--:B------:R-:W-:Y:S01]  /*14420*/  FMUL.FTZ R58, R58, R15.reuse ;  /* 0x0000000f3a3a7220 */ /* 0x080fe20000410000 */
[----:B------:R-:W-:Y:S01]  /*14430*/  @P0 IADD3 R21, PT, PT, R252, -0x40, RZ ;  /* 0xffffffc0fc150810 */ /* 0x000fe20007ffe0ff */
[-C--:B------:R-:W-:Y:S01]  /*14440*/  FMUL.FTZ R59, R59, R15.reuse ;  /* 0x0000000f3b3b7220 */ /* 0x080fe20000410000 */
[----:B------:R-:W-:Y:S01]  /*14450*/  MOV R3, R30 ;  /* 0x0000001e00037202 */ /* 0x000fe20000000f00 */
[C---:B------:R-:W-:Y:S01]  /*14460*/  HMMA.16816.F32 R244, R4.reuse, R24, R144 ;  /* 0x0000001804f4723c */ /* 0x040fe20000001890 */
[-C--:B------:R-:W-:Y:S01]  /*14470*/  FMUL.FTZ R60, R60, R16.reuse ;  /* 0x000000103c3c7220 */ /* 0x080fe20000410000 */
[----:B------:R-:W2:Y:S01]  /*14480*/  LDSM.16.MT88.4 R144, [R21] ;  /* 0x000000001590783b */ /* 0x000ea20000004200 */
[-C--:B------:R-:W-:Y:S01]  /*14490*/  FMUL.FTZ R61, R61, R16.reuse ;  /* 0x000000103d3d7220 */ /* 0x080fe20000410000 */
[-C--:B------:R-:W-:Y:S01]  /*144a0*/  FMUL.FTZ R62, R62, R15.reuse ;  /* 0x0000000f3e3e7220 */ /* 0x080fe20000410000 */
[-C--:B------:R-:W-:Y:S01]  /*144b0*/  FMUL.FTZ R63, R63, R15.reuse ;  /* 0x0000000f3f3f7220 */ /* 0x080fe20000410000 */
[-C--:B------:R-:W-:Y:S01]  /*144c0*/  FMUL.FTZ R72, R72, R16.reuse ;  /* 0x0000001048487220 */ /* 0x080fe20000410000 */
[-C--:B------:R-:W-:Y:S01]  /*144d0*/  FMUL.FTZ R73, R73, R16.reuse ;  /* 0x0000001049497220 */ /* 0x080fe20000410000 */
[-C--:B------:R-:W-:Y:S01]  /*144e0*/  HMMA.16816.F32 R148, R4, R26.reuse, R148 ;  /* 0x0000001a0494723c */ /* 0x080fe20000001894 */
[-C--:B------:R-:W-:Y:S01]  /*144f0*/  FMUL.FTZ R74, R74, R15.reuse ;  /* 0x0000000f4a4a7220 */ /* 0x080fe20000410000 */
[----:B------:R-:W-:Y:S01]  /*14500*/  FMUL.FTZ R75, R75, R15 ;  /* 0x0000000f4b4b7220 */ /* 0x000fe20000410000 */
[----:B------:R-:W-:Y:S01]  /*14510*/  IMAD.MOV.U32 R0, RZ, RZ, R182 ;  /* 0x000000ffff007224 */ /* 0x000fe200078e00b6 */
[----:B------:R-:W-:Y:S01]  /*14520*/  MOV R2, R181 ;  /* 0x000000b500027202 */ /* 0x000fe20000000f00 */
[-C--:B------:R-:W-:Y:S01]  /*14530*/  FMUL.FTZ R76, R76, R16.reuse ;  /* 0x000000104c4c7220 */ /* 0x080fe20000410000 */
[----:B------:R-:W-:Y:S01]  /*14540*/  MOV R173, R183 ;  /* 0x000000b700ad7202 */ /* 0x000fe20000000f00 */
[----:B------:R-:W-:Y:S01]  /*14550*/  FMUL.FTZ R77, R77, R16 ;  /* 0x000000104d4d7220 */ /* 0x000fe20000410000 */
        /* <DEDUP_REMOVED lines=8> */
[-C--:B-1----:R-:W-:Y:S01]  /*145e0*/  HMMA.16816.F32 R24, R8, R32.reuse, R36 ;  /* 0x000000200818723c */ /* 0x082fe20000001824 */
[----:B------:R-:W-:Y:S01]  /*145f0*/  LDSM.16.MT88.4 R36, [R133+0xb000] ;  /* 0x00b000008524783b */ /* 0x000fe20000004200 */
[-C--:B------:R-:W-:Y:S01]  /*14600*/  FMUL.FTZ R90, R90, R15.reuse ;  /* 0x0000000f5a5a7220 */ /* 0x080fe20000410000 */
[-C--:B------:R-:W-:Y:S01]  /*14610*/  FMUL.FTZ R91, R91, R15.reuse ;  /* 0x0000000f5b5b7220 */ /* 0x080fe20000410000 */
[-C--:B------:R-:W-:Y:S01]  /*14620*/  FMUL.FTZ R94, R94, R15.reuse ;  /* 0x0000000f5e5e7220 */ /* 0x080fe20000410000 */
[----:B------:R-:W-:Y:S01]  /*14630*/  FMUL.FTZ R95, R95, R15 ;  /* 0x0000000f5f5f7220 */ /* 0x000fe20000410000 */
[-C--:B------:R-:W-:Y:S01]  /*14640*/  FMUL.FTZ R104, R104, R16.reuse ;  /* 0x0000001068687220 */ /* 0x080fe20000410000 */
[----:B------:R-:W-:Y:S01]  /*14650*/  FMUL.FTZ R105, R105, R16 ;  /* 0x0000001069697220 */ /* 0x000fe20000410000 */
[----:B------:R-:W-:Y:S01]  /*14660*/  HMMA.16816.F32 R232, R4, R32, R40 ;  /* 0x0000002004e8723c */ /* 0x000fe20000001828 */
[----:B------:R-:W-:Y:S01]  /*14670*/  IADD3 R32, PT, PT, R29, R21, RZ ;  /* 0x000000151d207210 */ /* 0x000fe20007ffe0ff */
[----:B------:R-:W-:Y:S01]  /*14680*/  LDSM.16.MT88.4 R40, [R21+0x1000] ;  /* 0x001000001528783b */ /* 0x000fe20000004200 */
[----:B------:R-:W-:Y:S01]  /*14690*/  MOV R155, R140 ;  /* 0x0000008c009b7202 */ /* 0x000fe20000000f00 */
[----:B------:R-:W-:Y:S01]  /*146a0*/  IMAD.MOV.U32 R152, RZ, RZ, R143 ;  /* 0x000000ffff987224 */ /* 0x000fe200078e008f */
[----:B------:R-:W-:Y:S01]  /*146b0*/  MOV R154, R141 ;  /* 0x0000008d009a7202 */ /* 0x000fe20000000f00 */
[----:B------:R-:W-:Y:S01]  /*146c0*/  LDSM.16.MT88.4 R28, [R216+0xb000] ;  /* 0x00b00000d81c783b */ /* 0x000fe20000004200 */
[----:B------:R-:W-:Y:S01]  /*146d0*/  MOV R153, R142 ;  /* 0x0000008e00997202 */ /* 0x000fe20000000f00 */
[-C--:B------:R-:W-:Y:S01]  /*146e0*/  FMUL.FTZ R106, R106, R15.reuse ;  /* 0x0000000f6a6a7220 */ /* 0x080fe20000410000 */
[----:B------:R-:W-:Y:S01]  /*146f0*/  FMUL.FTZ R107, R107, R15 ;  /* 0x0000000f6b6b7220 */ /* 0x000fe20000410000 */
[----:B------:R-:W-:Y:S01]  /*14700*/  LDSM.16.MT88.4 R140, [R32] ;  /* 0x00000000208c783b */ /* 0x000fe20000004200 */
        /* <DEDUP_REMOVED lines=23> */
[----:B------:R-:W-:Y:S01]  /*14880*/  IMAD.MOV.U32 R33, RZ, RZ, R196 ;  /* 0x000000ffff217224 */ /* 0x000fe200078e00c4 */
[----:B------:R-:W-:Y:S01]  /*14890*/  MOV R51, R195 ;  /* 0x000000c300337202 */ /* 0x000fe20000000f00 */
[-C--:B------:R-:W-:Y:S01]  /*148a0*/  FMUL.FTZ R98, R98, R17.reuse ;  /* 0x0000001162627220 */ /* 0x080fe20000410000 */
[----:B------:R-:W-:Y:S01]  /*148b0*/  MOV R50, R194 ;  /* 0x000000c200327202 */ /* 0x000fe20000000f00 */
[----:B------:R-:W-:Y:S01]  /*148c0*/  FMUL.FTZ R99, R99, R17 ;  /* 0x0000001163637220 */ /* 0x000fe20000410000 */
[----:B------:R-:W-:Y:S01]  /*148d0*/  MOV R49, R193 ;  /* 0x000000c100317202 */ /* 0x000fe20000000f00 */
[C---:B------:R-:W-:Y:S01]  /*148e0*/  HMMA.16816.F32 R44, R4.reuse, R34, R44 ;  /* 0x00000022042c723c */ /* 0x040fe2000000182c */
[----:B------:R-:W-:Y:S01]  /*148f0*/  IMAD.MOV.U32 R34, RZ, RZ, R3 ;  /* 0x000000ffff227224 */ /* 0x000fe200078e0003 */
[----:B------:R-:W-:Y:S01]  /*14900*/  MOV R35, R191 ;  /* 0x000000bf00237202 */ /* 0x000fe20000000f00 */
        /* <DEDUP_REMOVED lines=21> */
[C---:B-1----:R-:W-:Y:S01]  /*14a60*/  HMMA.16816.F32 R180, R4.reuse, R26, R164 ;  /* 0x0000001a04b4723c */ /* 0x042fe200000018a4 */
[----:B------:R-:W-:Y:S01]  /*14a70*/  MOV R167, R0 ;  /* 0x0000000000a77202 */ /* 0x000fe20000000f00 */
[----:B------:R-:W-:Y:S01]  /*14a80*/  FMUL.FTZ R119, R119, R17 ;  /* 0x0000001177777220 */ /* 0x000fe20000410000 */
[----:B------:R-:W-:Y:S01]  /*14a90*/  MOV R0, UR30 ;  /* 0x0000001e00007c02 */ /* 0x000fe20008000f00 */
[----:B------:R-:W-:Y:S01]  /*14aa0*/  FMUL.FTZ R160, R160, R18 ;  /* 0x00000012a0a07220 */ /* 0x000fe20000410000 */
[----:B------:R-:W-:Y:S01]  /*14ab0*/  MOV R166, R2 ;  /* 0x0000000200a67202 */ /* 0x000fe20000000f00 */
[----:B------:R-:W-:Y:S01]  /*14ac0*/  FMUL.FTZ R161, R161, R18 ;  /* 0x00000012a1a17220 */ /* 0x000fe20000410000 */
[----:B------:R-:W-:Y:S01]  /*14ad0*/  IADD3 R0, PT, PT, R0, 0x1715609d, RZ ;  /* 0x1715609d00007810 */ /* 0x000fe20007ffe0ff */
[C---:B------:R-:W-:Y:S01]  /*14ae0*/  HMMA.16816.F32 R72, R4.reuse, R140, R72 ;  /* 0x0000008c0448723c */ /* 0x040fe20000001848 */
[----:B------:R-:W-:Y:S01]  /*14af0*/  MOV R164, R197 ;  /* 0x000000c500a47202 */ /* 0x000fe20000000f00 */
[-C--:B------:R-:W-:Y:S01]  /*14b00*/  FMUL.FTZ R162, R162, R17.reuse ;  /* 0x00000011a2a27220 */ /* 0x080fe20000410000 */
[----:B------:R-:W-:Y:S01]  /*14b10*/  LOP3.LUT R2, R0, R178, R23, 0x96, !PT ;  /* 0x000000b200027212 */ /* 0x000fe200078e9617 */
[----:B------:R-:W-:Y:S01]  /*14b20*/  IMAD.MOV.U32 R178, RZ, RZ, R35 ;  /* 0x000000ffffb27224 */ /* 0x000fe200078e0023 */
[----:B------:R-:W-:Y:S01]  /*14b30*/  MOV R165, R190 ;  /* 0x000000be00a57202 */ /* 0x000fe20000000f00 */
[----:B------:R-:W-:Y:S01]  /*14b40*/  FMUL.FTZ R163, R163, R17 ;  /* 0x00000011a3a37220 */ /* 0x000fe20000410000 */
[----:B------:R-:W-:Y:S01]  /*14b50*/  FMUL.FTZ R124, R124, R18 ;  /* 0x000000127c7c7220 */ /* 0x000fe20000410000 */
[----:B------:R-:W-:Y:S01]  /*14b60*/  HMMA.16816.F32 R76, R4, R142, R76 ;  /* 0x0000008e044c723c */ /* 0x000fe2000000184c */
[----:B------:R-:W-:-:S04]  /*14b70*/  IMAD.WIDE.U32 R2, R2, -0x2daee0ad, RZ ;  /* 0xd2511f5302027825 */ /* 0x000fc800078e00ff */
[-C--:B------:R-:W-:Y:S01]  /*14b80*/  FMUL.FTZ R125, R125, R18.reuse ;  /* 0x000000127d7d7220 */ /* 0x080fe20000410000 */
[-C--:B------:R-:W-:Y:S01]  /*14b90*/  FMUL.FTZ R126, R126, R17.reuse ;  /* 0x000000117e7e7220 */ /* 0x080fe20000410000 */
[-C--:B------:R-:W-:Y:S01]  /*14ba0*/  FMUL.FTZ R127, R127, R17.reuse ;  /* 0x000000117f7f7220 */ /* 0x080fe20000410000 */
[-C--:B------:R-:W-:Y:S01]  /*14bb0*/  FMUL.FTZ R168, R168, R18.reuse ;  /* 0x00000012a8a87220 */ /* 0x080fe20000410000 */
[----:B------:R-:W-:Y:S01]  /*14bc0*/  FMUL.FTZ R169, R169, R18 ;  /* 0x00000012a9a97220 */ /* 0x000fe20000410000 */
[-C--:B------:R-:W-:Y:S01]  /*14bd0*/  FMUL.FTZ R170, R170, R17.reuse ;  /* 0x00000011aaaa7220 */ /* 0x080fe20000410000 */
[----:B------:R-:W-:Y:S01]  /*14be0*/  HMMA.16816.F32 R88, R4, R28, R88 ;  /* 0x0000001c0458723c */ /* 0x000fe20000001858 */
[----:B------:R-:W-:-:S07]  /*14bf0*/  FMUL.FTZ R171, R171, R17 ;  /* 0x00000011abab7220 */ /* 0x000fce0000410000 */
        /* <DEDUP_REMOVED lines=22> */
[C---:B------:R-:W-:Y:S02]  /*14d60*/  PRMT R7, R2.reuse, 0x7771, RZ ;  /* 0x0000777102077816 */ /* 0x040fe400000000ff */
[----:B------:R-:W-:-:S02]  /*14d70*/  PRMT R6, R2, 0x7773, RZ ;  /* 0x0000777302067816 */ /* 0x000fc400000000ff */
[----:B------:R-:W-:Y:S01]  /*14d80*/  PRMT R5, R2, 0x7772, RZ ;  /* 0x0000777202057816 */ /* 0x000fe200000000ff */
[C---:B------:R-:W-:Y:S01]  /*14d90*/  HMMA.16816.F32 R188, R8.reuse, R30, R96 ;  /* 0x0000001e08bc723c */ /* 0x040fe20000001860 */
[----:B------:R-:W-:Y:S01]  /*14da0*/  LOP3.LUT R2, R4, 0xff, RZ, 0xc0, !PT ;  /* 0x000000ff04027812 */ /* 0x000fe200078ec0ff */
[----:B------:R-:W-:Y:S01]  /*14db0*/  LDSM.16.MT88.4 R96, [R216+0xb800] ;  /* 0x00b80000d860783b */ /* 0x000fe20000004200 */
[----:B------:R-:W-:Y:S02]  /*14dc0*/  LOP3.LUT R28, R0, R184, R139, 0x96, !PT ;  /* 0x000000b8001c7212 */ /* 0x000fe400078e968b */
[----:B------:R-:W-:Y:S02]  /*14dd0*/  LOP3.LUT R0, R174, UR10, R3, 0x96, !PT ;  /* 0x0000000aae007c12 */ /* 0x000fe4000f8e9603 */
[----:B------:R-:W-:Y:S01]  /*14de0*/  PRMT R22, R2, 0x5410, R7 ;  /* 0x0000541002167816 */ /* 0x000fe20000000007 */
[----:B------:R-:W-:Y:S01]  /*14df0*/  HMMA.16816.F32 R200, R8, R140, R68 ;  /* 0x0000008c08c8723c */ /* 0x000fe20000001844 */
[----:B------:R-:W-:-:S02]  /*14e00*/  LOP3.LUT R2, R0, 0xffff, RZ, 0xc0, !PT ;  /* 0x0000ffff00027812 */ /* 0x000fc400078ec0ff */
[C---:B------:R-:W-:Y:S02]  /*14e10*/  PRMT R3, R0.reuse, 0x7632, R3 ;  /* 0x0000763200037816 */ /* 0x040fe40000000003 */
[----:B------:R-:W-:Y:S02]  /*14e20*/  PRMT R23, R5, 0x5410, R6 ;  /* 0x0000541005177816 */ /* 0x000fe40000000006 */
[----:B------:R-:W-:Y:S01]  /*14e30*/  LOP3.LUT R6, R0, 0xff, RZ, 0xc0, !PT ;  /* 0x000000ff00067812 */ /* 0x000fe200078ec0ff */
[C---:B------:R-:W-:Y:S01]  /*14e40*/  HMMA.16816.F32 R192, R8.reuse, R142, R80 ;  /* 0x0000008e08c0723c */ /* 0x040fe20000001850 */
[----:B------:R-:W-:Y:S01]  /*14e50*/  SHF.R.U32.HI R5, RZ, 0x18, R0 ;  /* 0x00000018ff057819 */ /* 0x000fe20000011600 */
[--C-:B------:R-:W-:Y:S01]  /*14e60*/  FFMA.FTZ R0, R222, UR4, -R13.reuse ;  /* 0x00000004de007c23 */ /* 0x100fe2000801080d */
[----:B------:R-:W-:Y:S01]  /*14e70*/  SHF.R.U32.HI R4, RZ, 0x8, R2 ;  /* 0x00000008ff047819 */ /* 0x000fe20000011602 */
[----:B------:R-:W-:Y:S01]  /*14e80*/  FFMA.FTZ R2, R210, UR4, -R13 ;  /* 0x00000004d2027c23 */ /* 0x000fe2000801080d */
[----:B------:R-:W-:Y:S01]  /*14e90*/  LOP3.LUT R3, R3, 0xff, RZ, 0xc0, !PT ;  /* 0x000000ff03037812 */ /* 0x000fe200078ec0ff */
[----:B------:R-:W-:Y:S01]  /*14ea0*/  LDSM.16.MT88.4 R80, [R32+0x800] ;  /* 0x000800002050783b */ /* 0x000fe20000004200 */
[----:B------:R-:W-:Y:S01]  /*14eb0*/  MOV R222, R34 ;  /* 0x0000002200de7202 */ /* 0x000fe20000000f00 */
[C---:B------:R-:W-:Y:S01]  /*14ec0*/  HMMA.16816.F32 R52, R8.reuse, R38, R112 ;  /* 0x000000260834723c */ /* 0x040fe20000001870 */
[----:B------:R-:W-:Y:S01]  /*14ed0*/  MOV R210, R35 ;  /* 0x0000002300d27202 */ /* 0x000fe20000000f00 */
[----:B------:R1:W-:Y:S01]  /*14ee0*/  MUFU.EX2 R34, R0 ;  /* 0x0000000000227308 */ /* 0x0003e20000000800 */
[----:B------:R-:W-:Y:S01]  /*14ef0*/  PRMT R7, R3, 0x5410, R5 ;  /* 0x0000541003077816 */ /* 0x000fe20000000005 */
[--C-:B------:R-:W-:Y:S01]  /*14f00*/  FFMA.FTZ R3, R211, UR4, -R14.reuse ;  /* 0x00000004d3037c23 */ /* 0x100fe2000801080e */
[----:B------:R-:W-:Y:S01]  /*14f10*/  MOV R211, R33 ;  /* 0x0000002100d37202 */ /* 0x000fe20000000f00 */
[----:B------:R2:W3:Y:S01]  /*14f20*/  MUFU.EX2 R35, R2 ;  /* 0x0000000200237308 */ /* 0x0004e20000000800 */
[----:B------:R-:W-:Y:S01]  /*14f30*/  FFMA.FTZ R5, R179, UR4, -R14 ;  /* 0x00000004b3057c23 */ /* 0x000fe2000801080e */
[----:B------:R-:W-:Y:S01]  /*14f40*/  MOV R143, R173 ;  /* 0x000000ad008f7202 */ /* 0x000fe20000000f00 */
[----:B------:R-:W-:Y:S01]  /*14f50*/  HMMA.16816.F32 R100, R8, R36, R100 ;  /* 0x000000240864723c */ /* 0x000fe20000001864 */
[----:B------:R4:W-:Y:S01]  /*14f60*/  MUFU.EX2 R31, R3 ;  /* 0x00000003001f7308 */ /* 0x0009e20000000800 */
[----:B------:R-:W-:Y:S01]  /*14f70*/  MOV R140, R172 ;  /* 0x000000ac008c7202 */ /* 0x000fe20000000f00 */
[----:B------:R-:W5:Y:S01]  /*14f80*/  LDSM.16.MT88.4 R112, [R133+0xb800] ;  /* 0x00b800008570783b */ /* 0x000f620000004200 */
[----:B------:R-:W-:-:S02]  /*14f90*/  MOV R39, R164 ;  /* 0x000000a400277202 */ /* 0x000fc40000000f00 */
[----:B------:R-:W-:Y:S01]  /*14fa0*/  MOV R36, R165 ;  /* 0x000000a500247202 */ /* 0x000fe20000000f00 */
[----:B-1----:R-:W-:Y:S01]  /*14fb0*/  FFMA.FTZ R0, R224, UR4, -R14 ;  /* 0x00000004e0007c23 */ /* 0x002fe2000801080e */
[C---:B------:R-:W-:Y:S01]  /*14fc0*/  HMMA.16816.F32 R116, R8.reuse, R40, R116 ;  /* 0x000000280874723c */ /* 0x040fe20000001874 */
[----:B------:R-:W-:Y:S02]  /*14fd0*/  MOV R141, R166 ;  /* 0x000000a6008d7202 */ /* 0x000fe40000000f00 */
[----:B------:R3:W1:Y:S01]  /*14fe0*/  MUFU.EX2 R33, R0 ;  /* 0x0000000000217308 */ /* 0x0006620000000800 */
[----:B--2---:R-:W-:Y:S01]  /*14ff0*/  PRMT R2, R6, 0x5410, R4 ;  /* 0x0000541006027816 */ /* 0x004fe20000000004 */
[--C-:B------:R-:W-:Y:S01]  /*15000*/  FFMA.FTZ R6, R187, UR4, -R13.reuse ;  /* 0x00000004bb067c23 */ /* 0x100fe2000801080d */
[----:B------:R-:W-:Y:S01]  /*15010*/  FFMA.FTZ R4, R185, UR4, -R14 ;  /* 0x00000004b9047c23 */ /* 0x000fe2000801080e */
[----:B----4-:R-:W-:Y:S01]  /*15020*/  FFMA.FTZ R3, R186, UR4, -R13 ;  /* 0x00000004ba037c23 */ /* 0x010fe2000801080d */
[C---:B------:R-:W-:Y:S01]  /*15030*/  HMMA.16816.F32 R68, R8.reuse, R42, R160 ;  /* 0x0000002a0844723c */ /* 0x040fe200000018a0 */
[----:B------:R-:W-:Y:S01]  /*15040*/  MUFU.EX2 R30, R6 ;  /* 0x00000006001e7308 */ /* 0x000fe20000000800 */
[----:B------:R-:W-:Y:S01]  /*15050*/  HSET2.LE.AND R2, R2, R12, PT ;  /* 0x0000000c02027233 */ /* 0x000fe20003803000 */
[----:B------:R-:W-:Y:S01]  /*15060*/  IMAD.MOV.U32 R42, RZ, RZ, R155 ;  /* 0x000000ffff2a7224 */ /* 0x000fe200078e009b */
[----:B------:R-:W-:Y:S01]  /*15070*/  MOV R142, R167 ;  /* 0x000000a7008e7202 */ /* 0x000fe20000000f00 */
[----:B------:R2:W4:Y:S01]  /*15080*/  MUFU.EX2 R29, R3 ;  /* 0x00000003001d7308 */ /* 0x0005220000000800 */
[----:B------:R-:W-:Y:S01]  /*15090*/  MOV R43, R154 ;  /* 0x0000009a002b7202 */ /* 0x000fe20000000f00 */
[----:B------:R-:W5:Y:S01]  /*150a0*/  LDSM.16.MT88.4 R160, [R21+0x1800] ;  /* 0x0018000015a0783b */ /* 0x000f620000004200 */
[----:B------:R-:W-:Y:S01]  /*150b0*/  HMMA.16816.F32 R124, R8, R24, R124 ;  /* 0x00000018087c723c */ /* 0x000fe2000000187c */
[----:B---3--:R-:W-:Y:S01]  /*150c0*/  F2FP.F16.F32.PACK_AB R0, R35, R34 ;  /* 0x000000222300723e */ /* 0x008fe200000000ff */
[----:B------:R-:W-:Y:S01]  /*150d0*/  IMAD.MOV.U32 R186, RZ, RZ, R49 ;  /* 0x000000ffffba7224 */ /* 0x000fe200078e0031 */
[----:B------:R-:W-:-:S02]  /*150e0*/  MOV R40, R153 ;  /* 0x0000009900287202 */ /* 0x000fc40000000f00 */
[----:B------:R-:W-:Y:S02]  /*150f0*/  LOP3.LUT R164, R0, R2, RZ, 0xc0, !PT ;  /* 0x0000000200a47212 */ /* 0x000fe400078ec0ff */
[--C-:B------:R-:W-:Y:S01]  /*15100*/  HSET2.LE.AND R0, R7, R12.reuse, PT ;  /* 0x0000000c07007233 */ /* 0x100fe20003803000 */
[----:B------:R-:W-:Y:S01]  /*15110*/  HMMA.16816.F32 R172, R8, R26, R168 ;  /* 0x0000001a08ac723c */ /* 0x000fe200000018a8 */
[----:B------:R-:W-:Y:S01]  /*15120*/  MUFU.EX2 R11, R4 ;  /* 0x00000004000b7308 */ /* 0x000fe20000000800 */
[----:B-1----:R-:W-:Y:S01]  /*15130*/  F2FP.F16.F32.PACK_AB R2, R31, R33 ;  /* 0x000000211f02723e */ /* 0x002fe200000000ff */
[----:B------:R-:W-:Y:S01]  /*15140*/  LDSM.16.MT88.4 R24, [R32+0x1800] ;  /* 0x001800002018783b */ /* 0x000fe20000004200 */
[----:B--2---:R-:W-:Y:S01]  /*15150*/  LOP3.LUT R3, R23, 0xff00ff, RZ, 0xc0, !PT ;  /* 0x00ff00ff17037812 */ /* 0x004fe200078ec0ff */
[----:B------:R-:W1:Y:S01]  /*15160*/  MUFU.EX2 R10, R5 ;  /* 0x00000005000a7308 */ /* 0x000e620000000800 */
[----:B------:R-:W-:Y:S01]  /*15170*/  LOP3.LUT R165, R2, R0, RZ, 0xc0, !PT ;  /* 0x0000000002a57212 */ /* 0x000fe200078ec0ff */
[----:B------:R-:W-:Y:S01]  /*15180*/  FFMA.FTZ R6, R236, UR4, -R19 ;  /* 0x00000004ec067c23 */ /* 0x000fe20008010813 */
[----:B------:R-:W-:-:S02]  /*15190*/  HSET2.LE.AND R0, R22, R12, PT ;  /* 0x0000000c16007233 */ /* 0x000fc40003803000 */
[----:B----4-:R-:W-:Y:S02]  /*151a0*/  F2FP.F16.F32.PACK_AB R2, R29, R30 ;  /* 0x0000001e1d02723e */ /* 0x010fe400000000ff */
[----:B------:R-:W-:Y:S01]  /*151b0*/  MOV R41, R152 ;  /* 0x0000009800297202 */ /* 0x000fe20000000f00 */
[----:B------:R-:W-:Y:S01]  /*151c0*/  MUFU.EX2 R6, R6 ;  /* 0x0000000600067308 */ /* 0x000fe20000000800 */
[----:B------:R-:W-:Y:S01]  /*151d0*/  LOP3.LUT R166, R2, R0, RZ, 0xc0, !PT ;  /* 0x0000000002a67212 */ /* 0x000fe200078ec0ff */
[----:B------:R-:W2:Y:S01]  /*151e0*/  LDSM.16.MT88.4 R152, [R216+0xa800] ;  /* 0x00a80000d898783b */ /* 0x000ea20000004200 */
[----:B------:R-:W-:Y:S02]  /*151f0*/  HSET2.LE.AND R0, R3, R12, PT ;  /* 0x0000000c03007233 */ /* 0x000fe40003803000 */
[----:B------:R-:W-:Y:S02]  /*15200*/  MOV R139, R67 ;  /* 0x00000043008b7202 */ /* 0x000fe40000000f00 */
[----:B-1----:R-:W-:Y:S01]  /*15210*/  F2FP.F16.F32.PACK_AB R2, R10, R11 ;  /* 0x0000000b0a02723e */ /* 0x002fe200000000ff */
[----:B------:R1:W-:Y:S01]  /*15220*/  LDSM.16.MT88.4 R64, [R21+0x800] ;  /* 0x000800001540783b */ /* 0x0003e20000004200 */
[----:B------:R-:W-:-:S02]  /*15230*/  MOV R187, R48 ;  /* 0x0000003000bb7202 */ /* 0x000fc40000000f00 */
[----:B------:R-:W-:Y:S01]  /*15240*/  LOP3.LUT R167, R2, R0, RZ, 0xc0, !PT ;  /* 0x0000000002a77212 */ /* 0x000fe200078ec0ff */
[----:B------:R-:W-:Y:S01]  /*15250*/  IMAD.WIDE.U32 R2, R28, -0x2daee0ad, RZ ;  /* 0xd2511f531c027825 */ /* 0x000fe200078e00ff */
[----:B------:R-:W-:Y:S02]  /*15260*/  MOV R37, R50 ;  /* 0x0000003200257202 */ /* 0x000fe40000000f00 */
[----:B------:R-:W-:Y:S02]  /*15270*/  MOV R38, R51 ;  /* 0x0000003300267202 */ /* 0x000fe40000000f00 */
[----:B------:R-:W-:Y:S01]  /*15280*/  LOP3.LUT R0, R208, UR10, R3, 0x96, !PT ;  /* 0x0000000ad0007c12 */ /* 0x000fe2000f8e9603 */
[----:B------:R-:W3:Y:S01]  /*15290*/  LDSM.16.MT88.4 R48, [R133+0xa800] ;  /* 0x00a800008530783b */ /* 0x000ee20000004200 */
[----:B------:R-:W-:Y:S01]  /*152a0*/  MOV R3, R2 ;  /* 0x0000000200037202 */ /* 0x000fe20000000f00 */
[----:B-----5:R-:W-:Y:S01]  /*152b0*/  HMMA.16816.F32 R104, R164, R112, R104 ;  /* 0x00000070a468723c */ /* 0x020fe20000001868 */
[----:B------:R-:W-:-:S02]  /*152c0*/  PRMT R5, R2, 0x7771, RZ ;  /* 0x0000777102057816 */ /* 0x000fc400000000ff */
[C---:B------:R-:W-:Y:S02]  /*152d0*/  PRMT R4, R2.reuse, 0x7773, RZ ;  /* 0x0000777302047816 */ /* 0x040fe400000000ff */
[----:B------:R-:W-:Y:S02]  /*152e0*/  PRMT R2, R2, 0x7772, RZ ;  /* 0x0000777202027816 */ /* 0x000fe400000000ff */
[----:B------:R-:W-:Y:S01]  /*152f0*/  LOP3.LUT R3, R3, 0xff, RZ, 0xc0, !PT ;  /* 0x000000ff03037812 */ /* 0x000fe200078ec0ff */
[----:B------:R-:W-:Y:S01]  /*15300*/  HMMA.16816.F32 R108, R164, R114, R108 ;  /* 0x00000072a46c723c */ /* 0x000fe2000000186c */
[----:B------:R-:W-:Y:S01]  /*15310*/  PRMT R9, R2, 0x5410, R4 ;  /* 0x0000541002097816 */ /* 0x000fe20000000004 */
[----:B------:R-:W-:Y:S01]  /*15320*/  FFMA.FTZ R4, R237, UR4, -R20 ;  /* 0x00000004ed047c23 */ /* 0x000fe20008010814 */
[----:B------:R-:W-:Y:S02]  /*15330*/  LOP3.LUT R2, R0, 0xffff, RZ, 0xc0, !PT ;  /* 0x0000ffff00027812 */ /* 0x000fe400078ec0ff */
[----:B------:R-:W-:-:S02]  /*15340*/  PRMT R8, R3, 0x5410, R5 ;  /* 0x0000541003087816 */ /* 0x000fc40000000005 */
[----:B------:R-:W-:Y:S01]  /*15350*/  SHF.R.U32.HI R2, RZ, 0x8, R2 ;  /* 0x00000008ff027819 */ /* 0x000fe20000011602 */
[C---:B------:R-:W-:Y:S01]  /*15360*/  HMMA.16816.F32 R120, R164.reuse, R160, R120 ;  /* 0x000000a0a478723c */ /* 0x040fe20000001878 */
[----:B------:R-:W-:Y:S02]  /*15370*/  LOP3.LUT R3, R0, 0xff, RZ, 0xc0, !PT ;  /* 0x000000ff00037812 */ /* 0x000fe400078ec0ff */
[----:B------:R-:W-:Y:S02]  /*15380*/  SHF.R.U32.HI R5, RZ, 0x18, R0 ;  /* 0x00000018ff057819 */ /* 0x000fe40000011600 */
[----:B------:R-:W-:Y:S01]  /*15390*/  PRMT R7, R3, 0x5410, R2 ;  /* 0x0000541003077816 */ /* 0x000fe20000000002 */
[----:B------:R-:W-:Y:S01]  /*153a0*/  FFMA.FTZ R3, R242, UR4, -R20 ;  /* 0x00000004f2037c23 */ /* 0x000fe20008010814 */
[----:B------:R-:W-:Y:S01]  /*153b0*/  PRMT R2, R0, 0x7632, R2 ;  /* 0x0000763200027816 */ /* 0x000fe20000000002 */
[----:B------:R-:W-:Y:S01]  /*153c0*/  HMMA.16816.F32 R156, R164, R162, R156 ;  /* 0x000000a2a49c723c */ /* 0x000fe2000000189c */
[----:B------:R-:W-:Y:S01]  /*153d0*/  MOV R224, R145 ;  /* 0x0000009100e07202 */ /* 0x000fe20000000f00 */
[----:B------:R4:W-:Y:S01]  /*153e0*/  MUFU.EX2 R13, R3 ;  /* 0x00000003000d7308 */ /* 0x0009e20000000800 */
[----:B------:R-:W-:Y:S01]  /*153f0*/  LOP3.LUT R0, R2, 0xff, RZ, 0xc0, !PT ;  /* 0x000000ff02007812 */ /* 0x000fe200078ec0ff */
[----:B------:R-:W-:Y:S01]  /*15400*/  FFMA.FTZ R2, R226, UR4, -R20 ;  /* 0x00000004e2027c23 */ /* 0x000fe20008010814 */
[----:B------:R-:W-:-:S02]  /*15410*/  MOV R184, R144 ;  /* 0x0000009000b87202 */ /* 0x000fc40000000f00 */
[----:B------:R-:W-:Y:S01]  /*15420*/  PRMT R5, R0, 0x5410, R5 ;  /* 0x0000541000057816 */ /* 0x000fe20000000005 */
[----:B------:R5:W-:Y:S01]  /*15430*/  MUFU.EX2 R22, R2 ;  /* 0x0000000200167308 */ /* 0x000be20000000800 */
[--C-:B------:R-:W-:Y:S01]  /*15440*/  FFMA.FTZ R0, R231, UR4, -R19.reuse ;  /* 0x00000004e7007c23 */ /* 0x100fe20008010813 */
[C---:B--2---:R-:W-:Y:S01]  /*15450*/  HMMA.16816.F32 R144, R164.reuse, R152, R244 ;  /* 0x00000098a490723c */ /* 0x044fe200000018f4 */
[----:B------:R-:W-:Y:S02]  /*15460*/  MOV R244, R42 ;  /* 0x0000002a00f47202 */ /* 0x000fe40000000f00 */
[----:B------:R-:W-:Y:S01]  /*15470*/  MUFU.EX2 R14, R0 ;  /* 0x00000000000e7308 */ /* 0x000fe20000000800 */
[----:B------:R-:W-:Y:S01]  /*15480*/  HSET2.LE.AND R5, R5, R12, PT ;  /* 0x0000000c05057233 */ /* 0x000fe20003803000 */
[----:B----4-:R-:W-:Y:S01]  /*15490*/  FFMA.FTZ R3, R228, UR4, -R20 ;  /* 0x00000004e4037c23 */ /* 0x010fe20008010814 */
[----:B------:R-:W-:Y:S01]  /*154a0*/  MOV R245, R43 ;  /* 0x0000002b00f57202 */ /* 0x000fe20000000f00 */
[----:B------:R2:W-:Y:S01]  /*154b0*/  MUFU.EX2 R20, R4 ;  /* 0x0000000400147308 */ /* 0x0005e20000000800 */
[----:B------:R-:W-:Y:S01]  /*154c0*/  MOV R246, R40 ;  /* 0x0000002800f67202 */ /* 0x000fe20000000f00 */
[----:B------:R-:W-:Y:S01]  /*154d0*/  HMMA.16816.F32 R148, R164, R154, R148 ;  /* 0x0000009aa494723c */ /* 0x000fe20000001894 */
[----:B------:R-:W-:Y:S01]  /*154e0*/  MOV R247, R41 ;  /* 0x0000002900f77202 */ /* 0x000fe20000000f00 */
[----:B-1----:R1:W4:Y:S01]  /*154f0*/  MUFU.EX2 R21, R3 ;  /* 0x0000000300157308 */ /* 0x0023220000000800 */
[----:B-----5:R-:W-:-:S05]  /*15500*/  FFMA.FTZ R2, R225, UR4, -R19 ;  /* 0x00000004e1027c23 */ /* 0x020fca0008010813 */
[----:B---3--:R-:W-:Y:S01]  /*15510*/  HMMA.16816.F32 R40, R164, R48, R232 ;  /* 0x00000030a428723c */ /* 0x008fe200000018e8 */
[----:B--2---:R-:W-:Y:S01]  /*15520*/  FFMA.FTZ R4, R238, UR4, -R19 ;  /* 0x00000004ee047c23 */ /* 0x004fe20008010813 */
[----:B-1----:R-:W-:-:S06]  /*15530*/  LOP3.LUT R3, R9, 0xff00ff, RZ, 0xc0, !PT ;  /* 0x00ff00ff09037812 */ /* 0x002fcc00078ec0ff */
[----:B------:R-:W-:Y:S01]  /*15540*/  HMMA.16816.F32 R44, R164, R50, R44 ;  /* 0x00000032a42c723c */ /* 0x000fe2000000182c */
[----:B------:R1:W2:Y:S01]  /*15550*/  MUFU.EX2 R9, R2 ;  /* 0x0000000200097308 */ /* 0x0002a20000000800 */
[----:B----4-:R-:W-:Y:S02]  /*15560*/  F2FP.F16.F32.PACK_AB R0, R22, R21 ;  /* 0x000000151600723e */ /* 0x010fe400000000ff */
[----:B------:R-:W-:-:S04]  /*15570*/  HSET2.LE.AND R3, R3, R12, PT ;  /* 0x0000000c03037233 */ /* 0x000fc80003803000 */
[----:B------:R-:W-:Y:S01]  /*15580*/  HMMA.16816.F32 R56, R164, R64, R56 ;  /* 0x00000040a438723c */ /* 0x000fe20000001838 */
[----:B-1----:R-:W-:-:S07]  /*15590*/  HSET2.LE.AND R2, R8, R12, PT ;  /* 0x0000000c08027233 */ /* 0x002fce0003803000 */
[----:B------:R-:W-:Y:S01]  /*155a0*/  HMMA.16816.F32 R60, R164, R66, R60 ;  /* 0x00000042a43c723c */ /* 0x000fe2000000183c */
[----:B------:R1:W3:Y:S01]  /*155b0*/  MUFU.EX2 R8, R4 ;  /* 0x0000000400087308 */ /* 0x0002e20000000800 */
[----:B------:R-:W-:Y:S01]  /*155c0*/  LOP3.LUT R170, R0, R2, RZ, 0xc0, !PT ;  /* 0x0000000200aa7212 */ /* 0x000fe200078ec0ff */
[----:B------:R-:W-:Y:S01]  /*155d0*/  FFMA.FTZ R2, R248, R18, R186 ;  /* 0x00000012f8027223 */ /* 0x000fe200000100ba */
[----:B--2---:R-:W-:-:S04]  /*155e0*/  F2FP.F16.F32.PACK_AB R0, R9, R14 ;  /* 0x0000000e0900723e */ /* 0x004fc800000000ff */
[----:B------:R-:W-:Y:S01]  /*155f0*/  HMMA.16816.F32 R72, R164, R80, R72 ;  /* 0x00000050a448723c */ /* 0x000fe20000001848 */
[----:B------:R-:W-:Y:S01]  /*15600*/  LOP3.LUT R171, R0, R3, RZ, 0xc0, !PT ;  /* 0x0000000300ab7212 */ /* 0x000fe200078ec0ff */
[----:B------:R-:W-:Y:S01]  /*15610*/  FFMA.FTZ R3, R251, R15, R218 ;  /* 0x0000000ffb037223 */ /* 0x000fe200000100da */
[----:B------:R-:W-:Y:S02]  /*15620*/  F2FP.F16.F32.PACK_AB R0, R20, R13 ;  /* 0x0000000d1400723e */ /* 0x000fe400000000ff */
[----:B-1----:R-:W-:-:S03]  /*15630*/  HSET2.LE.AND R4, R7, R12, PT ;  /* 0x0000000c07047233 */ /* 0x002fc60003803000 */
[----:B------:R-:W-:Y:S02]  /*15640*/  HMMA.16816.F32 R76, R164, R82, R76 ;  /* 0x00000052a44c723c */ /* 0x000fe4000000184c */
[----:B------:R-:W-:Y:S01]  /*15650*/  LOP3.LUT R168, R0, R4, RZ, 0xc0, !PT ;  /* 0x0000000400a87212 */ /* 0x000fe200078ec0ff */
[----:B------:R-:W-:Y:S01]  /*15660*/  FFMA.FTZ R4, R250, R16, R211 ;  /* 0x00000010fa047223 */ /* 0x000fe200000100d3 */
[----:B---3--:R-:W-:-:S04]  /*15670*/  F2FP.F16.F32.PACK_AB R0, R6, R8 ;  /* 0x000000080600723e */ /* 0x008fc800000000ff */
[----:B------:R-:W-:Y:S01]  /*15680*/  HMMA.16816.F32 R88, R164, R96, R88 ;  /* 0x00000060a458723c */ /* 0x000fe20000001858 */
[----:B------:R-:W-:Y:S01]  /*15690*/  LOP3.LUT R169, R0, R5, RZ, 0xc0, !PT ;  /* 0x0000000500a97212 */ /* 0x000fe200078ec0ff */
[----:B------:R-:W-:Y:S01]  /*156a0*/  FFMA.FTZ R0, R249, R17, R187 ;  /* 0x00000011f9007223 */ /* 0x000fe200000100bb */
[----:B------:R-:W-:-:S03]  /*156b0*/  FADD.FTZ R5, R224, R2 ;  /* 0x00000002e0057221 */ /* 0x000fc60000010000 */
        /* <DEDUP_REMOVED lines=30> */
[----:B------:R-:W-:-:S06]  /*158a0*/  FADD.FTZ R251, R10, R0 ;  /* 0x000000000afb7221 */ /* 0x000fcc0000010000 */
        /* <DEDUP_REMOVED lines=12> */
[----:B------:R-:W-:Y:S08]  /*15970*/  HMMA.16816.F32 R124, R168, R24, R124 ;  /* 0x00000018a87c723c */ /* 0x000ff0000000187c */
[-C--:B------:R-:W-:Y:S08]  /*15980*/  HMMA.16816.F32 R164, R164, R26.reuse, R180 ;  /* 0x0000001aa4a4723c */ /* 0x080ff000000018b4 */
[----:B------:R-:W-:-:S15]  /*15990*/  HMMA.16816.F32 R168, R168, R26, R172 ;  /* 0x0000001aa8a8723c */ /* 0x000fde00000018ac */
[----:B------:R-:W-:-:S05]  /*159a0*/  NOP ;  /* 0x0000000000007918 */ /* 0x000fca0000000000 */
.L_x_1267:
[----:B------:R-:W-:-:S09]  /*159b0*/  UISETP.GE.AND UP0, UPT, UR11, URZ, UPT ;  /* 0x000000ff0b00728c */ /* 0x000fd2000bf06270 */
[----:B------:R-:W-:Y:S05]  /*159c0*/  BRA.U !UP0, `(.L_x_1272) ;  /* 0x0000003508707547 */ /* 0x000fea000b800000 */
[----:B------:R-:W2:Y:S01]  /*159d0*/  LDL.LU.64 R2, [R1+0x28] ;  /* 0x0000280001027983 */ /* 0x000ea20000300a00 */
[----:B------:R-:W-:Y:S01]  /*159e0*/  IMAD.U32 R0, RZ, RZ, UR30 ;  /* 0x0000001eff007e24 */ /* 0x000fe2000f8e00ff */
[----:B------:R-:W1:Y:S01]  /*159f0*/  LDC R228, c[0x0][0x4f8] ;  /* 0x00013e00ffe47b82 */ /* 0x000e620000000800 */
[----:B------:R-:W3:Y:S01]  /*15a00*/  LDCU.64 UR6, c[0x0][0x3b8] ;  /* 0x00007700ff0677ac */ /* 0x000ee20008000a00 */
[----:B------:R-:W4:Y:S01]  /*15a10*/  S2R R223, SR_TID.X ;  /* 0x0000000000df7919 */ /* 0x000f220000002100 */
[----:B------:R-:W-:Y:S01]  /*15a20*/  VIADD R0, R0, 0x9e3779b9 ;  /* 0x9e3779b900007836 */ /* 0x000fe20000000000 */
[----:B------:R-:W-:Y:S01]  /*15a30*/  MOV R226, 0x40 ;  /* 0x0000004000e27802 */ /* 0x000fe20000000f00 */
[----:B------:R-:W5:Y:S01]  /*15a40*/  LDCU UR4, c[0x0][0x440] ;  /* 0x00008800ff0477ac */ /* 0x000f620008000800 */
[----:B------:R-:W5:Y:S01]  /*15a50*/  S2R R4, SR_CTAID.X ;  /* 0x0000000000047919 */ /* 0x000f620000002500 */
[----:B------:R-:W-:Y:S01]  /*15a60*/  IMAD.MOV.U32 R218, RZ, RZ, 0x20 ;  /* 0x00000020ffda7424 */ /* 0x000fe200078e00ff */
[----:B------:R-:W5:Y:S01]  /*15a70*/  S2UR UR14, SR_CgaCtaId ;  /* 0x00000000000e79c3 */ /* 0x000f620000008800 */
[----:B------:R-:W-:Y:S01]  /*15a80*/  IMAD.MOV.U32 R138, RZ, RZ, R132 ;  /* 0x000000ffff8a7224 */ /* 0x000fe200078e0084 */
[----:B------:R-:W5:Y:S01]  /*15a90*/  S2R R6, SR_CTAID.X ;  /* 0x0000000000067919 */ /* 0x000f620000002500 */
[----:B------:R-:W-:Y:S01]  /*15aa0*/  IMAD.MOV.U32 R137, RZ, RZ, R134 ;  /* 0x000000ffff897224 */ /* 0x000fe200078e0086 */
[----:B------:R-:W-:Y:S01]  /*15ab0*/  SEL R218, R218, 0xffffffe0, !P6 ;  /* 0xffffffe0dada7807 */ /* 0x000fe20007000000 */
[----:B------:R-:W-:Y:S01]  /*15ac0*/  IMAD.MOV.U32 R133, RZ, RZ, R136 ;  /* 0x000000ffff857224 */ /* 0x000fe200078e0088 */
[----:B------:R-:W1:Y:S01]  /*15ad0*/  LDCU UR13, c[0x0][0x440] ;  /* 0x00008800ff0d77ac */ /* 0x000e620008000800 */
[----:B------:R-:W-:Y:S01]  /*15ae0*/  VIADD R244, R216, 0xa040 ;  /* 0x0000a040d8f47836 */ /* 0x000fe20000000000 */
[----:B------:R-:W1:Y:S01]  /*15af0*/  LDC.64 R232, c[0x0][0x3c0] ;  /* 0x0000f000ffe87b82 */ /* 0x000e620000000a00 */
[----:B---3--:R-:W-:-:S02]  /*15b00*/  USHF.L.U64.HI UR9, UR6, 0x5, UR7 ;  /* 0x0000000506097899 */ /* 0x008fc40008010207 */
[----:B------:R-:W-:Y:S02]  /*15b10*/  USHF.L.U32 UR8, UR6, 0x5, URZ ;  /* 0x0000000506087899 */ /* 0x000fe400080006ff */
[----:B------:R-:W-:Y:S01]  /*15b20*/  USHF.L.U32 UR12, UR6, 0x4, URZ ;  /* 0x00000004060c7899 */ /* 0x000fe200080006ff */
[--C-:B----4-:R-:W-:Y:S01]  /*15b30*/  SHF.R.U32.HI R8, RZ, 0x5, R223.reuse ;  /* 0x00000005ff087819 */ /* 0x110fe200000116df */
[----:B------:R-:W-:Y:S01]  /*15b40*/  USHF.L.U64.HI UR7, UR6, 0x4, UR7 ;  /* 0x0000000406077899 */ /* 0x000fe20008010207 */
[----:B--2---:R-:W-:Y:S02]  /*15b50*/  LOP3.LUT R247, R3, UR31, RZ, 0x3c, !PT ;  /* 0x0000001f03f77c12 */ /* 0x004fe4000f8e3cff */
[----:B-1----:R-:W-:Y:S02]  /*15b60*/  LOP3.LUT R228, R228, 0xff, RZ, 0xc0, !PT ;  /* 0x000000ffe4e47812 */ /* 0x002fe400078ec0ff */
[C---:B------:R-:W-:Y:S02]  /*15b70*/  LOP3.LUT P0, RZ, R223.reuse, 0x2, RZ, 0xc0, !PT ;  /* 0x00000002dfff7812 */ /* 0x040fe4000780c0ff */
[----:B------:R-:W-:Y:S01]  /*15b80*/  SHF.L.U32 R224, R223, 0x6, RZ ;  /* 0x00000006dfe07819 */ /* 0x000fe200000006ff */
[----:B------:R-:W-:Y:S01]  /*15b90*/  IMAD.IADD R218, R216, 0x1, R218 ;  /* 0x00000001d8da7824 */ /* 0x000fe200078e02da */
[----:B------:R-:W-:Y:S01]  /*15ba0*/  SHF.R.U32.HI R3, RZ, 0x5, R223 ;  /* 0x00000005ff037819 */ /* 0x000fe200000116df */
[----:B------:R-:W-:Y:S01]  /*15bb0*/  UMOV UR6, 0x400 ;  /* 0x0000040000067882 */ /* 0x000fe20000000000 */
[----:B-----5:R-:W-:Y:S01]  /*15bc0*/  LEA R6, R6, R8, 0x3 ;  /* 0x0000000806067211 */ /* 0x020fe200078e18ff */
[----:B------:R-:W-:Y:S01]  /*15bd0*/  IMAD R228, R228, 0x10000, R228 ;  /* 0x00010000e4e47824 */ /* 0x000fe200078e02e4 */
[----:B------:R-:W-:Y:S01]  /*15be0*/  LOP3.LUT R225, R224, 0x400, RZ, 0xc0, !PT ;  /* 0x00000400e0e17812 */ /* 0x000fe200078ec0ff */
[----:B------:R-:W-:Y:S01]  /*15bf0*/  IMAD R4, R4, 0x8, R3 ;  /* 0x0000000804047824 */ /* 0x000fe200078e0203 */
[----:B------:R-:W-:Y:S01]  /*15c00*/  MOV R3, R135 ;  /* 0x0000008700037202 */ /* 0x000fe20000000f00 */
[----:B------:R-:W-:Y:S01]  /*15c10*/  IMAD.WIDE.U32 R6, R6, -0x326172a9, RZ ;  /* 0xcd9e8d5706067825 */ /* 0x000fe200078e00ff */
[----:B------:R-:W-:Y:S01]  /*15c20*/  SEL R222, R221, 0xffffffe0, !P0 ;  /* 0xffffffe0ddde7807 */ /* 0x000fe20004000000 */
[----:B------:R-:W-:Y:S01]  /*15c30*/  ULEA UR6, UR14, UR6, 0x18 ;  /* 0x000000060e067291 */ /* 0x000fe2000f8ec0ff */
[----:B------:R-:W-:Y:S01]  /*15c40*/  ISETP.GE.AND P1, PT, R217, UR4, PT ;  /* 0x00000004d9007c0c */ /* 0x000fe2000bf26270 */
[----:B------:R-:W-:Y:S01]  /*15c50*/  VIADD R4, R4, 0x4 ;  /* 0x0000000404047836 */ /* 0x000fe20000000000 */
[----:B------:R-:W-:Y:S01]  /*15c60*/  LOP3.LUT R246, R6, R0, RZ, 0x3c, !PT ;  /* 0x0000000006f67212 */ /* 0x000fe200078e3cff */
[----:B------:R-:W1:Y:S01]  /*15c70*/  LDCU UR4, c[0x0][0x45c] ;  /* 0x00008b80ff0477ac */ /* 0x000e620008000800 */
[----:B------:R-:W2:Y:S01]  /*15c80*/  LDL.64 R6, [R1] ;  /* 0x0000000001067983 */ /* 0x000ea20000100a00 */
[----:B------:R-:W-:-:S03]  /*15c90*/  IMAD.WIDE.U32 R4, R4, -0x326172a9, RZ ;  /* 0xcd9e8d5704047825 */ /* 0x000fc600078e00ff */
[----:B------:R-:W-:Y:S01]  /*15ca0*/  LOP3.LUT R245, R4, R0, RZ, 0x3c, !PT ;  /* 0x0000000004f57212 */ /* 0x000fe200078e3cff */
[----:B------:R-:W-:Y:S02]  /*15cb0*/  IMAD.U32 R0, RZ, RZ, UR30 ;  /* 0x0000001eff007e24 */ /* 0x000fe4000f8e00ff */
[----:B------:R-:W3:Y:S02]  /*15cc0*/  LDL.64 R4, [R1+0x8] ;  /* 0x0000080001047983 */ /* 0x000ee40000100a00 */
[----:B------:R-:W-:-:S05]  /*15cd0*/  VIADD R0, R0, 0x3c6ef372 ;  /* 0x3c6ef37200007836 */ /* 0x000fca0000000000 */
[-C--:B--2---:R-:W-:Y:S02]  /*15ce0*/  LOP3.LUT R243, R7, R0.reuse, RZ, 0x3c, !PT ;  /* 0x0000000007f37212 */ /* 0x084fe400078e3cff */
[----:B---3--:R-:W-:Y:S01]  /*15cf0*/  LOP3.LUT R242, R5, R0, RZ, 0x3c, !PT ;  /* 0x0000000005f27212 */ /* 0x008fe200078e3cff */
[----:B-1----:R-:W-:Y:S06]  /*15d00*/  BRA `(.L_x_1273) ;  /* 0x0000000000d47947 */ /* 0x002fec0003800000 */
.L_x_1275:
[----:B------:R-:W-:Y:S01]  /*15d10*/  UIADD3 UR16, UPT, UPT, UR11, -0x1, URZ ;  /* 0xffffffff0b107890 */ /* 0x000fe2000fffe0ff */
[----:B------:R-:W-:Y:S01]  /*15d20*/  ISETP.GE.AND P1, PT, R217, UR13, PT ;  /* 0x0000000dd9007c0c */ /* 0x000fe2000bf26270 */
[----:B------:R-:W-:Y:S01]  /*15d30*/  IMAD.U32 R177, RZ, RZ, UR7 ;  /* 0x00000007ffb17e24 */ /* 0x000fe2000f8e00ff */
[----:B------:R-:W-:Y:S01]  /*15d40*/  MOV R176, UR12 ;  /* 0x0000000c00b07c02 */ /* 0x000fe20008000f00 */
        /* <DEDUP_REMOVED lines=15> */
[----:B------:R-:W-:Y:S01]  /*15e40*/  IMAD.U32 R181, RZ, RZ, UR20 ;  /* 0x00000014ffb57e24 */ /* 0x000fe2000f8e00ff */
[-C--:B------:R-:W-:Y:S01]  /*15e50*/  @!P4 LEA R178, P2, R176, R230.reuse, 0x1 ;  /* 0x000000e6b0b2c211 */ /* 0x080fe200078408ff */
[----:B------:R-:W-:Y:S01]  /*15e60*/  IMAD.U32 R179, RZ, RZ, UR14 ;  /* 0x0000000effb37e24 */ /* 0x000fe2000f8e00ff */
[----:B------:R-:W-:Y:S01]  /*15e70*/  @!P1 IADD3 R175, PT, PT, R175, UR15, RZ ;  /* 0x0000000fafaf9c10 */ /* 0x000fe2000fffe0ff */
[----:B------:R-:W-:Y:S01]  /*15e80*/  @!P4 VIADD R177, R177, UR15 ;  /* 0x0000000fb1b1cc36 */ /* 0x000fe20008000000 */
[----:B------:R-:W-:Y:S02]  /*15e90*/  @!P1 LEA R190, P5, R174, R230, 0x1 ;  /* 0x000000e6aebe9211 */ /* 0x000fe400078a08ff */
[-C--:B------:R-:W-:Y:S02]  /*15ea0*/  @!P4 LEA.HI.X R181, R181, R229.reuse, R179, 0x1, P3 ;  /* 0x000000e5b5b5c211 */ /* 0x080fe400018f0cb3 */
[----:B------:R-:W-:Y:S01]  /*15eb0*/  @!P4 LEA.HI.X R179, R176, R229, R177, 0x1, P2 ;  /* 0x000000e5b0b3c211 */ /* 0x000fe200010f0cb1 */
[----:B------:R-:W-:Y:S01]  /*15ec0*/  @!P1 IMAD.MOV.U32 R177, RZ, RZ, R189 ;  /* 0x000000ffffb19224 */ /* 0x000fe200078e00bd */
[----:B------:R-:W-:Y:S02]  /*15ed0*/  @!P1 MOV R176, R191 ;  /* 0x000000bf00b09202 */ /* 0x000fe40000000f00 */
[----:B------:R-:W-:Y:S02]  /*15ee0*/  @!P1 LEA.HI.X R175, R174, R229, R175, 0x1, P5 ;  /* 0x000000e5aeaf9211 */ /* 0x000fe400028f0caf */
[----:B------:R-:W-:Y:S01]  /*15ef0*/  @!P1 MOV R174, R190 ;  /* 0x000000be00ae9202 */ /* 0x000fe20000000f00 */
        /* <DEDUP_REMOVED lines=22> */
.L_x_1273:
[C---:B------:R-:W-:Y:S01]  /*16060*/  IMAD.SHL.U32 R0, R223.reuse, 0x8, RZ ;  /* 0x00000008df007824 */ /* 0x040fe200078e00ff */
[----:B------:R-:W-:Y:S04]  /*16070*/  DEPBAR.LE SB0, 0x0 ;  /* 0x000080000000791a */ /* 0x000fe80000000000 */
[----:B------:R-:W-:Y:S01]  /*16080*/  LOP3.LUT R217, R0, 0x38, RZ, 0xc0, !PT ;  /* 0x0000003800d97812 */ /* 0x000fe200078ec0ff */
[----:B------:R-:W-:Y:S01]  /*16090*/  IMAD.SHL.U32 R0, R223, 0x20, RZ ;  /* 0x00000020df007824 */ /* 0x000fe200078e00ff */
[----:B------:R-:W-:Y:S01]  /*160a0*/  BAR.SYNC.DEFER_BLOCKING 0x0 ;  /* 0x0000000000007b1d */ /* 0x000fe20000010000 */
[----:B------:R-:W-:Y:S01]  /*160b0*/  IMAD.WIDE.U32 R6, R232, UR11, RZ ;  /* 0x0000000be8067c25 */ /* 0x000fe2000f8e00ff */
[----:B------:R-:W-:Y:S01]  /*160c0*/  LOP3.LUT R241, R217, 0x40, RZ, 0xfc, !PT ;  /* 0x00000040d9f17812 */ /* 0x000fe200078efcff */
[----:B------:R-:W-:Y:S01]  /*160d0*/  UISETP.NE.AND UP0, UPT, UR11, URZ, UPT ;  /* 0x000000ff0b00728c */ /* 0x000fe2000bf05270 */
[----:B------:R-:W-:Y:S01]  /*160e0*/  LOP3.LUT R220, R0, 0x7c00, RZ, 0xc0, !PT ;  /* 0x00007c0000dc7812 */ /* 0x000fe200078ec0ff */
[----:B------:R-:W-:Y:S01]  /*160f0*/  IMAD.SHL.U32 R5, R6, 0x20, RZ ;  /* 0x0000002006057824 */ /* 0x000fe200078e00ff */
[----:B------:R-:W-:Y:S01]  /*16100*/  ISETP.GE.AND P4, PT, R241, UR13, PT ;  /* 0x0000000df1007c0c */ /* 0x000fe2000bf86270 */
[----:B------:R-:W-:Y:S01]  /*16110*/  IMAD R7, R233, UR11, R7 ;  /* 0x0000000be9077c24 */ /* 0x000fe2000f8e0207 */
[----:B------:R-:W-:Y:S01]  /*16120*/  SHF.R.U32.HI R219, RZ, 0x1, R223 ;  /* 0x00000001ffdb7819 */ /* 0x000fe200000116df */
[----:B------:R-:W-:Y:S01]  /*16130*/  IMAD.SHL.U32 R231, R223, 0x2, RZ ;  /* 0x00000002dfe77824 */ /* 0x000fe200078e00ff */
[--C-:B------:R-:W-:Y:S02]  /*16140*/  LOP3.LUT R0, R217, 0x1c0, R224.reuse, 0xf8, !PT ;  /* 0x000001c0d9007812 */ /* 0x100fe400078ef8e0 */
[----:B------:R-:W-:Y:S02]  /*16150*/  LOP3.LUT R4, R220, 0x200, R224, 0xf8, !PT ;  /* 0x00000200dc047812 */ /* 0x000fe400078ef8e0 */
[----:B------:R-:W-:Y:S02]  /*16160*/  LOP3.LUT R2, R219, 0x8, RZ, 0xc0, !PT ;  /* 0x00000008db027812 */ /* 0x000fe400078ec0ff */
[----:B------:R-:W-:Y:S02]  /*16170*/  SHF.L.U64.HI R6, R6, 0x5, R7 ;  /* 0x0000000506067819 */ /* 0x000fe40000010207 */
[C---:B------:R-:W-:Y:S02]  /*16180*/  @!P1 LEA R12, P3, R5.reuse, R240, 0x1 ;  /* 0x000000f0050c9211 */ /* 0x040fe400078608ff */
[----:B------:R-:W-:Y:S02]  /*16190*/  LOP3.LUT R2, R4, R0, R2, 0xf6, !PT ;  /* 0x0000000004027212 */ /* 0x000fe400078ef602 */
[C---:B------:R-:W-:Y:S02]  /*161a0*/  @!P4 LEA R10, P0, R5.reuse, R240, 0x1 ;  /* 0x000000f0050ac211 */ /* 0x040fe400078008ff */
[CCC-:B------:R-:W-:Y:S01]  /*161b0*/  @!P1 LEA.HI.X R4, R5.reuse, R239.reuse, R6.reuse, 0x1, P3 ;  /* 0x000000ef05049211 */ /* 0x1c0fe200018f0c06 */
[----:B------:R-:W2:Y:S01]  /*161c0*/  LDL.64 R236, [R1] ;  /* 0x0000000001ec7983 */ /* 0x000ea20000100a00 */
[----:B------:R-:W-:Y:S02]  /*161d0*/  @!P4 LEA.HI.X R11, R5, R239, R6, 0x1, P0 ;  /* 0x000000ef050bc211 */ /* 0x000fe400000f0c06 */
[C---:B------:R-:W-:Y:S01]  /*161e0*/  LEA R7, P2, R232.reuse, R5, 0x4 ;  /* 0x00000005e8077211 */ /* 0x040fe200078420ff */
[----:B------:R-:W-:Y:S01]  /*161f0*/  @!P1 IMAD.MOV.U32 R5, RZ, RZ, R4 ;  /* 0x000000ffff059224 */ /* 0x000fe200078e0004 */
[----:B------:R-:W-:Y:S01]  /*16200*/  @!P1 MOV R4, R12 ;  /* 0x0000000c00049202 */ /* 0x000fe20000000f00 */
[----:B------:R-:W3:Y:S01]  /*16210*/  LDL.64 R234, [R1+0x8] ;  /* 0x0000080001ea7983 */ /* 0x000ee20000100a00 */
[----:B------:R-:W-:Y:S02]  /*16220*/  LEA.HI.X R9, R232, R6, R233, 0x4, P2 ;  /* 0x00000006e8097211 */ /* 0x000fe400010f24e9 */
[----:B------:R-:W-:Y:S03]  /*16230*/  LEA R8, P2, R7, R240, 0x1 ;  /* 0x000000f007087211 */ /* 0x000fe600078408ff */
[----:B------:R-:W-:Y:S01]  /*16240*/  @!PT LDS RZ, [RZ] ;  /* 0x00000000fffff984 */ /* 0x000fe20000000800 */
[----:B------:R-:W-:Y:S01]  /*16250*/  @!PT LDS RZ, [RZ] ;  /* 0x00000000fffff984 */ /* 0x000fe20000000800 */
[----:B------:R-:W-:Y:S01]  /*16260*/  @!PT LDS RZ, [RZ] ;  /* 0x00000000fffff984 */ /* 0x000fe20000000800 */
[----:B------:R1:W-:Y:S01]  /*16270*/  @!P1 LDGSTS.E.BYPASS.LTC128B.128 [R227+0xa000], desc[UR22][R4.64] ;  /* 0x0a00000004e39fae */ /* 0x0003e2000b981a16 */
[----:B------:R-:W-:Y:S02]  /*16280*/  LOP3.LUT P0, RZ, R223, 0x4, RZ, 0xc0, !PT ;  /* 0x00000004dfff7812 */ /* 0x000fe4000780c0ff */
[----:B------:R-:W-:Y:S03]  /*16290*/  LEA.HI.X R9, R7, R239, R9, 0x1, P2 ;  /* 0x000000ef07097211 */ /* 0x000fe600010f0c09 */
[----:B------:R-:W-:Y:S01]  /*162a0*/  @P1 STS.128 [R227+0xa000], RZ ;  /* 0x00a000ffe3001388 */ /* 0x000fe20000000c00 */
[----:B------:R-:W-:Y:S02]  /*162b0*/  SEL R132, R226, 0xffffffc0, !P0 ;  /* 0xffffffc0e2847807 */ /* 0x000fe40004000000 */
[----:B------:R-:W-:Y:S03]  /*162c0*/  LOP3.LUT R231, R231, 0x6, RZ, 0xc0, !PT ;  /* 0x00000006e7e77812 */ /* 0x000fe600078ec0ff */
        /* <DEDUP_REMOVED lines=13> */
[----:B------:R4:W-:Y:S01]  /*163a0*/  @!P4 LDGSTS.E.BYPASS.LTC128B.128 [R227+0xb800], desc[UR22][R8.64+0x80] ;  /* 0x0b80008008e3cfae */ /* 0x0009e2000b981a16 */
[----:B-1----:R-:W-:Y:S05]  /*163b0*/  LOP3.LUT R4, R0, 0x8, R223, 0x78, !PT ;  /* 0x0000000800047812 */ /* 0x002fea00078e78df */
[----:B------:R-:W-:Y:S01]  /*163c0*/  @P4 STS.128 [R227+0xb800], RZ ;  /* 0x00b800ffe3004388 */ /* 0x000fe20000000c00 */
[----:B------:R-:W-:Y:S01]  /*163d0*/  LEA R0, R2, UR6, 0x1 ;  /* 0x0000000602007c11 */ /* 0x000fe2000f8e08ff */
[----:B------:R-:W-:Y:S04]  /*163e0*/  IMAD R2, R4, 0x2, R225 ;  /* 0x0000000204027824 */ /* 0x000fe800078e02e1 */
[----:B------:R-:W0:Y:S01]  /*163f0*/  LDGDEPBAR ;  /* 0x00000000000079af */ /* 0x000e220000000000 */
[--C-:B------:R-:W-:Y:S02]  /*16400*/  IMAD.IADD R208, R222, 0x1, R0.reuse ;  /* 0x00000001ded07824 */ /* 0x100fe400078e0200 */
[----:B------:R-:W-:Y:S03]  /*16410*/  VIADD R135, R2, UR6 ;  /* 0x0000000602877c36 */ /* 0x000fe60008000000 */
[----:B------:R-:W-:Y:S01]  /*16420*/  LDSM.16.M88.4 R32, [R0] ;  /* 0x000000000020783b */ /* 0x000fe20000000200 */
[----:B------:R-:W-:Y:S02]  /*16430*/  IMAD.IADD R134, R132, 0x1, R0 ;  /* 0x0000000184867824 */ /* 0x000fe400078e0200 */
[C---:B------:R-:W-:Y:S01]  /*16440*/  IMAD.IADD R132, R135.reuse, 0x1, R132 ;  /* 0x0000000187847824 */ /* 0x040fe200078e0284 */
[----:B------:R-:W-:Y:S01]  /*16450*/  IADD3 R136, PT, PT, R135, R222, RZ ;  /* 0x000000de87887210 */ /* 0x000fe20007ffe0ff */
[C---:B------:R-:W-:Y:S01]  /*16460*/  IMAD.IADD R212, R222.reuse, 0x1, R134 ;  /* 0x00000001ded47824 */ /* 0x040fe200078e0286 */
[----:B------:R-:W1:Y:S02]  /*16470*/  LDSM.16.M88.4 R16, [R2+UR6+0x8000] ;  /* 0x008000060210783b */ /* 0x000e640008000200 */
[----:B------:R-:W-:Y:S04]  /*16480*/  IADD3 R135, PT, PT, R222, R132, RZ ;  /* 0x00000084de877210 */ /* 0x000fe80007ffe0ff */
[----:B------:R-:W4:Y:S06]  /*16490*/  LDSM.16.M88.4 R28, [R0+0x2000] ;  /* 0x00200000001c783b */ /* 0x000f2c0000000200 */
[----:B------:R-:W5:Y:S06]  /*164a0*/  LDSM.16.M88.4 R172, [R2+UR6+0x8800] ;  /* 0x0088000602ac783b */ /* 0x000f6c0008000200 */
[----:B------:R-:W-:Y:S06]  /*164b0*/  LDSM.16.M88.4 R176, [R208] ;  /* 0x00000000d0b0783b */ /* 0x000fec0000000200 */
[----:B------:R-:W5:Y:S06]  /*164c0*/  LDSM.16.M88.4 R180, [R136+0x8000] ;  /* 0x0080000088b4783b */ /* 0x000f6c0000000200 */
[----:B------:R-:W5:Y:S06]  /*164d0*/  LDSM.16.M88.4 R184, [R208+0x2000] ;  /* 0x00200000d0b8783b */ /* 0x000f6c0000000200 */
[----:B------:R-:W5:Y:S01]  /*164e0*/  LDSM.16.M88.4 R188, [R136+0x8800] ;  /* 0x0088000088bc783b */ /* 0x000f620000000200 */
[-C--:B-1----:R-:W-:Y:S05]  /*164f0*/  HMMA.16816.F32 R4, R32, R16.reuse, RZ ;  /* 0x000000102004723c */ /* 0x082fea00000018ff */
[----:B------:R-:W-:Y:S03]  /*16500*/  LDSM.16.M88.4 R192, [R134] ;  /* 0x0000000086c0783b */ /* 0x000fe60000000200 */
[C---:B----4-:R-:W-:Y:S03]  /*16510*/  HMMA.16816.F32 R8, R28.reuse, R16, RZ ;  /* 0x000000101c08723c */ /* 0x050fe600000018ff */
[----:B------:R-:W1:Y:S06]  /*16520*/  LDSM.16.M88.4 R196, [R132+0x8000] ;  /* 0x0080000084c4783b */ /* 0x000e6c0000000200 */
[----:B------:R-:W4:Y:S01]  /*16530*/  LDSM.16.M88.4 R200, [R134+0x2000] ;  /* 0x0020000086c8783b */ /* 0x000f220000000200 */
[-C--:B------:R-:W-:Y:S05]  /*16540*/  HMMA.16816.F32 R12, R28, R18.reuse, RZ ;  /* 0x000000121c0c723c */ /* 0x080fea00000018ff */
[----:B------:R-:W-:Y:S03]  /*16550*/  LDSM.16.M88.4 R204, [R212+0x2000] ;  /* 0x00200000d4cc783b */ /* 0x000fe60000000200 */
[C---:B------:R-:W-:Y:S08]  /*16560*/  HMMA.16816.F32 R16, R32.reuse, R18, RZ ;  /* 0x000000122010723c */ /* 0x040ff000000018ff */
[-C--:B-----5:R-:W-:Y:S08]  /*16570*/  HMMA.16816.F32 R20, R32, R172.reuse, RZ ;  /* 0x000000ac2014723c */ /* 0x0a0ff000000018ff */
[C---:B------:R-:W-:Y:S08]  /*16580*/  HMMA.16816.F32 R24, R28.reuse, R172, RZ ;  /* 0x000000ac1c18723c */ /* 0x040ff000000018ff */
[-C--:B------:R-:W-:Y:S08]  /*16590*/  HMMA.16816.F32 R28, R28, R174.reuse, RZ ;  /* 0x000000ae1c1c723c */ /* 0x080ff000000018ff */
[----:B------:R-:W-:Y:S01]  /*165a0*/  HMMA.16816.F32 R32, R32, R174, RZ ;  /* 0x000000ae2020723c */ /* 0x000fe200000018ff */
[----:B------:R-:W5:Y:S07]  /*165b0*/  LDSM.16.M88.4 R172, [R132+0x8800] ;  /* 0x0088000084ac783b */ /* 0x000f6e0000000200 */
[-C--:B------:R-:W-:Y:S08]  /*165c0*/  HMMA.16816.F32 R4, R176, R180.reuse, R4 ;  /* 0x000000b4b004723c */ /* 0x080ff00000001804 */
[C---:B------:R-:W-:Y:S08]  /*165d0*/  HMMA.16816.F32 R8, R184.reuse, R180, R8 ;  /* 0x000000b4b808723c */ /* 0x040ff00000001808 */
[-C--:B------:R-:W-:Y:S08]  /*165e0*/  HMMA.16816.F32 R12, R184, R182.reuse, R12 ;  /* 0x000000b6b80c723c */ /* 0x080ff0000000180c */
[C---:B------:R-:W-:Y:S01]  /*165f0*/  HMMA.16816.F32 R16, R176.reuse, R182, R16 ;  /* 0x000000b6b010723c */ /* 0x040fe20000001810 */
[----:B------:R-:W-:Y:S07]  /*16600*/  LDSM.16.M88.4 R180, [R212] ;  /* 0x00000000d4b4783b */ /* 0x000fee0000000200 */
[-C--:B------:R-:W-:Y:S08]  /*16610*/  HMMA.16816.F32 R20, R176, R188.reuse, R20 ;  /* 0x000000bcb014723c */ /* 0x080ff00000001814 */
[C---:B------:R-:W-:Y:S08]  /*16620*/  HMMA.16816.F32 R24, R184.reuse, R188, R24 ;  /* 0x000000bcb818723c */ /* 0x040ff00000001818 */
[-C--:B------:R-:W-:Y:S01]  /*16630*/  HMMA.16816.F32 R28, R184, R190.reuse, R28 ;  /* 0x000000beb81c723c */ /* 0x080fe2000000181c */
[----:B------:R-:W5:Y:S07]  /*16640*/  LDSM.16.M88.4 R184, [R135+0x8000] ;  /* 0x0080000087b8783b */ /* 0x000f6e0000000200 */
[----:B------:R-:W-:Y:S01]  /*16650*/  HMMA.16816.F32 R32, R176, R190, R32 ;  /* 0x000000beb020723c */ /* 0x000fe20000001820 */
[----:B------:R-:W2:Y:S06]  /*16660*/  LDSM.16.M88.4 R176, [R135+0x8800] ;  /* 0x0088000087b0783b */ /* 0x000eac0000000200 */
[----:B------:R-:W-:Y:S01]  /*16670*/  LDSM.16.M88.4 R188, [R0+0x4000] ;  /* 0x0040000000bc783b */ /* 0x000fe20000000200 */
[-C--:B-1----:R-:W-:Y:S08]  /*16680*/  HMMA.16816.F32 R4, R192, R196.reuse, R4 ;  /* 0x000000c4c004723c */ /* 0x082ff00000001804 */
[C---:B----4-:R-:W-:Y:S08]  /*16690*/  HMMA.16816.F32 R8, R200.reuse, R196, R8 ;  /* 0x000000c4c808723c */ /* 0x050ff00000001808 */
[-C--:B------:R-:W-:Y:S08]  /*166a0*/  HMMA.16816.F32 R12, R200, R198.reuse, R12 ;  /* 0x000000c6c80c723c */ /* 0x080ff0000000180c */
[C---:B------:R-:W-:Y:S01]  /*166b0*/  HMMA.16816.F32 R16, R192.reuse, R198, R16 ;  /* 0x000000c6c010723c */ /* 0x040fe20000001810 */
[----:B------:R-:W1:Y:S07]  /*166c0*/  LDSM.16.M88.4 R196, [R2+UR6+0x9000] ;  /* 0x0090000602c4783b */ /* 0x000e6e0008000200 */
[-C--:B-----5:R-:W-:Y:S08]  /*166d0*/  HMMA.16816.F32 R20, R192, R172.reuse, R20 ;  /* 0x000000acc014723c */ /* 0x0a0ff00000001814 */
[C---:B------:R-:W-:Y:S08]  /*166e0*/  HMMA.16816.F32 R24, R200.reuse, R172, R24 ;  /* 0x000000acc818723c */ /* 0x040ff00000001818 */
[-C--:B------:R-:W-:Y:S01]  /*166f0*/  HMMA.16816.F32 R28, R200, R174.reuse, R28 ;  /* 0x000000aec81c723c */ /* 0x080fe2000000181c */
[----:B------:R4:W5:Y:S07]  /*16700*/  LDSM.16.M88.4 R200, [R0+0x6000] ;  /* 0x0060000000c8783b */ /* 0x00096e0000000200 */
[----:B------:R-:W-:Y:S01]  /*16710*/  HMMA.16816.F32 R32, R192, R174, R32 ;  /* 0x000000aec020723c */ /* 0x000fe20000001820 */
[----:B------:R2:W3:Y:S06]  /*16720*/  LDSM.16.M88.4 R172, [R2+UR6+0x9800] ;  /* 0x0098000602ac783b */ /* 0x0004ec0008000200 */
[----:B------:R-:W-:Y:S01]  /*16730*/  LDSM.16.M88.4 R192, [R136+0x9000] ;  /* 0x0090000088c0783b */ /* 0x000fe20000000200 */
[-C--:B------:R-:W-:Y:S08]  /*16740*/  HMMA.16816.F32 R4, R180, R184.reuse, R4 ;  /* 0x000000b8b404723c */ /* 0x080ff00000001804 */
[C---:B------:R-:W-:Y:S04]  /*16750*/  HMMA.16816.F32 R8, R204.reuse, R184, R8 ;  /* 0x000000b8cc08723c */ /* 0x040fe80000001808 */
[----:B----4-:R-:W-:Y:S04]  /*16760*/  LOP3.LUT R0, R247, UR11, RZ, 0x3c, !PT ;  /* 0x0000000bf7007c12 */ /* 0x010fe8000f8e3cff */
[-C--:B------:R-:W-:Y:S01]  /*16770*/  HMMA.16816.F32 R12, R204, R186.reuse, R12 ;  /* 0x000000bacc0c723c */ /* 0x080fe2000000180c */
[----:B--2---:R-:W-:Y:S07]  /*16780*/  IMAD.U32 R2, RZ, RZ, UR31 ;  /* 0x0000001fff027e24 */ /* 0x004fee000f8e00ff */
[C---:B------:R-:W-:Y:S01]  /*16790*/  HMMA.16816.F32 R16, R180.reuse, R186, R16 ;  /* 0x000000bab410723c */ /* 0x040fe20000001810 */
[----:B------:R-:W2:Y:S06]  /*167a0*/  LDSM.16.M88.4 R184, [R208+0x4000] ;  /* 0x00400000d0b8783b */ /* 0x000eac0000000200 */
[----:B------:R-:W4:Y:S01]  /*167b0*/  LDSM.16.M88.4 R208, [R208+0x6000] ;  /* 0x00600000d0d0783b */ /* 0x000f220000000200 */
[-C--:B------:R-:W-:Y:S08]  /*167c0*/  HMMA.16816.F32 R20, R180, R176.reuse, R20 ;  /* 0x000000b0b414723c */ /* 0x080ff00000001814 */
[C---:B------:R-:W-:Y:S08]  /*167d0*/  HMMA.16816.F32 R24, R204.reuse, R176, R24 ;  /* 0x000000b0cc18723c */ /* 0x040ff00000001818 */
[-C--:B------:R-:W-:Y:S01]  /*167e0*/  HMMA.16816.F32 R28, R204, R178.reuse, R28 ;  /* 0x000000b2cc1c723c */ /* 0x080fe2000000181c */
[----:B------:R-:W-:Y:S07]  /*167f0*/  LDSM.16.M88.4 R204, [R134+0x6000] ;  /* 0x0060000086cc783b */ /* 0x000fee0000000200 */
[----:B------:R-:W-:Y:S01]  /*16800*/  HMMA.16816.F32 R32, R180, R178, R32 ;  /* 0x000000b2b420723c */ /* 0x000fe20000001820 */
[----:B------:R-:W4:Y:S06]  /*16810*/  LDSM.16.M88.4 R176, [R136+0x9800] ;  /* 0x0098000088b0783b */ /* 0x000f2c0000000200 */
[----:B------:R3:W-:Y:S01]  /*16820*/  LDSM.16.M88.4 R180, [R134+0x4000] ;  /* 0x0040000086b4783b */ /* 0x0007e20000000200 */
[-C--:B-1----:R-:W-:Y:S08]  /*16830*/  HMMA.16816.F32 R4, R188, R196.reuse, R4 ;  /* 0x000000c4bc04723c */ /* 0x082ff00000001804 */
[C---:B-----5:R-:W-:Y:S08]  /*16840*/  HMMA.16816.F32 R8, R200.reuse, R196, R8 ;  /* 0x000000c4c808723c */ /* 0x060ff00000001808 */
[-C--:B------:R-:W-:Y:S01]  /*16850*/  HMMA.16816.F32 R12, R200, R198.reuse, R12 ;  /* 0x000000c6c80c723c */ /* 0x080fe2000000180c */
[----:B---3--:R-:W-:Y:S07]  /*16860*/  IMAD.U32 R134, RZ, RZ, UR31 ;  /* 0x0000001fff867e24 */ /* 0x008fee000f8e00ff */
[C---:B------:R-:W-:Y:S01]  /*16870*/  HMMA.16816.F32 R16, R188.reuse, R198, R16 ;  /* 0x000000c6bc10723c */ /* 0x040fe20000001810 */
[----:B------:R-:W1:Y:S03]  /*16880*/  LDSM.16.M88.4 R196, [R132+0x9000] ;  /* 0x0090000084c4783b */ /* 0x000e660000000200 */
[----:B------:R-:W-:Y:S04]  /*16890*/  VIADD R134, R134, 0x76cf5d0a ;  /* 0x76cf5d0a86867836 */ /* 0x000fe80000000000 */
[-C--:B------:R-:W-:Y:S08]  /*168a0*/  HMMA.16816.F32 R20, R188, R172.reuse, R20 ;  /* 0x000000acbc14723c */ /* 0x080ff00000001814 */
[C---:B------:R-:W-:Y:S08]  /*168b0*/  HMMA.16816.F32 R24, R200.reuse, R172, R24 ;  /* 0x000000acc818723c */ /* 0x040ff00000001818 */
[-C--:B------:R-:W-:Y:S01]  /*168c0*/  HMMA.16816.F32 R28, R200, R174.reuse, R28 ;  /* 0x000000aec81c723c */ /* 0x080fe2000000181c */
[----:B------:R-:W-:Y:S07]  /*168d0*/  LDSM.16.M88.4 R200, [R135+0x9000] ;  /* 0x0090000087c8783b */ /* 0x000fee0000000200 */
[----:B------:R-:W-:Y:S01]  /*168e0*/  HMMA.16816.F32 R32, R188, R174, R32 ;  /* 0x000000aebc20723c */ /* 0x000fe20000001820 */
[----:B------:R3:W5:Y:S06]  /*168f0*/  LDSM.16.M88.4 R172, [R132+0x9800] ;  /* 0x0098000084ac783b */ /* 0x00076c0000000200 */
[----:B------:R-:W5:Y:S01]  /*16900*/  LDSM.16.M88.4 R188, [R212+0x4000] ;  /* 0x00400000d4bc783b */ /* 0x000f620000000200 */
[-C--:B--2---:R-:W-:Y:S05]  /*16910*/  HMMA.16816.F32 R4, R184, R192.reuse, R4 ;  /* 0x000000c0b804723c */ /* 0x084fea0000001804 */
[----:B------:R-:W2:Y:S03]  /*16920*/  LDSM.16.M88.4 R212, [R212+0x6000] ;  /* 0x00600000d4d4783b */ /* 0x000ea60000000200 */
[C---:B----4-:R-:W-:Y:S04]  /*16930*/  HMMA.16816.F32 R8, R208.reuse, R192, R8 ;  /* 0x000000c0d008723c */ /* 0x050fe80000001808 */
[----:B------:R-:W-:Y:S04]  /*16940*/  IMAD.WIDE.U32 R192, R0, -0x326172a9, RZ ;  /* 0xcd9e8d5700c07825 */ /* 0x000fe800078e00ff */
[-C--:B------:R-:W-:Y:S01]  /*16950*/  HMMA.16816.F32 R12, R208, R194.reuse, R12 ;  /* 0x000000c2d00c723c */ /* 0x080fe2000000180c */
[----:B---3--:R-:W-:Y:S02]  /*16960*/  IMAD.U32 R132, RZ, RZ, UR30 ;  /* 0x0000001eff847e24 */ /* 0x008fe4000f8e00ff */
[C---:B------:R-:W-:Y:S02]  /*16970*/  LOP3.LUT R0, R193.reuse, R246, RZ, 0x3c, !PT ;  /* 0x000000f6c1007212 */ /* 0x040fe400078e3cff */
[----:B------:R-:W-:Y:S02]  /*16980*/  LOP3.LUT R136, R193, R245, RZ, 0x3c, !PT ;  /* 0x000000f5c1887212 */ /* 0x000fe400078e3cff */
[----:B------:R-:W-:Y:S01]  /*16990*/  IADD3 R132, PT, PT, R132, -0x255992d5, RZ ;  /* 0xdaa66d2b84847810 */ /* 0x000fe20007ffe0ff */
[C---:B------:R-:W-:Y:S04]  /*169a0*/  HMMA.16816.F32 R16, R184.reuse, R194, R16 ;  /* 0x000000c2b810723c */ /* 0x040fe80000001810 */
[C---:B------:R-:W-:Y:S02]  /*169b0*/  LOP3.LUT R194, R192.reuse, R243, RZ, 0x3c, !PT ;  /* 0x000000f3c0c27212 */ /* 0x040fe400078e3cff */
[----:B------:R-:W-:Y:S02]  /*169c0*/  LOP3.LUT R192, R192, R242, RZ, 0x3c, !PT ;  /* 0x000000f2c0c07212 */ /* 0x000fe400078e3cff */
[-C--:B------:R-:W-:Y:S03]  /*169d0*/  HMMA.16816.F32 R20, R184, R176.reuse, R20 ;  /* 0x000000b0b814723c */ /* 0x080fe60000001814 */
[----:B------:R-:W-:Y:S04]  /*169e0*/  IMAD.WIDE.U32 R194, R194, -0x2daee0ad, RZ ;  /* 0xd2511f53c2c27825 */ /* 0x000fe800078e00ff */
[----:B------:R-:W-:Y:S01]  /*169f0*/  IMAD.WIDE.U32 R192, R192, -0x2daee0ad, RZ ;  /* 0xd2511f53c0c07825 */ /* 0x000fe200078e00ff */
[C---:B------:R-:W-:Y:S08]  /*16a00*/  HMMA.16816.F32 R24, R208.reuse, R176, R24 ;  /* 0x000000b0d018723c */ /* 0x040ff00000001818 */
[-C--:B------:R-:W-:Y:S01]  /*16a10*/  HMMA.16816.F32 R28, R208, R178.reuse, R28 ;  /* 0x000000b2d01c723c */ /* 0x080fe2000000181c */
[----:B------:R-:W3:Y:S06]  /*16a20*/  LDL.64 R208, [R1+0x10] ;  /* 0x0000100001d07983 */ /* 0x000eec0000100a00 */
[----:B------:R-:W4:Y:S01]  /*16a30*/  LDL.64 R210, [R1+0x18] ;  /* 0x0000180001d27983 */ /* 0x000f220000100a00 */
[----:B------:R-:W-:Y:S05]  /*16a40*/  HMMA.16816.F32 R32, R184, R178, R32 ;  /* 0x000000b2b820723c */ /* 0x000fea0000001820 */
[----:B------:R5:W2:Y:S03]  /*16a50*/  LDSM.16.M88.4 R176, [R135+0x9800] ;  /* 0x0098000087b0783b */ /* 0x000aa60000000200 */
[----:B------:R-:W-:Y:S04]  /*16a60*/  DEPBAR.LE SB0, 0x0 ;  /* 0x000080000000791a */ /* 0x000fe80000000000 */
[----:B------:R-:W-:Y:S01]  /*16a70*/  IMAD.U32 R186, RZ, RZ, UR31 ;  /* 0x0000001fffba7e24 */ /* 0x000fe2000f8e00ff */
[----:B------:R-:W-:Y:S01]  /*16a80*/  BAR.SYNC.DEFER_BLOCKING 0x0 ;  /* 0x0000000000007b1d */ /* 0x000fe20000010000 */
[-C--:B-1----:R-:W-:Y:S05]  /*16a90*/  HMMA.16816.F32 R4, R180, R196.reuse, R4 ;  /* 0x000000c4b404723c */ /* 0x082fea0000001804 */
[----:B------:R-:W-:Y:S03]  /*16aa0*/  VIADD R186, R186, 0xed9eba14 ;  /* 0xed9eba14baba7836 */ /* 0x000fe60000000000 */
[C---:B------:R-:W-:Y:S08]  /*16ab0*/  HMMA.16816.F32 R8, R204.reuse, R196, R8 ;  /* 0x000000c4cc08723c */ /* 0x040ff00000001808 */
[-C--:B------:R-:W-:Y:S01]  /*16ac0*/  HMMA.16816.F32 R12, R204, R198.reuse, R12 ;  /* 0x000000c6cc0c723c */ /* 0x080fe2000000180c */
[----:B-----5:R-:W-:Y:S07]  /*16ad0*/  IMAD.U32 R135, RZ, RZ, UR11 ;  /* 0x0000000bff877e24 */ /* 0x020fee000f8e00ff */
[C---:B------:R-:W-:Y:S08]  /*16ae0*/  HMMA.16816.F32 R16, R180.reuse, R198, R16 ;  /* 0x000000c6b410723c */ /* 0x040ff00000001810 */
[-C--:B------:R-:W-:Y:S08]  /*16af0*/  HMMA.16816.F32 R20, R180, R172.reuse, R20 ;  /* 0x000000acb414723c */ /* 0x080ff00000001814 */
[C---:B------:R-:W-:Y:S01]  /*16b00*/  HMMA.16816.F32 R24, R204.reuse, R172, R24 ;  /* 0x000000accc18723c */ /* 0x040fe20000001818 */
[----:B------:R-:W-:Y:S05]  /*16b10*/  MOV R173, UR31 ;  /* 0x0000001f00ad7c02 */ /* 0x000fea0008000f00 */
[----:B------:R-:W-:Y:S02]  /*16b20*/  VIADD R173, R173, 0xa9066899 ;  /* 0xa9066899adad7836 */ /* 0x000fe40000000000 */
[-C--:B------:R-:W-:Y:S08]  /*16b30*/  HMMA.16816.F32 R28, R204, R174.reuse, R28 ;  /* 0x000000aecc1c723c */ /* 0x080ff0000000181c */
[----:B------:R-:W-:Y:S04]  /*16b40*/  HMMA.16816.F32 R32, R180, R174, R32 ;  /* 0x000000aeb420723c */ /* 0x000fe80000001820 */
[----:B------:R-:W-:Y:S01]  /*16b50*/  IMAD.WIDE.U32 R174, R0, -0x2daee0ad, RZ ;  /* 0xd2511f5300ae7825 */ /* 0x000fe200078e00ff */
[----:B------:R-:W-:Y:S03]  /*16b60*/  IADD3 R0, PT, PT, R2, 0x32370b8f, RZ ;  /* 0x32370b8f02007810 */ /* 0x000fe60007ffe0ff */
[-C--:B------:R-:W-:Y:S01]  /*16b70*/  HMMA.16816.F32 R4, R188, R200.reuse, R4 ;  /* 0x000000c8bc04723c */ /* 0x080fe20000001804 */
[----:B------:R-:W-:Y:S04]  /*16b80*/  IMAD.U32 R2, RZ, RZ, UR30 ;  /* 0x0000001eff027e24 */ /* 0x000fe8000f8e00ff */
[----:B------:R-:W-:Y:S01]  /*16b90*/  LOP3.LUT R139, R0, R174, R195, 0x96, !PT ;  /* 0x000000ae008b7212 */ /* 0x000fe200078e96c3 */
[----:B------:R-:W-:Y:S02]  /*16ba0*/  VIADD R2, R2, 0x78dde6e4 ;  /* 0x78dde6e402027836 */ /* 0x000fe40000000000 */
[C---:B--2---:R-:W-:Y:S08]  /*16bb0*/  HMMA.16816.F32 R8, R212.reuse, R200, R8 ;  /* 0x000000c8d408723c */ /* 0x044ff00000001808 */
[-C--:B------:R-:W-:Y:S08]  /*16bc0*/  HMMA.16816.F32 R12, R212, R202.reuse, R12 ;  /* 0x000000cad40c723c */ /* 0x080ff0000000180c */
[C---:B------:R-:W-:Y:S04]  /*16bd0*/  HMMA.16816.F32 R16, R188.reuse, R202, R16 ;  /* 0x000000cabc10723c */ /* 0x040fe80000001810 */
[----:B------:R-:W-:Y:S04]  /*16be0*/  IMAD.WIDE.U32 R202, R139, -0x326172a9, RZ ;  /* 0xcd9e8d578bca7825 */ /* 0x000fe800078e00ff */
[-C--:B------:R-:W-:Y:S08]  /*16bf0*/  HMMA.16816.F32 R20, R188, R176.reuse, R20 ;  /* 0x000000b0bc14723c */ /* 0x080ff00000001814 */
[C---:B------:R-:W-:Y:S08]  /*16c00*/  HMMA.16816.F32 R24, R212.reuse, R176, R24 ;  /* 0x000000b0d418723c */ /* 0x040ff00000001818 */
[-C--:B------:R-:W-:Y:S08]  /*16c10*/  HMMA.16816.F32 R28, R212, R178.reuse, R28 ;  /* 0x000000b2d41c723c */ /* 0x080ff0000000181c */
[----:B------:R-:W-:Y:S04]  /*16c20*/  HMMA.16816.F32 R32, R188, R178, R32 ;  /* 0x000000b2bc20723c */ /* 0x000fe80000001820 */
[-C--:B---3--:R-:W-:Y:S01]  /*16c30*/  LOP3.LUT R172, R208, R134.reuse, R175, 0x96, !PT ;  /* 0x00000086d0ac7212 */ /* 0x088fe200078e96af */
[----:B------:R-:W-:Y:S04]  /*16c40*/  IMAD.WIDE.U32 R174, R136, -0x2daee0ad, RZ ;  /* 0xd2511f5388ae7825 */ /* 0x000fe800078e00ff */
[----:B------:R-:W-:Y:S01]  /*16c50*/  IMAD.WIDE.U32 R176, R172, -0x326172a9, RZ ;  /* 0xcd9e8d57acb07825 */ /* 0x000fe200078e00ff */
[----:B----4-:R-:W-:Y:S02]  /*16c60*/  LOP3.LUT R172, R210, R134, R175, 0x96, !PT ;  /* 0x00000086d2ac7212 */ /* 0x010fe400078e96af */
[----:B------:R-:W-:Y:S01]  /*16c70*/  LOP3.LUT R134, R0, R174, R193, 0x96, !PT ;  /* 0x000000ae00867212 */ /* 0x000fe200078e96c1 */
[----:B------:R-:W-:Y:S01]  /*16c80*/  IMAD R0, R135, 0x20, R231 ;  /* 0x0000002087007824 */ /* 0x000fe200078e02e7 */
[----:B------:R-:W-:Y:S01]  /*16c90*/  LOP3.LUT R184, R236, R132, R177, 0x96, !PT ;  /* 0x00000084ecb87212 */ /* 0x000fe200078e96b1 */
[----:B------:R-:W-:Y:S01]  /*16ca0*/  IMAD.WIDE.U32 R174, R172, -0x326172a9, RZ ;  /* 0xcd9e8d57acae7825 */ /* 0x000fe200078e00ff */
[----:B------:R-:W-:Y:S02]  /*16cb0*/  LOP3.LUT R177, R2, R176, R203, 0x96, !PT ;  /* 0x000000b002b17212 */ /* 0x000fe400078e96cb */
[C---:B------:R-:W-:Y:S01]  /*16cc0*/  IADD3 R139, PT, PT, R0.reuse, 0x1, RZ ;  /* 0x00000001008b7810 */ /* 0x040fe20007ffe0ff */
[C---:B------:R-:W-:Y:S01]  /*16cd0*/  VIADD R136, R0.reuse, 0x8 ;  /* 0x0000000800887836 */ /* 0x040fe20000000000 */
[----:B------:R-:W-:Y:S01]  /*16ce0*/  I2FP.F32.U32 R172, R0 ;  /* 0x0000000000ac7245 */ /* 0x000fe20000201000 */
[----:B------:R-:W-:Y:S01]  /*16cf0*/  VIADD R135, R0, 0x9 ;  /* 0x0000000900877836 */ /* 0x000fe20000000000 */
[----:B------:R-:W-:Y:S01]  /*16d00*/  I2FP.F32.U32 R139, R139 ;  /* 0x0000008b008b7245 */ /* 0x000fe20000201000 */
[----:B------:R-:W-:Y:S01]  /*16d10*/  IMAD.WIDE.U32 R200, R134, -0x326172a9, RZ ;  /* 0xcd9e8d5786c87825 */ /* 0x000fe200078e00ff */
[----:B------:R-:W-:Y:S02]  /*16d20*/  LOP3.LUT R182, R234, R132, R175, 0x96, !PT ;  /* 0x00000084eab67212 */ /* 0x000fe400078e96af */
[----:B------:R-:W-:Y:S01]  /*16d30*/  I2FP.F32.U32 R136, R136 ;  /* 0x0000008800887245 */ /* 0x000fe20000201000 */
[----:B------:R-:W-:Y:S01]  /*16d40*/  VIADD R132, R0, 0x10 ;  /* 0x0000001000847836 */ /* 0x000fe20000000000 */
[----:B------:R-:W-:Y:S01]  /*16d50*/  I2FP.F32.U32 R135, R135 ;  /* 0x0000008700877245 */ /* 0x000fe20000201000 */
[----:B------:R-:W-:Y:S01]  /*16d60*/  FFMA.FTZ R4, R172, UR5, R4 ;  /* 0x00000005ac047c23 */ /* 0x000fe20008010004 */
[----:B------:R-:W-:Y:S01]  /*16d70*/  IADD3 R134, PT, PT, R0, 0x11, RZ ;  /* 0x0000001100867810 */ /* 0x000fe20007ffe0ff */
[C---:B------:R-:W-:Y:S01]  /*16d80*/  FFMA.FTZ R5, R139.reuse, UR5, R5 ;  /* 0x000000058b057c23 */ /* 0x040fe20008010005 */
[----:B------:R-:W-:Y:S01]  /*16d90*/  LOP3.LUT R176, R2, R174, R201, 0x96, !PT ;  /* 0x000000ae02b07212 */ /* 0x000fe200078e96c9 */
[----:B------:R-:W-:Y:S01]  /*16da0*/  FFMA.FTZ R6, R172, UR5, R6 ;  /* 0x00000005ac067c23 */ /* 0x000fe20008010006 */
[----:B------:R-:W-:Y:S01]  /*16db0*/  I2FP.F32.U32 R132, R132 ;  /* 0x0000008400847245 */ /* 0x000fe20000201000 */
[----:B------:R-:W-:Y:S01]  /*16dc0*/  FFMA.FTZ R7, R139, UR5, R7 ;  /* 0x000000058b077c23 */ /* 0x000fe20008010007 */
[----:B------:R-:W-:Y:S01]  /*16dd0*/  I2FP.F32.U32 R134, R134 ;  /* 0x0000008600867245 */ /* 0x000fe20000201000 */
[C---:B------:R-:W-:Y:S01]  /*16de0*/  VIADD R2, R0.reuse, 0x18 ;  /* 0x0000001800027836 */ /* 0x040fe20000000000 */
[----:B------:R-:W-:Y:S01]  /*16df0*/  FMNMX3.FTZ R175, R3, R4, R5, !PT ;  /* 0x0000000403af7276 */ /* 0x000fe20007810005 */
[----:B------:R-:W-:Y:S01]  /*16e00*/  VIADD R0, R0, 0x19 ;  /* 0x0000001900007836 */ /* 0x000fe20000000000 */
[----:B------:R-:W-:Y:S01]  /*16e10*/  FMNMX3.FTZ R174, R133, R6, R7, !PT ;  /* 0x0000000685ae7276 */ /* 0x000fe20007810007 */
[----:B------:R-:W-:Y:S01]  /*16e20*/  FFMA.FTZ R16, R136, UR5, R16 ;  /* 0x0000000588107c23 */ /* 0x000fe20008010010 */
[----:B------:R-:W-:Y:S01]  /*16e30*/  I2FP.F32.U32 R2, R2 ;  /* 0x0000000200027245 */ /* 0x000fe20000201000 */
[----:B------:R-:W-:Y:S01]  /*16e40*/  IMAD.WIDE.U32 R184, R184, -0x2daee0ad, RZ ;  /* 0xd2511f53b8b87825 */ /* 0x000fe200078e00ff */
[----:B------:R-:W-:Y:S03]  /*16e50*/  I2FP.F32.U32 R0, R0 ;  /* 0x0000000000007245 */ /* 0x000fe60000201000 */
[C---:B------:R-:W-:Y:S01]  /*16e60*/  FFMA.FTZ R17, R135.reuse, UR5, R17 ;  /* 0x0000000587117c23 */ /* 0x040fe20008010011 */
[----:B------:R-:W-:Y:S01]  /*16e70*/  FFMA.FTZ R18, R136, UR5, R18 ;  /* 0x0000000588127c23 */ /* 0x000fe20008010012 */
[----:B------:R-:W-:Y:S01]  /*16e80*/  FFMA.FTZ R19, R135, UR5, R19 ;  /* 0x0000000587137c23 */ /* 0x000fe20008010013 */
[----:B------:R-:W-:Y:S01]  /*16e90*/  FFMA.FTZ R20, R132, UR5, R20 ;  /* 0x0000000584147c23 */ /* 0x000fe20008010014 */
[----:B------:R-:W-:Y:S01]  /*16ea0*/  FFMA.FTZ R21, R134, UR5, R21 ;  /* 0x0000000586157c23 */ /* 0x000fe20008010015 */
[----:B------:R-:W-:Y:S01]  /*16eb0*/  FMNMX3.FTZ R175, R175, R16, R17, !PT ;  /* 0x00000010afaf7276 */ /* 0x000fe20007810011 */
[----:B------:R-:W-:Y:S01]  /*16ec0*/  IMAD.WIDE.U32 R182, R182, -0x2daee0ad, RZ ;  /* 0xd2511f53b6b67825 */ /* 0x000fe200078e00ff */
[----:B------:R-:W-:Y:S02]  /*16ed0*/  FMNMX3.FTZ R174, R174, R18, R19, !PT ;  /* 0x00000012aeae7276 */ /* 0x000fe40007810013 */
[----:B------:R-:W-:Y:S01]  /*16ee0*/  FMNMX3.FTZ R187, R175, R20, R21, !PT ;  /* 0x00000014afbb7276 */ /* 0x000fe20007810015 */
[----:B------:R-:W-:Y:S04]  /*16ef0*/  IMAD.WIDE.U32 R196, R177, -0x2daee0ad, RZ ;  /* 0xd2511f53b1c47825 */ /* 0x000fe800078e00ff */
[----:B------:R-:W-:Y:S01]  /*16f00*/  FFMA.FTZ R22, R132, UR5, R22 ;  /* 0x0000000584167c23 */ /* 0x000fe20008010016 */
[----:B------:R-:W-:Y:S01]  /*16f10*/  FFMA.FTZ R23, R134, UR5, R23 ;  /* 0x0000000586177c23 */ /* 0x000fe20008010017 */
        /* <DEDUP_REMOVED lines=8> */
[----:B------:R-:W-:Y:S06]  /*16fa0*/  BRA.U.ANY UP0, `(.L_x_1275) ;  /* 0xffffffed00587547 */ /* 0x000fec000b93ffff */
.L_x_1274:
[----:B-1----:R-:W1:Y:S01]  /*16fb0*/  SHFL.BFLY PT, R175, R187, 0x2, 0x1f ;  /* 0x0c401f00bbaf7f89 */ /* 0x002e6200000e0000 */
[----:B------:R-:W-:Y:S01]  /*16fc0*/  FFMA.FTZ R8, R172, UR5, R8 ;  /* 0x00000005ac087c23 */ /* 0x000fe20008010008 */
[----:B------:R-:W-:Y:S01]  /*16fd0*/  FFMA.FTZ R9, R139, UR5, R9 ;  /* 0x000000058b097c23 */ /* 0x000fe20008010009 */
[----:B------:R-:W-:Y:S05]  /*16fe0*/  FFMA.FTZ R30, R2, UR5, R30 ;  /* 0x00000005021e7c23 */ /* 0x000fea000801001e */
[----:B------:R-:W2:Y:S01]  /*16ff0*/  SHFL.BFLY PT, R174, R188, 0x2, 0x1f ;  /* 0x0c401f00bcae7f89 */ /* 0x000ea200000e0000 */
[----:B------:R-:W-:Y:S01]  /*17000*/  FFMA.FTZ R12, R136, UR5, R12 ;  /* 0x00000005880c7c23 */ /* 0x000fe2000801000c */
[----:B------:R-:W-:Y:S01]  /*17010*/  FFMA.FTZ R13, R135, UR5, R13 ;  /* 0x00000005870d7c23 */ /* 0x000fe2000801000d */
[----:B------:R-:W-:Y:S01]  /*17020*/  FFMA.FTZ R28, R2, UR5, R28 ;  /* 0x00000005021c7c23 */ /* 0x000fe2000801001c */
[----:B------:R-:W-:Y:S01]  /*17030*/  FMNMX3.FTZ R2, R137, R8, R9, !PT ;  /* 0x0000000889027276 */ /* 0x000fe20007810009 */
        /* <DEDUP_REMOVED lines=10> */
[----:B------:R-:W-:Y:S01]  /*170e0*/  FMNMX3.FTZ R132, R138, R10, R11, !PT ;  /* 0x0000000a8a847276 */ /* 0x000fe2000781000b */
[----:B------:R-:W-:Y:S01]  /*170f0*/  FFMA.FTZ R31, R0, UR5, R31 ;  /* 0x00000005001f7c23 */ /* 0x000fe2000801001f */
[----:B------:R-:W-:Y:S01]  /*17100*/  FMNMX3.FTZ R135, R2, R28, R29, !PT ;  /* 0x0000001c02877276 */ /* 0x000fe2000781001d */
[----:B------:R-:W-:Y:S01]  /*17110*/  FFMA.FTZ R27, R134, UR5, R27 ;  /* 0x00000005861b7c23 */ /* 0x000fe2000801001b */
[----:B------:R-:W-:Y:S01]  /*17120*/  FMNMX3.FTZ R0, R132, R14, R15, !PT ;  /* 0x0000000e84007276 */ /* 0x000fe2000781000f */
[----:B------:R-:W-:Y:S01]  /*17130*/  UISETP.NE.AND UP0, UPT, UR11, URZ, UPT ;  /* 0x000000ff0b00728c */ /* 0x000fe2000bf05270 */
[----:B------:R-:W-:Y:S01]  /*17140*/  LOP3.LUT R184, R173, R184, R197, 0x96, !PT ;  /* 0x000000b8adb87212 */ /* 0x000fe200078e96c5 */
[----:B------:R-:W-:Y:S01]  /*17150*/  UIADD3 UR11, UPT, UPT, UR11, -0x1, URZ ;  /* 0xffffffff0b0b7890 */ /* 0x000fe2000fffe0ff */
[----:B------:R-:W-:Y:S02]  /*17160*/  LOP3.LUT R194, R186, R194, R185, 0x96, !PT ;  /* 0x000000c2bac27212 */ /* 0x000fe400078e96b9 */
[----:B-1----:R-:W-:Y:S01]  /*17170*/  FMNMX.FTZ R136, R187, R175, !PT ;  /* 0x000000afbb887209 */ /* 0x002fe20007810000 */
[----:B------:R-:W-:Y:S01]  /*17180*/  IMAD.WIDE.U32 R184, R184, -0x326172a9, RZ ;  /* 0xcd9e8d57b8b87825 */ /* 0x000fe200078e00ff */
[----:B--2---:R-:W-:Y:S02]  /*17190*/  FMNMX.FTZ R139, R188, R174, !PT ;  /* 0x000000aebc8b7209 */ /* 0x004fe40007810000 */
[----:B------:R-:W1:Y:S01]  /*171a0*/  SHFL.BFLY PT, R174, R135, 0x2, 0x1f ;  /* 0x0c401f0087ae7f89 */ /* 0x000e6200000e0000 */
[----:B------:R-:W-:Y:S01]  /*171b0*/  FMNMX3.FTZ R0, R0, R26, R27, !PT ;  /* 0x0000001a00007276 */ /* 0x000fe2000781001b */
[----:B------:R-:W-:Y:S01]  /*171c0*/  IMAD.WIDE.U32 R194, R194, -0x326172a9, RZ ;  /* 0xcd9e8d57c2c27825 */ /* 0x000fe200078e00ff */
[----:B------:R-:W-:Y:S05]  /*171d0*/  MOV R132, UR30 ;  /* 0x0000001e00847c02 */ /* 0x000fea0008000f00 */
[----:B------:R-:W2:Y:S01]  /*171e0*/  SHFL.BFLY PT, R175, R136, 0x1, 0x1f ;  /* 0x0c201f0088af7f89 */ /* 0x000ea200000e0000 */
[----:B------:R-:W-:Y:S02]  /*171f0*/  LOP3.LUT R173, R173, R182, R199, 0x96, !PT ;  /* 0x000000b6adad7212 */ /* 0x000fe400078e96c7 */
[----:B------:R-:W-:Y:S05]  /*17200*/  FMNMX3.FTZ R0, R0, R30, R31, !PT ;  /* 0x0000001e00007276 */ /* 0x000fea000781001f */
[----:B------:R-:W-:Y:S01]  /*17210*/  SHFL.BFLY PT, R176, R139, 0x1, 0x1f ;  /* 0x0c201f008bb07f89 */ /* 0x000fe200000e0000 */
[----:B------:R-:W-:Y:S01]  /*17220*/  IADD3 R132, PT, PT, R132, -0x4ab325aa, RZ ;  /* 0xb54cda5684847810 */ /* 0x000fe20007ffe0ff */
[----:B------:R-:W-:Y:S01]  /*17230*/  IMAD.WIDE.U32 R172, R173, -0x326172a9, RZ ;  /* 0xcd9e8d57adac7825 */ /* 0x000fe200078e00ff */
[----:B------:R-:W-:Y:S05]  /*17240*/  LOP3.LUT R186, R186, R192, R183, 0x96, !PT ;  /* 0x000000c0baba7212 */ /* 0x000fea00078e96b7 */
[----:B------:R-:W3:Y:S01]  /*17250*/  SHFL.BFLY PT, R2, R0, 0x2, 0x1f ;  /* 0x0c401f0000027f89 */ /* 0x000ee200000e0000 */
[----:B------:R-:W-:Y:S02]  /*17260*/  LOP3.LUT R134, R132, R194, R185, 0x96, !PT ;  /* 0x000000c284867212 */ /* 0x000fe400078e96b9 */
[----:B------:R-:W-:Y:S01]  /*17270*/  PRMT R178, R172, 0x7771, RZ ;  /* 0x00007771acb27816 */ /* 0x000fe200000000ff */
[----:B------:R-:W-:Y:S01]  /*17280*/  IMAD.WIDE.U32 R188, R186, -0x326172a9, RZ ;  /* 0xcd9e8d57babc7825 */ /* 0x000fe200078e00ff */
[----:B------:R-:W-:Y:S02]  /*17290*/  MOV R177, R172 ;  /* 0x000000ac00b17202 */ /* 0x000fe40000000f00 */
[C---:B------:R-:W-:Y:S02]  /*172a0*/  PRMT R182, R172.reuse, 0x7773, RZ ;  /* 0x00007773acb67816 */ /* 0x040fe400000000ff */
[----:B------:R-:W-:Y:S02]  /*172b0*/  PRMT R181, R172, 0x7772, RZ ;  /* 0x00007772acb57816 */ /* 0x000fe400000000ff */
[----:B------:R-:W-:Y:S02]  /*172c0*/  LOP3.LUT R172, R134, 0xffff, RZ, 0xc0, !PT ;  /* 0x0000ffff86ac7812 */ /* 0x000fe400078ec0ff */
[----:B------:R-:W-:Y:S02]  /*172d0*/  LOP3.LUT R132, R132, R188, R173, 0x96, !PT ;  /* 0x000000bc84847212 */ /* 0x000fe400078e96ad */
[----:B------:R-:W-:Y:S02]  /*172e0*/  LOP3.LUT R177, R177, 0xff, RZ, 0xc0, !PT ;  /* 0x000000ffb1b17812 */ /* 0x000fe400078ec0ff */
[----:B------:R-:W-:Y:S02]  /*172f0*/  LOP3.LUT R173, R134, 0xff, RZ, 0xc0, !PT ;  /* 0x000000ff86ad7812 */ /* 0x000fe400078ec0ff */
[----:B------:R-:W-:Y:S02]  /*17300*/  SHF.R.U32.HI R172, RZ, 0x8, R172 ;  /* 0x00000008ffac7819 */ /* 0x000fe400000116ac */
[----:B------:R-:W-:Y:S02]  /*17310*/  PRMT R188, R181, 0x5410, R182 ;  /* 0x00005410b5bc7816 */ /* 0x000fe400000000b6 */
[----:B------:R-:W-:Y:S02]  /*17320*/  PRMT R182, R177, 0x5410, R178 ;  /* 0x00005410b1b67816 */ /* 0x000fe400000000b2 */
[----:B------:R-:W-:Y:S02]  /*17330*/  PRMT R178, R173, 0x5410, R172 ;  /* 0x00005410adb27816 */ /* 0x000fe400000000ac */
[----:B-1----:R-:W-:Y:S02]  /*17340*/  FMNMX.FTZ R172, R135, R174, !PT ;  /* 0x000000ae87ac7209 */ /* 0x002fe40007810000 */
[----:B--2---:R-:W-:Y:S02]  /*17350*/  FMNMX.FTZ R135, R136, R175, !PT ;  /* 0x000000af88877209 */ /* 0x004fe40007810000 */
[C---:B------:R-:W-:Y:S01]  /*17360*/  PRMT R183, R184.reuse, 0x7771, RZ ;  /* 0x00007771b8b77816 */ /* 0x040fe200000000ff */
[----:B------:R-:W1:Y:S01]  /*17370*/  SHFL.BFLY PT, R177, R172, 0x1, 0x1f ;  /* 0x0c201f00acb17f89 */ /* 0x000e6200000e0000 */
[----:B------:R-:W-:Y:S01]  /*17380*/  MOV R179, R184 ;  /* 0x000000b800b37202 */ /* 0x000fe20000000f00 */
[C---:B------:R-:W-:Y:S01]  /*17390*/  FADD.FTZ R3, -R135.reuse, R3 ;  /* 0x0000000387037221 */ /* 0x040fe20000010100 */
[C---:B------:R-:W-:Y:S02]  /*173a0*/  PRMT R185, R184.reuse, 0x7773, RZ ;  /* 0x00007773b8b97816 */ /* 0x040fe400000000ff */
[----:B------:R-:W-:Y:S01]  /*173b0*/  PRMT R180, R184, 0x7772, RZ ;  /* 0x00007772b8b47816 */ /* 0x000fe200000000ff */
[C---:B------:R-:W-:Y:S01]  /*173c0*/  FMUL.FTZ R184, R135.reuse, UR4 ;  /* 0x0000000487b87c20 */ /* 0x040fe20008410000 */
[----:B------:R-:W-:Y:S01]  /*173d0*/  FSETP.NEU.FTZ.AND P2, PT, R135, -INF , PT ;  /* 0xff8000008700780b */ /* 0x000fe20003f5d000 */
[----:B------:R-:W-:Y:S01]  /*173e0*/  FMUL.FTZ R3, R3, UR4 ;  /* 0x0000000403037c20 */ /* 0x000fe20008410000 */
[----:B---3--:R-:W-:Y:S02]  /*173f0*/  FMNMX.FTZ R0, R0, R2, !PT ;  /* 0x0000000200007209 */ /* 0x008fe40007810000 */
[----:B------:R-:W-:Y:S02]  /*17400*/  FSEL R184, R184, RZ, P2 ;  /* 0x000000ffb8b87208 */ /* 0x000fe40001000000 */
[----:B------:R-:W-:Y:S02]  /*17410*/  FMNMX.FTZ R136, R139, R176, !PT ;  /* 0x000000b08b887209 */ /* 0x000fe40007810000 */
[----:B------:R-:W-:Y:S01]  /*17420*/  PRMT R139, R134, 0x7632, R139 ;  /* 0x00007632868b7816 */ /* 0x000fe2000000008b */
[----:B------:R-:W-:Y:S01]  /*17430*/  FFMA.FTZ R16, R16, UR4, -R184 ;  /* 0x0000000410107c23 */ /* 0x000fe200080108b8 */
[----:B------:R-:W-:Y:S01]  /*17440*/  SHF.R.U32.HI R175, RZ, 0x18, R134 ;  /* 0x00000018ffaf7819 */ /* 0x000fe20000011686 */
[----:B------:R-:W-:Y:S01]  /*17450*/  FADD.FTZ R2, -R136, R133 ;  /* 0x0000008588027221 */ /* 0x000fe20000010100 */
[----:B------:R-:W-:Y:S01]  /*17460*/  LOP3.LUT R176, R132, 0xff, RZ, 0xc0, !PT ;  /* 0x000000ff84b07812 */ /* 0x000fe200078ec0ff */
[----:B------:R2:W-:Y:S01]  /*17470*/  MUFU.EX2 R238, R16 ;  /* 0x0000001000ee7308 */ /* 0x0005e20000000800 */
[----:B------:R-:W-:Y:S01]  /*17480*/  SHF.R.U32.HI R174, RZ, 0x18, R132 ;  /* 0x00000018ffae7819 */ /* 0x000fe20000011684 */
[----:B------:R-:W-:Y:S01]  /*17490*/  FMUL.FTZ R2, R2, UR4 ;  /* 0x0000000402027c20 */ /* 0x000fe20008410000 */
[C---:B------:R-:W-:Y:S07]  /*174a0*/  LOP3.LUT R134, R132.reuse, 0xffff, RZ, 0xc0, !PT ;  /* 0x0000ffff84867812 */ /* 0x040fee00078ec0ff */
[----:B------:R-:W3:Y:S01]  /*174b0*/  MUFU.EX2 R133, R3 ;  /* 0x0000000300857308 */ /* 0x000ee20000000800 */
[----:B------:R-:W-:Y:S01]  /*174c0*/  PRMT R173, R132, 0x7632, R173 ;  /* 0x0000763284ad7816 */ /* 0x000fe200000000ad */
[--C-:B------:R-:W-:Y:S01]  /*174d0*/  FFMA.FTZ R17, R17, UR4, -R184.reuse ;  /* 0x0000000411117c23 */ /* 0x100fe200080108b8 */
[----:B------:R-:W4:Y:S01]  /*174e0*/  SHFL.BFLY PT, R132, R0, 0x1, 0x1f ;  /* 0x0c201f0000847f89 */ /* 0x000f2200000e0000 */
[----:B------:R-:W-:Y:S06]  /*174f0*/  PRMT R180, R180, 0x5410, R185 ;  /* 0x00005410b4b47816 */ /* 0x000fec00000000b9 */
[----:B------:R5:W3:Y:S01]  /*17500*/  MUFU.EX2 R3, R2 ;  /* 0x0000000200037308 */ /* 0x000ae20000000800 */
[C---:B------:R-:W-:Y:S01]  /*17510*/  FMUL.FTZ R185, R136.reuse, UR4 ;  /* 0x0000000488b97c20 */ /* 0x040fe20008410000 */
[----:B------:R-:W-:Y:S01]  /*17520*/  FSETP.NEU.FTZ.AND P2, PT, R136, -INF , PT ;  /* 0xff8000008800780b */ /* 0x000fe20003f5d000 */
[----:B------:R-:W-:Y:S01]  /*17530*/  FFMA.FTZ R4, R4, UR4, -R184 ;  /* 0x0000000404047c23 */ /* 0x000fe200080108b8 */
[----:B------:R-:W-:Y:S06]  /*17540*/  SHF.R.U32.HI R134, RZ, 0x8, R134 ;  /* 0x00000008ff867819 */ /* 0x000fec0000011686 */
[----:B------:R3:W3:Y:S01]  /*17550*/  MUFU.EX2 R237, R17 ;  /* 0x0000001100ed7308 */ /* 0x0006e20000000800 */
[----:B------:R-:W-:Y:S01]  /*17560*/  FSEL R185, R185, RZ, P2 ;  /* 0x000000ffb9b97208 */ /* 0x000fe20001000000 */
[----:B------:R-:W-:Y:S01]  /*17570*/  FFMA.FTZ R5, R5, UR4, -R184 ;  /* 0x0000000405057c23 */ /* 0x000fe200080108b8 */
[----:B--2---:R-:W-:Y:S07]  /*17580*/  PRMT R16, R176, 0x5410, R134 ;  /* 0x00005410b0107816 */ /* 0x004fee0000000086 */
[----:B------:R-:W-:Y:S01]  /*17590*/  MUFU.EX2 R231, R4 ;  /* 0x0000000400e77308 */ /* 0x000fe20000000800 */
[----:B-1----:R-:W-:Y:S01]  /*175a0*/  FMNMX.FTZ R134, R172, R177, !PT ;  /* 0x000000b1ac867209 */ /* 0x002fe20007810000 */
[--C-:B------:R-:W-:Y:S01]  /*175b0*/  FFMA.FTZ R18, R18, UR4, -R185.reuse ;  /* 0x0000000412127c23 */ /* 0x100fe200080108b9 */
[----:B------:R-:W-:Y:S01]  /*175c0*/  LOP3.LUT R179, R179, 0xff, RZ, 0xc0, !PT ;  /* 0x000000ffb3b37812 */ /* 0x000fe200078ec0ff */
[----:B------:R-:W-:Y:S01]  /*175d0*/  FFMA.FTZ R19, R19, UR4, -R185 ;  /* 0x0000000413137c23 */ /* 0x000fe200080108b9 */
[----:B-----5:R-:W-:Y:S01]  /*175e0*/  LOP3.LUT R2, R173, 0xff, RZ, 0xc0, !PT ;  /* 0x000000ffad027812 */ /* 0x020fe200078ec0ff */
[C---:B------:R-:W-:Y:S01]  /*175f0*/  FMUL.FTZ R186, R134.reuse, UR4 ;  /* 0x0000000486ba7c20 */ /* 0x040fe20008410000 */
[----:B------:R-:W-:Y:S03]  /*17600*/  PRMT R179, R179, 0x5410, R183 ;  /* 0x00005410b3b37816 */ /* 0x000fe600000000b7 */
[----:B------:R1:W-:Y:S01]  /*17610*/  MUFU.EX2 R236, R18 ;  /* 0x0000001200ec7308 */ /* 0x0003e20000000800 */
[----:B------:R-:W-:Y:S01]  /*17620*/  FSETP.NEU.FTZ.AND P2, PT, R134, -INF , PT ;  /* 0xff8000008600780b */ /* 0x000fe20003f5d000 */
[--C-:B------:R-:W-:Y:S01]  /*17630*/  FFMA.FTZ R6, R6, UR4, -R185.reuse ;  /* 0x0000000406067c23 */ /* 0x100fe200080108b9 */
[----:B------:R-:W-:Y:S07]  /*17640*/  FFMA.FTZ R7, R7, UR4, -R185 ;  /* 0x0000000407077c23 */ /* 0x000fee00080108b9 */
[----:B------:R-:W2:Y:S01]  /*17650*/  MUFU.EX2 R235, R19 ;  /* 0x0000001300eb7308 */ /* 0x000ea20000000800 */
[----:B----4-:R-:W-:Y:S01]  /*17660*/  FMNMX.FTZ R132, R0, R132, !PT ;  /* 0x0000008400847209 */ /* 0x010fe20007810000 */
[----:B---3--:R-:W-:Y:S01]  /*17670*/  FMUL.FTZ R36, R133, R36 ;  /* 0x0000002485247220 */ /* 0x008fe20000410000 */
[----:B------:R-:W-:Y:S07]  /*17680*/  LOP3.LUT R139, R139, 0xff, RZ, 0xc0, !PT ;  /* 0x000000ff8b8b7812 */ /* 0x000fee00078ec0ff */
[----:B------:R-:W-:Y:S01]  /*17690*/  MUFU.EX2 R214, R6 ;  /* 0x0000000600d67308 */ /* 0x000fe20000000800 */
[----:B------:R-:W-:Y:S01]  /*176a0*/  PRMT R17, R2, 0x5410, R174 ;  /* 0x0000541002117816 */ /* 0x000fe200000000ae */
[----:B------:R-:W-:Y:S01]  /*176b0*/  FMUL.FTZ R187, R132, UR4 ;  /* 0x0000000484bb7c20 */ /* 0x000fe20008410000 */
[----:B------:R-:W-:Y:S07]  /*176c0*/  FSEL R186, R186, RZ, P2 ;  /* 0x000000ffbaba7208 */ /* 0x000fee0001000000 */
[----:B------:R-:W-:Y:S01]  /*176d0*/  MUFU.EX2 R215, R7 ;  /* 0x0000000700d77308 */ /* 0x000fe20000000800 */
[--C-:B------:R-:W-:Y:S01]  /*176e0*/  HSET2.LE.AND R174, R179, R228.reuse, PT ;  /* 0x000000e4b3ae7233 */ /* 0x100fe20003803000 */
[----:B-1----:R-:W-:Y:S01]  /*176f0*/  FMUL.FTZ R18, R3, R154 ;  /* 0x0000009a03127220 */ /* 0x002fe20000410000 */
[--C-:B------:R-:W-:Y:S07]  /*17700*/  HSET2.LE.AND R172, R178, R228.reuse, PT ;  /* 0x000000e4b2ac7233 */ /* 0x100fee0003803000 */
[----:B------:R-:W1:Y:S01]  /*17710*/  MUFU.EX2 R234, R5 ;  /* 0x0000000500ea7308 */ /* 0x000e620000000800 */
[----:B------:R-:W-:Y:S01]  /*17720*/  FSETP.NEU.FTZ.AND P2, PT, R132, -INF , PT ;  /* 0xff8000008400780b */ /* 0x000fe20003f5d000 */
[----:B------:R-:W3:Y:S01]  /*17730*/  LDSM.16.MT88.4 R176, [R216+0xa000] ;  /* 0x00a00000d8b0783b */ /* 0x000ee20000004200 */
[----:B------:R-:W-:Y:S01]  /*17740*/  PRMT R139, R139, 0x5410, R175 ;  /* 0x000054108b8b7816 */ /* 0x000fe200000000af */
[--C-:B------:R-:W-:Y:S01]  /*17750*/  FFMA.FTZ R8, R8, UR4, -R186.reuse ;  /* 0x0000000408087c23 */ /* 0x100fe200080108ba */
[----:B------:R-:W-:Y:S01]  /*17760*/  LOP3.LUT R175, R180, 0xff00ff, RZ, 0xc0, !PT ;  /* 0x00ff00ffb4af7812 */ /* 0x000fe200078ec0ff */
[--C-:B------:R-:W-:Y:S01]  /*17770*/  FFMA.FTZ R9, R9, UR4, -R186.reuse ;  /* 0x0000000409097c23 */ /* 0x100fe200080108ba */
[----:B------:R-:W-:Y:S03]  /*17780*/  FSEL R187, R187, RZ, P2 ;  /* 0x000000ffbbbb7208 */ /* 0x000fe60001000000 */
[----:B------:R-:W-:Y:S01]  /*17790*/  MUFU.EX2 R208, R8 ;  /* 0x0000000800d07308 */ /* 0x000fe20000000800 */
[----:B------:R-:W-:Y:S01]  /*177a0*/  F2FP.F16.F32.PACK_AB R0, R237, R238 ;  /* 0x000000eeed00723e */ /* 0x000fe200000000ff */
[--C-:B------:R-:W-:Y:S01]  /*177b0*/  FFMA.FTZ R12, R12, UR4, -R186.reuse ;  /* 0x000000040c0c7c23 */ /* 0x100fe200080108ba */
[--C-:B------:R-:W-:Y:S01]  /*177c0*/  HSET2.LE.AND R175, R175, R228.reuse, PT ;  /* 0x000000e4afaf7233 */ /* 0x100fe20003803000 */
[--C-:B------:R-:W-:Y:S01]  /*177d0*/  FFMA.FTZ R10, R10, UR4, -R187.reuse ;  /* 0x000000040a0a7c23 */ /* 0x100fe200080108bb */
[----:B--2---:R-:W-:Y:S01]  /*177e0*/  F2FP.F16.F32.PACK_AB R2, R235, R236 ;  /* 0x000000eceb02723e */ /* 0x004fe200000000ff */
[--C-:B------:R-:W-:Y:S01]  /*177f0*/  FFMA.FTZ R11, R11, UR4, -R187.reuse ;  /* 0x000000040b0b7c23 */ /* 0x100fe200080108bb */
[----:B------:R-:W-:Y:S03]  /*17800*/  LOP3.LUT R174, R0, R174, RZ, 0xc0, !PT ;  /* 0x000000ae00ae7212 */ /* 0x000fe600078ec0ff */
[----:B------:R-:W-:Y:S01]  /*17810*/  MUFU.EX2 R203, R10 ;  /* 0x0000000a00cb7308 */ /* 0x000fe20000000800 */
[----:B------:R-:W-:Y:S01]  /*17820*/  LOP3.LUT R175, R2, R175, RZ, 0xc0, !PT ;  /* 0x000000af02af7212 */ /* 0x000fe200078ec0ff */
[----:B------:R-:W-:Y:S01]  /*17830*/  FFMA.FTZ R13, R13, UR4, -R186 ;  /* 0x000000040d0d7c23 */ /* 0x000fe200080108ba */
[--C-:B------:R-:W-:Y:S07]  /*17840*/  HSET2.LE.AND R173, R139, R228.reuse, PT ;  /* 0x000000e48bad7233 */ /* 0x100fee0003803000 */
[----:B------:R-:W-:Y:S01]  /*17850*/  MUFU.EX2 R205, R11 ;  /* 0x0000000b00cd7308 */ /* 0x000fe20000000800 */
[----:B-1----:R-:W-:Y:S01]  /*17860*/  F2FP.F16.F32.PACK_AB R0, R234, R231 ;  /* 0x000000e7ea00723e */ /* 0x002fe200000000ff */
[----:B------:R-:W-:Y:S01]  /*17870*/  FFMA.FTZ R14, R14, UR4, -R187 ;  /* 0x000000040e0e7c23 */ /* 0x000fe200080108bb */
[----:B------:R-:W-:Y:S07]  /*17880*/  F2FP.F16.F32.PACK_AB R2, R215, R214 ;  /* 0x000000d6d702723e */ /* 0x000fee00000000ff */
[----:B------:R-:W1:Y:S01]  /*17890*/  MUFU.EX2 R207, R9 ;  /* 0x0000000900cf7308 */ /* 0x000e620000000800 */
[----:B------:R-:W-:Y:S01]  /*178a0*/  LOP3.LUT R172, R0, R172, RZ, 0xc0, !PT ;  /* 0x000000ac00ac7212 */ /* 0x000fe200078ec0ff */
[----:B------:R-:W-:Y:S01]  /*178b0*/  FADD.FTZ R0, -R132, R138 ;  /* 0x0000008a84007221 */ /* 0x000fe20000010100 */
[----:B------:R-:W-:Y:S01]  /*178c0*/  LOP3.LUT R173, R2, R173, RZ, 0xc0, !PT ;  /* 0x000000ad02ad7212 */ /* 0x000fe200078ec0ff */
[----:B------:R-:W-:Y:S01]  /*178d0*/  FADD.FTZ R2, -R134, R137 ;  /* 0x0000008986027221 */ /* 0x000fe20000010100 */
[----:B------:R-:W-:Y:S01]  /*178e0*/  FFMA.FTZ R15, R15, UR4, -R187 ;  /* 0x000000040f0f7c23 */ /* 0x000fe200080108bb */
[----:B------:R-:W-:Y:S04]  /*178f0*/  FMUL.FTZ R0, R0, UR4 ;  /* 0x0000000400007c20 */ /* 0x000fe80008410000 */
[----:B------:R-:W-:Y:S01]  /*17900*/  MUFU.EX2 R206, R12 ;  /* 0x0000000c00ce7308 */ /* 0x000fe20000000800 */
[----:B------:R-:W-:Y:S01]  /*17910*/  FMUL.FTZ R2, R2, UR4 ;  /* 0x0000000402027c20 */ /* 0x000fe20008410000 */
[--C-:B------:R-:W-:Y:S01]  /*17920*/  HSET2.LE.AND R5, R16, R228.reuse, PT ;  /* 0x000000e410057233 */ /* 0x100fe20003803000 */
[C---:B------:R-:W-:Y:S07]  /*17930*/  FMUL.FTZ R6, R3.reuse, R142 ;  /* 0x0000008e03067220 */ /* 0x040fee0000410000 */
[----:B------:R-:W2:Y:S01]  /*17940*/  MUFU.EX2 R204, R13 ;  /* 0x0000000d00cc7308 */ /* 0x000ea20000000800 */
[--C-:B------:R-:W-:Y:S01]  /*17950*/  HSET2.LE.AND R4, R17, R228.reuse, PT ;  /* 0x000000e411047233 */ /* 0x100fe20003803000 */
[----:B------:R-:W-:Y:S01]  /*17960*/  FMUL.FTZ R7, R3, R143 ;  /* 0x0000008f03077220 */ /* 0x000fe20000410000 */
[----:B-1----:R-:W-:Y:S07]  /*17970*/  F2FP.F16.F32.PACK_AB R180, R207, R208 ;  /* 0x000000d0cfb4723e */ /* 0x002fee00000000ff */
[----:B------:R-:W-:Y:S01]  /*17980*/  MUFU.EX2 R201, R14 ;  /* 0x0000000e00c97308 */ /* 0x000fe20000000800 */
[----:B------:R-:W-:Y:S01]  /*17990*/  F2FP.F16.F32.PACK_AB R181, R205, R203 ;  /* 0x000000cbcdb5723e */ /* 0x000fe200000000ff */
[----:B------:R-:W-:Y:S01]  /*179a0*/  FMUL.FTZ R16, R133, R152 ;  /* 0x0000009885107220 */ /* 0x000fe20000410000 */
[----:B------:R-:W-:Y:S07]  /*179b0*/  LOP3.LUT R180, R180, R5, RZ, 0xc0, !PT ;  /* 0x00000005b4b47212 */ /* 0x000fee00078ec0ff */
[----:B------:R-:W1:Y:S01]  /*179c0*/  MUFU.EX2 R199, R15 ;  /* 0x0000000f00c77308 */ /* 0x000e620000000800 */
[----:B------:R-:W-:Y:S01]  /*179d0*/  LOP3.LUT R181, R181, R4, RZ, 0xc0, !PT ;  /* 0x00000004b5b57212 */ /* 0x000fe200078ec0ff */
[C---:B------:R-:W-:Y:S01]  /*179e0*/  FMUL.FTZ R4, R133.reuse, R140 ;  /* 0x0000008c85047220 */ /* 0x040fe20000410000 */
[C---:B------:R-:W-:Y:S07]  /*179f0*/  FMUL.FTZ R5, R133.reuse, R141 ;  /* 0x0000008d85057220 */ /* 0x040fee0000410000 */
[----:B------:R-:W4:Y:S01]  /*17a00*/  MUFU.EX2 R2, R2 ;  /* 0x0000000200027308 */ /* 0x000f220000000800 */
[----:B------:R-:W-:Y:S01]  /*17a10*/  LOP3.LUT R9, R188, 0xff00ff, RZ, 0xc0, !PT ;  /* 0x00ff00ffbc097812 */ /* 0x000fe200078ec0ff */
[----:B------:R-:W5:Y:S01]  /*17a20*/  LDSM.16.MT88.4 R140, [R218+0xa000] ;  /* 0x00a00000da8c783b */ /* 0x000f620000004200 */
[--C-:B------:R-:W-:Y:S07]  /*17a30*/  HSET2.LE.AND R8, R182, R228.reuse, PT ;  /* 0x000000e4b6087233 */ /* 0x100fee0003803000 */
[----:B------:R-:W4:Y:S01]  /*17a40*/  MUFU.EX2 R0, R0 ;  /* 0x0000000000007308 */ /* 0x000f220000000800 */
[----:B--2---:R-:W-:Y:S01]  /*17a50*/  F2FP.F16.F32.PACK_AB R182, R204, R206 ;  /* 0x000000ceccb6723e */ /* 0x004fe200000000ff */
[-C--:B---3--:R-:W-:Y:S01]  /*17a60*/  HMMA.16816.F32 R4, R172, R176.reuse, R4 ;  /* 0x000000b0ac04723c */ /* 0x088fe20000001804 */
[----:B------:R-:W-:Y:S04]  /*17a70*/  MOV R137, UR30 ;  /* 0x0000001e00897c02 */ /* 0x000fe80008000f00 */
[--C-:B------:R-:W-:Y:S01]  /*17a80*/  HSET2.LE.AND R9, R9, R228.reuse, PT ;  /* 0x000000e409097233 */ /* 0x100fe20003803000 */
[----:B------:R-:W-:Y:S01]  /*17a90*/  FMUL.FTZ R17, R133, R153 ;  /* 0x0000009985117220 */ /* 0x000fe20000410000 */
[----:B-1----:R-:W-:Y:S01]  /*17aa0*/  F2FP.F16.F32.PACK_AB R183, R199, R201 ;  /* 0x000000c9c7b7723e */ /* 0x002fe200000000ff */
[----:B----4-:R-:W-:Y:S01]  /*17ab0*/  FMUL.FTZ R12, R2, R148 ;  /* 0x00000094020c7220 */ /* 0x010fe20000410000 */
[----:B------:R-:W-:Y:S01]  /*17ac0*/  LOP3.LUT R182, R182, R8, RZ, 0xc0, !PT ;  /* 0x00000008b6b67212 */ /* 0x000fe200078ec0ff */
[C---:B------:R-:W-:Y:S01]  /*17ad0*/  FMUL.FTZ R8, R2.reuse, R144 ;  /* 0x0000009002087220 */ /* 0x040fe20000410000 */
[----:B------:R-:W-:Y:S01]  /*17ae0*/  LOP3.LUT R183, R183, R9, RZ, 0xc0, !PT ;  /* 0x00000009b7b77212 */ /* 0x000fe200078ec0ff */
[----:B------:R-:W-:Y:S01]  /*17af0*/  FMUL.FTZ R9, R2, R145 ;  /* 0x0000009102097220 */ /* 0x000fe20000410000 */
[C---:B------:R-:W-:Y:S01]  /*17b00*/  FMUL.FTZ R10, R0.reuse, R146 ;  /* 0x00000092000a7220 */ /* 0x040fe20000410000 */
[----:B------:R-:W-:Y:S01]  /*17b10*/  FMUL.FTZ R11, R0, R147 ;  /* 0x00000093000b7220 */ /* 0x000fe20000410000 */
[----:B------:R-:W-:Y:S01]  /*17b20*/  FMUL.FTZ R13, R2, R149 ;  /* 0x00000095020d7220 */ /* 0x000fe20000410000 */
[C---:B------:R-:W-:Y:S01]  /*17b30*/  FMUL.FTZ R14, R0.reuse, R150 ;  /* 0x00000096000e7220 */ /* 0x040fe20000410000 */
[----:B------:R-:W-:Y:S01]  /*17b40*/  FMUL.FTZ R15, R0, R151 ;  /* 0x00000097000f7220 */ /* 0x000fe20000410000 */
[----:B------:R-:W-:Y:S01]  /*17b50*/  FMUL.FTZ R19, R3, R155 ;  /* 0x0000009b03137220 */ /* 0x000fe20000410000 */
[----:B------:R-:W-:Y:S01]  /*17b60*/  MOV R148, R244 ;  /* 0x000000f400947202 */ /* 0x000fe20000000f00 */
[----:B------:R-:W-:Y:S01]  /*17b70*/  FMUL.FTZ R37, R133, R37 ;  /* 0x0000002585257220 */ /* 0x000fe20000410000 */
[C---:B------:R-:W-:Y:S04]  /*17b80*/  HMMA.16816.F32 R8, R180.reuse, R176, R8 ;  /* 0x000000b0b408723c */ /* 0x040fe80000001808 */
[----:B------:R-:W-:Y:S01]  /*17b90*/  @P0 IADD3 R148, PT, PT, R252, -0x40, RZ ;  /* 0xffffffc0fc940810 */ /* 0x000fe20007ffe0ff */
[C---:B------:R-:W-:Y:S01]  /*17ba0*/  FMUL.FTZ R38, R3.reuse, R38 ;  /* 0x0000002603267220 */ /* 0x040fe20000410000 */
[----:B------:R-:W-:Y:S01]  /*17bb0*/  FMUL.FTZ R39, R3, R39 ;  /* 0x0000002703277220 */ /* 0x000fe20000410000 */
[----:B------:R-:W-:Y:S01]  /*17bc0*/  FMUL.FTZ R40, R2, R40 ;  /* 0x0000002802287220 */ /* 0x000fe20000410000 */
[-C--:B------:R-:W-:Y:S01]  /*17bd0*/  HMMA.16816.F32 R12, R180, R178.reuse, R12 ;  /* 0x000000b2b40c723c */ /* 0x080fe2000000180c */
[----:B------:R-:W1:Y:S02]  /*17be0*/  LDSM.16.MT88.4 R144, [R148] ;  /* 0x000000009490783b */ /* 0x000e640000004200 */
[----:B------:R-:W-:Y:S01]  /*17bf0*/  IADD3 R149, PT, PT, R222, R148, RZ ;  /* 0x00000094de957210 */ /* 0x000fe20007ffe0ff */
[----:B------:R-:W-:Y:S01]  /*17c00*/  FMUL.FTZ R41, R2, R41 ;  /* 0x0000002902297220 */ /* 0x000fe20000410000 */
        /* <DEDUP_REMOVED lines=8> */
[-C--:B-----5:R-:W-:Y:S03]  /*17c90*/  HMMA.16816.F32 R36, R172, R140.reuse, R36 ;  /* 0x0000008cac24723c */ /* 0x0a0fe60000001824 */
        /* <DEDUP_REMOVED lines=17> */
[----:B------:R-:W2:Y:S03]  /*17db0*/  LDSM.16.MT88.4 R140, [R149] ;  /* 0x00000000958c783b */ /* 0x000ea60000004200 */
[----:B------:R-:W-:Y:S01]  /*17dc0*/  FMUL.FTZ R63, R0, R63 ;  /* 0x0000003f003f7220 */ /* 0x000fe20000410000 */
[C---:B------:R-:W-:Y:S01]  /*17dd0*/  FMUL.FTZ R64, R133.reuse, R64 ;  /* 0x0000004085407220 */ /* 0x040fe20000410000 */
[----:B------:R-:W-:Y:S01]  /*17de0*/  FMUL.FTZ R65, R133, R65 ;  /* 0x0000004185417220 */ /* 0x000fe20000410000 */
        /* <DEDUP_REMOVED lines=24> */
[----:B------:R-:W-:Y:S01]  /*17f70*/  FMUL.FTZ R85, R133, R85 ;  /* 0x0000005585557220 */ /* 0x000fe20000410000 */
[-C--:B--2---:R-:W-:Y:S03]  /*17f80*/  HMMA.16816.F32 R68, R172, R140.reuse, R68 ;  /* 0x0000008cac44723c */ /* 0x084fe60000001844 */
[C---:B------:R-:W-:Y:S01]  /*17f90*/  FMUL.FTZ R86, R3.reuse, R86 ;  /* 0x0000005603567220 */ /* 0x040fe20000410000 */
[----:B------:R-:W-:Y:S01]  /*17fa0*/  FMUL.FTZ R87, R3, R87 ;  /* 0x0000005703577220 */ /* 0x000fe20000410000 */
[C---:B------:R-:W-:Y:S01]  /*17fb0*/  FMUL.FTZ R88, R2.reuse, R88 ;  /* 0x0000005802587220 */ /* 0x040fe20000410000 */
[----:B------:R-:W-:Y:S01]  /*17fc0*/  FMUL.FTZ R89, R2, R89 ;  /* 0x0000005902597220 */ /* 0x000fe20000410000 */
[C---:B------:R-:W-:Y:S01]  /*17fd0*/  FMUL.FTZ R90, R0.reuse, R90 ;  /* 0x0000005a005a7220 */ /* 0x040fe20000410000 */
[C---:B------:R-:W-:Y:S04]  /*17fe0*/  HMMA.16816.F32 R72, R180.reuse, R140, R72 ;  /* 0x0000008cb448723c */ /* 0x040fe80000001848 */
[----:B------:R-:W-:Y:S01]  /*17ff0*/  FMUL.FTZ R91, R0, R91 ;  /* 0x0000005b005b7220 */ /* 0x000fe20000410000 */
[----:B------:R-:W-:Y:S01]  /*18000*/  IADD3 R137, PT, PT, R137, 0x1715609d, RZ ;  /* 0x1715609d89897810 */ /* 0x000fe20007ffe0ff */
[C---:B------:R-:W-:Y:S01]  /*18010*/  FMUL.FTZ R92, R2.reuse, R92 ;  /* 0x0000005c025c7220 */ /* 0x040fe20000410000 */
[----:B------:R-:W-:Y:S01]  /*18020*/  FMUL.FTZ R93, R2, R93 ;  /* 0x0000005d025d7220 */ /* 0x000fe20000410000 */
[-C--:B------:R-:W-:Y:S03]  /*18030*/  HMMA.16816.F32 R76, R180, R142.reuse, R76 ;  /* 0x0000008eb44c723c */ /* 0x080fe6000000184c */
[C---:B------:R-:W-:Y:S01]  /*18040*/  FMUL.FTZ R94, R0.reuse, R94 ;  /* 0x0000005e005e7220 */ /* 0x040fe20000410000 */
[----:B------:R-:W-:Y:S01]  /*18050*/  FMUL.FTZ R95, R0, R95 ;  /* 0x0000005f005f7220 */ /* 0x000fe20000410000 */
[----:B------:R-:W-:Y:S01]  /*18060*/  LOP3.LUT R138, R137, R202, R195, 0x96, !PT ;  /* 0x000000ca898a7212 */ /* 0x000fe200078e96c3 */
[C---:B------:R-:W-:Y:S01]  /*18070*/  FMUL.FTZ R96, R133.reuse, R96 ;  /* 0x0000006085607220 */ /* 0x040fe20000410000 */
[----:B------:R-:W-:Y:S01]  /*18080*/  FMUL.FTZ R97, R133, R97 ;  /* 0x0000006185617220 */ /* 0x000fe20000410000 */
[C---:B------:R-:W-:Y:S01]  /*18090*/  HMMA.16816.F32 R80, R172.reuse, R142, R80 ;  /* 0x0000008eac50723c */ /* 0x040fe20000001850 */
[----:B------:R-:W2:Y:S03]  /*180a0*/  LDSM.16.MT88.4 R140, [R218+0xb000] ;  /* 0x00b00000da8c783b */ /* 0x000ea60000004200 */
[C---:B------:R-:W-:Y:S01]  /*180b0*/  FMUL.FTZ R98, R3.reuse, R98 ;  /* 0x0000006203627220 */ /* 0x040fe20000410000 */
[----:B------:R-:W-:Y:S01]  /*180c0*/  FMUL.FTZ R99, R3, R99 ;  /* 0x0000006303637220 */ /* 0x000fe20000410000 */
[----:B------:R-:W-:Y:S04]  /*180d0*/  IMAD.WIDE.U32 R138, R138, -0x2daee0ad, RZ ;  /* 0xd2511f538a8a7825 */ /* 0x000fe800078e00ff */
[C---:B------:R-:W-:Y:S01]  /*180e0*/  FMUL.FTZ R100, R133.reuse, R100 ;  /* 0x0000006485647220 */ /* 0x040fe20000410000 */
[-C--:B-1----:R-:W-:Y:S03]  /*180f0*/  HMMA.16816.F32 R84, R172, R144.reuse, R84 ;  /* 0x00000090ac54723c */ /* 0x082fe60000001854 */
[C---:B------:R-:W-:Y:S01]  /*18100*/  PRMT R151, R138.reuse, 0x7773, RZ ;  /* 0x000077738a977816 */ /* 0x040fe200000000ff */
[----:B------:R-:W-:Y:S01]  /*18110*/  FMUL.FTZ R101, R133, R101 ;  /* 0x0000006585657220 */ /* 0x000fe20000410000 */
[C---:B------:R-:W-:Y:S01]  /*18120*/  PRMT R150, R138.reuse, 0x7772, RZ ;  /* 0x000077728a967816 */ /* 0x040fe200000000ff */
[----:B------:R-:W-:Y:S01]  /*18130*/  FMUL.FTZ R102, R3, R102 ;  /* 0x0000006603667220 */ /* 0x000fe20000410000 */
[----:B------:R-:W-:Y:S01]  /*18140*/  MOV R152, R138 ;  /* 0x0000008a00987202 */ /* 0x000fe20000000f00 */
[C---:B------:R-:W-:Y:S04]  /*18150*/  HMMA.16816.F32 R88, R180.reuse, R144, R88 ;  /* 0x00000090b458723c */ /* 0x040fe80000001858 */
[----:B------:R-:W-:Y:S01]  /*18160*/  LOP3.LUT R144, R137, R200, R189, 0x96, !PT ;  /* 0x000000c889907212 */ /* 0x000fe200078e96bd */
[----:B------:R-:W-:Y:S01]  /*18170*/  FMUL.FTZ R103, R3, R103 ;  /* 0x0000006703677220 */ /* 0x000fe20000410000 */
[----:B------:R-:W-:Y:S01]  /*18180*/  PRMT R176, R138, 0x7771, RZ ;  /* 0x000077718ab07816 */ /* 0x000fe200000000ff */
[----:B------:R-:W-:Y:S01]  /*18190*/  FMUL.FTZ R104, R2, R104 ;  /* 0x0000006802687220 */ /* 0x000fe20000410000 */
[-C--:B------:R-:W-:Y:S03]  /*181a0*/  HMMA.16816.F32 R92, R180, R146.reuse, R92 ;  /* 0x00000092b45c723c */ /* 0x080fe6000000185c */
[----:B------:R-:W-:Y:S04]  /*181b0*/  IMAD.WIDE.U32 R144, R144, -0x2daee0ad, RZ ;  /* 0xd2511f5390907825 */ /* 0x000fe800078e00ff */
[----:B------:R-:W-:Y:S01]  /*181c0*/  FMUL.FTZ R105, R2, R105 ;  /* 0x0000006902697220 */ /* 0x000fe20000410000 */
[C---:B------:R-:W-:Y:S01]  /*181d0*/  FMUL.FTZ R106, R0.reuse, R106 ;  /* 0x0000006a006a7220 */ /* 0x040fe20000410000 */
[----:B------:R-:W-:Y:S01]  /*181e0*/  FMUL.FTZ R107, R0, R107 ;  /* 0x0000006b006b7220 */ /* 0x000fe20000410000 */
[C---:B------:R-:W-:Y:S04]  /*181f0*/  HMMA.16816.F32 R96, R172.reuse, R146, R96 ;  /* 0x00000092ac60723c */ /* 0x040fe80000001860 */
[----:B------:R-:W-:Y:S01]  /*18200*/  LOP3.LUT R137, R198, UR10, R145, 0x96, !PT ;  /* 0x0000000ac6897c12 */ /* 0x000fe2000f8e9691 */
[C---:B------:R-:W-:Y:S01]  /*18210*/  FMUL.FTZ R108, R2.reuse, R108 ;  /* 0x0000006c026c7220 */ /* 0x040fe20000410000 */
[----:B------:R-:W-:Y:S01]  /*18220*/  MOV R138, R144 ;  /* 0x00000090008a7202 */ /* 0x000fe20000000f00 */
[----:B------:R-:W-:Y:S01]  /*18230*/  FMUL.FTZ R109, R2, R109 ;  /* 0x0000006d026d7220 */ /* 0x000fe20000410000 */
[C---:B------:R-:W-:Y:S01]  /*18240*/  PRMT R155, R144.reuse, 0x7773, RZ ;  /* 0x00007773909b7816 */ /* 0x040fe200000000ff */
[-C--:B--2---:R-:W-:Y:S03]  /*18250*/  HMMA.16816.F32 R100, R172, R140.reuse, R100 ;  /* 0x0000008cac64723c */ /* 0x084fe60000001864 */
[----:B------:R-:W-:Y:S01]  /*18260*/  PRMT R154, R144, 0x7772, RZ ;  /* 0x00007772909a7816 */ /* 0x000fe200000000ff */
[----:B------:R-:W-:Y:S01]  /*18270*/  FMUL.FTZ R110, R0, R110 ;  /* 0x0000006e006e7220 */ /* 0x000fe20000410000 */
[----:B------:R-:W-:Y:S01]  /*18280*/  PRMT R153, R144, 0x7771, RZ ;  /* 0x0000777190997816 */ /* 0x000fe200000000ff */
[----:B------:R-:W-:Y:S01]  /*18290*/  FMUL.FTZ R111, R0, R111 ;  /* 0x0000006f006f7220 */ /* 0x000fe20000410000 */
[----:B------:R-:W1:Y:S01]  /*182a0*/  LDSM.16.MT88.4 R144, [R148+0x1000] ;  /* 0x001000009490783b */ /* 0x000e620000004200 */
[C---:B------:R-:W-:Y:S04]  /*182b0*/  HMMA.16816.F32 R104, R180.reuse, R140, R104 ;  /* 0x0000008cb468723c */ /* 0x040fe80000001868 */
[----:B------:R-:W-:Y:S01]  /*182c0*/  LOP3.LUT R139, R196, UR10, R139, 0x96, !PT ;  /* 0x0000000ac48b7c12 */ /* 0x000fe2000f8e968b */
[C---:B------:R-:W-:Y:S01]  /*182d0*/  FMUL.FTZ R112, R133.reuse, R112 ;  /* 0x0000007085707220 */ /* 0x040fe20000410000 */
[----:B------:R-:W-:Y:S01]  /*182e0*/  PRMT R196, R154, 0x5410, R155 ;  /* 0x000054109ac47816 */ /* 0x000fe2000000009b */
[----:B------:R-:W-:Y:S01]  /*182f0*/  FMUL.FTZ R113, R133, R113 ;  /* 0x0000007185717220 */ /* 0x000fe20000410000 */
[-C--:B------:R-:W-:Y:S03]  /*18300*/  HMMA.16816.F32 R108, R180, R142.reuse, R108 ;  /* 0x0000008eb46c723c */ /* 0x080fe6000000186c */
[C---:B------:R-:W-:Y:S01]  /*18310*/  FMUL.FTZ R114, R3.reuse, R114 ;  /* 0x0000007203727220 */ /* 0x040fe20000410000 */
[----:B------:R-:W-:Y:S01]  /*18320*/  FMUL.FTZ R115, R3, R115 ;  /* 0x0000007303737220 */ /* 0x000fe20000410000 */
[----:B------:R-:W-:Y:S01]  /*18330*/  PRMT R178, R150, 0x5410, R151 ;  /* 0x0000541096b27816 */ /* 0x000fe20000000097 */
[C---:B------:R-:W-:Y:S01]  /*18340*/  FMUL.FTZ R116, R133.reuse, R116 ;  /* 0x0000007485747220 */ /* 0x040fe20000410000 */
[----:B------:R-:W-:Y:S01]  /*18350*/  LOP3.LUT R151, R138, 0xff, RZ, 0xc0, !PT ;  /* 0x000000ff8a977812 */ /* 0x000fe200078ec0ff */
[----:B------:R-:W-:Y:S01]  /*18360*/  FMUL.FTZ R117, R133, R117 ;  /* 0x0000007585757220 */ /* 0x000fe20000410000 */
[----:B------:R-:W-:Y:S01]  /*18370*/  LOP3.LUT R138, R139, 0xffff, RZ, 0xc0, !PT ;  /* 0x0000ffff8b8a7812 */ /* 0x000fe200078ec0ff */
[----:B------:R-:W-:Y:S01]  /*18380*/  FMUL.FTZ R118, R3, R118 ;  /* 0x0000007603767220 */ /* 0x000fe20000410000 */
[C---:B------:R-:W-:Y:S04]  /*18390*/  HMMA.16816.F32 R112, R172.reuse, R142, R112 ;  /* 0x0000008eac70723c */ /* 0x040fe80000001870 */
[----:B------:R-:W-:Y:S01]  /*183a0*/  PRMT R150, R139, 0x7632, R150 ;  /* 0x000076328b967816 */ /* 0x000fe20000000096 */
[----:B------:R-:W-:Y:S01]  /*183b0*/  FMUL.FTZ R119, R3, R119 ;  /* 0x0000007703777220 */ /* 0x000fe20000410000 */
[----:B------:R-:W-:Y:S01]  /*183c0*/  LOP3.LUT R141, R139, 0xff, RZ, 0xc0, !PT ;  /* 0x000000ff8b8d7812 */ /* 0x000fe200078ec0ff */
[C---:B------:R-:W-:Y:S01]  /*183d0*/  FMUL.FTZ R120, R2.reuse, R120 ;  /* 0x0000007802787220 */ /* 0x040fe20000410000 */
[----:B------:R-:W-:Y:S01]  /*183e0*/  SHF.R.U32.HI R140, RZ, 0x18, R139 ;  /* 0x00000018ff8c7819 */ /* 0x000fe2000001168b */
[----:B------:R-:W-:Y:S01]  /*183f0*/  FMUL.FTZ R121, R2, R121 ;  /* 0x0000007902797220 */ /* 0x000fe20000410000 */
[----:B------:R-:W-:Y:S01]  /*18400*/  LOP3.LUT R152, R152, 0xff, RZ, 0xc0, !PT ;  /* 0x000000ff98987812 */ /* 0x000fe200078ec0ff */
[C---:B------:R-:W-:Y:S01]  /*18410*/  FMUL.FTZ R122, R0.reuse, R122 ;  /* 0x0000007a007a7220 */ /* 0x040fe20000410000 */
[----:B------:R-:W-:Y:S01]  /*18420*/  SHF.R.U32.HI R139, RZ, 0x8, R138 ;  /* 0x00000008ff8b7819 */ /* 0x000fe2000001168a */
[----:B------:R-:W-:Y:S01]  /*18430*/  FMUL.FTZ R123, R0, R123 ;  /* 0x0000007b007b7220 */ /* 0x000fe20000410000 */
[----:B------:R-:W-:Y:S01]  /*18440*/  LOP3.LUT R138, R150, 0xff, RZ, 0xc0, !PT ;  /* 0x000000ff968a7812 */ /* 0x000fe200078ec0ff */
[----:B------:R-:W-:Y:S01]  /*18450*/  FFMA.FTZ R24, R24, UR4, -R186 ;  /* 0x0000000418187c23 */ /* 0x000fe200080108ba */
[----:B------:R-:W-:Y:S01]  /*18460*/  PRMT R176, R152, 0x5410, R176 ;  /* 0x0000541098b07816 */ /* 0x000fe200000000b0 */
[----:B------:R-:W-:Y:S01]  /*18470*/  FFMA.FTZ R25, R25, UR4, -R186 ;  /* 0x0000000419197c23 */ /* 0x000fe200080108ba */
[--C-:B------:R-:W-:Y:S01]  /*18480*/  PRMT R152, R141, 0x5410, R139.reuse ;  /* 0x000054108d987816 */ /* 0x100fe2000000008b */
[C---:B------:R-:W-:Y:S01]  /*18490*/  FMUL.FTZ R124, R133.reuse, R124 ;  /* 0x0000007c857c7220 */ /* 0x040fe20000410000 */
[-C--:B-1----:R-:W-:Y:S01]  /*184a0*/  HMMA.16816.F32 R116, R172, R144.reuse, R116 ;  /* 0x00000090ac74723c */ /* 0x082fe20000001874 */
[----:B------:R-:W-:Y:S02]  /*184b0*/  MUFU.EX2 R193, R24 ;  /* 0x0000001800c17308 */ /* 0x000fe40000000800 */
[----:B------:R-:W-:Y:S01]  /*184c0*/  PRMT R189, R138, 0x5410, R140 ;  /* 0x000054108abd7816 */ /* 0x000fe2000000008c */
[----:B------:R-:W-:Y:S01]  /*184d0*/  FMUL.FTZ R125, R133, R125 ;  /* 0x0000007d857d7220 */ /* 0x000fe20000410000 */
[----:B------:R-:W1:Y:S01]  /*184e0*/  LDSM.16.MT88.4 R140, [R149+0x1000] ;  /* 0x00100000958c783b */ /* 0x000e620000004200 */
[----:B------:R-:W-:Y:S01]  /*184f0*/  LOP3.LUT R138, R137, 0xffff, RZ, 0xc0, !PT ;  /* 0x0000ffff898a7812 */ /* 0x000fe200078ec0ff */
[----:B------:R-:W-:Y:S01]  /*18500*/  FMUL.FTZ R126, R3, R126 ;  /* 0x0000007e037e7220 */ /* 0x000fe20000410000 */
[C---:B------:R-:W-:Y:S03]  /*18510*/  HMMA.16816.F32 R120, R180.reuse, R144, R120 ;  /* 0x00000090b478723c */ /* 0x040fe60000001878 */
[----:B------:R-:W-:Y:S01]  /*18520*/  MUFU.EX2 R195, R25 ;  /* 0x0000001900c37308 */ /* 0x000fe20000000800 */
[C---:B------:R-:W-:Y:S01]  /*18530*/  PRMT R139, R137.reuse, 0x7632, R139 ;  /* 0x00007632898b7816 */ /* 0x040fe2000000008b */
[----:B------:R-:W-:Y:S01]  /*18540*/  FFMA.FTZ R144, R22, UR4, -R185 ;  /* 0x0000000416907c23 */ /* 0x000fe200080108b9 */
[----:B------:R-:W-:Y:S01]  /*18550*/  LOP3.LUT R150, R137, 0xff, RZ, 0xc0, !PT ;  /* 0x000000ff89967812 */ /* 0x000fe200078ec0ff */
[C---:B------:R-:W-:Y:S01]  /*18560*/  FMUL.FTZ R22, R3.reuse, R162 ;  /* 0x000000a203167220 */ /* 0x040fe20000410000 */
[----:B------:R-:W-:Y:S05]  /*18570*/  SHF.R.U32.HI R137, RZ, 0x18, R137 ;  /* 0x00000018ff897819 */ /* 0x000fea0000011689 */
[----:B------:R2:W-:Y:S01]  /*18580*/  MUFU.EX2 R200, R144 ;  /* 0x0000009000c87308 */ /* 0x0005e20000000800 */
[----:B------:R-:W-:Y:S01]  /*18590*/  SHF.R.U32.HI R138, RZ, 0x8, R138 ;  /* 0x00000008ff8a7819 */ /* 0x000fe2000001168a */
[----:B------:R-:W-:Y:S01]  /*185a0*/  FMUL.FTZ R127, R3, R127 ;  /* 0x0000007f037f7220 */ /* 0x000fe20000410000 */
[----:B------:R-:W-:Y:S01]  /*185b0*/  LOP3.LUT R139, R139, 0xff, RZ, 0xc0, !PT ;  /* 0x000000ff8b8b7812 */ /* 0x000fe200078ec0ff */
[----:B------:R-:W-:Y:S01]  /*185c0*/  FMUL.FTZ R128, R2, R128 ;  /* 0x0000008002807220 */ /* 0x000fe20000410000 */
[----:B------:R-:W-:Y:S01]  /*185d0*/  PRMT R188, R150, 0x5410, R138 ;  /* 0x0000541096bc7816 */ /* 0x000fe2000000008a */
[--C-:B------:R-:W-:Y:S01]  /*185e0*/  FFMA.FTZ R138, R32, UR4, -R184.reuse ;  /* 0x00000004208a7c23 */ /* 0x100fe200080108b8 */
[----:B------:R-:W-:Y:S01]  /*185f0*/  PRMT R177, R139, 0x5410, R137 ;  /* 0x000054108bb17816 */ /* 0x000fe20000000089 */
[--C-:B------:R-:W-:Y:S01]  /*18600*/  FFMA.FTZ R150, R33, UR4, -R184.reuse ;  /* 0x0000000421967c23 */ /* 0x100fe200080108b8 */
[--C-:B------:R-:W-:Y:S01]  /*18610*/  FFMA.FTZ R137, R34, UR4, -R185.reuse ;  /* 0x0000000422897c23 */ /* 0x100fe200080108b9 */
[----:B------:R-:W-:Y:S01]  /*18620*/  FFMA.FTZ R139, R35, UR4, -R185 ;  /* 0x00000004238b7c23 */ /* 0x000fe200080108b9 */
[C---:B------:R-:W-:Y:S01]  /*18630*/  FMUL.FTZ R32, R2.reuse, R156 ;  /* 0x0000009c02207220 */ /* 0x040fe20000410000 */
[----:B------:R-:W-:Y:S01]  /*18640*/  FMUL.FTZ R33, R2, R157 ;  /* 0x0000009d02217220 */ /* 0x000fe20000410000 */
[C---:B------:R-:W-:Y:S01]  /*18650*/  FMUL.FTZ R34, R0.reuse, R158 ;  /* 0x0000009e00227220 */ /* 0x040fe20000410000 */
[----:B------:R-:W-:Y:S01]  /*18660*/  FMUL.FTZ R35, R0, R159 ;  /* 0x0000009f00237220 */ /* 0x000fe20000410000 */
[----:B------:R-:W-:Y:S01]  /*18670*/  PRMT R197, R151, 0x5410, R153 ;  /* 0x0000541097c57816 */ /* 0x000fe20000000099 */
[--C-:B------:R-:W-:Y:S01]  /*18680*/  FFMA.FTZ R151, R20, UR4, -R184.reuse ;  /* 0x0000000414977c23 */ /* 0x100fe200080108b8 */
[----:B------:R-:W-:Y:S01]  /*18690*/  LDSM.16.MT88.4 R156, [R218+0xa800] ;  /* 0x00a80000da9c783b */ /* 0x000fe20000004200 */
[----:B------:R-:W-:Y:S01]  /*186a0*/  FFMA.FTZ R184, R21, UR4, -R184 ;  /* 0x0000000415b87c23 */ /* 0x000fe200080108b8 */
[----:B------:R-:W-:Y:S01]  /*186b0*/  FFMA.FTZ R185, R23, UR4, -R185 ;  /* 0x0000000417b97c23 */ /* 0x000fe200080108b9 */
[C---:B------:R-:W-:Y:S01]  /*186c0*/  FMUL.FTZ R20, R133.reuse, R160 ;  /* 0x000000a085147220 */ /* 0x040fe20000410000 */
[-C--:B------:R-:W-:Y:S01]  /*186d0*/  HMMA.16816.F32 R32, R180, R146.reuse, R32 ;  /* 0x00000092b420723c */ /* 0x080fe20000001820 */
[----:B------:R3:W-:Y:S02]  /*186e0*/  MUFU.EX2 R213, R138 ;  /* 0x0000008a00d57308 */ /* 0x0007e40000000800 */
[----:B------:R-:W-:Y:S01]  /*186f0*/  FMUL.FTZ R21, R133, R161 ;  /* 0x000000a185157220 */ /* 0x000fe20000410000 */
[----:B------:R-:W-:Y:S07]  /*18700*/  FMUL.FTZ R23, R3, R163 ;  /* 0x000000a303177220 */ /* 0x000fee0000410000 */
[----:B------:R4:W-:Y:S01]  /*18710*/  MUFU.EX2 R211, R137 ;  /* 0x0000008900d37308 */ /* 0x0009e20000000800 */
[--C-:B--2---:R-:W-:Y:S01]  /*18720*/  FFMA.FTZ R144, R30, UR4, -R187.reuse ;  /* 0x000000041e907c23 */ /* 0x104fe200080108bb */
[--C-:B------:R-:W-:Y:S01]  /*18730*/  HSET2.LE.AND R30, R152, R228.reuse, PT ;  /* 0x000000e4981e7233 */ /* 0x100fe20003803000 */
[----:B------:R-:W-:Y:S07]  /*18740*/  LDSM.16.MT88.4 R160, [R148+0x800] ;  /* 0x0008000094a0783b */ /* 0x000fee0000004200 */
[----:B------:R-:W-:Y:S01]  /*18750*/  MUFU.EX2 R209, R184 ;  /* 0x000000b800d17308 */ /* 0x000fe20000000800 */
[----:B------:R-:W-:Y:S01]  /*18760*/  FMUL.FTZ R129, R2, R129 ;  /* 0x0000008102817220 */ /* 0x000fe20000410000 */
[C---:B------:R-:W-:Y:S08]  /*18770*/  HMMA.16816.F32 R20, R172.reuse, R146, R20 ;  /* 0x00000092ac14723c */ /* 0x040ff00000001814 */
[----:B------:R-:W2:Y:S01]  /*18780*/  MUFU.EX2 R212, R150 ;  /* 0x0000009600d47308 */ /* 0x000ea20000000800 */
[--C-:B---3--:R-:W-:Y:S01]  /*18790*/  FFMA.FTZ R138, R27, UR4, -R187.reuse ;  /* 0x000000041b8a7c23 */ /* 0x108fe200080108bb */
[----:B------:R-:W3:Y:S08]  /*187a0*/  LDSM.16.MT88.4 R152, [R216+0xa800] ;  /* 0x00a80000d898783b */ /* 0x000ef00000004200 */
[----:B------:R-:W5:Y:S01]  /*187b0*/  MUFU.EX2 R210, R139 ;  /* 0x0000008b00d27308 */ /* 0x000f620000000800 */
[C---:B------:R-:W-:Y:S01]  /*187c0*/  FMUL.FTZ R130, R0.reuse, R130 ;  /* 0x0000008200827220 */ /* 0x040fe20000410000 */
[-C--:B-1----:R-:W-:Y:S08]  /*187d0*/  HMMA.16816.F32 R124, R172, R140.reuse, R124 ;  /* 0x0000008cac7c723c */ /* 0x082ff0000000187c */
[----:B------:R-:W1:Y:S01]  /*187e0*/  MUFU.EX2 R202, R151 ;  /* 0x0000009700ca7308 */ /* 0x000e620000000800 */
[----:B------:R-:W-:Y:S01]  /*187f0*/  FMUL.FTZ R131, R0, R131 ;  /* 0x0000008300837220 */ /* 0x000fe20000410000 */
[--C-:B----4-:R-:W-:Y:S01]  /*18800*/  FFMA.FTZ R137, R26, UR4, -R187.reuse ;  /* 0x000000041a897c23 */ /* 0x110fe200080108bb */
[--C-:B------:R-:W-:Y:S07]  /*18810*/  FFMA.FTZ R145, R28, UR4, -R186.reuse ;  /* 0x000000041c917c23 */ /* 0x100fee00080108ba */
[----:B------:R4:W-:Y:S01]  /*18820*/  MUFU.EX2 R194, R138 ;  /* 0x0000008a00c27308 */ /* 0x0009e20000000800 */
[----:B------:R-:W-:Y:S01]  /*18830*/  FFMA.FTZ R186, R29, UR4, -R186 ;  /* 0x000000041dba7c23 */ /* 0x000fe200080108ba */
[----:B------:R-:W-:Y:S01]  /*18840*/  LOP3.LUT R29, R178, 0xff00ff, RZ, 0xc0, !PT ;  /* 0x00ff00ffb21d7812 */ /* 0x000fe200078ec0ff */
[----:B------:R-:W-:Y:S01]  /*18850*/  FFMA.FTZ R187, R31, UR4, -R187 ;  /* 0x000000041fbb7c23 */ /* 0x000fe200080108bb */
[C---:B------:R-:W-:Y:S06]  /*18860*/  HMMA.16816.F32 R128, R180.reuse, R140, R128 ;  /* 0x0000008cb480723c */ /* 0x040fec0000001880 */
[----:B------:R3:W-:Y:S01]  /*18870*/  MUFU.EX2 R192, R137 ;  /* 0x0000008900c07308 */ /* 0x0007e20000000800 */
[C---:B------:R-:W-:Y:S09]  /*18880*/  FMUL.FTZ R24, R2.reuse, R164 ;  /* 0x000000a402187220 */ /* 0x040ff20000410000 */
[----:B------:R-:W3:Y:S01]  /*18890*/  MUFU.EX2 R198, R185 ;  /* 0x000000b900c67308 */ /* 0x000ee20000000800 */
[----:B------:R-:W-:Y:S01]  /*188a0*/  FMUL.FTZ R25, R2, R165 ;  /* 0x000000a502197220 */ /* 0x000fe20000410000 */
[C---:B------:R-:W-:Y:S01]  /*188b0*/  FMUL.FTZ R26, R0.reuse, R166 ;  /* 0x000000a6001a7220 */ /* 0x040fe20000410000 */
[----:B------:R-:W-:Y:S01]  /*188c0*/  FMUL.FTZ R27, R0, R167 ;  /* 0x000000a7001b7220 */ /* 0x000fe20000410000 */
[--C-:B------:R-:W-:Y:S01]  /*188d0*/  HSET2.LE.AND R28, R176, R228.reuse, PT ;  /* 0x000000e4b01c7233 */ /* 0x100fe20003803000 */
[----:B------:R-:W-:Y:S01]  /*188e0*/  FMUL.FTZ R31, R3, R171 ;  /* 0x000000ab031f7220 */ /* 0x000fe20000410000 */
[--C-:B------:R-:W-:Y:S04]  /*188f0*/  HSET2.LE.AND R29, R29, R228.reuse, PT ;  /* 0x000000e41d1d7233 */ /* 0x100fe80003803000 */
[----:B------:R-:W-:Y:S01]  /*18900*/  MUFU.EX2 R190, R186 ;  /* 0x000000ba00be7308 */ /* 0x000fe20000000800 */
[----:B--2---:R-:W-:Y:S01]  /*18910*/  F2FP.F16.F32.PACK_AB R178, R212, R213 ;  /* 0x000000d5d4b2723e */ /* 0x004fe200000000ff */
[----:B------:R-:W-:Y:S01]  /*18920*/  FFMA.FTZ R2, R2, R250, R208 ;  /* 0x000000fa02027223 */ /* 0x000fe200000100d0 */
[-C--:B------:R-:W-:Y:S07]  /*18930*/  HMMA.16816.F32 R24, R180, R142.reuse, R24 ;  /* 0x0000008eb418723c */ /* 0x080fee0000001818 */
[----:B------:R-:W2:Y:S01]  /*18940*/  MUFU.EX2 R191, R145 ;  /* 0x0000009100bf7308 */ /* 0x000ea20000000800 */
[----:B------:R-:W-:Y:S01]  /*18950*/  LDSM.16.MT88.4 R180, [R218+0xb800] ;  /* 0x00b80000dab4783b */ /* 0x000fe20000004200 */
[----:B-----5:R-:W-:Y:S01]  /*18960*/  F2FP.F16.F32.PACK_AB R179, R210, R211 ;  /* 0x000000d3d2b3723e */ /* 0x020fe200000000ff */
[----:B------:R-:W-:Y:S01]  /*18970*/  FFMA.FTZ R0, R0, R251, R203 ;  /* 0x000000fb00007223 */ /* 0x000fe200000100cb */
[----:B-1----:R-:W-:Y:S01]  /*18980*/  F2FP.F16.F32.PACK_AB R176, R209, R202 ;  /* 0x000000cad1b0723e */ /* 0x002fe200000000ff */
[----:B------:R-:W-:Y:S01]  /*18990*/  FADD.FTZ R2, R207, R2 ;  /* 0x00000002cf027221 */ /* 0x000fe20000010000 */
[----:B------:R-:W-:Y:S01]  /*189a0*/  LOP3.LUT R178, R178, R28, RZ, 0xc0, !PT ;  /* 0x0000001cb2b27212 */ /* 0x000fe200078ec0ff */
[----:B------:R-:W-:Y:S01]  /*189b0*/  FMUL.FTZ R28, R133, R168 ;  /* 0x000000a8851c7220 */ /* 0x000fe20000410000 */
[----:B------:R-:W-:Y:S01]  /*189c0*/  LOP3.LUT R179, R179, R29, RZ, 0xc0, !PT ;  /* 0x0000001db3b37212 */ /* 0x000fe200078ec0ff */
[----:B------:R-:W-:Y:S01]  /*189d0*/  FMUL.FTZ R29, R133, R169 ;  /* 0x000000a9851d7220 */ /* 0x000fe20000410000 */
[----:B------:R-:W-:Y:S01]  /*189e0*/  LOP3.LUT R176, R176, R30, RZ, 0xc0, !PT ;  /* 0x0000001eb0b07212 */ /* 0x000fe200078ec0ff */
[----:B------:R-:W-:Y:S01]  /*189f0*/  FMUL.FTZ R30, R3, R170 ;  /* 0x000000aa031e7220 */ /* 0x000fe20000410000 */
[--C-:B----4-:R-:W-:Y:S01]  /*18a00*/  HSET2.LE.AND R138, R188, R228.reuse, PT ;  /* 0x000000e4bc8a7233 */ /* 0x110fe20003803000 */
[----:B------:R-:W1:Y:S01]  /*18a10*/  LDSM.16.MT88.4 R168, [R149+0x800] ;  /* 0x0008000095a8783b */ /* 0x000e620000004200 */
[----:B------:R4:W-:Y:S01]  /*18a20*/  MUFU.EX2 R188, R187 ;  /* 0x000000bb00bc7308 */ /* 0x0009e20000000800 */
[--C-:B---3--:R-:W-:Y:S01]  /*18a30*/  HSET2.LE.AND R137, R189, R228.reuse, PT ;  /* 0x000000e4bd897233 */ /* 0x108fe20003803000 */
[----:B------:R-:W-:Y:S01]  /*18a40*/  FFMA.FTZ R133, R133, R248, R231 ;  /* 0x000000f885857223 */ /* 0x000fe200000100e7 */
[--C-:B------:R-:W-:Y:S01]  /*18a50*/  HSET2.LE.AND R139, R177, R228.reuse, PT ;  /* 0x000000e4b18b7233 */ /* 0x100fe20003803000 */
[----:B------:R-:W-:Y:S06]  /*18a60*/  HMMA.16816.F32 R28, R172, R142, R28 ;  /* 0x0000008eac1c723c */ /* 0x000fec000000181c */
[----:B------:R-:W3:Y:S01]  /*18a70*/  MUFU.EX2 R189, R144 ;  /* 0x0000009000bd7308 */ /* 0x000ee20000000800 */
[----:B------:R-:W5:Y:S01]  /*18a80*/  LDSM.16.MT88.4 R172, [R216+0xb800] ;  /* 0x00b80000d8ac783b */ /* 0x000f620000004200 */
[----:B------:R-:W-:Y:S01]  /*18a90*/  F2FP.F16.F32.PACK_AB R177, R198, R200 ;  /* 0x000000c8c6b1723e */ /* 0x000fe200000000ff */
[----:B------:R-:W-:Y:S01]  /*18aa0*/  FFMA.FTZ R3, R3, R249, R214 ;  /* 0x000000f903037223 */ /* 0x000fe200000100d6 */
[----:B------:R-:W-:Y:S01]  /*18ab0*/  LOP3.LUT R167, R196, 0xff00ff, RZ, 0xc0, !PT ;  /* 0x00ff00ffc4a77812 */ /* 0x000fe200078ec0ff */
[----:B------:R-:W-:Y:S01]  /*18ac0*/  FADD.FTZ R0, R205, R0 ;  /* 0x00000000cd007221 */ /* 0x000fe20000010000 */
[----:B------:R-:W-:Y:S01]  /*18ad0*/  LOP3.LUT R177, R177, R137, RZ, 0xc0, !PT ;  /* 0x00000089b1b17212 */ /* 0x000fe200078ec0ff */
[----:B------:R-:W-:Y:S01]  /*18ae0*/  FADD.FTZ R3, R215, R3 ;  /* 0x00000003d7037221 */ /* 0x000fe20000010000 */
[----:B------:R-:W-:Y:S01]  /*18af0*/  F2FP.F16.F32.PACK_AB R164, R195, R193 ;  /* 0x000000c1c3a4723e */ /* 0x000fe200000000ff */
[----:B----4-:R-:W4:Y:S01]  /*18b00*/  LDSM.16.MT88.4 R184, [R148+0x1800] ;  /* 0x0018000094b8783b */ /* 0x010f220000004200 */
[--C-:B------:R-:W-:Y:S02]  /*18b10*/  HSET2.LE.AND R166, R197, R228.reuse, PT ;  /* 0x000000e4c5a67233 */ /* 0x100fe40003803000 */
[----:B------:R-:W-:Y:S01]  /*18b20*/  LOP3.LUT R164, R164, R138, RZ, 0xc0, !PT ;  /* 0x0000008aa4a47212 */ /* 0x000fe200078ec0ff */
[-C--:B------:R-:W-:Y:S04]  /*18b30*/  HMMA.16816.F32 R140, R176, R152.reuse, R4 ;  /* 0x00000098b08c723c */ /* 0x080fe80000001804 */
[----:B------:R1:W4:Y:S01]  /*18b40*/  LDSM.16.MT88.4 R4, [R149+0x1800] ;  /* 0x001800009504783b */ /* 0x0003220000004200 */
[----:B------:R-:W-:Y:S02]  /*18b50*/  HSET2.LE.AND R167, R167, R228, PT ;  /* 0x000000e4a7a77233 */ /* 0x000fe40003803000 */
[----:B------:R-:W-:Y:S02]  /*18b60*/  F2FP.F16.F32.PACK_AB R165, R194, R192 ;  /* 0x000000c0c2a5723e */ /* 0x000fe400000000ff */
[----:B--2---:R-:W-:Y:S02]  /*18b70*/  F2FP.F16.F32.PACK_AB R137, R190, R191 ;  /* 0x000000bfbe89723e */ /* 0x004fe400000000ff */
[----:B---3--:R-:W-:Y:S02]  /*18b80*/  F2FP.F16.F32.PACK_AB R138, R188, R189 ;  /* 0x000000bdbc8a723e */ /* 0x008fe400000000ff */
[----:B------:R-:W-:Y:S02]  /*18b90*/  LOP3.LUT R165, R165, R139, RZ, 0xc0, !PT ;  /* 0x0000008ba5a57212 */ /* 0x000fe400078ec0ff */
[----:B------:R-:W-:Y:S02]  /*18ba0*/  LOP3.LUT R166, R137, R166, RZ, 0xc0, !PT ;  /* 0x000000a689a67212 */ /* 0x000fe400078ec0ff */
[----:B------:R-:W-:Y:S02]  /*18bb0*/  LOP3.LUT R167, R138, R167, RZ, 0xc0, !PT ;  /* 0x000000a78aa77212 */ /* 0x000fe400078ec0ff */
[----:B------:R-:W-:Y:S02]  /*18bc0*/  MOV R138, R132 ;  /* 0x00000084008a7202 */ /* 0x000fe40000000f00 */
[----:B------:R-:W-:Y:S03]  /*18bd0*/  MOV R137, R134 ;  /* 0x0000008600897202 */ /* 0x000fe60000000f00 */
        /* <DEDUP_REMOVED lines=35> */
[-C--:B------:R-:W-:Y:S08]  /*18e10*/  HMMA.16816.F32 R124, R176, R4.reuse, R124 ;  /* 0x00000004b07c723c */ /* 0x080ff0000000187c */
        /* <DEDUP_REMOVED lines=9> */
[----:B------:R-:W-:Y:S04]  /*18eb0*/  HMMA.16816.F32 R168, R176, R6, R28 ;  /* 0x00000006b0a8723c */ /* 0x000fe8000000181c */
        /* <DEDUP_REMOVED lines=12> */
[----:B------:R-:W-:Y:S06]  /*18f80*/  BRA.U UP0, `(.L_x_1273) ;  /* 0xffffffd100347547 */ /* 0x000fec000b83ffff */
.L_x_1272:
[----:B------:R-:W1:Y:S01]  /*18f90*/  SHFL.BFLY PT, R0, R248, 0x2, 0x1f ;  /* 0x0c401f00f8007f89 */ /* 0x000e6200000e0000 */
[----:B------:R-:W2:Y:S01]  /*18fa0*/  LDCU UR4, c[0x0][0x4fc] ;  /* 0x00009f80ff0477ac */ /* 0x000ea20008000800 */
[----:B------:R-:W-:Y:S01]  /*18fb0*/  SHF.L.U32 R6, R223, 0x1, RZ ;  /* 0x00000001df067819 */ /* 0x000fe200000006ff */
[----:B------:R-:W3:Y:S01]  /*18fc0*/  S2UR UR11, SR_CTAID.Y ;  /* 0x00000000000b79c3 */ /* 0x000ee20000002600 */
[----:B------:R-:W4:Y:S01]  /*18fd0*/  SHFL.BFLY PT, R4, R249, 0x2, 0x1f ;  /* 0x0c401f00f9047f89 */ /* 0x000f2200000e0000 */
[----:B------:R-:W-:Y:S01]  /*18fe0*/  UISETP.NE.AND UP3, UPT, UR19, -0x1, UPT ;  /* 0xffffffff1300788c */ /* 0x000fe2000bf65270 */
[----:B------:R-:W-:Y:S01]  /*18ff0*/  LOP3.LUT R220, R220, 0x6, R6, 0xf8, !PT ;  /* 0x00000006dcdc7812 */ /* 0x000fe200078ef806 */
[----:B------:R-:W5:Y:S01]  /*19000*/  LDCU UR9, c[0x0][0x434] ;  /* 0x00008680ff0977ac */ /* 0x000f620008000800 */
[----:B------:R-:W2:Y:S03]  /*19010*/  SHFL.BFLY PT, R2, R251, 0x2, 0x1f ;  /* 0x0c401f00fb027f89 */ /* 0x000ea600000e0000 */
[----:B------:R-:W3:Y:S01]  /*19020*/  S2UR UR8, SR_CTAID.X ;  /* 0x00000000000879c3 */ /* 0x000ee20000002500 */
[----:B------:R-:W5:Y:S01]  /*19030*/  SHFL.BFLY PT, R3, R250, 0x2, 0x1f ;  /* 0x0c401f00fa037f89 */ /* 0x000f6200000e0000 */
[----:B------:R-:W3:Y:S01]  /*19040*/  LDCU.U8 UR10, c[0x0][0x548] ;  /* 0x0000a900ff0a77ac */ /* 0x000ee20008000000 */
[----:B------:R-:W-:Y:S01]  /*19050*/  UISETP.NE.AND UP2, UPT, UR19, -0x1, UPT ;  /* 0xffffffff1300788c */ /* 0x000fe2000bf45270 */
[----:B------:R-:W3:Y:S01]  /*19060*/  LDCU UR12, c[0x0][0x434] ;  /* 0x00008680ff0c77ac */ /* 0x000ee20008000800 */
[----:B-1----:R-:W-:Y:S01]  /*19070*/  FADD.FTZ R0, R0, R248 ;  /* 0x000000f800007221 */ /* 0x002fe20000010000 */
[----:B----4-:R-:W-:-:S04]  /*19080*/  FADD.FTZ R4, R4, R249 ;  /* 0x000000f904047221 */ /* 0x010fc80000010000 */
[----:B------:R-:W1:Y:S01]  /*19090*/  SHFL.BFLY PT, R138, R0, 0x1, 0x1f ;  /* 0x0c201f00008a7f89 */ /* 0x000e6200000e0000 */
[----:B--2---:R-:W-:-:S03]  /*190a0*/  FADD.FTZ R2, R2, R251 ;  /* 0x000000fb02027221 */ /* 0x004fc60000010000 */
[----:B------:R-:W2:Y:S01]  /*190b0*/  SHFL.BFLY PT, R139, R4, 0x1, 0x1f ;  /* 0x0c201f00048b7f89 */ /* 0x000ea200000e0000 */
[----:B-----5:R-:W-:-:S03]  /*190c0*/  FADD.FTZ R3, R3, R250 ;  /* 0x000000fa03037221 */ /* 0x020fc60000010000 */
[----:B------:R-:W4:Y:S04]  /*190d0*/  SHFL.BFLY PT, R137, R2, 0x1, 0x1f ;  /* 0x0c201f0002897f89 */ /* 0x000f2800000e0000 */
[----:B------:R-:W5:Y:S01]  /*190e0*/  SHFL.BFLY PT, R133, R3, 0x1, 0x1f ;  /* 0x0c201f0003857f89 */ /* 0x000f6200000e0000 */
[----:B-1----:R-:W-:-:S04]  /*190f0*/  FADD.FTZ R138, R0, R138 ;  /* 0x0000008a008a7221 */ /* 0x002fc80000010000 */
[----:B------:R-:W1:Y:S01]  /*19100*/  MUFU.RCP R5, R138 ;  /* 0x0000008a00057308 */ /* 0x000e620000001000 */
[----:B--2---:R-:W-:Y:S01]  /*19110*/  FADD.FTZ R139, R4, R139 ;  /* 0x0000008b048b7221 */ /* 0x004fe20000010000 */
[----:B------:R-:W-:Y:S02]  /*19120*/  SHF.L.U32 R4, R223, 0x4, RZ ;  /* 0x00000004df047819 */ /* 0x000fe400000006ff */
[----:B------:R-:W-:Y:S01]  /*19130*/  FSETP.NE.FTZ.AND P4, PT, R138, RZ, PT ;  /* 0x000000ff8a00720b */ /* 0x000fe20003f95000 */
[----:B----4-:R-:W-:Y:S01]  /*19140*/  FADD.FTZ R137, R2, R137 ;  /* 0x0000008902897221 */ /* 0x010fe20000010000 */
[----:B------:R-:W-:Y:S02]  /*19150*/  LOP3.LUT R4, R4, 0x1c0, RZ, 0xc0, !PT ;  /* 0x000001c004047812 */ /* 0x000fe400078ec0ff */
[----:B------:R-:W2:Y:S01]  /*19160*/  MUFU.RCP R0, R139 ;  /* 0x0000008b00007308 */ /* 0x000ea20000001000 */
[----:B------:R-:W-:Y:S01]  /*19170*/  FSETP.NE.FTZ.AND P3, PT, R139, RZ, PT ;  /* 0x000000ff8b00720b */ /* 0x000fe20003f75000 */
[----:B-----5:R-:W-:Y:S01]  /*19180*/  FADD.FTZ R133, R3, R133 ;  /* 0x0000008503857221 */ /* 0x020fe20000010000 */
[----:B------:R-:W-:-:S02]  /*19190*/  LOP3.LUT R6, R4, 0x38, R6, 0xf8, !PT ;  /* 0x0000003804067812 */ /* 0x000fc400078ef806 */
[----:B------:R-:W-:Y:S02]  /*191a0*/  FSETP.NE.FTZ.AND P1, PT, R137, RZ, PT ;  /* 0x000000ff8900720b */ /* 0x000fe40003f35000 */
[----:B------:R-:W-:Y:S01]  /*191b0*/  FSETP.NE.FTZ.AND P2, PT, R133, RZ, PT ;  /* 0x000000ff8500720b */ /* 0x000fe20003f55000 */
[----:B------:R-:W4:Y:S01]  /*191c0*/  MUFU.RCP R2, R133 ;  /* 0x0000008500027308 */ /* 0x000f220000001000 */
[----:B------:R-:W-:Y:S02]  /*191d0*/  LOP3.LUT R220, R220, R6, RZ, 0xfc, !PT ;  /* 0x00000006dcdc7212 */ /* 0x000fe400078efcff */
[----:B-1----:R-:W-:Y:S02]  /*191e0*/  FSEL R5, R5, 1, P4 ;  /* 0x3f80000005057808 */ /* 0x002fe40002000000 */
[----:B--2---:R-:W-:-:S03]  /*191f0*/  FSEL R4, R0, 1, P3 ;  /* 0x3f80000000047808 */ /* 0x004fc60001800000 */
[----:B------:R-:W-:-:S04]  /*19200*/  FMUL.FTZ R0, R5, UR4 ;  /* 0x0000000405007c20 */ /* 0x000fc80008410000 */
        /* <DEDUP_REMOVED lines=32> */
[----:B------:R-:W-:Y:S01]  /*19410*/  FMUL.FTZ R3, R4, UR4 ;  /* 0x0000000404037c20 */ /* 0x000fe20008410000 */
[----:B------:R-:W1:Y:S01]  /*19420*/  MUFU.RCP R0, R137 ;  /* 0x0000008900007308 */ /* 0x000e620000001000 */
[----:B----4-:R-:W-:-:S02]  /*19430*/  FSEL R2, R2, 1, P2 ;  /* 0x3f80000002027808 */ /* 0x010fc40001000000 */
[C---:B------:R-:W-:Y:S01]  /*19440*/  FMUL.FTZ R19, R3.reuse, R54 ;  /* 0x0000003603137220 */ /* 0x040fe20000410000 */
[C---:B------:R-:W-:Y:S01]  /*19450*/  FMUL.FTZ R15, R3.reuse, R55 ;  /* 0x00000037030f7220 */ /* 0x040fe20000410000 */
[C---:B------:R-:W-:Y:S01]  /*19460*/  FMUL.FTZ R24, R3.reuse, R66 ;  /* 0x0000004203187220 */ /* 0x040fe20000410000 */
[C---:B------:R-:W-:Y:S01]  /*19470*/  FMUL.FTZ R67, R3.reuse, R67 ;  /* 0x0000004303437220 */ /* 0x040fe20000410000 */
[C---:B------:R-:W-:Y:S01]  /*19480*/  FMUL.FTZ R6, R3.reuse, R38 ;  /* 0x0000002603067220 */ /* 0x040fe20000410000 */
[----:B------:R-:W-:Y:S01]  /*19490*/  FMUL.FTZ R12, R3, R39 ;  /* 0x00000027030c7220 */ /* 0x000fe20000410000 */
[----:B------:R-:W-:Y:S01]  /*194a0*/  F2FP.F16.F32.PACK_AB R15, R15, R19 ;  /* 0x000000130f0f723e */ /* 0x000fe200000000ff */
[----:B------:R-:W-:Y:S01]  /*194b0*/  FMUL.FTZ R142, R3, R142 ;  /* 0x0000008e038e7220 */ /* 0x000fe20000410000 */
[----:B------:R-:W-:Y:S01]  /*194c0*/  F2FP.F16.F32.PACK_AB R19, R67, R24 ;  /* 0x000000184313723e */ /* 0x000fe200000000ff */
[C---:B------:R-:W-:Y:S01]  /*194d0*/  FMUL.FTZ R64, R3.reuse, R143 ;  /* 0x0000008f03407220 */ /* 0x040fe20000410000 */
[----:B------:R-:W-:Y:S01]  /*194e0*/  MOV R67, 0x10 ;  /* 0x0000001000437802 */ /* 0x000fe20000000f00 */
[----:B------:R-:W-:Y:S01]  /*194f0*/  FMUL.FTZ R2, R2, UR4 ;  /* 0x0000000402027c20 */ /* 0x000fe20008410000 */
[----:B------:R-:W-:Y:S01]  /*19500*/  F2FP.F16.F32.PACK_AB R12, R12, R6 ;  /* 0x000000060c0c723e */ /* 0x000fe200000000ff */
[----:B------:R-:W-:Y:S01]  /*19510*/  FMUL.FTZ R154, R3, R154 ;  /* 0x0000009a039a7220 */ /* 0x000fe20000410000 */
[----:B------:R-:W-:Y:S01]  /*19520*/  SEL R67, R67, 0xfffffff0, !P0 ;  /* 0xfffffff043437807 */ /* 0x000fe20004000000 */
[C---:B------:R-:W-:Y:S01]  /*19530*/  FMUL.FTZ R155, R3.reuse, R155 ;  /* 0x0000009b039b7220 */ /* 0x040fe20000410000 */
[----:B-1----:R-:W-:Y:S01]  /*19540*/  FSEL R0, R0, 1, P1 ;  /* 0x3f80000000007808 */ /* 0x002fe20000800000 */
[----:B------:R-:W-:Y:S01]  /*19550*/  FMUL.FTZ R14, R3, R50 ;  /* 0x00000032030e7220 */ /* 0x000fe20000410000 */
[----:B------:R-:W-:Y:S01]  /*19560*/  LOP3.LUT P0, RZ, R223, 0x8, RZ, 0xc0, !PT ;  /* 0x00000008dfff7812 */ /* 0x000fe2000780c0ff */
[C---:B------:R-:W-:Y:S01]  /*19570*/  FMUL.FTZ R8, R3.reuse, R51 ;  /* 0x0000003303087220 */ /* 0x040fe20000410000 */
[----:B------:R-:W-:Y:S01]  /*19580*/  LEA R6, R220, UR6, 0x1 ;  /* 0x00000006dc067c11 */ /* 0x000fe2000f8e08ff */
[----:B------:R-:W-:Y:S01]  /*19590*/  FMUL.FTZ R0, R0, UR4 ;  /* 0x0000000400007c20 */ /* 0x000fe20008410000 */
        /* <DEDUP_REMOVED lines=26> */
[----:B------:R-:W-:Y:S01]  /*19740*/  SEL R221, R221, 0xffffffe0, !P0 ;  /* 0xffffffe0dddd7807 */ /* 0x000fe20004000000 */
        /* <DEDUP_REMOVED lines=33> */
[----:B------:R-:W-:Y:S01]  /*19960*/  FMUL.FTZ R7, R0, R151 ;  /* 0x0000009700077220 */ /* 0x000fe20000410000 */
[----:B------:R-:W-:Y:S01]  /*19970*/  F2FP.F16.F32.PACK_AB R62, R62, R5 ;  /* 0x000000053e3e723e */ /* 0x000fe200000000ff */
[C---:B------:R-:W-:Y:S01]  /*19980*/  FMUL.FTZ R42, R0.reuse, R42 ;  /* 0x0000002a002a7220 */ /* 0x040fe20000410000 */
[----:B------:R-:W-:Y:S01]  /*19990*/  LOP3.LUT P0, RZ, R223, 0x10, RZ, 0xc0, !PT ;  /* 0x00000010dfff7812 */ /* 0x000fe2000780c0ff */
        /* <DEDUP_REMOVED lines=28> */
[----:B------:R-:W-:Y:S01]  /*19b60*/  STS [R6], R65 ;  /* 0x0000004106007388 */ /* 0x000fe20000000800 */
[----:B------:R-:W-:Y:S01]  /*19b70*/  F2FP.F16.F32.PACK_AB R66, R66, R144 ;  /* 0x000000904242723e */ /* 0x000fe200000000ff */
[----:B------:R-:W1:Y:S01]  /*19b80*/  LDCU.U8 UR4, c[0x0][0x549] ;  /* 0x0000a920ff0477ac */ /* 0x000e620008000000 */
[----:B------:R-:W-:Y:S01]  /*19b90*/  F2FP.F16.F32.PACK_AB R4, R4, R146 ;  /* 0x000000920404723e */ /* 0x000fe200000000ff */
[----:B------:R-:W-:Y:S01]  /*19ba0*/  STS [R6+0x400], R64 ;  /* 0x0004004006007388 */ /* 0x000fe20000000800 */
[----:B------:R-:W-:Y:S01]  /*19bb0*/  F2FP.F16.F32.PACK_AB R3, R3, R148 ;  /* 0x000000940303723e */ /* 0x000fe200000000ff */
[----:B------:R-:W3:Y:S01]  /*19bc0*/  @!UP3 LDCU.64 UR6, c[0x0][0x400] ;  /* 0x00008000ff06b7ac */ /* 0x000ee20008000a00 */
[----:B------:R-:W-:Y:S01]  /*19bd0*/  F2FP.F16.F32.PACK_AB R7, R7, R150 ;  /* 0x000000960707723e */ /* 0x000fe200000000ff */
[----:B------:R2:W-:Y:S01]  /*19be0*/  STS [R5], R2 ;  /* 0x0000000205007388 */ /* 0x0005e20000000800 */
        /* <DEDUP_REMOVED lines=9> */
[----:B------:R-:W-:Y:S01]  /*19c80*/  F2FP.F16.F32.PACK_AB R17, R17, R46 ;  /* 0x0000002e1111723e */ /* 0x000fe200000000ff */
[----:B-1----:R-:W-:Y:S01]  /*19c90*/  UISETP.NE.AND UP1, UPT, UR4, URZ, UPT ;  /* 0x000000ff0400728c */ /* 0x002fe2000bf25270 */
[----:B------:R-:W-:Y:S01]  /*19ca0*/  F2FP.F16.F32.PACK_AB R16, R53, R25 ;  /* 0x000000193510723e */ /* 0x000fe200000000ff */
[----:B------:R1:W-:Y:S01]  /*19cb0*/  STS [R5+0x2000], R3 ;  /* 0x0020000305007388 */ /* 0x0003e20000000800 */
[----:B------:R-:W-:Y:S01]  /*19cc0*/  F2FP.F16.F32.PACK_AB R14, R29, R33 ;  /* 0x000000211d0e723e */ /* 0x000fe200000000ff */
[----:B------:R-:W5:Y:S01]  /*19cd0*/  @UP3 LDCU.64 UR4, c[0x0][0x408] ;  /* 0x00008100ff0437ac */ /* 0x000f620008000a00 */
[----:B------:R-:W-:Y:S01]  /*19ce0*/  F2FP.F16.F32.PACK_AB R21, R21, R56 ;  /* 0x000000381515723e */ /* 0x000fe200000000ff */
[----:B------:R1:W-:Y:S01]  /*19cf0*/  STS [R5+0x2400], R7 ;  /* 0x0024000705007388 */ /* 0x0003e20000000800 */
[----:B------:R-:W-:Y:S01]  /*19d00*/  F2FP.F16.F32.PACK_AB R20, R20, R58 ;  /* 0x0000003a1414723e */ /* 0x000fe200000000ff */
[----:B---3--:R-:W-:Y:S01]  /*19d10*/  @!UP3 UIMAD.WIDE.U32 UR14, UR11, UR6, URZ ;  /* 0x000000060b0eb2a5 */ /* 0x008fe2000f8e00ff */
[----:B------:R-:W-:Y:S01]  /*19d20*/  F2FP.F16.F32.PACK_AB R63, R61, R60 ;  /* 0x0000003c3d3f723e */ /* 0x000fe200000000ff */
[----:B------:R-:W3:Y:S01]  /*19d30*/  S2UR UR6, SR_CTAID.Z ;  /* 0x00000000000679c3 */ /* 0x000ee20000002700 */
[----:B--2---:R-:W-:Y:S01]  /*19d40*/  IADD3 R2, PT, PT, R6, R221, RZ ;  /* 0x000000dd06027210 */ /* 0x004fe20007ffe0ff */
[----:B------:R-:W2:Y:S01]  /*19d50*/  @UP1 LDCU UR13, c[0x0][0x430] ;  /* 0x00008600ff0d17ac */ /* 0x000ea20008000800 */
[----:B------:R-:W-:-:S02]  /*19d60*/  F2FP.F16.F32.PACK_AB R61, R69, R68 ;  /* 0x00000044453d723e */ /* 0x000fc400000000ff */
[C---:B----4-:R-:W-:Y:S01]  /*19d70*/  IADD3 R0, PT, PT, R6.reuse, 0x40, RZ ;  /* 0x0000004006007810 */ /* 0x050fe20007ffe0ff */
[----:B------:R-:W-:Y:S01]  /*19d80*/  STS [R2], R13 ;  /* 0x0000000d02007388 */ /* 0x000fe20000000800 */
[----:B------:R-:W-:Y:S01]  /*19d90*/  @P0 IADD3 R0, PT, PT, R6, -0x40, RZ ;  /* 0xffffffc006000810 */ /* 0x000fe20007ffe0ff */
[----:B------:R-:W-:Y:S01]  /*19da0*/  @!UP3 UIMAD UR7, UR11, UR7, UR15 ;  /* 0x000000070b07b2a4 */ /* 0x000fe2000f8e020f */
[----:B------:R-:W-:Y:S01]  /*19db0*/  F2FP.F16.F32.PACK_AB R60, R71, R70 ;  /* 0x00000046473c723e */ /* 0x000fe200000000ff */
[----:B------:R-:W-:Y:S01]  /*19dc0*/  STS [R2+0x400], R12 ;  /* 0x0004000c02007388 */ /* 0x000fe20000000800 */
[----:B------:R-:W-:Y:S01]  /*19dd0*/  F2FP.F16.F32.PACK_AB R57, R81, R80 ;  /* 0x000000505139723e */ /* 0x000fe200000000ff */
[----:B-----5:R-:W-:Y:S01]  /*19de0*/  @UP3 UIMAD.WIDE.U32 UR16, UR19, UR4, URZ ;  /* 0x00000004131032a5 */ /* 0x020fe2000f8e00ff */
[----:B------:R-:W-:Y:S01]  /*19df0*/  F2FP.F16.F32.PACK_AB R56, R83, R82 ;  /* 0x000000525338723e */ /* 0x000fe200000000ff */
[----:B------:R-:W-:Y:S01]  /*19e00*/  UISETP.NE.AND UP0, UPT, UR10, URZ, !UP1 ;  /* 0x000000ff0a00728c */ /* 0x000fe2000cf05270 */
[----:B------:R-:W-:Y:S01]  /*19e10*/  F2FP.F16.F32.PACK_AB R59, R73, R72 ;  /* 0x00000048493b723e */ /* 0x000fe200000000ff */
[----:B------:R-:W-:Y:S01]  /*19e20*/  @UP3 UIMAD UR7, UR19, UR5, UR17 ;  /* 0x00000005130732a4 */ /* 0x000fe2000f8e0211 */
[----:B-1----:R-:W-:Y:S01]  /*19e30*/  IADD3 R3, PT, PT, R67, R2, RZ ;  /* 0x0000000243037210 */ /* 0x002fe20007ffe0ff */
[----:B------:R-:W-:Y:S01]  /*19e40*/  @!UP2 UIMAD UR19, UR11, UR9, URZ ;  /* 0x000000090b13a2a4 */ /* 0x000fe2000f8e02ff */
[----:B------:R-:W-:Y:S01]  /*19e50*/  F2FP.F16.F32.PACK_AB R58, R75, R74 ;  /* 0x0000004a4b3a723e */ /* 0x000fe200000000ff */
[----:B--2---:R-:W-:Y:S01]  /*19e60*/  @UP1 UIMAD UR12, UR13, UR9, URZ ;  /* 0x000000090d0c12a4 */ /* 0x004fe2000f8e02ff */
[----:B------:R-:W-:Y:S01]  /*19e70*/  IADD3 R7, PT, PT, R67, R0, RZ ;  /* 0x0000000043077210 */ /* 0x000fe20007ffe0ff */
[----:B------:R1:W-:Y:S01]  /*19e80*/  STS [R3+0x400], R8 ;  /* 0x0004000803007388 */ /* 0x0003e20000000800 */
[----:B------:R-:W-:Y:S01]  /*19e90*/  F2FP.F16.F32.PACK_AB R55, R55, R76 ;  /* 0x0000004c3737723e */ /* 0x000fe200000000ff */
[----:B------:R-:W2:Y:S01]  /*19ea0*/  @UP1 LDCU UR5, c[0x0][0x430] ;  /* 0x00008600ff0517ac */ /* 0x000ea20008000800 */
[----:B------:R-:W-:Y:S01]  /*19eb0*/  F2FP.F16.F32.PACK_AB R54, R54, R78 ;  /* 0x0000004e3636723e */ /* 0x000fe200000000ff */
[----:B------:R-:W-:Y:S01]  /*19ec0*/  STS [R3], R9 ;  /* 0x0000000903007388 */ /* 0x000fe20000000800 */
[----:B------:R-:W-:Y:S01]  /*19ed0*/  F2FP.F16.F32.PACK_AB R53, R85, R84 ;  /* 0x000000545535723e */ /* 0x000fe200000000ff */
[----:B------:R-:W-:Y:S01]  /*19ee0*/  @UP1 UMOV UR4, 0x1 ;  /* 0x0000000100041882 */ /* 0x000fe20000000000 */
[----:B------:R-:W-:Y:S01]  /*19ef0*/  F2FP.F16.F32.PACK_AB R52, R52, R86 ;  /* 0x000000563434723e */ /* 0x000fe200000000ff */
[----:B------:R-:W-:Y:S01]  /*19f00*/  STS [R2+0x2000], R11 ;  /* 0x0020000b02007388 */ /* 0x000fe20000000800 */
[----:B------:R-:W-:Y:S01]  /*19f10*/  F2FP.F16.F32.PACK_AB R49, R97, R96 ;  /* 0x000000606131723e */ /* 0x000fe200000000ff */
[----:B------:R-:W-:Y:S01]  /*19f20*/  @UP3 UMOV UR14, UR16 ;  /* 0x00000010000e3c82 */ /* 0x000fe20008000000 */
[----:B------:R-:W-:Y:S01]  /*19f30*/  F2FP.F16.F32.PACK_AB R48, R48, R98 ;  /* 0x000000623030723e */ /* 0x000fe200000000ff */
[----:B------:R-:W-:Y:S01]  /*19f40*/  STS [R2+0x2400], R10 ;  /* 0x0024000a02007388 */ /* 0x000fe20000000800 */
[----:B------:R-:W-:Y:S01]  /*19f50*/  F2FP.F16.F32.PACK_AB R51, R51, R88 ;  /* 0x000000583333723e */ /* 0x000fe200000000ff */
[----:B------:R-:W-:Y:S01]  /*19f60*/  USHF.R.S32.HI UR13, URZ, 0x1f, UR19 ;  /* 0x0000001fff0d7899 */ /* 0x000fe20008011413 */
        /* <DEDUP_REMOVED lines=8> */
[----:B-1----:R-:W-:Y:S02]  /*19ff0*/  IADD3 R8, PT, PT, R221, R0, RZ ;  /* 0x00000000dd087210 */ /* 0x002fe40007ffe0ff */
[----:B------:R-:W-:Y:S01]  /*1a000*/  F2FP.F16.F32.PACK_AB R41, R113, R112 ;  /* 0x000000707129723e */ /* 0x000fe200000000ff */
[----:B------:R-:W-:Y:S01]  /*1a010*/  STS [R0+0x400], R15 ;  /* 0x0004000f00007388 */ /* 0x000fe20000000800 */
[----:B------:R-:W-:-:S02]  /*1a020*/  IADD3 R4, PT, PT, R67, R8, RZ ;  /* 0x0000000843047210 */ /* 0x000fc40007ffe0ff */
        /* <DEDUP_REMOVED lines=55> */
[----:B-1----:R-:W1:Y:S03]  /*1a3a0*/  @P4 LDC R2, c[0x0][0x458] ;  /* 0x00011600ff024b82 */ /* 0x002e660000000800 */
[----:B------:R-:W-:Y:S04]  /*1a3b0*/  STS [R0+0x6000], R35 ;  /* 0x0060002300007388 */ /* 0x000fe80000000800 */
[----:B------:R5:W-:Y:S01]  /*1a3c0*/  STS [R0+0x6400], R34 ;  /* 0x0064002200007388 */ /* 0x000be20000000800 */
[----:B----4-:R4:W1:Y:S03]  /*1a3d0*/  @P3 MUFU.LG2 R3, R139 ;  /* 0x0000008b00033308 */ /* 0x0108660000000c00 */
[----:B------:R4:W-:Y:S04]  /*1a3e0*/  STS [R7+0x6000], R31 ;  /* 0x0060001f07007388 */ /* 0x0009e80000000800 */
[----:B------:R4:W-:Y:S04]  /*1a3f0*/  STS [R7+0x6400], R30 ;  /* 0x0064001e07007388 */ /* 0x0009e80000000800 */
[----:B------:R4:W-:Y:S04]  /*1a400*/  STS [R8+0x4000], R29 ;  /* 0x0040001d08007388 */ /* 0x0009e80000000800 */
[----:B------:R4:W-:Y:S04]  /*1a410*/  STS [R8+0x4400], R28 ;  /* 0x0044001c08007388 */ /* 0x0009e80000000800 */
[----:B------:R4:W-:Y:S04]  /*1a420*/  STS [R4+0x4000], R25 ;  /* 0x0040001904007388 */ /* 0x0009e80000000800 */
[----:B------:R4:W-:Y:S01]  /*1a430*/  STS [R4+0x4400], R24 ;  /* 0x0044001804007388 */ /* 0x0009e20000000800 */
[----:B-----5:R4:W1:Y:S03]  /*1a440*/  @P4 MUFU.LG2 R0, R138 ;  /* 0x0000008a00004308 */ /* 0x0208660000000c00 */
[----:B------:R4:W-:Y:S04]  /*1a450*/  STS [R8+0x6000], R27 ;  /* 0x0060001b08007388 */ /* 0x0009e80000000800 */
[----:B------:R4:W-:Y:S04]  /*1a460*/  STS [R8+0x6400], R26 ;  /* 0x0064001a08007388 */ /* 0x0009e80000000800 */
[----:B------:R4:W-:Y:S04]  /*1a470*/  STS [R4+0x6000], R23 ;  /* 0x0060001704007388 */ /* 0x0009e80000000800 */
[----:B------:R4:W-:Y:S01]  /*1a480*/  STS [R4+0x6400], R22 ;  /* 0x0064001604007388 */ /* 0x0009e20000000800 */
[----:B--23--:R-:W-:Y:S05]  /*1a490*/  BRA.U UP1, `(.L_x_1276) ;  /* 0x0000000101207547 */ /* 0x00cfea000b800000 */
        /* <DEDUP_REMOVED lines=8> */
.L_x_1276:
[----:B------:R-:W-:Y:S01]  /*1a520*/  BAR.SYNC.DEFER_BLOCKING 0x0 ;  /* 0x0000000000007b1d */ /* 0x000fe20000010000 */
[----:B------:R-:W-:Y:S01]  /*1a530*/  UIMAD UR12, UR6, UR12, URZ ;  /* 0x0000000c060c72a4 */ /* 0x000fe2000f8e02ff */
[----:B------:R-:W-:Y:S01]  /*1a540*/  LOP3.LUT P0, RZ, R223, 0x3, RZ, 0xc0, !PT ;  /* 0x00000003dfff7812 */ /* 0x000fe2000780c0ff */
[----:B------:R-:W-:Y:S01]  /*1a550*/  UIMAD UR10, UR8, UR5, URZ ;  /* 0x00000005080a72a4 */ /* 0x000fe2000f8e02ff */
[----:B-1----:R-:W-:Y:S01]  /*1a560*/  @P4 FMUL.FTZ R0, R0, 0.69314718246459960938 ;  /* 0x3f31721800004820 */ /* 0x002fe20000410000 */
[----:B------:R-:W-:-:S03]  /*1a570*/  USEL UR19, UR19, URZ, UP0 ;  /* 0x000000ff13137287 */ /* 0x000fc60008000000 */
[----:B----4-:R-:W1:Y:S01]  /*1a580*/  @P3 LDC R8, c[0x0][0x458] ;  /* 0x00011600ff083b82 */ /* 0x010e620000000800 */
[----:B------:R-:W2:Y:S01]  /*1a590*/  @P2 MUFU.LG2 R4, R133 ;  /* 0x0000008500042308 */ /* 0x000ea20000000c00 */
[----:B------:R-:W-:Y:S01]  /*1a5a0*/  @!UP0 UIMAD UR12, UR11, UR4, UR12 ;  /* 0x000000040b0c82a4 */ /* 0x000fe2000f8e020c */
[----:B------:R-:W-:Y:S01]  /*1a5b0*/  MOV R17, 0x7f800000 ;  /* 0x7f80000000117802 */ /* 0x000fe20000000f00 */
[----:B------:R-:W-:Y:S01]  /*1a5c0*/  USHF.L.U32 UR10, UR10, 0x7, URZ ;  /* 0x000000070a0a7899 */ /* 0x000fe200080006ff */
[----:B------:R-:W-:Y:S01]  /*1a5d0*/  @P4 FFMA.FTZ R17, R135, R2, R0 ;  /* 0x0000000287114223 */ /* 0x000fe20000010000 */
[----:B------:R-:W-:Y:S01]  /*1a5e0*/  USEL UR13, UR13, URZ, UP0 ;  /* 0x000000ff0d0d7287 */ /* 0x000fe20008000000 */
[----:B------:R-:W-:Y:S01]  /*1a5f0*/  @P3 FMUL.FTZ R3, R3, 0.69314718246459960938 ;  /* 0x3f31721803033820 */ /* 0x000fe20000410000 */
[----:B------:R-:W3:Y:S01]  /*1a600*/  @P2 LDC R7, c[0x0][0x458] ;  /* 0x00011600ff072b82 */ /* 0x000ee20000000800 */
        /* <DEDUP_REMOVED lines=10> */
[----:B--2---:R-:W-:Y:S01]  /*1a6b0*/  @P2 FMUL.FTZ R2, R4, 0.69314718246459960938 ;  /* 0x3f31721804022820 */ /* 0x004fe20000410000 */
[----:B------:R-:W-:Y:S01]  /*1a6c0*/  UIADD3.X UR4, UPT, UPT, UR4, UR13, UR9, UP1, UP0 ;  /* 0x0000000d04047290 */ /* 0x000fe20008fe0409 */
[----:B-1----:R-:W-:Y:S01]  /*1a6d0*/  @P3 FFMA.FTZ R16, R136, R8, R3 ;  /* 0x0000000888103223 */ /* 0x002fe20000010003 */
[----:B----4-:R-:W-:Y:S01]  /*1a6e0*/  @P1 FMUL.FTZ R0, R5, 0.69314718246459960938 ;  /* 0x3f31721805001820 */ /* 0x010fe20000410000 */
[----:B---3--:R-:W-:-:S03]  /*1a6f0*/  @P2 FFMA.FTZ R15, R134, R7, R2 ;  /* 0x00000007860f2223 */ /* 0x008fc60000010002 */
        /* <DEDUP_REMOVED lines=40> */
.L_x_1278:
[----:B------:R-:W-:Y:S05]  /*1a980*/  BSYNC.RECONVERGENT B0 ;  /* 0x0000000000007941 */ /* 0x000fea0003800200 */
.L_x_1277:
[----:B-1----:R1:W2:Y:S01]  /*1a990*/  LDS.128 R16, [R227] ;  /* 0x00000000e3107984 */ /* 0x0022a20000000c00 */
[----:B------:R-:W-:Y:S01]  /*1a9a0*/  SHF.R.U32.HI R10, RZ, 0x3, R223 ;  /* 0x00000003ff0a7819 */ /* 0x000fe200000116df */
[----:B------:R-:W3:Y:S01]  /*1a9b0*/  LDCU.64 UR4, c[0x0][0x410] ;  /* 0x00008200ff0477ac */ /* 0x000ee20008000a00 */
[----:B------:R-:W-:Y:S01]  /*1a9c0*/  BSSY.RECONVERGENT B0, `(.L_x_1279) ;  /* 0x0000026000007945 */ /* 0x000fe20003800200 */
[----:B------:R1:W4:Y:S01]  /*1a9d0*/  LDS.128 R12, [R227+0x4000] ;  /* 0x00400000e30c7984 */ /* 0x0003220000000c00 */
[C---:B------:R-:W-:Y:S01]  /*1a9e0*/  IADD3 R4, PT, PT, R10.reuse, 0x50, RZ ;  /* 0x000000500a047810 */ /* 0x040fe20007ffe0ff */
[C---:B------:R-:W-:Y:S01]  /*1a9f0*/  VIADD R2, R10.reuse, 0x10 ;  /* 0x000000100a027836 */ /* 0x040fe20000000000 */
[----:B------:R-:W-:Y:S01]  /*1aa00*/  UIMAD.WIDE.U32 UR8, UR8, 0x80, URZ ;  /* 0x00000080080878a5 */ /* 0x000fe2000f8e00ff */
        /* <DEDUP_REMOVED lines=10> */
[----:B------:R-:W-:Y:S02]  /*1aab0*/  ISETP.GE.AND P1, PT, R10, UR18, PT ;  /* 0x000000120a007c0c */ /* 0x000fe4000bf26270 */
[----:B------:R-:W-:Y:S01]  /*1aac0*/  ISETP.GE.AND P3, PT, R0, UR18, PT ;  /* 0x0000001200007c0c */ /* 0x000fe2000bf66270 */
[----:B---3--:R-:W-:Y:S01]  /*1aad0*/  IMAD.U32 R0, RZ, RZ, UR4 ;  /* 0x00000004ff007e24 */ /* 0x008fe2000f8e00ff */
[----:B------:R-:W-:-:S03]  /*1aae0*/  LOP3.LUT R11, R10, UR8, RZ, 0xfc, !PT ;  /* 0x000000080a0b7c12 */ /* 0x000fc6000f8efcff */
[----:B------:R-:W-:Y:S01]  /*1aaf0*/  IMAD.WIDE.U32 R8, R0, UR6, R2 ;  /* 0x0000000600087c25 */ /* 0x000fe2000f8e0002 */
[----:B------:R-:W-:-:S05]  /*1ab00*/  MOV R0, UR5 ;  /* 0x0000000500007c02 */ /* 0x000fca0008000f00 */
[----:B------:R-:W-:Y:S01]  /*1ab10*/  IMAD R7, R0, UR6, R9 ;  /* 0x0000000600077c24 */ /* 0x000fe2000f8e0209 */
[----:B-1----:R-:W-:Y:S06]  /*1ab20*/  @P1 BRA `(.L_x_1280) ;  /* 0x00000000003c1947 */ /* 0x002fec0003800000 */
[----:B------:R-:W1:Y:S01]  /*1ab30*/  LDCU.64 UR6, c[0x0][0x408] ;  /* 0x00008100ff0677ac */ /* 0x000e620008000a00 */
[----:B------:R-:W-:Y:S01]  /*1ab40*/  MOV R6, R8 ;  /* 0x0000000800067202 */ /* 0x000fe20000000f00 */
[----:B------:R-:W3:Y:S01]  /*1ab50*/  LDCU.64 UR4, c[0x0][0x3f0] ;  /* 0x00007e00ff0477ac */ /* 0x000ee20008000a00 */
[----:B------:R-:W5:Y:S01]  /*1ab60*/  LDCU UR11, c[0x0][0x440] ;  /* 0x00008800ff0b77ac */ /* 0x000f620008000800 */
[----:B-1----:R-:W-:Y:S02]  /*1ab70*/  UIMAD UR10, UR9, UR6, URZ ;  /* 0x00000006090a72a4 */ /* 0x002fe4000f8e02ff */
[----:B------:R-:W-:-:S04]  /*1ab80*/  IMAD.WIDE.U32 R4, R11, UR6, R6 ;  /* 0x000000060b047c25 */ /* 0x000fc8000f8e0006 */
[----:B------:R-:W-:Y:S01]  /*1ab90*/  IMAD.U32 R0, RZ, RZ, UR10 ;  /* 0x0000000aff007e24 */ /* 0x000fe2000f8e00ff */
[----:B---3--:R-:W-:Y:S02]  /*1aba0*/  LEA R2, P1, R4, UR4, 0x1 ;  /* 0x0000000404027c11 */ /* 0x008fe4000f8208ff */
[----:B-----5:R-:W-:Y:S01]  /*1abb0*/  ISETP.GE.AND P6, PT, R217, UR11, PT ;  /* 0x0000000bd9007c0c */ /* 0x020fe2000bfc6270 */
[----:B------:R-:W-:-:S04]  /*1abc0*/  IMAD R0, R11, UR7, R0 ;  /* 0x000000070b007c24 */ /* 0x000fc8000f8e0200 */
[----:B------:R-:W-:-:S05]  /*1abd0*/  IMAD.IADD R0, R0, 0x1, R5 ;  /* 0x0000000100007824 */ /* 0x000fca00078e0205 */
[----:B------:R-:W-:Y:S02]  /*1abe0*/  LEA.HI.X R3, R4, UR5, R0, 0x1, P1 ;  /* 0x0000000504037c11 */ /* 0x000fe400088f0c00 */
[----:B------:R-:W-:-:S03]  /*1abf0*/  ISETP.GE.AND P1, PT, R241, UR11, PT ;  /* 0x0000000bf1007c0c */ /* 0x000fc6000bf26270 */
[----:B--2---:R1:W-:Y:S10]  /*1ac00*/  @!P6 STG.E.128 desc[UR22][R2.64], R16 ;  /* 0x000000100200e986 */ /* 0x0043f4000c101d16 */
[----:B----4-:R1:W-:Y:S02]  /*1ac10*/  @!P1 STG.E.128 desc[UR22][R2.64+0x80], R12 ;  /* 0x0000800c02009986 */ /* 0x0103e4000c101d16 */
.L_x_1280:
[----:B------:R-:W-:Y:S05]  /*1ac20*/  BSYNC.RECONVERGENT B0 ;  /* 0x0000000000007941 */ /* 0x000fea0003800200 */
.L_x_1279:
        /* <DEDUP_REMOVED lines=9> */
[----:B------:R-:W5:Y:S02]  /*1acc0*/  LDCU.64 UR4, c[0x0][0x3f0] ;  /* 0x00007e00ff0477ac */ /* 0x000f640008000a00 */
[----:B------:R-:W-:Y:S01]  /*1acd0*/  IMAD.X R2, RZ, RZ, UR9, P0 ;  /* 0x00000009ff027e24 */ /* 0x000fe200080e06ff */
[----:B------:R-:W1:Y:S03]  /*1ace0*/  LDCU UR10, c[0x0][0x440] ;  /* 0x00008800ff0a77ac */ /* 0x000e660008000800 */
[----:B----4-:R-:W-:-:S02]  /*1acf0*/  IMAD R10, R2, UR6, RZ ;  /* 0x00000006020a7c24 */ /* 0x010fc4000f8e02ff */
[----:B------:R-:W-:-:S04]  /*1ad00*/  IMAD.MOV.U32 R2, RZ, RZ, R8 ;  /* 0x000000ffff027224 */ /* 0x000fc800078e0008 */
[----:B------:R-:W-:Y:S01]  /*1ad10*/  IMAD.WIDE.U32 R4, R0, UR6, R2 ;  /* 0x0000000600047c25 */ /* 0x000fe2000f8e0002 */
[----:B-1----:R-:W-:-:S03]  /*1ad20*/  ISETP.GE.AND P6, PT, R217, UR10, PT ;  /* 0x0000000ad9007c0c */ /* 0x002fc6000bfc6270 */
[----:B------:R-:W-:Y:S01]  /*1ad30*/  IMAD R0, R0, UR7, R10 ;  /* 0x0000000700007c24 */ /* 0x000fe2000f8e020a */
[----:B-----5:R-:W-:-:S03]  /*1ad40*/  LEA R2, P0, R4, UR4, 0x1 ;  /* 0x0000000404027c11 */ /* 0x020fc6000f8008ff */
[----:B------:R-:W-:-:S05]  /*1ad50*/  IMAD.IADD R0, R0, 0x1, R5 ;  /* 0x0000000100007824 */ /* 0x000fca00078e0205 */
[----:B------:R-:W-:Y:S02]  /*1ad60*/  LEA.HI.X R3, R4, UR5, R0, 0x1, P0 ;  /* 0x0000000504037c11 */ /* 0x000fe400080f0c00 */
[----:B------:R-:W-:-:S03]  /*1ad70*/  ISETP.GE.AND P0, PT, R241, UR10, PT ;  /* 0x0000000af1007c0c */ /* 0x000fc6000bf06270 */
[----:B--2---:R4:W-:Y:S10]  /*1ad80*/  @!P6 STG.E.128 desc[UR22][R2.64], R16 ;  /* 0x000000100200e986 */ /* 0x0049f4000c101d16 */
[----:B---3--:R4:W-:Y:S02]  /*1ad90*/  @!P0 STG.E.128 desc[UR22][R2.64+0x80], R12 ;  /* 0x0000800c02008986 */ /* 0x0089e4000c101d16 */
.L_x_1282:
[----:B------:R-:W-:Y:S05]  /*1ada0*/  BSYNC.RECONVERGENT B0 ;  /* 0x0000000000007941 */ /* 0x000fea0003800200 */
.L_x_1281:
[----:B--2-4-:R2:W4:Y:S01]  /*1adb0*/  LDS.128 R16, [R227+0x1000] ;  /* 0x00100000e3107984 */ /* 0x0145220000000c00 */
[----:B------:R-:W-:Y:S01]  /*1adc0*/  BSSY.RECONVERGENT B0, `(.L_x_1283) ;  /* 0x0000015000007945 */ /* 0x000fe20003800200 */
[----:B------:R-:W-:Y:S02]  /*1add0*/  ISETP.GE.AND P0, PT, R24, UR18, PT ;  /* 0x0000001218007c0c */ /* 0x000fe4000bf06270 */
[----:B---3--:R2:W3:Y:S01]  /*1ade0*/  LDS.128 R12, [R227+0x5000] ;  /* 0x00500000e30c7984 */ /* 0x0084e20000000c00 */
[----:B------:R-:W-:Y:S05]  /*1adf0*/  @P5 BRA `(.L_x_1284) ;  /* 0x0000000000445947 */ /* 0x000fea0003800000 */
[----:B------:R-:W5:Y:S01]  /*1ae00*/  LDCU.64 UR6, c[0x0][0x408] ;  /* 0x00008100ff0677ac */ /* 0x000f620008000a00 */
[----:B------:R-:W-:Y:S02]  /*1ae10*/  IADD3 R0, P5, PT, R11, 0x20, RZ ;  /* 0x000000200b007810 */ /* 0x000fe40007fbe0ff */
[----:B------:R-:W-:Y:S01]  /*1ae20*/  MOV R3, R7 ;  /* 0x0000000700037202 */ /* 0x000fe20000000f00 */
[----:B------:R-:W1:Y:S02]  /*1ae30*/  LDCU.64 UR4, c[0x0][0x3f0] ;  /* 0x00007e00ff0477ac */ /* 0x000e640008000a00 */
[----:B------:R-:W-:Y:S01]  /*1ae40*/  IMAD.X R2, RZ, RZ, UR9, P5 ;  /* 0x00000009ff027e24 */ /* 0x000fe2000a8e06ff */
[----:B------:R-:W2:Y:S03]  /*1ae50*/  LDCU UR10, c[0x0][0x440] ;  /* 0x00008800ff0a77ac */ /* 0x000ea60008000800 */
[----:B-----5:R-:W-:-:S02]  /*1ae60*/  IMAD R10, R2, UR6, RZ ;  /* 0x00000006020a7c24 */ /* 0x020fc4000f8e02ff */
[----:B------:R-:W-:-:S04]  /*1ae70*/  IMAD.MOV.U32 R2, RZ, RZ, R8 ;  /* 0x000000ffff027224 */ /* 0x000fc800078e0008 */
[----:B------:R-:W-:Y:S01]  /*1ae80*/  IMAD.WIDE.U32 R4, R0, UR6, R2 ;  /* 0x0000000600047c25 */ /* 0x000fe2000f8e0002 */
[----:B--2---:R-:W-:-:S03]  /*1ae90*/  ISETP.GE.AND P6, PT, R217, UR10, PT ;  /* 0x0000000ad9007c0c */ /* 0x004fc6000bfc6270 */
[----:B------:R-:W-:Y:S01]  /*1aea0*/  IMAD R0, R0, UR7, R10 ;  /* 0x0000000700007c24 */ /* 0x000fe2000f8e020a */
[----:B-1----:R-:W-:-:S03]  /*1aeb0*/  LEA R2, P5, R4, UR4, 0x1 ;  /* 0x0000000404027c11 */ /* 0x002fc6000f8a08ff */
[----:B------:R-:W-:-:S05]  /*1aec0*/  IMAD.IADD R0, R0, 0x1, R5 ;  /* 0x0000000100007824 */ /* 0x000fca00078e0205 */
[----:B------:R-:W-:Y:S02]  /*1aed0*/  LEA.HI.X R3, R4, UR5, R0, 0x1, P5 ;  /* 0x0000000504037c11 */ /* 0x000fe4000a8f0c00 */
[----:B------:R-:W-:-:S03]  /*1aee0*/  ISETP.GE.AND P5, PT, R241, UR10, PT ;  /* 0x0000000af1007c0c */ /* 0x000fc6000bfa6270 */
[----:B----4-:R1:W-:Y:S10]  /*1aef0*/  @!P6 STG.E.128 desc[UR22][R2.64], R16 ;  /* 0x000000100200e986 */ /* 0x0103f4000c101d16 */
[----:B---3--:R1:W-:Y:S02]  /*1af00*/  @!P5 STG.E.128 desc[UR22][R2.64+0x80], R12 ;  /* 0x0000800c0200d986 */ /* 0x0083e4000c101d16 */
.L_x_1284:
[----:B------:R-:W-:Y:S05]  /*1af10*/  BSYNC.RECONVERGENT B0 ;  /* 0x0000000000007941 */ /* 0x000fea0003800200 */
.L_x_1283:
[----:B-1--4-:R1:W4:Y:S01]  /*1af20*/  LDS.128 R16, [R227+0x1800] ;  /* 0x00180000e3107984 */ /* 0x0123220000000c00 */
[----:B------:R-:W-:Y:S03]  /*1af30*/  BSSY.RECONVERGENT B0, `(.L_x_1285) ;  /* 0x0000014000007945 */ /* 0x000fe60003800200 */
[----:B---3--:R1:W3:Y:S01]  /*1af40*/  LDS.128 R12, [R227+0x5800] ;  /* 0x00580000e30c7984 */ /* 0x0082e20000000c00 */
[----:B------:R-:W-:Y:S05]  /*1af50*/  @P4 BRA `(.L_x_1286) ;  /* 0x0000000000444947 */ /* 0x000fea0003800000 */
[----:B------:R-:W5:Y:S01]  /*1af60*/  LDCU.64 UR6, c[0x0][0x408] ;  /* 0x00008100ff0677ac */ /* 0x000f620008000a00 */
[----:B------:R-:W-:Y:S02]  /*1af70*/  IADD3 R0, P4, PT, R11, 0x30, RZ ;  /* 0x000000300b007810 */ /* 0x000fe40007f9e0ff */
[----:B------:R-:W-:Y:S01]  /*1af80*/  MOV R3, R7 ;  /* 0x0000000700037202 */ /* 0x000fe20000000f00 */
[----:B------:R-:W2:Y:S02]  /*1af90*/  LDCU UR10, c[0x0][0x440] ;  /* 0x00008800ff0a77ac */ /* 0x000ea40008000800 */
[----:B------:R-:W-:Y:S01]  /*1afa0*/  IMAD.X R2, RZ, RZ, UR9, P4 ;  /* 0x00000009ff027e24 */ /* 0x000fe2000a0e06ff */
[----:B------:R-:W1:Y:S03]  /*1afb0*/  LDCU.64 UR4, c[0x0][0x3f0] ;  /* 0x00007e00ff0477ac */ /* 0x000e660008000a00 */
[----:B-----5:R-:W-:-:S02]  /*1afc0*/  IMAD R10, R2, UR6, RZ ;  /* 0x00000006020a7c24 */ /* 0x020fc4000f8e02ff */
[----:B------:R-:W-:Y:S01]  /*1afd0*/  IMAD.MOV.U32 R2, RZ, RZ, R8 ;  /* 0x000000ffff027224 */ /* 0x000fe200078e0008 */
[----:B--2---:R-:W-:-:S03]  /*1afe0*/  ISETP.GE.AND P5, PT, R217, UR10, PT ;  /* 0x0000000ad9007c0c */ /* 0x004fc6000bfa6270 */
[----:B------:R-:W-:Y:S01]  /*1aff0*/  IMAD.WIDE.U32 R4, R0, UR6, R2 ;  /* 0x0000000600047c25 */ /* 0x000fe2000f8e0002 */
[----:B------:R-:W-:-:S03]  /*1b000*/  ISETP.GE.AND P4, PT, R241, UR10, PT ;  /* 0x0000000af1007c0c */ /* 0x000fc6000bf86270 */
[----:B------:R-:W-:Y:S01]  /*1b010*/  IMAD R0, R0, UR7, R10 ;  /* 0x0000000700007c24 */ /* 0x000fe2000f8e020a */
[----:B-1----:R-:W-:-:S03]  /*1b020*/  LEA R2, P6, R4, UR4, 0x1 ;  /* 0x0000000404027c11 */ /* 0x002fc6000f8c08ff */
[----:B------:R-:W-:-:S05]  /*1b030*/  IMAD.IADD R0, R0, 0x1, R5 ;  /* 0x0000000100007824 */ /* 0x000fca00078e0205 */
[----:B------:R-:W-:-:S05]  /*1b040*/  LEA.HI.X R3, R4, UR5, R0, 0x1, P6 ;  /* 0x0000000504037c11 */ /* 0x000fca000b0f0c00 */
[----:B----4-:R1:W-:Y:S04]  /*1b050*/  @!P5 STG.E.128 desc[UR22][R2.64], R16 ;  /* 0x000000100200d986 */ /* 0x0103e8000c101d16 */
[----:B---3--:R1:W-:Y:S02]  /*1b060*/  @!P4 STG.E.128 desc[UR22][R2.64+0x80], R12 ;  /* 0x0000800c0200c986 */ /* 0x0083e4000c101d16 */
.L_x_1286:
[----:B------:R-:W-:Y:S05]  /*1b070*/  BSYNC.RECONVERGENT B0 ;  /* 0x0000000000007941 */ /* 0x000fea0003800200 */
.L_x_1285:
        /* <DEDUP_REMOVED lines=21> */
.L_x_1288:
[----:B------:R-:W-:Y:S05]  /*1b1d0*/  BSYNC.RECONVERGENT B0 ;  /* 0x0000000000007941 */ /* 0x000fea0003800200 */
.L_x_1287:
        /* <DEDUP_REMOVED lines=21> */
.L_x_1290:
[----:B------:R-:W-:Y:S05]  /*1b330*/  BSYNC.RECONVERGENT B0 ;  /* 0x0000000000007941 */ /* 0x000fea0003800200 */
.L_x_1289:
        /* <DEDUP_REMOVED lines=21> */
.L_x_1292:
[----:B------:R-:W-:Y:S05]  /*1b490*/  BSYNC.RECONVERGENT B0 ;  /* 0x0000000000007941 */ /* 0x000fea0003800200 */
.L_x_1291:
[----:B------:R-:W-:Y:S05]  /*1b4a0*/  @P0 EXIT ;  /* 0x000000000000094d */ /* 0x000fea0003800000 */
[----:B------:R-:W5:Y:S01]  /*1b4b0*/  LDCU.64 UR6, c[0x0][0x408] ;  /* 0x00008100ff0677ac */ /* 0x000f620008000a00 */
[----:B-1-3--:R1:W3:Y:S01]  /*1b4c0*/  LDS.128 R12, [R227+0x7800] ;  /* 0x00780000e30c7984 */ /* 0x00a2e20000000c00 */
[----:B------:R-:W-:Y:S01]  /*1b4d0*/  IADD3 R6, P0, PT, R11, 0x70, RZ ;  /* 0x000000700b067810 */ /* 0x000fe20007f1e0ff */
[----:B------:R-:W-:Y:S01]  /*1b4e0*/  IMAD.MOV.U32 R2, RZ, RZ, R8 ;  /* 0x000000ffff027224 */ /* 0x000fe200078e0008 */
[----:B------:R-:W2:Y:S01]  /*1b4f0*/  LDCU UR10, c[0x0][0x440] ;  /* 0x00008800ff0a77ac */ /* 0x000ea20008000800 */
[----:B------:R-:W-:Y:S02]  /*1b500*/  MOV R3, R7 ;  /* 0x0000000700037202 */ /* 0x000fe40000000f00 */
[----:B------:R-:W-:Y:S01]  /*1b510*/  IMAD.X R0, RZ, RZ, UR9, P0 ;  /* 0x00000009ff007e24 */ /* 0x000fe200080e06ff */
[----:B------:R-:W4:Y:S03]  /*1b520*/  LDCU.64 UR4, c[0x0][0x3f0] ;  /* 0x00007e00ff0477ac */ /* 0x000f260008000a00 */
[----:B-----5:R-:W-:-:S02]  /*1b530*/  IMAD R0, R0, UR6, RZ ;  /* 0x0000000600007c24 */ /* 0x020fc4000f8e02ff */
[----:B------:R-:W-:Y:S01]  /*1b540*/  IMAD.WIDE.U32 R4, R6, UR6, R2 ;  /* 0x0000000606047c25 */ /* 0x000fe2000f8e0002 */
[----:B--2---:R-:W-:-:S03]  /*1b550*/  ISETP.GE.AND P1, PT, R217, UR10, PT ;  /* 0x0000000ad9007c0c */ /* 0x004fc6000bf26270 */
[----:B------:R-:W-:Y:S01]  /*1b560*/  IMAD R0, R6, UR7, R0 ;  /* 0x0000000706007c24 */ /* 0x000fe2000f8e0200 */
[----:B------:R-:W-:Y:S02]  /*1b570*/  ISETP.GE.AND P0, PT, R241, UR10, PT ;  /* 0x0000000af1007c0c */ /* 0x000fe4000bf06270 */
[----:B----4-:R-:W-:Y:S01]  /*1b580*/  LEA R2, P2, R4, UR4, 0x1 ;  /* 0x0000000404027c11 */ /* 0x010fe2000f8408ff */
[----:B------:R-:W-:-:S05]  /*1b590*/  IMAD.IADD R0, R0, 0x1, R5 ;  /* 0x0000000100007824 */ /* 0x000fca00078e0205 */
[----:B------:R-:W-:-:S05]  /*1b5a0*/  LEA.HI.X R3, R4, UR5, R0, 0x1, P2 ;  /* 0x0000000504037c11 */ /* 0x000fca00090f0c00 */
[----:B------:R1:W-:Y:S01]  /*1b5b0*/  @!P1 STG.E.128 desc[UR22][R2.64], R20 ;  /* 0x0000001402009986 */ /* 0x0003e2000c101d16 */
[----:B------:R-:W-:Y:S05]  /*1b5c0*/  @P0 EXIT ;  /* 0x000000000000094d */ /* 0x000fea0003800000 */
[----:B---3--:R-:W-:Y:S01]  /*1b5d0*/  STG.E.128 desc[UR22][R2.64+0x80], R12 ;  /* 0x0000800c02007986 */ /* 0x008fe2000c101d16 */
[----:B------:R-:W-:Y:S05]  /*1b5e0*/  EXIT ;  /* 0x000000000000794d */ /* 0x000fea0003800000 */
.L_x_1293:
        /* <DEDUP_REMOVED lines=9> */
.L_x_1675:


//--------------------- .text._ZN5flash16flash_fwd_kernelI23Flash_fwd_kernel_traitsILi128ELi128ELi32ELi4ELb0ELb0EN7cutlass6half_tE19Flash_kernel_traitsILi128ELi128ELi32ELi4ES3_EELb1ELb1ELb0ELb0ELb0ELb0ELb0ELb1EEEvNS_16Flash_fwd_paramsE --------------------------
	.section	.text._ZN5flash16flash_fwd_kernelI23Flash_fwd_kernel_traitsILi128ELi128ELi32ELi4ELb0ELb0EN7cutlass6half_tE19Flash_kernel_traitsILi128ELi128ELi32ELi4ES3_EELb1ELb1ELb0ELb0ELb0ELb0ELb0ELb1EEEvNS_16Flash_fwd_paramsE,"ax",@progbits
	.align	128
        .global         _ZN5flash16flash_fwd_kernelI23Flash_fwd_kernel_traitsILi128ELi128ELi32ELi4ELb0ELb0EN7cutlass6half_tE19Flash_kernel_traitsILi128ELi128ELi32ELi4ES3_EELb1ELb1ELb0ELb0ELb0ELb0ELb0ELb1EEEvNS_16Flash_fwd_paramsE
        .type           _ZN5flash16flash_fwd_kernelI23Flash_fwd_kernel_traitsILi128ELi128ELi32ELi4ELb0ELb0EN7cutlass6half_tE19Flash_kernel_traitsILi128ELi128ELi32ELi4ES3_EELb1ELb1ELb0ELb0ELb0ELb0ELb0ELb1EEEvNS_16Flash_fwd_paramsE,@function
        .size           _ZN5flash16flash_fwd_kernelI23Flash_fwd_kernel_traitsILi128ELi128ELi32ELi4ELb0ELb0EN7cutlass6half_tE19Flash_kernel_traitsILi128ELi128ELi32ELi4ES3_EELb1ELb1ELb0ELb0ELb0ELb0ELb0ELb1EEEvNS_16Flash_fwd_paramsE,(.L_x_1676 - _ZN5flash16flash_fwd_kernelI23Flash_fwd_kernel_traitsILi128ELi128ELi32ELi4ELb0ELb0EN7cutlass6half_tE19Flash_kernel_traitsILi128ELi128ELi32ELi4ES3_EELb1ELb1ELb0ELb0ELb0ELb0ELb0ELb1EEEvNS_16Flash_fwd_paramsE)
        .other          _ZN5flash16flash_fwd_kernelI23Flash_fwd_kernel_traitsILi128ELi128ELi32ELi4ELb0ELb0EN7cutlass6half_tE19Flash_kernel_traitsILi128ELi128ELi32ELi4ES3_EELb1ELb1ELb0ELb0ELb0ELb0ELb0ELb1EEEvNS_16Flash_fwd_paramsE,@"STO_CUDA_ENTRY STV_DEFAULT"
_ZN5flash16flash_fwd_kernelI23Flash_fwd_kernel_traitsILi128ELi128ELi32ELi4ELb0ELb0EN7cutlass6half_tE19Flash_kernel_traitsILi128ELi128ELi32ELi4ES3_EELb1ELb1ELb0ELb0ELb0ELb0ELb0ELb1EEEvNS_16Flash_fwd_paramsE:
.text._ZN5flash16flash_fwd_kernelI23Flash_fwd_kernel_traitsILi128ELi128ELi32ELi4ELb0ELb0EN7cutlass6half_tE19Flash_kernel_traitsILi128ELi128ELi32ELi4ES3_EELb1ELb1ELb0ELb0ELb0ELb0ELb0ELb1EEEvNS_16Flash_fwd_paramsE:
[----:B------:R-:W1:Y:S01]  /*0000*/  LDC R1, c[0x0][0x37c] ;  /* 0x0000df00ff017b82 */ /* 0x000e620000000800 */
[----:B------:R-:W2:Y:S07]  /*0010*/  LDCU.U8 UR4, c[0x0][0x524] ;  /* 0x0000a480ff0477ac */ /* 0x000eae0008000000 */
[----:B------:R-:W3:Y:S01]  /*0020*/  LDC R11, c[0x0][0x518] ;  /* 0x00014600ff0b7b82 */ /* 0x000ee20000000800 */
[----:B-1----:R-:W-:Y:S01]  /*0030*/  VIADD R1, R1, 0xffffff50 ;  /* 0xffffff5001017836 */ /* 0x002fe20000000000 */
[----:B------:R-:W1:Y:S06]  /*0040*/  LDCU.64 UR22, c[0x0][0x358] ;  /* 0x00006b00ff1677ac */ /* 0x000e6c0008000a00 */
[----:B------:R-:W4:Y:S01]  /*0050*/  LDC R10, c[0x0][0x51c] ;  /* 0x00014700ff0a7b82 */ /* 0x000f220000000800 */
[----:B------:R-:W1:Y:S01]  /*0060*/  S2R R207, SR_TID.X ;  /* 0x0000000000cf7919 */ /* 0x000e620000002100 */
[----:B------:R-:W1:Y:S01]  /*0070*/  LDCU.64 UR10, c[0x0][0x460] ;  /* 0x00008c00ff0a77ac */ /* 0x000e620008000a00 */
[----:B------:R-:W1:Y:S01]  /*0080*/  LDCU.64 UR8, c[0x0][0x470] ;  /* 0x00008e00ff0877ac */ /* 0x000e620008000a00 */
[----:B--2---:R-:W-:Y:S01]  /*0090*/  ISETP.NE.AND P1, PT, RZ, UR4, PT ;  /* 0x00000004ff007c0c */ /* 0x004fe2000bf25270 */
[----:B------:R-:W2:Y:S03]  /*00a0*/  LDCU.64 UR4, c[0x0][0x510] ;  /* 0x0000a200ff0477ac */ /* 0x000ea60008000a00 */
[----:B------:R-:W-:Y:S01]  /*00b0*/  S2UR UR21, SR_CTAID.X ;  /* 0x00000000001579c3 */ /* 0x000fe20000002500 */
[----:B------:R-:W2:Y:S07]  /*00c0*/  LDCU.64 UR14, c[0x0][0x460] ;  /* 0x00008c00ff0e77ac */ /* 0x000eae0008000a00 */
[----:B------:R-:W-:Y:S08]  /*00d0*/  S2UR UR13, SR_CTAID.Y ;  /* 0x00000000000d79c3 */ /* 0x000ff00000002600 */
[----:B------:R-:W2:Y:S01]  /*00e0*/  S2UR UR32, SR_CTAID.Z ;  /* 0x00000000002079c3 */ /* 0x000ea20000002700 */
[----:B---3--:R-:W-:Y:S01]  /*00f0*/  @P1 IMAD.MOV.U32 R2, RZ, RZ, R11 ;  /* 0x000000ffff021224 */ /* 0x008fe200078e000b */
[----:B------:R-:W3:Y:S01]  /*0100*/  LDCU.U8 UR12, c[0x0][0x532] ;  /* 0x0000a640ff0c77ac */ /* 0x000ee20008000000 */
[----:B----4-:R-:W-:Y:S01]  /*0110*/  @P1 IMAD.MOV.U32 R3, RZ, RZ, R10 ;  /* 0x000000ffff031224 */ /* 0x010fe200078e000a */
[----:B------:R-:W4:Y:S04]  /*0120*/  LDCU.64 UR6, c[0x0][0x468] ;  /* 0x00008d00ff0677ac */ /* 0x000f280008000a00 */
[----:B------:R-:W4:Y:S01]  /*0130*/  @P1 LDC R0, c[0x0][0x520] ;  /* 0x00014800ff001b82 */ /* 0x000f220000000800 */
[----:B-1----:R-:W4:Y:S01]  /*0140*/  @P1 LDG.E.64 R2, desc[UR22][R2.64] ;  /* 0x0000001602021981 */ /* 0x002f22000c1e1b00 */
[----:B--2---:R-:W-:-:S02]  /*0150*/  IMAD.U32 R218, RZ, RZ, UR4 ;  /* 0x00000004ffda7e24 */ /* 0x004fc4000f8e00ff */
[----:B------:R-:W-:-:S06]  /*0160*/  IMAD.U32 R219, RZ, RZ, UR5 ;  /* 0x00000005ffdb7e24 */ /* 0x000fcc000f8e00ff */
[----:B------:R-:W2:Y:S01]  /*0170*/  @P1 LDG.E.64 R218, desc[UR22][R218.64] ;  /* 0x00000016dada1981 */ /* 0x000ea2000c1e1b00 */
[----:B------:R-:W-:Y:S01]  /*0180*/  UISETP.NE.U32.AND UP4, UPT, UR10, URZ, UPT ;  /* 0x000000ff0a00728c */ /* 0x000fe2000bf85070 */
[----:B------:R-:W-:Y:S01]  /*0190*/  ISETP.NE.U32.AND P4, PT, RZ, UR10, PT ;  /* 0x0000000aff007c0c */ /* 0x000fe2000bf85070 */
[----:B------:R-:W-:Y:S02]  /*01a0*/  UISETP.NE.U32.AND UP3, UPT, UR8, URZ, UPT ;  /* 0x000000ff0800728c */ /* 0x000fe4000bf65070 */
[----:B------:R-:W-:Y:S01]  /*01b0*/  UISETP.NE.AND.EX UP4, UPT, UR11, URZ, UPT, UP4 ;  /* 0x000000ff0b00728c */ /* 0x000fe2000bf85340 */
[----:B------:R-:W-:Y:S01]  /*01c0*/  ISETP.NE.AND.EX P4, PT, RZ, UR11, PT, P4 ;  /* 0x0000000bff007c0c */ /* 0x000fe2000bf85340 */
[----:B------:R-:W-:Y:S02]  /*01d0*/  ULOP3.LUT UR4, UR32, UR21, UR13, 0xfe, !UPT ;  /* 0x0000001520047292 */ /* 0x000fe4000f8efe0d */
[----:B------:R-:W-:Y:S02]  /*01e0*/  UISETP.NE.AND.EX UP3, UPT, UR9, URZ, UPT, UP3 ;  /* 0x000000ff0900728c */ /* 0x000fe4000bf65330 */
[----:B------:R-:W-:Y:S01]  /*01f0*/  UIMAD.WIDE.U32 UR14, UR13, 0x4, UR14 ;  /* 0x000000040d0e78a5 */ /* 0x000fe2000f8e000e */
[----:B------:R-:W-:Y:S01]  /*0200*/  PLOP3.LUT P2, PT, PT, PT, UP4, 0x80, 0x8 ;  /* 0x000000000008781c */ /* 0x000fe20003f4f048 */
[----:B------:R-:W-:Y:S01]  /*0210*/  USHF.L.U32 UR11, UR13, 0x2, URZ ;  /* 0x000000020d0b7899 */ /* 0x000fe200080006ff */
[----:B------:R-:W-:Y:S01]  /*0220*/  LOP3.LUT P3, RZ, R207, UR4, RZ, 0xfc, !PT ;  /* 0x00000004cfff7c12 */ /* 0x000fe2000f86fcff */
[----:B---3--:R-:W-:-:S02]  /*0230*/  UISETP.NE.AND UP5, UPT, UR12, URZ, UPT ;  /* 0x000000ff0c00728c */ /* 0x008fc4000bfa5270 */
[----:B----4-:R-:W-:Y:S01]  /*0240*/  UISETP.EQ.U32.AND UP2, UPT, UR6, URZ, UPT ;  /* 0x000000ff0600728c */ /* 0x010fe2000bf42070 */
[----:B------:R-:W1:Y:S01]  /*0250*/  LDCU.64 UR4, c[0x0][0x478] ;  /* 0x00008f00ff0477ac */ /* 0x000e620008000a00 */
[----:B------:R-:W-:-:S08]  /*0260*/  USHF.R.U32.HI UR10, URZ, 0x1e, UR13 ;  /* 0x0000001eff0a7899 */ /* 0x000fd0000801160d */
[----:B------:R-:W2:Y:S01]  /*0270*/  @!P3 LDC.64 R6, c[0x0][0x528] ;  /* 0x00014a00ff06bb82 */ /* 0x000ea20000000a00 */
[----:B------:R-:W-:Y:S02]  /*0280*/  UISETP.EQ.OR.EX UP2, UPT, UR7, URZ, !UP5, UP2 ;  /* 0x000000ff0700728c */ /* 0x000fe4000ef42720 */
[----:B-1----:R-:W-:-:S04]  /*0290*/  UISETP.NE.U32.AND UP0, UPT, UR4, URZ, UPT ;  /* 0x000000ff0400728c */ /* 0x002fc8000bf05070 */
[----:B------:R-:W-:Y:S01]  /*02a0*/  UISETP.NE.AND.EX UP0, UPT, UR5, URZ, UPT, UP0 ;  /* 0x000000ff0500728c */ /* 0x000fe2000bf05300 */
[----:B------:R-:W-:Y:S01]  /*02b0*/  @P1 IADD3 R11, P0, PT, R2, R0, RZ ;  /* 0x00000000020b1210 */ /* 0x000fe20007f1e0ff */
[----:B------:R-:W-:Y:S01]  /*02c0*/  IMAD.U32 R2, RZ, RZ, UR14 ;  /* 0x0000000eff027e24 */ /* 0x000fe2000f8e00ff */
[----:B------:R-:W-:Y:S02]  /*02d0*/  @UP3 UIADD3 UR14, UP1, UPT, UR11, UR8, URZ ;  /* 0x000000080b0e3290 */ /* 0x000fe4000ff3e0ff */
[----:B------:R-:W-:Y:S01]  /*02e0*/  @!P3 MOV R4, R11 ;  /* 0x0000000b0004b202 */ /* 0x000fe20000000f00 */
[----:B------:R-:W-:Y:S01]  /*02f0*/  @P1 IMAD.X R10, RZ, RZ, R3, P0 ;  /* 0x000000ffff0a1224 */ /* 0x000fe200000e0603 */
[----:B------:R-:W-:Y:S01]  /*0300*/  PLOP3.LUT P1, PT, PT, PT, UP3, 0x80, 0x8 ;  /* 0x000000000008781c */ /* 0x000fe20003f2f038 */
[----:B------:R-:W-:Y:S02]  /*0310*/  IMAD.U32 R3, RZ, RZ, UR15 ;  /* 0x0000000fff037e24 */ /* 0x000fe4000f8e00ff */
[----:B------:R-:W-:Y:S01]  /*0320*/  @!P3 IMAD.MOV.U32 R5, RZ, RZ, R10 ;  /* 0x000000ffff05b224 */ /* 0x000fe200078e000a */
[----:B------:R-:W-:Y:S01]  /*0330*/  @UP3 UIADD3.X UR15, UPT, UPT, UR10, UR9, URZ, UP1, !UPT ;  /* 0x000000090a0f3290 */ /* 0x000fe20008ffe4ff */
[----:B--2---:R-:W-:Y:S01]  /*0340*/  @!P3 STG.E.64 desc[UR22][R6.64], R218 ;  /* 0x000000da0600b986 */ /* 0x004fe2000c101b16 */
[----:B------:R-:W-:-:S03]  /*0350*/  UIADD3 UR8, UP1, UPT, UR11, UR6, URZ ;  /* 0x000000060b087290 */ /* 0x000fc6000ff3e0ff */
[----:B------:R1:W-:Y:S01]  /*0360*/  @!P3 STG.E.64 desc[UR22][R6.64+0x8], R4 ;  /* 0x000008040600b986 */ /* 0x0003e2000c101b16 */
[----:B------:R-:W-:Y:S01]  /*0370*/  PLOP3.LUT P3, PT, PT, PT, UP2, 0x80, 0x8 ;  /* 0x000000000008781c */ /* 0x000fe20003f6f028 */
[----:B------:R-:W-:Y:S02]  /*0380*/  UIADD3.X UR9, UPT, UPT, UR10, UR7, URZ, UP1, !UPT ;  /* 0x000000070a097290 */ /* 0x000fe40008ffe4ff */
[----:B------:R-:W2:Y:S01]  /*0390*/  @P4 LDG.E R8, desc[UR22][R2.64] ;  /* 0x0000001602084981 */ /* 0x000ea2000c1e1900 */
[----:B------:R-:W-:Y:S01]  /*03a0*/  @UP0 UIADD3 UR4, UP1, UPT, UR11, UR4, URZ ;  /* 0x000000040b040290 */ /* 0x000fe2000ff3e0ff */
[----:B------:R-:W-:-:S03]  /*03b0*/  PLOP3.LUT P0, PT, PT, PT, UP0, 0x80, 0x8 ;  /* 0x000000000008781c */ /* 0x000fc60003f0f008 */
[----:B------:R-:W-:Y:S01]  /*03c0*/  @UP0 UIADD3.X UR5, UPT, UPT, UR10, UR5, URZ, UP1, !UPT ;  /* 0x000000050a050290 */ /* 0x000fe20008ffe4ff */
[----:B-1----:R1:W3:Y:S01]  /*03d0*/  @P2 LDG.E R7, desc[UR22][R2.64+0x4] ;  /* 0x0000041602072981 */ /* 0x0022e2000c1e1900 */
[----:B------:R-:W-:-:S04]  /*03e0*/  IMAD.U32 R4, RZ, RZ, UR4 ;  /* 0x00000004ff047e24 */ /* 0x000fc8000f8e00ff */
[----:B------:R-:W-:Y:S01]  /*03f0*/  IMAD.U32 R5, RZ, RZ, UR5 ;  /* 0x00000005ff057e24 */ /* 0x000fe2000f8e00ff */
[----:B------:R-:W4:Y:S04]  /*0400*/  @!UP4 LDCU UR26, c[0x0][0x434] ;  /* 0x00008680ff1ac7ac */ /* 0x000f280008000800 */
[----:B------:R-:W5:Y:S01]  /*0410*/  @P0 LDG.E R4, desc[UR22][R4.64] ;  /* 0x0000001604040981 */ /* 0x000f62000c1e1900 */
[----:B------:R-:W4:Y:S01]  /*0420*/  @!UP0 LDCU.64 UR4, c[0x0][0x488] ;  /* 0x00009100ff0487ac */ /* 0x000f220008000a00 */
[----:B-1----:R-:W-:Y:S02]  /*0430*/  IMAD.U32 R2, RZ, RZ, UR14 ;  /* 0x0000000eff027e24 */ /* 0x002fe4000f8e00ff */
[----:B------:R-:W-:-:S05]  /*0440*/  IMAD.U32 R3, RZ, RZ, UR15 ;  /* 0x0000000fff037e24 */ /* 0x000fca000f8e00ff */
[----:B------:R1:W4:Y:S02]  /*0450*/  @P1 LDG.E R0, desc[UR22][R2.64] ;  /* 0x0000001602001981 */ /* 0x000324000c1e1900 */
[----:B-1----:R-:W-:Y:S01]  /*0460*/  IMAD.U32 R2, RZ, RZ, UR8 ;  /* 0x00000008ff027e24 */ /* 0x002fe2000f8e00ff */
[----:B------:R-:W-:-:S05]  /*0470*/  MOV R3, UR9 ;  /* 0x0000000900037c02 */ /* 0x000fca0008000f00 */
[----:B------:R-:W4:Y:S01]  /*0480*/  @!P3 LDG.E R6, desc[UR22][R2.64] ;  /* 0x000000160206b981 */ /* 0x000f22000c1e1900 */
[----:B------:R-:W-:Y:S01]  /*0490*/  UMOV UR15, 0xffffffff ;  /* 0xffffffff000f7882 */ /* 0x000fe20000000000 */
        /* <DEDUP_REMOVED lines=22> */
.L_x_1294:
[----:B-----5:R-:W-:Y:S01]  /*0600*/  @P0 R2UR UR25, R4 ;  /* 0x00000000041902ca */ /* 0x020fe200000e0000 */
[----:B------:R-:W-:Y:S01]  /*0610*/  @!UP0 UISETP.NE.AND.EX UP2, UPT, UR5, URZ, UPT, UP2 ;  /* 0x000000ff0500828c */ /* 0x000fe2000bf45320 */
[----:B------:R-:W-:-:S13]  /*0620*/  @!P1 EXIT ;  /* 0x000000000000994d */ /* 0x000fda0003800000 */
[----:B------:R-:W1:Y:S01]  /*0630*/  LDCU UR20, c[0x0][0x508] ;  /* 0x0000a100ff1477ac */ /* 0x000e620008000800 */
[----:B------:R-:W-:Y:S01]  /*0640*/  LOP3.LUT R106, R207, 0x1f, RZ, 0xc0, !PT ;  /* 0x0000001fcf6a7812 */ /* 0x000fe200078ec0ff */
        /* <DEDUP_REMOVED lines=11> */
[----:B------:R-:W-:Y:S01]  /*0700*/  ULEA.HI UR4, UR4, UR5, URZ, 0x5 ;  /* 0x0000000504047291 */ /* 0x000fe2000f8f28ff */
[----:B------:R-:W1:Y:S03]  /*0710*/  LDCU UR10, c[0x0][0x3e0] ;  /* 0x00007c00ff0a77ac */ /* 0x000e660008000800 */
[----:B------:R-:W-:-:S04]  /*0720*/  USHF.R.S32.HI UR4, URZ, 0x5, UR4 ;  /* 0x00000005ff047899 */ /* 0x000fc80008011404 */
[----:B------:R-:W-:-:S04]  /*0730*/  UISETP.LT.AND UP0, UPT, UR6, UR4, UPT ;  /* 0x000000040600728c */ /* 0x000fc8000bf01270 */
[----:B------:R-:W-:-:S04]  /*0740*/  USEL UR19, UR6, UR4, UP0 ;  /* 0x0000000406137287 */ /* 0x000fc80008000000 */
[----:B------:R-:W-:Y:S02]  /*0750*/  UISETP.GT.AND UP0, UPT, UR19, URZ, UPT ;  /* 0x000000ff1300728c */ /* 0x000fe4000bf04270 */
[----:B-1----:R-:W-:-:S07]  /*0760*/  UIMAD UR27, UR13, UR10, UR32 ;  /* 0x0000000a0d1b72a4 */ /* 0x002fce000f8e0220 */
[----:B------:R-:W-:Y:S05]  /*0770*/  BRA.U UP0, `(.L_x_1295) ;  /* 0x00000015000c7547 */ /* 0x000fea000b800000 */
        /* <DEDUP_REMOVED lines=10> */
[----:B------:R-:W1:Y:S03]  /*0820*/  @UP1 LDCU UR6, c[0x0][0x430] ;  /* 0x00008600ff0617ac */ /* 0x000e660008000800 */
[----:B------:R-:W-:Y:S02]  /*0830*/  @UP0 UIMAD UR9, UR15, UR7, UR17 ;  /* 0x000000070f0902a4 */ /* 0x000fe4000f8e0211 */
[----:B----4-:R-:W-:Y:S01]  /*0840*/  @UP1 UIMAD UR8, UR4, UR5, URZ ;  /* 0x00000005040812a4 */ /* 0x010fe2000f8e02ff */
[----:B------:R-:W-:Y:S01]  /*0850*/  @UP1 UMOV UR7, 0x1 ;  /* 0x0000000100071882 */ /* 0x000fe20000000000 */
[----:B------:R-:W-:Y:S01]  /*0860*/  @UP0 UMOV UR18, UR16 ;  /* 0x0000001000120c82 */ /* 0x000fe20008000000 */
[----:B--2---:R-:W-:Y:S09]  /*0870*/  BRA.U UP1, `(.L_x_1296) ;  /* 0x0000000101247547 */ /* 0x004ff2000b800000 */
[----:B------:R-:W-:-:S11]  /*0880*/  UISETP.NE.AND UP0, UPT, UR11, URZ, UPT ;  /* 0x000000ff0b00728c */ /* 0x000fd6000bf05270 */
[----:B------:R-:W2:Y:S01]  /*0890*/  @UP0 LDCU UR7, c[0x0][0x454] ;  /* 0x00008a80ff0707ac */ /* 0x000ea20008000800 */
[----:B------:R-:W3:Y:S01]  /*08a0*/  @!UP0 LDCU UR4, c[0x0][0x434] ;  /* 0x00008680ff0487ac */ /* 0x000ee20008000800 */
[----:B------:R-:W4:Y:S01]  /*08b0*/  @UP0 LDCU UR8, c[0x0][0x454] ;  /* 0x00008a80ff0807ac */ /* 0x000f220008000800 */
[----:B-1----:R-:W-:Y:S01]  /*08c0*/  @UP0 UMOV UR6, 0x1 ;  /* 0x0000000100060882 */ /* 0x002fe20000000000 */
[----:B----4-:R-:W4:Y:S01]  /*08d0*/  @!UP0 LDCU UR8, c[0x0][0x434] ;  /* 0x00008680ff0887ac */ /* 0x010f220008000800 */
[----:B------:R-:W-:Y:S01]  /*08e0*/  @!UP0 UMOV UR6, 0x1 ;  /* 0x0000000100068882 */ /* 0x000fe20000000000 */
[----:B--2---:R-:W-:Y:S02]  /*08f0*/  @UP0 UIMAD UR7, UR10, UR7, URZ ;  /* 0x000000070a0702a4 */ /* 0x004fe4000f8e02ff */
[----:B---3--:R-:W-:-:S12]  /*0900*/  @!UP0 UIMAD UR7, UR10, UR4, URZ ;  /* 0x000000040a0782a4 */ /* 0x008fd8000f8e02ff */
.L_x_1296:
[----:B------:R-:W2:Y:S01]  /*0910*/  LDCU UR12, c[0x0][0x434] ;  /* 0x00008680ff0c77ac */ /* 0x000ea20008000800 */
[----:B------:R-:W-:Y:S01]  /*0920*/  IMAD.SHL.U32 R12, R207, 0x8, RZ ;  /* 0x00000008cf0c7824 */ /* 0x000fe200078e00ff */
[----:B------:R-:W-:Y:S01]  /*0930*/  SHF.R.U32.HI R207, RZ, 0x3, R207 ;  /* 0x00000003ffcf7819 */ /* 0x000fe200000116cf */
[----:B------:R-:W-:Y:S01]  /*0940*/  BSSY.RECONVERGENT B0, `(.L_x_1297) ;  /* 0x0000035000007945 */ /* 0x000fe20003800200 */
[----:B------:R-:W-:Y:S01]  /*0950*/  UISETP.NE.AND UP1, UPT, UR11, URZ, !UP1 ;  /* 0x000000ff0b00728c */ /* 0x000fe2000cf25270 */
[----:B------:R-:W3:Y:S01]  /*0960*/  LDCU.64 UR4, c[0x0][0x410] ;  /* 0x00008200ff0477ac */ /* 0x000ee20008000a00 */
[----:B------:R-:W-:Y:S01]  /*0970*/  LOP3.LUT R12, R12, 0x38, RZ, 0xc0, !PT ;  /* 0x000000380c0c7812 */ /* 0x000fe200078ec0ff */
[C---:B------:R-:W-:Y:S01]  /*0980*/  VIADD R15, R207.reuse, 0x20 ;  /* 0x00000020cf0f7836 */ /* 0x040fe20000000000 */
[C---:B------:R-:W-:Y:S01]  /*0990*/  IADD3 R14, PT, PT, R207.reuse, 0x10, RZ ;  /* 0x00000010cf0e7810 */ /* 0x040fe20007ffe0ff */
[----:B----4-:R-:W-:Y:S01]  /*09a0*/  UIMAD UR8, UR32, UR8, URZ ;  /* 0x00000008200872a4 */ /* 0x010fe2000f8e02ff */
[----:B------:R-:W-:Y:S01]  /*09b0*/  IADD3 R2, P0, PT, R12, UR18, RZ ;  /* 0x000000120c027c10 */ /* 0x000fe2000ff1e0ff */
[----:B------:R-:W-:Y:S01]  /*09c0*/  UIADD3 UR26, UPT, UPT, -UR24, UR26, URZ ;  /* 0x0000001a181a7290 */ /* 0x000fe2000fffe1ff */
[C---:B------:R-:W-:Y:S01]  /*09d0*/  VIADD R16, R207.reuse, 0x30 ;  /* 0x00000030cf107836 */ /* 0x040fe20000000000 */
[----:B------:R-:W-:Y:S01]  /*09e0*/  UISETP.NE.AND UP0, UPT, UR15, -0x1, UPT ;  /* 0xffffffff0f00788c */ /* 0x000fe2000bf05270 */
[C---:B------:R-:W-:Y:S01]  /*09f0*/  IADD3 R18, PT, PT, R207.reuse, 0x40, RZ ;  /* 0x00000040cf127810 */ /* 0x040fe20007ffe0ff */
[----:B------:R-:W-:Y:S01]  /*0a00*/  @!UP1 UIMAD UR8, UR13, UR7, UR8 ;  /* 0x000000070d0892a4 */ /* 0x000fe2000f8e0208 */
[----:B------:R-:W-:Y:S01]  /*0a10*/  IMAD.X R3, RZ, RZ, UR9, P0 ;  /* 0x00000009ff037e24 */ /* 0x000fe200080e06ff */
[----:B--2---:R-:W-:Y:S01]  /*0a20*/  UIMAD UR7, UR13, UR12, URZ ;  /* 0x0000000c0d0772a4 */ /* 0x004fe2000f8e02ff */
[----:B------:R-:W-:Y:S01]  /*0a30*/  ISETP.GE.AND P0, PT, R207, UR26, PT ;  /* 0x0000001acf007c0c */ /* 0x000fe2000bf06270 */
[----:B-1----:R-:W-:Y:S01]  /*0a40*/  UIMAD UR24, UR24, UR6, URZ ;  /* 0x00000006181872a4 */ /* 0x002fe2000f8e02ff */
[----:B------:R-:W-:Y:S01]  /*0a50*/  ISETP.GE.AND P3, PT, R14, UR26, PT ;  /* 0x0000001a0e007c0c */ /* 0x000fe2000bf66270 */
[----:B------:R-:W-:Y:S01]  /*0a60*/  USEL UR7, UR7, UR15, !UP0 ;  /* 0x0000000f07077287 */ /* 0x000fe2000c000000 */
[----:B------:R-:W-:Y:S01]  /*0a70*/  ISETP.GE.AND P2, PT, R15, UR26, PT ;  /* 0x0000001a0f007c0c */ /* 0x000fe2000bf46270 */
[----:B---3--:R-:W-:Y:S01]  /*0a80*/  IMAD.U32 R0, RZ, RZ, UR4 ;  /* 0x00000004ff007e24 */ /* 0x008fe2000f8e00ff */
[----:B------:R-:W-:Y:S01]  /*0a90*/  USHF.R.S32.HI UR12, URZ, 0x1f, UR24 ;  /* 0x0000001fff0c7899 */ /* 0x000fe20008011418 */
        /* <DEDUP_REMOVED lines=9> */
[----:B------:R-:W-:Y:S01]  /*0b30*/  UIADD3 UR7, UP1, UP0, UR24, UR7, UR8 ;  /* 0x0000000718077290 */ /* 0x000fe2000f83e008 */
[----:B------:R-:W-:Y:S01]  /*0b40*/  IMAD R9, R0, UR32, R11 ;  /* 0x0000002000097c24 */ /* 0x000fe2000f8e020b */
[----:B------:R-:W-:Y:S01]  /*0b50*/  UIMAD.WIDE.U32 UR10, UR21, 0x80, URZ ;  /* 0x00000080150a78a5 */ /* 0x000fe2000f8e00ff */
[----:B------:R-:W-:Y:S01]  /*0b60*/  LOP3.LUT R13, R12, 0x40, RZ, 0xfc, !PT ;  /* 0x000000400c0d7812 */ /* 0x000fe200078efcff */
        /* <DEDUP_REMOVED lines=18> */
.L_x_1298:
[----:B------:R-:W-:Y:S05]  /*0c90*/  BSYNC.RECONVERGENT B0 ;  /* 0x0000000000007941 */ /* 0x000fea0003800200 */
.L_x_1297:
        /* <DEDUP_REMOVED lines=21> */
.L_x_1300:
[----:B------:R-:W-:Y:S05]  /*0df0*/  BSYNC.RECONVERGENT B0 ;  /* 0x0000000000007941 */ /* 0x000fea0003800200 */
.L_x_1299:
        /* <DEDUP_REMOVED lines=21> */
.L_x_1302:
[----:B------:R-:W-:Y:S05]  /*0f50*/  BSYNC.RECONVERGENT B0 ;  /* 0x0000000000007941 */ /* 0x000fea0003800200 */
.L_x_1301:
        /* <DEDUP_REMOVED lines=20> */
.L_x_1304:
[----:B------:R-:W-:Y:S05]  /*10a0*/  BSYNC.RECONVERGENT B0 ;  /* 0x0000000000007941 */ /* 0x000fea0003800200 */
.L_x_1303:
        /* <DEDUP_REMOVED lines=20> */
.L_x_1306:
[----:B------:R-:W-:Y:S05]  /*11f0*/  BSYNC.RECONVERGENT B0 ;  /* 0x0000000000007941 */ /* 0x000fea0003800200 */
.L_x_1305:
        /* <DEDUP_REMOVED lines=20> */
.L_x_1308:
[----:B------:R-:W-:Y:S05]  /*1340*/  BSYNC.RECONVERGENT B0 ;  /* 0x0000000000007941 */ /* 0x000fea0003800200 */
.L_x_1307:
        /* <DEDUP_REMOVED lines=20> */
.L_x_1310:
[----:B------:R-:W-:Y:S05]  /*1490*/  BSYNC.RECONVERGENT B0 ;  /* 0x0000000000007941 */ /* 0x000fea0003800200 */
.L_x_1309:
        /* <DEDUP_REMOVED lines=20> */
.L_x_1312:
[----:B------:R-:W-:Y:S05]  /*15e0*/  BSYNC.RECONVERGENT B0 ;  /* 0x0000000000007941 */ /* 0x000fea0003800200 */
.L_x_1311:
        /* <DEDUP_REMOVED lines=10> */
.L_x_1314:
[----:B------:R-:W-:Y:S05]  /*1690*/  BSYNC.RECONVERGENT B0 ;  /* 0x0000000000007941 */ /* 0x000fea0003800200 */
.L_x_1313:
        /* <DEDUP_REMOVED lines=15> */
.L_x_1316:
[----:B------:R-:W-:Y:S05]  /*1790*/  BSYNC.RECONVERGENT B0 ;  /* 0x0000000000007941 */ /* 0x000fea0003800200 */
.L_x_1315:
        /* <DEDUP_REMOVED lines=10> */
.L_x_1318:
[----:B------:R-:W-:Y:S05]  /*1840*/  BSYNC.RECONVERGENT B0 ;  /* 0x0000000000007941 */ /* 0x000fea0003800200 */
.L_x_1317:
        /* <DEDUP_REMOVED lines=10> */
.L_x_1320:
[----:B------:R-:W-:Y:S05]  /*18f0*/  BSYNC.RECONVERGENT B0 ;  /* 0x0000000000007941 */ /* 0x000fea0003800200 */
.L_x_1319:
        /* <DEDUP_REMOVED lines=10> */
.L_x_1322:
[----:B------:R-:W-:Y:S05]  /*19a0*/  BSYNC.RECONVERGENT B0 ;  /* 0x0000000000007941 */ /* 0x000fea0003800200 */
.L_x_1321:
        /* <DEDUP_REMOVED lines=10> */
.L_x_1324:
[----:B------:R-:W-:Y:S05]  /*1a50*/  BSYNC.RECONVERGENT B0 ;  /* 0x0000000000007941 */ /* 0x000fea0003800200 */
.L_x_1323:
        /* <DEDUP_REMOVED lines=10> */
.L_x_1326:
[----:B------:R-:W-:Y:S05]  /*1b00*/  BSYNC.RECONVERGENT B0 ;  /* 0x0000000000007941 */ /* 0x000fea0003800200 */
.L_x_1325:
        /* <DEDUP_REMOVED lines=10> */
.L_x_1295:
[----:B------:R-:W-:Y:S01]  /*1bb0*/  UISETP.NE.AND UP0, UPT, UR15, -0x1, UPT ;  /* 0xffffffff0f00788c */ /* 0x000fe2000bf05270 */
[----:B------:R-:W1:Y:S01]  /*1bc0*/  LDCU UR8, c[0x0][0x444] ;  /* 0x00008880ff0877ac */ /* 0x000e620008000800 */
[----:B------:R-:W2:Y:S01]  /*1bd0*/  LDCU UR16, c[0x0][0x448] ;  /* 0x00008900ff1077ac */ /* 0x000ea20008000800 */
[----:B------:R-:W-:-:S08]  /*1be0*/  UISETP.NE.AND UP1, UPT, UR29, -0x1, UPT ;  /* 0xffffffff1d00788c */ /* 0x000fd0000bf25270 */
[----:B------:R-:W3:Y:S01]  /*1bf0*/  @!UP0 LDCU.64 UR6, c[0x0][0x398] ;  /* 0x00007300ff0687ac */ /* 0x000ee20008000a00 */
[----:B------:R-:W4:Y:S01]  /*1c00*/  @UP0 LDCU.64 UR4, c[0x0][0x3b0] ;  /* 0x00007600ff0407ac */ /* 0x000f220008000a00 */
[----:B------:R-:W-:Y:S02]  /*1c10*/  UIADD3 UR18, UPT, UPT, UR19, -0x1, URZ ;  /* 0xffffffff13127890 */ /* 0x000fe4000fffe0ff */
[----:B-1----:R-:W-:Y:S02]  /*1c20*/  UIMAD UR8, UR27, UR8, UR24 ;  /* 0x000000081b0872a4 */ /* 0x002fe4000f8e0218 */
[----:B------:R-:W-:-:S04]  /*1c30*/  USHF.L.U32 UR17, UR18, 0x5, URZ ;  /* 0x0000000512117899 */ /* 0x000fc800080006ff */
[----:B--2---:R-:W-:Y:S02]  /*1c40*/  UIMAD UR16, UR8, UR16, UR17 ;  /* 0x00000010081072a4 */ /* 0x004fe4000f8e0211 */
[----:B---3--:R-:W-:-:S04]  /*1c50*/  @!UP0 UIMAD.WIDE.U32 UR34, UR13, UR6, URZ ;  /* 0x000000060d2282a5 */ /* 0x008fc8000f8e00ff */
[----:B------:R-:W-:Y:S02]  /*1c60*/  @!UP0 UIMAD UR33, UR13, UR7, UR35 ;  /* 0x000000070d2182a4 */ /* 0x000fe4000f8e0223 */
[----:B----4-:R-:W-:-:S04]  /*1c70*/  @UP0 UIMAD.WIDE.U32 UR6, UR15, UR4, URZ ;  /* 0x000000040f0602a5 */ /* 0x010fc8000f8e00ff */
        /* <DEDUP_REMOVED lines=12> */
[----:B------:R-:W-:-:S03]  /*1d40*/  UIMAD UR12, UR13, UR5, UR7 ;  /* 0x000000050d0c72a4 */ /* 0x000fc6000f8e0207 */
[----:B------:R-:W-:Y:S01]  /*1d50*/  UMOV UR28, UR6 ;  /* 0x00000006001c7c82 */ /* 0x000fe20008000000 */
[----:B------:R-:W-:Y:S05]  /*1d60*/  BRA `(.L_x_1328) ;  /* 0x0000000000187947 */ /* 0x000fea0003800000 */
.L_x_1327:
[----:B------:R-:W1:Y:S01]  /*1d70*/  LDCU.64 UR10, c[0x0][0x3b8] ;  /* 0x00007700ff0a77ac */ /* 0x000e620008000a00 */
[----:B------:R-:W-:-:S04]  /*1d80*/  UIADD3 UR12, UPT, UPT, UR14, UR29, URZ ;  /* 0x0000001d0e0c7290 */ /* 0x000fc8000fffe0ff */
[----:B-1----:R-:W-:Y:S02]  /*1d90*/  UIMAD.WIDE.U32 UR4, UR12, UR10, URZ ;  /* 0x0000000a0c0472a5 */ /* 0x002fe4000f8e00ff */
[----:B------:R-:W-:-:S04]  /*1da0*/  UIMAD UR12, UR12, UR11, URZ ;  /* 0x0000000b0c0c72a4 */ /* 0x000fc8000f8e02ff */
[----:B------:R-:W-:Y:S01]  /*1db0*/  UIADD3 UR12, UPT, UPT, UR5, UR12, URZ ;  /* 0x0000000c050c7290 */ /* 0x000fe2000fffe0ff */
[----:B------:R-:W-:Y:S02]  /*1dc0*/  UMOV UR28, UR4 ;  /* 0x00000004001c7c82 */ /* 0x000fe40008000000 */
.L_x_1328:
        /* <DEDUP_REMOVED lines=38> */
.L_x_1329:
[----:B------:R-:W1:Y:S01]  /*2030*/  LDCU.64 UR8, c[0x0][0x3c0] ;  /* 0x00007800ff0877ac */ /* 0x000e620008000a00 */
[----:B------:R-:W-:-:S04]  /*2040*/  UIADD3 UR14, UPT, UPT, UR14, UR29, URZ ;  /* 0x0000001d0e0e7290 */ /* 0x000fc8000fffe0ff */
[----:B-1----:R-:W-:Y:S02]  /*2050*/  UIMAD.WIDE.U32 UR36, UR14, UR8, URZ ;  /* 0x000000080e2472a5 */ /* 0x002fe4000f8e00ff */
[----:B------:R-:W-:-:S04]  /*2060*/  UIMAD UR13, UR14, UR9, URZ ;  /* 0x000000090e0d72a4 */ /* 0x000fc8000f8e02ff */
[----:B------:R-:W-:-:S12]  /*2070*/  UIADD3 UR13, UPT, UPT, UR37, UR13, URZ ;  /* 0x0000000d250d7290 */ /* 0x000fd8000fffe0ff */
.L_x_1330:
[----:B------:R-:W-:Y:S01]  /*2080*/  IMAD.SHL.U32 R16, R207, 0x8, RZ ;  /* 0x00000008cf107824 */ /* 0x000fe200078e00ff */
[----:B------:R-:W-:Y:S01]  /*2090*/  SHF.R.U32.HI R12, RZ, 0x3, R207 ;  /* 0x00000003ff0c7819 */ /* 0x000fe200000116cf */
[----:B------:R-:W1:Y:S01]  /*20a0*/  LDCU.128 UR4, c[0x0][0x3d0] ;  /* 0x00007a00ff0477ac */ /* 0x000e620008000c00 */
[----:B------:R-:W-:Y:S01]  /*20b0*/  SHF.R.S32.HI R7, RZ, 0x1f, R0 ;  /* 0x0000001fff077819 */ /* 0x000fe20000011400 */
[----:B------:R-:W2:Y:S01]  /*20c0*/  S2UR UR35, SR_CgaCtaId ;  /* 0x00000000002379c3 */ /* 0x000ea20000008800 */
[----:B------:R-:W-:Y:S01]  /*20d0*/  LOP3.LUT R215, R16, 0x38, RZ, 0xc0, !PT ;  /* 0x0000003810d77812 */ /* 0x000fe200078ec0ff */
[----:B------:R-:W-:Y:S01]  /*20e0*/  UIADD3 UR14, UPT, UPT, -UR24, UR26, URZ ;  /* 0x0000001a180e7290 */ /* 0x000fe2000fffe1ff */
[C---:B------:R-:W-:Y:S01]  /*20f0*/  VIADD R3, R12.reuse, 0x30 ;  /* 0x000000300c037836 */ /* 0x040fe20000000000 */
[----:B------:R-:W3:Y:S01]  /*2100*/  LDCU.64 UR30, c[0x0][0x388] ;  /* 0x00007100ff1e77ac */ /* 0x000ee20008000a00 */
[C---:B------:R-:W-:Y:S01]  /*2110*/  IADD3 R4, P1, PT, R215.reuse, UR28, RZ ;  /* 0x0000001cd7047c10 */ /* 0x040fe2000ff3e0ff */
[----:B------:R-:W-:Y:S01]  /*2120*/  VIADD R6, R12, 0x20 ;  /* 0x000000200c067836 */ /* 0x000fe20000000000 */
[----:B------:R-:W-:Y:S01]  /*2130*/  IADD3 R2, P0, PT, R215, UR36, RZ ;  /* 0x00000024d7027c10 */ /* 0x000fe2000ff1e0ff */
[----:B------:R-:W4:Y:S01]  /*2140*/  LDCU.64 UR28, c[0x0][0x390] ;  /* 0x00007200ff1c77ac */ /* 0x000f220008000a00 */
[----:B------:R-:W-:Y:S01]  /*2150*/  ISETP.GE.AND P3, PT, R3, UR14, PT ;  /* 0x0000000e03007c0c */ /* 0x000fe2000bf66270 */
[----:B------:R-:W-:Y:S01]  /*2160*/  IMAD.X R5, RZ, RZ, UR12, P1 ;  /* 0x0000000cff057e24 */ /* 0x000fe200088e06ff */
[----:B------:R-:W-:Y:S01]  /*2170*/  IADD3.X R3, PT, PT, RZ, UR13, RZ, P0, !PT ;  /* 0x0000000dff037c10 */ /* 0x000fe200087fe4ff */
[----:B------:R-:W5:Y:S01]  /*2180*/  LDCU.64 UR12, c[0x0][0x3c8] ;  /* 0x00007900ff0c77ac */ /* 0x000f620008000a00 */
[----:B------:R-:W-:Y:S01]  /*2190*/  ISETP.GE.AND P2, PT, R6, UR14, PT ;  /* 0x0000000e06007c0c */ /* 0x000fe2000bf46270 */
[C---:B------:R-:W-:Y:S01]  /*21a0*/  IMAD.WIDE.U32 R4, R12.reuse, UR10, R4 ;  /* 0x0000000a0c047c25 */ /* 0x040fe2000f8e0004 */
[----:B------:R-:W-:Y:S01]  /*21b0*/  LOP3.LUT R109, R215, 0x40, RZ, 0xfc, !PT ;  /* 0x00000040d76d7812 */ /* 0x000fe200078efcff */
[----:B------:R-:W-:Y:S01]  /*21c0*/  BSSY.RECONVERGENT B0, `(.L_x_1331) ;  /* 0x0000044000007945 */ /* 0x000fe20003800200 */
[C---:B------:R-:W-:Y:S01]  /*21d0*/  IADD3 R15, PT, PT, R12.reuse, 0x10, RZ ;  /* 0x000000100c0f7810 */ /* 0x040fe20007ffe0ff */
[----:B------:R-:W-:-:S04]  /*21e0*/  IMAD.WIDE.U32 R2, R12, UR8, R2 ;  /* 0x000000080c027c25 */ /* 0x000fc8000f8e0002 */
[C---:B------:R-:W-:Y:S02]  /*21f0*/  VIADD R6, R12.reuse, 0x40 ;  /* 0x000000400c067836 */ /* 0x040fe40000000000 */
[----:B------:R-:W-:Y:S02]  /*2200*/  IMAD R5, R12, UR11, R5 ;  /* 0x0000000b0c057c24 */ /* 0x000fe4000f8e0205 */
[----:B-1----:R-:W-:Y:S01]  /*2210*/  IMAD R9, R7, UR4, RZ ;  /* 0x0000000407097c24 */ /* 0x002fe2000f8e02ff */
[----:B------:R-:W-:Y:S01]  /*2220*/  ISETP.GE.AND P1, PT, R6, UR14, PT ;  /* 0x0000000e06007c0c */ /* 0x000fe2000bf26270 */
[----:B------:R-:W-:Y:S01]  /*2230*/  IMAD R3, R12, UR9, R3 ;  /* 0x000000090c037c24 */ /* 0x000fe2000f8e0203 */
[----:B------:R-:W-:Y:S01]  /*2240*/  IADD3 R6, P0, PT, R215, UR34, RZ ;  /* 0x00000022d7067c10 */ /* 0x000fe2000ff1e0ff */
[----:B------:R-:W-:Y:S02]  /*2250*/  IMAD R8, R7, UR6, RZ ;  /* 0x0000000607087c24 */ /* 0x000fe4000f8e02ff */
[C---:B------:R-:W-:Y:S01]  /*2260*/  IMAD R9, R0.reuse, UR5, R9 ;  /* 0x0000000500097c24 */ /* 0x040fe2000f8e0209 */
[----:B------:R-:W-:Y:S01]  /*2270*/  UMOV UR5, 0x400 ;  /* 0x0000040000057882 */ /* 0x000fe20000000000 */
[----:B------:R-:W-:Y:S01]  /*2280*/  IMAD.WIDE.U32 R4, R0, UR4, R4 ;  /* 0x0000000400047c25 */ /* 0x000fe2000f8e0004 */
[----:B--2---:R-:W-:-:S02]  /*2290*/  ULEA UR5, UR35, UR5, 0x18 ;  /* 0x0000000523057291 */ /* 0x004fc4000f8ec0ff */
[----:B------:R-:W-:Y:S01]  /*22a0*/  UIADD3 UR4, UPT, UPT, -UR17, UR25, URZ ;  /* 0x0000001911047290 */ /* 0x000fe2000fffe1ff */
[C---:B------:R-:W-:Y:S01]  /*22b0*/  IMAD R8, R0.reuse, UR7, R8 ;  /* 0x0000000700087c24 */ /* 0x040fe2000f8e0208 */
[----:B------:R-:W-:Y:S01]  /*22c0*/  IADD3 R5, PT, PT, R5, R9, RZ ;  /* 0x0000000905057210 */ /* 0x000fe20007ffe0ff */
[----:B------:R-:W-:Y:S01]  /*22d0*/  IMAD.WIDE.U32 R2, R0, UR6, R2 ;  /* 0x0000000600027c25 */ /* 0x000fe2000f8e0002 */
[----:B---3--:R-:W-:-:S03]  /*22e0*/  LEA R108, P4, R4, UR30, 0x1 ;  /* 0x0000001e046c7c11 */ /* 0x008fc6000f8808ff */
[----:B------:R-:W-:Y:S01]  /*22f0*/  IMAD.X R7, RZ, RZ, UR33, P0 ;  /* 0x00000021ff077e24 */ /* 0x000fe200080e06ff */
[----:B----4-:R-:W-:Y:S01]  /*2300*/  LEA R18, P0, R2, UR28, 0x1 ;  /* 0x0000001c02127c11 */ /* 0x010fe2000f8008ff */
[----:B------:R-:W-:Y:S01]  /*2310*/  IMAD.IADD R3, R3, 0x1, R8 ;  /* 0x0000000103037824 */ /* 0x000fe200078e0208 */
[----:B------:R-:W-:Y:S01]  /*2320*/  LEA.HI.X R107, R4, UR31, R5, 0x1, P4 ;  /* 0x0000001f046b7c11 */ /* 0x000fe2000a0f0c05 */
[----:B------:R1:W-:Y:S01]  /*2330*/  STL [R1+0x44], R108 ;  /* 0x0000446c01007387 */ /* 0x0003e20000100800 */
[----:B-----5:R-:W-:Y:S01]  /*2340*/  IMAD.U32 R0, RZ, RZ, UR12 ;  /* 0x0000000cff007e24 */ /* 0x020fe2000f8e00ff */
[----:B------:R-:W-:Y:S01]  /*2350*/  UIMAD.WIDE.U32 UR30, UR21, 0x80, URZ ;  /* 0x00000080151e78a5 */ /* 0x000fe2000f8e00ff */
[----:B------:R-:W-:Y:S01]  /*2360*/  LEA.HI.X R17, R2, UR29, R3, 0x1, P0 ;  /* 0x0000001d02117c11 */ /* 0x000fe200080f0c03 */
[----:B------:R1:W-:Y:S01]  /*2370*/  STL [R1+0x68], R18 ;  /* 0x0000681201007387 */ /* 0x0003e20000100800 */
[----:B------:R-:W-:Y:S01]  /*2380*/  ISETP.GE.AND P0, PT, R12, UR14, PT ;  /* 0x0000000e0c007c0c */ /* 0x000fe2000bf06270 */
[----:B------:R-:W-:Y:S01]  /*2390*/  IMAD.WIDE.U32 R8, R0, UR32, R6 ;  /* 0x0000002000087c25 */ /* 0x000fe2000f8e0006 */
[----:B------:R-:W-:Y:S01]  /*23a0*/  LOP3.LUT R0, R16, 0x1f8, RZ, 0xc0, !PT ;  /* 0x000001f810007812 */ /* 0x000fe200078ec0ff */
[----:B------:R1:W-:Y:S01]  /*23b0*/  STL [R1+0x40], R107 ;  /* 0x0000406b01007387 */ /* 0x0003e20000100800 */
[----:B------:R-:W-:Y:S01]  /*23c0*/  USHF.L.U64.HI UR28, UR10, 0x5, UR11 ;  /* 0x000000050a1c7899 */ /* 0x000fe2000801020b */
[----:B------:R-:W-:Y:S01]  /*23d0*/  IMAD.U32 R2, RZ, RZ, UR13 ;  /* 0x0000000dff027e24 */ /* 0x000fe2000f8e00ff */
[----:B------:R-:W-:Y:S01]  /*23e0*/  LOP3.LUT R0, R0, 0x38, R207, 0x78, !PT ;  /* 0x0000003800007812 */ /* 0x000fe200078e78cf */
[----:B------:R1:W-:Y:S01]  /*23f0*/  STL [R1+0x64], R17 ;  /* 0x0000641101007387 */ /* 0x0003e20000100800 */
[----:B------:R-:W-:Y:S01]  /*2400*/  USHF.L.U32 UR29, UR10, 0x5, URZ ;  /* 0x000000050a1d7899 */ /* 0x000fe200080006ff */
[----:B------:R-:W-:Y:S01]  /*2410*/  IMAD R7, R2, UR32, R9 ;  /* 0x0000002002077c24 */ /* 0x000fe2000f8e0209 */
[----:B------:R-:W-:Y:S01]  /*2420*/  LOP3.LUT R0, R0, 0x1e00, R16, 0xf8, !PT ;  /* 0x00001e0000007812 */ /* 0x000fe200078ef810 */
[----:B------:R1:W-:Y:S01]  /*2430*/  STL [R1+0x5c], R109 ;  /* 0x00005c6d01007387 */ /* 0x0003e20000100800 */
[----:B------:R-:W-:Y:S01]  /*2440*/  ISETP.GE.AND P4, PT, R15, UR14, PT ;  /* 0x0000000e0f007c0c */ /* 0x000fe2000bf86270 */
[C---:B------:R-:W-:Y:S01]  /*2450*/  VIADD R14, R12.reuse, 0x50 ;  /* 0x000000500c0e7836 */ /* 0x040fe20000000000 */
[----:B------:R-:W-:-:S02]  /*2460*/  LOP3.LUT R13, R12, UR30, RZ, 0xfc, !PT ;  /* 0x0000001e0c0d7c12 */ /* 0x000fc4000f8efcff */
[----:B------:R-:W-:Y:S01]  /*2470*/  LEA R214, R0, UR5, 0x1 ;  /* 0x0000000500d67c11 */ /* 0x000fe2000f8e08ff */
[----:B------:R-:W-:Y:S08]  /*2480*/  @P0 BRA `(.L_x_1332) ;  /* 0x00000000005c0947 */ /* 0x000ff00003800000 */
        /* <DEDUP_REMOVED lines=23> */
.L_x_1332:
[----:B------:R-:W-:Y:S05]  /*2600*/  BSYNC.RECONVERGENT B0 ;  /* 0x0000000000007941 */ /* 0x000fea0003800200 */
.L_x_1331:
        /* <DEDUP_REMOVED lines=30> */
.L_x_1334:
[----:B------:R-:W-:Y:S05]  /*27f0*/  BSYNC.RECONVERGENT B0 ;  /* 0x0000000000007941 */ /* 0x000fea0003800200 */
.L_x_1333:
[----:B------:R-:W-:Y:S01]  /*2800*/  USHF.L.U32 UR33, UR8, 0x5, URZ ;  /* 0x0000000508217899 */ /* 0x000fe200080006ff */
[----:B------:R-:W-:Y:S01]  /*2810*/  BSSY.RECONVERGENT B0, `(.L_x_1335) ;  /* 0x000001c000007945 */ /* 0x000fe20003800200 */
[----:B------:R-:W-:-:S03]  /*2820*/  ISETP.GE.AND P6, PT, R14, UR14, PT ;  /* 0x0000000e0e007c0c */ /* 0x000fc6000bfc6270 */
[----:B------:R-:W-:Y:S10]  /*2830*/  @P2 BRA `(.L_x_1336) ;  /* 0x0000000000642947 */ /* 0x000ff40003800000 */
        /* <DEDUP_REMOVED lines=25> */
.L_x_1336:
[----:B------:R-:W-:Y:S05]  /*29d0*/  BSYNC.RECONVERGENT B0 ;  /* 0x0000000000007941 */ /* 0x000fea0003800200 */
.L_x_1335:
[----:B------:R-:W-:Y:S01]  /*29e0*/  USHF.L.U64.HI UR34, UR10, 0x4, UR11 ;  /* 0x000000040a227899 */ /* 0x000fe2000801020b */
[----:B------:R-:W-:Y:S01]  /*29f0*/  BSSY.RECONVERGENT B0, `(.L_x_1337) ;  /* 0x000001d000007945 */ /* 0x000fe20003800200 */
[C---:B------:R-:W-:Y:S02]  /*2a00*/  ISETP.GE.AND P2, PT, R12.reuse, UR4, PT ;  /* 0x000000040c007c0c */ /* 0x040fe4000bf46270 */
[----:B------:R-:W-:Y:S01]  /*2a10*/  IADD3 R12, PT, PT, R12, 0x70, RZ ;  /* 0x000000700c0c7810 */ /* 0x000fe20007ffe0ff */
[----:B------:R-:W-:Y:S05]  /*2a20*/  @P3 BRA `(.L_x_1338) ;  /* 0x0000000000643947 */ /* 0x000fea0003800000 */
        /* <DEDUP_REMOVED lines=25> */
.L_x_1338:
[----:B------:R-:W-:Y:S05]  /*2bc0*/  BSYNC.RECONVERGENT B0 ;  /* 0x0000000000007941 */ /* 0x000fea0003800200 */
.L_x_1337:
        /* <DEDUP_REMOVED lines=29> */
.L_x_1340:
[----:B------:R-:W-:Y:S05]  /*2da0*/  BSYNC.RECONVERGENT B0 ;  /* 0x0000000000007941 */ /* 0x000fea0003800200 */
.L_x_1339:
[----:B------:R-:W-:Y:S01]  /*2db0*/  UIMAD.WIDE.U32 UR36, UR29, UR18, URZ ;  /* 0x000000121d2472a5 */ /* 0x000fe2000f8e00ff */
        /* <DEDUP_REMOVED lines=28> */
.L_x_1342:
[----:B------:R-:W-:Y:S05]  /*2f80*/  BSYNC.RECONVERGENT B0 ;  /* 0x0000000000007941 */ /* 0x000fea0003800200 */
.L_x_1341:
[----:B------:R-:W-:Y:S04]  /*2f90*/  BSSY.RECONVERGENT B0, `(.L_x_1343) ;  /* 0x000001b000007945 */ /* 0x000fe80003800200 */
        /* <DEDUP_REMOVED lines=26> */
.L_x_1344:
[----:B------:R-:W-:Y:S05]  /*3140*/  BSYNC.RECONVERGENT B0 ;  /* 0x0000000000007941 */ /* 0x000fea0003800200 */
.L_x_1343:
[----:B------:R-:W-:Y:S04]  /*3150*/  BSSY.RECONVERGENT B0, `(.L_x_1345) ;  /* 0x000001b000007945 */ /* 0x000fe80003800200 */
[----:B------:R-:W-:Y:S05]  /*3160*/  @P5 BRA `(.L_x_1346) ;  /* 0x0000000000645947 */ /* 0x000fea0003800000 */
[----:B------:R-:W5:Y:S01]  /*3170*/  LDCU.64 UR12, c[0x0][0x3b0] ;  /* 0x00007600ff0c77ac */ /* 0x000f620008000a00 */
[----:B------:R-:W-:Y:S01]  /*3180*/  IADD3 R4, P0, PT, R13, 0x70, RZ ;  /* 0x000000700d047810 */ /* 0x000fe20007f1e0ff */
[----:B--234-:R-:W-:Y:S01]  /*3190*/  IMAD.MOV.U32 R2, RZ, RZ, R8 ;  /* 0x000000ffff027224 */ /* 0x01cfe200078e0008 */
        /* <DEDUP_REMOVED lines=22> */
.L_x_1346:
[----:B------:R-:W-:Y:S05]  /*3300*/  BSYNC.RECONVERGENT B0 ;  /* 0x0000000000007941 */ /* 0x000fea0003800200 */
.L_x_1345:
[----:B------:R-:W-:Y:S01]  /*3310*/  UIMAD UR7, UR28, UR18, URZ ;  /* 0x000000121c0772a4 */ /* 0x000fe2000f8e02ff */
[----:B------:R-:W-:Y:S01]  /*3320*/  BSSY.RECONVERGENT B0, `(.L_x_1347) ;  /* 0x0000018000007945 */ /* 0x000fe20003800200 */
[--C-:B------:R-:W-:Y:S01]  /*3330*/  SHF.R.U32.HI R204, RZ, 0x1, R207.reuse ;  /* 0x00000001ffcc7819 */ /* 0x100fe200000116cf */
[----:B------:R-:W-:Y:S01]  /*3340*/  IMAD.U32 R6, RZ, RZ, UR24 ;  /* 0x00000018ff067e24 */ /* 0x000fe2000f8e00ff */
[----:B------:R-:W-:Y:S01]  /*3350*/  UIADD3 UR7, UPT, UPT, UR37, UR7, URZ ;  /* 0x0000000725077290 */ /* 0x000fe2000fffe0ff */
[----:B------:R-:W-:Y:S01]  /*3360*/  SHF.R.U32.HI R7, RZ, 0x2, R207 ;  /* 0x00000002ff077819 */ /* 0x000fe200000116cf */
[----:B------:R-:W-:Y:S10]  /*3370*/  @P2 BRA `(.L_x_1348) ;  /* 0x0000000000482947 */ /* 0x000ff40003800000 */
        /* <DEDUP_REMOVED lines=18> */
.L_x_1348:
[----:B------:R-:W-:Y:S05]  /*34a0*/  BSYNC.RECONVERGENT B0 ;  /* 0x0000000000007941 */ /* 0x000fea0003800200 */
.L_x_1347:
[----:B------:R-:W-:Y:S04]  /*34b0*/  BSSY.RECONVERGENT B0, `(.L_x_1349) ;  /* 0x0000015000007945 */ /* 0x000fe80003800200 */
[----:B------:R-:W-:Y:S05]  /*34c0*/  @P4 BRA `(.L_x_1350) ;  /* 0x00000000004c4947 */ /* 0x000fea0003800000 */
[----:B------:R-:W5:Y:S01]  /*34d0*/  LDCU UR6, c[0x0][0x440] ;  /* 0x00008800ff0677ac */ /* 0x000f620008000800 */
[----:B------:R-:W-:-:S04]  /*34e0*/  UIADD3 UR13, UP0, UPT, UR35, UR36, URZ ;  /* 0x00000024230d7290 */ /* 0x000fc8000ff1e0ff */
[----:B------:R-:W-:Y:S02]  /*34f0*/  UIADD3.X UR12, UPT, UPT, UR34, UR7, URZ, UP0, !UPT ;  /* 0x00000007220c7290 */ /* 0x000fe400087fe4ff */
[----:B------:R-:W-:-:S04]  /*3500*/  IMAD.U32 R0, RZ, RZ, UR13 ;  /* 0x0000000dff007e24 */ /* 0x000fc8000f8e00ff */
[----:B--234-:R-:W-:Y:S01]  /*3510*/  IMAD.U32 R3, RZ, RZ, UR12 ;  /* 0x0000000cff037e24 */ /* 0x01cfe2000f8e00ff */
        /* <DEDUP_REMOVED lines=14> */
.L_x_1350:
[----:B------:R-:W-:Y:S05]  /*3600*/  BSYNC.RECONVERGENT B0 ;  /* 0x0000000000007941 */ /* 0x000fea0003800200 */
.L_x_1349:
[----:B------:R-:W0:Y:S01]  /*3610*/  LDGDEPBAR ;  /* 0x00000000000079af */ /* 0x000e220000000000 */
[----:B------:R-:W-:Y:S01]  /*3620*/  LOP3.LUT R0, R204, 0x1f0, RZ, 0xc0, !PT ;  /* 0x000001f0cc007812 */ /* 0x000fe200078ec0ff */
[----:B------:R-:W-:Y:S01]  /*3630*/  IMAD.SHL.U32 R124, R207, 0x40, RZ ;  /* 0x00000040cf7c7824 */ /* 0x000fe200078e00ff */
[----:B--234-:R-:W-:Y:S01]  /*3640*/  LOP3.LUT R2, R7, 0x7, RZ, 0xc0, !PT ;  /* 0x0000000707027812 */ /* 0x01cfe200078ec0ff */
[----:B------:R-:W-:Y:S01]  /*3650*/  USHF.L.U32 UR27, UR27, 0x5, URZ ;  /* 0x000000051b1b7899 */ /* 0x000fe200080006ff */
[----:B------:R-:W-:Y:S01]  /*3660*/  IADD3 R0, PT, PT, R0, 0x1, R6 ;  /* 0x0000000100007810 */ /* 0x000fe20007ffe006 */
[----:B------:R-:W-:Y:S01]  /*3670*/  UIMAD.WIDE.U32 UR12, UR33, UR18, URZ ;  /* 0x00000012210c72a5 */ /* 0x000fe2000f8e00ff */
[----:B------:R-:W-:Y:S01]  /*3680*/  LOP3.LUT R6, R124, 0x1c0, RZ, 0xc0, !PT ;  /* 0x000001c07c067812 */ /* 0x000fe200078ec0ff */
[----:B------:R-:W-:Y:S01]  /*3690*/  USHF.R.S32.HI UR6, URZ, 0x1f, UR27 ;  /* 0x0000001fff067899 */ /* 0x000fe2000801141b */
[----:B------:R-:W-:Y:S01]  /*36a0*/  IADD3 R2, PT, PT, R0, -UR26, R2 ;  /* 0x8000001a00027c10 */ /* 0x000fe2000fffe002 */
[----:B------:R-:W-:Y:S01]  /*36b0*/  IMAD.U32 R0, RZ, RZ, UR25 ;  /* 0x00000019ff007e24 */ /* 0x000fe2000f8e00ff */
[----:B------:R-:W-:Y:S01]  /*36c0*/  UIMAD UR32, UR32, UR18, URZ ;  /* 0x00000012202072a4 */ /* 0x000fe2000f8e02ff */
[----:B------:R-:W-:Y:S01]  /*36d0*/  IADD3 R103, P4, P3, R11, UR27, R106 ;  /* 0x0000001b0b677c10 */ /* 0x000fe2000fb9e06a */
[C---:B------:R-:W-:Y:S01]  /*36e0*/  IMAD.SHL.U32 R205, R207.reuse, 0x20, RZ ;  /* 0x00000020cfcd7824 */ /* 0x040fe200078e00ff */
[----:B------:R-:W-:Y:S01]  /*36f0*/  SHF.R.U32.HI R100, RZ, 0x5, R207 ;  /* 0x00000005ff647819 */ /* 0x000fe200000116cf */
[----:B------:R-:W-:Y:S01]  /*3700*/  IMAD.MOV.U32 R93, RZ, RZ, 0x10 ;  /* 0x00000010ff5d7424 */ /* 0x000fe200078e00ff */
[----:B------:R-:W-:Y:S01]  /*3710*/  IADD3 R139, PT, PT, R2, UR20, R0 ;  /* 0x00000014028b7c10 */ /* 0x000fe2000fffe000 */
[----:B------:R-:W-:Y:S01]  /*3720*/  IMAD.MOV.U32 R102, RZ, RZ, 0x20 ;  /* 0x00000020ff667424 */ /* 0x000fe200078e00ff */
[----:B------:R-:W-:Y:S01]  /*3730*/  LOP3.LUT R6, R6, 0x38, R16, 0xf8, !PT ;  /* 0x0000003806067812 */ /* 0x000fe200078ef810 */
[C---:B------:R-:W-:Y:S01]  /*3740*/  IMAD.SHL.U32 R105, R207.reuse, 0x2, RZ ;  /* 0x00000002cf697824 */ /* 0x040fe200078e00ff */
[C---:B------:R-:W-:Y:S01]  /*3750*/  LOP3.LUT P1, RZ, R207.reuse, 0x2, RZ, 0xc0, !PT ;  /* 0x00000002cfff7812 */ /* 0x040fe2000782c0ff */
[----:B------:R-:W-:Y:S01]  /*3760*/  IMAD.U32 R3, RZ, RZ, UR21 ;  /* 0x00000015ff037e24 */ /* 0x000fe2000f8e00ff */
[----:B------:R-:W-:Y:S01]  /*3770*/  LOP3.LUT P0, RZ, R207, 0x4, RZ, 0xc0, !PT ;  /* 0x00000004cfff7812 */ /* 0x000fe2000780c0ff */
[----:B------:R-:W-:Y:S01]  /*3780*/  UIADD3 UR32, UPT, UPT, UR13, UR32, URZ ;  /* 0x000000200d207290 */ /* 0x000fe2000fffe0ff */
[----:B------:R-:W-:-:S04]  /*3790*/  DEPBAR.LE SB0, 0x0 ;  /* 0x000080000000791a */ /* 0x000fc80000000000 */
[----:B------:R-:W-:Y:S01]  /*37a0*/  LOP3.LUT R0, R204, 0x8, RZ, 0xc0, !PT ;  /* 0x00000008cc007812 */ /* 0x000fe200078ec0ff */
[----:B------:R-:W-:Y:S01]  /*37b0*/  BSSY.RECONVERGENT B0, `(.L_x_1351) ;  /* 0x0000020000007945 */ /* 0x000fe20003800200 */
[----:B------:R-:W-:Y:S01]  /*37c0*/  IADD3.X R101, PT, PT, R10, UR6, RZ, P4, P3 ;  /* 0x000000060a657c10 */ /* 0x000fe2000a7e64ff */
[----:B------:R-:W-:Y:S01]  /*37d0*/  IMAD R100, R3, 0x8, R100 ;  /* 0x0000000803647824 */ /* 0x000fe200078e0264 */
[----:B------:R-:W-:Y:S02]  /*37e0*/  LOP3.LUT R205, R205, 0x7c00, RZ, 0xc0, !PT ;  /* 0x00007c00cdcd7812 */ /* 0x000fe400078ec0ff */
[----:B------:R-:W-:Y:S02]  /*37f0*/  SEL R93, R93, 0xfffffff0, !P1 ;  /* 0xfffffff05d5d7807 */ /* 0x000fe40004800000 */
[----:B------:R-:W-:Y:S02]  /*3800*/  SEL R102, R102, 0xffffffe0, !P0 ;  /* 0xffffffe066667807 */ /* 0x000fe40004000000 */
[----:B------:R-:W-:-:S02]  /*3810*/  LOP3.LUT R104, R105, 0x6, RZ, 0xc0, !PT ;  /* 0x0000000669687812 */ /* 0x000fc400078ec0ff */
[----:B------:R-:W-:Y:S02]  /*3820*/  LOP3.LUT R7, R124, 0x200, RZ, 0xc0, !PT ;  /* 0x000002007c077812 */ /* 0x000fe400078ec0ff */
[----:B------:R-:W-:Y:S01]  /*3830*/  LOP3.LUT R239, R6, R0, RZ, 0x3c, !PT ;  /* 0x0000000006ef7212 */ /* 0x000fe200078e3cff */
[----:B------:R-:W-:Y:S06]  /*3840*/  BAR.SYNC.DEFER_BLOCKING 0x0 ;  /* 0x0000000000007b1d */ /* 0x000fec0000010000 */
[----:B------:R-:W-:Y:S05]  /*3850*/  @P2 BRA `(.L_x_1352) ;  /* 0x00000000004c2947 */ /* 0x000fea0003800000 */
        /* <DEDUP_REMOVED lines=19> */
.L_x_1352:
[----:B------:R3:W-:Y:S04]  /*3990*/  STS.128 [R214+0xa000], RZ ;  /* 0x00a000ffd6007388 */ /* 0x0007e80000000c00 */
[----:B------:R3:W-:Y:S02]  /*39a0*/  STS.128 [R214+0xb000], RZ ;  /* 0x00b000ffd6007388 */ /* 0x0007e40000000c00 */
.L_x_1353:
[----:B------:R-:W-:Y:S05]  /*39b0*/  BSYNC.RECONVERGENT B0 ;  /* 0x0000000000007941 */ /* 0x000fea0003800200 */
.L_x_1351:
[----:B------:R-:W-:Y:S01]  /*39c0*/  ISETP.GE.AND P2, PT, R15, UR4, PT ;  /* 0x000000040f007c0c */ /* 0x000fe2000bf46270 */
[----:B------:R-:W-:Y:S01]  /*39d0*/  BSSY.RECONVERGENT B0, `(.L_x_1354) ;  /* 0x000001c000007945 */ /* 0x000fe20003800200 */
[----:B------:R-:W-:Y:S02]  /*39e0*/  LOP3.LUT R6, R6, 0x8, R207, 0x78, !PT ;  /* 0x0000000806067812 */ /* 0x000fe400078e78cf */
[----:B------:R-:W-:Y:S02]  /*39f0*/  LOP3.LUT R24, R124, 0x400, RZ, 0xc0, !PT ;  /* 0x000004007c187812 */ /* 0x000fe400078ec0ff */
[----:B------:R-:W-:-:S03]  /*3a00*/  IADD3 R0, PT, PT, R239, R7, R205 ;  /* 0x00000007ef007210 */ /* 0x000fc60007ffe0cd */
[----:B------:R-:W-:Y:S01]  /*3a10*/  IMAD R24, R6, 0x2, R24 ;  /* 0x0000000206187824 */ /* 0x000fe200078e0218 */
[----:B------:R-:W-:-:S03]  /*3a20*/  LEA R0, R0, UR5, 0x1 ;  /* 0x0000000500007c11 */ /* 0x000fc6000f8e08ff */
[----:B------:R4:W-:Y:S04]  /*3a30*/  @P2 STS.128 [R214+0xa800], RZ ;  /* 0x00a800ffd6002388 */ /* 0x0009e80000000c00 */
[----:B------:R4:W-:Y:S01]  /*3a40*/  @P2 STS.128 [R214+0xb800], RZ ;  /* 0x00b800ffd6002388 */ /* 0x0009e20000000c00 */
[----:B------:R-:W-:Y:S05]  /*3a50*/  @P2 BRA `(.L_x_1355) ;  /* 0x00000000004c2947 */ /* 0x000fea0003800000 */
[----:B------:R-:W5:Y:S01]  /*3a60*/  LDCU UR4, c[0x0][0x440] ;  /* 0x00008800ff0477ac */ /* 0x000f620008000800 */
[----:B------:R-:W-:-:S04]  /*3a70*/  ULEA UR7, UP0, UR8, UR12, 0x4 ;  /* 0x0000000c08077291 */ /* 0x000fc8000f8020ff */
[----:B------:R-:W-:Y:S02]  /*3a80*/  ULEA.HI.X UR6, UR8, UR32, UR9, 0x4, UP0 ;  /* 0x0000002008067291 */ /* 0x000fe400080f2409 */
[----:B--2---:R-:W-:-:S04]  /*3a90*/  IMAD.U32 R3, RZ, RZ, UR7 ;  /* 0x00000007ff037e24 */ /* 0x004fc8000f8e00ff */
        /* <DEDUP_REMOVED lines=15> */
.L_x_1355:
[----:B------:R-:W-:Y:S05]  /*3b90*/  BSYNC.RECONVERGENT B0 ;  /* 0x0000000000007941 */ /* 0x000fea0003800200 */
.L_x_1354:
[----:B------:R-:W-:Y:S01]  /*3ba0*/  LDSM.16.M88.4 R20, [R0] ;  /* 0x000000000014783b */ /* 0x000fe20000000200 */
[----:B------:R-:W-:Y:S01]  /*3bb0*/  VIADD R232, R24, UR5 ;  /* 0x0000000518e87c36 */ /* 0x000fe20008000000 */
[----:B------:R-:W-:Y:S01]  /*3bc0*/  VIMNMX R136, PT, PT, R139, UR25, PT ;  /* 0x000000198b887c48 */ /* 0x000fe2000bfe0100 */
[C---:B--2---:R-:W-:Y:S01]  /*3bd0*/  IMAD R2, R93.reuse, 0x2, R0 ;  /* 0x000000025d027824 */ /* 0x044fe200078e0200 */
[----:B------:R-:W2:Y:S01]  /*3be0*/  LDSM.16.M88.4 R8, [R24+UR5+0x8000] ;  /* 0x008000051808783b */ /* 0x000ea20008000200 */
[C---:B------:R-:W-:Y:S01]  /*3bf0*/  IMAD R92, R93.reuse, 0x2, R232 ;  /* 0x000000025d5c7824 */ /* 0x040fe200078e02e8 */
[----:B------:R-:W-:Y:S01]  /*3c00*/  UISETP.NE.AND UP1, UPT, UR19, 0x1, UPT ;  /* 0x000000011300788c */ /* 0x000fe2000bf25270 */
[C---:B------:R-:W-:Y:S01]  /*3c10*/  IMAD R94, R102.reuse, 0x2, R0 ;  /* 0x00000002665e7824 */ /* 0x040fe200078e0200 */
[----:B------:R-:W5:Y:S01]  /*3c20*/  LDSM.16.M88.4 R4, [R0+0x2000] ;  /* 0x002000000004783b */ /* 0x000f620000000200 */
[----:B------:R-:W-:Y:S01]  /*3c30*/  IMAD R95, R102, 0x2, R232 ;  /* 0x00000002665f7824 */ /* 0x000fe200078e02e8 */
[----:B------:R-:W2:Y:S01]  /*3c40*/  LDCU.U8 UR12, c[0x0][0x4f8] ;  /* 0x00009f00ff0c77ac */ /* 0x000ea20008000000 */
[C---:B------:R-:W-:Y:S01]  /*3c50*/  IMAD R3, R93.reuse, 0x2, R94 ;  /* 0x000000025d037824 */ /* 0x040fe200078e025e */
[----:B------:R-:W3:Y:S01]  /*3c60*/  LDSM.16.M88.4 R28, [R24+UR5+0x8800] ;  /* 0x00880005181c783b */ /* 0x000ee20008000200 */
[----:B------:R-:W-:-:S02]  /*3c70*/  IMAD R93, R93, 0x2, R95 ;  /* 0x000000025d5d7824 */ /* 0x000fc400078e025f */
[----:B------:R-:W-:Y:S01]  /*3c80*/  IMAD.WIDE.U32 R118, R100, -0x326172a9, RZ ;  /* 0xcd9e8d5764767825 */ /* 0x000fe200078e00ff */
[----:B------:R-:W-:Y:S03]  /*3c90*/  LDSM.16.M88.4 R52, [R92+0x8000] ;  /* 0x008000005c34783b */ /* 0x000fe60000000200 */
[----:B------:R-:W-:Y:S01]  /*3ca0*/  IMAD.WIDE.U32 R116, R103, -0x2daee0ad, RZ ;  /* 0xd2511f5367747825 */ /* 0x000fe200078e00ff */
[----:B------:R-:W-:Y:S03]  /*3cb0*/  LDSM.16.M88.4 R12, [R2+0x2000] ;  /* 0x00200000020c783b */ /* 0x000fe60000000200 */
[C---:B------:R-:W-:Y:S01]  /*3cc0*/  VIADD R216, R219.reuse, 0x32370b8f ;  /* 0x32370b8fdbd87836 */ /* 0x040fe20000000000 */
[----:B-1----:R-:W1:Y:S01]  /*3cd0*/  LDSM.16.M88.4 R16, [R2] ;  /* 0x000000000210783b */ /* 0x002e620000000200 */
[----:B------:R-:W-:-:S03]  /*3ce0*/  VIADD R217, R219, 0x76cf5d0a ;  /* 0x76cf5d0adbd97836 */ /* 0x000fc60000000000 */
[----:B------:R-:W4:Y:S04]  /*3cf0*/  LDSM.16.M88.4 R48, [R92+0x8800] ;  /* 0x008800005c30783b */ /* 0x000f280000000200 */
[----:B------:R-:W-:Y:S04]  /*3d00*/  LDSM.16.M88.4 R44, [R95+0x8000] ;  /* 0x008000005f2c783b */ /* 0x000fe80000000200 */
[----:B------:R-:W-:Y:S04]  /*3d10*/  LDSM.16.M88.4 R40, [R95+0x8800] ;  /* 0x008800005f28783b */ /* 0x000fe80000000200 */
[----:B------:R-:W-:Y:S01]  /*3d20*/  LDSM.16.M88.4 R88, [R93+0x8800] ;  /* 0x008800005d58783b */ /* 0x000fe20000000200 */
[----:B--2---:R-:W-:Y:S03]  /*3d30*/  HMMA.16816.F32 R32, R20, R10, RZ ;  /* 0x0000000a1420723c */ /* 0x004fe600000018ff */
[----:B------:R-:W0:Y:S04]  /*3d40*/  LDGDEPBAR ;  /* 0x00000000000079af */ /* 0x000e280000000000 */
[----:B------:R-:W-:Y:S01]  /*3d50*/  STL.64 [R1+0x98], R116 ;  /* 0x0000987401007387 */ /* 0x000fe20000100a00 */
[C---:B-----5:R-:W-:Y:S08]  /*3d60*/  HMMA.16816.F32 R56, R4.reuse, R8, RZ ;  /* 0x000000080438723c */ /* 0x060ff000000018ff */
[C---:B------:R-:W-:Y:S08]  /*3d70*/  HMMA.16816.F32 R36, R4.reuse, R10, RZ ;  /* 0x0000000a0424723c */ /* 0x040ff000000018ff */
[C---:B---3--:R-:W-:Y:S08]  /*3d80*/  HMMA.16816.F32 R76, R4.reuse, R28, RZ ;  /* 0x0000001c044c723c */ /* 0x048ff000000018ff */
[----:B------:R-:W-:Y:S01]  /*3d90*/  HMMA.16816.F32 R72, R4, R30, RZ ;  /* 0x0000001e0448723c */ /* 0x000fe200000018ff */
[----:B------:R-:W2:Y:S07]  /*3da0*/  LDSM.16.M88.4 R4, [R94+0x2000] ;  /* 0x002000005e04783b */ /* 0x000eae0000000200 */
[C---:B------:R-:W-:Y:S01]  /*3db0*/  HMMA.16816.F32 R80, R20.reuse, R8, RZ ;  /* 0x000000081450723c */ /* 0x040fe200000018ff */
[----:B------:R-:W3:Y:S07]  /*3dc0*/  LDSM.16.M88.4 R8, [R94] ;  /* 0x000000005e08783b */ /* 0x000eee0000000200 */
[C---:B------:R-:W-:Y:S08]  /*3dd0*/  HMMA.16816.F32 R68, R20.reuse, R28, RZ ;  /* 0x0000001c1444723c */ /* 0x040ff000000018ff */
[----:B------:R-:W-:Y:S08]  /*3de0*/  HMMA.16816.F32 R64, R20, R30, RZ ;  /* 0x0000001e1440723c */ /* 0x000ff000000018ff */
[----:B-1----:R-:W-:Y:S01]  /*3df0*/  HMMA.16816.F32 R20, R16, R54, R32 ;  /* 0x000000361014723c */ /* 0x002fe20000001820 */
[----:B------:R-:W-:Y:S07]  /*3e00*/  LDSM.16.M88.4 R32, [R3+0x2000] ;  /* 0x002000000320783b */ /* 0x000fee0000000200 */
[C---:B------:R-:W-:Y:S01]  /*3e10*/  HMMA.16816.F32 R28, R12.reuse, R52, R56 ;  /* 0x000000340c1c723c */ /* 0x040fe20000001838 */
[----:B------:R-:W1:Y:S07]  /*3e20*/  LDSM.16.M88.4 R56, [R93+0x8000] ;  /* 0x008000005d38783b */ /* 0x000e6e0000000200 */
[C---:B------:R-:W-:Y:S01]  /*3e30*/  HMMA.16816.F32 R60, R12.reuse, R54, R36 ;  /* 0x000000360c3c723c */ /* 0x040fe20000001824 */
[----:B------:R-:W5:Y:S07]  /*3e40*/  LDSM.16.M88.4 R36, [R3] ;  /* 0x000000000324783b */ /* 0x000f6e0000000200 */
[C---:B----4-:R-:W-:Y:S08]  /*3e50*/  HMMA.16816.F32 R96, R12.reuse, R48, R76 ;  /* 0x000000300c60723c */ /* 0x050ff0000000184c */
[----:B------:R-:W-:Y:S08]  /*3e60*/  HMMA.16816.F32 R84, R12, R50, R72 ;  /* 0x000000320c54723c */ /* 0x000ff00000001848 */
[C---:B------:R-:W-:Y:S08]  /*3e70*/  HMMA.16816.F32 R76, R16.reuse, R52, R80 ;  /* 0x00000034104c723c */ /* 0x040ff00000001850 */
[C---:B------:R-:W-:Y:S01]  /*3e80*/  HMMA.16816.F32 R72, R16.reuse, R48, R68 ;  /* 0x000000301048723c */ /* 0x040fe20000001844 */
[----:B------:R-:W-:Y:S07]  /*3e90*/  LDSM.16.M88.4 R68, [R24+UR5+0x9800] ;  /* 0x009800051844783b */ /* 0x000fee0008000200 */
[----:B------:R-:W-:Y:S01]  /*3ea0*/  HMMA.16816.F32 R16, R16, R50, R64 ;  /* 0x000000321010723c */ /* 0x000fe20000001840 */
[----:B------:R-:W-:Y:S07]  /*3eb0*/  LDSM.16.M88.4 R48, [R24+UR5+0x9000] ;  /* 0x009000051830783b */ /* 0x000fee0008000200 */
[C---:B--2---:R-:W-:Y:S08]  /*3ec0*/  HMMA.16816.F32 R60, R4.reuse, R46, R60 ;  /* 0x0000002e043c723c */ /* 0x044ff0000000183c */
[----:B------:R-:W-:Y:S01]  /*3ed0*/  HMMA.16816.F32 R52, R4, R44, R28 ;  /* 0x0000002c0434723c */ /* 0x000fe2000000181c */
[----:B------:R-:W2:Y:S07]  /*3ee0*/  LDSM.16.M88.4 R28, [R0+0x4000] ;  /* 0x00400000001c783b */ /* 0x000eae0000000200 */
[----:B---3--:R-:W-:Y:S01]  /*3ef0*/  HMMA.16816.F32 R12, R8, R46, R20 ;  /* 0x0000002e080c723c */ /* 0x008fe20000001814 */
[----:B------:R3:W4:Y:S07]  /*3f00*/  LDSM.16.M88.4 R20, [R0+0x6000] ;  /* 0x006000000014783b */ /* 0x00072e0000000200 */
[C---:B------:R-:W-:Y:S08]  /*3f10*/  HMMA.16816.F32 R64, R4.reuse, R40, R96 ;  /* 0x000000280440723c */ /* 0x040ff00000001860 */
[----:B------:R-:W-:Y:S08]  /*3f20*/  HMMA.16816.F32 R80, R4, R42, R84 ;  /* 0x0000002a0450723c */ /* 0x000ff00000001854 */
[----:B------:R-:W-:Y:S01]  /*3f30*/  HMMA.16816.F32 R76, R8, R44, R76 ;  /* 0x0000002c084c723c */ /* 0x000fe2000000184c */
[----:B---3--:R-:W-:-:S05]  /*3f40*/  IMAD.U32 R0, RZ, RZ, UR25 ;  /* 0x00000019ff007e24 */ /* 0x008fca000f8e00ff */
[C-C-:B------:R-:W-:Y:S02]  /*3f50*/  VIADDMNMX R138, R139.reuse, 0x40, R0.reuse, PT ;  /* 0x000000408b8a7846 */ /* 0x140fe40003800100 */
[----:B------:R-:W-:Y:S01]  /*3f60*/  HMMA.16816.F32 R72, R8, R40, R72 ;  /* 0x000000280848723c */ /* 0x000fe20000001848 */
[C-C-:B------:R-:W-:Y:S02]  /*3f70*/  VIADDMNMX R137, R139.reuse, 0x8, R0.reuse, PT ;  /* 0x000000088b897846 */ /* 0x140fe40003800100 */
[----:B------:R-:W-:-:S05]  /*3f80*/  VIADDMNMX R139, R139, 0x48, R0, PT ;  /* 0x000000488b8b7846 */ /* 0x000fca0003800100 */
[----:B------:R-:W-:Y:S01]  /*3f90*/  HMMA.16816.F32 R40, R8, R42, R16 ;  /* 0x0000002a0828723c */ /* 0x000fe20000001810 */
[----:B------:R-:W-:Y:S07]  /*3fa0*/  LDSM.16.M88.4 R16, [R2+0x4000] ;  /* 0x004000000210783b */ /* 0x000fee0000000200 */
[-C--:B-1----:R-:W-:Y:S01]  /*3fb0*/  HMMA.16816.F32 R44, R32, R58.reuse, R60 ;  /* 0x0000003a202c723c */ /* 0x082fe2000000183c */
[----:B------:R-:W1:Y:S07]  /*3fc0*/  LDSM.16.M88.4 R60, [R92+0x9000] ;  /* 0x009000005c3c783b */ /* 0x000e6e0000000200 */
[----:B-----5:R-:W-:Y:S01]  /*3fd0*/  HMMA.16816.F32 R4, R36, R58, R12 ;  /* 0x0000003a2404723c */ /* 0x020fe2000000180c */
[----:B------:R-:W3:Y:S07]  /*3fe0*/  LDSM.16.M88.4 R12, [R2+0x6000] ;  /* 0x00600000020c783b */ /* 0x000eee0000000200 */
[C---:B------:R-:W-:Y:S08]  /*3ff0*/  HMMA.16816.F32 R24, R32.reuse, R56, R52 ;  /* 0x000000382018723c */ /* 0x040ff00000001834 */
[----:B------:R-:W-:Y:S08]  /*4000*/  HMMA.16816.F32 R8, R32, R88, R64 ;  /* 0x000000582008723c */ /* 0x000ff00000001840 */
[----:B------:R-:W-:Y:S08]  /*4010*/  HMMA.16816.F32 R56, R36, R56, R76 ;  /* 0x000000382438723c */ /* 0x000ff0000000184c */
[----:B------:R-:W-:Y:S01]  /*4020*/  HMMA.16816.F32 R64, R32, R90, R80 ;  /* 0x0000005a2040723c */ /* 0x000fe20000001850 */
[----:B------:R-:W5:Y:S07]  /*4030*/  LDSM.16.M88.4 R32, [R92+0x9800] ;  /* 0x009800005c20783b */ /* 0x000f6e0000000200 */
[C---:B------:R-:W-:Y:S08]  /*4040*/  HMMA.16816.F32 R72, R36.reuse, R88, R72 ;  /* 0x000000582448723c */ /* 0x040ff00000001848 */
[----:B------:R-:W-:Y:S01]  /*4050*/  HMMA.16816.F32 R52, R36, R90, R40 ;  /* 0x0000005a2434723c */ /* 0x000fe20000001828 */
[----:B------:R-:W-:Y:S07]  /*4060*/  LDSM.16.M88.4 R40, [R95+0x9000] ;  /* 0x009000005f28783b */ /* 0x000fee0000000200 */
[----:B--2---:R-:W-:Y:S01]  /*4070*/  HMMA.16816.F32 R36, R28, R50, R4 ;  /* 0x000000321c24723c */ /* 0x004fe20000001804 */
[----:B------:R-:W2:Y:S07]  /*4080*/  LDSM.16.M88.4 R4, [R94+0x6000] ;  /* 0x006000005e04783b */ /* 0x000eae0000000200 */
[C---:B----4-:R-:W-:Y:S08]  /*4090*/  HMMA.16816.F32 R24, R20.reuse, R48, R24 ;  /* 0x000000301418723c */ /* 0x050ff00000001818 */
[C---:B------:R-:W-:Y:S01]  /*40a0*/  HMMA.16816.F32 R76, R20.reuse, R68, R8 ;  /* 0x00000044144c723c */ /* 0x040fe20000001808 */
[----:B------:R-:W4:Y:S07]  /*40b0*/  LDSM.16.M88.4 R8, [R94+0x4000] ;  /* 0x004000005e08783b */ /* 0x000f2e0000000200 */
[----:B------:R-:W-:Y:S08]  /*40c0*/  HMMA.16816.F32 R84, R20, R50, R44 ;  /* 0x000000321454723c */ /* 0x000ff0000000182c */
[C---:B------:R-:W-:Y:S08]  /*40d0*/  HMMA.16816.F32 R56, R28.reuse, R48, R56 ;  /* 0x000000301c38723c */ /* 0x040ff00000001838 */
[C---:B------:R-:W-:Y:S08]  /*40e0*/  HMMA.16816.F32 R72, R28.reuse, R68, R72 ;  /* 0x000000441c48723c */ /* 0x040ff00000001848 */
[-C--:B------:R-:W-:Y:S01]  /*40f0*/  HMMA.16816.F32 R52, R28, R70.reuse, R52 ;  /* 0x000000461c34723c */ /* 0x080fe20000001834 */
[----:B------:R-:W4:Y:S07]  /*4100*/  LDSM.16.M88.4 R28, [R95+0x9800] ;  /* 0x009800005f1c783b */ /* 0x000f2e0000000200 */
[----:B------:R-:W-:Y:S01]  /*4110*/  HMMA.16816.F32 R80, R20, R70, R64 ;  /* 0x000000461450723c */ /* 0x000fe20000001840 */
[----:B------:R-:W-:Y:S07]  /*4120*/  LDSM.16.M88.4 R20, [R3+0x6000] ;  /* 0x006000000314783b */ /* 0x000fee0000000200 */
[----:B-1----:R-:W-:Y:S01]  /*4130*/  HMMA.16816.F32 R48, R16, R62, R36 ;  /* 0x0000003e1030723c */ /* 0x002fe20000001824 */
[----:B------:R-:W1:Y:S07]  /*4140*/  LDSM.16.M88.4 R36, [R93+0x9000] ;  /* 0x009000005d24783b */ /* 0x000e6e0000000200 */
[C---:B---3--:R-:W-:Y:S01]  /*4150*/  HMMA.16816.F32 R44, R12.reuse, R60, R24 ;  /* 0x0000003c0c2c723c */ /* 0x048fe20000001818 */
[----:B------:R3:W1:Y:S07]  /*4160*/  LDSM.16.M88.4 R24, [R3+0x4000] ;  /* 0x004000000318783b */ /* 0x00066e0000000200 */
[----:B------:R-:W-:Y:S08]  /*4170*/  HMMA.16816.F32 R64, R12, R62, R84 ;  /* 0x0000003e0c40723c */ /* 0x000ff00000001854 */
[C---:B------:R-:W-:Y:S08]  /*4180*/  HMMA.16816.F32 R60, R16.reuse, R60, R56 ;  /* 0x0000003c103c723c */ /* 0x040ff00000001838 */
[C---:B-----5:R-:W-:Y:S08]  /*4190*/  HMMA.16816.F32 R56, R16.reuse, R32, R72 ;  /* 0x000000201038723c */ /* 0x060ff00000001848 */
[----:B------:R-:W-:Y:S08]  /*41a0*/  HMMA.16816.F32 R52, R16, R34, R52 ;  /* 0x000000221034723c */ /* 0x000ff00000001834 */
[C---:B------:R-:W-:Y:S08]  /*41b0*/  HMMA.16816.F32 R76, R12.reuse, R32, R76 ;  /* 0x000000200c4c723c */ /* 0x040ff0000000184c */
[----:B------:R-:W-:Y:S01]  /*41c0*/  HMMA.16816.F32 R68, R12, R34, R80 ;  /* 0x000000220c44723c */ /* 0x000fe20000001850 */
[----:B------:R-:W5:Y:S01]  /*41d0*/  LDSM.16.M88.4 R32, [R93+0x9800] ;  /* 0x009800005d20783b */ /* 0x000f620000000200 */
[----:B------:R-:W-:-:S06]  /*41e0*/  DEPBAR.LE SB0, 0x0 ;  /* 0x000080000000791a */ /* 0x000fcc0000000000 */
[----:B--2---:R-:W-:Y:S08]  /*41f0*/  HMMA.16816.F32 R16, R4, R40, R44 ;  /* 0x000000280410723c */ /* 0x004ff0000000182c */
[-C--:B----4-:R-:W-:Y:S08]  /*4200*/  HMMA.16816.F32 R12, R8, R42.reuse, R48 ;  /* 0x0000002a080c723c */ /* 0x090ff00000001830 */
[----:B------:R-:W-:Y:S08]  /*4210*/  HMMA.16816.F32 R44, R4, R42, R64 ;  /* 0x0000002a042c723c */ /* 0x000ff00000001840 */
[C---:B------:R-:W-:Y:S08]  /*4220*/  HMMA.16816.F32 R40, R8.reuse, R40, R60 ;  /* 0x000000280828723c */ /* 0x040ff0000000183c */
[C---:B------:R-:W-:Y:S08]  /*4230*/  HMMA.16816.F32 R48, R8.reuse, R28, R56 ;  /* 0x0000001c0830723c */ /* 0x040ff00000001838 */
[----:B------:R-:W-:Y:S01]  /*4240*/  HMMA.16816.F32 R56, R8, R30, R52 ;  /* 0x0000001e0838723c */ /* 0x000fe20000001834 */
[----:B------:R-:W-:-:S04]  /*4250*/  VIADD R8, R104, UR17 ;  /* 0x0000001168087c36 */ /* 0x000fc80008000000 */
[C---:B---3--:R-:W-:Y:S02]  /*4260*/  VIADD R3, R8.reuse, 0x1 ;  /* 0x0000000108037836 */ /* 0x048fe40000000000 */
[C---:B------:R-:W-:Y:S01]  /*4270*/  VIADD R2, R8.reuse, 0x8 ;  /* 0x0000000808027836 */ /* 0x040fe20000000000 */
[----:B-1----:R-:W-:Y:S01]  /*4280*/  HMMA.16816.F32 R52, R20, R36, R16 ;  /* 0x000000241434723c */ /* 0x002fe20000001810 */
[----:B------:R-:W-:Y:S01]  /*4290*/  VIADD R0, R8, 0x9 ;  /* 0x0000000908007836 */ /* 0x000fe20000000000 */
[C---:B------:R-:W-:Y:S02]  /*42a0*/  ISETP.GE.AND P3, PT, R3.reuse, R138, PT ;  /* 0x0000008a0300720c */ /* 0x040fe40003f66270 */
[C---:B------:R-:W-:Y:S02]  /*42b0*/  ISETP.GE.AND P5, PT, R3.reuse, R139, PT ;  /* 0x0000008b0300720c */ /* 0x040fe40003fa6270 */
[-C--:B------:R-:W-:Y:S02]  /*42c0*/  ISETP.GE.AND P4, PT, R2, R136.reuse, PT ;  /* 0x000000880200720c */ /* 0x080fe40003f86270 */
[----:B------:R-:W-:Y:S01]  /*42d0*/  HMMA.16816.F32 R76, R4, R28, R76 ;  /* 0x0000001c044c723c */ /* 0x000fe2000000184c */
[----:B------:R-:W-:Y:S01]  /*42e0*/  BAR.SYNC.DEFER_BLOCKING 0x0 ;  /* 0x0000000000007b1d */ /* 0x000fe20000010000 */
[----:B------:R-:W-:-:S02]  /*42f0*/  ISETP.GE.AND P6, PT, R3, R136, PT ;  /* 0x000000880300720c */ /* 0x000fc40003fc6270 */
[----:B------:R-:W-:Y:S01]  /*4300*/  ISETP.GE.AND P2, PT, R3, R137, PT ;  /* 0x000000890300720c */ /* 0x000fe20003f46270 */
[----:B------:R-:W-:-:S03]  /*4310*/  VIADD R3, R100, 0x4 ;  /* 0x0000000464037836 */ /* 0x000fc60000000000 */
[----:B------:R-:W-:Y:S01]  /*4320*/  HMMA.16816.F32 R68, R4, R30, R68 ;  /* 0x0000001e0444723c */ /* 0x000fe20000001844 */
[----:B------:R-:W-:Y:S02]  /*4330*/  IMAD.WIDE.U32 R228, R3, -0x326172a9, RZ ;  /* 0xcd9e8d5703e47825 */ /* 0x000fe400078e00ff */
[----:B------:R-:W-:Y:S02]  /*4340*/  FSEL R60, R53, -INF , !P3 ;  /* 0xff800000353c7808 */ /* 0x000fe40005800000 */
[C---:B------:R-:W-:Y:S02]  /*4350*/  ISETP.GE.AND P3, PT, R2.reuse, R137, PT ;  /* 0x000000890200720c */ /* 0x040fe40003f66270 */
[----:B------:R-:W-:Y:S01]  /*4360*/  FSEL R64, R55, -INF , !P5 ;  /* 0xff80000037407808 */ /* 0x000fe20006800000 */
[----:B------:R-:W-:Y:S01]  /*4370*/  HMMA.16816.F32 R4, R24, R38, R12 ;  /* 0x000000261804723c */ /* 0x000fe2000000180c */
[----:B------:R-:W-:-:S07]  /*4380*/  ISETP.GE.AND P5, PT, R2, R138, PT ;  /* 0x0000008a0200720c */ /* 0x000fce0003fa6270 */
[----:B------:R-:W-:Y:S08]  /*4390*/  HMMA.16816.F32 R16, R20, R38, R44 ;  /* 0x000000261410723c */ /* 0x000ff0000000182c */
[----:B------:R-:W-:Y:S03]  /*43a0*/  HMMA.16816.F32 R36, R24, R36, R40 ;  /* 0x000000241824723c */ /* 0x000fe60000001828 */
[----:B------:R-:W-:-:S02]  /*43b0*/  FSEL R62, R4, -INF , !P4 ;  /* 0xff800000043e7808 */ /* 0x000fc40006000000 */
[----:B------:R-:W-:Y:S02]  /*43c0*/  FSEL R40, R6, -INF , !P3 ;  /* 0xff80000006287808 */ /* 0x000fe40005800000 */
[----:B------:R-:W-:Y:S01]  /*43d0*/  ISETP.GE.AND P4, PT, R2, R139, PT ;  /* 0x0000008b0200720c */ /* 0x000fe20003f86270 */
[-C--:B-----5:R-:W-:Y:S01]  /*43e0*/  HMMA.16816.F32 R28, R24, R32.reuse, R48 ;  /* 0x00000020181c723c */ /* 0x0a0fe20000001830 */
[----:B------:R-:W-:Y:S01]  /*43f0*/  ISETP.GE.AND P3, PT, R0, R136, PT ;  /* 0x000000880000720c */ /* 0x000fe20003f66270 */
[----:B------:R-:W-:Y:S01]  /*4400*/  VIADD R2, R8, 0x10 ;  /* 0x0000001008027836 */ /* 0x000fe20000000000 */
[----:B------:R-:W-:Y:S02]  /*4410*/  FSEL R53, R16, -INF , !P5 ;  /* 0xff80000010357808 */ /* 0x000fe40006800000 */
[----:B------:R-:W-:Y:S02]  /*4420*/  ISETP.GE.AND P5, PT, R0, R137, PT ;  /* 0x000000890000720c */ /* 0x000fe40003fa6270 */
[----:B------:R-:W-:Y:S01]  /*4430*/  FSEL R63, R18, -INF , !P4 ;  /* 0xff800000123f7808 */ /* 0x000fe20006000000 */
[----:B------:R-:W-:Y:S01]  /*4440*/  HMMA.16816.F32 R12, R20, R32, R76 ;  /* 0x00000020140c723c */ /* 0x000fe2000000184c */
[----:B------:R-:W-:-:S02]  /*4450*/  FSEL R61, R5, -INF , !P3 ;  /* 0xff800000053d7808 */ /* 0x000fc40005800000 */
[C---:B------:R-:W-:Y:S02]  /*4460*/  ISETP.GE.AND P4, PT, R0.reuse, R138, PT ;  /* 0x0000008a0000720c */ /* 0x040fe40003f86270 */
[----:B------:R-:W-:Y:S01]  /*4470*/  ISETP.GE.AND P3, PT, R0, R139, PT ;  /* 0x0000008b0000720c */ /* 0x000fe20003f66270 */
[----:B------:R-:W-:Y:S01]  /*4480*/  VIADD R0, R8, 0x11 ;  /* 0x0000001108007836 */ /* 0x000fe20000000000 */
[----:B------:R-:W-:Y:S01]  /*4490*/  FSEL R32, R7, -INF , !P5 ;  /* 0xff80000007207808 */ /* 0x000fe20006800000 */
[----:B------:R-:W-:Y:S01]  /*44a0*/  HMMA.16816.F32 R24, R24, R34, R56 ;  /* 0x000000221818723c */ /* 0x000fe20000001838 */
[----:B------:R-:W-:Y:S02]  /*44b0*/  FSEL R50, R37, -INF , !P6 ;  /* 0xff80000025327808 */ /* 0x000fe40007000000 */
[----:B------:R-:W-:Y:S02]  /*44c0*/  FSEL R39, R39, -INF , !P2 ;  /* 0xff80000027277808 */ /* 0x000fe40005000000 */
[----:B------:R-:W-:-:S02]  /*44d0*/  FSEL R55, R19, -INF , !P3 ;  /* 0xff80000013377808 */ /* 0x000fc40005800000 */
[CC--:B------:R-:W-:Y:S01]  /*44e0*/  ISETP.GE.AND P6, PT, R2.reuse, R136.reuse, PT ;  /* 0x000000880200720c */ /* 0x0c0fe20003fc6270 */
[----:B------:R-:W-:Y:S01]  /*44f0*/  HMMA.16816.F32 R4, R20, R34, R68 ;  /* 0x000000221404723c */ /* 0x000fe20000001844 */
[----:B------:R-:W-:Y:S02]  /*4500*/  ISETP.GE.AND P2, PT, R2, R137, PT ;  /* 0x000000890200720c */ /* 0x000fe40003f46270 */
[----:B------:R-:W-:Y:S02]  /*4510*/  ISETP.GE.AND P3, PT, R0, R136, PT ;  /* 0x000000880000720c */ /* 0x000fe40003f66270 */
[----:B------:R-:W-:Y:S02]  /*4520*/  FSEL R45, R17, -INF , !P4 ;  /* 0xff800000112d7808 */ /* 0x000fe40006000000 */
[C---:B------:R-:W-:Y:S02]  /*4530*/  ISETP.GE.AND P5, PT, R2.reuse, R138, PT ;  /* 0x0000008a0200720c */ /* 0x040fe40003fa6270 */
[----:B------:R-:W-:Y:S01]  /*4540*/  ISETP.GE.AND P4, PT, R2, R139, PT ;  /* 0x0000008b0200720c */ /* 0x000fe20003f86270 */
[----:B------:R-:W-:Y:S01]  /*4550*/  VIADD R2, R8, 0x18 ;  /* 0x0000001808027836 */ /* 0x000fe20000000000 */
[----:B------:R-:W-:-:S02]  /*4560*/  FSEL R49, R28, -INF , !P6 ;  /* 0xff8000001c317808 */ /* 0x000fc40007000000 */
[----:B------:R-:W-:Y:S02]  /*4570*/  FSEL R30, R30, -INF , !P2 ;  /* 0xff8000001e1e7808 */ /* 0x000fe40005000000 */
[----:B------:R-:W-:Y:S02]  /*4580*/  FSEL R48, R29, -INF , !P3 ;  /* 0xff8000001d307808 */ /* 0x000fe40005800000 */
[C---:B------:R-:W-:Y:S02]  /*4590*/  ISETP.GE.AND P6, PT, R0.reuse, R137, PT ;  /* 0x000000890000720c */ /* 0x040fe40003fc6270 */
[C---:B------:R-:W-:Y:S02]  /*45a0*/  ISETP.GE.AND P2, PT, R0.reuse, R138, PT ;  /* 0x0000008a0000720c */ /* 0x040fe40003f46270 */
[----:B------:R-:W-:Y:S01]  /*45b0*/  ISETP.GE.AND P3, PT, R0, R139, PT ;  /* 0x0000008b0000720c */ /* 0x000fe20003f66270 */
[----:B------:R-:W-:Y:S01]  /*45c0*/  VIADD R0, R8, 0x19 ;  /* 0x0000001908007836 */ /* 0x000fe20000000000 */
[----:B------:R-:W-:-:S02]  /*45d0*/  FSEL R31, R31, -INF , !P6 ;  /* 0xff8000001f1f7808 */ /* 0x000fc40007000000 */
[----:B------:R-:W-:Y:S02]  /*45e0*/  FSEL R37, R12, -INF , !P5 ;  /* 0xff8000000c257808 */ /* 0x000fe40006800000 */
[----:B------:R-:W-:Y:S02]  /*45f0*/  FSEL R51, R14, -INF , !P4 ;  /* 0xff8000000e337808 */ /* 0x000fe40006000000 */
[----:B------:R-:W-:Y:S02]  /*4600*/  FSEL R43, R13, -INF , !P2 ;  /* 0xff8000000d2b7808 */ /* 0x000fe40005000000 */
[C---:B------:R-:W-:Y:S02]  /*4610*/  ISETP.GE.AND P6, PT, R2.reuse, R136, PT ;  /* 0x000000880200720c */ /* 0x040fe40003fc6270 */
[C---:B------:R-:W-:Y:S02]  /*4620*/  ISETP.GE.AND P4, PT, R2.reuse, R137, PT ;  /* 0x000000890200720c */ /* 0x040fe40003f86270 */
[----:B------:R-:W-:-:S02]  /*4630*/  ISETP.GE.AND P5, PT, R2, R138, PT ;  /* 0x0000008a0200720c */ /* 0x000fc40003fa6270 */
[----:B------:R-:W-:Y:S02]  /*4640*/  ISETP.GE.AND P2, PT, R2, R139, PT ;  /* 0x0000008b0200720c */ /* 0x000fe40003f46270 */
[----:B------:R-:W-:Y:S02]  /*4650*/  FSEL R47, R15, -INF , !P3 ;  /* 0xff8000000f2f7808 */ /* 0x000fe40005800000 */
[----:B------:R-:W-:Y:S02]  /*4660*/  ISETP.GE.AND P3, PT, R0, R138, PT ;  /* 0x0000008a0000720c */ /* 0x000fe40003f66270 */
[----:B------:R-:W-:Y:S02]  /*4670*/  LOP3.LUT R2, R218, R101, R119, 0x96, !PT ;  /* 0x00000065da027212 */ /* 0x000fe400078e9677 */
[----:B------:R-:W-:Y:S02]  /*4680*/  FSEL R42, R4, -INF , !P5 ;  /* 0xff800000042a7808 */ /* 0x000fe40006800000 */
[----:B------:R-:W-:Y:S01]  /*4690*/  FSEL R46, R6, -INF , !P2 ;  /* 0xff800000062e7808 */ /* 0x000fe20005000000 */
[----:B------:R-:W-:Y:S01]  /*46a0*/  IMAD.WIDE.U32 R114, R2, -0x2daee0ad, RZ ;  /* 0xd2511f5302727825 */ /* 0x000fe200078e00ff */
[----:B------:R-:W-:-:S02]  /*46b0*/  FSEL R41, R5, -INF , !P3 ;  /* 0xff80000005297808 */ /* 0x000fc40005800000 */
[----:B------:R-:W-:Y:S01]  /*46c0*/  ISETP.GE.AND P5, PT, R0, R136, PT ;  /* 0x000000880000720c */ /* 0x000fe20003fa6270 */
[----:B------:R-:W-:Y:S01]  /*46d0*/  VIADD R5, R218, 0x9e3779b9 ;  /* 0x9e3779b9da057836 */ /* 0x000fe20000000000 */
[C---:B------:R-:W-:Y:S01]  /*46e0*/  ISETP.GE.AND P2, PT, R0.reuse, R139, PT ;  /* 0x0000008b0000720c */ /* 0x040fe20003f46270 */
[----:B------:R1:W-:Y:S01]  /*46f0*/  STL.64 [R1+0x88], R114 ;  /* 0x0000887201007387 */ /* 0x0003e20000100a00 */
[----:B------:R-:W-:Y:S01]  /*4700*/  ISETP.GE.AND P3, PT, R0, R137, PT ;  /* 0x000000890000720c */ /* 0x000fe20003f66270 */
[----:B------:R-:W-:Y:S01]  /*4710*/  VIADD R0, R219, 0xbb67ae85 ;  /* 0xbb67ae85db007836 */ /* 0x000fe20000000000 */
[----:B------:R-:W-:Y:S02]  /*4720*/  LOP3.LUT R2, R218, R101, R229, 0x96, !PT ;  /* 0x00000065da027212 */ /* 0x000fe400078e96e5 */
[----:B------:R-:W-:Y:S02]  /*4730*/  FSEL R44, R7, -INF , !P2 ;  /* 0xff800000072c7808 */ /* 0x000fe40005000000 */
[----:B------:R-:W-:Y:S01]  /*4740*/  LOP3.LUT R4, R219, UR18, R117, 0x96, !PT ;  /* 0x00000012db047c12 */ /* 0x000fe2000f8e9675 */
[----:B------:R-:W-:Y:S01]  /*4750*/  IMAD.WIDE.U32 R110, R2, -0x2daee0ad, RZ ;  /* 0xd2511f53026e7825 */ /* 0x000fe200078e00ff */
[----:B------:R-:W-:-:S02]  /*4760*/  ISETP.GE.AND P2, PT, R8, R137, PT ;  /* 0x000000890800720c */ /* 0x000fc40003f46270 */
[----:B------:R-:W-:Y:S01]  /*4770*/  LOP3.LUT R3, R0, R116, R115, 0x96, !PT ;  /* 0x0000007400037212 */ /* 0x000fe200078e9673 */
[----:B------:R-:W-:Y:S01]  /*4780*/  IMAD.WIDE.U32 R10, R4, -0x326172a9, RZ ;  /* 0xcd9e8d57040a7825 */ /* 0x000fe200078e00ff */
[----:B------:R-:W-:Y:S01]  /*4790*/  FSEL R38, R38, -INF , !P2 ;  /* 0xff80000026267808 */ /* 0x000fe20005000000 */
[----:B------:R1:W-:Y:S01]  /*47a0*/  STL.64 [R1+0x90], R110 ;  /* 0x0000906e01007387 */ /* 0x0003e20000100a00 */
[----:B------:R-:W-:Y:S01]  /*47b0*/  ISETP.GE.AND P2, PT, R8, R138, PT ;  /* 0x0000008a0800720c */ /* 0x000fe20003f46270 */
[----:B------:R-:W-:Y:S01]  /*47c0*/  IMAD.WIDE.U32 R112, R3, -0x326172a9, RZ ;  /* 0xcd9e8d5703707825 */ /* 0x000fe200078e00ff */
[----:B------:R-:W-:Y:S02]  /*47d0*/  LOP3.LUT R0, R0, R116, R111, 0x96, !PT ;  /* 0x0000007400007212 */ /* 0x000fe400078e966f */
[----:B------:R-:W-:Y:S01]  /*47e0*/  FSEL R52, R52, -INF , !P2 ;  /* 0xff80000034347808 */ /* 0x000fe20005000000 */
[----:B------:R-:W-:Y:S01]  /*47f0*/  VIADD R4, R218, 0x3c6ef372 ;  /* 0x3c6ef372da047836 */ /* 0x000fe20000000000 */
[----:B------:R-:W-:Y:S01]  /*4800*/  ISETP.GE.AND P2, PT, R8, R136, PT ;  /* 0x000000880800720c */ /* 0x000fe20003f46270 */
[----:B------:R-:W-:Y:S01]  /*4810*/  IMAD.WIDE.U32 R20, R0, -0x326172a9, RZ ;  /* 0xcd9e8d5700147825 */ /* 0x000fe200078e00ff */
[----:B------:R-:W-:Y:S01]  /*4820*/  LOP3.LUT R2, R5, R118, R11, 0x96, !PT ;  /* 0x0000007605027212 */ /* 0x000fe200078e960b */
[----:B------:R1:W-:Y:S01]  /*4830*/  STL.64 [R1+0x70], R112 ;  /* 0x0000707001007387 */ /* 0x0003e20000100a00 */
[----:B------:R-:W-:-:S02]  /*4840*/  LOP3.LUT R6, R4, R10, R113, 0x96, !PT ;  /* 0x0000000a04067212 */ /* 0x000fc400078e9671 */
[----:B------:R-:W-:Y:S01]  /*4850*/  FSEL R36, R36, -INF , !P2 ;  /* 0xff80000024247808 */ /* 0x000fe20005000000 */
[----:B------:R-:W-:Y:S01]  /*4860*/  IMAD.WIDE.U32 R2, R2, -0x2daee0ad, RZ ;  /* 0xd2511f5302027825 */ /* 0x000fe200078e00ff */
[----:B------:R-:W-:Y:S01]  /*4870*/  ISETP.GE.AND P2, PT, R8, R139, PT ;  /* 0x0000008b0800720c */ /* 0x000fe20003f46270 */
[----:B------:R1:W-:Y:S01]  /*4880*/  STL.64 [R1+0x78], R20 ;  /* 0x0000781401007387 */ /* 0x0003e20000100a00 */
[----:B------:R-:W-:Y:S01]  /*4890*/  LOP3.LUT R0, R5, R228, R11, 0x96, !PT ;  /* 0x000000e405007212 */ /* 0x000fe200078e960b */
[----:B------:R-:W-:Y:S01]  /*48a0*/  IMAD.WIDE.U32 R12, R6, -0x2daee0ad, RZ ;  /* 0xd2511f53060c7825 */ /* 0x000fe200078e00ff */
[----:B------:R-:W-:Y:S02]  /*48b0*/  FSEL R54, R54, -INF , !P2 ;  /* 0xff80000036367808 */ /* 0x000fe40005000000 */
[----:B------:R-:W-:Y:S01]  /*48c0*/  LOP3.LUT R17, R4, R10, R21, 0x96, !PT ;  /* 0x0000000a04117212 */ /* 0x000fe200078e9615 */
[----:B------:R-:W-:Y:S01]  /*48d0*/  IMAD.WIDE.U32 R10, R0, -0x2daee0ad, RZ ;  /* 0xd2511f53000a7825 */ /* 0x000fe200078e00ff */
[----:B------:R-:W-:-:S02]  /*48e0*/  LOP3.LUT R18, R216, R2, R13, 0x96, !PT ;  /* 0x00000002d8127212 */ /* 0x000fc400078e960d */
[----:B------:R-:W-:Y:S02]  /*48f0*/  FMNMX3.FTZ R2, R38, R39, R40, !PT ;  /* 0x0000002726027276 */ /* 0x000fe40007810028 */
[----:B------:R-:W-:Y:S02]  /*4900*/  LOP3.LUT R9, R217, R114, R3, 0x96, !PT ;  /* 0x00000072d9097212 */ /* 0x000fe400078e9603 */
[----:B------:R-:W-:Y:S02]  /*4910*/  FMNMX3.FTZ R0, R52, R60, R53, !PT ;  /* 0x0000003c34007276 */ /* 0x000fe40007810035 */
[----:B------:R-:W-:Y:S02]  /*4920*/  FMNMX3.FTZ R5, R36, R50, R62, !PT ;  /* 0x0000003224057276 */ /* 0x000fe4000781003e */
[----:B------:R-:W-:Y:S02]  /*4930*/  FMNMX3.FTZ R3, R54, R64, R63, !PT ;  /* 0x0000004036037276 */ /* 0x000fe4000781003f */
[----:B------:R-:W-:-:S02]  /*4940*/  FMNMX3.FTZ R4, R2, R32, R30, !PT ;  /* 0x0000002002047276 */ /* 0x000fc4000781001e */
[----:B------:R-:W-:Y:S02]  /*4950*/  FMNMX3.FTZ R2, R0, R45, R37, !PT ;  /* 0x0000002d00027276 */ /* 0x000fe40007810025 */
[----:B------:R-:W-:Y:S02]  /*4960*/  FSEL R35, R24, -INF , !P6 ;  /* 0xff80000018237808 */ /* 0x000fe40007000000 */
[----:B------:R-:W-:Y:S02]  /*4970*/  FSEL R28, R26, -INF , !P4 ;  /* 0xff8000001a1c7808 */ /* 0x000fe40006000000 */
[----:B------:R-:W-:Y:S02]  /*4980*/  FMNMX3.FTZ R5, R5, R61, R49, !PT ;  /* 0x0000003d05057276 */ /* 0x000fe40007810031 */
[----:B------:R-:W-:Y:S02]  /*4990*/  FMNMX3.FTZ R0, R3, R55, R51, !PT ;  /* 0x0000003703007276 */ /* 0x000fe40007810033 */
[----:B------:R-:W-:-:S02]  /*49a0*/  FSEL R34, R25, -INF , !P5 ;  /* 0xff80000019227808 */ /* 0x000fc40006800000 */
[----:B------:R-:W-:Y:S02]  /*49b0*/  FSEL R25, R27, -INF , !P3 ;  /* 0xff8000001b197808 */ /* 0x000fe40005800000 */
[----:B------:R-:W-:Y:S02]  /*49c0*/  FMNMX3.FTZ R4, R4, R31, R28, !PT ;  /* 0x0000001f04047276 */ /* 0x000fe4000781001c */
[----:B------:R-:W-:Y:S02]  /*49d0*/  FMNMX3.FTZ R2, R2, R43, R42, !PT ;  /* 0x0000002b02027276 */ /* 0x000fe4000781002a */
[----:B------:R-:W-:Y:S02]  /*49e0*/  FMNMX3.FTZ R3, R5, R48, R35, !PT ;  /* 0x0000003005037276 */ /* 0x000fe40007810023 */
[----:B------:R-:W-:Y:S02]  /*49f0*/  FMNMX3.FTZ R0, R0, R47, R46, !PT ;  /* 0x0000002f00007276 */ /* 0x000fe4000781002e */
[----:B------:R-:W-:-:S02]  /*4a00*/  LOP3.LUT R8, R217, R110, R11, 0x96, !PT ;  /* 0x0000006ed9087212 */ /* 0x000fc400078e960b */
[----:B------:R-:W-:Y:S02]  /*4a10*/  FMNMX.FTZ R134, R25, R4, !PT ;  /* 0x0000000419867209 */ /* 0x000fe40007810000 */
[----:B------:R-:W-:Y:S02]  /*4a20*/  FMNMX.FTZ R133, R41, R2, !PT ;  /* 0x0000000229857209 */ /* 0x000fe40007810000 */
[----:B------:R-:W-:Y:S02]  /*4a30*/  FMNMX.FTZ R135, R34, R3, !PT ;  /* 0x0000000322877209 */ /* 0x000fe40007810000 */
        /* <DEDUP_REMOVED lines=41> */
.L_x_1356:
[----:B------:R-:W2:Y:S01]  /*4cd0*/  SHFL.BFLY PT, R13, R134, 0x2, 0x1f ;  /* 0x0c401f00860d7f89 */ /* 0x000ea200000e0000 */
[----:B------:R-:W-:Y:S01]  /*4ce0*/  VIADD R231, R218, 0xdaa66d2b ;  /* 0xdaa66d2bdae77836 */ /* 0x000fe20000000000 */
[----:B------:R-:W-:Y:S01]  /*4cf0*/  USHF.L.U32 UR4, UR12, 0x10, URZ ;  /* 0x000000100c047899 */ /* 0x000fe200080006ff */
[----:B-1----:R-:W-:Y:S01]  /*4d00*/  IMAD.WIDE.U32 R2, R9, -0x326172a9, RZ ;  /* 0xcd9e8d5709027825 */ /* 0x002fe200078e00ff */
[----:B------:R-:W1:Y:S01]  /*4d10*/  SHFL.BFLY PT, R16, R132, 0x2, 0x1f ;  /* 0x0c401f0084107f89 */ /* 0x000e6200000e0000 */
[----:B------:R-:W-:Y:S01]  /*4d20*/  LOP3.LUT R98, R239, 0x200, R124, 0xf8, !PT ;  /* 0x00000200ef627812 */ /* 0x000fe200078ef87c */
[----:B------:R-:W3:Y:S01]  /*4d30*/  LDCU.64 UR6, c[0x0][0x418] ;  /* 0x00008300ff0677ac */ /* 0x000ee20008000a00 */
[----:B------:R-:W-:Y:S01]  /*4d40*/  IMAD.WIDE.U32 R4, R8, -0x326172a9, RZ ;  /* 0xcd9e8d5708047825 */ /* 0x000fe200078e00ff */
[----:B------:R-:W4:Y:S01]  /*4d50*/  SHFL.BFLY PT, R14, R133, 0x2, 0x1f ;  /* 0x0c401f00850e7f89 */ /* 0x000f2200000e0000 */
[C---:B------:R-:W-:Y:S02]  /*4d60*/  LOP3.LUT R11, R231.reuse, R112, R3, 0x96, !PT ;  /* 0x00000070e70b7212 */ /* 0x040fe400078e9603 */
[----:B------:R-:W-:Y:S01]  /*4d70*/  IMAD.WIDE.U32 R8, R18, -0x326172a9, RZ ;  /* 0xcd9e8d5712087825 */ /* 0x000fe200078e00ff */
[----:B------:R-:W5:Y:S01]  /*4d80*/  SHFL.BFLY PT, R15, R135, 0x2, 0x1f ;  /* 0x0c401f00870f7f89 */ /* 0x000f6200000e0000 */
[----:B------:R-:W-:-:S02]  /*4d90*/  LOP3.LUT R3, R231, R20, R5, 0x96, !PT ;  /* 0x00000014e7037212 */ /* 0x000fc400078e9605 */
[----:B------:R-:W-:Y:S01]  /*4da0*/  VIADD R240, R218, 0x78dde6e4 ;  /* 0x78dde6e4daf07836 */ /* 0x000fe20000000000 */
[----:B------:R-:W-:Y:S01]  /*4db0*/  STL [R1+0xa0], R98 ;  /* 0x0000a06201007387 */ /* 0x000fe20000100800 */
[----:B------:R-:W-:Y:S01]  /*4dc0*/  IMAD.WIDE.U32 R6, R17, -0x2daee0ad, RZ ;  /* 0xd2511f5311067825 */ /* 0x000fe200078e00ff */
[----:B------:R-:W-:Y:S02]  /*4dd0*/  LEA R200, R98, UR5, 0x1 ;  /* 0x0000000562c87c11 */ /* 0x000fe4000f8e08ff */
[----:B------:R-:W-:Y:S01]  /*4de0*/  LOP3.LUT R0, R240, R2, R9, 0x96, !PT ;  /* 0x00000002f0007212 */ /* 0x000fe200078e9609 */
[----:B------:R-:W-:Y:S01]  /*4df0*/  VIADD R242, R219, 0xed9eba14 ;  /* 0xed9eba14dbf27836 */ /* 0x000fe20000000000 */
[----:B------:R-:W-:Y:S01]  /*4e00*/  LOP3.LUT R5, R216, R10, R7, 0x96, !PT ;  /* 0x0000000ad8057212 */ /* 0x000fe200078e9607 */
[----:B------:R-:W-:Y:S01]  /*4e10*/  IMAD.WIDE.U32 R2, R3, -0x2daee0ad, RZ ;  /* 0xd2511f5303027825 */ /* 0x000fe200078e00ff */
[----:B--2---:R-:W-:Y:S01]  /*4e20*/  FMNMX.FTZ R134, R134, R13, !PT ;  /* 0x0000000d86867209 */ /* 0x004fe20007810000 */
[----:B------:R-:W-:Y:S02]  /*4e30*/  LDSM.16.MT88.4 R180, [R200+0xa000] ;  /* 0x00a00000c8b4783b */ /* 0x000fe40000004200 */
[----:B------:R-:W-:Y:S01]  /*4e40*/  IMAD.WIDE.U32 R10, R11, -0x2daee0ad, RZ ;  /* 0xd2511f530b0a7825 */ /* 0x000fe200078e00ff */
[----:B------:R-:W-:Y:S01]  /*4e50*/  LOP3.LUT R6, R242, R6, R3, 0x96, !PT ;  /* 0x00000006f2067212 */ /* 0x000fe200078e9603 */
[----:B------:R-:W2:Y:S01]  /*4e60*/  SHFL.BFLY PT, R7, R134, 0x1, 0x1f ;  /* 0x0c201f0086077f89 */ /* 0x000ea200000e0000 */
[----:B-1----:R-:W-:Y:S01]  /*4e70*/  FMNMX.FTZ R132, R132, R16, !PT ;  /* 0x0000001084847209 */ /* 0x002fe20007810000 */
[----:B------:R-:W-:Y:S01]  /*4e80*/  IMAD.WIDE.U32 R20, R0, -0x2daee0ad, RZ ;  /* 0xd2511f5300147825 */ /* 0x000fe200078e00ff */
[----:B----4-:R-:W-:Y:S01]  /*4e90*/  FMNMX.FTZ R133, R133, R14, !PT ;  /* 0x0000000e85857209 */ /* 0x010fe20007810000 */
[----:B------:R-:W-:Y:S02]  /*4ea0*/  LDSM.16.MT88.4 R148, [R200+0xa800] ;  /* 0x00a80000c894783b */ /* 0x000fe40000004200 */
[----:B------:R-:W-:Y:S01]  /*4eb0*/  VIADD R241, R219, 0xa9066899 ;  /* 0xa9066899dbf17836 */ /* 0x000fe20000000000 */
[----:B-----5:R-:W-:Y:S01]  /*4ec0*/  FMNMX.FTZ R135, R135, R15, !PT ;  /* 0x0000000f87877209 */ /* 0x020fe20007810000 */
[----:B------:R-:W-:Y:S01]  /*4ed0*/  IMAD.WIDE.U32 R18, R5, -0x326172a9, RZ ;  /* 0xcd9e8d5705127825 */ /* 0x000fe200078e00ff */
[----:B------:R-:W-:Y:S01]  /*4ee0*/  LOP3.LUT R5, R242, R12, R11, 0x96, !PT ;  /* 0x0000000cf2057212 */ /* 0x000fe200078e960b */
[----:B------:R-:W-:Y:S01]  /*4ef0*/  SHFL.BFLY PT, R9, R133, 0x1, 0x1f ;  /* 0x0c201f0085097f89 */ /* 0x000fe200000e0000 */
[----:B------:R-:W-:Y:S01]  /*4f00*/  LOP3.LUT R0, R241, R10, R21, 0x96, !PT ;  /* 0x0000000af1007212 */ /* 0x000fe200078e9615 */
[----:B------:R-:W-:Y:S01]  /*4f10*/  VIADD R246, R218, 0x1715609d ;  /* 0x1715609ddaf67836 */ /* 0x000fe20000000000 */
[----:B------:R-:W-:Y:S01]  /*4f20*/  LOP3.LUT R4, R240, R4, R19, 0x96, !PT ;  /* 0x00000004f0047212 */ /* 0x000fe200078e9613 */
[----:B------:R-:W-:Y:S01]  /*4f30*/  IMAD.WIDE.U32 R14, R6, -0x326172a9, RZ ;  /* 0xcd9e8d57060e7825 */ /* 0x000fe200078e00ff */
[----:B------:R-:W1:Y:S03]  /*4f40*/  SHFL.BFLY PT, R11, R132, 0x1, 0x1f ;  /* 0x0c201f00840b7f89 */ /* 0x000e6600000e0000 */
[----:B------:R-:W-:Y:S01]  /*4f50*/  IMAD.WIDE.U32 R12, R5, -0x326172a9, RZ ;  /* 0xcd9e8d57050c7825 */ /* 0x000fe200078e00ff */
[----:B------:R-:W4:Y:S03]  /*4f60*/  SHFL.BFLY PT, R10, R135, 0x1, 0x1f ;  /* 0x0c201f00870a7f89 */ /* 0x000f2600000e0000 */
[----:B------:R-:W-:Y:S01]  /*4f70*/  IMAD.WIDE.U32 R88, R0, -0x326172a9, RZ ;  /* 0xcd9e8d5700587825 */ /* 0x000fe200078e00ff */
[----:B------:R-:W-:-:S02]  /*4f80*/  LOP3.LUT R0, R246, R18, R15, 0x96, !PT ;  /* 0x00000012f6007212 */ /* 0x000fc400078e960f */
[----:B------:R-:W-:Y:S01]  /*4f90*/  LOP3.LUT R8, R246, R8, R13, 0x96, !PT ;  /* 0x00000008f6087212 */ /* 0x000fe200078e960d */
[----:B------:R-:W-:Y:S01]  /*4fa0*/  IMAD.WIDE.U32 R4, R4, -0x2daee0ad, RZ ;  /* 0xd2511f5304047825 */ /* 0x000fe200078e00ff */
[----:B--2---:R-:W-:Y:S02]  /*4fb0*/  FMNMX.FTZ R134, R134, R7, !PT ;  /* 0x0000000786867209 */ /* 0x004fe40007810000 */
[----:B------:R-:W-:Y:S01]  /*4fc0*/  PRMT R85, R88, 0x7773, RZ ;  /* 0x0000777358557816 */ /* 0x000fe200000000ff */
[----:B------:R-:W-:Y:S01]  /*4fd0*/  VIADD R245, R218, 0xb54cda56 ;  /* 0xb54cda56daf57836 */ /* 0x000fe20000000000 */
[----:B------:R-:W-:Y:S01]  /*4fe0*/  LOP3.LUT R2, R241, R2, R5, 0x96, !PT ;  /* 0x00000002f1027212 */ /* 0x000fe200078e9605 */
[----:B------:R-:W-:Y:S01]  /*4ff0*/  IMAD.WIDE.U32 R236, R0, -0x2daee0ad, RZ ;  /* 0xd2511f5300ec7825 */ /* 0x000fe200078e00ff */
[----:B------:R-:W-:Y:S02]  /*5000*/  FSETP.NEU.FTZ.AND P2, PT, R134, -INF , PT ;  /* 0xff8000008600780b */ /* 0x000fe40003f5d000 */
[----:B------:R-:W-:Y:S01]  /*5010*/  LOP3.LUT R3, R245, R12, R89, 0x96, !PT ;  /* 0x0000000cf5037212 */ /* 0x000fe200078e9659 */
[----:B------:R-:W-:Y:S01]  /*5020*/  VIADD R247, R219, 0x646e171e ;  /* 0x646e171edbf77836 */ /* 0x000fe20000000000 */
[----:B------:R-:W-:Y:S01]  /*5030*/  PRMT R89, R88, 0x7772, RZ ;  /* 0x0000777258597816 */ /* 0x000fe200000000ff */
[----:B------:R-:W-:Y:S01]  /*5040*/  IMAD.U32 R0, RZ, RZ, UR4 ;  /* 0x00000004ff007e24 */ /* 0x000fe2000f8e00ff */
[----:B------:R-:W2:Y:S01]  /*5050*/  LDCU UR4, c[0x0][0x45c] ;  /* 0x00008b80ff0477ac */ /* 0x000ea20008000800 */
[----:B------:R-:W-:Y:S01]  /*5060*/  IMAD.WIDE.U32 R122, R8, -0x2daee0ad, RZ ;  /* 0xd2511f53087a7825 */ /* 0x000fe200078e00ff */
[----:B------:R-:W-:-:S02]  /*5070*/  LOP3.LUT R71, R3, 0xff, RZ, 0xc0, !PT ;  /* 0x000000ff03477812 */ /* 0x000fc400078ec0ff */
[----:B------:R-:W-:Y:S01]  /*5080*/  LOP3.LUT R6, R3, 0xffff, RZ, 0xc0, !PT ;  /* 0x0000ffff03067812 */ /* 0x000fe200078ec0ff */
[----:B------:R-:W-:Y:S01]  /*5090*/  IMAD.WIDE.U32 R86, R2, -0x326172a9, RZ ;  /* 0xcd9e8d5702567825 */ /* 0x000fe200078e00ff */
[C---:B------:R-:W-:Y:S02]  /*50a0*/  LOP3.LUT R2, R247.reuse, R4, R237, 0x96, !PT ;  /* 0x00000004f7027212 */ /* 0x040fe400078e96ed */
[----:B------:R-:W-:Y:S01]  /*50b0*/  LOP3.LUT R77, R247, R20, R123, 0x96, !PT ;  /* 0x00000014f74d7212 */ /* 0x000fe200078e967b */
[----:B------:R-:W-:Y:S01]  /*50c0*/  IMAD.U32 R5, RZ, RZ, UR12 ;  /* 0x0000000cff057e24 */ /* 0x000fe2000f8e00ff */
[----:B------:R-:W-:Y:S01]  /*50d0*/  PRMT R7, R3, 0x7632, R7 ;  /* 0x0000763203077816 */ /* 0x000fe20000000007 */
[----:B------:R-:W-:Y:S01]  /*50e0*/  IMAD.MOV.U32 R8, RZ, RZ, R122 ;  /* 0x000000ffff087224 */ /* 0x000fe200078e007a */
[----:B------:R-:W-:Y:S01]  /*50f0*/  SHF.R.U32.HI R70, RZ, 0x18, R3 ;  /* 0x00000018ff467819 */ /* 0x000fe20000011603 */
[----:B------:R-:W-:Y:S01]  /*5100*/  IMAD.MOV.U32 R13, RZ, RZ, R86 ;  /* 0x000000ffff0d7224 */ /* 0x000fe200078e0056 */
[----:B------:R-:W-:-:S02]  /*5110*/  LOP3.LUT R94, R2, 0xff, RZ, 0xc0, !PT ;  /* 0x000000ff025e7812 */ /* 0x000fc400078ec0ff */
[C---:B------:R-:W-:Y:S02]  /*5120*/  LOP3.LUT R3, R2.reuse, 0xffff, RZ, 0xc0, !PT ;  /* 0x0000ffff02037812 */ /* 0x040fe400078ec0ff */
[----:B------:R-:W-:Y:S02]  /*5130*/  PRMT R4, R2, 0x7632, R4 ;  /* 0x0000763202047816 */ /* 0x000fe40000000004 */
[----:B------:R-:W-:Y:S02]  /*5140*/  SHF.R.U32.HI R95, RZ, 0x18, R2 ;  /* 0x00000018ff5f7819 */ /* 0x000fe40000011602 */
[----:B------:R-:W-:Y:S01]  /*5150*/  LOP3.LUT R0, R5, 0xff0000, R0, 0xf8, !PT ;  /* 0x00ff000005007812 */ /* 0x000fe200078ef800 */
[----:B------:R-:W-:Y:S01]  /*5160*/  IMAD.MOV.U32 R5, RZ, RZ, R236 ;  /* 0x000000ffff057224 */ /* 0x000fe200078e00ec */
[----:B------:R-:W-:Y:S02]  /*5170*/  SHF.R.U32.HI R2, RZ, 0x10, R77 ;  /* 0x00000010ff027819 */ /* 0x000fe4000001164d */
[----:B------:R-:W-:-:S02]  /*5180*/  LOP3.LUT R12, R8, 0xff, RZ, 0xc0, !PT ;  /* 0x000000ff080c7812 */ /* 0x000fc400078ec0ff */
[----:B------:R-:W-:Y:S02]  /*5190*/  PRMT R8, R89, 0x5410, R85 ;  /* 0x0000541059087816 */ /* 0x000fe40000000055 */
[----:B------:R-:W-:Y:S02]  /*51a0*/  LOP3.LUT R76, R245, R14, R87, 0x96, !PT ;  /* 0x0000000ef54c7212 */ /* 0x000fe400078e9657 */
[----:B------:R-:W-:Y:S02]  /*51b0*/  SHF.R.U32.HI R110, RZ, 0x18, R77 ;  /* 0x00000018ff6e7819 */ /* 0x000fe4000001164d */
[----:B------:R-:W-:Y:S02]  /*51c0*/  LOP3.LUT R2, R2, 0xff, RZ, 0xc0, !PT ;  /* 0x000000ff02027812 */ /* 0x000fe400078ec0ff */
[----:B-1----:R-:W-:Y:S02]  /*51d0*/  FMNMX.FTZ R132, R132, R11, !PT ;  /* 0x0000000b84847209 */ /* 0x002fe40007810000 */
[----:B------:R-:W-:-:S02]  /*51e0*/  LOP3.LUT R11, R5, 0xff, RZ, 0xc0, !PT ;  /* 0x000000ff050b7812 */ /* 0x000fc400078ec0ff */
[----:B------:R-:W-:Y:S02]  /*51f0*/  LOP3.LUT R5, R77, 0xffff, RZ, 0xc0, !PT ;  /* 0x0000ffff4d057812 */ /* 0x000fe400078ec0ff */
[----:B------:R-:W-:Y:S02]  /*5200*/  SHF.R.U32.HI R92, RZ, 0x8, R3 ;  /* 0x00000008ff5c7819 */ /* 0x000fe40000011603 */
[----:B------:R-:W-:Y:S02]  /*5210*/  LOP3.LUT R93, R4, 0xff, RZ, 0xc0, !PT ;  /* 0x000000ff045d7812 */ /* 0x000fe400078ec0ff */
[----:B------:R-:W-:Y:S02]  /*5220*/  LOP3.LUT R17, R8, 0xff00ff, RZ, 0xc0, !PT ;  /* 0x00ff00ff08117812 */ /* 0x000fe400078ec0ff */
[----:B------:R-:W-:Y:S02]  /*5230*/  LOP3.LUT R4, R76, 0xffff, RZ, 0xc0, !PT ;  /* 0x0000ffff4c047812 */ /* 0x000fe400078ec0ff */
[----:B------:R-:W-:-:S02]  /*5240*/  SHF.R.U32.HI R3, RZ, 0x10, R76 ;  /* 0x00000010ff037819 */ /* 0x000fc4000001164c */
[----:B------:R-:W-:Y:S01]  /*5250*/  PRMT R8, R2, 0x5410, R110 ;  /* 0x0000541002087816 */ /* 0x000fe2000000006e */
[----:B--2---:R-:W-:Y:S01]  /*5260*/  FMUL.FTZ R2, R134, UR4 ;  /* 0x0000000486027c20 */ /* 0x004fe20008410000 */
[----:B------:R-:W-:Y:S02]  /*5270*/  SHF.R.U32.HI R69, RZ, 0x8, R6 ;  /* 0x00000008ff457819 */ /* 0x000fe40000011606 */
[----:B------:R-:W-:Y:S02]  /*5280*/  LOP3.LUT R68, R7, 0xff, RZ, 0xc0, !PT ;  /* 0x000000ff07447812 */ /* 0x000fe400078ec0ff */
[----:B------:R-:W-:Y:S02]  /*5290*/  SHF.R.U32.HI R108, RZ, 0x8, R5 ;  /* 0x00000008ff6c7819 */ /* 0x000fe40000011605 */
[----:B------:R-:W-:Y:S02]  /*52a0*/  SHF.R.U32.HI R78, RZ, 0x8, R4 ;  /* 0x00000008ff4e7819 */ /* 0x000fe40000011604 */
[----:B------:R-:W-:-:S02]  /*52b0*/  LOP3.LUT R5, R3, 0xff, RZ, 0xc0, !PT ;  /* 0x000000ff03057812 */ /* 0x000fc400078ec0ff */
[----:B------:R-:W-:Y:S02]  /*52c0*/  PRMT R4, R71, 0x5410, R69 ;  /* 0x0000541047047816 */ /* 0x000fe40000000045 */
[----:B------:R-:W-:Y:S02]  /*52d0*/  PRMT R3, R68, 0x5410, R70 ;  /* 0x0000541044037816 */ /* 0x000fe40000000046 */
[----:B------:R-:W-:Y:S02]  /*52e0*/  FSEL R2, R2, RZ, P2 ;  /* 0x000000ff02027208 */ /* 0x000fe40001000000 */
[----:B------:R-:W-:Y:S01]  /*52f0*/  FMNMX.FTZ R133, R133, R9, !PT ;  /* 0x0000000985857209 */ /* 0x000fe20007810000 */
[----:B------:R-:W-:Y:S01]  /*5300*/  IMAD.MOV.U32 R9, RZ, RZ, R88 ;  /* 0x000000ffff097224 */ /* 0x000fe200078e0058 */
[--C-:B------:R-:W-:Y:S01]  /*5310*/  HSET2.LE.AND R20, R4, R0.reuse, PT ;  /* 0x0000000004147233 */ /* 0x100fe20003803000 */
[--C-:B------:R-:W-:Y:S01]  /*5320*/  FFMA.FTZ R4, R40, UR4, -R2.reuse ;  /* 0x0000000428047c23 */ /* 0x100fe20008010802 */
[----:B------:R-:W-:Y:S01]  /*5330*/  HSET2.LE.AND R22, R3, R0, PT ;  /* 0x0000000003167233 */ /* 0x000fe20003803000 */
[----:B------:R-:W-:Y:S01]  /*5340*/  FFMA.FTZ R3, R39, UR4, -R2 ;  /* 0x0000000427037c23 */ /* 0x000fe20008010802 */
[C---:B------:R-:W-:Y:S01]  /*5350*/  PRMT R83, R236.reuse, 0x7772, RZ ;  /* 0x00007772ec537816 */ /* 0x040fe200000000ff */
[----:B------:R1:W-:Y:S01]  /*5360*/  MUFU.EX2 R59, R4 ;  /* 0x00000004003b7308 */ /* 0x0003e20000000800 */
[----:B------:R-:W-:-:S02]  /*5370*/  PRMT R80, R236, 0x7773, RZ ;  /* 0x00007773ec507816 */ /* 0x000fc400000000ff */
[----:B------:R-:W-:Y:S01]  /*5380*/  LOP3.LUT R14, R9, 0xff, RZ, 0xc0, !PT ;  /* 0x000000ff090e7812 */ /* 0x000fe200078ec0ff */
[----:B------:R2:W-:Y:S01]  /*5390*/  MUFU.EX2 R67, R3 ;  /* 0x0000000300437308 */ /* 0x0005e20000000800 */
[----:B------:R-:W-:Y:S02]  /*53a0*/  PRMT R9, R83, 0x5410, R80 ;  /* 0x0000541053097816 */ /* 0x000fe40000000050 */
[C---:B------:R-:W-:Y:S02]  /*53b0*/  PRMT R113, R86.reuse, 0x7773, RZ ;  /* 0x0000777356717816 */ /* 0x040fe400000000ff */
[----:B------:R-:W-:Y:S02]  /*53c0*/  PRMT R123, R86, 0x7772, RZ ;  /* 0x00007772567b7816 */ /* 0x000fe400000000ff */
[----:B------:R-:W-:Y:S02]  /*53d0*/  SHF.R.U32.HI R100, RZ, 0x18, R76 ;  /* 0x00000018ff647819 */ /* 0x000fe4000001164c */
[C---:B------:R-:W-:Y:S01]  /*53e0*/  FSETP.NEU.FTZ.AND P2, PT, R133.reuse, -INF , PT ;  /* 0xff8000008500780b */ /* 0x040fe20003f5d000 */
[----:B-1----:R-:W-:Y:S01]  /*53f0*/  FMUL.FTZ R4, R133, UR4 ;  /* 0x0000000485047c20 */ /* 0x002fe20008410000 */
[----:B------:R-:W-:-:S02]  /*5400*/  LOP3.LUT R23, R9, 0xff00ff, RZ, 0xc0, !PT ;  /* 0x00ff00ff09177812 */ /* 0x000fc400078ec0ff */
[----:B------:R-:W-:Y:S01]  /*5410*/  PRMT R6, R123, 0x5410, R113 ;  /* 0x000054107b067816 */ /* 0x000fe20000000071 */
[----:B--2---:R-:W-:Y:S01]  /*5420*/  FFMA.FTZ R3, R32, UR4, -R2 ;  /* 0x0000000420037c23 */ /* 0x004fe20008010802 */
[----:B------:R-:W-:Y:S01]  /*5430*/  PRMT R9, R5, 0x5410, R100 ;  /* 0x0000541005097816 */ /* 0x000fe20000000064 */
[----:B------:R-:W-:Y:S01]  /*5440*/  FFMA.FTZ R5, R38, UR4, -R2 ;  /* 0x0000000426057c23 */ /* 0x000fe20008010802 */
[C---:B------:R-:W-:Y:S01]  /*5450*/  PRMT R56, R122.reuse, 0x7772, RZ ;  /* 0x000077727a387816 */ /* 0x040fe200000000ff */
[----:B------:R1:W-:Y:S01]  /*5460*/  MUFU.EX2 R115, R3 ;  /* 0x0000000300737308 */ /* 0x0003e20000000800 */
[----:B------:R-:W-:Y:S01]  /*5470*/  PRMT R91, R122, 0x7773, RZ ;  /* 0x000077737a5b7816 */ /* 0x000fe200000000ff */
[----:B------:R-:W-:Y:S01]  /*5480*/  VIADD R38, R200, 0xa000 ;  /* 0x0000a000c8267836 */ /* 0x000fe20000000000 */
[----:B------:R-:W-:Y:S01]  /*5490*/  LOP3.LUT R101, R77, 0xff, RZ, 0xc0, !PT ;  /* 0x000000ff4d657812 */ /* 0x000fe200078ec0ff */
[----:B------:R2:W5:Y:S01]  /*54a0*/  MUFU.EX2 R81, R5 ;  /* 0x0000000500517308 */ /* 0x0005620000000800 */
[----:B------:R-:W-:-:S02]  /*54b0*/  FSEL R4, R4, RZ, P2 ;  /* 0x000000ff04047208 */ /* 0x000fc40001000000 */
[----:B------:R-:W-:Y:S01]  /*54c0*/  LOP3.LUT R7, R13, 0xff, RZ, 0xc0, !PT ;  /* 0x000000ff0d077812 */ /* 0x000fe200078ec0ff */
[----:B------:R-:W-:Y:S01]  /*54d0*/  STL [R1+0x60], R38 ;  /* 0x0000602601007387 */ /* 0x000fe20000100800 */
[----:B----4-:R-:W-:Y:S02]  /*54e0*/  FMNMX.FTZ R135, R135, R10, !PT ;  /* 0x0000000a87877209 */ /* 0x010fe40007810000 */
[----:B------:R-:W-:Y:S02]  /*54f0*/  PRMT R90, R122, 0x7771, RZ ;  /* 0x000077717a5a7816 */ /* 0x000fe400000000ff */
[----:B------:R-:W-:Y:S01]  /*5500*/  LOP3.LUT R13, R6, 0xff00ff, RZ, 0xc0, !PT ;  /* 0x00ff00ff060d7812 */ /* 0x000fe200078ec0ff */
[--C-:B-1----:R-:W-:Y:S01]  /*5510*/  FFMA.FTZ R3, R28, UR4, -R2.reuse ;  /* 0x000000041c037c23 */ /* 0x102fe20008010802 */
[----:B------:R-:W-:Y:S02]  /*5520*/  PRMT R114, R236, 0x7771, RZ ;  /* 0x00007771ec727816 */ /* 0x000fe400000000ff */
[----:B------:R-:W-:Y:S01]  /*5530*/  PRMT R112, R86, 0x7771, RZ ;  /* 0x0000777156707816 */ /* 0x000fe200000000ff */
[----:B------:R1:W-:Y:S01]  /*5540*/  MUFU.EX2 R57, R3 ;  /* 0x0000000300397308 */ /* 0x0003e20000000800 */
[----:B------:R-:W-:Y:S01]  /*5550*/  PRMT R10, R56, 0x5410, R91 ;  /* 0x00005410380a7816 */ /* 0x000fe2000000005b */
[----:B--2---:R-:W-:Y:S01]  /*5560*/  FFMA.FTZ R5, R30, UR4, -R2 ;  /* 0x000000041e057c23 */ /* 0x004fe20008010802 */
[----:B------:R-:W-:-:S02]  /*5570*/  PRMT R6, R101, 0x5410, R108 ;  /* 0x0000541065067816 */ /* 0x000fc4000000006c */
[----:B------:R-:W-:Y:S01]  /*5580*/  PRMT R87, R88, 0x7771, RZ ;  /* 0x0000777158577816 */ /* 0x000fe200000000ff */
[----:B------:R2:W-:Y:S01]  /*5590*/  MUFU.EX2 R82, R5 ;  /* 0x0000000500527308 */ /* 0x0005e20000000800 */
[----:B------:R-:W-:Y:S02]  /*55a0*/  LOP3.LUT R79, R76, 0xff, RZ, 0xc0, !PT ;  /* 0x000000ff4c4f7812 */ /* 0x000fe400078ec0ff */
[----:B------:R-:W-:Y:S02]  /*55b0*/  PRMT R15, R12, 0x5410, R90 ;  /* 0x000054100c0f7816 */ /* 0x000fe4000000005a */
[----:B------:R-:W-:Y:S02]  /*55c0*/  LOP3.LUT R16, R10, 0xff00ff, RZ, 0xc0, !PT ;  /* 0x00ff00ff0a107812 */ /* 0x000fe400078ec0ff */
[----:B------:R-:W-:Y:S01]  /*55d0*/  PRMT R19, R11, 0x5410, R114 ;  /* 0x000054100b137816 */ /* 0x000fe20000000072 */
[----:B-1----:R-:W-:Y:S01]  /*55e0*/  FFMA.FTZ R3, R60, UR4, -R4 ;  /* 0x000000043c037c23 */ /* 0x002fe20008010804 */
[----:B------:R-:W-:-:S02]  /*55f0*/  PRMT R12, R7, 0x5410, R112 ;  /* 0x00005410070c7816 */ /* 0x000fc40000000070 */
[----:B------:R-:W-:Y:S01]  /*5600*/  PRMT R14, R14, 0x5410, R87 ;  /* 0x000054100e0e7816 */ /* 0x000fe20000000057 */
[----:B------:R1:W-:Y:S01]  /*5610*/  MUFU.EX2 R66, R3 ;  /* 0x0000000300427308 */ /* 0x0003e20000000800 */
[----:B------:R-:W-:Y:S01]  /*5620*/  PRMT R10, R94, 0x5410, R92 ;  /* 0x000054105e0a7816 */ /* 0x000fe2000000005c */
[----:B--2---:R-:W-:Y:S01]  /*5630*/  FFMA.FTZ R5, R52, UR4, -R4 ;  /* 0x0000000434057c23 */ /* 0x004fe20008010804 */
[----:B------:R-:W-:Y:S02]  /*5640*/  PRMT R11, R93, 0x5410, R95 ;  /* 0x000054105d0b7816 */ /* 0x000fe4000000005f */
[----:B------:R-:W-:Y:S01]  /*5650*/  PRMT R7, R79, 0x5410, R78 ;  /* 0x000054104f077816 */ /* 0x000fe2000000004e */
[----:B------:R2:W4:Y:S01]  /*5660*/  MUFU.EX2 R213, R5 ;  /* 0x0000000500d57308 */ /* 0x0005220000000800 */
[----:B------:R-:W-:Y:S01]  /*5670*/  HSET2.LE.AND R26, R6, R0, PT ;  /* 0x00000000061a7233 */ /* 0x000fe20003803000 */
[----:B------:R-:W-:Y:S01]  /*5680*/  FFMA.FTZ R6, R31, UR4, -R2 ;  /* 0x000000041f067c23 */ /* 0x000fe20008010802 */
[----:B------:R-:W-:-:S02]  /*5690*/  FSETP.NEU.FTZ.AND P2, PT, R135, -INF , PT ;  /* 0xff8000008700780b */ /* 0x000fc40003f5d000 */
[--C-:B------:R-:W-:Y:S01]  /*56a0*/  HSET2.LE.AND R24, R17, R0.reuse, PT ;  /* 0x0000000011187233 */ /* 0x100fe20003803000 */
[----:B------:R3:W-:Y:S01]  /*56b0*/  MUFU.EX2 R72, R6 ;  /* 0x0000000600487308 */ /* 0x0007e20000000800 */
[--C-:B------:R-:W-:Y:S01]  /*56c0*/  HSET2.LE.AND R32, R15, R0.reuse, PT ;  /* 0x000000000f207233 */ /* 0x100fe20003803000 */
[----:B-1----:R-:W-:Y:S01]  /*56d0*/  FMUL.FTZ R3, R135, UR4 ;  /* 0x0000000487037c20 */ /* 0x002fe20008410000 */
[--C-:B------:R-:W-:Y:S02]  /*56e0*/  HSET2.LE.AND R33, R16, R0.reuse, PT ;  /* 0x0000000010217233 */ /* 0x100fe40003803000 */
[--C-:B------:R-:W-:Y:S01]  /*56f0*/  HSET2.LE.AND R21, R14, R0.reuse, PT ;  /* 0x000000000e157233 */ /* 0x100fe20003803000 */
[----:B------:R-:W-:Y:S01]  /*5700*/  FFMA.FTZ R14, R25, UR4, -R2 ;  /* 0x00000004190e7c23 */ /* 0x000fe20008010802 */
[--C-:B------:R-:W-:Y:S01]  /*5710*/  HSET2.LE.AND R27, R8, R0.reuse, PT ;  /* 0x00000000081b7233 */ /* 0x100fe20003803000 */
[--C-:B--2---:R-:W-:Y:S01]  /*5720*/  FFMA.FTZ R5, R53, UR4, -R4.reuse ;  /* 0x0000000435057c23 */ /* 0x104fe20008010804 */
[--C-:B------:R-:W-:Y:S01]  /*5730*/  HSET2.LE.AND R17, R7, R0.reuse, PT ;  /* 0x0000000007117233 */ /* 0x100fe20003803000 */
[--C-:B------:R-:W-:Y:S01]  /*5740*/  FFMA.FTZ R7, R43, UR4, -R4.reuse ;  /* 0x000000042b077c23 */ /* 0x100fe20008010804 */
[--C-:B------:R-:W-:Y:S01]  /*5750*/  HSET2.LE.AND R15, R9, R0.reuse, PT ;  /* 0x00000000090f7233 */ /* 0x100fe20003803000 */
[----:B------:R1:W-:Y:S01]  /*5760*/  MUFU.EX2 R96, R5 ;  /* 0x0000000500607308 */ /* 0x0003e20000000800 */
[--C-:B------:R-:W-:Y:S01]  /*5770*/  HSET2.LE.AND R16, R12, R0.reuse, PT ;  /* 0x000000000c107233 */ /* 0x100fe20003803000 */
[--C-:B---3--:R-:W-:Y:S01]  /*5780*/  FFMA.FTZ R6, R45, UR4, -R4.reuse ;  /* 0x000000042d067c23 */ /* 0x108fe20008010804 */
[--C-:B------:R-:W-:Y:S01]  /*5790*/  HSET2.LE.AND R18, R13, R0.reuse, PT ;  /* 0x000000000d127233 */ /* 0x100fe20003803000 */
[----:B------:R-:W-:Y:S01]  /*57a0*/  FFMA.FTZ R25, R42, UR4, -R4 ;  /* 0x000000042a197c23 */ /* 0x000fe20008010804 */
[--C-:B------:R-:W-:Y:S01]  /*57b0*/  HSET2.LE.AND R29, R10, R0.reuse, PT ;  /* 0x000000000a1d7233 */ /* 0x100fe20003803000 */
[----:B------:R2:W-:Y:S01]  /*57c0*/  MUFU.EX2 R212, R6 ;  /* 0x0000000600d47308 */ /* 0x0005e20000000800 */
[----:B------:R-:W-:-:S02]  /*57d0*/  HSET2.LE.AND R28, R11, R0, PT ;  /* 0x000000000b1c7233 */ /* 0x000fc40003803000 */
[--C-:B------:R-:W-:Y:S01]  /*57e0*/  HSET2.LE.AND R30, R19, R0.reuse, PT ;  /* 0x00000000131e7233 */ /* 0x100fe20003803000 */
[--C-:B------:R-:W-:Y:S01]  /*57f0*/  FFMA.FTZ R19, R41, UR4, -R4.reuse ;  /* 0x0000000429137c23 */ /* 0x100fe20008010804 */
[----:B------:R-:W-:Y:S01]  /*5800*/  HSET2.LE.AND R31, R23, R0, PT ;  /* 0x00000000171f7233 */ /* 0x000fe20003803000 */
[C---:B------:R-:W-:Y:S01]  /*5810*/  FMUL.FTZ R0, R132.reuse, UR4 ;  /* 0x0000000484007c20 */ /* 0x040fe20008410000 */
[----:B------:R-:W-:Y:S01]  /*5820*/  FSEL R3, R3, RZ, P2 ;  /* 0x000000ff03037208 */ /* 0x000fe20001000000 */
[----:B-1----:R-:W-:Y:S01]  /*5830*/  FFMA.FTZ R5, R37, UR4, -R4 ;  /* 0x0000000425057c23 */ /* 0x002fe20008010804 */
[----:B------:R-:W-:Y:S01]  /*5840*/  FSETP.NEU.FTZ.AND P2, PT, R132, -INF , PT ;  /* 0xff8000008400780b */ /* 0x000fe20003f5d000 */
[----:B------:R-:W-:Y:S01]  /*5850*/  MUFU.EX2 R74, R7 ;  /* 0x00000007004a7308 */ /* 0x000fe20000000800 */
[----:B------:R-:W-:Y:S01]  /*5860*/  LOP3.LUT P6, R237, R207, 0x4, RZ, 0xc0, !PT ;  /* 0x00000004cfed7812 */ /* 0x000fe200078cc0ff */
[--C-:B------:R-:W-:Y:S01]  /*5870*/  FFMA.FTZ R2, R50, UR4, -R3.reuse ;  /* 0x0000000432027c23 */ /* 0x100fe20008010803 */
[----:B------:R-:W-:Y:S01]  /*5880*/  FSEL R0, R0, RZ, P2 ;  /* 0x000000ff00007208 */ /* 0x000fe20001000000 */
[--C-:B--2---:R-:W-:Y:S01]  /*5890*/  FFMA.FTZ R6, R36, UR4, -R3.reuse ;  /* 0x0000000424067c23 */ /* 0x104fe20008010803 */
[----:B------:R1:W-:Y:S01]  /*58a0*/  MUFU.EX2 R97, R5 ;  /* 0x0000000500617308 */ /* 0x0003e20000000800 */
[--C-:B------:R-:W-:Y:S01]  /*58b0*/  FFMA.FTZ R8, R49, UR4, -R3.reuse ;  /* 0x0000000431087c23 */ /* 0x100fe20008010803 */
[--C-:B------:R-:W-:Y:S01]  /*58c0*/  FFMA.FTZ R9, R48, UR4, -R3.reuse ;  /* 0x0000000430097c23 */ /* 0x100fe20008010803 */
[--C-:B------:R-:W-:Y:S01]  /*58d0*/  FFMA.FTZ R4, R54, UR4, -R0.reuse ;  /* 0x0000000436047c23 */ /* 0x100fe20008010800 */
[----:B------:R2:W-:Y:S01]  /*58e0*/  MUFU.EX2 R252, R6 ;  /* 0x0000000600fc7308 */ /* 0x0005e20000000800 */
[--C-:B------:R-:W-:Y:S01]  /*58f0*/  FFMA.FTZ R10, R51, UR4, -R0.reuse ;  /* 0x00000004330a7c23 */ /* 0x100fe20008010800 */
[--C-:B------:R-:W-:Y:S01]  /*5900*/  FFMA.FTZ R12, R47, UR4, -R0.reuse ;  /* 0x000000042f0c7c23 */ /* 0x100fe20008010800 */
[----:B------:R-:W-:Y:S01]  /*5910*/  FFMA.FTZ R23, R44, UR4, -R0 ;  /* 0x000000042c177c23 */ /* 0x000fe20008010800 */
[----:B------:R3:W-:Y:S01]  /*5920*/  MUFU.EX2 R248, R4 ;  /* 0x0000000400f87308 */ /* 0x0007e20000000800 */
[--C-:B------:R-:W-:Y:S01]  /*5930*/  FFMA.FTZ R11, R35, UR4, -R3.reuse ;  /* 0x00000004230b7c23 */ /* 0x100fe20008010803 */
[--C-:B------:R-:W-:Y:S01]  /*5940*/  FFMA.FTZ R13, R34, UR4, -R3.reuse ;  /* 0x00000004220d7c23 */ /* 0x100fe20008010803 */
[----:B------:R-:W-:Y:S01]  /*5950*/  LOP3.LUT P2, R234, R207, 0x2, RZ, 0xc0, !PT ;  /* 0x00000002cfea7812 */ /* 0x000fe2000784c0ff */
[----:B------:R4:W-:Y:S01]  /*5960*/  MUFU.EX2 R250, R2 ;  /* 0x0000000200fa7308 */ /* 0x0009e20000000800 */
[----:B------:R-:W-:Y:S01]  /*5970*/  ISETP.LE.U32.AND P3, PT, R70, UR12, PT ;  /* 0x0000000c46007c0c */ /* 0x000fe2000bf63070 */
[--C-:B-1----:R-:W-:Y:S01]  /*5980*/  FFMA.FTZ R5, R61, UR4, -R3.reuse ;  /* 0x000000043d057c23 */ /* 0x102fe20008010803 */
[----:B------:R-:W-:Y:S01]  /*5990*/  ISETP.LE.U32.AND P4, PT, R68, UR12, PT ;  /* 0x0000000c44007c0c */ /* 0x000fe2000bf83070 */
[----:B------:R-:W-:Y:S01]  /*59a0*/  MUFU.EX2 R99, R14 ;  /* 0x0000000e00637308 */ /* 0x000fe20000000800 */
[----:B--2---:R-:W-:Y:S01]  /*59b0*/  FFMA.FTZ R6, R62, UR4, -R3 ;  /* 0x000000043e067c23 */ /* 0x004fe20008010803 */
[----:B-----5:R-:W-:-:S02]  /*59c0*/  F2FP.F16.F32.PACK_AB R3, R67, R81 ;  /* 0x000000514303723e */ /* 0x020fc400000000ff */
[----:B------:R1:W-:Y:S01]  /*59d0*/  MUFU.EX2 R249, R5 ;  /* 0x0000000500f97308 */ /* 0x0003e20000000800 */
[----:B---3--:R-:W-:Y:S01]  /*59e0*/  FFMA.FTZ R4, R63, UR4, -R0 ;  /* 0x000000043f047c23 */ /* 0x008fe20008010800 */
[C---:B------:R-:W-:Y:S02]  /*59f0*/  PRMT R35, R3.reuse, 0x7610, R35 ;  /* 0x0000761003237816 */ /* 0x040fe40000000023 */
[----:B------:R2:W3:Y:S01]  /*5a00*/  MUFU.EX2 R251, R6 ;  /* 0x0000000600fb7308 */ /* 0x0004e20000000800 */
[----:B------:R-:W-:Y:S01]  /*5a10*/  PRMT R34, R3, 0x7632, R34 ;  /* 0x0000763203227816 */ /* 0x000fe20000000022 */
[----:B----4-:R-:W-:Y:S01]  /*5a20*/  FFMA.FTZ R2, R64, UR4, -R0 ;  /* 0x0000000440027c23 */ /* 0x010fe20008010800 */
[----:B------:R-:W-:Y:S01]  /*5a30*/  F2FP.F16.F32.PACK_AB R3, R115, R59 ;  /* 0x0000003b7303723e */ /* 0x000fe200000000ff */
[----:B------:R4:W-:Y:S01]  /*5a40*/  MUFU.EX2 R243, R4 ;  /* 0x0000000400f37308 */ /* 0x0009e20000000800 */
[----:B------:R-:W-:Y:S02]  /*5a50*/  @!P4 HADD2 R62, -R35.H0_H0, -RZ.H0_H0 ;  /* 0xa00000ff233ec230 */ /* 0x000fe40000000900 */
[C---:B------:R-:W-:Y:S01]  /*5a60*/  PRMT R198, R3.reuse, 0x7632, R198 ;  /* 0x0000763203c67816 */ /* 0x040fe200000000c6 */
[----:B------:R5:W-:Y:S01]  /*5a70*/  MUFU.EX2 R167, R2 ;  /* 0x0000000200a77308 */ /* 0x000be20000000800 */
[----:B------:R-:W-:Y:S01]  /*5a80*/  PRMT R196, R3, 0x7610, R196 ;  /* 0x0000761003c47816 */ /* 0x000fe200000000c4 */
[--C-:B-1----:R-:W-:Y:S01]  /*5a90*/  FFMA.FTZ R5, R46, UR4, -R0.reuse ;  /* 0x000000042e057c23 */ /* 0x102fe20008010800 */
[----:B------:R-:W-:Y:S01]  /*5aa0*/  @!P3 HADD2 R61, -R34.H0_H0, -RZ.H0_H0 ;  /* 0xa00000ff223db230 */ /* 0x000fe20000000900 */
[----:B------:R-:W-:Y:S01]  /*5ab0*/  MUFU.EX2 R75, R8 ;  /* 0x00000008004b7308 */ /* 0x000fe20000000800 */
[----:B--2---:R-:W-:Y:S01]  /*5ac0*/  FFMA.FTZ R6, R55, UR4, -R0 ;  /* 0x0000000437067c23 */ /* 0x004fe20008010800 */
[----:B------:R-:W-:-:S02]  /*5ad0*/  F2FP.F16.F32.PACK_AB R0, R66, R213 ;  /* 0x000000d54200723e */ /* 0x000fc400000000ff */
[----:B------:R-:W-:Y:S01]  /*5ae0*/  MUFU.EX2 R58, R9 ;  /* 0x00000009003a7308 */ /* 0x000fe20000000800 */
[----:B----4-:R-:W-:Y:S01]  /*5af0*/  IMAD.MOV.U32 R4, RZ, RZ, 0x20 ;  /* 0x00000020ff047424 */ /* 0x010fe200078e00ff */
[C---:B------:R-:W-:Y:S02]  /*5b00*/  PRMT R211, R0.reuse, 0x7610, R211 ;  /* 0x0000761000d37816 */ /* 0x040fe400000000d3 */
[----:B------:R-:W1:Y:S01]  /*5b10*/  MUFU.EX2 R244, R6 ;  /* 0x0000000600f47308 */ /* 0x000e620000000800 */
[----:B------:R-:W-:Y:S02]  /*5b20*/  PRMT R210, R0, 0x7632, R210 ;  /* 0x0000763200d27816 */ /* 0x000fe400000000d2 */
[----:B---3--:R-:W-:Y:S01]  /*5b30*/  F2FP.F16.F32.PACK_AB R0, R249, R251 ;  /* 0x000000fbf900723e */ /* 0x008fe200000000ff */
[----:B------:R-:W-:Y:S01]  /*5b40*/  MUFU.EX2 R73, R10 ;  /* 0x0000000a00497308 */ /* 0x000fe20000000800 */
[----:B-----5:R-:W-:Y:S02]  /*5b50*/  F2FP.F16.F32.PACK_AB R2, R250, R252 ;  /* 0x000000fcfa02723e */ /* 0x020fe400000000ff */
[C---:B------:R-:W-:Y:S01]  /*5b60*/  PRMT R206, R0.reuse, 0x7610, R206 ;  /* 0x0000761000ce7816 */ /* 0x040fe200000000ce */
[----:B------:R-:W-:Y:S01]  /*5b70*/  MUFU.EX2 R65, R11 ;  /* 0x0000000b00417308 */ /* 0x000fe20000000800 */
[----:B------:R-:W-:-:S02]  /*5b80*/  PRMT R201, R0, 0x7632, R201 ;  /* 0x0000763200c97816 */ /* 0x000fc400000000c9 */
[C---:B------:R-:W-:Y:S01]  /*5b90*/  PRMT R45, R2.reuse, 0x7610, R45 ;  /* 0x00007610022d7816 */ /* 0x040fe2000000002d */
[----:B------:R-:W2:Y:S01]  /*5ba0*/  MUFU.EX2 R36, R12 ;  /* 0x0000000c00247308 */ /* 0x000ea20000000800 */
[----:B------:R-:W-:Y:S02]  /*5bb0*/  PRMT R44, R2, 0x7632, R44 ;  /* 0x00007632022c7816 */ /* 0x000fe4000000002c */
[----:B-1----:R-:W-:Y:S01]  /*5bc0*/  F2FP.F16.F32.PACK_AB R0, R244, R243 ;  /* 0x000000f3f400723e */ /* 0x002fe200000000ff */
[----:B------:R-:W1:Y:S01]  /*5bd0*/  MUFU.EX2 R98, R13 ;  /* 0x0000000d00627308 */ /* 0x000e620000000800 */
[----:B------:R-:W-:Y:S02]  /*5be0*/  F2FP.F16.F32.PACK_AB R2, R167, R248 ;  /* 0x000000f8a702723e */ /* 0x000fe400000000ff */
[C---:B------:R-:W-:Y:S01]  /*5bf0*/  PRMT R208, R0.reuse, 0x7632, R208 ;  /* 0x0000763200d07816 */ /* 0x040fe200000000d0 */
[----:B------:R-:W-:Y:S01]  /*5c00*/  MUFU.EX2 R37, R5 ;  /* 0x0000000500257308 */ /* 0x000fe20000000800 */
[----:B------:R-:W-:-:S02]  /*5c10*/  PRMT R202, R0, 0x7610, R202 ;  /* 0x0000761000ca7816 */ /* 0x000fc400000000ca */
[----:B------:R-:W-:Y:S01]  /*5c20*/  F2FP.F16.F32.PACK_AB R0, R72, R82 ;  /* 0x000000524800723e */ /* 0x000fe200000000ff */
[----:B------:R3:W4:Y:S01]  /*5c30*/  MUFU.EX2 R13, R23 ;  /* 0x00000017000d7308 */ /* 0x0007220000000800 */
[----:B------:R-:W-:Y:S02]  /*5c40*/  PRMT R209, R2, 0x7610, R209 ;  /* 0x0000761002d17816 */ /* 0x000fe400000000d1 */
[C---:B------:R-:W-:Y:S01]  /*5c50*/  PRMT R193, R0.reuse, 0x7610, R193 ;  /* 0x0000761000c17816 */ /* 0x040fe200000000c1 */
[----:B------:R-:W-:Y:S01]  /*5c60*/  MUFU.EX2 R25, R25 ;  /* 0x0000001900197308 */ /* 0x000fe20000000800 */
[----:B------:R-:W-:Y:S02]  /*5c70*/  PRMT R195, R0, 0x7632, R195 ;  /* 0x0000763200c37816 */ /* 0x000fe400000000c3 */
[----:B------:R-:W-:Y:S01]  /*5c80*/  F2FP.F16.F32.PACK_AB R0, R74, R97 ;  /* 0x000000614a00723e */ /* 0x000fe200000000ff */
[----:B------:R-:W5:Y:S01]  /*5c90*/  MUFU.EX2 R19, R19 ;  /* 0x0000001300137308 */ /* 0x000f620000000800 */
[----:B------:R-:W-:-:S02]  /*5ca0*/  PRMT R203, R2, 0x7632, R203 ;  /* 0x0000763202cb7816 */ /* 0x000fc400000000cb */
[C---:B------:R-:W-:Y:S02]  /*5cb0*/  PRMT R191, R0.reuse, 0x7610, R191 ;  /* 0x0000761000bf7816 */ /* 0x040fe400000000bf */
[----:B------:R-:W-:Y:S01]  /*5cc0*/  PRMT R190, R0, 0x7632, R190 ;  /* 0x0000763200be7816 */ /* 0x000fe200000000be */
[----:B---3--:R-:W-:Y:S01]  /*5cd0*/  IMAD.MOV.U32 R23, RZ, RZ, R80 ;  /* 0x000000ffff177224 */ /* 0x008fe200078e0050 */
[----:B------:R-:W-:Y:S02]  /*5ce0*/  F2FP.F16.F32.PACK_AB R0, R99, R57 ;  /* 0x000000396300723e */ /* 0x000fe400000000ff */
[----:B------:R-:W-:Y:S02]  /*5cf0*/  F2FP.F16.F32.PACK_AB R2, R212, R96 ;  /* 0x00000060d402723e */ /* 0x000fe400000000ff */
[C---:B------:R-:W-:Y:S02]  /*5d00*/  PRMT R185, R0.reuse, 0x7610, R185 ;  /* 0x0000761000b97816 */ /* 0x040fe400000000b9 */
[----:B------:R-:W-:-:S02]  /*5d10*/  PRMT R184, R0, 0x7632, R184 ;  /* 0x0000763200b87816 */ /* 0x000fc400000000b8 */
[----:B------:R-:W-:Y:S02]  /*5d20*/  PRMT R0, R45, 0x5410, R44 ;  /* 0x000054102d007816 */ /* 0x000fe4000000002c */
[----:B------:R-:W-:Y:S02]  /*5d30*/  SEL R12, R4, 0xffffffe0, !P2 ;  /* 0xffffffe0040c7807 */ /* 0x000fe40005000000 */
[----:B------:R-:W-:Y:S01]  /*5d40*/  LOP3.LUT R8, R0, R20, RZ, 0xc0, !PT ;  /* 0x0000001400087212 */ /* 0x000fe200078ec0ff */
[----:B------:R-:W-:Y:S01]  /*5d50*/  IMAD.MOV.U32 R20, RZ, RZ, R83 ;  /* 0x000000ffff147224 */ /* 0x000fe200078e0053 */
[----:B------:R-:W-:Y:S01]  /*5d60*/  PRMT R0, R35, 0x5410, R34 ;  /* 0x0000541023007816 */ /* 0x000fe20000000022 */
[----:B------:R-:W-:Y:S01]  /*5d70*/  IMAD.IADD R14, R200, 0x1, R12 ;  /* 0x00000001c80e7824 */ /* 0x000fe200078e020c */
[----:B------:R-:W-:Y:S02]  /*5d80*/  PRMT R194, R2, 0x7610, R194 ;  /* 0x0000761002c27816 */ /* 0x000fe400000000c2 */
[----:B------:R-:W-:Y:S01]  /*5d90*/  LOP3.LUT R9, R0, R22, RZ, 0xc0, !PT ;  /* 0x0000001600097212 */ /* 0x000fe200078ec0ff */
[----:B------:R-:W-:Y:S01]  /*5da0*/  IMAD.MOV.U32 R22, RZ, RZ, R82 ;  /* 0x000000ffff167224 */ /* 0x000fe200078e0052 */
[----:B------:R-:W-:Y:S01]  /*5db0*/  PRMT R0, R206, 0x5410, R201 ;  /* 0x00005410ce007816 */ /* 0x000fe200000000c9 */
[----:B------:R-:W3:Y:S01]  /*5dc0*/  LDSM.16.MT88.4 R220, [R14+0xa000] ;  /* 0x00a000000edc783b */ /* 0x000ee20000004200 */
[----:B------:R-:W-:-:S02]  /*5dd0*/  PRMT R192, R2, 0x7632, R192 ;  /* 0x0000763202c07816 */ /* 0x000fc400000000c0 */
[----:B------:R-:W-:Y:S01]  /*5de0*/  LOP3.LUT R10, R0, R21, RZ, 0xc0, !PT ;  /* 0x00000015000a7212 */ /* 0x000fe200078ec0ff */
[----:B------:R-:W5:Y:S01]  /*5df0*/  LDSM.16.MT88.4 R140, [R14+0xa800] ;  /* 0x00a800000e8c783b */ /* 0x000f620000004200 */
[----:B------:R-:W-:Y:S01]  /*5e00*/  PRMT R0, R196, 0x5410, R198 ;  /* 0x00005410c4007816 */ /* 0x000fe200000000c6 */
[----:B------:R-:W-:Y:S01]  /*5e10*/  IMAD.MOV.U32 R21, RZ, RZ, R81 ;  /* 0x000000ffff157224 */ /* 0x000fe200078e0051 */
[----:B------:R-:W-:Y:S01]  /*5e20*/  F2FP.F16.F32.PACK_AB R2, R58, R75 ;  /* 0x0000004b3a02723e */ /* 0x000fe200000000ff */
[----:B------:R-:W-:Y:S01]  /*5e30*/  LDSM.16.MT88.4 R80, [R200+0xb800] ;  /* 0x00b80000c850783b */ /* 0x000fe20000004200 */
[----:B------:R-:W-:Y:S02]  /*5e40*/  LOP3.LUT R11, R0, R24, RZ, 0xc0, !PT ;  /* 0x00000018000b7212 */ /* 0x000fe400078ec0ff */
[----:B------:R-:W-:Y:S02]  /*5e50*/  PRMT R0, R211, 0x5410, R210 ;  /* 0x00005410d3007816 */ /* 0x000fe400000000d2 */
[----:B------:R-:W-:-:S02]  /*5e60*/  PRMT R199, R2, 0x7610, R199 ;  /* 0x0000761002c77816 */ /* 0x000fc400000000c7 */
[----:B------:R-:W-:Y:S01]  /*5e70*/  LOP3.LUT R4, R0, R17, RZ, 0xc0, !PT ;  /* 0x0000001100047212 */ /* 0x000fe200078ec0ff */
[----:B------:R-:W-:Y:S01]  /*5e80*/  HMMA.16816.F32 R152, R8, R180, RZ ;  /* 0x000000b40898723c */ /* 0x000fe200000018ff */
[----:B------:R-:W-:Y:S02]  /*5e90*/  PRMT R0, R209, 0x5410, R203 ;  /* 0x00005410d1007816 */ /* 0x000fe400000000cb */
[----:B------:R-:W-:Y:S02]  /*5ea0*/  PRMT R197, R2, 0x7632, R197 ;  /* 0x0000763202c57816 */ /* 0x000fe400000000c5 */
[----:B------:R-:W-:Y:S01]  /*5eb0*/  LOP3.LUT R5, R0, R15, RZ, 0xc0, !PT ;  /* 0x0000000f00057212 */ /* 0x000fe200078ec0ff */
[----:B------:R-:W-:Y:S01]  /*5ec0*/  IMAD.MOV.U32 R15, RZ, RZ, R75 ;  /* 0x000000ffff0f7224 */ /* 0x000fe200078e004b */
[----:B------:R-:W-:Y:S02]  /*5ed0*/  PRMT R0, R194, 0x5410, R192 ;  /* 0x00005410c2007816 */ /* 0x000fe400000000c0 */
[----:B--2---:R-:W-:-:S02]  /*5ee0*/  F2FP.F16.F32.PACK_AB R3, R36, R73 ;  /* 0x000000492403723e */ /* 0x004fc400000000ff */
[----:B------:R-:W-:Y:S02]  /*5ef0*/  LOP3.LUT R6, R0, R16, RZ, 0xc0, !PT ;  /* 0x0000001000067212 */ /* 0x000fe400078ec0ff */
[----:B------:R-:W-:Y:S02]  /*5f00*/  PRMT R0, R202, 0x5410, R208 ;  /* 0x00005410ca007816 */ /* 0x000fe400000000d0 */
[----:B-1----:R-:W-:Y:S02]  /*5f10*/  F2FP.F16.F32.PACK_AB R2, R98, R65 ;  /* 0x000000416202723e */ /* 0x002fe400000000ff */
[----:B------:R-:W-:Y:S01]  /*5f20*/  LOP3.LUT R7, R0, R18, RZ, 0xc0, !PT ;  /* 0x0000001200077212 */ /* 0x000fe200078ec0ff */
[----:B------:R-:W-:Y:S01]  /*5f30*/  IMAD.MOV.U32 R18, RZ, RZ, R74 ;  /* 0x000000ffff127224 */ /* 0x000fe200078e004a */
[----:B----4-:R-:W-:Y:S02]  /*5f40*/  F2FP.F16.F32.PACK_AB R0, R13, R37 ;  /* 0x000000250d00723e */ /* 0x010fe400000000ff */
[----:B------:R-:W-:-:S02]  /*5f50*/  PRMT R188, R3, 0x7610, R188 ;  /* 0x0000761003bc7816 */ /* 0x000fc400000000bc */
[C---:B------:R-:W-:Y:S01]  /*5f60*/  PRMT R173, R0.reuse, 0x7610, R173 ;  /* 0x0000761000ad7816 */ /* 0x040fe200000000ad */
[----:B------:R-:W-:Y:S01]  /*5f70*/  HMMA.16816.F32 R168, R4, R180, RZ ;  /* 0x000000b404a8723c */ /* 0x000fe200000018ff */
[----:B------:R-:W-:Y:S01]  /*5f80*/  PRMT R172, R0, 0x7632, R172 ;  /* 0x0000763200ac7816 */ /* 0x000fe200000000ac */
[----:B------:R-:W-:Y:S01]  /*5f90*/  IMAD.MOV.U32 R181, RZ, RZ, R73 ;  /* 0x000000ffffb57224 */ /* 0x000fe200078e0049 */
[----:B------:R-:W-:Y:S01]  /*5fa0*/  PRMT R0, R199, 0x5410, R197 ;  /* 0x00005410c7007816 */ /* 0x000fe200000000c5 */
[----:B------:R-:W-:Y:S01]  /*5fb0*/  IMAD.MOV.U32 R180, RZ, RZ, R72 ;  /* 0x000000ffffb47224 */ /* 0x000fe200078e0048 */
[----:B------:R-:W-:Y:S01]  /*5fc0*/  PRMT R186, R3, 0x7632, R186 ;  /* 0x0000763203ba7816 */ /* 0x000fe200000000ba */
[----:B------:R-:W-:Y:S01]  /*5fd0*/  IMAD R3, R102, 0x2, R200 ;  /* 0x0000000266037824 */ /* 0x000fe200078e02c8 */
[----:B------:R-:W-:Y:S01]  /*5fe0*/  LOP3.LUT R128, R0, R26, RZ, 0xc0, !PT ;  /* 0x0000001a00807212 */ /* 0x000fe200078ec0ff */
[----:B---3--:R-:W-:Y:S01]  /*5ff0*/  HMMA.16816.F32 R144, R8, R220, RZ ;  /* 0x000000dc0890723c */ /* 0x008fe200000018ff */
[----:B------:R-:W-:Y:S01]  /*6000*/  PRMT R0, R193, 0x5410, R195 ;  /* 0x00005410c1007816 */ /* 0x000fe200000000c3 */
[----:B------:R-:W-:Y:S01]  /*6010*/  IMAD.IADD R16, R12, 0x1, R3 ;  /* 0x000000010c107824 */ /* 0x000fe200078e0203 */
[C---:B------:R-:W-:Y:S01]  /*6020*/  PRMT R189, R2.reuse, 0x7610, R189 ;  /* 0x0000761002bd7816 */ /* 0x040fe200000000bd */
[----:B------:R-:W-:Y:S01]  /*6030*/  LDSM.16.MT88.4 R224, [R3+0xa000] ;  /* 0x00a0000003e0783b */ /* 0x000fe20000004200 */
[----:B------:R-:W-:-:S02]  /*6040*/  PRMT R187, R2, 0x7632, R187 ;  /* 0x0000763202bb7816 */ /* 0x000fc400000000bb */
[----:B------:R-:W-:Y:S01]  /*6050*/  LOP3.LUT R129, R0, R27, RZ, 0xc0, !PT ;  /* 0x0000001b00817212 */ /* 0x000fe200078ec0ff */
[----:B------:R-:W1:Y:S01]  /*6060*/  LDSM.16.MT88.4 R176, [R16+0xa000] ;  /* 0x00a0000010b0783b */ /* 0x000e620000004200 */
[----:B------:R-:W-:Y:S01]  /*6070*/  PRMT R0, R189, 0x5410, R187 ;  /* 0x00005410bd007816 */ /* 0x000fe200000000bb */
[----:B------:R-:W-:Y:S01]  /*6080*/  HMMA.16816.F32 R160, R4, R220, RZ ;  /* 0x000000dc04a0723c */ /* 0x000fe200000018ff */
[----:B-----5:R-:W-:Y:S01]  /*6090*/  F2FP.F16.F32.PACK_AB R2, R19, R25 ;  /* 0x000000191302723e */ /* 0x020fe200000000ff */
[----:B------:R-:W-:Y:S01]  /*60a0*/  IMAD.MOV.U32 R220, RZ, RZ, R65 ;  /* 0x000000ffffdc7224 */ /* 0x000fe200078e0041 */
[----:B------:R-:W-:Y:S01]  /*60b0*/  LOP3.LUT R130, R0, R32, RZ, 0xc0, !PT ;  /* 0x0000002000827212 */ /* 0x000fe200078ec0ff */
[----:B------:R-:W-:Y:S01]  /*60c0*/  IMAD.MOV.U32 R32, RZ, RZ, R67 ;  /* 0x000000ffff207224 */ /* 0x000fe200078e0043 */
[----:B------:R-:W-:Y:S01]  /*60d0*/  PRMT R0, R185, 0x5410, R184 ;  /* 0x00005410b9007816 */ /* 0x000fe200000000b8 */
[----:B------:R-:W-:Y:S01]  /*60e0*/  IMAD.MOV.U32 R221, RZ, RZ, R37 ;  /* 0x000000ffffdd7224 */ /* 0x000fe200078e0025 */
[----:B------:R-:W-:-:S02]  /*60f0*/  PRMT R175, R2, 0x7610, R175 ;  /* 0x0000761002af7816 */ /* 0x000fc400000000af */
[----:B------:R-:W-:Y:S01]  /*6100*/  LOP3.LUT R131, R0, R33, RZ, 0xc0, !PT ;  /* 0x0000002100837212 */ /* 0x000fe200078ec0ff */
[----:B------:R-:W-:Y:S01]  /*6110*/  IMAD.MOV.U32 R33, RZ, RZ, R66 ;  /* 0x000000ffff217224 */ /* 0x000fe200078e0042 */
[----:B------:R-:W-:Y:S02]  /*6120*/  PRMT R0, R191, 0x5410, R190 ;  /* 0x00005410bf007816 */ /* 0x000fe400000000be */
[----:B------:R-:W-:Y:S01]  /*6130*/  PRMT R174, R2, 0x7632, R174 ;  /* 0x0000763202ae7816 */ /* 0x000fe200000000ae */
[----:B------:R-:W-:Y:S01]  /*6140*/  VIADD R2, R200, 0xa040 ;  /* 0x0000a040c8027836 */ /* 0x000fe20000000000 */
[----:B------:R-:W-:Y:S01]  /*6150*/  LOP3.LUT R124, R0, R29, RZ, 0xc0, !PT ;  /* 0x0000001d007c7212 */ /* 0x000fe200078ec0ff */
[----:B------:R-:W-:Y:S01]  /*6160*/  @P6 VIADD R2, R38, 0xffffffc0 ;  /* 0xffffffc026026836 */ /* 0x000fe20000000000 */
[----:B------:R-:W-:Y:S01]  /*6170*/  PRMT R0, R188, 0x5410, R186 ;  /* 0x00005410bc007816 */ /* 0x000fe200000000ba */
[----:B------:R-:W-:Y:S01]  /*6180*/  IMAD.MOV.U32 R29, RZ, RZ, R25 ;  /* 0x000000ffff1d7224 */ /* 0x000fe200078e0019 */
[----:B------:R-:W-:Y:S01]  /*6190*/  ISETP.LE.U32.AND P2, PT, R71, UR12, PT ;  /* 0x0000000c47007c0c */ /* 0x000fe2000bf43070 */
[C---:B------:R-:W-:Y:S01]  /*61a0*/  HMMA.16816.F32 R152, R128.reuse, R148, R152 ;  /* 0x000000948098723c */ /* 0x040fe20000001898 */
[----:B------:R-:W-:Y:S01]  /*61b0*/  LOP3.LUT R125, R0, R28, RZ, 0xc0, !PT ;  /* 0x0000001c007d7212 */ /* 0x000fe200078ec0ff */
[----:B------:R-:W-:Y:S01]  /*61c0*/  IMAD.IADD R28, R12, 0x1, R2 ;  /* 0x000000010c1c7824 */ /* 0x000fe200078e0202 */
[----:B------:R-:W-:Y:S01]  /*61d0*/  PRMT R0, R175, 0x5410, R174 ;  /* 0x00005410af007816 */ /* 0x000fe200000000ae */
[----:B------:R-:W-:Y:S01]  /*61e0*/  LDSM.16.MT88.4 R24, [R200+0xb000] ;  /* 0x00b00000c818783b */ /* 0x000fe20000004200 */
[----:B------:R-:W-:Y:S01]  /*61f0*/  @!P3 PRMT R34, R61, 0x5410, RZ ;  /* 0x000054103d22b816 */ /* 0x000fe200000000ff */
[----:B------:R-:W-:Y:S01]  /*6200*/  IMAD.MOV.U32 R61, RZ, RZ, R114 ;  /* 0x000000ffff3d7224 */ /* 0x000fe200078e0072 */
[----:B------:R-:W-:Y:S01]  /*6210*/  LOP3.LUT R126, R0, R30, RZ, 0xc0, !PT ;  /* 0x0000001e007e7212 */ /* 0x000fe200078ec0ff */
[----:B------:R-:W2:Y:S01]  /*6220*/  LDSM.16.MT88.4 R64, [R28+0x800] ;  /* 0x000800001c40783b */ /* 0x000ea20000004200 */
[----:B------:R-:W-:Y:S01]  /*6230*/  PRMT R0, R173, 0x5410, R172 ;  /* 0x00005410ad007816 */ /* 0x000fe200000000ac */
[----:B------:R-:W-:Y:S01]  /*6240*/  HMMA.16816.F32 R144, R128, R140, R144 ;  /* 0x0000008c8090723c */ /* 0x000fe20000001890 */
[----:B------:R-:W-:-:S02]  /*6250*/  IMAD.MOV.U32 R30, RZ, RZ, R59 ;  /* 0x000000ffff1e7224 */ /* 0x000fc400078e003b */
[----:B------:R-:W-:Y:S01]  /*6260*/  @!P2 HADD2 R47, -R45.H0_H0, -RZ.H0_H0 ;  /* 0xa00000ff2d2fa230 */ /* 0x000fe20000000900 */
[----:B------:R-:W-:Y:S01]  /*6270*/  LOP3.LUT R127, R0, R31, RZ, 0xc0, !PT ;  /* 0x0000001f007f7212 */ /* 0x000fe200078ec0ff */
[----:B------:R-:W-:Y:S01]  /*6280*/  IMAD.MOV.U32 R31, RZ, RZ, R58 ;  /* 0x000000ffff1f7224 */ /* 0x000fe200078e003a */
[----:B------:R-:W-:Y:S01]  /*6290*/  LOP3.LUT R0, R69, 0xffff, RZ, 0xc0, !PT ;  /* 0x0000ffff45007812 */ /* 0x000fe200078ec0ff */
[----:B------:R-:W3:Y:S01]  /*62a0*/  LDSM.16.MT88.4 R48, [R2+0x800] ;  /* 0x000800000230783b */ /* 0x000ee20000004200 */
[----:B------:R-:W-:Y:S01]  /*62b0*/  @!P2 PRMT R45, R47, 0x5410, RZ ;  /* 0x000054102f2da816 */ /* 0x000fe200000000ff */
[----:B-1----:R-:W-:Y:S01]  /*62c0*/  HMMA.16816.F32 R52, R8, R176, RZ ;  /* 0x000000b00834723c */ /* 0x002fe200000018ff */
[----:B------:R-:W-:Y:S01]  /*62d0*/  ISETP.LE.U32.AND P5, PT, R0, UR12, PT ;  /* 0x0000000c00007c0c */ /* 0x000fe2000bfa3070 */
[----:B------:R-:W-:Y:S01]  /*62e0*/  IMAD.MOV.U32 R47, RZ, RZ, R33 ;  /* 0x000000ffff2f7224 */ /* 0x000fe200078e0021 */
[----:B------:R-:W-:Y:S01]  /*62f0*/  ISETP.LE.U32.AND P2, PT, R79, UR12, PT ;  /* 0x0000000c4f007c0c */ /* 0x000fe2000bf43070 */
[----:B------:R-:W-:Y:S01]  /*6300*/  IMAD.MOV.U32 R79, RZ, RZ, R21 ;  /* 0x000000ffff4f7224 */ /* 0x000fe200078e0015 */
[----:B------:R-:W-:Y:S01]  /*6310*/  PRMT R0, R88, 0x7770, RZ ;  /* 0x0000777058007816 */ /* 0x000fe200000000ff */
[----:B------:R-:W-:Y:S01]  /*6320*/  IMAD.MOV.U32 R33, RZ, RZ, R115 ;  /* 0x000000ffff217224 */ /* 0x000fe200078e0073 */
[----:B------:R-:W-:Y:S01]  /*6330*/  LOP3.LUT R12, R105, 0x6, RZ, 0xc0, !PT ;  /* 0x00000006690c7812 */ /* 0x000fe200078ec0ff */
[----:B------:R-:W-:Y:S01]  /*6340*/  HMMA.16816.F32 R168, R124, R148, R168 ;  /* 0x000000947ca8723c */ /* 0x000fe200000018a8 */
[----:B------:R-:W-:Y:S01]  /*6350*/  IMAD.MOV.U32 R148, RZ, RZ, R57 ;  /* 0x000000ffff947224 */ /* 0x000fe200078e0039 */
[----:B------:R-:W-:Y:S01]  /*6360*/  @!P4 PRMT R35, R62, 0x5410, RZ ;  /* 0x000054103e23c816 */ /* 0x000fe200000000ff */
[----:B------:R-:W-:Y:S01]  /*6370*/  IMAD.MOV.U32 R149, RZ, RZ, R36 ;  /* 0x000000ffff957224 */ /* 0x000fe200078e0024 */
[----:B------:R-:W-:Y:S01]  /*6380*/  ISETP.GT.U32.AND P4, PT, R85, UR12, PT ;  /* 0x0000000c55007c0c */ /* 0x000fe2000bf84070 */
[----:B------:R-:W-:-:S02]  /*6390*/  IMAD.MOV.U32 R62, RZ, RZ, R23 ;  /* 0x000000ffff3e7224 */ /* 0x000fc400078e0017 */
[----:B------:R-:W-:Y:S01]  /*63a0*/  @!P5 HADD2 R46, -R44.H0_H0, -RZ.H0_H0 ;  /* 0xa00000ff2c2ed230 */ /* 0x000fe20000000900 */
[----:B------:R-:W-:Y:S01]  /*63b0*/  PRMT R17, R86, 0x7770, RZ ;  /* 0x0000777056117816 */ /* 0x000fe200000000ff */
[----:B------:R-:W-:Y:S01]  /*63c0*/  HMMA.16816.F32 R160, R124, R140, R160 ;  /* 0x0000008c7ca0723c */ /* 0x000fe200000018a0 */
[----:B------:R-:W-:Y:S02]  /*63d0*/  IMAD.MOV.U32 R141, RZ, RZ, R56 ;  /* 0x000000ffff8d7224 */ /* 0x000fe400078e0038 */
[----:B------:R-:W-:Y:S01]  /*63e0*/  @!P2 HADD2 R60, -R211.H0_H0, -RZ.H0_H0 ;  /* 0xa00000ffd33ca230 */ /* 0x000fe20000000900 */
[----:B------:R-:W-:Y:S01]  /*63f0*/  @!P5 PRMT R44, R46, 0x5410, RZ ;  /* 0x000054102e2cd816 */ /* 0x000fe200000000ff */
[----:B------:R-:W-:Y:S01]  /*6400*/  IMAD.MOV.U32 R46, RZ, RZ, R32 ;  /* 0x000000ffff2e7224 */ /* 0x000fe200078e0020 */
[----:B------:R-:W-:Y:S01]  /*6410*/  ISETP.LE.U32.AND P5, PT, R0, UR12, PT ;  /* 0x0000000c00007c0c */ /* 0x000fe2000bfa3070 */
[----:B------:R-:W-:Y:S01]  /*6420*/  IMAD.MOV.U32 R32, RZ, RZ, R212 ;  /* 0x000000ffff207224 */ /* 0x000fe200078e00d4 */
[----:B------:R-:W-:Y:S01]  /*6430*/  PRMT R0, R76, 0x7632, R0 ;  /* 0x000076324c007816 */ /* 0x000fe20000000000 */
[----:B------:R-:W-:Y:S01]  /*6440*/  HMMA.16816.F32 R56, R4, R176, RZ ;  /* 0x000000b00438723c */ /* 0x000fe200000018ff */
[----:B------:R-:W-:Y:S01]  /*6450*/  @!P2 PRMT R211, R60, 0x5410, RZ ;  /* 0x000054103cd3a816 */ /* 0x000fe200000000ff */
[----:B------:R-:W-:Y:S01]  /*6460*/  @P4 HADD2 R103, -R198.H0_H0, -RZ.H0_H0 ;  /* 0xa00000ffc6674230 */ /* 0x000fe20000000900 */
[----:B------:R-:W-:Y:S01]  /*6470*/  LOP3.LUT R0, R0, 0xff, RZ, 0xc0, !PT ;  /* 0x000000ff00007812 */ /* 0x000fe200078ec0ff */
[----:B------:R-:W-:-:S02]  /*6480*/  IMAD.MOV.U32 R177, RZ, RZ, R149 ;  /* 0x000000ffffb17224 */ /* 0x000fc400078e0095 */
[----:B------:R-:W-:Y:S01]  /*6490*/  IMAD.MOV.U32 R60, RZ, RZ, R141 ;  /* 0x000000ffff3c7224 */ /* 0x000fe200078e008d */
[----:B------:R-:W-:Y:S01]  /*64a0*/  ISETP.LE.U32.AND P3, PT, R0, UR12, PT ;  /* 0x0000000c00007c0c */ /* 0x000fe2000bf63070 */
[----:B--2---:R-:W-:Y:S01]  /*64b0*/  HMMA.16816.F32 R52, R128, R64, R52 ;  /* 0x000000408034723c */ /* 0x004fe20000001834 */
[----:B------:R-:W-:Y:S01]  /*64c0*/  LOP3.LUT R0, R78, 0xffff, RZ, 0xc0, !PT ;  /* 0x0000ffff4e007812 */ /* 0x000fe200078ec0ff */
[----:B------:R-:W-:Y:S01]  /*64d0*/  @!P5 HADD2 R102, -R206.H0_H0, -RZ.H0_H0 ;  /* 0xa00000ffce66d230 */ /* 0x000fe20000000900 */
[----:B------:R-:W-:Y:S01]  /*64e0*/  @P4 PRMT R198, R103, 0x5410, RZ ;  /* 0x0000541067c64816 */ /* 0x000fe200000000ff */
[----:B------:R-:W-:Y:S01]  /*64f0*/  IMAD.MOV.U32 R76, RZ, RZ, R20 ;  /* 0x000000ffff4c7224 */ /* 0x000fe200078e0014 */
[----:B------:R-:W-:Y:S01]  /*6500*/  ISETP.LE.U32.AND P2, PT, R0, UR12, PT ;  /* 0x0000000c00007c0c */ /* 0x000fe2000bf43070 */
[----:B------:R-:W-:Y:S01]  /*6510*/  IMAD.MOV.U32 R140, RZ, RZ, R99 ;  /* 0x000000ffff8c7224 */ /* 0x000fe200078e0063 */
[----:B------:R-:W-:Y:S01]  /*6520*/  LOP3.LUT R0, R204, 0x30, RZ, 0xc0, !PT ;  /* 0x00000030cc007812 */ /* 0x000fe200078ec0ff */
[----:B------:R-:W-:Y:S01]  /*6530*/  HMMA.16816.F32 R68, R8, R24, RZ ;  /* 0x000000180844723c */ /* 0x000fe200000018ff */
[----:B------:R-:W-:Y:S01]  /*6540*/  ISETP.LE.U32.AND P4, PT, R100, UR12, PT ;  /* 0x0000000c64007c0c */ /* 0x000fe2000bf83070 */
[----:B------:R-:W-:Y:S01]  /*6550*/  IMAD.MOV.U32 R149, RZ, RZ, R98 ;  /* 0x000000ffff957224 */ /* 0x000fe200078e0062 */
[----:B------:R-:W-:Y:S01]  /*6560*/  LEA.HI R0, R106, R0, RZ, 0x1e ;  /* 0x000000006a007211 */ /* 0x000fe200078ff0ff */
[----:B------:R-:W-:Y:S01]  /*6570*/  @!P3 HADD2 R84, -R209.H0_H0, -RZ.H0_H0 ;  /* 0xa00000ffd154b230 */ /* 0x000fe20000000900 */
[----:B------:R-:W-:Y:S01]  /*6580*/  @!P5 PRMT R206, R102, 0x5410, RZ ;  /* 0x0000541066ced816 */ /* 0x000fe200000000ff */
[----:B------:R-:W-:Y:S01]  /*6590*/  IMAD.MOV.U32 R141, RZ, RZ, R18 ;  /* 0x000000ffff8d7224 */ /* 0x000fe200078e0012 */
[----:B------:R-:W-:Y:S01]  /*65a0*/  ISETP.LE.U32.AND P5, PT, R17, UR12, PT ;  /* 0x0000000c11007c0c */ /* 0x000fe2000bfa3070 */
[----:B------:R-:W-:Y:S01]  /*65b0*/  HMMA.16816.F32 R56, R124, R64, R56 ;  /* 0x000000407c38723c */ /* 0x000fe20000001838 */
[----:B------:R-:W1:Y:S01]  /*65c0*/  LDC R64, c[0x0][0x448] ;  /* 0x00011200ff407b82 */ /* 0x000e620000000800 */
[----:B------:R-:W-:Y:S01]  /*65d0*/  @!P2 HADD2 R63, -R210.H0_H0, -RZ.H0_H0 ;  /* 0xa00000ffd23fa230 */ /* 0x000fe20000000900 */
[----:B------:R-:W-:Y:S01]  /*65e0*/  @!P3 PRMT R209, R84, 0x5410, RZ ;  /* 0x0000541054d1b816 */ /* 0x000fe200000000ff */
[----:B------:R-:W-:Y:S01]  /*65f0*/  IMAD.MOV.U32 R65, RZ, RZ, R15 ;  /* 0x000000ffff417224 */ /* 0x000fe200078e000f */
[----:B------:R-:W-:Y:S01]  /*6600*/  ISETP.GT.U32.AND P3, PT, R87, UR12, PT ;  /* 0x0000000c57007c0c */ /* 0x000fe2000bf64070 */
[----:B------:R-:W-:Y:S01]  /*6610*/  @!P4 HADD2 R109, -R203.H0_H0, -RZ.H0_H0 ;  /* 0xa00000ffcb6dc230 */ /* 0x000fe20000000900 */
[----:B------:R-:W-:Y:S01]  /*6620*/  @!P2 PRMT R210, R63, 0x5410, RZ ;  /* 0x000054103fd2a816 */ /* 0x000fe200000000ff */
[----:B------:R-:W-:Y:S01]  /*6630*/  HMMA.16816.F32 R72, R4, R24, RZ ;  /* 0x000000180448723c */ /* 0x000fe200000018ff */
[----:B------:R-:W-:-:S02]  /*6640*/  IMAD.MOV.U32 R25, RZ, RZ, R22 ;  /* 0x000000ffff197224 */ /* 0x000fc400078e0016 */
[----:B------:R-:W-:Y:S01]  /*6650*/  @!P4 PRMT R203, R109, 0x5410, RZ ;  /* 0x000054106dcbc816 */ /* 0x000fe200000000ff */
[----:B------:R-:W-:Y:S01]  /*6660*/  @!P5 HADD2 R107, -R194.H0_H0, -RZ.H0_H0 ;  /* 0xa00000ffc26bd230 */ /* 0x000fe20000000900 */
[----:B------:R-:W-:Y:S01]  /*6670*/  ISETP.GT.U32.AND P4, PT, R123, UR12, PT ;  /* 0x0000000c7b007c0c */ /* 0x000fe2000bf84070 */
[----:B------:R-:W-:Y:S01]  /*6680*/  IMAD.MOV.U32 R24, RZ, RZ, R96 ;  /* 0x000000ffff187224 */ /* 0x000fe200078e0060 */
[----:B------:R-:W2:Y:S01]  /*6690*/  LDSM.16.MT88.4 R20, [R14+0xb000] ;  /* 0x00b000000e14783b */ /* 0x000ea20000004200 */
[-C--:B------:R-:W-:Y:S01]  /*66a0*/  HMMA.16816.F32 R36, R8, R224.reuse, RZ ;  /* 0x000000e00824723c */ /* 0x080fe200000018ff */
[----:B------:R-:W-:Y:S01]  /*66b0*/  @!P5 PRMT R194, R107, 0x5410, RZ ;  /* 0x000054106bc2d816 */ /* 0x000fe200000000ff */
[----:B------:R-:W-:Y:S01]  /*66c0*/  @P3 HADD2 R105, -R201.H0_H0, -RZ.H0_H0 ;  /* 0xa00000ffc9693230 */ /* 0x000fe20000000900 */
[----:B------:R-:W-:Y:S01]  /*66d0*/  ISETP.LE.U32.AND P5, PT, R101, UR12, PT ;  /* 0x0000000c65007c0c */ /* 0x000fe2000bfa3070 */
[----:B------:R-:W-:Y:S02]  /*66e0*/  IMAD.MOV.U32 R78, RZ, RZ, R91 ;  /* 0x000000ffff4e7224 */ /* 0x000fe400078e005b */
[----:B------:R-:W-:Y:S01]  /*66f0*/  IMAD.MOV.U32 R63, RZ, RZ, R90 ;  /* 0x000000ffff3f7224 */ /* 0x000fe200078e005a */
[----:B------:R-:W-:Y:S01]  /*6700*/  @P3 PRMT R201, R105, 0x5410, RZ ;  /* 0x0000541069c93816 */ /* 0x000fe200000000ff */
[----:B------:R-:W-:Y:S01]  /*6710*/  HMMA.16816.F32 R40, R4, R224, RZ ;  /* 0x000000e00428723c */ /* 0x000fe200000018ff */
[----:B-1----:R-:W-:Y:S01]  /*6720*/  IMAD R0, R0, R64, R12 ;  /* 0x0000004000007224 */ /* 0x002fe200078e020c */
[----:B------:R-:W-:Y:S01]  /*6730*/  ISETP.GT.U32.AND P3, PT, R113, UR12, PT ;  /* 0x0000000c71007c0c */ /* 0x000fe2000bf64070 */
[----:B------:R-:W-:-:S02]  /*6740*/  IMAD.MOV.U32 R224, RZ, RZ, R220 ;  /* 0x000000ffffe07224 */ /* 0x000fc400078e00dc */
[----:B------:R-:W-:Y:S02]  /*6750*/  @P4 HADD2 R111, -R202.H0_H0, -RZ.H0_H0 ;  /* 0xa00000ffca6f4230 */ /* 0x000fe40000000900 */
[----:B------:R-:W-:Y:S01]  /*6760*/  IMAD.MOV.U32 R220, RZ, RZ, R13 ;  /* 0x000000ffffdc7224 */ /* 0x000fe200078e000d */
[----:B------:R-:W-:Y:S01]  /*6770*/  SHF.R.S32.HI R13, RZ, 0x1f, R0 ;  /* 0x0000001fff0d7819 */ /* 0x000fe20000011400 */
[----:B------:R-:W-:Y:S01]  /*6780*/  IMAD.U32 R12, RZ, RZ, UR16 ;  /* 0x00000010ff0c7e24 */ /* 0x000fe2000f8e00ff */
[----:B------:R-:W-:Y:S01]  /*6790*/  IADD3 R0, P2, PT, R0, UR16, RZ ;  /* 0x0000001000007c10 */ /* 0x000fe2000ff5e0ff */
[----:B------:R-:W-:Y:S01]  /*67a0*/  HMMA.16816.F32 R68, R128, R80, R68 ;  /* 0x000000508044723c */ /* 0x000fe20000001844 */
[----:B------:R-:W-:Y:S01]  /*67b0*/  @P4 PRMT R202, R111, 0x5410, RZ ;  /* 0x000054106fca4816 */ /* 0x000fe200000000ff */
[----:B------:R-:W-:Y:S01]  /*67c0*/  @!P5 HADD2 R117, -R199.H0_H0, -RZ.H0_H0 ;  /* 0xa00000ffc775d230 */ /* 0x000fe20000000900 */
[----:B------:R-:W-:Y:S01]  /*67d0*/  LEA.HI.X.SX32 R12, R12, R13, 0x1, P2 ;  /* 0x0000000d0c0c7211 */ /* 0x000fe200010f0eff */
[----:B------:R-:W-:Y:S01]  /*67e0*/  IMAD.MOV.U32 R225, RZ, RZ, R221 ;  /* 0x000000ffffe17224 */ /* 0x000fe200078e00dd */
[----:B------:R-:W-:Y:S01]  /*67f0*/  LEA R212, P2, R0, UR6, 0x1 ;  /* 0x0000000600d47c11 */ /* 0x000fe2000f8408ff */
[----:B------:R-:W-:-:S02]  /*6800*/  @P3 HADD2 R116, -R208.H0_H0, -RZ.H0_H0 ;  /* 0xa00000ffd0743230 */ /* 0x000fc40000000900 */
[----:B------:R-:W-:Y:S01]  /*6810*/  IMAD.MOV.U32 R221, RZ, RZ, R97 ;  /* 0x000000ffffdd7224 */ /* 0x000fe200078e0061 */
[----:B------:R-:W-:Y:S01]  /*6820*/  HMMA.16816.F32 R72, R124, R80, R72 ;  /* 0x000000507c48723c */ /* 0x000fe20000001848 */
[----:B------:R-:W-:Y:S01]  /*6830*/  IMAD.MOV.U32 R80, RZ, RZ, R213 ;  /* 0x000000ffff507224 */ /* 0x000fe200078e00d5 */
[----:B------:R-:W-:Y:S01]  /*6840*/  LEA.HI.X R213, R0, UR7, R12, 0x1, P2 ;  /* 0x0000000700d57c11 */ /* 0x000fe200090f0c0c */
[----:B------:R-:W-:Y:S01]  /*6850*/  LDSM.16.MT88.4 R96, [R14+0xb800] ;  /* 0x00b800000e60783b */ /* 0x000fe20000004200 */
[----:B------:R-:W-:Y:S01]  /*6860*/  ISETP.GT.U32.AND P2, PT, R89, UR12, PT ;  /* 0x0000000c59007c0c */ /* 0x000fe2000bf44070 */
[----:B------:R-:W-:Y:S01]  /*6870*/  IMAD.MOV.U32 R176, RZ, RZ, R31 ;  /* 0x000000ffffb07224 */ /* 0x000fe200078e001f */
[----:B------:R-:W-:Y:S01]  /*6880*/  PRMT R0, R77, 0x7632, R0 ;  /* 0x000076324d007816 */ /* 0x000fe20000000000 */
[----:B------:R1:W4:Y:S01]  /*6890*/  LDSM.16.MT88.4 R12, [R3+0xb000] ;  /* 0x00b00000030c783b */ /* 0x0003220000004200 */
[----:B------:R-:W-:Y:S01]  /*68a0*/  @P3 PRMT R208, R116, 0x5410, RZ ;  /* 0x0000541074d03816 */ /* 0x000fe200000000ff */
[-C--:B---3--:R-:W-:Y:S01]  /*68b0*/  HMMA.16816.F32 R36, R128, R48.reuse, R36 ;  /* 0x000000308024723c */ /* 0x088fe20000001824 */
[----:B------:R-:W-:Y:S01]  /*68c0*/  LOP3.LUT R0, R0, 0xff, RZ, 0xc0, !PT ;  /* 0x000000ff00007812 */ /* 0x000fe200078ec0ff */
[----:B------:R-:W-:Y:S01]  /*68d0*/  IMAD.MOV.U32 R81, RZ, RZ, R30 ;  /* 0x000000ffff517224 */ /* 0x000fe200078e001e */
[----:B------:R-:W-:Y:S01]  /*68e0*/  @!P5 PRMT R199, R117, 0x5410, RZ ;  /* 0x0000541075c7d816 */ /* 0x000fe200000000ff */
[----:B------:R-:W-:Y:S01]  /*68f0*/  STG.E.U16 desc[UR22][R212.64], R45 ;  /* 0x0000002dd4007986 */ /* 0x000fe2000c101516 */
[----:B------:R-:W-:Y:S01]  /*6900*/  ISETP.LE.U32.AND P3, PT, R0, UR12, PT ;  /* 0x0000000c00007c0c */ /* 0x000fe2000bf63070 */
[----:B------:R-:W-:Y:S01]  /*6910*/  UMOV UR6, 0xffffffff ;  /* 0xffffffff00067882 */ /* 0x000fe20000000000 */
[----:B------:R-:W-:Y:S01]  /*6920*/  LOP3.LUT R0, R108, 0xffff, RZ, 0xc0, !PT ;  /* 0x0000ffff6c007812 */ /* 0x000fe200078ec0ff */
[----:B------:R-:W-:Y:S01]  /*6930*/  @P2 HADD2 R104, -R196.H0_H0, -RZ.H0_H0 ;  /* 0xa00000ffc4682230 */ /* 0x000fe20000000900 */
[----:B------:R-:W-:Y:S01]  /*6940*/  HMMA.16816.F32 R40, R124, R48, R40 ;  /* 0x000000307c28723c */ /* 0x000fe20000001828 */
[----:B------:R-:W-:Y:S01]  /*6950*/  IMAD.MOV.U32 R48, RZ, RZ, R148 ;  /* 0x000000ffff307224 */ /* 0x000fe200078e0094 */
[----:B------:R-:W-:Y:S01]  /*6960*/  ISETP.LE.U32.AND P4, PT, R0, UR12, PT ;  /* 0x0000000c00007c0c */ /* 0x000fe2000bf83070 */
[----:B------:R-:W-:Y:S01]  /*6970*/  IMAD.MOV.U32 R148, RZ, RZ, R19 ;  /* 0x000000ffff947224 */ /* 0x000fe200078e0013 */
[----:B------:R-:W-:Y:S01]  /*6980*/  @P2 PRMT R196, R104, 0x5410, RZ ;  /* 0x0000541068c42816 */ /* 0x000fe200000000ff */
[----:B------:R-:W3:Y:S01]  /*6990*/  LDSM.16.MT88.4 R16, [R16+0xb000] ;  /* 0x00b000001010783b */ /* 0x000ee20000004200 */
[----:B------:R-:W-:Y:S01]  /*69a0*/  ISETP.GT.U32.AND P2, PT, R112, UR12, PT ;  /* 0x0000000c70007c0c */ /* 0x000fe2000bf44070 */
[----:B------:R-:W-:Y:S01]  /*69b0*/  IMAD.MOV.U32 R49, RZ, RZ, R29 ;  /* 0x000000ffff317224 */ /* 0x000fe200078e001d */
[----:B------:R-:W-:Y:S01]  /*69c0*/  LOP3.LUT R0, R92, 0xffff, RZ, 0xc0, !PT ;  /* 0x0000ffff5c007812 */ /* 0x000fe200078ec0ff */
[----:B------:R-:W-:Y:S01]  /*69d0*/  @!P3 HADD2 R119, -R193.H0_H0, -RZ.H0_H0 ;  /* 0xa00000ffc177b230 */ /* 0x000fe20000000900 */
[----:B------:R-:W-:Y:S01]  /*69e0*/  ISETP.LE.U32.AND P5, PT, R94, UR12, PT ;  /* 0x0000000c5e007c0c */ /* 0x000fe2000bfa3070 */
[----:B------:R5:W3:Y:S01]  /*69f0*/  LDSM.16.MT88.4 R112, [R2+0x1800] ;  /* 0x001800000270783b */ /* 0x000ae20000004200 */
[----:B-1----:R-:W-:Y:S01]  /*6a00*/  FADD.FTZ R3, R248, R167 ;  /* 0x000000a7f8037221 */ /* 0x002fe20000010000 */
[----:B--2---:R-:W-:Y:S01]  /*6a10*/  HMMA.16816.F32 R88, R4, R20, RZ ;  /* 0x000000140458723c */ /* 0x004fe200000018ff */
[----:B------:R-:W-:Y:S01]  /*6a20*/  @!P3 PRMT R193, R119, 0x5410, RZ ;  /* 0x0000541077c1b816 */ /* 0x000fe200000000ff */
[----:B------:R-:W-:Y:S01]  /*6a30*/  @!P4 HADD2 R118, -R197.H0_H0, -RZ.H0_H0 ;  /* 0xa00000ffc576c230 */ /* 0x000fe20000000900 */
[----:B------:R-:W-:Y:S01]  /*6a40*/  ISETP.LE.U32.AND P3, PT, R95, UR12, PT ;  /* 0x0000000c5f007c0c */ /* 0x000fe2000bf63070 */
[----:B------:R-:W1:Y:S01]  /*6a50*/  LDSM.16.MT88.4 R28, [R28+0x1800] ;  /* 0x001800001c1c783b */ /* 0x000e620000004200 */
[----:B------:R-:W-:-:S02]  /*6a60*/  IMAD.MOV.U32 R248, RZ, RZ, R140 ;  /* 0x000000fffff87224 */ /* 0x000fc400078e008c */
[----:B------:R-:W-:Y:S01]  /*6a70*/  @P2 HADD2 R106, -R192.H0_H0, -RZ.H0_H0 ;  /* 0xa00000ffc06a2230 */ /* 0x000fe20000000900 */
[----:B------:R-:W-:Y:S01]  /*6a80*/  @!P4 PRMT R197, R118, 0x5410, RZ ;  /* 0x0000541076c5c816 */ /* 0x000fe200000000ff */
[----:B------:R2:W-:Y:S01]  /*6a90*/  STG.E.U16 desc[UR22][R212.64+0x2], R44 ;  /* 0x0000022cd4007986 */ /* 0x0005e2000c101516 */
[----:B------:R-:W-:Y:S01]  /*6aa0*/  ISETP.LE.U32.AND P4, PT, R0, UR12, PT ;  /* 0x0000000c00007c0c */ /* 0x000fe2000bf83070 */
[----:B------:R-:W-:Y:S01]  /*6ab0*/  @!P5 HADD2 R120, -R191.H0_H0, -RZ.H0_H0 ;  /* 0xa00000ffbf78d230 */ /* 0x000fe20000000900 */
[----:B------:R-:W-:Y:S01]  /*6ac0*/  @P2 PRMT R192, R106, 0x5410, RZ ;  /* 0x000054106ac02816 */ /* 0x000fe200000000ff */
[----:B------:R-:W-:Y:S01]  /*6ad0*/  HMMA.16816.F32 R84, R8, R20, RZ ;  /* 0x000000140854723c */ /* 0x000fe200000018ff */
[----:B------:R-:W-:Y:S01]  /*6ae0*/  ISETP.LE.U32.AND P2, PT, R110, UR12, PT ;  /* 0x0000000c6e007c0c */ /* 0x000fe2000bf43070 */
[----:B------:R-:W-:Y:S01]  /*6af0*/  FADD.FTZ R3, R243, R3 ;  /* 0x00000003f3037221 */ /* 0x000fe20000010000 */
[----:B------:R-:W-:Y:S01]  /*6b00*/  PRMT R0, R122, 0x7770, RZ ;  /* 0x000077707a007816 */ /* 0x000fe200000000ff */
[----:B------:R-:W-:Y:S01]  /*6b10*/  @!P3 HADD2 R157, -R186.H0_H0, -RZ.H0_H0 ;  /* 0xa00000ffba9db230 */ /* 0x000fe20000000900 */
[----:B------:R-:W-:Y:S01]  /*6b20*/  @!P5 PRMT R191, R120, 0x5410, RZ ;  /* 0x0000541078bfd816 */ /* 0x000fe200000000ff */
[----:B------:R-:W-:Y:S01]  /*6b30*/  IMAD.MOV.U32 R243, RZ, RZ, R224 ;  /* 0x000000fffff37224 */ /* 0x000fe200078e00e0 */
[----:B------:R-:W-:Y:S01]  /*6b40*/  ISETP.LE.U32.AND P5, PT, R0, UR12, PT ;  /* 0x0000000c00007c0c */ /* 0x000fe2000bfa3070 */
[C---:B----4-:R-:W-:Y:S01]  /*6b50*/  HMMA.16816.F32 R104, R4.reuse, R12, RZ ;  /* 0x0000000c0468723c */ /* 0x050fe200000018ff */
[----:B------:R-:W-:Y:S01]  /*6b60*/  @!P3 PRMT R186, R157, 0x5410, RZ ;  /* 0x000054109dbab816 */ /* 0x000fe200000000ff */
[----:B------:R-:W-:Y:S01]  /*6b70*/  @!P4 HADD2 R156, -R190.H0_H0, -RZ.H0_H0 ;  /* 0xa00000ffbe9cc230 */ /* 0x000fe20000000900 */
[----:B------:R-:W-:Y:S01]  /*6b80*/  ISETP.GT.U32.AND P3, PT, R78, UR12, PT ;  /* 0x0000000c4e007c0c */ /* 0x000fe2000bf64070 */
[----:B-----5:R-:W-:Y:S01]  /*6b90*/  FADD.FTZ R2, R80, R47 ;  /* 0x0000002f50027221 */ /* 0x020fe20000010000 */
[----:B------:R-:W-:Y:S01]  /*6ba0*/  PRMT R0, R236, 0x7770, RZ ;  /* 0x00007770ec007816 */ /* 0x000fe200000000ff */
[----:B------:R-:W-:Y:S01]  /*6bb0*/  @!P2 HADD2 R121, -R195.H0_H0, -RZ.H0_H0 ;  /* 0xa00000ffc379a230 */ /* 0x000fe20000000900 */
[----:B------:R-:W-:Y:S01]  /*6bc0*/  @!P4 PRMT R190, R156, 0x5410, RZ ;  /* 0x000054109cbec816 */ /* 0x000fe200000000ff */
[----:B------:R-:W-:Y:S01]  /*6bd0*/  HMMA.16816.F32 R108, R4, R14, RZ ;  /* 0x0000000e046c723c */ /* 0x000fe200000018ff */
[----:B------:R-:W-:Y:S01]  /*6be0*/  ISETP.GT.U32.AND P4, PT, R63, UR12, PT ;  /* 0x0000000c3f007c0c */ /* 0x000fe2000bf84070 */
[----:B------:R-:W-:Y:S01]  /*6bf0*/  IMAD.MOV.U32 R236, RZ, RZ, R220 ;  /* 0x000000ffffec7224 */ /* 0x000fe200078e00dc */
[----:B------:R-:W-:Y:S01]  /*6c00*/  @!P2 PRMT R195, R121, 0x5410, RZ ;  /* 0x0000541079c3a816 */ /* 0x000fe200000000ff */
[----:B------:R-:W-:Y:S01]  /*6c10*/  @!P5 HADD2 R166, -R189.H0_H0, -RZ.H0_H0 ;  /* 0xa00000ffbda6d230 */ /* 0x000fe20000000900 */
[----:B------:R-:W-:Y:S01]  /*6c20*/  ISETP.LE.U32.AND P2, PT, R93, UR12, PT ;  /* 0x0000000c5d007c0c */ /* 0x000fe2000bf43070 */
[----:B------:R-:W-:-:S02]  /*6c30*/  FADD.FTZ R2, R24, R2 ;  /* 0x0000000218027221 */ /* 0x000fc40000010000 */
[----:B------:R-:W-:Y:S01]  /*6c40*/  @P3 HADD2 R159, -R184.H0_H0, -RZ.H0_H0 ;  /* 0xa00000ffb89f3230 */ /* 0x000fe20000000900 */
[----:B------:R-:W-:Y:S01]  /*6c50*/  @!P5 PRMT R189, R166, 0x5410, RZ ;  /* 0x00005410a6bdd816 */ /* 0x000fe200000000ff */
[C---:B---3--:R-:W-:Y:S01]  /*6c60*/  HMMA.16816.F32 R120, R4.reuse, R16, RZ ;  /* 0x000000100478723c */ /* 0x048fe200000018ff */
[----:B------:R-:W-:Y:S01]  /*6c70*/  ISETP.LE.U32.AND P5, PT, R0, UR12, PT ;  /* 0x0000000c00007c0c */ /* 0x000fe2000bfa3070 */
[----:B------:R-:W-:Y:S01]  /*6c80*/  FADD.FTZ R0, R79, R46 ;  /* 0x0000002e4f007221 */ /* 0x000fe20000010000 */
[----:B------:R-:W-:Y:S01]  /*6c90*/  @P3 PRMT R184, R159, 0x5410, RZ ;  /* 0x000054109fb83816 */ /* 0x000fe200000000ff */
[----:B------:R-:W-:Y:S01]  /*6ca0*/  @P4 HADD2 R165, -R187.H0_H0, -RZ.H0_H0 ;  /* 0xa00000ffbba54230 */ /* 0x000fe20000000900 */
[----:B------:R-:W-:Y:S01]  /*6cb0*/  ISETP.GT.U32.AND P3, PT, R62, UR12, PT ;  /* 0x0000000c3e007c0c */ /* 0x000fe2000bf64070 */
[----:B------:R-:W-:Y:S02]  /*6cc0*/  FADD.FTZ R0, R81, R0 ;  /* 0x0000000051007221 */ /* 0x000fe40000010000 */
[----:B------:R-:W-:Y:S01]  /*6cd0*/  @!P2 HADD2 R158, -R188.H0_H0, -RZ.H0_H0 ;  /* 0xa00000ffbc9ea230 */ /* 0x000fe20000000900 */
[----:B------:R-:W-:Y:S01]  /*6ce0*/  @P4 PRMT R187, R165, 0x5410, RZ ;  /* 0x00005410a5bb4816 */ /* 0x000fe200000000ff */
[----:B--2---:R-:W-:Y:S01]  /*6cf0*/  HMMA.16816.F32 R44, R4, R226, RZ ;  /* 0x000000e2042c723c */ /* 0x004fe200000018ff */
[----:B------:R-:W-:Y:S01]  /*6d00*/  ISETP.GT.U32.AND P4, PT, R61, UR12, PT ;  /* 0x0000000c3d007c0c */ /* 0x000fe2000bf84070 */
[----:B------:R-:W-:Y:S01]  /*6d10*/  FADD.FTZ R0, R33, R0 ;  /* 0x0000000021007221 */ /* 0x000fe20000010000 */
[----:B------:R-:W-:Y:S01]  /*6d20*/  @!P2 PRMT R188, R158, 0x5410, RZ ;  /* 0x000054109ebca816 */ /* 0x000fe200000000ff */
[----:B------:R-:W-:Y:S01]  /*6d30*/  @!P5 HADD2 R238, -R175.H0_H0, -RZ.H0_H0 ;  /* 0xa00000ffafeed230 */ /* 0x000fe20000000900 */
[----:B------:R-:W-:-:S03]  /*6d40*/  ISETP.GT.U32.AND P2, PT, R60, UR12, PT ;  /* 0x0000000c3c007c0c */ /* 0x000fc6000bf44070 */
[----:B------:R-:W-:Y:S01]  /*6d50*/  HMMA.16816.F32 R156, R4, R222, RZ ;  /* 0x000000de049c723c */ /* 0x000fe200000018ff */
[----:B------:R-:W-:Y:S01]  /*6d60*/  @P3 HADD2 R230, -R172.H0_H0, -RZ.H0_H0 ;  /* 0xa00000fface63230 */ /* 0x000fe20000000900 */
[----:B------:R-:W-:-:S04]  /*6d70*/  @!P5 PRMT R175, R238, 0x5410, RZ ;  /* 0x00005410eeafd816 */ /* 0x000fc800000000ff */
[----:B------:R-:W-:Y:S01]  /*6d80*/  @P4 HADD2 R233, -R174.H0_H0, -RZ.H0_H0 ;  /* 0xa00000ffaee94230 */ /* 0x000fe20000000900 */
[----:B------:R-:W-:Y:S01]  /*6d90*/  @P3 PRMT R172, R230, 0x5410, RZ ;  /* 0x00005410e6ac3816 */ /* 0x000fe200000000ff */
[----:B------:R-:W-:Y:S02]  /*6da0*/  HMMA.16816.F32 R60, R4, R178, RZ ;  /* 0x000000b2043c723c */ /* 0x000fe400000018ff */
[----:B------:R-:W-:Y:S01]  /*6db0*/  @P2 HADD2 R164, -R185.H0_H0, -RZ.H0_H0 ;  /* 0xa00000ffb9a42230 */ /* 0x000fe20000000900 */
[----:B------:R-:W-:-:S04]  /*6dc0*/  @P4 PRMT R174, R233, 0x5410, RZ ;  /* 0x00005410e9ae4816 */ /* 0x000fc800000000ff */
[----:B------:R-:W-:Y:S01]  /*6dd0*/  @P2 PRMT R185, R164, 0x5410, RZ ;  /* 0x00005410a4b92816 */ /* 0x000fe200000000ff */
[----:B------:R-:W-:Y:S01]  /*6de0*/  HMMA.16816.F32 R92, R4, R22, RZ ;  /* 0x00000016045c723c */ /* 0x000fe200000018ff */
[----:B------:R-:W-:-:S07]  /*6df0*/  ISETP.GT.U32.AND P2, PT, R76, UR12, PT ;  /* 0x0000000c4c007c0c */ /* 0x000fce000bf44070 */
[C---:B------:R-:W-:Y:S06]  /*6e00*/  HMMA.16816.F32 R164, R4.reuse, R182, RZ ;  /* 0x000000b604a4723c */ /* 0x040fec00000018ff */
[----:B------:R-:W-:Y:S02]  /*6e10*/  @P2 HADD2 R235, -R173.H0_H0, -RZ.H0_H0 ;  /* 0xa00000ffadeb2230 */ /* 0x000fe40000000900 */
[----:B------:R-:W-:Y:S03]  /*6e20*/  HMMA.16816.F32 R76, R4, R26, RZ ;  /* 0x0000001a044c723c */ /* 0x000fe600000018ff */
[----:B------:R-:W-:-:S05]  /*6e30*/  @P2 PRMT R173, R235, 0x5410, RZ ;  /* 0x00005410ebad2816 */ /* 0x000fca00000000ff */
[----:B------:R-:W-:Y:S08]  /*6e40*/  HMMA.16816.F32 R4, R4, R18, RZ ;  /* 0x000000120404723c */ /* 0x000ff000000018ff */
[----:B------:R-:W-:Y:S08]  /*6e50*/  HMMA.16816.F32 R116, R8, R16, RZ ;  /* 0x000000100874723c */ /* 0x000ff000000018ff */
        /* <DEDUP_REMOVED lines=11> */
[----:B------:R-:W-:-:S02]  /*6f10*/  IMAD.MOV.U32 R6, RZ, RZ, R180 ;  /* 0x000000ffff067224 */ /* 0x000fc400078e00b4 */
[----:B------:R-:W-:-:S05]  /*6f20*/  IMAD.MOV.U32 R7, RZ, RZ, R181 ;  /* 0x000000ffff077224 */ /* 0x000fca00078e00b5 */
[----:B------:R-:W-:Y:S01]  /*6f30*/  HMMA.16816.F32 R116, R128, R28, R116 ;  /* 0x0000001c8074723c */ /* 0x000fe20000001874 */
[----:B------:R-:W-:Y:S01]  /*6f40*/  FADD.FTZ R28, R25, R0 ;  /* 0x00000000191c7221 */ /* 0x000fe20000010000 */
[----:B------:R-:W-:Y:S02]  /*6f50*/  IMAD.MOV.U32 R0, RZ, RZ, R221 ;  /* 0x000000ffff007224 */ /* 0x000fe400078e00dd */
[----:B------:R-:W-:Y:S01]  /*6f60*/  FADD.FTZ R29, R32, R2 ;  /* 0x00000002201d7221 */ /* 0x000fe20000010000 */
[----:B------:R-:W-:Y:S01]  /*6f70*/  FADD.FTZ R32, R244, R3 ;  /* 0x00000003f4207221 */ /* 0x000fe20000010000 */
[----:B------:R-:W-:Y:S02]  /*6f80*/  IMAD.MOV.U32 R244, RZ, RZ, R48 ;  /* 0x000000fffff47224 */ /* 0x000fe400078e0030 */
[----:B------:R-:W-:Y:S01]  /*6f90*/  FADD.FTZ R0, R0, R29 ;  /* 0x0000001d00007221 */ /* 0x000fe20000010000 */
[C---:B------:R-:W-:Y:S08]  /*6fa0*/  HMMA.16816.F32 R180, R8.reuse, R182, RZ ;  /* 0x000000b608b4723c */ /* 0x040ff000000018ff */
[C---:B------:R-:W-:Y:S08]  /*6fb0*/  HMMA.16816.F32 R220, R8.reuse, R222, RZ ;  /* 0x000000de08dc723c */ /* 0x040ff000000018ff */
[----:B------:R-:W-:Y:S01]  /*6fc0*/  HMMA.16816.F32 R100, R8, R12, RZ ;  /* 0x0000000c0864723c */ /* 0x000fe200000018ff */
[----:B------:R-:W-:Y:S01]  /*6fd0*/  FADD.FTZ R12, R252, R250 ;  /* 0x000000fafc0c7221 */ /* 0x000fe20000010000 */
[----:B------:R-:W-:-:S02]  /*6fe0*/  IMAD.MOV.U32 R252, RZ, RZ, R148 ;  /* 0x000000fffffc7224 */ /* 0x000fc400078e0094 */
[----:B------:R-:W-:Y:S02]  /*6ff0*/  IMAD.MOV.U32 R250, RZ, RZ, R149 ;  /* 0x000000fffffa7224 */ /* 0x000fe400078e0095 */
[----:B------:R-:W-:Y:S01]  /*7000*/  FADD.FTZ R12, R251, R12 ;  /* 0x0000000cfb0c7221 */ /* 0x000fe20000010000 */
[----:B------:R-:W-:Y:S01]  /*7010*/  IMAD.MOV.U32 R251, RZ, RZ, R225 ;  /* 0x000000fffffb7224 */ /* 0x000fe200078e00e1 */
[----:B------:R-:W-:Y:S01]  /*7020*/  HMMA.16816.F32 R148, R128, R150, R180 ;  /* 0x000000968094723c */ /* 0x000fe200000018b4 */
[----:B------:R-:W-:Y:S02]  /*7030*/  IMAD.MOV.U32 R183, RZ, RZ, R141 ;  /* 0x000000ffffb77224 */ /* 0x000fe400078e008d */
[----:B------:R-:W-:Y:S01]  /*7040*/  FADD.FTZ R33, R249, R12 ;  /* 0x0000000cf9217221 */ /* 0x000fe20000010000 */
[----:B------:R-:W-:Y:S02]  /*7050*/  IMAD.MOV.U32 R182, RZ, RZ, R6 ;  /* 0x000000ffffb67224 */ /* 0x000fe400078e0006 */
[----:B------:R-:W-:-:S02]  /*7060*/  IMAD.MOV.U32 R181, RZ, RZ, R7 ;  /* 0x000000ffffb57224 */ /* 0x000fc400078e0007 */
[----:B------:R-:W-:Y:S01]  /*7070*/  FADD.FTZ R0, R183, R0 ;  /* 0x00000000b7007221 */ /* 0x000fe20000010000 */
[----:B------:R-:W-:Y:S01]  /*7080*/  IMAD.MOV.U32 R249, RZ, RZ, R49 ;  /* 0x000000fffff97224 */ /* 0x000fe200078e0031 */
[----:B------:R-:W-:Y:S01]  /*7090*/  HMMA.16816.F32 R140, R128, R142, R220 ;  /* 0x0000008e808c723c */ /* 0x000fe200000018dc */
[----:B------:R-:W1:Y:S02]  /*70a0*/  LDC R223, c[0x0][0x448] ;  /* 0x00011200ffdf7b82 */ /* 0x000e640000000800 */
[----:B------:R-:W-:-:S04]  /*70b0*/  FADD.FTZ R0, R249, R0 ;  /* 0x00000000f9007221 */ /* 0x000fc80000010000 */
[----:B------:R-:W-:Y:S01]  /*70c0*/  FADD.FTZ R230, R252, R0 ;  /* 0x00000000fce67221 */ /* 0x000fe20000010000 */
[----:B------:R-:W-:Y:S01]  /*70d0*/  HMMA.16816.F32 R84, R128, R96, R84 ;  /* 0x000000608054723c */ /* 0x000fe20000001854 */
[----:B------:R-:W-:Y:S02]  /*70e0*/  IMAD.SHL.U32 R96, R64, 0x8, RZ ;  /* 0x0000000840607824 */ /* 0x000fe400078e00ff */
[----:B------:R-:W-:Y:S02]  /*70f0*/  IMAD.MOV.U32 R97, RZ, RZ, R65 ;  /* 0x000000ffff617224 */ /* 0x000fe400078e0041 */
[----:B------:R-:W-:-:S03]  /*7100*/  IMAD.WIDE R2, R96, 0x2, R212 ;  /* 0x0000000260027825 */ /* 0x000fc600078e02d4 */
[C---:B------:R-:W-:Y:S01]  /*7110*/  HMMA.16816.F32 R224, R8.reuse, R226, RZ ;  /* 0x000000e208e0723c */ /* 0x040fe200000018ff */
[----:B------:R-:W-:Y:S01]  /*7120*/  IMAD.MOV.U32 R180, RZ, RZ, R97 ;  /* 0x000000ffffb47224 */ /* 0x000fe200078e0061 */
[----:B------:R2:W-:Y:S04]  /*7130*/  STG.E.U16 desc[UR22][R2.64], R35 ;  /* 0x0000002302007986 */ /* 0x0005e8000c101516 */
[----:B------:R3:W-:Y:S02]  /*7140*/  STG.E.U16 desc[UR22][R2.64+0x2], R34 ;  /* 0x0000022202007986 */ /* 0x0007e4000c101516 */
[----:B------:R-:W-:Y:S01]  /*7150*/  HMMA.16816.F32 R24, R8, R26, RZ ;  /* 0x0000001a0818723c */ /* 0x000fe200000018ff */
[----:B-1----:R-:W-:-:S05]  /*7160*/  IMAD.WIDE R4, R223, 0x70, R2 ;  /* 0x00000070df047825 */ /* 0x002fca00078e0202 */
[----:B------:R-:W-:Y:S02]  /*7170*/  STG.E.U16 desc[UR22][R4.64], R211 ;  /* 0x000000d304007986 */ /* 0x000fe4000c101516 */
[C---:B------:R-:W-:Y:S02]  /*7180*/  HMMA.16816.F32 R12, R8.reuse, R14, RZ ;  /* 0x0000000e080c723c */ /* 0x040fe400000018ff */
[----:B------:R1:W-:Y:S06]  /*7190*/  STG.E.U16 desc[UR22][R4.64+0x2], R210 ;  /* 0x000002d204007986 */ /* 0x0003ec000c101516 */
[----:B------:R-:W-:Y:S01]  /*71a0*/  HMMA.16816.F32 R20, R8, R22, RZ ;  /* 0x000000160814723c */ /* 0x000fe200000018ff */
[----:B--2---:R-:W-:-:S07]  /*71b0*/  IMAD.MOV.U32 R35, RZ, RZ, R177 ;  /* 0x000000ffff237224 */ /* 0x004fce00078e00b1 */
[----:B------:R-:W-:Y:S01]  /*71c0*/  HMMA.16816.F32 R16, R8, R18, RZ ;  /* 0x000000120810723c */ /* 0x000fe200000018ff */
[----:B---3--:R-:W-:-:S04]  /*71d0*/  IMAD.WIDE R2, R96, 0x2, R4 ;  /* 0x0000000260027825 */ /* 0x008fc800078e0204 */
[----:B------:R-:W-:Y:S01]  /*71e0*/  IMAD.MOV.U32 R34, RZ, RZ, R176 ;  /* 0x000000ffff227224 */ /* 0x000fe200078e00b0 */
[----:B------:R-:W-:Y:S02]  /*71f0*/  STG.E.U16 desc[UR22][R2.64], R209 ;  /* 0x000000d102007986 */ /* 0x000fe4000c101516 */
[----:B------:R-:W-:Y:S02]  /*7200*/  HMMA.16816.F32 R176, R8, R178, RZ ;  /* 0x000000b208b0723c */ /* 0x000fe400000018ff */
[----:B------:R-:W-:Y:S01]  /*7210*/  STG.E.U16 desc[UR22][R2.64+0x2], R203 ;  /* 0x000002cb02007986 */ /* 0x000fe2000c101516 */
[----:B-1----:R-:W-:-:S03]  /*7220*/  IMAD.WIDE R4, R223, -0x70, R4 ;  /* 0xffffff90df047825 */ /* 0x002fc600078e0204 */
[----:B------:R-:W-:Y:S01]  /*7230*/  STG.E.U16 desc[UR22][R212.64+0x10], R206 ;  /* 0x000010ced4007986 */ /* 0x000fe2000c101516 */
[----:B------:R-:W-:Y:S01]  /*7240*/  IADD3 R210, P2, PT, R212, -0x40, RZ ;  /* 0xffffffc0d4d27810 */ /* 0x000fe20007f5e0ff */
[----:B------:R-:W-:Y:S02]  /*7250*/  HMMA.16816.F32 R100, R128, R112, R100 ;  /* 0x000000708064723c */ /* 0x000fe40000001864 */
[----:B------:R-:W-:Y:S01]  /*7260*/  STG.E.U16 desc[UR22][R212.64+0x12], R201 ;  /* 0x000012c9d4007986 */ /* 0x000fe2000c101516 */
[----:B------:R-:W-:-:S03]  /*7270*/  IADD3.X R211, PT, PT, R213, -0x1, RZ, P2, !PT ;  /* 0xffffffffd5d37810 */ /* 0x000fc600017fe4ff */
[----:B------:R-:W-:Y:S02]  /*7280*/  STG.E.U16 desc[UR22][R4.64+0x10], R196 ;  /* 0x000010c404007986 */ /* 0x000fe4000c101516 */
[C---:B------:R-:W-:Y:S02]  /*7290*/  HMMA.16816.F32 R48, R128.reuse, R50, R224 ;  /* 0x000000328030723c */ /* 0x040fe400000018e0 */
[----:B------:R1:W-:Y:S06]  /*72a0*/  STG.E.U16 desc[UR22][R4.64+0x12], R198 ;  /* 0x000012c604007986 */ /* 0x0003ec000c101516 */
[C---:B------:R-:W-:Y:S08]  /*72b0*/  HMMA.16816.F32 R64, R128.reuse, R66, R176 ;  /* 0x000000428040723c */ /* 0x040ff000000018b0 */
[C---:B------:R-:W-:Y:S08]  /*72c0*/  HMMA.16816.F32 R80, R128.reuse, R82, R24 ;  /* 0x000000528050723c */ /* 0x040ff00000001818 */
[----:B------:R-:W-:Y:S01]  /*72d0*/  HMMA.16816.F32 R112, R128, R114, R12 ;  /* 0x000000728070723c */ /* 0x000fe2000000180c */
[----:B-1----:R-:W-:-:S07]  /*72e0*/  IMAD.WIDE R4, R223, 0x70, R4 ;  /* 0x00000070df047825 */ /* 0x002fce00078e0204 */
[----:B------:R-:W-:Y:S01]  /*72f0*/  HMMA.16816.F32 R96, R128, R98, R20 ;  /* 0x000000628060723c */ /* 0x000fe20000001814 */
[----:B------:R-:W-:Y:S01]  /*7300*/  STG.E.U16 desc[UR22][R4.64+0x10], R194 ;  /* 0x000010c204007986 */ /* 0x000fe2000c101516 */
[----:B------:R-:W-:-:S03]  /*7310*/  IMAD.WIDE R8, R223, -0x70, R4 ;  /* 0xffffff90df087825 */ /* 0x000fc600078e0204 */
[----:B------:R1:W-:Y:S03]  /*7320*/  STG.E.U16 desc[UR22][R4.64+0x12], R192 ;  /* 0x000012c004007986 */ /* 0x0003e6000c101516 */
[----:B------:R-:W-:Y:S01]  /*7330*/  HMMA.16816.F32 R128, R128, R30, R16 ;  /* 0x0000001e8080723c */ /* 0x000fe20000001810 */
[C---:B------:R-:W-:Y:S01]  /*7340*/  IMAD.WIDE R6, R223.reuse, 0x70, R8 ;  /* 0x00000070df067825 */ /* 0x040fe200078e0208 */
[----:B------:R-:W-:Y:S04]  /*7350*/  STG.E.U16 desc[UR22][R2.64+0x12], R208 ;  /* 0x000012d002007986 */ /* 0x000fe8000c101516 */
[----:B------:R-:W-:Y:S04]  /*7360*/  STG.E.U16 desc[UR22][R2.64+0x10], R202 ;  /* 0x000010ca02007986 */ /* 0x000fe8000c101516 */
[----:B------:R-:W-:Y:S04]  /*7370*/  STG.E.U16 desc[UR22][R212.64+0x20], R199 ;  /* 0x000020c7d4007986 */ /* 0x000fe8000c101516 */
[----:B------:R-:W-:Y:S04]  /*7380*/  STG.E.U16 desc[UR22][R212.64+0x22], R197 ;  /* 0x000022c5d4007986 */ /* 0x000fe8000c101516 */
[----:B------:R-:W-:Y:S04]  /*7390*/  STG.E.U16 desc[UR22][R8.64+0x20], R193 ;  /* 0x000020c108007986 */ /* 0x000fe8000c101516 */
[----:B------:R-:W-:Y:S01]  /*73a0*/  STG.E.U16 desc[UR22][R8.64+0x22], R195 ;  /* 0x000022c308007986 */ /* 0x000fe2000c101516 */
[----:B-1----:R-:W-:-:S03]  /*73b0*/  IMAD.WIDE R4, R223, -0x70, R6 ;  /* 0xffffff90df047825 */ /* 0x002fc600078e0206 */
[----:B------:R-:W-:Y:S04]  /*73c0*/  STG.E.U16 desc[UR22][R6.64+0x20], R191 ;  /* 0x000020bf06007986 */ /* 0x000fe8000c101516 */
[----:B------:R1:W-:Y:S04]  /*73d0*/  STG.E.U16 desc[UR22][R6.64+0x22], R190 ;  /* 0x000022be06007986 */ /* 0x0003e8000c101516 */
[----:B------:R-:W-:Y:S04]  /*73e0*/  STG.E.U16 desc[UR22][R2.64+0x20], R188 ;  /* 0x000020bc02007986 */ /* 0x000fe8000c101516 */
[----:B------:R-:W-:Y:S04]  /*73f0*/  STG.E.U16 desc[UR22][R2.64+0x22], R186 ;  /* 0x000022ba02007986 */ /* 0x000fe8000c101516 */
[----:B------:R-:W-:Y:S04]  /*7400*/  STG.E.U16 desc[UR22][R212.64+0x30], R189 ;  /* 0x000030bdd4007986 */ /* 0x000fe8000c101516 */
[----:B------:R-:W-:Y:S04]  /*7410*/  STG.E.U16 desc[UR22][R212.64+0x32], R187 ;  /* 0x000032bbd4007986 */ /* 0x000fe8000c101516 */
[----:B------:R-:W-:Y:S04]  /*7420*/  STG.E.U16 desc[UR22][R4.64+0x30], R185 ;  /* 0x000030b904007986 */ /* 0x000fe8000c101516 */
[----:B------:R2:W-:Y:S01]  /*7430*/  STG.E.U16 desc[UR22][R4.64+0x32], R184 ;  /* 0x000032b804007986 */ /* 0x0005e2000c101516 */
[----:B-1----:R-:W-:-:S05]  /*7440*/  IMAD.WIDE R6, R223, 0x70, R4 ;  /* 0x00000070df067825 */ /* 0x002fca00078e0204 */
[----:B------:R-:W-:Y:S04]  /*7450*/  STG.E.U16 desc[UR22][R6.64+0x30], R175 ;  /* 0x000030af06007986 */ /* 0x000fe8000c101516 */
[----:B------:R-:W-:Y:S04]  /*7460*/  STG.E.U16 desc[UR22][R6.64+0x32], R174 ;  /* 0x000032ae06007986 */ /* 0x000fe8000c101516 */
[----:B------:R-:W-:Y:S04]  /*7470*/  STG.E.U16 desc[UR22][R2.64+0x30], R173 ;  /* 0x000030ad02007986 */ /* 0x000fe8000c101516 */
[----:B------:R1:W-:Y:S01]  /*7480*/  STG.E.U16 desc[UR22][R2.64+0x32], R172 ;  /* 0x000032ac02007986 */ /* 0x0003e2000c101516 */
[----:B--2---:R-:W-:-:S04]  /*7490*/  FADD.FTZ R4, R182, R28 ;  /* 0x0000001cb6047221 */ /* 0x004fc80000010000 */
[----:B------:R-:W-:-:S04]  /*74a0*/  FADD.FTZ R225, R244, R4 ;  /* 0x00000004f4e17221 */ /* 0x000fc80000010000 */
[----:B------:R-:W-:Y:S01]  /*74b0*/  FADD.FTZ R225, R248, R225 ;  /* 0x000000e1f8e17221 */ /* 0x000fe20000010000 */
[----:B-1----:R-:W-:Y:S01]  /*74c0*/  FADD.FTZ R2, R180, R33 ;  /* 0x00000021b4027221 */ /* 0x002fe20000010000 */
[----:B------:R-:W-:-:S03]  /*74d0*/  FADD.FTZ R3, R181, R32 ;  /* 0x00000020b5037221 */ /* 0x000fc60000010000 */
[----:B------:R-:W-:Y:S01]  /*74e0*/  FADD.FTZ R2, R34, R2 ;  /* 0x0000000222027221 */ /* 0x000fe20000010000 */
[----:B------:R-:W-:-:S03]  /*74f0*/  FADD.FTZ R3, R35, R3 ;  /* 0x0000000323037221 */ /* 0x000fc60000010000 */
[----:B------:R-:W-:Y:S01]  /*7500*/  FADD.FTZ R2, R243, R2 ;  /* 0x00000002f3027221 */ /* 0x000fe20000010000 */
[----:B------:R-:W-:-:S03]  /*7510*/  FADD.FTZ R3, R251, R3 ;  /* 0x00000003fb037221 */ /* 0x000fc60000010000 */
[----:B------:R-:W-:Y:S01]  /*7520*/  FADD.FTZ R249, R250, R2 ;  /* 0x00000002faf97221 */ /* 0x000fe20000010000 */
[----:B------:R-:W-:Y:S01]  /*7530*/  FADD.FTZ R233, R236, R3 ;  /* 0x00000003ece97221 */ /* 0x000fe20000010000 */
[----:B------:R-:W-:Y:S06]  /*7540*/  BRA.U !UP1, `(.L_x_1357) ;  /* 0x00000121093c7547 */ /* 0x000fec000b800000 */
[----:B------:R-:W2:Y:S01]  /*7550*/  LDL R252, [R1+0x5c] ;  /* 0x00005c0001fc7983 */ /* 0x000ea20000100800 */
[----:B------:R-:W1:Y:S01]  /*7560*/  LDCU UR7, c[0x0][0x440] ;  /* 0x00008800ff0777ac */ /* 0x000e620008000800 */
[----:B------:R-:W-:-:S04]  /*7570*/  DEPBAR.LE SB0, 0x0 ;  /* 0x000080000000791a */ /* 0x000fc80000000000 */
[----:B------:R-:W3:Y:S04]  /*7580*/  LDL R248, [R1+0x68] ;  /* 0x0000680001f87983 */ /* 0x000ee80000100800 */
[----:B------:R-:W4:Y:S04]  /*7590*/  LDL R236, [R1+0x64] ;  /* 0x0000640001ec7983 */ /* 0x000f280000100800 */
[----:B------:R-:W5:Y:S01]  /*75a0*/  LDL.64 R250, [R1+0x98] ;  /* 0x0000980001fa7983 */ /* 0x000f620000100a00 */
[----:B------:R-:W-:-:S04]  /*75b0*/  UIADD3 UR16, UPT, UPT, UR19, -0x2, URZ ;  /* 0xfffffffe13107890 */ /* 0x000fc8000fffe0ff */
[----:B------:R-:W-:-:S04]  /*75c0*/  UIMAD.WIDE.U32 UR24, UR16, UR8, URZ ;  /* 0x00000008101872a5 */ /* 0x000fc8000f8e00ff */
[----:B------:R-:W-:Y:S02]  /*75d0*/  USHF.L.U32 UR17, UR24, 0x5, URZ ;  /* 0x0000000518117899 */ /* 0x000fe400080006ff */
[----:B------:R-:W-:Y:S01]  /*75e0*/  UIMAD UR16, UR16, UR9, UR25 ;  /* 0x00000009101072a4 */ /* 0x000fe2000f8e0219 */
[----:B------:R-:W-:Y:S01]  /*75f0*/  IMAD.SHL.U32 R243, R207, 0x40, RZ ;  /* 0x00000040cff37824 */ /* 0x000fe200078e00ff */
[----:B------:R-:W-:Y:S02]  /*7600*/  ULEA UR17, UP0, UR8, UR17, 0x4 ;  /* 0x0000001108117291 */ /* 0x000fe4000f8020ff */
[----:B------:R-:W-:Y:S01]  /*7610*/  USHF.L.U64.HI UR13, UR24, 0x5, UR16 ;  /* 0x00000005180d7899 */ /* 0x000fe20008010210 */
[----:B------:R-:W-:Y:S01]  /*7620*/  IMAD.U32 R4, RZ, RZ, UR24 ;  /* 0x00000018ff047e24 */ /* 0x000fe2000f8e00ff */
[----:B-1----:R-:W-:Y:S02]  /*7630*/  ISETP.GE.AND P4, PT, R215, UR7, PT ;  /* 0x00000007d7007c0c */ /* 0x002fe4000bf86270 */
[----:B------:R-:W-:Y:S01]  /*7640*/  ULEA.HI.X UR13, UR8, UR13, UR9, 0x4, UP0 ;  /* 0x0000000d080d7291 */ /* 0x000fe200080f2409 */
[----:B------:R-:W-:Y:S01]  /*7650*/  LOP3.LUT R5, R205, 0x200, R243, 0xf8, !PT ;  /* 0x00000200cd057812 */ /* 0x000fe200078ef8f3 */
[----:B------:R-:W-:-:S02]  /*7660*/  IMAD.U32 R3, RZ, RZ, UR24 ;  /* 0x00000018ff037e24 */ /* 0x000fc4000f8e00ff */
[----:B------:R-:W-:Y:S02]  /*7670*/  IMAD.U32 R2, RZ, RZ, UR17 ;  /* 0x00000011ff027e24 */ /* 0x000fe4000f8e00ff */
[----:B------:R-:W-:Y:S01]  /*7680*/  IMAD.U32 R0, RZ, RZ, UR16 ;  /* 0x00000010ff007e24 */ /* 0x000fe2000f8e00ff */
[----:B------:R-:W-:Y:S01]  /*7690*/  LOP3.LUT R8, R5, R239, RZ, 0xfc, !PT ;  /* 0x000000ef05087212 */ /* 0x000fe200078efcff */
[----:B------:R-:W-:Y:S02]  /*76a0*/  IMAD.U32 R7, RZ, RZ, UR17 ;  /* 0x00000011ff077e24 */ /* 0x000fe4000f8e00ff */
[----:B------:R-:W-:Y:S01]  /*76b0*/  IMAD.U32 R6, RZ, RZ, UR13 ;  /* 0x0000000dff067e24 */ /* 0x000fe2000f8e00ff */
[----:B------:R-:W-:Y:S01]  /*76c0*/  LEA R21, R8, UR5, 0x1 ;  /* 0x0000000508157c11 */ /* 0x000fe2000f8e08ff */
[----:B------:R-:W-:Y:S04]  /*76d0*/  STL [R1+0x6c], R8 ;  /* 0x00006c0801007387 */ /* 0x000fe80000100800 */
[----:B------:R-:W5:Y:S01]  /*76e0*/  LDL.64 R226, [R1+0x70] ;  /* 0x0000700001e27983 */ /* 0x000f620000100a00 */
[----:B------:R-:W-:Y:S01]  /*76f0*/  BAR.SYNC.DEFER_BLOCKING 0x0 ;  /* 0x0000000000007b1d */ /* 0x000fe20000010000 */
[----:B--2---:R-:W-:-:S02]  /*7700*/  ISETP.GE.AND P3, PT, R252, UR7, PT ;  /* 0x00000007fc007c0c */ /* 0x004fc4000bf66270 */
[-C--:B---3--:R-:W-:Y:S02]  /*7710*/  LEA R4, P5, R4, R248.reuse, 0x6 ;  /* 0x000000f804047211 */ /* 0x088fe400078a30ff */
[----:B------:R-:W-:Y:S02]  /*7720*/  LEA R2, P2, R2, R248, 0x1 ;  /* 0x000000f802027211 */ /* 0x000fe400078408ff */
[-C--:B----4-:R-:W-:Y:S02]  /*7730*/  LEA.HI.X R5, R3, R236.reuse, R0, 0x6, P5 ;  /* 0x000000ec03057211 */ /* 0x090fe400028f3400 */
        /* <DEDUP_REMOVED lines=22> */
[----:B------:R-:W2:Y:S04]  /*78a0*/  LDSM.16.M88.4 R12, [R21+0x2000] ;  /* 0x00200000150c783b */ /* 0x000ea80000000200 */
[----:B------:R-:W3:Y:S04]  /*78b0*/  LDSM.16.M88.4 R32, [R232+0x8800] ;  /* 0x00880000e820783b */ /* 0x000ee80000000200 */
[----:B------:R-:W4:Y:S01]  /*78c0*/  LDSM.16.M88.4 R16, [R21] ;  /* 0x000000001510783b */ /* 0x000f220000000200 */
[----:B------:R-:W-:Y:S01]  /*78d0*/  IMAD.MOV.U32 R236, RZ, RZ, 0x20 ;  /* 0x00000020ffec7424 */ /* 0x000fe200078e00ff */
[----:B------:R-:W-:Y:S01]  /*78e0*/  ISETP.NE.AND P2, PT, R234, RZ, PT ;  /* 0x000000ffea00720c */ /* 0x000fe20003f45270 */
[----:B-----5:R-:W-:-:S02]  /*78f0*/  IMAD.MOV.U32 R238, RZ, RZ, R250 ;  /* 0x000000ffffee7224 */ /* 0x020fc400078e00fa */
[----:B------:R-:W-:Y:S01]  /*7900*/  IMAD.MOV.U32 R239, RZ, RZ, R251 ;  /* 0x000000ffffef7224 */ /* 0x000fe200078e00fb */
[----:B------:R-:W-:Y:S01]  /*7910*/  SEL R0, R236, 0xffffffe0, !P2 ;  /* 0xffffffe0ec007807 */ /* 0x000fe20005000000 */
[----:B------:R-:W5:Y:S04]  /*7920*/  LDL.64 R250, [R1+0x78] ;  /* 0x0000780001fa7983 */ /* 0x000f680000100a00 */
[----:B------:R-:W-:Y:S01]  /*7930*/  IMAD.IADD R22, R232, 0x1, R0 ;  /* 0x00000001e8167824 */ /* 0x000fe200078e0200 */
[----:B------:R-:W-:Y:S01]  /*7940*/  UIADD3 UR7, UPT, UPT, UR19, -0x2, URZ ;  /* 0xfffffffe13077890 */ /* 0x000fe2000fffe0ff */
[----:B------:R-:W-:Y:S01]  /*7950*/  IMAD.IADD R20, R0, 0x1, R21 ;  /* 0x0000000100147824 */ /* 0x000fe200078e0215 */
[----:B------:R-:W-:Y:S01]  /*7960*/  SHF.R.U32.HI R206, RZ, 0x5, R207 ;  /* 0x00000005ffce7819 */ /* 0x000fe200000116cf */
[----:B-1----:R-:W-:Y:S01]  /*7970*/  IMAD.MOV.U32 R2, RZ, RZ, 0x40 ;  /* 0x00000040ff027424 */ /* 0x002fe200078e00ff */
[----:B------:R-:W-:Y:S04]  /*7980*/  LDSM.16.M88.4 R24, [R22+0x8800] ;  /* 0x008800001618783b */ /* 0x000fe80000000200 */
[----:B------:R-:W1:Y:S04]  /*7990*/  LDSM.16.M88.4 R4, [R20+0x2000] ;  /* 0x002000001404783b */ /* 0x000e680000000200 */
[----:B------:R-:W1:Y:S04]  /*79a0*/  LDSM.16.M88.4 R8, [R20] ;  /* 0x000000001408783b */ /* 0x000e680000000200 */
[----:B------:R-:W1:Y:S01]  /*79b0*/  LDSM.16.M88.4 R28, [R22+0x8000] ;  /* 0x00800000161c783b */ /* 0x000e620000000200 */
[C---:B--2---:R-:W-:Y:S03]  /*79c0*/  HMMA.16816.F32 R192, R12.reuse, R172, RZ ;  /* 0x000000ac0cc0723c */ /* 0x044fe600000018ff */
[----:B------:R-:W0:Y:S05]  /*79d0*/  LDGDEPBAR ;  /* 0x00000000000079af */ /* 0x000e2a0000000000 */
[C---:B---3--:R-:W-:Y:S08]  /*79e0*/  HMMA.16816.F32 R184, R12.reuse, R32, RZ ;  /* 0x000000200cb8723c */ /* 0x048ff000000018ff */
[C---:B------:R-:W-:Y:S08]  /*79f0*/  HMMA.16816.F32 R188, R12.reuse, R174, RZ ;  /* 0x000000ae0cbc723c */ /* 0x040ff000000018ff */
[----:B------:R-:W-:Y:S08]  /*7a00*/  HMMA.16816.F32 R180, R12, R34, RZ ;  /* 0x000000220cb4723c */ /* 0x000ff000000018ff */
[C---:B----4-:R-:W-:Y:S08]  /*7a10*/  HMMA.16816.F32 R176, R16.reuse, R172, RZ ;  /* 0x000000ac10b0723c */ /* 0x050ff000000018ff */
[C---:B------:R-:W-:Y:S08]  /*7a20*/  HMMA.16816.F32 R196, R16.reuse, R174, RZ ;  /* 0x000000ae10c4723c */ /* 0x040ff000000018ff */
[----:B------:R-:W-:Y:S01]  /*7a30*/  HMMA.16816.F32 R12, R16, R32, RZ ;  /* 0x00000020100c723c */ /* 0x000fe200000018ff */
[----:B------:R-:W-:-:S07]  /*7a40*/  ISETP.NE.AND P2, PT, R237, RZ, PT ;  /* 0x000000ffed00720c */ /* 0x000fce0003f45270 */
[----:B------:R-:W-:Y:S01]  /*7a50*/  HMMA.16816.F32 R16, R16, R34, RZ ;  /* 0x000000221010723c */ /* 0x000fe200000018ff */
[----:B------:R-:W-:-:S05]  /*7a60*/  SEL R2, R2, 0xffffffc0, !P2 ;  /* 0xffffffc002027807 */ /* 0x000fca0005000000 */
[----:B------:R-:W-:Y:S02]  /*7a70*/  IMAD.IADD R3, R2, 0x1, R21 ;  /* 0x0000000102037824 */ /* 0x000fe400078e0215 */
[----:B------:R-:W-:Y:S01]  /*7a80*/  IMAD.IADD R252, R232, 0x1, R2 ;  /* 0x00000001e8fc7824 */ /* 0x000fe200078e0202 */
[C---:B-1----:R-:W-:Y:S08]  /*7a90*/  HMMA.16816.F32 R32, R4.reuse, R24, R184 ;  /* 0x000000180420723c */ /* 0x042ff000000018b8 */
[----:B------:R-:W-:Y:S08]  /*7aa0*/  HMMA.16816.F32 R180, R4, R26, R180 ;  /* 0x0000001a04b4723c */ /* 0x000ff000000018b4 */
[----:B------:R-:W-:Y:S01]  /*7ab0*/  HMMA.16816.F32 R172, R8, R24, R12 ;  /* 0x0000001808ac723c */ /* 0x000fe2000000180c */
[----:B------:R-:W-:Y:S07]  /*7ac0*/  LDSM.16.M88.4 R12, [R252+0x8800] ;  /* 0x00880000fc0c783b */ /* 0x000fee0000000200 */
[C---:B------:R-:W-:Y:S08]  /*7ad0*/  HMMA.16816.F32 R192, R4.reuse, R28, R192 ;  /* 0x0000001c04c0723c */ /* 0x040ff000000018c0 */
[----:B------:R-:W-:Y:S01]  /*7ae0*/  HMMA.16816.F32 R184, R4, R30, R188 ;  /* 0x0000001e04b8723c */ /* 0x000fe200000018bc */
[----:B------:R-:W1:Y:S07]  /*7af0*/  LDSM.16.M88.4 R4, [R3+0x2000] ;  /* 0x002000000304783b */ /* 0x000e6e0000000200 */
[C---:B------:R-:W-:Y:S01]  /*7b00*/  HMMA.16816.F32 R24, R8.reuse, R26, R16 ;  /* 0x0000001a0818723c */ /* 0x040fe20000001810 */
[----:B------:R-:W2:Y:S07]  /*7b10*/  LDSM.16.M88.4 R16, [R252+0x8000] ;  /* 0x00800000fc10783b */ /* 0x000eae0000000200 */
[C---:B------:R-:W-:Y:S08]  /*7b20*/  HMMA.16816.F32 R176, R8.reuse, R28, R176 ;  /* 0x0000001c08b0723c */ /* 0x040ff000000018b0 */
[----:B------:R-:W-:Y:S01]  /*7b30*/  HMMA.16816.F32 R28, R8, R30, R196 ;  /* 0x0000001e081c723c */ /* 0x000fe200000018c4 */
[----:B------:R-:W3:Y:S01]  /*7b40*/  LDSM.16.M88.4 R8, [R3] ;  /* 0x000000000308783b */ /* 0x000ee20000000200 */
[----:B------:R-:W-:-:S02]  /*7b50*/  IMAD.IADD R2, R0, 0x1, R3 ;  /* 0x0000000100027824 */ /* 0x000fc400078e0203 */
[----:B------:R-:W-:-:S04]  /*7b60*/  IMAD.IADD R200, R0, 0x1, R252 ;  /* 0x0000000100c87824 */ /* 0x000fc800078e02fc */
[C---:B-1----:R-:W-:Y:S08]  /*7b70*/  HMMA.16816.F32 R180, R4.reuse, R14, R180 ;  /* 0x0000000e04b4723c */ /* 0x042ff000000018b4 */
[C---:B--2---:R-:W-:Y:S08]  /*7b80*/  HMMA.16816.F32 R188, R4.reuse, R16, R192 ;  /* 0x0000001004bc723c */ /* 0x044ff000000018c0 */
[----:B------:R-:W-:Y:S08]  /*7b90*/  HMMA.16816.F32 R192, R4, R12, R32 ;  /* 0x0000000c04c0723c */ /* 0x000ff00000001820 */
[-C--:B---3--:R-:W-:Y:S08]  /*7ba0*/  HMMA.16816.F32 R32, R8, R18.reuse, R28 ;  /* 0x000000120820723c */ /* 0x088ff0000000181c */
[----:B------:R-:W-:Y:S01]  /*7bb0*/  HMMA.16816.F32 R184, R4, R18, R184 ;  /* 0x0000001204b8723c */ /* 0x000fe200000018b8 */
[----:B------:R-:W-:Y:S07]  /*7bc0*/  LDSM.16.M88.4 R4, [R2+0x2000] ;  /* 0x002000000204783b */ /* 0x000fee0000000200 */
[C---:B------:R-:W-:Y:S01]  /*7bd0*/  HMMA.16816.F32 R176, R8.reuse, R16, R176 ;  /* 0x0000001008b0723c */ /* 0x040fe200000018b0 */
[----:B------:R-:W1:Y:S07]  /*7be0*/  LDSM.16.M88.4 R16, [R200+0x8000] ;  /* 0x00800000c810783b */ /* 0x000e6e0000000200 */
[C---:B------:R-:W-:Y:S08]  /*7bf0*/  HMMA.16816.F32 R28, R8.reuse, R12, R172 ;  /* 0x0000000c081c723c */ /* 0x040ff000000018ac */
[----:B------:R-:W-:Y:S01]  /*7c00*/  HMMA.16816.F32 R24, R8, R14, R24 ;  /* 0x0000000e0818723c */ /* 0x000fe20000001818 */
[----:B------:R-:W2:Y:S04]  /*7c10*/  LDSM.16.M88.4 R12, [R200+0x8800] ;  /* 0x00880000c80c783b */ /* 0x000ea80000000200 */
[----:B------:R-:W3:Y:S03]  /*7c20*/  LDSM.16.M88.4 R8, [R2] ;  /* 0x000000000208783b */ /* 0x000ee60000000200 */
[C---:B-1----:R-:W-:Y:S08]  /*7c30*/  HMMA.16816.F32 R188, R4.reuse, R16, R188 ;  /* 0x0000001004bc723c */ /* 0x042ff000000018bc */
[C---:B------:R-:W-:Y:S08]  /*7c40*/  HMMA.16816.F32 R184, R4.reuse, R18, R184 ;  /* 0x0000001204b8723c */ /* 0x040ff000000018b8 */
[C---:B--2---:R-:W-:Y:S08]  /*7c50*/  HMMA.16816.F32 R192, R4.reuse, R12, R192 ;  /* 0x0000000c04c0723c */ /* 0x044ff000000018c0 */
[----:B------:R-:W-:Y:S01]  /*7c60*/  HMMA.16816.F32 R180, R4, R14, R180 ;  /* 0x0000000e04b4723c */ /* 0x000fe200000018b4 */
[----:B------:R-:W-:Y:S07]  /*7c70*/  LDSM.16.M88.4 R4, [R21+0x6000] ;  /* 0x006000001504783b */ /* 0x000fee0000000200 */
[C---:B---3--:R-:W-:Y:S08]  /*7c80*/  HMMA.16816.F32 R172, R8.reuse, R16, R176 ;  /* 0x0000001008ac723c */ /* 0x048ff000000018b0 */
[C---:B------:R-:W-:Y:S01]  /*7c90*/  HMMA.16816.F32 R32, R8.reuse, R18, R32 ;  /* 0x000000120820723c */ /* 0x040fe20000001820 */
[----:B------:R-:W1:Y:S07]  /*7ca0*/  LDSM.16.M88.4 R16, [R232+0x9000] ;  /* 0x00900000e810783b */ /* 0x000e6e0000000200 */
[C---:B------:R-:W-:Y:S08]  /*7cb0*/  HMMA.16816.F32 R28, R8.reuse, R12, R28 ;  /* 0x0000000c081c723c */ /* 0x040ff0000000181c */
[----:B------:R-:W-:Y:S01]  /*7cc0*/  HMMA.16816.F32 R24, R8, R14, R24 ;  /* 0x0000000e0818723c */ /* 0x000fe20000001818 */
[----:B------:R-:W2:Y:S04]  /*7cd0*/  LDSM.16.M88.4 R12, [R232+0x9800] ;  /* 0x00980000e80c783b */ /* 0x000ea80000000200 */
[----:B------:R-:W3:Y:S03]  /*7ce0*/  LDSM.16.M88.4 R8, [R21+0x4000] ;  /* 0x004000001508783b */ /* 0x000ee60000000200 */
        /* <DEDUP_REMOVED lines=35> */
[----:B------:R-:W3:Y:S04]  /*7f20*/  LDSM.16.M88.4 R8, [R2+0x4000] ;  /* 0x004000000208783b */ /* 0x000ee80000000200 */
[----:B------:R4:W-:Y:S01]  /*7f30*/  STL [R1+0x20], R200 ;  /* 0x000020c801007387 */ /* 0x0009e20000100800 */
[----:B------:R-:W-:Y:S01]  /*7f40*/  LOP3.LUT R0, R219, UR7, R239, 0x96, !PT ;  /* 0x00000007db007c12 */ /* 0x000fe2000f8e96ef */
[----:B------:R-:W-:Y:S01]  /*7f50*/  IMAD.U32 R3, RZ, RZ, UR19 ;  /* 0x00000013ff037e24 */ /* 0x000fe2000f8e00ff */
[----:B------:R-:W-:-:S04]  /*7f60*/  DEPBAR.LE SB0, 0x0 ;  /* 0x000080000000791a */ /* 0x000fc80000000000 */
[C---:B-1----:R-:W-:Y:S08]  /*7f70*/  HMMA.16816.F32 R192, R4.reuse, R16, R188 ;  /* 0x0000001004c0723c */ /* 0x042ff000000018bc */
[C---:B------:R-:W-:Y:S08]  /*7f80*/  HMMA.16816.F32 R208, R4.reuse, R18, R184 ;  /* 0x0000001204d0723c */ /* 0x040ff000000018b8 */
[C---:B--2---:R-:W-:Y:S08]  /*7f90*/  HMMA.16816.F32 R220, R4.reuse, R12, R180 ;  /* 0x0000000c04dc723c */ /* 0x044ff000000018b4 */
[----:B----4-:R-:W-:Y:S01]  /*7fa0*/  HMMA.16816.F32 R200, R4, R14, R176 ;  /* 0x0000000e04c8723c */ /* 0x010fe200000018b0 */
[----:B------:R-:W-:-:S05]  /*7fb0*/  IMAD.SHL.U32 R6, R207, 0x2, RZ ;  /* 0x00000002cf067824 */ /* 0x000fca00078e00ff */
[----:B------:R-:W-:Y:S02]  /*7fc0*/  LOP3.LUT R6, R6, 0x6, RZ, 0xc0, !PT ;  /* 0x0000000606067812 */ /* 0x000fe400078ec0ff */
[----:B---3--:R-:W-:Y:S01]  /*7fd0*/  HMMA.16816.F32 R24, R8, R16, R24 ;  /* 0x000000100818723c */ /* 0x008fe20000001818 */
[----:B------:R-:W-:-:S04]  /*7fe0*/  IMAD.WIDE.U32 R4, R0, -0x326172a9, RZ ;  /* 0xcd9e8d5700047825 */ /* 0x000fc800078e00ff */
[----:B------:R-:W-:-:S03]  /*7ff0*/  IMAD R0, R3, 0x20, R6 ;  /* 0x0000002003007824 */ /* 0x000fc600078e0206 */
[----:B------:R-:W-:Y:S01]  /*8000*/  HMMA.16816.F32 R176, R8, R18, R32 ;  /* 0x0000001208b0723c */ /* 0x000fe20000001820 */
[----:B------:R-:W-:-:S07]  /*8010*/  IMAD.U32 R238, RZ, RZ, UR21 ;  /* 0x00000015ffee7e24 */ /* 0x000fce000f8e00ff */
[----:B------:R-:W-:Y:S01]  /*8020*/  HMMA.16816.F32 R172, R8, R12, R28 ;  /* 0x0000000c08ac723c */ /* 0x000fe2000000181c */
[----:B------:R-:W-:-:S07]  /*8030*/  IMAD R238, R238, 0x8, R206 ;  /* 0x00000008eeee7824 */ /* 0x000fce00078e02ce */
[----:B------:R-:W-:Y:S01]  /*8040*/  HMMA.16816.F32 R32, R8, R14, R20 ;  /* 0x0000000e0820723c */ /* 0x000fe20000001814 */
[C---:B------:R-:W-:Y:S02]  /*8050*/  VIADD R8, R0.reuse, 0xffffffc0 ;  /* 0xffffffc000087836 */ /* 0x040fe40000000000 */
[----:B------:R-:W-:Y:S01]  /*8060*/  VIADD R7, R0, 0xffffffc1 ;  /* 0xffffffc100077836 */ /* 0x000fe20000000000 */
[----:B------:R-:W-:Y:S02]  /*8070*/  BAR.SYNC.DEFER_BLOCKING 0x0 ;  /* 0x0000000000007b1d */ /* 0x000fe40000010000 */
[----:B------:R-:W-:Y:S01]  /*8080*/  ISETP.GE.AND P2, PT, R8, R137, PT ;  /* 0x000000890800720c */ /* 0x000fe20003f46270 */
[----:B------:R-:W-:-:S03]  /*8090*/  IMAD.WIDE.U32 R238, R238, -0x326172a9, RZ ;  /* 0xcd9e8d57eeee7825 */ /* 0x000fc600078e00ff */
[----:B------:R-:W-:Y:S01]  /*80a0*/  FSEL R15, R26, -INF , !P2 ;  /* 0xff8000001a0f7808 */ /* 0x000fe20005000000 */
[----:B------:R-:W-:Y:S01]  /*80b0*/  VIADD R2, R218, 0x9e3779b9 ;  /* 0x9e3779b9da027836 */ /* 0x000fe20000000000 */
[-C--:B------:R-:W-:Y:S01]  /*80c0*/  ISETP.GE.AND P2, PT, R7, R137.reuse, PT ;  /* 0x000000890700720c */ /* 0x080fe20003f46270 */
[----:B------:R-:W-:Y:S01]  /*80d0*/  VIADD R6, R0, 0xffffffc8 ;  /* 0xffffffc800067836 */ /* 0x000fe20000000000 */
[----:B------:R-:W-:Y:S02]  /*80e0*/  ISETP.GE.AND P5, PT, R8, R136, PT ;  /* 0x000000880800720c */ /* 0x000fe40003fa6270 */
[C-C-:B------:R-:W-:Y:S02]  /*80f0*/  LOP3.LUT R180, R2.reuse, R238, R5.reuse, 0x96, !PT ;  /* 0x000000ee02b47212 */ /* 0x140fe400078e9605 */
[----:B------:R-:W-:Y:S01]  /*8100*/  LOP3.LUT R182, R2, R228, R5, 0x96, !PT ;  /* 0x000000e402b67212 */ /* 0x000fe200078e9605 */
[----:B------:R-:W-:Y:S01]  /*8110*/  VIADD R2, R218, 0x3c6ef372 ;  /* 0x3c6ef372da027836 */ /* 0x000fe20000000000 */
[----:B------:R-:W-:Y:S01]  /*8120*/  FSEL R14, R27, -INF , !P2 ;  /* 0xff8000001b0e7808 */ /* 0x000fe20005000000 */
[----:B------:R-:W-:Y:S01]  /*8130*/  VIADD R5, R0, 0xffffffc9 ;  /* 0xffffffc900057836 */ /* 0x000fe20000000000 */
[----:B------:R-:W-:-:S02]  /*8140*/  ISETP.GE.AND P2, PT, R6, R137, PT ;  /* 0x000000890600720c */ /* 0x000fc40003f46270 */
[----:B------:R-:W-:Y:S02]  /*8150*/  FSEL R17, R24, -INF , !P5 ;  /* 0xff80000018117808 */ /* 0x000fe40006800000 */
[CC--:B------:R-:W-:Y:S02]  /*8160*/  LOP3.LUT R181, R2.reuse, R4.reuse, R227, 0x96, !PT ;  /* 0x0000000402b57212 */ /* 0x0c0fe400078e96e3 */
[----:B-----5:R-:W-:Y:S01]  /*8170*/  LOP3.LUT R183, R2, R4, R251, 0x96, !PT ;  /* 0x0000000402b77212 */ /* 0x020fe200078e96fb */
[----:B------:R-:W-:Y:S01]  /*8180*/  VIADD R4, R0, 0xffffffd0 ;  /* 0xffffffd000047836 */ /* 0x000fe20000000000 */
[----:B------:R-:W-:Y:S02]  /*8190*/  ISETP.GE.AND P5, PT, R7, R136, PT ;  /* 0x000000880700720c */ /* 0x000fe40003fa6270 */
[----:B------:R-:W-:Y:S02]  /*81a0*/  FSEL R26, R178, -INF , !P2 ;  /* 0xff800000b21a7808 */ /* 0x000fe40005000000 */
[----:B------:R-:W-:-:S02]  /*81b0*/  ISETP.GE.AND P2, PT, R5, R137, PT ;  /* 0x000000890500720c */ /* 0x000fc40003f46270 */
[----:B------:R-:W-:Y:S01]  /*81c0*/  FSEL R16, R25, -INF , !P5 ;  /* 0xff80000019107808 */ /* 0x000fe20006800000 */
[----:B------:R-:W-:Y:S01]  /*81d0*/  VIADD R3, R0, 0xffffffd1 ;  /* 0xffffffd100037836 */ /* 0x000fe20000000000 */
[----:B------:R-:W-:Y:S02]  /*81e0*/  FSEL R25, R179, -INF , !P2 ;  /* 0xff800000b3197808 */ /* 0x000fe40005000000 */
[-C--:B------:R-:W-:Y:S02]  /*81f0*/  ISETP.GE.AND P2, PT, R4, R137.reuse, PT ;  /* 0x000000890400720c */ /* 0x080fe40003f46270 */
[----:B------:R-:W-:Y:S02]  /*8200*/  ISETP.GE.AND P5, PT, R6, R136, PT ;  /* 0x000000880600720c */ /* 0x000fe40003fa6270 */
[----:B------:R-:W-:Y:S02]  /*8210*/  FSEL R24, R174, -INF , !P2 ;  /* 0xff800000ae187808 */ /* 0x000fe40005000000 */
[----:B------:R-:W-:Y:S01]  /*8220*/  ISETP.GE.AND P2, PT, R3, R137, PT ;  /* 0x000000890300720c */ /* 0x000fe20003f46270 */
[----:B------:R-:W-:Y:S01]  /*8230*/  VIADD R2, R0, 0xffffffd8 ;  /* 0xffffffd800027836 */ /* 0x000fe20000000000 */
[----:B------:R-:W-:-:S02]  /*8240*/  FSEL R30, R176, -INF , !P5 ;  /* 0xff800000b01e7808 */ /* 0x000fc40006800000 */
[----:B------:R-:W-:Y:S02]  /*8250*/  FSEL R23, R175, -INF , !P2 ;  /* 0xff800000af177808 */ /* 0x000fe40005000000 */
[----:B------:R-:W-:Y:S02]  /*8260*/  ISETP.GE.AND P5, PT, R5, R136, PT ;  /* 0x000000880500720c */ /* 0x000fe40003fa6270 */
[----:B------:R-:W-:Y:S01]  /*8270*/  ISETP.GE.AND P2, PT, R8, R138, PT ;  /* 0x0000008a0800720c */ /* 0x000fe20003f46270 */
[----:B------:R-:W-:Y:S01]  /*8280*/  VIADD R0, R0, 0xffffffd9 ;  /* 0xffffffd900007836 */ /* 0x000fe20000000000 */
[----:B------:R-:W-:Y:S02]  /*8290*/  FSEL R29, R177, -INF , !P5 ;  /* 0xff800000b11d7808 */ /* 0x000fe40006800000 */
[----:B------:R-:W-:Y:S02]  /*82a0*/  FSEL R22, R192, -INF , !P2 ;  /* 0xff800000c0167808 */ /* 0x000fe40005000000 */
[----:B------:R-:W-:-:S02]  /*82b0*/  ISETP.GE.AND P5, PT, R4, R136, PT ;  /* 0x000000880400720c */ /* 0x000fc40003fa6270 */
[-C--:B------:R-:W-:Y:S02]  /*82c0*/  ISETP.GE.AND P2, PT, R2, R136.reuse, PT ;  /* 0x000000880200720c */ /* 0x080fe40003f46270 */
[----:B------:R-:W-:Y:S02]  /*82d0*/  FSEL R28, R172, -INF , !P5 ;  /* 0xff800000ac1c7808 */ /* 0x000fe40006800000 */
[----:B------:R-:W-:Y:S02]  /*82e0*/  FSEL R21, R32, -INF , !P2 ;  /* 0xff80000020157808 */ /* 0x000fe40005000000 */
[-C--:B------:R-:W-:Y:S02]  /*82f0*/  ISETP.GE.AND P5, PT, R3, R136.reuse, PT ;  /* 0x000000880300720c */ /* 0x080fe40003fa6270 */
[----:B------:R-:W-:Y:S02]  /*8300*/  ISETP.GE.AND P2, PT, R0, R136, PT ;  /* 0x000000880000720c */ /* 0x000fe40003f46270 */
[----:B------:R-:W-:-:S02]  /*8310*/  FSEL R27, R173, -INF , !P5 ;  /* 0xff800000ad1b7808 */ /* 0x000fc40006800000 */
[----:B------:R-:W-:Y:S02]  /*8320*/  FSEL R20, R33, -INF , !P2 ;  /* 0xff80000021147808 */ /* 0x000fe40005000000 */
[----:B------:R-:W-:Y:S02]  /*8330*/  ISETP.GE.AND P5, PT, R2, R137, PT ;  /* 0x000000890200720c */ /* 0x000fe40003fa6270 */
[----:B------:R-:W-:Y:S01]  /*8340*/  ISETP.GE.AND P2, PT, R8, R139, PT ;  /* 0x0000008b0800720c */ /* 0x000fe20003f46270 */
[----:B------:R-:W-:Y:S01]  /*8350*/  UISETP.GE.U32.AND UP1, UPT, UR19, 0x3, UPT ;  /* 0x000000031300788c */ /* 0x000fe2000bf26070 */
[----:B------:R-:W-:Y:S02]  /*8360*/  FMNMX3.FTZ R9, R135, R17, R16, !PT ;  /* 0x0000001187097276 */ /* 0x000fe40007810010 */
[----:B------:R-:W-:Y:S02]  /*8370*/  FMNMX3.FTZ R8, R134, R15, R14, !PT ;  /* 0x0000000f86087276 */ /* 0x000fe4000781000e */
[----:B------:R-:W-:-:S02]  /*8380*/  FSEL R19, R34, -INF , !P5 ;  /* 0xff80000022137808 */ /* 0x000fc40006800000 */
[----:B------:R-:W-:Y:S02]  /*8390*/  ISETP.GE.AND P5, PT, R0, R137, PT ;  /* 0x000000890000720c */ /* 0x000fe40003fa6270 */
[----:B------:R-:W-:Y:S02]  /*83a0*/  FMNMX3.FTZ R9, R9, R30, R29, !PT ;  /* 0x0000001e09097276 */ /* 0x000fe4000781001d */
[----:B------:R-:W-:Y:S02]  /*83b0*/  FMNMX3.FTZ R8, R8, R26, R25, !PT ;  /* 0x0000001a08087276 */ /* 0x000fe40007810019 */
[----:B------:R-:W-:Y:S02]  /*83c0*/  FSEL R18, R35, -INF , !P5 ;  /* 0xff80000023127808 */ /* 0x000fe40006800000 */
[----:B------:R-:W-:Y:S02]  /*83d0*/  FMNMX3.FTZ R9, R9, R28, R27, !PT ;  /* 0x0000001c09097276 */ /* 0x000fe4000781001b */
[----:B------:R-:W-:-:S02]  /*83e0*/  FMNMX3.FTZ R8, R8, R24, R23, !PT ;  /* 0x0000001808087276 */ /* 0x000fc40007810017 */
[----:B------:R-:W-:Y:S02]  /*83f0*/  FSEL R31, R194, -INF , !P2 ;  /* 0xff800000c21f7808 */ /* 0x000fe40005000000 */
[----:B------:R-:W-:Y:S02]  /*8400*/  ISETP.GE.AND P5, PT, R7, R138, PT ;  /* 0x0000008a0700720c */ /* 0x000fe40003fa6270 */
[----:B------:R-:W-:Y:S02]  /*8410*/  FMNMX3.FTZ R13, R9, R21, R20, !PT ;  /* 0x00000015090d7276 */ /* 0x000fe40007810014 */
[----:B------:R-:W-:Y:S01]  /*8420*/  FMNMX3.FTZ R12, R8, R19, R18, !PT ;  /* 0x00000013080c7276 */ /* 0x000fe20007810012 */
[----:B------:R-:W-:Y:S08]  /*8430*/  BRA.U !UP1, `(.L_x_1358) ;  /* 0x0000000109b07547 */ /* 0x000ff0000b800000 */
[----:B------:R-:W2:Y:S04]  /*8440*/  LDL R248, [R1+0x44] ;  /* 0x0000440001f87983 */ /* 0x000ea80000100800 */
[----:B------:R-:W3:Y:S01]  /*8450*/  LDL R236, [R1+0x40] ;  /* 0x0000400001ec7983 */ /* 0x000ee20000100800 */
[----:B------:R-:W-:-:S04]  /*8460*/  UIADD3 UR13, UPT, UPT, UR19, -0x3, URZ ;  /* 0xfffffffd130d7890 */ /* 0x000fc8000fffe0ff */
[----:B------:R-:W-:-:S04]  /*8470*/  UIMAD.WIDE.U32 UR16, UR13, UR10, URZ ;  /* 0x0000000a0d1072a5 */ /* 0x000fc8000f8e00ff */
[----:B------:R-:W-:Y:S02]  /*8480*/  USHF.L.U32 UR7, UR16, 0x5, URZ ;  /* 0x0000000510077899 */ /* 0x000fe400080006ff */
[----:B------:R-:W-:-:S04]  /*8490*/  UIMAD UR13, UR13, UR11, UR17 ;  /* 0x0000000b0d0d72a4 */ /* 0x000fc8000f8e0211 */
[----:B------:R-:W-:Y:S01]  /*84a0*/  USHF.L.U64.HI UR13, UR16, 0x5, UR13 ;  /* 0x00000005100d7899 */ /* 0x000fe2000801020d */
[----:B------:R-:W-:Y:S01]  /*84b0*/  IMAD.U32 R8, RZ, RZ, UR7 ;  /* 0x00000007ff087e24 */ /* 0x000fe2000f8e00ff */
[----:B------:R-:W-:Y:S01]  /*84c0*/  ULEA UR16, UP0, UR10, UR7, 0x4 ;  /* 0x000000070a107291 */ /* 0x000fe2000f8020ff */
[----:B------:R-:W-:-:S03]  /*84d0*/  IMAD.U32 R10, RZ, RZ, UR7 ;  /* 0x00000007ff0a7e24 */ /* 0x000fc6000f8e00ff */
[----:B------:R-:W-:Y:S02]  /*84e0*/  IMAD.U32 R9, RZ, RZ, UR13 ;  /* 0x0000000dff097e24 */ /* 0x000fe4000f8e00ff */
[----:B------:R-:W-:Y:S01]  /*84f0*/  IMAD.U32 R32, RZ, RZ, UR16 ;  /* 0x00000010ff207e24 */ /* 0x000fe2000f8e00ff */
[----:B--2---:R-:W-:-:S04]  /*8500*/  @!P4 LEA R8, P2, R8, R248, 0x1 ;  /* 0x000000f80808c211 */ /* 0x004fc800078408ff */
[C---:B---3--:R-:W-:Y:S02]  /*8510*/  @!P4 LEA.HI.X R9, R10.reuse, R236, R9, 0x1, P2 ;  /* 0x000000ec0a09c211 */ /* 0x048fe400010f0c09 */
[----:B------:R-:W-:-:S03]  /*8520*/  @!P3 LEA R10, P2, R10, R248, 0x1 ;  /* 0x000000f80a0ab211 */ /* 0x000fc600078408ff */
[----:B------:R-:W-:Y:S01]  /*8530*/  @!PT LDS RZ, [RZ] ;  /* 0x00000000fffff984 */ /* 0x000fe20000000800 */
[----:B------:R-:W-:Y:S01]  /*8540*/  @!PT LDS RZ, [RZ] ;  /* 0x00000000fffff984 */ /* 0x000fe20000000800 */
[----:B------:R-:W-:Y:S01]  /*8550*/  @!PT LDS RZ, [RZ] ;  /* 0x00000000fffff984 */ /* 0x000fe20000000800 */
[----:B------:R1:W-:Y:S04]  /*8560*/  @!P4 LDGSTS.E.BYPASS.LTC128B.128 [R214+0x8000], desc[UR22][R8.64] ;  /* 0x0800000008d6cfae */ /* 0x0003e8000b981a16 */
[----:B------:R2:W-:Y:S01]  /*8570*/  @P4 STS.128 [R214+0x8000], RZ ;  /* 0x008000ffd6004388 */ /* 0x0005e20000000c00 */
[----:B-1----:R-:W-:Y:S01]  /*8580*/  IMAD.U32 R9, RZ, RZ, UR7 ;  /* 0x00000007ff097e24 */ /* 0x002fe2000f8e00ff */
[----:B------:R-:W-:Y:S01]  /*8590*/  MOV R8, UR13 ;  /* 0x0000000d00087c02 */ /* 0x000fe20008000f00 */
[----:B------:R-:W-:-:S03]  /*85a0*/  ULEA.HI.X UR13, UR10, UR13, UR11, 0x4, UP0 ;  /* 0x0000000d0a0d7291 */ /* 0x000fc600080f240b */
[----:B------:R-:W-:Y:S01]  /*85b0*/  @!P3 LEA.HI.X R11, R9, R236, R8, 0x1, P2 ;  /* 0x000000ec090bb211 */ /* 0x000fe200010f0c08 */
[----:B------:R-:W-:Y:S02]  /*85c0*/  IMAD.U32 R8, RZ, RZ, UR16 ;  /* 0x00000010ff087e24 */ /* 0x000fe4000f8e00ff */
[----:B------:R-:W-:Y:S02]  /*85d0*/  MOV R9, UR13 ;  /* 0x0000000d00097c02 */ /* 0x000fe40008000f00 */
[----:B------:R-:W-:Y:S01]  /*85e0*/  @!PT LDS RZ, [RZ] ;  /* 0x00000000fffff984 */ /* 0x000fe20000000800 */
[----:B------:R-:W-:Y:S01]  /*85f0*/  @!PT LDS RZ, [RZ] ;  /* 0x00000000fffff984 */ /* 0x000fe20000000800 */
[----:B------:R-:W-:Y:S01]  /*8600*/  @!PT LDS RZ, [RZ] ;  /* 0x00000000fffff984 */ /* 0x000fe20000000800 */
[----:B------:R2:W-:Y:S01]  /*8610*/  @!P3 LDGSTS.E.BYPASS.LTC128B.128 [R214+0x9000], desc[UR22][R10.64+0x80] ;  /* 0x090000800ad6bfae */ /* 0x0005e2000b981a16 */
[----:B------:R-:W-:-:S03]  /*8620*/  LEA R8, P2, R8, R248, 0x1 ;  /* 0x000000f808087211 */ /* 0x000fc600078408ff */
[----:B------:R2:W-:Y:S01]  /*8630*/  @P3 STS.128 [R214+0x9000], RZ ;  /* 0x009000ffd6003388 */ /* 0x0005e20000000c00 */
        /* <DEDUP_REMOVED lines=12> */
.L_x_1358:
[----:B------:R-:W3:Y:S04]  /*8700*/  LDL.64 R176, [R1+0x88] ;  /* 0x0000880001b07983 */ /* 0x000ee80000100a00 */
[----:B------:R-:W4:Y:S01]  /*8710*/  LDL.64 R174, [R1+0x90] ;  /* 0x0000900001ae7983 */ /* 0x000f220000100a00 */
[----:B------:R-:W-:Y:S01]  /*8720*/  IMAD.WIDE.U32 R32, R180, -0x2daee0ad, RZ ;  /* 0xd2511f53b4207825 */ /* 0x000fe200078e00ff */
[----:B------:R-:W-:Y:S02]  /*8730*/  ISETP.GE.AND P2, PT, R7, R139, PT ;  /* 0x0000008b0700720c */ /* 0x000fe40003f46270 */
[----:B------:R-:W1:Y:S01]  /*8740*/  SHFL.BFLY PT, R35, R12, 0x2, 0x1f ;  /* 0x0c401f000c237f89 */ /* 0x000e6200000e0000 */
[----:B------:R-:W-:Y:S01]  /*8750*/  IMAD.WIDE.U32 R172, R181, -0x2daee0ad, RZ ;  /* 0xd2511f53b5ac7825 */ /* 0x000fe200078e00ff */
[----:B------:R-:W-:-:S02]  /*8760*/  FSEL R181, R195, -INF , !P2 ;  /* 0xff800000c3b57808 */ /* 0x000fc40005000000 */
[----:B------:R-:W2:Y:S01]  /*8770*/  SHFL.BFLY PT, R34, R13, 0x2, 0x1f ;  /* 0x0c401f000d227f89 */ /* 0x000ea200000e0000 */
[----:B------:R-:W-:Y:S01]  /*8780*/  IMAD.WIDE.U32 R184, R183, -0x2daee0ad, RZ ;  /* 0xd2511f53b7b87825 */ /* 0x000fe200078e00ff */
[----:B------:R-:W-:Y:S02]  /*8790*/  LOP3.LUT R190, R216, R32, R173, 0x96, !PT ;  /* 0x00000020d8be7212 */ /* 0x000fe400078e96ad */
[-C--:B------:R-:W-:Y:S01]  /*87a0*/  ISETP.GE.AND P2, PT, R6, R139.reuse, PT ;  /* 0x0000008b0600720c */ /* 0x080fe20003f46270 */
[----:B------:R2:W-:Y:S03]  /*87b0*/  STL.64 [R1+0xa8], R136 ;  /* 0x0000a88801007387 */ /* 0x0005e60000100a00 */
[----:B------:R-:W-:Y:S02]  /*87c0*/  FSEL R183, R210, -INF , !P2 ;  /* 0xff800000d2b77808 */ /* 0x000fe40005000000 */
[----:B------:R-:W-:-:S02]  /*87d0*/  ISETP.GE.AND P2, PT, R5, R139, PT ;  /* 0x0000008b0500720c */ /* 0x000fc40003f46270 */
[----:B---3--:R-:W-:Y:S01]  /*87e0*/  LOP3.LUT R191, R217, R176, R33, 0x96, !PT ;  /* 0x000000b0d9bf7212 */ /* 0x008fe200078e9621 */
[----:B------:R-:W-:Y:S01]  /*87f0*/  IMAD.WIDE.U32 R32, R182, -0x2daee0ad, RZ ;  /* 0xd2511f53b6207825 */ /* 0x000fe200078e00ff */
[----:B------:R-:W-:Y:S02]  /*8800*/  FSEL R182, R211, -INF , !P2 ;  /* 0xff800000d3b67808 */ /* 0x000fe40005000000 */
[----:B----4-:R-:W-:Y:S02]  /*8810*/  FSEL R175, R193, -INF , !P5 ;  /* 0xff800000c1af7808 */ /* 0x010fe40006800000 */
[----:B------:R-:W-:Y:S02]  /*8820*/  LOP3.LUT R196, R216, R32, R185, 0x96, !PT ;  /* 0x00000020d8c47212 */ /* 0x000fe400078e96b9 */
[----:B------:R-:W-:Y:S02]  /*8830*/  ISETP.GE.AND P5, PT, R6, R138, PT ;  /* 0x0000008a0600720c */ /* 0x000fe40003fa6270 */
[----:B-1----:R-:W-:Y:S01]  /*8840*/  FMNMX.FTZ R32, R12, R35, !PT ;  /* 0x000000230c207209 */ /* 0x002fe20007810000 */
[----:B--2---:R-:W-:Y:S01]  /*8850*/  IMAD.WIDE.U32 R136, R196, -0x326172a9, RZ ;  /* 0xcd9e8d57c4887825 */ /* 0x004fe200078e00ff */
[----:B------:R-:W-:-:S02]  /*8860*/  FSEL R179, R208, -INF , !P5 ;  /* 0xff800000d0b37808 */ /* 0x000fc40006800000 */
[----:B------:R-:W-:Y:S02]  /*8870*/  ISETP.GE.AND P5, PT, R5, R138, PT ;  /* 0x0000008a0500720c */ /* 0x000fe40003fa6270 */
[----:B------:R-:W1:Y:S01]  /*8880*/  SHFL.BFLY PT, R5, R32, 0x1, 0x1f ;  /* 0x0c201f0020057f89 */ /* 0x000e6200000e0000 */
[----:B------:R-:W-:Y:S02]  /*8890*/  LOP3.LUT R197, R217, R174, R33, 0x96, !PT ;  /* 0x000000aed9c57212 */ /* 0x000fe400078e9621 */
[----:B------:R-:W-:Y:S02]  /*88a0*/  FMNMX.FTZ R33, R13, R34, !PT ;  /* 0x000000220d217209 */ /* 0x000fe40007810000 */
[----:B------:R-:W-:Y:S01]  /*88b0*/  FSEL R177, R209, -INF , !P5 ;  /* 0xff800000d1b17808 */ /* 0x000fe20006800000 */
[----:B------:R-:W-:Y:S01]  /*88c0*/  IMAD.WIDE.U32 R208, R190, -0x326172a9, RZ ;  /* 0xcd9e8d57bed07825 */ /* 0x000fe200078e00ff */
[C---:B------:R-:W-:Y:S01]  /*88d0*/  ISETP.GE.AND P5, PT, R4.reuse, R138, PT ;  /* 0x0000008a0400720c */ /* 0x040fe20003fa6270 */
[----:B------:R-:W2:Y:S01]  /*88e0*/  SHFL.BFLY PT, R34, R33, 0x1, 0x1f ;  /* 0x0c201f0021227f89 */ /* 0x000ea200000e0000 */
[----:B------:R-:W-:-:S02]  /*88f0*/  ISETP.GE.AND P2, PT, R4, R139, PT ;  /* 0x0000008b0400720c */ /* 0x000fc40003f46270 */
[----:B------:R-:W-:Y:S02]  /*8900*/  FSEL R174, R220, -INF , !P5 ;  /* 0xff800000dcae7808 */ /* 0x000fe40006800000 */
[----:B------:R-:W-:Y:S02]  /*8910*/  FSEL R180, R222, -INF , !P2 ;  /* 0xff800000deb47808 */ /* 0x000fe40005000000 */
[C---:B------:R-:W-:Y:S02]  /*8920*/  ISETP.GE.AND P5, PT, R3.reuse, R138, PT ;  /* 0x0000008a0300720c */ /* 0x040fe40003fa6270 */
[----:B------:R-:W-:Y:S02]  /*8930*/  ISETP.GE.AND P2, PT, R3, R139, PT ;  /* 0x0000008b0300720c */ /* 0x000fe40003f46270 */
[----:B------:R-:W-:Y:S02]  /*8940*/  FSEL R173, R221, -INF , !P5 ;  /* 0xff800000ddad7808 */ /* 0x000fe40006800000 */
[----:B------:R-:W-:-:S02]  /*8950*/  FSEL R178, R223, -INF , !P2 ;  /* 0xff800000dfb27808 */ /* 0x000fc40005000000 */
[CC--:B------:R-:W-:Y:S02]  /*8960*/  ISETP.GE.AND P5, PT, R2.reuse, R138.reuse, PT ;  /* 0x0000008a0200720c */ /* 0x0c0fe40003fa6270 */
[-C--:B------:R-:W-:Y:S02]  /*8970*/  ISETP.GE.AND P2, PT, R2, R139.reuse, PT ;  /* 0x0000008b0200720c */ /* 0x080fe40003f46270 */
[----:B------:R-:W-:Y:S02]  /*8980*/  FSEL R35, R200, -INF , !P5 ;  /* 0xff800000c8237808 */ /* 0x000fe40006800000 */
[----:B------:R-:W-:Y:S02]  /*8990*/  FSEL R176, R202, -INF , !P2 ;  /* 0xff800000cab07808 */ /* 0x000fe40005000000 */
[C---:B------:R-:W-:Y:S02]  /*89a0*/  ISETP.GE.AND P5, PT, R0.reuse, R138, PT ;  /* 0x0000008a0000720c */ /* 0x040fe40003fa6270 */
[----:B------:R-:W-:-:S02]  /*89b0*/  ISETP.GE.AND P2, PT, R0, R139, PT ;  /* 0x0000008b0000720c */ /* 0x000fc40003f46270 */
[----:B------:R-:W-:Y:S02]  /*89c0*/  FMNMX3.FTZ R0, R133, R22, R175, !PT ;  /* 0x0000001685007276 */ /* 0x000fe400078100af */
[----:B-1----:R-:W-:Y:S02]  /*89d0*/  FMNMX.FTZ R235, R32, R5, !PT ;  /* 0x0000000520eb7209 */ /* 0x002fe40007810000 */
[----:B------:R-:W-:Y:S02]  /*89e0*/  FMNMX3.FTZ R5, R0, R179, R177, !PT ;  /* 0x000000b300057276 */ /* 0x000fe400078100b1 */
[----:B------:R-:W-:Y:S02]  /*89f0*/  FMNMX3.FTZ R0, R132, R31, R181, !PT ;  /* 0x0000001f84007276 */ /* 0x000fe400078100b5 */
[----:B--2---:R-:W-:Y:S02]  /*8a00*/  FMNMX.FTZ R234, R33, R34, !PT ;  /* 0x0000002221ea7209 */ /* 0x004fe40007810000 */
[----:B------:R-:W-:-:S02]  /*8a10*/  FMNMX3.FTZ R0, R0, R183, R182, !PT ;  /* 0x000000b700007276 */ /* 0x000fc400078100b6 */
[----:B------:R-:W-:Y:S01]  /*8a20*/  FSEL R34, R203, -INF , !P2 ;  /* 0xff800000cb227808 */ /* 0x000fe20005000000 */
[----:B------:R-:W-:Y:S01]  /*8a30*/  FMUL.FTZ R4, R234, UR4 ;  /* 0x00000004ea047c20 */ /* 0x000fe20008410000 */
[----:B------:R-:W-:Y:S02]  /*8a40*/  FMNMX3.FTZ R0, R0, R180, R178, !PT ;  /* 0x000000b400007276 */ /* 0x000fe400078100b2 */
[----:B------:R-:W-:Y:S02]  /*8a50*/  FSEL R33, R201, -INF , !P5 ;  /* 0xff800000c9217808 */ /* 0x000fe40006800000 */
[----:B------:R-:W-:Y:S02]  /*8a60*/  FMNMX3.FTZ R5, R5, R174, R173, !PT ;  /* 0x000000ae05057276 */ /* 0x000fe400078100ad */
[----:B------:R-:W-:Y:S01]  /*8a70*/  FMNMX3.FTZ R32, R0, R176, R34, !PT ;  /* 0x000000b000207276 */ /* 0x000fe20007810022 */
[----:B------:R-:W-:Y:S01]  /*8a80*/  FMUL.FTZ R0, R235, UR4 ;  /* 0x00000004eb007c20 */ /* 0x000fe20008410000 */
[----:B------:R-:W-:-:S02]  /*8a90*/  FMNMX3.FTZ R5, R5, R35, R33, !PT ;  /* 0x0000002305057276 */ /* 0x000fc40007810021 */
[----:B------:R-:W-:Y:S01]  /*8aa0*/  FSETP.NEU.FTZ.AND P5, PT, R234, -INF , PT ;  /* 0xff800000ea00780b */ /* 0x000fe20003fbd000 */
[----:B------:R-:W1:Y:S01]  /*8ab0*/  SHFL.BFLY PT, R186, R32, 0x2, 0x1f ;  /* 0x0c401f0020ba7f89 */ /* 0x000e6200000e0000 */
[----:B------:R-:W-:Y:S02]  /*8ac0*/  FSETP.NEU.FTZ.AND P2, PT, R235, -INF , PT ;  /* 0xff800000eb00780b */ /* 0x000fe40003f5d000 */
[----:B------:R-:W-:Y:S01]  /*8ad0*/  FSEL R4, R4, RZ, P5 ;  /* 0x000000ff04047208 */ /* 0x000fe20002800000 */
[----:B------:R-:W2:Y:S01]  /*8ae0*/  SHFL.BFLY PT, R185, R5, 0x2, 0x1f ;  /* 0x0c401f0005b97f89 */ /* 0x000ea200000e0000 */
[----:B------:R-:W-:-:S03]  /*8af0*/  FSEL R0, R0, RZ, P2 ;  /* 0x000000ff00007208 */ /* 0x000fc60001000000 */
[--C-:B------:R-:W-:Y:S01]  /*8b00*/  FFMA.FTZ R200, R28, UR4, -R4.reuse ;  /* 0x000000041cc87c23 */ /* 0x100fe20008010804 */
[----:B------:R-:W-:Y:S01]  /*8b10*/  FFMA.FTZ R199, R27, UR4, -R4 ;  /* 0x000000041bc77c23 */ /* 0x000fe20008010804 */
[--C-:B------:R-:W-:Y:S01]  /*8b20*/  FFMA.FTZ R189, R15, UR4, -R0.reuse ;  /* 0x000000040fbd7c23 */ /* 0x100fe20008010800 */
[--C-:B------:R-:W-:Y:S01]  /*8b30*/  FFMA.FTZ R28, R14, UR4, -R0.reuse ;  /* 0x000000040e1c7c23 */ /* 0x100fe20008010800 */
[--C-:B------:R-:W-:Y:S01]  /*8b40*/  FFMA.FTZ R195, R26, UR4, -R0.reuse ;  /* 0x000000041ac37c23 */ /* 0x100fe20008010800 */
[--C-:B------:R-:W-:Y:S01]  /*8b50*/  FFMA.FTZ R194, R25, UR4, -R0.reuse ;  /* 0x0000000419c27c23 */ /* 0x100fe20008010800 */
[--C-:B------:R-:W-:Y:S01]  /*8b60*/  FFMA.FTZ R201, R24, UR4, -R0.reuse ;  /* 0x0000000418c97c23 */ /* 0x100fe20008010800 */
[--C-:B------:R-:W-:Y:S01]  /*8b70*/  FFMA.FTZ R198, R23, UR4, -R0.reuse ;  /* 0x0000000417c67c23 */ /* 0x100fe20008010800 */
[--C-:B------:R-:W-:Y:S01]  /*8b80*/  FFMA.FTZ R221, R19, UR4, -R0.reuse ;  /* 0x0000000413dd7c23 */ /* 0x100fe20008010800 */
[----:B------:R-:W-:Y:S01]  /*8b90*/  FFMA.FTZ R220, R18, UR4, -R0 ;  /* 0x0000000412dc7c23 */ /* 0x000fe20008010800 */
[--C-:B------:R-:W-:Y:S01]  /*8ba0*/  FFMA.FTZ R187, R17, UR4, -R4.reuse ;  /* 0x0000000411bb7c23 */ /* 0x100fe20008010804 */
[--C-:B------:R-:W-:Y:S01]  /*8bb0*/  FFMA.FTZ R188, R16, UR4, -R4.reuse ;  /* 0x0000000410bc7c23 */ /* 0x100fe20008010804 */
[--C-:B------:R-:W-:Y:S01]  /*8bc0*/  FFMA.FTZ R193, R30, UR4, -R4.reuse ;  /* 0x000000041ec17c23 */ /* 0x100fe20008010804 */
[--C-:B------:R-:W-:Y:S01]  /*8bd0*/  FFMA.FTZ R192, R29, UR4, -R4.reuse ;  /* 0x000000041dc07c23 */ /* 0x100fe20008010804 */
[--C-:B------:R-:W-:Y:S01]  /*8be0*/  FFMA.FTZ R216, R21, UR4, -R4.reuse ;  /* 0x0000000415d87c23 */ /* 0x100fe20008010804 */
[----:B------:R-:W-:Y:S01]  /*8bf0*/  FFMA.FTZ R215, R20, UR4, -R4 ;  /* 0x0000000414d77c23 */ /* 0x000fe20008010804 */
[----:B-1----:R-:W-:Y:S01]  /*8c00*/  FMNMX.FTZ R0, R32, R186, !PT ;  /* 0x000000ba20007209 */ /* 0x002fe20007810000 */
[----:B------:R-:W-:Y:S01]  /*8c10*/  IMAD.WIDE.U32 R26, R191, -0x326172a9, RZ ;  /* 0xcd9e8d57bf1a7825 */ /* 0x000fe200078e00ff */
[----:B------:R-:W-:Y:S01]  /*8c20*/  MUFU.EX2 R187, R187 ;  /* 0x000000bb00bb7308 */ /* 0x000fe20000000800 */
[----:B------:R-:W-:-:S02]  /*8c30*/  FSEL R30, R235, RZ, P2 ;  /* 0x000000ffeb1e7208 */ /* 0x000fc40001000000 */
[----:B--2---:R-:W-:Y:S01]  /*8c40*/  FMNMX.FTZ R4, R5, R185, !PT ;  /* 0x000000b905047209 */ /* 0x004fe20007810000 */
[----:B------:R-:W1:Y:S01]  /*8c50*/  SHFL.BFLY PT, R23, R0, 0x1, 0x1f ;  /* 0x0c201f0000177f89 */ /* 0x000e6200000e0000 */
[----:B------:R-:W-:Y:S01]  /*8c60*/  LOP3.LUT R14, R240, R26, R209, 0x96, !PT ;  /* 0x0000001af00e7212 */ /* 0x000fe200078e96d1 */
[----:B------:R-:W2:Y:S01]  /*8c70*/  MUFU.EX2 R243, R188 ;  /* 0x000000bc00f37308 */ /* 0x000ea20000000800 */
[----:B------:R-:W-:Y:S01]  /*8c80*/  LOP3.LUT R5, R231, R226, R27, 0x96, !PT ;  /* 0x000000e2e7057212 */ /* 0x000fe200078e961b */
[----:B------:R-:W3:Y:S02]  /*8c90*/  SHFL.BFLY PT, R26, R4, 0x1, 0x1f ;  /* 0x0c201f00041a7f89 */ /* 0x000ee400000e0000 */
[----:B------:R-:W-:Y:S01]  /*8ca0*/  IMAD.WIDE.U32 R238, R14, -0x2daee0ad, RZ ;  /* 0xd2511f530eee7825 */ /* 0x000fe200078e00ff */
[----:B------:R-:W-:Y:S03]  /*8cb0*/  MUFU.EX2 R248, R192 ;  /* 0x000000c000f87308 */ /* 0x000fe60000000800 */
[----:B------:R-:W-:Y:S01]  /*8cc0*/  IMAD.WIDE.U32 R190, R5, -0x2daee0ad, RZ ;  /* 0xd2511f5305be7825 */ /* 0x000fe200078e00ff */
[----:B------:R-:W-:Y:S04]  /*8cd0*/  MUFU.EX2 R195, R195 ;  /* 0x000000c300c37308 */ /* 0x000fe80000000800 */
[----:B------:R-:W-:Y:S01]  /*8ce0*/  LOP3.LUT R172, R242, R172, R191, 0x96, !PT ;  /* 0x000000acf2ac7212 */ /* 0x000fe200078e96bf */
[----:B------:R-:W-:Y:S01]  /*8cf0*/  MUFU.EX2 R200, R200 ;  /* 0x000000c800c87308 */ /* 0x000fe20000000800 */
[----:B------:R-:W-:-:S02]  /*8d00*/  LOP3.LUT R5, R241, R190, R239, 0x96, !PT ;  /* 0x000000bef1057212 */ /* 0x000fc400078e96ef */
[----:B--2---:R-:W-:Y:S01]  /*8d10*/  F2FP.F16.F32.PACK_AB R27, R243, R187 ;  /* 0x000000bbf31b723e */ /* 0x004fe200000000ff */
[----:B------:R-:W-:Y:S01]  /*8d20*/  IMAD.WIDE.U32 R190, R172, -0x326172a9, RZ ;  /* 0xcd9e8d57acbe7825 */ /* 0x000fe200078e00ff */
[----:B------:R-:W-:Y:S03]  /*8d30*/  MUFU.EX2 R199, R199 ;  /* 0x000000c700c77308 */ /* 0x000fe60000000800 */
[----:B------:R-:W-:Y:S01]  /*8d40*/  IMAD.WIDE.U32 R236, R5, -0x326172a9, RZ ;  /* 0xcd9e8d5705ec7825 */ /* 0x000fe200078e00ff */
[----:B-1----:R-:W-:Y:S01]  /*8d50*/  FMNMX.FTZ R217, R0, R23, !PT ;  /* 0x0000001700d97209 */ /* 0x002fe20007810000 */
[----:B------:R-:W-:Y:S01]  /*8d60*/  MUFU.EX2 R216, R216 ;  /* 0x000000d800d87308 */ /* 0x000fe20000000800 */
[----:B------:R-:W-:Y:S02]  /*8d70*/  FSEL R5, R234, RZ, P5 ;  /* 0x000000ffea057208 */ /* 0x000fe40002800000 */
[----:B------:R-:W-:Y:S01]  /*8d80*/  LOP3.LUT R172, R245, R190, R237, 0x96, !PT ;  /* 0x000000bef5ac7212 */ /* 0x000fe200078e96ed */
[----:B------:R-:W-:Y:S01]  /*8d90*/  MUFU.EX2 R221, R221 ;  /* 0x000000dd00dd7308 */ /* 0x000fe20000000800 */
[----:B---3--:R-:W-:Y:S01]  /*8da0*/  FMNMX.FTZ R244, R4, R26, !PT ;  /* 0x0000001a04f47209 */ /* 0x008fe20007810000 */
[C---:B------:R-:W-:Y:S01]  /*8db0*/  FMUL.FTZ R4, R217.reuse, UR4 ;  /* 0x00000004d9047c20 */ /* 0x040fe20008410000 */
[----:B------:R-:W-:-:S02]  /*8dc0*/  FSETP.NEU.FTZ.AND P2, PT, R217, -INF , PT ;  /* 0xff800000d900780b */ /* 0x000fc40003f5d000 */
[----:B------:R-:W-:Y:S01]  /*8dd0*/  LOP3.LUT R14, R172, 0xff, RZ, 0xc0, !PT ;  /* 0x000000ffac0e7812 */ /* 0x000fe200078ec0ff */
[----:B------:R-:W-:Y:S01]  /*8de0*/  FMUL.FTZ R0, R244, UR4 ;  /* 0x00000004f4007c20 */ /* 0x000fe20008410000 */
[----:B------:R-:W-:Y:S02]  /*8df0*/  FSEL R29, R217, RZ, P2 ;  /* 0x000000ffd91d7208 */ /* 0x000fe40001000000 */
[----:B------:R-:W-:Y:S02]  /*8e00*/  FSEL R4, R4, RZ, P2 ;  /* 0x000000ff04047208 */ /* 0x000fe40001000000 */
[----:B------:R-:W-:Y:S02]  /*8e10*/  ISETP.LE.U32.AND P2, PT, R14, UR12, PT ;  /* 0x0000000c0e007c0c */ /* 0x000fe4000bf43070 */
[----:B------:R-:W-:Y:S01]  /*8e20*/  FSETP.NEU.FTZ.AND P5, PT, R244, -INF , PT ;  /* 0xff800000f400780b */ /* 0x000fe20003fbd000 */
[--C-:B------:R-:W-:Y:S01]  /*8e30*/  FFMA.FTZ R226, R176, UR4, -R4.reuse ;  /* 0x00000004b0e27c23 */ /* 0x100fe20008010804 */
[----:B------:R-:W-:Y:S01]  /*8e40*/  LOP3.LUT R14, R172, 0xffff, RZ, 0xc0, !PT ;  /* 0x0000ffffac0e7812 */ /* 0x000fe200078ec0ff */
[--C-:B------:R-:W-:Y:S01]  /*8e50*/  FFMA.FTZ R31, R31, UR4, -R4.reuse ;  /* 0x000000041f1f7c23 */ /* 0x100fe20008010804 */
[----:B------:R-:W-:Y:S01]  /*8e60*/  FSEL R0, R0, RZ, P5 ;  /* 0x000000ff00007208 */ /* 0x000fe20002800000 */
[----:B------:R-:W-:Y:S01]  /*8e70*/  FFMA.FTZ R183, R183, UR4, -R4 ;  /* 0x00000004b7b77c23 */ /* 0x000fe20008010804 */
[----:B------:R-:W-:Y:S01]  /*8e80*/  SHF.R.U32.HI R14, RZ, 0x8, R14 ;  /* 0x00000008ff0e7819 */ /* 0x000fe2000001160e */
[----:B------:R-:W-:Y:S01]  /*8e90*/  FFMA.FTZ R182, R182, UR4, -R4 ;  /* 0x00000004b6b67c23 */ /* 0x000fe20008010804 */
[----:B------:R-:W-:Y:S01]  /*8ea0*/  LOP3.LUT R185, R246, R208, R191, 0x96, !PT ;  /* 0x000000d0f6b97212 */ /* 0x000fe200078e96bf */
        /* <DEDUP_REMOVED lines=8> */
[----:B------:R-:W-:Y:S01]  /*8f30*/  @!P2 HADD2 R202, -R27.H0_H0, -RZ.H0_H0 ;  /* 0xa00000ff1bcaa230 */ /* 0x000fe20000000900 */
[----:B------:R-:W-:Y:S01]  /*8f40*/  PRMT R26, R27, 0x7632, R26 ;  /* 0x000076321b1a7816 */ /* 0x000fe2000000001a */
[----:B------:R-:W-:Y:S01]  /*8f50*/  FADD.FTZ R0, R135, -R5 ;  /* 0x8000000587007221 */ /* 0x000fe20000010000 */
[----:B------:R-:W-:Y:S01]  /*8f60*/  LOP3.LUT R5, R14, 0xffff, RZ, 0xc0, !PT ;  /* 0x0000ffff0e057812 */ /* 0x000fe200078ec0ff */
[----:B------:R-:W-:Y:S01]  /*8f70*/  MUFU.EX2 R173, R189 ;  /* 0x000000bd00ad7308 */ /* 0x000fe20000000800 */
[----:B------:R-:W-:Y:S01]  /*8f80*/  PRMT R239, R27, 0x5410, R26 ;  /* 0x000054101bef7816 */ /* 0x000fe2000000001a */
[----:B------:R-:W-:Y:S01]  /*8f90*/  FMUL.FTZ R0, R0, UR4 ;  /* 0x0000000400007c20 */ /* 0x000fe20008410000 */
[----:B------:R-:W-:Y:S01]  /*8fa0*/  @!P2 PRMT R27, R202, 0x5410, RZ ;  /* 0x00005410ca1ba816 */ /* 0x000fe200000000ff */
[----:B------:R-:W1:Y:S01]  /*8fb0*/  MUFU.EX2 R179, R28 ;  /* 0x0000001c00b37308 */ /* 0x000e620000000800 */
[----:B------:R-:W-:Y:S01]  /*8fc0*/  ISETP.LE.U32.AND P2, PT, R5, UR12, PT ;  /* 0x0000000c05007c0c */ /* 0x000fe2000bf43070 */
[----:B------:R-:W-:-:S04]  /*8fd0*/  IMAD.WIDE.U32 R32, R197, -0x326172a9, RZ ;  /* 0xcd9e8d57c5207825 */ /* 0x000fc800078e00ff */
[--C-:B------:R-:W-:Y:S01]  /*8fe0*/  FFMA.FTZ R196, R180, UR4, -R4.reuse ;  /* 0x00000004b4c47c23 */ /* 0x100fe20008010804 */
[----:B------:R2:W3:Y:S01]  /*8ff0*/  MUFU.EX2 R5, R0 ;  /* 0x0000000000057308 */ /* 0x0004e20000000800 */
[--C-:B------:R-:W-:Y:S01]  /*9000*/  FFMA.FTZ R197, R178, UR4, -R4.reuse ;  /* 0x00000004b2c57c23 */ /* 0x100fe20008010804 */
[----:B------:R-:W-:Y:S01]  /*9010*/  FFMA.FTZ R202, R34, UR4, -R4 ;  /* 0x0000000422ca7c23 */ /* 0x000fe20008010804 */
[----:B------:R-:W-:Y:S01]  /*9020*/  LOP3.LUT R23, R231, R250, R33, 0x96, !PT ;  /* 0x000000fae7177212 */ /* 0x000fe200078e9621 */
[----:B------:R-:W-:Y:S01]  /*9030*/  MUFU.EX2 R31, R31 ;  /* 0x0000001f001f7308 */ /* 0x000fe20000000800 */
[----:B------:R-:W-:-:S03]  /*9040*/  LOP3.LUT R14, R240, R32, R137, 0x96, !PT ;  /* 0x00000020f00e7212 */ /* 0x000fc600078e9689 */
[----:B------:R-:W-:-:S04]  /*9050*/  IMAD.WIDE.U32 R174, R23, -0x2daee0ad, RZ ;  /* 0xd2511f5317ae7825 */ /* 0x000fc800078e00ff */
[----:B------:R-:W-:Y:S01]  /*9060*/  @!P2 HADD2 R135, -R26.H0_H0, -RZ.H0_H0 ;  /* 0xa00000ff1a87a230 */ /* 0x000fe20000000900 */
[----:B-1----:R-:W-:Y:S01]  /*9070*/  F2FP.F16.F32.PACK_AB R33, R179, R173 ;  /* 0x000000adb321723e */ /* 0x002fe200000000ff */
[----:B------:R-:W-:-:S04]  /*9080*/  IMAD.WIDE.U32 R176, R14, -0x2daee0ad, RZ ;  /* 0xd2511f530eb07825 */ /* 0x000fc800078e00ff */
[----:B------:R-:W-:Y:S01]  /*9090*/  FFMA.FTZ R28, R181, UR4, -R4 ;  /* 0x00000004b51c7c23 */ /* 0x000fe20008010804 */
[----:B--2---:R-:W-:Y:S01]  /*90a0*/  PRMT R0, R172, 0x7632, R0 ;  /* 0x00007632ac007816 */ /* 0x004fe20000000000 */
[----:B------:R-:W-:Y:S01]  /*90b0*/  FADD.FTZ R14, R134, -R30 ;  /* 0x8000001e860e7221 */ /* 0x000fe20000010000 */
[----:B------:R-:W-:Y:S01]  /*90c0*/  @!P2 PRMT R26, R135, 0x5410, RZ ;  /* 0x00005410871aa816 */ /* 0x000fe200000000ff */
[----:B------:R-:W-:Y:S01]  /*90d0*/  FADD.FTZ R4, R132, -R29 ;  /* 0x8000001d84047221 */ /* 0x000fe20000010000 */
[----:B------:R-:W-:Y:S01]  /*90e0*/  LOP3.LUT R0, R0, 0xff, RZ, 0xc0, !PT ;  /* 0x000000ff00007812 */ /* 0x000fe200078ec0ff */
[----:B------:R-:W-:Y:S01]  /*90f0*/  FMUL.FTZ R23, R14, UR4 ;  /* 0x000000040e177c20 */ /* 0x000fe20008410000 */
[----:B------:R-:W-:Y:S01]  /*9100*/  PRMT R135, R33, 0x7632, R135 ;  /* 0x0000763221877816 */ /* 0x000fe20000000087 */
[----:B------:R-:W-:Y:S01]  /*9110*/  FMUL.FTZ R14, R4, UR4 ;  /* 0x00000004040e7c20 */ /* 0x000fe20008410000 */
[----:B------:R-:W-:Y:S01]  /*9120*/  ISETP.LE.U32.AND P2, PT, R0, UR12, PT ;  /* 0x0000000c00007c0c */ /* 0x000fe2000bf43070 */
[----:B------:R-:W-:Y:S01]  /*9130*/  MUFU.EX2 R28, R28 ;  /* 0x0000001c001c7308 */ /* 0x000fe20000000800 */
[----:B------:R-:W-:Y:S01]  /*9140*/  SHF.R.U32.HI R0, RZ, 0x18, R172 ;  /* 0x00000018ff007819 */ /* 0x000fe200000116ac */
[-C--:B---3--:R-:W-:Y:S01]  /*9150*/  FFMA.FTZ R32, R249, R5.reuse, R187 ;  /* 0x00000005f9207223 */ /* 0x088fe200000100bb */
[----:B------:R-:W-:Y:S01]  /*9160*/  PRMT R237, R33, 0x5410, R135 ;  /* 0x0000541021ed7816 */ /* 0x000fe20000000087 */
[-C--:B------:R-:W-:Y:S01]  /*9170*/  FMUL.FTZ R249, R49, R5.reuse ;  /* 0x0000000531f97220 */ /* 0x080fe20000410000 */
[----:B------:R-:W-:Y:S01]  /*9180*/  LOP3.LUT R35, R241, R174, R177, 0x96, !PT ;  /* 0x000000aef1237212 */ /* 0x000fe200078e96b1 */
[-C--:B------:R-:W-:Y:S01]  /*9190*/  FMUL.FTZ R152, R152, R5.reuse ;  /* 0x0000000598987220 */ /* 0x080fe20000410000 */
[----:B------:R1:W2:Y:S01]  /*91a0*/  MUFU.EX2 R174, R193 ;  /* 0x000000c100ae7308 */ /* 0x0002a20000000800 */
[----:B------:R-:W-:Y:S01]  /*91b0*/  PRMT R4, R236, 0x7771, RZ ;  /* 0x00007771ec047816 */ /* 0x000fe200000000ff */
[-C--:B------:R-:W-:Y:S01]  /*91c0*/  FMUL.FTZ R153, R153, R5.reuse ;  /* 0x0000000599997220 */ /* 0x080fe20000410000 */
[-C--:B------:R-:W-:Y:S01]  /*91d0*/  FMUL.FTZ R148, R148, R5.reuse ;  /* 0x0000000594947220 */ /* 0x080fe20000410000 */
[----:B------:R-:W-:Y:S01]  /*91e0*/  FMUL.FTZ R149, R149, R5 ;  /* 0x0000000595957220 */ /* 0x000fe20000410000 */
[----:B------:R-:W-:-:S02]  /*91f0*/  @!P2 HADD2 R203, -R33.H0_H0, -RZ.H0_H0 ;  /* 0xa00000ff21cba230 */ /* 0x000fc40000000900 */
[-C--:B------:R-:W-:Y:S01]  /*9200*/  FMUL.FTZ R144, R144, R5.reuse ;  /* 0x0000000590907220 */ /* 0x080fe20000410000 */
[-C--:B------:R-:W-:Y:S01]  /*9210*/  FMUL.FTZ R145, R145, R5.reuse ;  /* 0x0000000591917220 */ /* 0x080fe20000410000 */
[-C--:B------:R-:W-:Y:S01]  /*9220*/  FMUL.FTZ R140, R140, R5.reuse ;  /* 0x000000058c8c7220 */ /* 0x080fe20000410000 */
[-C--:B------:R-:W-:Y:S01]  /*9230*/  FMUL.FTZ R141, R141, R5.reuse ;  /* 0x000000058d8d7220 */ /* 0x080fe20000410000 */
[----:B------:R-:W-:Y:S01]  /*9240*/  @!P2 PRMT R33, R203, 0x5410, RZ ;  /* 0x00005410cb21a816 */ /* 0x000fe200000000ff */
[----:B------:R-:W-:Y:S01]  /*9250*/  FMUL.FTZ R240, R36, R5 ;  /* 0x0000000524f07220 */ /* 0x000fe20000410000 */
[----:B------:R-:W-:Y:S01]  /*9260*/  ISETP.LE.U32.AND P2, PT, R0, UR12, PT ;  /* 0x0000000c00007c0c */ /* 0x000fe2000bf43070 */
[----:B------:R-:W-:Y:S01]  /*9270*/  IMAD.MOV.U32 R0, RZ, RZ, R236 ;  /* 0x000000ffff007224 */ /* 0x000fe200078e00ec */
[----:B------:R-:W-:Y:S01]  /*9280*/  MUFU.EX2 R203, R194 ;  /* 0x000000c200cb7308 */ /* 0x000fe20000000800 */
[----:B-1----:R-:W-:-:S04]  /*9290*/  IMAD.WIDE.U32 R192, R185, -0x2daee0ad, RZ ;  /* 0xd2511f53b9c07825 */ /* 0x002fc800078e00ff */
[-C--:B------:R-:W-:Y:S01]  /*92a0*/  FMUL.FTZ R241, R37, R5.reuse ;  /* 0x0000000525f17220 */ /* 0x080fe20000410000 */
[-C--:B------:R-:W-:Y:S01]  /*92b0*/  FMUL.FTZ R52, R52, R5.reuse ;  /* 0x0000000534347220 */ /* 0x080fe20000410000 */
[----:B------:R-:W-:Y:S01]  /*92c0*/  LOP3.LUT R0, R0, 0xff, RZ, 0xc0, !PT ;  /* 0x000000ff00007812 */ /* 0x000fe200078ec0ff */
[-C--:B------:R-:W-:Y:S01]  /*92d0*/  FMUL.FTZ R53, R53, R5.reuse ;  /* 0x0000000535357220 */ /* 0x080fe20000410000 */
[----:B------:R-:W-:Y:S01]  /*92e0*/  LOP3.LUT R178, R247, R238, R193, 0x96, !PT ;  /* 0x000000eef7b27212 */ /* 0x000fe200078e96c1 */
[-C--:B------:R-:W-:Y:S01]  /*92f0*/  FMUL.FTZ R64, R64, R5.reuse ;  /* 0x0000000540407220 */ /* 0x080fe20000410000 */
[-C--:B------:R-:W-:Y:S01]  /*9300*/  FMUL.FTZ R65, R65, R5.reuse ;  /* 0x0000000541417220 */ /* 0x080fe20000410000 */
[-C--:B------:R-:W-:Y:S01]  /*9310*/  FMUL.FTZ R80, R80, R5.reuse ;  /* 0x0000000550507220 */ /* 0x080fe20000410000 */
[-C--:B------:R-:W-:Y:S01]  /*9320*/  FMUL.FTZ R81, R81, R5.reuse ;  /* 0x0000000551517220 */ /* 0x080fe20000410000 */
[----:B------:R-:W-:Y:S02]  /*9330*/  @!P2 HADD2 R206, -R135.H0_H0, -RZ.H0_H0 ;  /* 0xa00000ff87cea230 */ /* 0x000fe40000000900 */
[-C--:B------:R-:W-:Y:S01]  /*9340*/  FMUL.FTZ R84, R84, R5.reuse ;  /* 0x0000000554547220 */ /* 0x080fe20000410000 */
[-C--:B------:R-:W-:Y:S01]  /*9350*/  FMUL.FTZ R85, R85, R5.reuse ;  /* 0x0000000555557220 */ /* 0x080fe20000410000 */
[-C--:B------:R-:W-:Y:S01]  /*9360*/  FMUL.FTZ R96, R96, R5.reuse ;  /* 0x0000000560607220 */ /* 0x080fe20000410000 */
[-C--:B------:R-:W-:Y:S01]  /*9370*/  FMUL.FTZ R97, R97, R5.reuse ;  /* 0x0000000561617220 */ /* 0x080fe20000410000 */
[----:B------:R-:W-:Y:S01]  /*9380*/  @!P2 PRMT R135, R206, 0x5410, RZ ;  /* 0x00005410ce87a816 */ /* 0x000fe200000000ff */
[-C--:B------:R-:W-:Y:S01]  /*9390*/  FMUL.FTZ R101, R101, R5.reuse ;  /* 0x0000000565657220 */ /* 0x080fe20000410000 */
[----:B------:R-:W-:Y:S01]  /*93a0*/  ISETP.LE.U32.AND P2, PT, R0, UR12, PT ;  /* 0x0000000c00007c0c */ /* 0x000fe2000bf43070 */
[-C--:B------:R-:W-:Y:S01]  /*93b0*/  FMUL.FTZ R112, R112, R5.reuse ;  /* 0x0000000570707220 */ /* 0x080fe20000410000 */
[----:B--2---:R-:W-:Y:S01]  /*93c0*/  F2FP.F16.F32.PACK_AB R0, R248, R174 ;  /* 0x000000aef800723e */ /* 0x004fe200000000ff */
[-C--:B------:R-:W-:Y:S01]  /*93d0*/  FMUL.FTZ R49, R116, R5.reuse ;  /* 0x0000000574317220 */ /* 0x080fe20000410000 */
[-C--:B------:R-:W-:Y:S01]  /*93e0*/  FMUL.FTZ R128, R128, R5.reuse ;  /* 0x0000000580807220 */ /* 0x080fe20000410000 */
[----:B------:R-:W-:Y:S01]  /*93f0*/  FMUL.FTZ R129, R129, R5 ;  /* 0x0000000581817220 */ /* 0x000fe20000410000 */
[----:B------:R-:W-:-:S02]  /*9400*/  PRMT R190, R0, 0x7610, R190 ;  /* 0x0000761000be7816 */ /* 0x000fc400000000be */
[----:B------:R-:W-:Y:S02]  /*9410*/  PRMT R189, R0, 0x7632, R189 ;  /* 0x0000763200bd7816 */ /* 0x000fe400000000bd */
[----:B------:R-:W1:Y:S01]  /*9420*/  MUFU.EX2 R0, R23 ;  /* 0x0000001700007308 */ /* 0x000e620000000800 */
[----:B------:R-:W-:Y:S02]  /*9430*/  LOP3.LUT R34, R242, R184, R175, 0x96, !PT ;  /* 0x000000b8f2227212 */ /* 0x000fe400078e96af */
[----:B------:R-:W-:Y:S01]  /*9440*/  @!P2 HADD2 R132, -R190.H0_H0, -RZ.H0_H0 ;  /* 0xa00000ffbe84a230 */ /* 0x000fe20000000900 */
[----:B------:R-:W-:Y:S01]  /*9450*/  PRMT R231, R190, 0x5410, R189 ;  /* 0x00005410bee77816 */ /* 0x000fe200000000bd */
[----:B------:R-:W-:Y:S03]  /*9460*/  MUFU.EX2 R23, R183 ;  /* 0x000000b700177308 */ /* 0x000fe60000000800 */
[----:B------:R-:W-:-:S02]  /*9470*/  @!P2 PRMT R190, R132, 0x5410, RZ ;  /* 0x0000541084bea816 */ /* 0x000fc400000000ff */
[----:B------:R-:W-:Y:S02]  /*9480*/  ISETP.GT.U32.AND P2, PT, R4, UR12, PT ;  /* 0x0000000c04007c0c */ /* 0x000fe4000bf44070 */
[----:B------:R-:W2:Y:S01]  /*9490*/  MUFU.EX2 R4, R14 ;  /* 0x0000000e00047308 */ /* 0x000ea20000000800 */
[-C--:B-1----:R-:W-:Y:S01]  /*94a0*/  FFMA.FTZ R30, R225, R0.reuse, R173 ;  /* 0x00000000e11e7223 */ /* 0x082fe200000100ad */
[-C--:B------:R-:W-:Y:S02]  /*94b0*/  FMUL.FTZ R242, R38, R0.reuse ;  /* 0x0000000026f27220 */ /* 0x080fe40000410000 */
[----:B------:R-:W1:Y:S01]  /*94c0*/  MUFU.EX2 R14, R182 ;  /* 0x000000b6000e7308 */ /* 0x000e620000000800 */
[-C--:B------:R-:W-:Y:S01]  /*94d0*/  FMUL.FTZ R250, R50, R0.reuse ;  /* 0x0000000032fa7220 */ /* 0x080fe20000410000 */
[-C--:B------:R-:W-:Y:S01]  /*94e0*/  FMUL.FTZ R154, R154, R0.reuse ;  /* 0x000000009a9a7220 */ /* 0x080fe20000410000 */
[-C--:B------:R-:W-:Y:S01]  /*94f0*/  FMUL.FTZ R155, R155, R0.reuse ;  /* 0x000000009b9b7220 */ /* 0x080fe20000410000 */
[-C--:B------:R-:W-:Y:S01]  /*9500*/  FMUL.FTZ R150, R150, R0.reuse ;  /* 0x0000000096967220 */ /* 0x080fe20000410000 */
[-C--:B------:R-:W-:Y:S01]  /*9510*/  FMUL.FTZ R151, R151, R0.reuse ;  /* 0x0000000097977220 */ /* 0x080fe20000410000 */
[----:B------:R-:W-:Y:S01]  /*9520*/  FMUL.FTZ R146, R146, R0 ;  /* 0x0000000092927220 */ /* 0x000fe20000410000 */
[----:B------:R-:W-:-:S02]  /*9530*/  @P2 HADD2 R134, -R189.H0_H0, -RZ.H0_H0 ;  /* 0xa00000ffbd862230 */ /* 0x000fc40000000900 */
[-C--:B------:R-:W-:Y:S01]  /*9540*/  FMUL.FTZ R147, R147, R0.reuse ;  /* 0x0000000093937220 */ /* 0x080fe20000410000 */
[----:B------:R-:W-:Y:S01]  /*9550*/  FMUL.FTZ R142, R142, R0 ;  /* 0x000000008e8e7220 */ /* 0x000fe20000410000 */
[----:B--2---:R-:W-:Y:S01]  /*9560*/  FFMA.FTZ R29, R233, R4, R31 ;  /* 0x00000004e91d7223 */ /* 0x004fe2000001001f */
[----:B------:R-:W-:Y:S01]  /*9570*/  F2FP.F16.F32.PACK_AB R31, R28, R31 ;  /* 0x0000001f1c1f723e */ /* 0x000fe200000000ff */
[-C--:B------:R-:W-:Y:S01]  /*9580*/  FMUL.FTZ R143, R143, R0.reuse ;  /* 0x000000008f8f7220 */ /* 0x080fe20000410000 */
[----:B------:R-:W-:Y:S01]  /*9590*/  @P2 PRMT R189, R134, 0x5410, RZ ;  /* 0x0000541086bd2816 */ /* 0x000fe200000000ff */
[----:B------:R-:W-:Y:S01]  /*95a0*/  FADD.FTZ R29, R28, R29 ;  /* 0x0000001d1c1d7221 */ /* 0x000fe20000010000 */
[----:B-1----:R-:W-:Y:S01]  /*95b0*/  F2FP.F16.F32.PACK_AB R132, R14, R23 ;  /* 0x000000170e84723e */ /* 0x002fe200000000ff */
[-C--:B------:R-:W-:Y:S01]  /*95c0*/  FMUL.FTZ R251, R51, R0.reuse ;  /* 0x0000000033fb7220 */ /* 0x080fe20000410000 */
[-C--:B------:R-:W-:Y:S01]  /*95d0*/  FMUL.FTZ R55, R55, R0.reuse ;  /* 0x0000000037377220 */ /* 0x080fe20000410000 */
[----:B------:R-:W-:Y:S01]  /*95e0*/  FADD.FTZ R28, R23, R29 ;  /* 0x0000001d171c7221 */ /* 0x000fe20000010000 */
[----:B------:R-:W-:Y:S01]  /*95f0*/  FSEL R23, R244, RZ, P5 ;  /* 0x000000fff4177208 */ /* 0x000fe20002800000 */
[-C--:B------:R-:W-:Y:S01]  /*9600*/  FMUL.FTZ R29, R68, R5.reuse ;  /* 0x00000005441d7220 */ /* 0x080fe20000410000 */
[----:B------:R-:W-:Y:S01]  /*9610*/  FMUL.FTZ R68, R69, R5 ;  /* 0x0000000545447220 */ /* 0x000fe20000410000 */
[----:B------:R-:W-:Y:S01]  /*9620*/  FADD.FTZ R223, R14, R28 ;  /* 0x0000001c0edf7221 */ /* 0x000fe20000010000 */
[----:B------:R-:W-:Y:S01]  /*9630*/  PRMT R14, R236, 0x7772, RZ ;  /* 0x00007772ec0e7816 */ /* 0x000fe200000000ff */
[-C--:B------:R-:W-:Y:S01]  /*9640*/  FMUL.FTZ R66, R66, R0.reuse ;  /* 0x0000000042427220 */ /* 0x080fe20000410000 */
[----:B------:R-:W-:Y:S01]  /*9650*/  LOP3.LUT R28, R178, 0xffff, RZ, 0xc0, !PT ;  /* 0x0000ffffb21c7812 */ /* 0x000fe200078ec0ff */
[-C--:B------:R-:W-:Y:S01]  /*9660*/  FMUL.FTZ R67, R67, R0.reuse ;  /* 0x0000000043437220 */ /* 0x080fe20000410000 */
[----:B------:R-:W-:Y:S01]  /*9670*/  ISETP.GT.U32.AND P2, PT, R14, UR12, PT ;  /* 0x0000000c0e007c0c */ /* 0x000fe2000bf44070 */
[-C--:B------:R-:W-:Y:S01]  /*9680*/  FMUL.FTZ R70, R70, R0.reuse ;  /* 0x0000000046467220 */ /* 0x080fe20000410000 */
[----:B------:R-:W-:Y:S01]  /*9690*/  PRMT R14, R236, 0x7773, RZ ;  /* 0x00007773ec0e7816 */ /* 0x000fe200000000ff */
[-C--:B------:R-:W-:Y:S01]  /*96a0*/  FMUL.FTZ R82, R82, R0.reuse ;  /* 0x0000000052527220 */ /* 0x080fe20000410000 */
[----:B------:R-:W-:Y:S01]  /*96b0*/  MOV R69, R29 ;  /* 0x0000001d00457202 */ /* 0x000fe20000000f00 */
[----:B------:R-:W-:Y:S01]  /*96c0*/  FMUL.FTZ R29, R113, R5 ;  /* 0x00000005711d7220 */ /* 0x000fe20000410000 */
[----:B------:R-:W-:Y:S01]  /*96d0*/  ISETP.GT.U32.AND P5, PT, R14, UR12, PT ;  /* 0x0000000c0e007c0c */ /* 0x000fe2000bfa4070 */
[----:B------:R-:W-:Y:S01]  /*96e0*/  MUFU.EX2 R113, R201 ;  /* 0x000000c900717308 */ /* 0x000fe20000000800 */
[----:B------:R-:W-:Y:S01]  /*96f0*/  F2FP.F16.F32.PACK_AB R14, R203, R195 ;  /* 0x000000c3cb0e723e */ /* 0x000fe200000000ff */
[-C--:B------:R-:W-:Y:S01]  /*9700*/  FMUL.FTZ R83, R83, R0.reuse ;  /* 0x0000000053537220 */ /* 0x080fe20000410000 */
[-C--:B------:R-:W-:Y:S01]  /*9710*/  FMUL.FTZ R86, R86, R0.reuse ;  /* 0x0000000056567220 */ /* 0x080fe20000410000 */
[-C--:B------:R-:W-:Y:S01]  /*9720*/  FMUL.FTZ R87, R87, R0.reuse ;  /* 0x0000000057577220 */ /* 0x080fe20000410000 */
[----:B------:R-:W-:Y:S01]  /*9730*/  PRMT R188, R14, 0x7610, R188 ;  /* 0x000076100ebc7816 */ /* 0x000fe200000000bc */
[-C--:B------:R-:W-:Y:S01]  /*9740*/  FMUL.FTZ R98, R98, R0.reuse ;  /* 0x0000000062627220 */ /* 0x080fe20000410000 */
[----:B------:R-:W-:Y:S01]  /*9750*/  PRMT R187, R14, 0x7632, R187 ;  /* 0x000076320ebb7816 */ /* 0x000fe200000000bb */
[----:B------:R-:W-:Y:S01]  /*9760*/  FMUL.FTZ R99, R99, R0 ;  /* 0x0000000063637220 */ /* 0x000fe20000410000 */
[----:B------:R-:W-:Y:S01]  /*9770*/  SHF.R.U32.HI R14, RZ, 0x8, R28 ;  /* 0x00000008ff0e7819 */ /* 0x000fe2000001161c */
[----:B------:R-:W-:Y:S01]  /*9780*/  @P2 HADD2 R210, -R188.H0_H0, -RZ.H0_H0 ;  /* 0xa00000ffbcd22230 */ /* 0x000fe20000000900 */
[----:B------:R-:W-:Y:S01]  /*9790*/  PRMT R225, R188, 0x5410, R187 ;  /* 0x00005410bce17816 */ /* 0x000fe200000000bb */
[----:B------:R-:W-:Y:S01]  /*97a0*/  @P5 HADD2 R211, -R187.H0_H0, -RZ.H0_H0 ;  /* 0xa00000ffbbd35230 */ /* 0x000fe20000000900 */
[----:B------:R-:W-:Y:S01]  /*97b0*/  LOP3.LUT R14, R14, 0xffff, RZ, 0xc0, !PT ;  /* 0x0000ffff0e0e7812 */ /* 0x000fe200078ec0ff */
[----:B------:R-:W-:Y:S01]  /*97c0*/  IMAD.MOV.U32 R28, RZ, RZ, R243 ;  /* 0x000000ffff1c7224 */ /* 0x000fe200078e00f3 */
[----:B------:R-:W-:Y:S01]  /*97d0*/  @P2 PRMT R188, R210, 0x5410, RZ ;  /* 0x00005410d2bc2816 */ /* 0x000fe200000000ff */
[----:B------:R-:W-:Y:S01]  /*97e0*/  IMAD.MOV.U32 R210, RZ, RZ, R248 ;  /* 0x000000ffffd27224 */ /* 0x000fe200078e00f8 */
[----:B------:R-:W-:Y:S01]  /*97f0*/  ISETP.LE.U32.AND P2, PT, R14, UR12, PT ;  /* 0x0000000c0e007c0c */ /* 0x000fe2000bf43070 */
[-C--:B------:R-:W-:Y:S01]  /*9800*/  FMUL.FTZ R248, R48, R5.reuse ;  /* 0x0000000530f87220 */ /* 0x080fe20000410000 */
[----:B------:R-:W-:Y:S01]  /*9810*/  LOP3.LUT R14, R178, 0xff, RZ, 0xc0, !PT ;  /* 0x000000ffb20e7812 */ /* 0x000fe200078ec0ff */
[-C--:B------:R-:W-:Y:S01]  /*9820*/  FMUL.FTZ R48, R117, R5.reuse ;  /* 0x0000000575307220 */ /* 0x080fe20000410000 */
[----:B------:R-:W-:Y:S01]  /*9830*/  @P5 PRMT R187, R211, 0x5410, RZ ;  /* 0x00005410d3bb5816 */ /* 0x000fe200000000ff */
[----:B------:R-:W-:Y:S01]  /*9840*/  FMUL.FTZ R211, R100, R5 ;  /* 0x0000000564d37220 */ /* 0x000fe20000410000 */
[----:B------:R-:W-:Y:S01]  /*9850*/  ISETP.LE.U32.AND P5, PT, R14, UR12, PT ;  /* 0x0000000c0e007c0c */ /* 0x000fe2000bfa3070 */
[----:B------:R1:W2:Y:S01]  /*9860*/  MUFU.EX2 R100, R198 ;  /* 0x000000c600647308 */ /* 0x0002a20000000800 */
[----:B------:R-:W-:Y:S01]  /*9870*/  F2FP.F16.F32.PACK_AB R5, R199, R200 ;  /* 0x000000c8c705723e */ /* 0x000fe200000000ff */
[-C--:B------:R-:W-:Y:S01]  /*9880*/  FMUL.FTZ R243, R39, R0.reuse ;  /* 0x0000000027f37220 */ /* 0x080fe20000410000 */
[----:B------:R-:W-:Y:S01]  /*9890*/  PRMT R14, R178, 0x7632, R14 ;  /* 0x00007632b20e7816 */ /* 0x000fe2000000000e */
[-C--:B------:R-:W-:Y:S01]  /*98a0*/  FMUL.FTZ R116, R103, R0.reuse ;  /* 0x0000000067747220 */ /* 0x080fe20000410000 */
[C---:B------:R-:W-:Y:S01]  /*98b0*/  PRMT R186, R5.reuse, 0x7610, R186 ;  /* 0x0000761005ba7816 */ /* 0x040fe200000000ba */
[-C--:B------:R-:W-:Y:S01]  /*98c0*/  FMUL.FTZ R233, R114, R0.reuse ;  /* 0x0000000072e97220 */ /* 0x080fe20000410000 */
[----:B------:R-:W-:Y:S01]  /*98d0*/  PRMT R185, R5, 0x7632, R185 ;  /* 0x0000763205b97816 */ /* 0x000fe200000000b9 */
[----:B------:R-:W-:Y:S01]  /*98e0*/  FADD.FTZ R5, R133, -R23 ;  /* 0x8000001785057221 */ /* 0x000fe20000010000 */
[----:B------:R-:W-:Y:S01]  /*98f0*/  LOP3.LUT R14, R14, 0xff, RZ, 0xc0, !PT ;  /* 0x000000ff0e0e7812 */ /* 0x000fe200078ec0ff */
[----:B------:R-:W-:Y:S01]  /*9900*/  FMUL.FTZ R23, R102, R0 ;  /* 0x0000000066177220 */ /* 0x000fe20000410000 */
[----:B------:R-:W-:Y:S01]  /*9910*/  PRMT R238, R186, 0x5410, R185 ;  /* 0x00005410baee7816 */ /* 0x000fe200000000b9 */
[----:B------:R-:W-:-:S02]  /*9920*/  @!P5 HADD2 R37, -R186.H0_H0, -RZ.H0_H0 ;  /* 0xa00000ffba25d230 */ /* 0x000fc40000000900 */
[----:B------:R-:W-:Y:S01]  /*9930*/  FMUL.FTZ R5, R5, UR4 ;  /* 0x0000000405057c20 */ /* 0x000fe20008410000 */
[-C--:B-1----:R-:W-:Y:S01]  /*9940*/  FMUL.FTZ R198, R71, R0.reuse ;  /* 0x0000000047c67220 */ /* 0x082fe20000410000 */
[-C--:B------:R-:W-:Y:S01]  /*9950*/  FMUL.FTZ R206, R115, R0.reuse ;  /* 0x0000000073ce7220 */ /* 0x080fe20000410000 */
[-C--:B------:R-:W-:Y:S01]  /*9960*/  FMUL.FTZ R38, R118, R0.reuse ;  /* 0x0000000076267220 */ /* 0x080fe20000410000 */
[----:B------:R-:W-:Y:S01]  /*9970*/  @!P5 PRMT R186, R37, 0x5410, RZ ;  /* 0x0000541025bad816 */ /* 0x000fe200000000ff */
[-C--:B------:R-:W-:Y:S01]  /*9980*/  FMUL.FTZ R37, R54, R0.reuse ;  /* 0x0000000036257220 */ /* 0x080fe20000410000 */
[----:B------:R-:W-:Y:S01]  /*9990*/  ISETP.LE.U32.AND P5, PT, R14, UR12, PT ;  /* 0x0000000c0e007c0c */ /* 0x000fe2000bfa3070 */
[-C--:B------:R-:W-:Y:S01]  /*99a0*/  FMUL.FTZ R50, R119, R0.reuse ;  /* 0x0000000077327220 */ /* 0x080fe20000410000 */
[-C--:B------:R-:W-:Y:S01]  /*99b0*/  FMUL.FTZ R130, R130, R0.reuse ;  /* 0x0000000082827220 */ /* 0x080fe20000410000 */
[----:B------:R-:W-:Y:S01]  /*99c0*/  FMUL.FTZ R131, R131, R0 ;  /* 0x0000000083837220 */ /* 0x000fe20000410000 */
[----:B------:R-:W-:Y:S01]  /*99d0*/  MUFU.EX2 R14, R191 ;  /* 0x000000bf000e7308 */ /* 0x000fe20000000800 */
[----:B------:R-:W-:-:S02]  /*99e0*/  @!P2 HADD2 R36, -R185.H0_H0, -RZ.H0_H0 ;  /* 0xa00000ffb924a230 */ /* 0x000fc40000000900 */
[----:B--2---:R-:W-:Y:S01]  /*99f0*/  IMAD.MOV.U32 R118, RZ, RZ, R100 ;  /* 0x000000ffff767224 */ /* 0x004fe200078e0064 */
[----:B------:R-:W-:Y:S01]  /*9a00*/  MOV R117, R52 ;  /* 0x0000003400757202 */ /* 0x000fe20000000f00 */
[----:B------:R1:W2:Y:S01]  /*9a10*/  MUFU.EX2 R0, R5 ;  /* 0x0000000500007308 */ /* 0x0002a20000000800 */
[----:B------:R-:W-:Y:S01]  /*9a20*/  IMAD.MOV.U32 R100, RZ, RZ, R68 ;  /* 0x000000ffff647224 */ /* 0x000fe200078e0044 */
[----:B------:R-:W-:Y:S01]  /*9a30*/  @!P2 PRMT R185, R36, 0x5410, RZ ;  /* 0x0000541024b9a816 */ /* 0x000fe200000000ff */
[----:B------:R-:W-:Y:S01]  /*9a40*/  IMAD.MOV.U32 R36, RZ, RZ, R53 ;  /* 0x000000ffff247224 */ /* 0x000fe200078e0035 */
[----:B------:R-:W-:Y:S01]  /*9a50*/  MOV R119, R112 ;  /* 0x0000007000777202 */ /* 0x000fe20000000f00 */
[----:B------:R-:W-:Y:S01]  /*9a60*/  IMAD.MOV.U32 R114, RZ, RZ, R117 ;  /* 0x000000ffff727224 */ /* 0x000fe200078e0075 */
[----:B------:R-:W-:Y:S01]  /*9a70*/  MOV R117, R101 ;  /* 0x0000006500757202 */ /* 0x000fe20000000f00 */
[----:B------:R-:W-:Y:S02]  /*9a80*/  IMAD.MOV.U32 R103, RZ, RZ, R49 ;  /* 0x000000ffff677224 */ /* 0x000fe400078e0031 */
[----:B------:R-:W-:Y:S01]  /*9a90*/  FMUL.FTZ R71, R63, R4 ;  /* 0x000000043f477220 */ /* 0x000fe20000410000 */
[----:B------:R-:W-:-:S02]  /*9aa0*/  IMAD.MOV.U32 R102, RZ, RZ, R48 ;  /* 0x000000ffff667224 */ /* 0x000fc400078e0030 */
[-C--:B------:R-:W-:Y:S01]  /*9ab0*/  FMUL.FTZ R51, R47, R4.reuse ;  /* 0x000000042f337220 */ /* 0x080fe20000410000 */
[----:B------:R-:W-:Y:S02]  /*9ac0*/  IMAD.MOV.U32 R63, RZ, RZ, R216 ;  /* 0x000000ffff3f7224 */ /* 0x000fe400078e00d8 */
[----:B------:R-:W-:Y:S01]  /*9ad0*/  FMUL.FTZ R170, R170, R4 ;  /* 0x00000004aaaa7220 */ /* 0x000fe20000410000 */
[----:B------:R-:W-:Y:S01]  /*9ae0*/  IMAD.MOV.U32 R115, RZ, RZ, R55 ;  /* 0x000000ffff737224 */ /* 0x000fe200078e0037 */
[----:B-1----:R-:W-:Y:S01]  /*9af0*/  SHF.R.U32.HI R5, RZ, 0x18, R178 ;  /* 0x00000018ff057819 */ /* 0x002fe200000116b2 */
[-C--:B--2---:R-:W-:Y:S01]  /*9b00*/  FMUL.FTZ R53, R41, R0.reuse ;  /* 0x0000000029357220 */ /* 0x084fe20000410000 */
[----:B------:R-:W-:Y:S02]  /*9b10*/  IMAD.MOV.U32 R41, RZ, RZ, R100 ;  /* 0x000000ffff297224 */ /* 0x000fe400078e0064 */
[-C--:B------:R-:W-:Y:S01]  /*9b20*/  FMUL.FTZ R168, R168, R0.reuse ;  /* 0x00000000a8a87220 */ /* 0x080fe20000410000 */
[----:B------:R-:W-:Y:S01]  /*9b30*/  ISETP.LE.U32.AND P2, PT, R5, UR12, PT ;  /* 0x0000000c05007c0c */ /* 0x000fe2000bf43070 */
[-C--:B------:R-:W-:Y:S01]  /*9b40*/  FMUL.FTZ R169, R169, R0.reuse ;  /* 0x00000000a9a97220 */ /* 0x080fe20000410000 */
[----:B------:R-:W-:Y:S01]  /*9b50*/  F2FP.F16.F32.PACK_AB R5, R118, R113 ;  /* 0x000000717605723e */ /* 0x000fe200000000ff */
[-C--:B------:R-:W-:Y:S01]  /*9b60*/  FMUL.FTZ R164, R164, R0.reuse ;  /* 0x00000000a4a47220 */ /* 0x080fe20000410000 */
[-C--:B------:R-:W-:Y:S01]  /*9b70*/  FMUL.FTZ R165, R165, R0.reuse ;  /* 0x00000000a5a57220 */ /* 0x080fe20000410000 */
[-C--:B------:R-:W-:Y:S01]  /*9b80*/  FMUL.FTZ R160, R160, R0.reuse ;  /* 0x00000000a0a07220 */ /* 0x080fe20000410000 */
[----:B------:R-:W-:Y:S01]  /*9b90*/  PRMT R183, R5, 0x7610, R183 ;  /* 0x0000761005b77816 */ /* 0x000fe200000000b7 */
[-C--:B------:R-:W-:Y:S01]  /*9ba0*/  FMUL.FTZ R161, R161, R0.reuse ;  /* 0x00000000a1a17220 */ /* 0x080fe20000410000 */
[----:B------:R-:W-:Y:S01]  /*9bb0*/  PRMT R184, R5, 0x7632, R184 ;  /* 0x0000763205b87816 */ /* 0x000fe200000000b8 */
[----:B------:R-:W-:Y:S01]  /*9bc0*/  FFMA.FTZ R5, R230, R0, R14 ;  /* 0x00000000e6057223 */ /* 0x000fe2000001000e */
[----:B------:R-:W-:-:S02]  /*9bd0*/  IMAD.MOV.U32 R230, RZ, RZ, R69 ;  /* 0x000000ffffe67224 */ /* 0x000fc400078e0045 */
        /* <DEDUP_REMOVED lines=25> */
[----:B------:R-:W-:Y:S01]  /*9d70*/  IMAD.MOV.U32 R0, RZ, RZ, R192 ;  /* 0x000000ffff007224 */ /* 0x000fe200078e00c0 */
[----:B------:R-:W-:Y:S01]  /*9d80*/  MOV R60, R38 ;  /* 0x00000026003c7202 */ /* 0x000fe20000000f00 */
[----:B------:R-:W-:-:S02]  /*9d90*/  IMAD.MOV.U32 R38, RZ, RZ, R36 ;  /* 0x000000ffff267224 */ /* 0x000fc400078e0024 */
[----:B------:R-:W-:Y:S01]  /*9da0*/  @!P5 HADD2 R13, -R183.H0_H0, -RZ.H0_H0 ;  /* 0xa00000ffb70dd230 */ /* 0x000fe20000000900 */
[----:B------:R-:W1:Y:S01]  /*9db0*/  MUFU.EX2 R36, R215 ;  /* 0x000000d700247308 */ /* 0x000e620000000800 */
[----:B------:R-:W-:Y:S01]  /*9dc0*/  LOP3.LUT R0, R0, 0xff, RZ, 0xc0, !PT ;  /* 0x000000ff00007812 */ /* 0x000fe200078ec0ff */
[----:B------:R-:W-:Y:S01]  /*9dd0*/  @!P2 HADD2 R11, -R184.H0_H0, -RZ.H0_H0 ;  /* 0xa00000ffb80ba230 */ /* 0x000fe20000000900 */
[----:B------:R-:W-:Y:S01]  /*9de0*/  PRMT R112, R183, 0x5410, R184 ;  /* 0x00005410b7707816 */ /* 0x000fe200000000b8 */
[----:B------:R-:W-:Y:S01]  /*9df0*/  MUFU.EX2 R125, R220 ;  /* 0x000000dc007d7308 */ /* 0x000fe20000000800 */
[----:B------:R-:W-:Y:S01]  /*9e00*/  @!P5 PRMT R183, R13, 0x5410, RZ ;  /* 0x000054100db7d816 */ /* 0x000fe200000000ff */
[----:B------:R-:W-:Y:S01]  /*9e10*/  IMAD.MOV.U32 R124, RZ, RZ, R103 ;  /* 0x000000ffff7c7224 */ /* 0x000fe200078e0067 */
[----:B------:R-:W-:Y:S01]  /*9e20*/  ISETP.LE.U32.AND P5, PT, R0, UR12, PT ;  /* 0x0000000c00007c0c */ /* 0x000fe2000bfa3070 */
[----:B------:R-:W-:Y:S01]  /*9e30*/  IMAD.MOV.U32 R45, RZ, RZ, R50 ;  /* 0x000000ffff2d7224 */ /* 0x000fe200078e0032 */
[----:B------:R-:W-:Y:S01]  /*9e40*/  PRMT R0, R192, 0x7771, RZ ;  /* 0x00007771c0007816 */ /* 0x000fe200000000ff */
[----:B------:R-:W-:Y:S01]  /*9e50*/  IMAD.MOV.U32 R44, RZ, RZ, R70 ;  /* 0x000000ffff2c7224 */ /* 0x000fe200078e0046 */
[----:B------:R-:W-:Y:S01]  /*9e60*/  @!P2 PRMT R184, R11, 0x5410, RZ ;  /* 0x000054100bb8a816 */ /* 0x000fe200000000ff */
[-C--:B------:R-:W-:Y:S01]  /*9e70*/  FMUL.FTZ R171, R171, R4.reuse ;  /* 0x00000004abab7220 */ /* 0x080fe20000410000 */
[----:B------:R-:W-:Y:S01]  /*9e80*/  ISETP.GT.U32.AND P2, PT, R0, UR12, PT ;  /* 0x0000000c00007c0c */ /* 0x000fe2000bf44070 */
[-C--:B------:R-:W-:Y:S01]  /*9e90*/  FMUL.FTZ R166, R166, R4.reuse ;  /* 0x00000004a6a67220 */ /* 0x080fe20000410000 */
[----:B-1----:R-:W-:Y:S01]  /*9ea0*/  F2FP.F16.F32.PACK_AB R0, R36, R63 ;  /* 0x0000003f2400723e */ /* 0x002fe200000000ff */
[----:B------:R-:W-:Y:S01]  /*9eb0*/  FMUL.FTZ R167, R167, R4 ;  /* 0x00000004a7a77220 */ /* 0x000fe20000410000 */
[----:B------:R-:W-:Y:S01]  /*9ec0*/  MOV R61, R102 ;  /* 0x00000066003d7202 */ /* 0x000fe20000000f00 */
[-C--:B------:R-:W-:Y:S01]  /*9ed0*/  FMUL.FTZ R162, R162, R4.reuse ;  /* 0x00000004a2a27220 */ /* 0x080fe20000410000 */
[C---:B------:R-:W-:Y:S01]  /*9ee0*/  PRMT R181, R0.reuse, 0x7632, R181 ;  /* 0x0000763200b57816 */ /* 0x040fe200000000b5 */
[-C--:B------:R-:W-:Y:S01]  /*9ef0*/  FMUL.FTZ R163, R163, R4.reuse ;  /* 0x00000004a3a37220 */ /* 0x080fe20000410000 */
[----:B------:R-:W-:Y:S01]  /*9f00*/  PRMT R182, R0, 0x7610, R182 ;  /* 0x0000761000b67816 */ /* 0x000fe200000000b6 */
[-C--:B------:R-:W-:Y:S01]  /*9f10*/  FMUL.FTZ R158, R158, R4.reuse ;  /* 0x000000049e9e7220 */ /* 0x080fe20000410000 */
[----:B------:R-:W1:Y:S01]  /*9f20*/  MUFU.EX2 R0, R208 ;  /* 0x000000d000007308 */ /* 0x000e620000000800 */
[----:B------:R-:W-:Y:S01]  /*9f30*/  FMUL.FTZ R159, R159, R4 ;  /* 0x000000049f9f7220 */ /* 0x000fe20000410000 */
[----:B------:R-:W-:Y:S01]  /*9f40*/  PRMT R47, R182, 0x5410, R181 ;  /* 0x00005410b62f7816 */ /* 0x000fe200000000b5 */
[----:B------:R-:W-:-:S02]  /*9f50*/  @P2 HADD2 R2, -R181.H0_H0, -RZ.H0_H0 ;  /* 0xa00000ffb5022230 */ /* 0x000fc40000000900 */
[-C--:B------:R-:W-:Y:S01]  /*9f60*/  FMUL.FTZ R54, R42, R4.reuse ;  /* 0x000000042a367220 */ /* 0x080fe20000410000 */
[----:B------:R-:W-:Y:S02]  /*9f70*/  @!P5 HADD2 R3, -R182.H0_H0, -RZ.H0_H0 ;  /* 0xa00000ffb603d230 */ /* 0x000fe40000000900 */
[-C--:B------:R-:W-:Y:S01]  /*9f80*/  FMUL.FTZ R55, R43, R4.reuse ;  /* 0x000000042b377220 */ /* 0x080fe20000410000 */
[-C--:B------:R-:W-:Y:S01]  /*9f90*/  FMUL.FTZ R50, R46, R4.reuse ;  /* 0x000000042e327220 */ /* 0x080fe20000410000 */
[----:B------:R-:W-:Y:S01]  /*9fa0*/  @P2 PRMT R181, R2, 0x5410, RZ ;  /* 0x0000541002b52816 */ /* 0x000fe200000000ff */
[-C--:B------:R-:W-:Y:S01]  /*9fb0*/  FMUL.FTZ R58, R58, R4.reuse ;  /* 0x000000043a3a7220 */ /* 0x080fe20000410000 */
[----:B------:R-:W-:Y:S01]  /*9fc0*/  PRMT R2, R192, 0x7772, RZ ;  /* 0x00007772c0027816 */ /* 0x000fe200000000ff */
[-C--:B------:R-:W-:Y:S01]  /*9fd0*/  FMUL.FTZ R59, R59, R4.reuse ;  /* 0x000000043b3b7220 */ /* 0x080fe20000410000 */
[----:B------:R-:W-:Y:S01]  /*9fe0*/  @!P5 PRMT R182, R3, 0x5410, RZ ;  /* 0x0000541003b6d816 */ /* 0x000fe200000000ff */
[-C--:B------:R-:W-:Y:S01]  /*9ff0*/  FMUL.FTZ R70, R62, R4.reuse ;  /* 0x000000043e467220 */ /* 0x080fe20000410000 */
[----:B------:R-:W-:Y:S01]  /*a000*/  ISETP.GT.U32.AND P5, PT, R2, UR12, PT ;  /* 0x0000000c02007c0c */ /* 0x000fe2000bfa4070 */
[-C--:B------:R-:W-:Y:S01]  /*a010*/  FMUL.FTZ R74, R74, R4.reuse ;  /* 0x000000044a4a7220 */ /* 0x080fe20000410000 */
[----:B------:R-:W-:Y:S01]  /*a020*/  PRMT R2, R192, 0x7773, RZ ;  /* 0x00007773c0027816 */ /* 0x000fe200000000ff */
[----:B------:R-:W-:Y:S01]  /*a030*/  FMUL.FTZ R75, R75, R4 ;  /* 0x000000044b4b7220 */ /* 0x000fe20000410000 */
[C---:B-1----:R-:W-:Y:S01]  /*a040*/  F2FP.F16.F32.PACK_AB R3, R0.reuse, R14 ;  /* 0x0000000e0003723e */ /* 0x042fe200000000ff */
[----:B------:R-:W-:Y:S01]  /*a050*/  FADD.FTZ R14, R0, R5 ;  /* 0x00000005000e7221 */ /* 0x000fe20000010000 */
[----:B------:R-:W-:Y:S01]  /*a060*/  ISETP.GT.U32.AND P2, PT, R2, UR12, PT ;  /* 0x0000000c02007c0c */ /* 0x000fe2000bf44070 */
        /* <DEDUP_REMOVED lines=14> */
[----:B------:R-:W-:Y:S01]  /*a150*/  F2FP.F16.F32.PACK_AB R0, R125, R221 ;  /* 0x000000dd7d00723e */ /* 0x000fe200000000ff */
[----:B------:R-:W-:Y:S01]  /*a160*/  IMAD.MOV.U32 R216, RZ, RZ, R124 ;  /* 0x000000ffffd87224 */ /* 0x000fe200078e007c */
[----:B------:R-:W-:Y:S01]  /*a170*/  PRMT R175, R31, 0x7632, R175 ;  /* 0x000076321faf7816 */ /* 0x000fe200000000af */
[----:B------:R-:W-:Y:S01]  /*a180*/  IMAD.WIDE.U32 R4, R34, -0x326172a9, RZ ;  /* 0xcd9e8d5722047825 */ /* 0x000fe200078e00ff */
[----:B------:R-:W-:-:S03]  /*a190*/  PRMT R180, R0, 0x7610, R180 ;  /* 0x0000761000b47816 */ /* 0x000fc600000000b4 */
[----:B------:R-:W-:Y:S01]  /*a1a0*/  FADD.FTZ R28, R28, R32 ;  /* 0x000000201c1c7221 */ /* 0x000fe20000010000 */
[----:B------:R-:W-:Y:S02]  /*a1b0*/  IMAD.MOV.U32 R124, RZ, RZ, R29 ;  /* 0x000000ffff7c7224 */ /* 0x000fe400078e001d */
[----:B------:R-:W-:Y:S01]  /*a1c0*/  FADD.FTZ R29, R179, R30 ;  /* 0x0000001eb31d7221 */ /* 0x000fe20000010000 */
[----:B------:R-:W-:Y:S01]  /*a1d0*/  IMAD.WIDE.U32 R34, R35, -0x326172a9, RZ ;  /* 0xcd9e8d5723227825 */ /* 0x000fe200078e00ff */
[----:B------:R-:W-:-:S03]  /*a1e0*/  PRMT R179, R0, 0x7632, R179 ;  /* 0x0000763200b37816 */ /* 0x000fc600000000b3 */
[----:B------:R-:W-:Y:S01]  /*a1f0*/  @P5 HADD2 R7, -R180.H0_H0, -RZ.H0_H0 ;  /* 0xa00000ffb4075230 */ /* 0x000fe20000000900 */
[----:B------:R-:W-:Y:S01]  /*a200*/  LOP3.LUT R13, R245, R4, R35, 0x96, !PT ;  /* 0x00000004f50d7212 */ /* 0x000fe200078e9623 */
[----:B------:R-:W-:Y:S01]  /*a210*/  @P2 HADD2 R6, -R179.H0_H0, -RZ.H0_H0 ;  /* 0xa00000ffb3062230 */ /* 0x000fe20000000900 */
[----:B------:R-:W-:Y:S02]  /*a220*/  PRMT R46, R180, 0x5410, R179 ;  /* 0x00005410b42e7816 */ /* 0x000fe400000000b3 */
[C---:B------:R-:W-:Y:S02]  /*a230*/  LOP3.LUT R2, R13.reuse, 0xff, RZ, 0xc0, !PT ;  /* 0x000000ff0d027812 */ /* 0x040fe400078ec0ff */
[----:B------:R-:W-:Y:S02]  /*a240*/  @P2 PRMT R179, R6, 0x5410, RZ ;  /* 0x0000541006b32816 */ /* 0x000fe400000000ff */
[----:B------:R-:W-:Y:S02]  /*a250*/  ISETP.LE.U32.AND P2, PT, R2, UR12, PT ;  /* 0x0000000c02007c0c */ /* 0x000fe4000bf43070 */
[----:B------:R-:W-:Y:S01]  /*a260*/  LOP3.LUT R2, R246, R136, R5, 0x96, !PT ;  /* 0x00000088f6027212 */ /* 0x000fe200078e9605 */
[----:B------:R-:W-:Y:S01]  /*a270*/  IMAD.MOV.U32 R5, RZ, RZ, R210 ;  /* 0x000000ffff057224 */ /* 0x000fe200078e00d2 */
[----:B------:R1:W5:Y:S01]  /*a280*/  LDL.LU.64 R136, [R1+0xa8] ;  /* 0x0000a80001887983 */ /* 0x0003620000300a00 */
[----:B------:R2:W-:Y:S01]  /*a290*/  MUFU.EX2 R210, R197 ;  /* 0x000000c500d27308 */ /* 0x0005e20000000800 */
[----:B------:R-:W-:-:S02]  /*a2a0*/  LOP3.LUT R0, R13, 0xffff, RZ, 0xc0, !PT ;  /* 0x0000ffff0d007812 */ /* 0x000fc400078ec0ff */
[----:B------:R-:W-:Y:S02]  /*a2b0*/  @P5 PRMT R180, R7, 0x5410, RZ ;  /* 0x0000541007b45816 */ /* 0x000fe400000000ff */
[----:B------:R-:W-:-:S04]  /*a2c0*/  SHF.R.U32.HI R0, RZ, 0x8, R0 ;  /* 0x00000008ff007819 */ /* 0x000fc80000011600 */
[----:B------:R-:W-:-:S04]  /*a2d0*/  LOP3.LUT R0, R0, 0xffff, RZ, 0xc0, !PT ;  /* 0x0000ffff00007812 */ /* 0x000fc800078ec0ff */
[----:B------:R-:W-:Y:S01]  /*a2e0*/  ISETP.LE.U32.AND P5, PT, R0, UR12, PT ;  /* 0x0000000c00007c0c */ /* 0x000fe2000bfa3070 */
[----:B--2---:R-:W2:Y:S01]  /*a2f0*/  LDL R197, [R1+0xa0] ;  /* 0x0000a00001c57983 */ /* 0x004ea20000100800 */
[----:B------:R-:W-:Y:S02]  /*a300*/  PRMT R11, R3, 0x7610, R11 ;  /* 0x00007610030b7816 */ /* 0x000fe4000000000b */
[----:B------:R-:W-:Y:S02]  /*a310*/  PRMT R0, R13, 0x7632, R0 ;  /* 0x000076320d007816 */ /* 0x000fe40000000000 */
[----:B------:R-:W-:Y:S01]  /*a320*/  PRMT R177, R3, 0x7632, R177 ;  /* 0x0000763203b17816 */ /* 0x000fe200000000b1 */
[----:B------:R-:W-:Y:S01]  /*a330*/  @!P2 HADD2 R9, -R11.H0_H0, -RZ.H0_H0 ;  /* 0xa00000ff0b09a230 */ /* 0x000fe20000000900 */
[----:B------:R-:W-:Y:S01]  /*a340*/  LOP3.LUT R0, R0, 0xff, RZ, 0xc0, !PT ;  /* 0x000000ff00007812 */ /* 0x000fe200078ec0ff */
[----:B------:R-:W-:Y:S01]  /*a350*/  IMAD.MOV.U32 R43, RZ, RZ, R38 ;  /* 0x000000ffff2b7224 */ /* 0x000fe200078e0026 */
[----:B------:R-:W-:Y:S01]  /*a360*/  PRMT R38, R11, 0x5410, R177 ;  /* 0x000054100b267816 */ /* 0x000fe200000000b1 */
[----:B------:R-:W-:Y:S01]  /*a370*/  IMAD.MOV.U32 R126, RZ, RZ, R60 ;  /* 0x000000ffff7e7224 */ /* 0x000fe200078e003c */
[----:B------:R-:W-:Y:S01]  /*a380*/  @!P2 PRMT R11, R9, 0x5410, RZ ;  /* 0x00005410090ba816 */ /* 0x000fe200000000ff */
[----:B------:R-:W-:Y:S01]  /*a390*/  @!P5 HADD2 R8, -R177.H0_H0, -RZ.H0_H0 ;  /* 0xa00000ffb108d230 */ /* 0x000fe20000000900 */
[----:B------:R-:W-:Y:S01]  /*a3a0*/  ISETP.LE.U32.AND P2, PT, R0, UR12, PT ;  /* 0x0000000c00007c0c */ /* 0x000fe2000bf43070 */
[----:B------:R-:W-:Y:S01]  /*a3b0*/  IMAD.MOV.U32 R220, RZ, RZ, R45 ;  /* 0x000000ffffdc7224 */ /* 0x000fe200078e002d */
[----:B------:R-:W-:Y:S01]  /*a3c0*/  SHF.R.U32.HI R0, RZ, 0x18, R13 ;  /* 0x00000018ff007819 */ /* 0x000fe2000001160d */
[----:B------:R-:W-:-:S02]  /*a3d0*/  IMAD.MOV.U32 R60, RZ, RZ, R44 ;  /* 0x000000ffff3c7224 */ /* 0x000fc400078e002c */
[----:B------:R-:W-:Y:S01]  /*a3e0*/  IMAD.WIDE.U32 R44, R2, -0x2daee0ad, RZ ;  /* 0xd2511f53022c7825 */ /* 0x000fe200078e00ff */
[----:B------:R-:W-:Y:S02]  /*a3f0*/  @!P5 PRMT R177, R8, 0x5410, RZ ;  /* 0x0000541008b1d816 */ /* 0x000fe400000000ff */
[----:B------:R-:W-:Y:S01]  /*a400*/  ISETP.LE.U32.AND P5, PT, R0, UR12, PT ;  /* 0x0000000c00007c0c */ /* 0x000fe2000bfa3070 */
[----:B------:R-:W-:Y:S02]  /*a410*/  IMAD.MOV.U32 R62, RZ, RZ, R114 ;  /* 0x000000ffff3e7224 */ /* 0x000fe400078e0072 */
[----:B------:R-:W-:Y:S01]  /*a420*/  IMAD.MOV.U32 R114, RZ, RZ, R23 ;  /* 0x000000ffff727224 */ /* 0x000fe200078e0017 */
[----:B------:R-:W-:Y:S02]  /*a430*/  LOP3.LUT R23, R247, R176, R45, 0x96, !PT ;  /* 0x000000b0f7177212 */ /* 0x000fe400078e962d */
[----:B------:R-:W-:Y:S01]  /*a440*/  PRMT R176, R31, 0x7610, R176 ;  /* 0x000076101fb07816 */ /* 0x000fe200000000b0 */
[----:B------:R-:W-:Y:S01]  /*a450*/  IMAD.MOV.U32 R2, RZ, RZ, R34 ;  /* 0x000000ffff027224 */ /* 0x000fe200078e0022 */
[----:B------:R-:W-:Y:S01]  /*a460*/  MUFU.EX2 R0, R209 ;  /* 0x000000d100007308 */ /* 0x000fe20000000800 */
[----:B------:R-:W-:-:S03]  /*a470*/  MOV R127, R61 ;  /* 0x0000003d007f7202 */ /* 0x000fc60000000f00 */
[----:B------:R-:W3:Y:S01]  /*a480*/  MUFU.EX2 R7, R222 ;  /* 0x000000de00077308 */ /* 0x000ee20000000800 */
[----:B------:R-:W-:Y:S01]  /*a490*/  @!P2 HADD2 R12, -R176.H0_H0, -RZ.H0_H0 ;  /* 0xa00000ffb00ca230 */ /* 0x000fe20000000900 */
[----:B------:R-:W-:Y:S02]  /*a4a0*/  MOV R61, R230 ;  /* 0x000000e6003d7202 */ /* 0x000fe40000000f00 */
[----:B------:R-:W-:Y:S02]  /*a4b0*/  LOP3.LUT R2, R2, 0xff, RZ, 0xc0, !PT ;  /* 0x000000ff02027812 */ /* 0x000fe400078ec0ff */
[----:B------:R-:W-:Y:S01]  /*a4c0*/  MOV R230, R37 ;  /* 0x0000002500e67202 */ /* 0x000fe20000000f00 */
[----:B------:R-:W-:Y:S01]  /*a4d0*/  @!P5 HADD2 R10, -R175.H0_H0, -RZ.H0_H0 ;  /* 0xa00000ffaf0ad230 */ /* 0x000fe20000000900 */
[----:B------:R-:W-:Y:S02]  /*a4e0*/  PRMT R37, R176, 0x5410, R175 ;  /* 0x00005410b0257816 */ /* 0x000fe400000000af */
[----:B------:R-:W-:-:S02]  /*a4f0*/  @!P2 PRMT R176, R12, 0x5410, RZ ;  /* 0x000054100cb0a816 */ /* 0x000fc400000000ff */
[----:B------:R-:W-:Y:S02]  /*a500*/  ISETP.LE.U32.AND P2, PT, R2, UR12, PT ;  /* 0x0000000c02007c0c */ /* 0x000fe4000bf43070 */
[----:B------:R-:W-:Y:S02]  /*a510*/  PRMT R2, R34, 0x7771, RZ ;  /* 0x0000777122027816 */ /* 0x000fe400000000ff */
[----:B------:R-:W-:Y:S02]  /*a520*/  @!P5 PRMT R175, R10, 0x5410, RZ ;  /* 0x000054100aafd816 */ /* 0x000fe400000000ff */
[----:B------:R-:W-:Y:S02]  /*a530*/  ISETP.GT.U32.AND P5, PT, R2, UR12, PT ;  /* 0x0000000c02007c0c */ /* 0x000fe4000bfa4070 */
[----:B---3--:R-:W-:Y:S01]  /*a540*/  F2FP.F16.F32.PACK_AB R2, R7, R0 ;  /* 0x000000000702723e */ /* 0x008fe200000000ff */
[----:B------:R-:W-:-:S03]  /*a550*/  FADD.FTZ R3, R174, R28 ;  /* 0x0000001cae037221 */ /* 0x000fc60000010000 */
[C---:B------:R-:W-:Y:S02]  /*a560*/  PRMT R174, R2.reuse, 0x7610, R174 ;  /* 0x0000761002ae7816 */ /* 0x040fe400000000ae */
[----:B------:R-:W-:Y:S02]  /*a570*/  PRMT R173, R2, 0x7632, R173 ;  /* 0x0000763202ad7816 */ /* 0x000fe400000000ad */
[----:B------:R-:W-:Y:S01]  /*a580*/  PRMT R2, R23, 0x7632, R2 ;  /* 0x0000763217027816 */ /* 0x000fe20000000002 */
[----:B------:R-:W-:Y:S02]  /*a590*/  IMAD.MOV.U32 R30, RZ, RZ, R216 ;  /* 0x000000ffff1e7224 */ /* 0x000fe400078e00d8 */
[----:B------:R-:W-:Y:S01]  /*a5a0*/  @!P2 HADD2 R16, -R174.H0_H0, -RZ.H0_H0 ;  /* 0xa00000ffae10a230 */ /* 0x000fe20000000900 */
[----:B------:R-:W-:Y:S01]  /*a5b0*/  MUFU.EX2 R9, R224 ;  /* 0x000000e000097308 */ /* 0x000fe20000000800 */
[----:B------:R-:W-:Y:S01]  /*a5c0*/  LOP3.LUT R2, R2, 0xff, RZ, 0xc0, !PT ;  /* 0x000000ff02027812 */ /* 0x000fe200078ec0ff */
[----:B------:R-:W-:-:S02]  /*a5d0*/  IMAD.MOV.U32 R245, RZ, RZ, R36 ;  /* 0x000000fffff57224 */ /* 0x000fc400078e0024 */
[----:B------:R-:W3:Y:S01]  /*a5e0*/  MUFU.EX2 R216, R227 ;  /* 0x000000e300d87308 */ /* 0x000ee20000000800 */
[----:B------:R-:W-:Y:S01]  /*a5f0*/  PRMT R36, R174, 0x5410, R173 ;  /* 0x00005410ae247816 */ /* 0x000fe200000000ad */
[----:B------:R-:W-:Y:S01]  /*a600*/  @P5 HADD2 R15, -R173.H0_H0, -RZ.H0_H0 ;  /* 0xa00000ffad0f5230 */ /* 0x000fe20000000900 */
[----:B------:R-:W-:Y:S02]  /*a610*/  @!P2 PRMT R174, R16, 0x5410, RZ ;  /* 0x0000541010aea816 */ /* 0x000fe400000000ff */
[----:B------:R-:W-:Y:S02]  /*a620*/  ISETP.LE.U32.AND P2, PT, R2, UR12, PT ;  /* 0x0000000c02007c0c */ /* 0x000fe4000bf43070 */
[----:B------:R-:W-:Y:S02]  /*a630*/  LOP3.LUT R2, R23, 0xff, RZ, 0xc0, !PT ;  /* 0x000000ff17027812 */ /* 0x000fe400078ec0ff */
[----:B------:R-:W-:Y:S02]  /*a640*/  @P5 PRMT R173, R15, 0x5410, RZ ;  /* 0x000054100fad5816 */ /* 0x000fe400000000ff */
[----:B------:R-:W-:Y:S01]  /*a650*/  ISETP.LE.U32.AND P5, PT, R2, UR12, PT ;  /* 0x0000000c02007c0c */ /* 0x000fe2000bfa3070 */
[----:B------:R-:W-:Y:S01]  /*a660*/  FADD.FTZ R8, R0, R14 ;  /* 0x0000000e00087221 */ /* 0x000fe20000010000 */
[----:B------:R-:W4:Y:S01]  /*a670*/  MUFU.EX2 R10, R196 ;  /* 0x000000c4000a7308 */ /* 0x000f220000000800 */
[----:B---3--:R-:W-:Y:S01]  /*a680*/  F2FP.F16.F32.PACK_AB R0, R216, R9 ;  /* 0x00000009d800723e */ /* 0x008fe200000000ff */
[----:B------:R-:W3:Y:S03]  /*a690*/  LDC R14, c[0x0][0x448] ;  /* 0x00011200ff0e7b82 */ /* 0x000ee60000000800 */
[----:B------:R-:W-:-:S02]  /*a6a0*/  PRMT R134, R0, 0x7610, R134 ;  /* 0x0000761000867816 */ /* 0x000fc40000000086 */
[----:B------:R-:W-:Y:S02]  /*a6b0*/  PRMT R133, R0, 0x7632, R133 ;  /* 0x0000763200857816 */ /* 0x000fe40000000085 */
[----:B------:R-:W-:Y:S02]  /*a6c0*/  SHF.R.U32.HI R0, RZ, 0x18, R23 ;  /* 0x00000018ff007819 */ /* 0x000fe40000011617 */
[----:B------:R-:W-:Y:S01]  /*a6d0*/  @!P5 HADD2 R17, -R134.H0_H0, -RZ.H0_H0 ;  /* 0xa00000ff8611d230 */ /* 0x000fe20000000900 */
[----:B------:R-:W-:Y:S02]  /*a6e0*/  PRMT R45, R134, 0x5410, R133 ;  /* 0x00005410862d7816 */ /* 0x000fe40000000085 */
[----:B----4-:R-:W-:Y:S02]  /*a6f0*/  F2FP.F16.F32.PACK_AB R32, R210, R10 ;  /* 0x0000000ad220723e */ /* 0x010fe400000000ff */
[----:B------:R-:W-:Y:S01]  /*a700*/  @!P5 PRMT R134, R17, 0x5410, RZ ;  /* 0x000054101186d816 */ /* 0x000fe200000000ff */
[----:B------:R-:W-:Y:S01]  /*a710*/  IMAD.MOV.U32 R42, RZ, RZ, R115 ;  /* 0x000000ffff2a7224 */ /* 0x000fe200078e0073 */
[----:B------:R-:W-:Y:S01]  /*a720*/  ISETP.LE.U32.AND P5, PT, R0, UR12, PT ;  /* 0x0000000c00007c0c */ /* 0x000fe2000bfa3070 */
[----:B------:R-:W-:-:S02]  /*a730*/  IMAD.MOV.U32 R0, RZ, RZ, R44 ;  /* 0x000000ffff007224 */ /* 0x000fc400078e002c */
[----:B------:R-:W-:Y:S01]  /*a740*/  IMAD.MOV.U32 R115, RZ, RZ, R116 ;  /* 0x000000ffff737224 */ /* 0x000fe200078e0074 */
[----:B------:R-:W-:Y:S01]  /*a750*/  MOV R116, R211 ;  /* 0x000000d300747202 */ /* 0x000fe20000000f00 */
[----:B------:R-:W-:Y:S01]  /*a760*/  @!P2 HADD2 R18, -R32.H0_H0, -RZ.H0_H0 ;  /* 0xa00000ff2012a230 */ /* 0x000fe20000000900 */
[----:B------:R-:W-:Y:S01]  /*a770*/  MUFU.EX2 R211, R228 ;  /* 0x000000e400d37308 */ /* 0x000fe20000000800 */
[----:B------:R-:W-:-:S03]  /*a780*/  LOP3.LUT R0, R0, 0xff, RZ, 0xc0, !PT ;  /* 0x000000ff00007812 */ /* 0x000fc600078ec0ff */
[----:B------:R-:W4:Y:S01]  /*a790*/  MUFU.EX2 R215, R229 ;  /* 0x000000e500d77308 */ /* 0x000f220000000800 */
[----:B------:R-:W-:Y:S01]  /*a7a0*/  PRMT R208, R32, 0x7610, R208 ;  /* 0x0000761020d07816 */ /* 0x000fe200000000d0 */
[----:B------:R-:W-:Y:S01]  /*a7b0*/  FADD.FTZ R6, R195, R29 ;  /* 0x0000001dc3067221 */ /* 0x000fe20000010000 */
[----:B------:R-:W-:Y:S02]  /*a7c0*/  @!P2 PRMT R208, R18, 0x5410, RZ ;  /* 0x0000541012d0a816 */ /* 0x000fe400000000ff */
[----:B------:R-:W-:Y:S01]  /*a7d0*/  ISETP.LE.U32.AND P2, PT, R0, UR12, PT ;  /* 0x0000000c00007c0c */ /* 0x000fe2000bf43070 */
[----:B------:R1:W-:Y:S01]  /*a7e0*/  MUFU.EX2 R209, R202 ;  /* 0x000000ca00d17308 */ /* 0x0003e20000000800 */
[----:B------:R-:W-:Y:S01]  /*a7f0*/  FADD.FTZ R6, R203, R6 ;  /* 0x00000006cb067221 */ /* 0x000fe20000010000 */
[----:B------:R-:W-:Y:S02]  /*a800*/  IMAD.MOV.U32 R203, RZ, RZ, R213 ;  /* 0x000000ffffcb7224 */ /* 0x000fe400078e00d5 */
[----:B------:R-:W-:Y:S01]  /*a810*/  @!P5 HADD2 R20, -R32.H1_H1, -RZ.H0_H0 ;  /* 0xa00000ff2014d230 */ /* 0x000fe20000000d00 */
[----:B------:R-:W-:Y:S01]  /*a820*/  MOV R227, R126 ;  /* 0x0000007e00e37202 */ /* 0x000fe20000000f00 */
[----:B------:R-:W-:Y:S01]  /*a830*/  IMAD.MOV.U32 R126, RZ, RZ, R124 ;  /* 0x000000ffff7e7224 */ /* 0x000fe200078e007c */
[----:B------:R-:W-:-:S02]  /*a840*/  PRMT R0, R44, 0x7771, RZ ;  /* 0x000077712c007816 */ /* 0x000fc400000000ff */
[----:B----4-:R-:W-:Y:S02]  /*a850*/  F2FP.F16.F32.PACK_AB R29, R215, R211 ;  /* 0x000000d3d71d723e */ /* 0x010fe400000000ff */
[----:B-1----:R-:W-:Y:S01]  /*a860*/  MOV R202, R212 ;  /* 0x000000d400ca7202 */ /* 0x002fe20000000f00 */
[----:B------:R-:W-:Y:S01]  /*a870*/  IMAD.MOV.U32 R124, RZ, RZ, R206 ;  /* 0x000000ffff7c7224 */ /* 0x000fe200078e00ce */
[----:B------:R-:W-:-:S03]  /*a880*/  PRMT R201, R32, 0x7632, R201 ;  /* 0x0000763220c97816 */ /* 0x000fc600000000c9 */
[----:B------:R3:W-:Y:S01]  /*a890*/  STG.E.U16 desc[UR22][R202.64+-0x3e], R26 ;  /* 0xffffc21aca007986 */ /* 0x0007e2000c101516 */
[----:B------:R-:W-:Y:S01]  /*a8a0*/  @!P5 PRMT R201, R20, 0x5410, RZ ;  /* 0x0000541014c9d816 */ /* 0x000fe200000000ff */
[----:B------:R-:W-:Y:S01]  /*a8b0*/  @!P2 HADD2 R19, -R29.H0_H0, -RZ.H0_H0 ;  /* 0xa00000ff1d13a230 */ /* 0x000fe20000000900 */
[----:B------:R-:W1:Y:S01]  /*a8c0*/  MUFU.EX2 R206, R226 ;  /* 0x000000e200ce7308 */ /* 0x000e620000000800 */
[----:B------:R-:W-:Y:S01]  /*a8d0*/  FADD.FTZ R12, R5, R3 ;  /* 0x00000003050c7221 */ /* 0x000fe20000010000 */
[----:B------:R-:W-:Y:S02]  /*a8e0*/  ISETP.GT.U32.AND P5, PT, R0, UR12, PT ;  /* 0x0000000c00007c0c */ /* 0x000fe4000bfa4070 */
[----:B------:R-:W-:Y:S02]  /*a8f0*/  PRMT R0, R44, 0x7772, RZ ;  /* 0x000077722c007816 */ /* 0x000fe400000000ff */
[----:B------:R-:W-:Y:S02]  /*a900*/  PRMT R195, R29, 0x7610, R195 ;  /* 0x000076101dc37816 */ /* 0x000fe400000000c3 */
[----:B------:R-:W-:-:S02]  /*a910*/  @!P2 PRMT R195, R19, 0x5410, RZ ;  /* 0x0000541013c3a816 */ /* 0x000fc400000000ff */
[----:B------:R-:W-:Y:S02]  /*a920*/  ISETP.GT.U32.AND P2, PT, R0, UR12, PT ;  /* 0x0000000c00007c0c */ /* 0x000fe4000bf44070 */
[----:B------:R-:W-:Y:S01]  /*a930*/  LOP3.LUT R0, R23, 0xffff, RZ, 0xc0, !PT ;  /* 0x0000ffff17007812 */ /* 0x000fe200078ec0ff */
[----:B---3--:R-:W-:-:S04]  /*a940*/  IMAD.SHL.U32 R26, R14, 0x8, RZ ;  /* 0x000000080e1a7824 */ /* 0x008fc800078e00ff */
[----:B------:R-:W-:Y:S01]  /*a950*/  IMAD.WIDE R2, R26, 0x2, R202 ;  /* 0x000000021a027825 */ /* 0x000fe200078e02ca */
[----:B------:R-:W-:-:S03]  /*a960*/  SHF.R.U32.HI R0, RZ, 0x8, R0 ;  /* 0x00000008ff007819 */ /* 0x000fc60000011600 */
[----:B------:R-:W-:-:S04]  /*a970*/  IMAD.WIDE R4, R14, 0x70, R2 ;  /* 0x000000700e047825 */ /* 0x000fc800078e0202 */
[----:B------:R-:W-:Y:S01]  /*a980*/  @P5 HADD2 R21, -R29.H1_H1, -RZ.H0_H0 ;  /* 0xa00000ff1d155230 */ /* 0x000fe20000000d00 */
[----:B-1----:R-:W-:Y:S02]  /*a990*/  F2FP.F16.F32.PACK_AB R28, R209, R206 ;  /* 0x000000ced11c723e */ /* 0x002fe400000000ff */
[----:B------:R-:W-:Y:S01]  /*a9a0*/  LOP3.LUT R0, R0, 0xffff, RZ, 0xc0, !PT ;  /* 0x0000ffff00007812 */ /* 0x000fe200078ec0ff */
[----:B------:R-:W-:Y:S01]  /*a9b0*/  IMAD.WIDE R2, R14, -0x70, R4 ;  /* 0xffffff900e027825 */ /* 0x000fe200078e0204 */
[----:B------:R-:W-:-:S03]  /*a9c0*/  PRMT R194, R29, 0x7632, R194 ;  /* 0x000076321dc27816 */ /* 0x000fc600000000c2 */
[----:B------:R-:W-:Y:S01]  /*a9d0*/  @P2 HADD2 R22, -R28.H0_H0, -RZ.H0_H0 ;  /* 0xa00000ff1c162230 */ /* 0x000fe20000000900 */
[----:B------:R-:W-:Y:S02]  /*a9e0*/  @P5 PRMT R194, R21, 0x5410, RZ ;  /* 0x0000541015c25816 */ /* 0x000fe400000000ff */
[----:B------:R-:W-:Y:S01]  /*a9f0*/  ISETP.LE.U32.AND P5, PT, R0, UR12, PT ;  /* 0x0000000c00007c0c */ /* 0x000fe2000bfa3070 */
[----:B------:R-:W-:Y:S01]  /*aa00*/  IMAD.WIDE R2, R14, 0x70, R2 ;  /* 0x000000700e027825 */ /* 0x000fe200078e0202 */
[----:B------:R-:W-:Y:S02]  /*aa10*/  PRMT R0, R44, 0x7773, RZ ;  /* 0x000077732c007816 */ /* 0x000fe400000000ff */
[----:B------:R-:W-:Y:S02]  /*aa20*/  PRMT R193, R28, 0x7610, R193 ;  /* 0x000076101cc17816 */ /* 0x000fe400000000c1 */
[----:B------:R-:W-:Y:S01]  /*aa30*/  @P2 PRMT R193, R22, 0x5410, RZ ;  /* 0x0000541016c12816 */ /* 0x000fe200000000ff */
[----:B------:R-:W-:Y:S01]  /*aa40*/  IMAD.WIDE R2, R14, -0x70, R2 ;  /* 0xffffff900e027825 */ /* 0x000fe200078e0202 */
[----:B------:R-:W-:-:S03]  /*aa50*/  ISETP.GT.U32.AND P2, PT, R0, UR12, PT ;  /* 0x0000000c00007c0c */ /* 0x000fc6000bf44070 */
[----:B------:R-:W-:Y:S01]  /*aa60*/  FADD.FTZ R247, R113, R6 ;  /* 0x0000000671f77221 */ /* 0x000fe20000010000 */
[----:B------:R-:W-:Y:S01]  /*aa70*/  PRMT R6, R34, 0x7772, RZ ;  /* 0x0000777222067816 */ /* 0x000fe200000000ff */
[----:B------:R-:W-:-:S04]  /*aa80*/  IMAD.WIDE R2, R14, 0x70, R2 ;  /* 0x000000700e027825 */ /* 0x000fc800078e0202 */
[----:B------:R-:W-:Y:S02]  /*aa90*/  @!P5 HADD2 R25, -R133.H0_H0, -RZ.H0_H0 ;  /* 0xa00000ff8519d230 */ /* 0x000fe40000000900 */
[----:B------:R-:W-:-:S03]  /*aaa0*/  FADD.FTZ R0, R7, R8 ;  /* 0x0000000807007221 */ /* 0x000fc60000010000 */
[----:B------:R-:W-:Y:S01]  /*aab0*/  @!P5 PRMT R133, R25, 0x5410, RZ ;  /* 0x000054101985d816 */ /* 0x000fe200000000ff */
[----:B------:R-:W-:-:S04]  /*aac0*/  IMAD.WIDE R2, R14, -0x70, R2 ;  /* 0xffffff900e027825 */ /* 0x000fc800078e0202 */
[----:B------:R-:W-:Y:S01]  /*aad0*/  @P2 HADD2 R24, -R28.H1_H1, -RZ.H0_H0 ;  /* 0xa00000ff1c182230 */ /* 0x000fe20000000d00 */
[----:B------:R-:W-:Y:S02]  /*aae0*/  ISETP.GT.U32.AND P5, PT, R6, UR12, PT ;  /* 0x0000000c06007c0c */ /* 0x000fe4000bfa4070 */
[----:B------:R-:W-:Y:S01]  /*aaf0*/  PRMT R6, R34, 0x7773, RZ ;  /* 0x0000777322067816 */ /* 0x000fe200000000ff */
[----:B------:R-:W-:Y:S01]  /*ab00*/  IMAD.MOV.U32 R224, RZ, RZ, R220 ;  /* 0x000000ffffe07224 */ /* 0x000fe200078e00dc */
[----:B------:R-:W-:Y:S01]  /*ab10*/  PRMT R191, R28, 0x7632, R191 ;  /* 0x000076321cbf7816 */ /* 0x000fe200000000bf */
[----:B------:R-:W-:Y:S01]  /*ab20*/  IMAD.MOV.U32 R220, RZ, RZ, R30 ;  /* 0x000000ffffdc7224 */ /* 0x000fe200078e001e */
[----:B------:R-:W-:Y:S01]  /*ab30*/  @P2 PRMT R191, R24, 0x5410, RZ ;  /* 0x0000541018bf2816 */ /* 0x000fe200000000ff */
[----:B------:R-:W-:Y:S01]  /*ab40*/  FADD.FTZ R246, R9, R0 ;  /* 0x0000000009f67221 */ /* 0x000fe20000010000 */
[----:B------:R-:W-:Y:S01]  /*ab50*/  ISETP.GT.U32.AND P2, PT, R6, UR12, PT ;  /* 0x0000000c06007c0c */ /* 0x000fe2000bf44070 */
[----:B------:R-:W-:-:S04]  /*ab60*/  IMAD.WIDE R30, R14, 0x70, R2 ;  /* 0x000000700e1e7825 */ /* 0x000fc800078e0202 */
[----:B------:R-:W-:Y:S01]  /*ab70*/  FADD.FTZ R7, R200, R12 ;  /* 0x0000000cc8077221 */ /* 0x000fe20000010000 */
[C---:B------:R-:W-:Y:S02]  /*ab80*/  PRMT R2, R236.reuse, 0x7773, RZ ;  /* 0x00007773ec027816 */ /* 0x040fe400000000ff */
[----:B------:R-:W-:Y:S01]  /*ab90*/  PRMT R0, R236, 0x7772, RZ ;  /* 0x00007772ec007816 */ /* 0x000fe200000000ff */
[----:B------:R-:W-:Y:S01]  /*aba0*/  IMAD.MOV.U32 R6, RZ, RZ, R236 ;  /* 0x000000ffff067224 */ /* 0x000fe200078e00ec */
[----:B------:R-:W-:Y:S01]  /*abb0*/  MOV R222, R245 ;  /* 0x000000f500de7202 */ /* 0x000fe20000000f00 */
[----:B------:R-:W-:Y:S02]  /*abc0*/  IMAD.MOV.U32 R16, RZ, RZ, R127 ;  /* 0x000000ffff107224 */ /* 0x000fe400078e007f */
[----:B------:R-:W-:Y:S01]  /*abd0*/  FADD.FTZ R245, R10, R223 ;  /* 0x000000df0af57221 */ /* 0x000fe20000010000 */
[----:B------:R-:W-:Y:S02]  /*abe0*/  IMAD.MOV.U32 R127, RZ, RZ, R233 ;  /* 0x000000ffff7f7224 */ /* 0x000fe400078e00e9 */
[----:B------:R-:W-:Y:S01]  /*abf0*/  FADD.FTZ R233, R199, R7 ;  /* 0x00000007c7e97221 */ /* 0x000fe20000010000 */
[----:B------:R-:W-:-:S02]  /*ac00*/  PRMT R10, R0, 0x5410, R2 ;  /* 0x00005410000a7816 */ /* 0x000fc40000000002 */
[----:B------:R-:W-:Y:S02]  /*ac10*/  PRMT R7, R236, 0x7771, RZ ;  /* 0x00007771ec077816 */ /* 0x000fe400000000ff */
[----:B------:R-:W-:Y:S02]  /*ac20*/  LOP3.LUT R0, R6, 0xff, RZ, 0xc0, !PT ;  /* 0x000000ff06007812 */ /* 0x000fe400078ec0ff */
[C---:B------:R-:W-:Y:S02]  /*ac30*/  PRMT R3, R34.reuse, 0x7773, RZ ;  /* 0x0000777322037816 */ /* 0x040fe400000000ff */
[----:B------:R-:W-:Y:S02]  /*ac40*/  PRMT R2, R34, 0x7772, RZ ;  /* 0x0000777222027816 */ /* 0x000fe400000000ff */
[----:B------:R-:W-:Y:S02]  /*ac50*/  PRMT R9, R0, 0x5410, R7 ;  /* 0x0000541000097816 */ /* 0x000fe40000000007 */
[----:B------:R-:W-:-:S02]  /*ac60*/  LOP3.LUT R0, R172, 0xffff, RZ, 0xc0, !PT ;  /* 0x0000ffffac007812 */ /* 0x000fc400078ec0ff */
[----:B------:R-:W-:Y:S02]  /*ac70*/  PRMT R20, R2, 0x5410, R3 ;  /* 0x0000541002147816 */ /* 0x000fe40000000003 */
[----:B------:R-:W-:Y:S02]  /*ac80*/  SHF.R.U32.HI R0, RZ, 0x8, R0 ;  /* 0x00000008ff007819 */ /* 0x000fe40000011600 */
[----:B------:R-:W-:Y:S01]  /*ac90*/  LOP3.LUT R2, R172, 0xff, RZ, 0xc0, !PT ;  /* 0x000000ffac027812 */ /* 0x000fe200078ec0ff */
[----:B------:R1:W-:Y:S01]  /*aca0*/  STG.E.U16 desc[UR22][R202.64+-0x40], R27 ;  /* 0xffffc01bca007986 */ /* 0x0003e2000c101516 */
[----:B------:R-:W-:Y:S02]  /*acb0*/  IMAD.WIDE R24, R14, -0x70, R30 ;  /* 0xffffff900e187825 */ /* 0x000fe400078e021e */
[--C-:B------:R-:W-:Y:S02]  /*acc0*/  PRMT R6, R2, 0x5410, R0.reuse ;  /* 0x0000541002067816 */ /* 0x100fe40000000000 */
[----:B------:R-:W-:Y:S01]  /*acd0*/  PRMT R0, R172, 0x7632, R0 ;  /* 0x00007632ac007816 */ /* 0x000fe20000000000 */
[----:B------:R-:W-:Y:S01]  /*ace0*/  USHF.L.U32 UR7, UR12, 0x10, URZ ;  /* 0x000000100c077899 */ /* 0x000fe200080006ff */
[----:B------:R-:W-:-:S02]  /*acf0*/  SHF.R.U32.HI R2, RZ, 0x18, R172 ;  /* 0x00000018ff027819 */ /* 0x000fc400000116ac */
[----:B------:R-:W-:Y:S01]  /*ad00*/  LOP3.LUT R0, R0, 0xff, RZ, 0xc0, !PT ;  /* 0x000000ff00007812 */ /* 0x000fe200078ec0ff */
[----:B------:R3:W-:Y:S01]  /*ad10*/  STG.E.U16 desc[UR22][R24.64+-0x40], R33 ;  /* 0xffffc02118007986 */ /* 0x0007e2000c101516 */
[----:B-1----:R-:W-:Y:S01]  /*ad20*/  IMAD.WIDE R26, R26, 0x2, R4 ;  /* 0x000000021a1a7825 */ /* 0x002fe200078e0204 */
[C---:B------:R-:W-:Y:S02]  /*ad30*/  PRMT R5, R192.reuse, 0x7773, RZ ;  /* 0x00007773c0057816 */ /* 0x040fe400000000ff */
[----:B------:R-:W-:-:S04]  /*ad40*/  PRMT R4, R192, 0x7772, RZ ;  /* 0x00007772c0047816 */ /* 0x000fc800000000ff */
[----:B---3--:R-:W-:Y:S02]  /*ad50*/  PRMT R33, R4, 0x5410, R5 ;  /* 0x0000541004217816 */ /* 0x008fe40000000005 */
[----:B------:R-:W-:Y:S01]  /*ad60*/  PRMT R5, R0, 0x5410, R2 ;  /* 0x0000541000057816 */ /* 0x000fe20000000002 */
[----:B------:R-:W-:Y:S02]  /*ad70*/  IMAD.U32 R2, RZ, RZ, UR12 ;  /* 0x0000000cff027e24 */ /* 0x000fe4000f8e00ff */
[----:B------:R-:W-:-:S05]  /*ad80*/  IMAD.U32 R0, RZ, RZ, UR7 ;  /* 0x00000007ff007e24 */ /* 0x000fca000f8e00ff */
[----:B------:R-:W-:Y:S02]  /*ad90*/  LOP3.LUT R0, R2, 0xff0000, R0, 0xf8, !PT ;  /* 0x00ff000002007812 */ /* 0x000fe400078ef800 */
[C---:B------:R-:W-:Y:S02]  /*ada0*/  LOP3.LUT R2, R13.reuse, 0xffff, RZ, 0xc0, !PT ;  /* 0x0000ffff0d027812 */ /* 0x040fe400078ec0ff */
[----:B------:R-:W-:Y:S02]  /*adb0*/  LOP3.LUT R3, R13, 0xff, RZ, 0xc0, !PT ;  /* 0x000000ff0d037812 */ /* 0x000fe400078ec0ff */
[----:B------:R-:W-:-:S04]  /*adc0*/  SHF.R.U32.HI R2, RZ, 0x8, R2 ;  /* 0x00000008ff027819 */ /* 0x000fc80000011602 */
[--C-:B------:R-:W-:Y:S02]  /*add0*/  PRMT R12, R3, 0x5410, R2.reuse ;  /* 0x00005410030c7816 */ /* 0x100fe40000000002 */
[----:B------:R-:W-:Y:S02]  /*ade0*/  PRMT R2, R13, 0x7632, R2 ;  /* 0x000076320d027816 */ /* 0x000fe40000000002 */
[----:B------:R-:W-:Y:S02]  /*adf0*/  MOV R8, R34 ;  /* 0x0000002200087202 */ /* 0x000fe40000000f00 */
[----:B------:R-:W-:Y:S02]  /*ae00*/  LOP3.LUT R3, R2, 0xff, RZ, 0xc0, !PT ;  /* 0x000000ff02037812 */ /* 0x000fe400078ec0ff */
[----:B------:R-:W-:Y:S02]  /*ae10*/  HSET2.LE.AND R2, R6, R0, PT ;  /* 0x0000000006027233 */ /* 0x000fe40003803000 */
[----:B------:R-:W-:-:S02]  /*ae20*/  SHF.R.U32.HI R4, RZ, 0x18, R13 ;  /* 0x00000018ff047819 */ /* 0x000fc4000001160d */
[----:B------:R-:W-:Y:S02]  /*ae30*/  LOP3.LUT R7, R8, 0xff, RZ, 0xc0, !PT ;  /* 0x000000ff08077812 */ /* 0x000fe400078ec0ff */
[----:B------:R-:W-:Y:S02]  /*ae40*/  PRMT R6, R3, 0x5410, R4 ;  /* 0x0000541003067816 */ /* 0x000fe40000000004 */
[----:B------:R-:W-:Y:S02]  /*ae50*/  LOP3.LUT R8, R239, R2, RZ, 0xc0, !PT ;  /* 0x00000002ef087212 */ /* 0x000fe400078ec0ff */
[----:B------:R-:W-:Y:S02]  /*ae60*/  LOP3.LUT R4, R10, 0xff00ff, RZ, 0xc0, !PT ;  /* 0x00ff00ff0a047812 */ /* 0x000fe400078ec0ff */
[----:B------:R-:W-:Y:S02]  /*ae70*/  HSET2.LE.AND R2, R5, R0, PT ;  /* 0x0000000005027233 */ /* 0x000fe40003803000 */
[----:B------:R-:W-:-:S02]  /*ae80*/  PRMT R35, R132, 0x7632, R35 ;  /* 0x0000763284237816 */ /* 0x000fc40000000023 */
[----:B--2---:R-:W-:Y:S02]  /*ae90*/  LEA R200, R197, UR5, 0x1 ;  /* 0x00000005c5c87c11 */ /* 0x004fe4000f8e08ff */
[--C-:B------:R-:W-:Y:S02]  /*aea0*/  HSET2.LE.AND R3, R9, R0.reuse, PT ;  /* 0x0000000009037233 */ /* 0x100fe40003803000 */
[--C-:B------:R-:W-:Y:S02]  /*aeb0*/  HSET2.LE.AND R4, R4, R0.reuse, PT ;  /* 0x0000000004047233 */ /* 0x100fe40003803000 */
[----:B------:R-:W-:Y:S01]  /*aec0*/  LOP3.LUT R9, R237, R2, RZ, 0xc0, !PT ;  /* 0x00000002ed097212 */ /* 0x000fe200078ec0ff */
[----:B------:R-:W-:Y:S01]  /*aed0*/  IMAD.MOV.U32 R228, RZ, RZ, R16 ;  /* 0x000000ffffe47224 */ /* 0x000fe200078e0010 */
[----:B------:R-:W-:Y:S01]  /*aee0*/  HSET2.LE.AND R2, R12, R0, PT ;  /* 0x000000000c027233 */ /* 0x000fe20003803000 */
[----:B------:R-:W-:Y:S01]  /*aef0*/  @P2 HADD2 R39, -R35.H0_H0, -RZ.H0_H0 ;  /* 0xa00000ff23272230 */ /* 0x000fe20000000900 */
[----:B------:R-:W-:Y:S04]  /*af00*/  STG.E.U16 desc[UR22][R24.64+-0x3e], R135 ;  /* 0xffffc28718007986 */ /* 0x000fe8000c101516 */
[----:B------:R-:W1:Y:S01]  /*af10*/  LDSM.16.MT88.4 R16, [R200+0xa000] ;  /* 0x00a00000c810783b */ /* 0x000e620000004200 */
[----:B------:R-:W-:-:S03]  /*af20*/  PRMT R15, R132, 0x5410, R35 ;  /* 0x00005410840f7816 */ /* 0x000fc60000000023 */
[----:B------:R2:W-:Y:S01]  /*af30*/  STG.E.U16 desc[UR22][R30.64+-0x40], R11 ;  /* 0xffffc00b1e007986 */ /* 0x0005e2000c101516 */
[----:B------:R-:W-:Y:S01]  /*af40*/  PRMT R14, R34, 0x7771, RZ ;  /* 0x00007771220e7816 */ /* 0x000fe200000000ff */
[----:B------:R-:W-:Y:S01]  /*af50*/  IMAD.MOV.U32 R239, RZ, RZ, 0x20 ;  /* 0x00000020ffef7424 */ /* 0x000fe200078e00ff */
[----:B------:R-:W-:Y:S02]  /*af60*/  @P2 PRMT R35, R39, 0x5410, RZ ;  /* 0x0000541027232816 */ /* 0x000fe400000000ff */
[----:B------:R-:W-:Y:S02]  /*af70*/  LOP3.LUT P2, RZ, R207, 0x2, RZ, 0xc0, !PT ;  /* 0x00000002cfff7812 */ /* 0x000fe4000784c0ff */
[----:B------:R-:W-:Y:S02]  /*af80*/  PRMT R13, R7, 0x5410, R14 ;  /* 0x00005410070d7816 */ /* 0x000fe4000000000e */
[----:B------:R-:W-:-:S05]  /*af90*/  LOP3.LUT R7, R20, 0xff00ff, RZ, 0xc0, !PT ;  /* 0x00ff00ff14077812 */ /* 0x000fca00078ec0ff */
[--C-:B------:R-:W-:Y:S02]  /*afa0*/  HSET2.LE.AND R7, R7, R0.reuse, PT ;  /* 0x0000000007077233 */ /* 0x100fe40003803000 */
[----:B--2---:R-:W-:Y:S02]  /*afb0*/  LOP3.LUT R11, R225, R4, RZ, 0xc0, !PT ;  /* 0x00000004e10b7212 */ /* 0x004fe400078ec0ff */
[----:B------:R-:W-:Y:S02]  /*afc0*/  LOP3.LUT R4, R38, R2, RZ, 0xc0, !PT ;  /* 0x0000000226047212 */ /* 0x000fe400078ec0ff */
[----:B------:R-:W-:-:S05]  /*afd0*/  HSET2.LE.AND R2, R6, R0, PT ;  /* 0x0000000006027233 */ /* 0x000fca0003803000 */
[----:B------:R-:W-:Y:S02]  /*afe0*/  LOP3.LUT R5, R37, R2, RZ, 0xc0, !PT ;  /* 0x0000000225057212 */ /* 0x000fe400078ec0ff */
[----:B------:R-:W-:Y:S02]  /*aff0*/  SEL R2, R239, 0xffffffe0, !P2 ;  /* 0xffffffe0ef027807 */ /* 0x000fe40005000000 */
[----:B------:R-:W-:-:S03]  /*b000*/  LOP3.LUT R10, R231, R3, RZ, 0xc0, !PT ;  /* 0x00000003e70a7212 */ /* 0x000fc600078ec0ff */
[----:B------:R-:W-:Y:S01]  /*b010*/  IMAD.IADD R21, R200, 0x1, R2 ;  /* 0x00000001c8157824 */ /* 0x000fe200078e0202 */
[----:B------:R-:W-:Y:S02]  /*b020*/  HSET2.LE.AND R3, R13, R0, PT ;  /* 0x000000000d037233 */ /* 0x000fe40003803000 */
[----:B------:R-:W-:Y:S02]  /*b030*/  LOP3.LUT R7, R15, R7, RZ, 0xc0, !PT ;  /* 0x000000070f077212 */ /* 0x000fe400078ec0ff */
[----:B------:R-:W2:Y:S01]  /*b040*/  LDSM.16.MT88.4 R12, [R21+0xa000] ;  /* 0x00a00000150c783b */ /* 0x000ea20000004200 */
[----:B------:R-:W-:Y:S02]  /*b050*/  LOP3.LUT R6, R36, R3, RZ, 0xc0, !PT ;  /* 0x0000000324067212 */ /* 0x000fe400078ec0ff */
[----:B-1----:R-:W-:Y:S01]  /*b060*/  HMMA.16816.F32 R36, R8, R18, R148 ;  /* 0x000000120824723c */ /* 0x002fe20000001894 */
[----:B------:R-:W-:Y:S02]  /*b070*/  MOV R226, R126 ;  /* 0x0000007e00e27202 */ /* 0x000fe40000000f00 */
[----:B------:R-:W-:Y:S01]  /*b080*/  IADD3 R2, PT, PT, R200, 0xa000, RZ ;  /* 0x0000a000c8027810 */ /* 0x000fe20007ffe0ff */
[----:B------:R-:W-:-:S02]  /*b090*/  IMAD.MOV.U32 R229, RZ, RZ, R127 ;  /* 0x000000ffffe57224 */ /* 0x000fc400078e007f */
[----:B------:R-:W-:Y:S02]  /*b0a0*/  VIADD R20, R200, 0xa040 ;  /* 0x0000a040c8147836 */ /* 0x000fe40000000000 */
[----:B------:R-:W-:Y:S02]  /*b0b0*/  IMAD.MOV.U32 R22, RZ, RZ, R226 ;  /* 0x000000ffff167224 */ /* 0x000fe400078e00e2 */
[----:B------:R-:W-:Y:S02]  /*b0c0*/  @P6 VIADD R20, R2, 0xffffffc0 ;  /* 0xffffffc002146836 */ /* 0x000fe40000000000 */
[----:B------:R-:W-:Y:S01]  /*b0d0*/  IMAD.MOV.U32 R226, RZ, RZ, R229 ;  /* 0x000000ffffe27224 */ /* 0x000fe200078e00e5 */
[----:B------:R-:W-:Y:S01]  /*b0e0*/  MOV R229, R124 ;  /* 0x0000007c00e57202 */ /* 0x000fe20000000f00 */
[----:B------:R-:W-:Y:S02]  /*b0f0*/  IMAD.MOV.U32 R223, RZ, RZ, R119 ;  /* 0x000000ffffdf7224 */ /* 0x000fe400078e0077 */
[----:B------:R-:W-:-:S03]  /*b100*/  IMAD.MOV.U32 R119, RZ, RZ, R115 ;  /* 0x000000ffff777224 */ /* 0x000fc600078e0073 */
[----:B------:R-:W-:Y:S01]  /*b110*/  MOV R149, R36 ;  /* 0x0000002400957202 */ /* 0x000fe20000000f00 */
[----:B------:R-:W-:Y:S02]  /*b120*/  IMAD.MOV.U32 R148, RZ, RZ, R37 ;  /* 0x000000ffff947224 */ /* 0x000fe400078e0025 */
[----:B------:R-:W-:Y:S02]  /*b130*/  IMAD.MOV.U32 R124, RZ, RZ, R38 ;  /* 0x000000ffff7c7224 */ /* 0x000fe400078e0026 */
[----:B------:R-:W-:Y:S01]  /*b140*/  IMAD.MOV.U32 R115, RZ, RZ, R39 ;  /* 0x000000ffff737224 */ /* 0x000fe200078e0027 */
[-C--:B--2---:R-:W-:Y:S08]  /*b150*/  HMMA.16816.F32 R144, R8, R12.reuse, R144 ;  /* 0x0000000c0890723c */ /* 0x084ff00000001890 */
[C---:B------:R-:W-:Y:S08]  /*b160*/  HMMA.16816.F32 R160, R4.reuse, R12, R160 ;  /* 0x0000000c04a0723c */ /* 0x040ff000000018a0 */
[-C--:B------:R-:W-:Y:S08]  /*b170*/  HMMA.16816.F32 R156, R4, R14.reuse, R156 ;  /* 0x0000000e049c723c */ /* 0x080ff0000000189c */
[----:B------:R-:W-:Y:S01]  /*b180*/  HMMA.16816.F32 R36, R8, R14, R140 ;  /* 0x0000000e0824723c */ /* 0x000fe2000000188c */
[----:B------:R-:W1:Y:S01]  /*b190*/  LDSM.16.MT88.4 R12, [R20] ;  /* 0x00000000140c783b */ /* 0x000e620000004200 */
[----:B------:R-:W-:-:S06]  /*b1a0*/  IMAD.MOV.U32 R196, RZ, RZ, R125 ;  /* 0x000000ffffc47224 */ /* 0x000fcc00078e007d */
[----:B------:R-:W-:Y:S01]  /*b1b0*/  HMMA.16816.F32 R152, R8, R16, R152 ;  /* 0x000000100898723c */ /* 0x000fe20000001898 */
[----:B------:R-:W-:Y:S01]  /*b1c0*/  MOV R125, R118 ;  /* 0x00000076007d7202 */ /* 0x000fe20000000f00 */
[----:B------:R-:W-:Y:S01]  /*b1d0*/  IMAD.MOV.U32 R118, RZ, RZ, R114 ;  /* 0x000000ffff767224 */ /* 0x000fe200078e0072 */
[----:B------:R-:W-:Y:S01]  /*b1e0*/  LOP3.LUT P2, RZ, R207, 0x2, RZ, 0xc0, !PT ;  /* 0x00000002cfff7812 */ /* 0x000fe2000784c0ff */
[----:B------:R-:W-:Y:S01]  /*b1f0*/  IMAD.MOV.U32 R113, RZ, RZ, R192 ;  /* 0x000000ffff717224 */ /* 0x000fe200078e00c0 */
[----:B------:R-:W-:Y:S01]  /*b200*/  PRMT R114, R192, 0x7771, RZ ;  /* 0x00007771c0727816 */ /* 0x000fe200000000ff */
[----:B------:R2:W-:Y:S01]  /*b210*/  STL [R1+0x60], R2 ;  /* 0x0000600201007387 */ /* 0x0005e20000100800 */
[----:B------:R-:W-:Y:S01]  /*b220*/  MOV R34, R22 ;  /* 0x0000001600227202 */ /* 0x000fe20000000f00 */
[----:B------:R-:W-:Y:S02]  /*b230*/  IMAD.MOV.U32 R192, RZ, RZ, R226 ;  /* 0x000000ffffc07224 */ /* 0x000fe400078e00e2 */
[----:B------:R-:W-:-:S02]  /*b240*/  IMAD.MOV.U32 R22, RZ, RZ, R222 ;  /* 0x000000ffff167224 */ /* 0x000fc400078e00de */
[----:B------:R-:W-:Y:S02]  /*b250*/  @P5 HADD2 R40, -R132.H0_H0, -RZ.H0_H0 ;  /* 0xa00000ff84285230 */ /* 0x000fe40000000900 */
[----:B------:R-:W-:Y:S01]  /*b260*/  IMAD.MOV.U32 R142, RZ, RZ, R192 ;  /* 0x000000ffff8e7224 */ /* 0x000fe200078e00c0 */
[----:B------:R-:W-:Y:S01]  /*b270*/  MOV R197, R227 ;  /* 0x000000e300c57202 */ /* 0x000fe20000000f00 */
[----:B------:R-:W-:Y:S02]  /*b280*/  IMAD.MOV.U32 R192, RZ, RZ, R22 ;  /* 0x000000ffffc07224 */ /* 0x000fe400078e0016 */
[----:B------:R-:W-:Y:S01]  /*b290*/  IMAD.MOV.U32 R227, RZ, RZ, R224 ;  /* 0x000000ffffe37224 */ /* 0x000fe200078e00e0 */
[----:B------:R-:W-:Y:S01]  /*b2a0*/  @P5 PRMT R132, R40, 0x5410, RZ ;  /* 0x0000541028845816 */ /* 0x000fe200000000ff */
[----:B------:R-:W-:Y:S01]  /*b2b0*/  IMAD.MOV.U32 R135, RZ, RZ, R229 ;  /* 0x000000ffff877224 */ /* 0x000fe200078e00e5 */
[----:B------:R-:W-:Y:S01]  /*b2c0*/  MOV R126, R155 ;  /* 0x0000009b007e7202 */ /* 0x000fe20000000f00 */
[----:B------:R-:W-:Y:S01]  /*b2d0*/  IMAD.MOV.U32 R224, RZ, RZ, R220 ;  /* 0x000000ffffe07224 */ /* 0x000fe200078e00dc */
[----:B------:R-:W-:Y:S01]  /*b2e0*/  MOV R226, R197 ;  /* 0x000000c500e27202 */ /* 0x000fe20000000f00 */
[----:B------:R-:W-:Y:S01]  /*b2f0*/  IMAD.MOV.U32 R172, RZ, RZ, R223 ;  /* 0x000000ffffac7224 */ /* 0x000fe200078e00df */
[----:B------:R-:W-:Y:S01]  /*b300*/  MOV R40, R61 ;  /* 0x0000003d00287202 */ /* 0x000fe20000000f00 */
[----:B------:R-:W-:Y:S01]  /*b310*/  IMAD.MOV.U32 R236, RZ, RZ, R228 ;  /* 0x000000ffffec7224 */ /* 0x000fe200078e00e4 */
[----:B--2---:R-:W-:Y:S01]  /*b320*/  SEL R2, R239, 0xffffffe0, !P2 ;  /* 0xffffffe0ef027807 */ /* 0x004fe20005000000 */
[----:B------:R-:W-:Y:S01]  /*b330*/  IMAD.MOV.U32 R222, RZ, RZ, R221 ;  /* 0x000000ffffde7224 */ /* 0x000fe200078e00dd */
[----:B------:R-:W-:Y:S01]  /*b340*/  MOV R221, R63 ;  /* 0x0000003f00dd7202 */ /* 0x000fe20000000f00 */
[----:B------:R-:W-:-:S02]  /*b350*/  IMAD.MOV.U32 R229, RZ, RZ, R43 ;  /* 0x000000ffffe57224 */ /* 0x000fc400078e002b */
[----:B------:R-:W-:Y:S02]  /*b360*/  IMAD.IADD R22, R2, 0x1, R20 ;  /* 0x0000000102167824 */ /* 0x000fe400078e0214 */
[----:B------:R-:W-:Y:S01]  /*b370*/  IMAD.MOV.U32 R231, RZ, RZ, R42 ;  /* 0x000000ffffe77224 */ /* 0x000fe200078e002a */
[----:B-1----:R-:W-:Y:S01]  /*b380*/  HMMA.16816.F32 R52, R4, R12, R52 ;  /* 0x0000000c0434723c */ /* 0x002fe20000001834 */
[----:B------:R-:W-:Y:S02]  /*b390*/  IMAD.MOV.U32 R220, RZ, RZ, R153 ;  /* 0x000000ffffdc7224 */ /* 0x000fe400078e0099 */
[----:B------:R-:W-:Y:S02]  /*b3a0*/  IMAD.MOV.U32 R127, RZ, RZ, R154 ;  /* 0x000000ffff7f7224 */ /* 0x000fe400078e009a */
[----:B------:R-:W-:Y:S02]  /*b3b0*/  IMAD.MOV.U32 R3, RZ, RZ, R152 ;  /* 0x000000ffff037224 */ /* 0x000fe400078e0098 */
[----:B------:R-:W-:Y:S01]  /*b3c0*/  IMAD.MOV.U32 R223, RZ, RZ, R196 ;  /* 0x000000ffffdf7224 */ /* 0x000fe200078e00c4 */
[----:B------:R-:W-:Y:S01]  /*b3d0*/  HMMA.16816.F32 R152, R8, R14, R248 ;  /* 0x0000000e0898723c */ /* 0x000fe200000018f8 */
[----:B------:R-:W-:-:S02]  /*b3e0*/  IMAD.MOV.U32 R228, RZ, RZ, R62 ;  /* 0x000000ffffe47224 */ /* 0x000fc400078e003e */
[----:B------:R-:W-:Y:S02]  /*b3f0*/  IMAD.MOV.U32 R42, RZ, RZ, R60 ;  /* 0x000000ffff2a7224 */ /* 0x000fe400078e003c */
[----:B------:R-:W-:-:S03]  /*b400*/  IMAD.MOV.U32 R43, RZ, RZ, R198 ;  /* 0x000000ffff2b7224 */ /* 0x000fc600078e00c6 */
[----:B------:R-:W-:Y:S08]  /*b410*/  HMMA.16816.F32 R196, R8, R12, R240 ;  /* 0x0000000c08c4723c */ /* 0x000ff000000018f0 */
[----:B------:R-:W-:Y:S01]  /*b420*/  HMMA.16816.F32 R60, R4, R14, R48 ;  /* 0x0000000e043c723c */ /* 0x000fe20000001830 */
[----:B------:R-:W1:Y:S01]  /*b430*/  LDSM.16.MT88.4 R12, [R22] ;  /* 0x00000000160c783b */ /* 0x000e620000004200 */
[----:B------:R-:W-:Y:S01]  /*b440*/  IMAD.MOV.U32 R143, RZ, RZ, R135 ;  /* 0x000000ffff8f7224 */ /* 0x000fe200078e0087 */
[----:B------:R-:W-:-:S05]  /*b450*/  MOV R135, R223 ;  /* 0x000000df00877202 */ /* 0x000fca0000000f00 */
[-C--:B-1----:R-:W-:Y:S08]  /*b460*/  HMMA.16816.F32 R248, R8, R12.reuse, R228 ;  /* 0x0000000c08f8723c */ /* 0x082ff000000018e4 */
[C---:B------:R-:W-:Y:S08]  /*b470*/  HMMA.16816.F32 R56, R4.reuse, R12, R56 ;  /* 0x0000000c0438723c */ /* 0x040ff00000001838 */
[-C--:B------:R-:W-:Y:S08]  /*b480*/  HMMA.16816.F32 R68, R4, R14.reuse, R68 ;  /* 0x0000000e0444723c */ /* 0x080ff00000001844 */
[----:B------:R-:W-:Y:S01]  /*b490*/  HMMA.16816.F32 R228, R8, R14, R64 ;  /* 0x0000000e08e4723c */ /* 0x000fe20000001840 */
[----:B------:R-:W1:Y:S01]  /*b4a0*/  LDSM.16.MT88.4 R12, [R200+0xb000] ;  /* 0x00b00000c80c783b */ /* 0x000e620000004200 */
[----:B------:R-:W-:-:S02]  /*b4b0*/  IMAD.MOV.U32 R223, RZ, RZ, R222 ;  /* 0x000000ffffdf7224 */ /* 0x000fc400078e00de */
[----:B------:R-:W-:Y:S01]  /*b4c0*/  IMAD.MOV.U32 R222, RZ, RZ, R221 ;  /* 0x000000ffffde7224 */ /* 0x000fe200078e00dd */
[----:B------:R-:W-:Y:S01]  /*b4d0*/  MOV R221, R125 ;  /* 0x0000007d00dd7202 */ /* 0x000fe20000000f00 */
[----:B------:R-:W-:Y:S02]  /*b4e0*/  IMAD.MOV.U32 R225, RZ, RZ, R236 ;  /* 0x000000ffffe17224 */ /* 0x000fe400078e00ec */
[----:B------:R-:W-:Y:S01]  /*b4f0*/  HMMA.16816.F32 R168, R4, R16, R168 ;  /* 0x0000001004a8723c */ /* 0x000fe200000018a8 */
[----:B------:R-:W-:-:S07]  /*b500*/  IMAD.MOV.U32 R125, RZ, RZ, R238 ;  /* 0x000000ffff7d7224 */ /* 0x000fce00078e00ee */
[----:B------:R-:W-:Y:S01]  /*b510*/  HMMA.16816.F32 R164, R4, R18, R164 ;  /* 0x0000001204a4723c */ /* 0x000fe200000018a4 */
[----:B------:R-:W2:Y:S01]  /*b520*/  LDSM.16.MT88.4 R16, [R20+0x1000] ;  /* 0x001000001410783b */ /* 0x000ea20000004200 */
[----:B------:R-:W-:Y:S02]  /*b530*/  IMAD.MOV.U32 R2, RZ, RZ, R44 ;  /* 0x000000ffff027224 */ /* 0x000fe400078e002c */
[----:B------:R-:W-:Y:S01]  /*b540*/  IMAD.MOV.U32 R49, RZ, RZ, R3 ;  /* 0x000000ffff317224 */ /* 0x000fe200078e0003 */
[----:B------:R-:W-:Y:S01]  /*b550*/  MOV R141, R34 ;  /* 0x00000022008d7202 */ /* 0x000fe20000000f00 */
[----:B------:R-:W-:Y:S01]  /*b560*/  IMAD.MOV.U32 R140, RZ, RZ, R172 ;  /* 0x000000ffff8c7224 */ /* 0x000fe200078e00ac */
[----:B------:R-:W-:Y:S01]  /*b570*/  MOV R150, R126 ;  /* 0x0000007e00967202 */ /* 0x000fe20000000f00 */
[----:B------:R-:W-:Y:S01]  /*b580*/  IMAD.MOV.U32 R50, RZ, RZ, R220 ;  /* 0x000000ffff327224 */ /* 0x000fe200078e00dc */
[----:B------:R-:W-:Y:S01]  /*b590*/  LDSM.16.MT88.4 R64, [R22+0x800] ;  /* 0x000800001640783b */ /* 0x000fe20000004200 */
[-C--:B-1----:R-:W-:Y:S08]  /*b5a0*/  HMMA.16816.F32 R240, R8, R12.reuse, R40 ;  /* 0x0000000c08f0723c */ /* 0x082ff00000001828 */
[C---:B------:R-:W-:Y:S08]  /*b5b0*/  HMMA.16816.F32 R72, R4.reuse, R12, R72 ;  /* 0x0000000c0448723c */ /* 0x040ff00000001848 */
[-C--:B------:R-:W-:Y:S08]  /*b5c0*/  HMMA.16816.F32 R76, R4, R14.reuse, R76 ;  /* 0x0000000e044c723c */ /* 0x080ff0000000184c */
[----:B------:R-:W-:Y:S01]  /*b5d0*/  HMMA.16816.F32 R236, R8, R14, R80 ;  /* 0x0000000e08ec723c */ /* 0x000fe20000001850 */
[----:B------:R-:W1:Y:S01]  /*b5e0*/  LDSM.16.MT88.4 R12, [R21+0xb000] ;  /* 0x00b00000150c783b */ /* 0x000e620000004200 */
[----:B------:R-:W-:-:S06]  /*b5f0*/  LOP3.LUT R2, R2, 0xff, RZ, 0xc0, !PT ;  /* 0x000000ff02027812 */ /* 0x000fcc00078ec0ff */
[----:B--2---:R-:W-:Y:S01]  /*b600*/  HMMA.16816.F32 R104, R4, R16, R104 ;  /* 0x000000100468723c */ /* 0x004fe20000001868 */
[----:B------:R-:W-:-:S07]  /*b610*/  LOP3.LUT R3, R113, 0xff, RZ, 0xc0, !PT ;  /* 0x000000ff71037812 */ /* 0x000fce00078ec0ff */
[----:B------:R-:W-:Y:S01]  /*b620*/  HMMA.16816.F32 R108, R4, R18, R108 ;  /* 0x00000012046c723c */ /* 0x000fe2000000186c */
[----:B------:R-:W-:Y:S01]  /*b630*/  IMAD.MOV.U32 R34, RZ, RZ, R223 ;  /* 0x000000ffff227224 */ /* 0x000fe200078e00df */
[----:B------:R-:W-:Y:S01]  /*b640*/  MOV R172, R222 ;  /* 0x000000de00ac7202 */ /* 0x000fe20000000f00 */
[----:B------:R-:W-:Y:S01]  /*b650*/  IMAD.MOV.U32 R151, RZ, RZ, R221 ;  /* 0x000000ffff977224 */ /* 0x000fe200078e00dd */
[----:B------:R-:W-:Y:S04]  /*b660*/  LDSM.16.MT88.4 R80, [R200+0xb800] ;  /* 0x00b80000c850783b */ /* 0x000fe80000004200 */
[-C--:B-1----:R-:W-:Y:S08]  /*b670*/  HMMA.16816.F32 R84, R8, R12.reuse, R84 ;  /* 0x0000000c0854723c */ /* 0x082ff00000001854 */
[C---:B------:R-:W-:Y:S08]  /*b680*/  HMMA.16816.F32 R88, R4.reuse, R12, R88 ;  /* 0x0000000c0458723c */ /* 0x040ff00000001858 */
[-C--:B------:R-:W-:Y:S08]  /*b690*/  HMMA.16816.F32 R92, R4, R14.reuse, R92 ;  /* 0x0000000e045c723c */ /* 0x080ff0000000185c */
[----:B------:R-:W-:Y:S01]  /*b6a0*/  HMMA.16816.F32 R40, R8, R14, R96 ;  /* 0x0000000e0828723c */ /* 0x000fe20000001860 */
[----:B------:R-:W1:Y:S01]  /*b6b0*/  LDSM.16.MT88.4 R12, [R22+0x1000] ;  /* 0x00100000160c783b */ /* 0x000e620000004200 */
[----:B------:R-:W-:-:S02]  /*b6c0*/  IMAD.MOV.U32 R48, RZ, RZ, R125 ;  /* 0x000000ffff307224 */ /* 0x000fc400078e007d */
[----:B------:R-:W-:Y:S01]  /*b6d0*/  IMAD.MOV.U32 R51, RZ, RZ, R127 ;  /* 0x000000ffff337224 */ /* 0x000fe200078e007f */
[----:B------:R-:W2:Y:S03]  /*b6e0*/  LDSM.16.MT88.4 R96, [R21+0xb800] ;  /* 0x00b800001560783b */ /* 0x000ea60000004200 */
[C---:B------:R-:W-:Y:S08]  /*b6f0*/  HMMA.16816.F32 R116, R8.reuse, R16, R116 ;  /* 0x000000100874723c */ /* 0x040ff00000001874 */
[----:B------:R-:W-:Y:S01]  /*b700*/  HMMA.16816.F32 R16, R8, R18, R140 ;  /* 0x000000120810723c */ /* 0x000fe2000000188c */
[----:B------:R3:W4:Y:S07]  /*b710*/  LDSM.16.MT88.4 R140, [R21+0xa800] ;  /* 0x00a80000158c783b */ /* 0x00072e0000004200 */
[C---:B-1----:R-:W-:Y:S08]  /*b720*/  HMMA.16816.F32 R120, R4.reuse, R12, R120 ;  /* 0x0000000c0478723c */ /* 0x042ff00000001878 */
[----:B------:R-:W-:Y:S01]  /*b730*/  HMMA.16816.F32 R100, R4, R14, R100 ;  /* 0x0000000e0464723c */ /* 0x000fe20000001864 */
[----:B------:R-:W-:-:S07]  /*b740*/  PRMT R6, R44, 0x7771, RZ ;  /* 0x000077712c067816 */ /* 0x000fce00000000ff */
[C---:B------:R-:W-:Y:S01]  /*b750*/  HMMA.16816.F32 R224, R8.reuse, R12, R224 ;  /* 0x0000000c08e0723c */ /* 0x040fe200000018e0 */
[----:B------:R-:W-:Y:S02]  /*b760*/  PRMT R12, R2, 0x5410, R6 ;  /* 0x00005410020c7816 */ /* 0x000fe40000000006 */
[C---:B------:R-:W-:Y:S02]  /*b770*/  LOP3.LUT R2, R178.reuse, 0xffff, RZ, 0xc0, !PT ;  /* 0x0000ffffb2027812 */ /* 0x040fe400078ec0ff */
[----:B------:R-:W-:Y:S02]  /*b780*/  PRMT R13, R3, 0x5410, R114 ;  /* 0x00005410030d7816 */ /* 0x000fe40000000072 */
[----:B------:R-:W-:Y:S02]  /*b790*/  SHF.R.U32.HI R2, RZ, 0x8, R2 ;  /* 0x00000008ff027819 */ /* 0x000fe40000011602 */
[----:B------:R-:W-:Y:S01]  /*b7a0*/  LOP3.LUT R3, R178, 0xff, RZ, 0xc0, !PT ;  /* 0x000000ffb2037812 */ /* 0x000fe200078ec0ff */
[----:B------:R-:W-:Y:S01]  /*b7b0*/  HMMA.16816.F32 R220, R8, R14, R128 ;  /* 0x0000000e08dc723c */ /* 0x000fe20000001880 */
[----:B------:R-:W-:-:S02]  /*b7c0*/  PRMT R5, R44, 0x7773, RZ ;  /* 0x000077732c057816 */ /* 0x000fc400000000ff */
[----:B------:R-:W-:Y:S02]  /*b7d0*/  PRMT R4, R44, 0x7772, RZ ;  /* 0x000077722c047816 */ /* 0x000fe400000000ff */
[----:B------:R-:W-:Y:S02]  /*b7e0*/  PRMT R11, R3, 0x5410, R2 ;  /* 0x00005410030b7816 */ /* 0x000fe40000000002 */
[----:B------:R-:W-:Y:S02]  /*b7f0*/  SHF.R.U32.HI R6, RZ, 0x18, R178 ;  /* 0x00000018ff067819 */ /* 0x000fe400000116b2 */
[----:B------:R-:W-:Y:S02]  /*b800*/  SHF.R.U32.HI R8, RZ, 0x18, R23 ;  /* 0x00000018ff087819 */ /* 0x000fe40000011617 */
[----:B------:R-:W-:Y:S01]  /*b810*/  LOP3.LUT R7, R23, 0xff, RZ, 0xc0, !PT ;  /* 0x000000ff17077812 */ /* 0x000fe200078ec0ff */
[----:B------:R-:W-:Y:S01]  /*b820*/  IMAD.MOV.U32 R15, RZ, RZ, R151 ;  /* 0x000000ffff0f7224 */ /* 0x000fe200078e0097 */
[----:B------:R-:W-:Y:S01]  /*b830*/  PRMT R3, R178, 0x7632, R3 ;  /* 0x00007632b2037816 */ /* 0x000fe20000000003 */
[----:B------:R1:W-:Y:S01]  /*b840*/  LDSM.16.MT88.4 R128, [R22+0x1800] ;  /* 0x001800001680783b */ /* 0x0003e20000004200 */
[----:B------:R-:W-:-:S02]  /*b850*/  PRMT R14, R4, 0x5410, R5 ;  /* 0x00005410040e7816 */ /* 0x000fc40000000005 */
[C---:B------:R-:W-:Y:S02]  /*b860*/  LOP3.LUT R2, R23.reuse, 0xffff, RZ, 0xc0, !PT ;  /* 0x0000ffff17027812 */ /* 0x040fe400078ec0ff */
[----:B------:R-:W-:Y:S02]  /*b870*/  PRMT R5, R23, 0x7632, R5 ;  /* 0x0000763217057816 */ /* 0x000fe40000000005 */
[----:B------:R-:W-:Y:S02]  /*b880*/  LOP3.LUT R4, R3, 0xff, RZ, 0xc0, !PT ;  /* 0x000000ff03047812 */ /* 0x000fe400078ec0ff */
[----:B------:R-:W-:Y:S02]  /*b890*/  SHF.R.U32.HI R3, RZ, 0x8, R2 ;  /* 0x00000008ff037819 */ /* 0x000fe40000011602 */
[----:B------:R-:W-:Y:S02]  /*b8a0*/  LOP3.LUT R2, R5, 0xff, RZ, 0xc0, !PT ;  /* 0x000000ff05027812 */ /* 0x000fe400078ec0ff */
[----:B------:R-:W-:-:S02]  /*b8b0*/  PRMT R10, R4, 0x5410, R6 ;  /* 0x00005410040a7816 */ /* 0x000fc40000000006 */
[----:B------:R-:W-:Y:S02]  /*b8c0*/  PRMT R4, R2, 0x5410, R8 ;  /* 0x0000541002047816 */ /* 0x000fe40000000008 */
[----:B------:R-:W-:Y:S02]  /*b8d0*/  LOP3.LUT R2, R33, 0xff00ff, RZ, 0xc0, !PT ;  /* 0x00ff00ff21027812 */ /* 0x000fe400078ec0ff */
[----:B------:R-:W-:Y:S02]  /*b8e0*/  LOP3.LUT R5, R14, 0xff00ff, RZ, 0xc0, !PT ;  /* 0x00ff00ff0e057812 */ /* 0x000fe400078ec0ff */
[----:B------:R-:W-:Y:S02]  /*b8f0*/  PRMT R9, R7, 0x5410, R3 ;  /* 0x0000541007097816 */ /* 0x000fe40000000003 */
[--C-:B------:R-:W-:Y:S02]  /*b900*/  HSET2.LE.AND R7, R2, R0.reuse, PT ;  /* 0x0000000002077233 */ /* 0x100fe40003803000 */
[----:B------:R-:W-:-:S02]  /*b910*/  HSET2.LE.AND R2, R5, R0, PT ;  /* 0x0000000005027233 */ /* 0x000fc40003803000 */
[--C-:B------:R-:W-:Y:S02]  /*b920*/  HSET2.LE.AND R8, R13, R0.reuse, PT ;  /* 0x000000000d087233 */ /* 0x100fe40003803000 */
[--C-:B------:R-:W-:Y:S02]  /*b930*/  HSET2.LE.AND R3, R12, R0.reuse, PT ;  /* 0x000000000c037233 */ /* 0x100fe40003803000 */
[--C-:B------:R-:W-:Y:S02]  /*b940*/  HSET2.LE.AND R4, R4, R0.reuse, PT ;  /* 0x0000000004047233 */ /* 0x100fe40003803000 */
[--C-:B------:R-:W-:Y:S02]  /*b950*/  HSET2.LE.AND R6, R11, R0.reuse, PT ;  /* 0x000000000b067233 */ /* 0x100fe40003803000 */
[--C-:B------:R-:W-:Y:S02]  /*b960*/  HSET2.LE.AND R5, R10, R0.reuse, PT ;  /* 0x000000000a057233 */ /* 0x100fe40003803000 */
[----:B------:R-:W-:-:S02]  /*b970*/  HSET2.LE.AND R0, R9, R0, PT ;  /* 0x0000000009007233 */ /* 0x000fc40003803000 */
[----:B------:R-:W-:-:S04]  /*b980*/  MOV R9, R32 ;  /* 0x0000002000097202 */ /* 0x000fc80000000f00 */
[----:B------:R-:W-:Y:S01]  /*b990*/  LOP3.LUT R125, R9, R4, RZ, 0xc0, !PT ;  /* 0x00000004097d7212 */ /* 0x000fe200078ec0ff */
[----:B------:R-:W-:Y:S01]  /*b9a0*/  IMAD.MOV.U32 R4, RZ, RZ, R29 ;  /* 0x000000ffff047224 */ /* 0x000fe200078e001d */
[----:B---3--:R-:W-:Y:S01]  /*b9b0*/  MOV R21, R49 ;  /* 0x0000003100157202 */ /* 0x008fe20000000f00 */
[----:B------:R-:W-:-:S03]  /*b9c0*/  IMAD.MOV.U32 R23, RZ, RZ, R50 ;  /* 0x000000ffff177224 */ /* 0x000fc600078e0032 */
[----:B------:R-:W-:Y:S01]  /*b9d0*/  LOP3.LUT R126, R4, R3, RZ, 0xc0, !PT ;  /* 0x00000003047e7212 */ /* 0x000fe200078ec0ff */
[----:B------:R-:W-:Y:S01]  /*b9e0*/  IMAD.MOV.U32 R178, RZ, RZ, R51 ;  /* 0x000000ffffb27224 */ /* 0x000fe200078e0033 */
[----:B------:R-:W-:Y:S01]  /*b9f0*/  LOP3.LUT R4, R48, R6, RZ, 0xc0, !PT ;  /* 0x0000000630047212 */ /* 0x000fe200078ec0ff */
[----:B------:R-:W-:Y:S01]  /*ba00*/  IMAD.MOV.U32 R11, RZ, RZ, R115 ;  /* 0x000000ffff0b7224 */ /* 0x000fe200078e0073 */
[----:B------:R-:W-:Y:S01]  /*ba10*/  LOP3.LUT R6, R47, R8, RZ, 0xc0, !PT ;  /* 0x000000082f067212 */ /* 0x000fe200078ec0ff */
[----:B------:R-:W-:Y:S01]  /*ba20*/  IMAD.MOV.U32 R8, RZ, RZ, R149 ;  /* 0x000000ffff087224 */ /* 0x000fe200078e0095 */
[----:B------:R-:W-:Y:S01]  /*ba30*/  MOV R44, R150 ;  /* 0x00000096002c7202 */ /* 0x000fe20000000f00 */
[----:B------:R-:W3:Y:S01]  /*ba40*/  LDSM.16.MT88.4 R48, [R20+0x800] ;  /* 0x000800001430783b */ /* 0x000ee20000004200 */
[----:B------:R-:W-:Y:S02]  /*ba50*/  LOP3.LUT R5, R112, R5, RZ, 0xc0, !PT ;  /* 0x0000000570057212 */ /* 0x000fe400078ec0ff */
[----:B------:R-:W-:Y:S01]  /*ba60*/  MOV R9, R148 ;  /* 0x0000009400097202 */ /* 0x000fe20000000f00 */
[----:B------:R4:W-:Y:S04]  /*ba70*/  LDSM.16.MT88.4 R112, [R20+0x1800] ;  /* 0x001800001470783b */ /* 0x0009e80000004200 */
[----:B------:R-:W3:Y:S01]  /*ba80*/  LDSM.16.MT88.4 R148, [R200+0xa800] ;  /* 0x00a80000c894783b */ /* 0x000ee20000004200 */
[----:B-1----:R-:W-:-:S02]  /*ba90*/  IMAD.MOV.U32 R22, RZ, RZ, R178 ;  /* 0x000000ffff167224 */ /* 0x002fc400078e00b2 */
[----:B------:R-:W1:Y:S01]  /*baa0*/  LDC R178, c[0x0][0x448] ;  /* 0x00011200ffb27b82 */ /* 0x000e620000000800 */
[----:B------:R-:W-:Y:S01]  /*bab0*/  IMAD.MOV.U32 R3, RZ, RZ, R28 ;  /* 0x000000ffff037224 */ /* 0x000fe200078e001c */
[----:B------:R-:W-:Y:S01]  /*bac0*/  LOP3.LUT R7, R46, R7, RZ, 0xc0, !PT ;  /* 0x000000072e077212 */ /* 0x000fe200078ec0ff */
[----:B------:R-:W-:Y:S01]  /*bad0*/  IMAD.MOV.U32 R10, RZ, RZ, R124 ;  /* 0x000000ffff0a7224 */ /* 0x000fe200078e007c */
[----:B------:R-:W-:Y:S02]  /*bae0*/  LOP3.LUT R124, R45, R0, RZ, 0xc0, !PT ;  /* 0x000000002d7c7212 */ /* 0x000fe400078ec0ff */
[----:B------:R-:W-:-:S03]  /*baf0*/  LOP3.LUT R127, R3, R2, RZ, 0xc0, !PT ;  /* 0x00000002037f7212 */ /* 0x000fc600078ec0ff */
[----:B--2---:R-:W-:Y:S01]  /*bb00*/  HMMA.16816.F32 R84, R4, R96, R84 ;  /* 0x000000600454723c */ /* 0x004fe20000001854 */
[----:B----4-:R-:W-:Y:S01]  /*bb10*/  MOV R20, R21 ;  /* 0x0000001500147202 */ /* 0x010fe20000000f00 */
[----:B------:R-:W-:Y:S01]  /*bb20*/  IMAD.MOV.U32 R21, RZ, RZ, R23 ;  /* 0x000000ffff157224 */ /* 0x000fe200078e0017 */
[----:B------:R-:W-:-:S05]  /*bb30*/  MOV R23, R44 ;  /* 0x0000002c00177202 */ /* 0x000fca0000000f00 */
[C---:B------:R-:W-:Y:S08]  /*bb40*/  HMMA.16816.F32 R88, R124.reuse, R96, R88 ;  /* 0x000000607c58723c */ /* 0x040ff00000001858 */
[----:B------:R-:W-:Y:S08]  /*bb50*/  HMMA.16816.F32 R92, R124, R98, R92 ;  /* 0x000000627c5c723c */ /* 0x000ff0000000185c */
[-C--:B------:R-:W-:Y:S08]  /*bb60*/  HMMA.16816.F32 R144, R4, R140.reuse, R144 ;  /* 0x0000008c0490723c */ /* 0x080ff00000001890 */
[C---:B------:R-:W-:Y:S08]  /*bb70*/  HMMA.16816.F32 R160, R124.reuse, R140, R160 ;  /* 0x0000008c7ca0723c */ /* 0x040ff000000018a0 */
[----:B------:R-:W-:Y:S08]  /*bb80*/  HMMA.16816.F32 R156, R124, R142, R156 ;  /* 0x0000008e7c9c723c */ /* 0x000ff0000000189c */
[----:B------:R-:W-:Y:S08]  /*bb90*/  HMMA.16816.F32 R96, R4, R98, R40 ;  /* 0x000000620460723c */ /* 0x000ff00000001828 */
[----:B---3--:R-:W-:Y:S08]  /*bba0*/  HMMA.16816.F32 R44, R124, R50, R60 ;  /* 0x000000327c2c723c */ /* 0x008ff0000000183c */
        /* <DEDUP_REMOVED lines=10> */
[C---:B------:R-:W-:Y:S01]  /*bc50*/  HMMA.16816.F32 R120, R124.reuse, R128, R120 ;  /* 0x000000807c78723c */ /* 0x040fe20000001878 */
[----:B------:R-:W-:Y:S07]  /*bc60*/  STG.E.U16 desc[UR22][R30.64+-0x3e], R177 ;  /* 0xffffc2b11e007986 */ /* 0x000fee000c101516 */
[----:B------:R-:W-:Y:S08]  /*bc70*/  HMMA.16816.F32 R124, R124, R130, R100 ;  /* 0x000000827c7c723c */ /* 0x000ff00000001864 */
[C---:B------:R-:W-:Y:S01]  /*bc80*/  HMMA.16816.F32 R36, R4.reuse, R48, R196 ;  /* 0x000000300424723c */ /* 0x040fe200000018c4 */
[----:B------:R-:W-:Y:S07]  /*bc90*/  STG.E.U16 desc[UR22][R26.64+-0x40], R176 ;  /* 0xffffc0b01a007986 */ /* 0x000fee000c101516 */
[C---:B------:R-:W-:Y:S01]  /*bca0*/  HMMA.16816.F32 R48, R4.reuse, R50, R152 ;  /* 0x000000320430723c */ /* 0x040fe20000001898 */
[----:B------:R-:W-:Y:S07]  /*bcb0*/  STG.E.U16 desc[UR22][R26.64+-0x3e], R175 ;  /* 0xffffc2af1a007986 */ /* 0x000fee000c101516 */
[C---:B------:R-:W-:Y:S01]  /*bcc0*/  HMMA.16816.F32 R100, R4.reuse, R112, R116 ;  /* 0x000000700464723c */ /* 0x040fe20000001874 */
[----:B------:R-:W-:Y:S07]  /*bcd0*/  STG.E.U16 desc[UR22][R202.64+-0x30], R190 ;  /* 0xffffd0beca007986 */ /* 0x000fee000c101516 */
[C---:B------:R-:W-:Y:S01]  /*bce0*/  HMMA.16816.F32 R152, R4.reuse, R148, R20 ;  /* 0x000000940498723c */ /* 0x040fe20000001814 */
[----:B------:R-:W-:Y:S07]  /*bcf0*/  STG.E.U16 desc[UR22][R202.64+-0x2e], R189 ;  /* 0xffffd2bdca007986 */ /* 0x000fee000c101516 */
[C---:B------:R-:W-:Y:S08]  /*bd00*/  HMMA.16816.F32 R52, R4.reuse, R64, R248 ;  /* 0x000000400434723c */ /* 0x040ff000000018f8 */
[C---:B------:R-:W-:Y:S08]  /*bd10*/  HMMA.16816.F32 R68, R4.reuse, R80, R240 ;  /* 0x000000500444723c */ /* 0x040ff000000018f0 */
[C---:B------:R-:W-:Y:S01]  /*bd20*/  HMMA.16816.F32 R116, R4.reuse, R128, R224 ;  /* 0x000000800474723c */ /* 0x040fe200000018e0 */
[----:B------:R-:W-:Y:S07]  /*bd30*/  STG.E.U16 desc[UR22][R24.64+-0x30], R188 ;  /* 0xffffd0bc18007986 */ /* 0x000fee000c101516 */
[C---:B------:R-:W-:Y:S01]  /*bd40*/  HMMA.16816.F32 R112, R4.reuse, R114, R16 ;  /* 0x000000720470723c */ /* 0x040fe20000001810 */
[----:B------:R-:W-:Y:S07]  /*bd50*/  STG.E.U16 desc[UR22][R24.64+-0x2e], R187 ;  /* 0xffffd2bb18007986 */ /* 0x000fee000c101516 */
[C---:B------:R-:W-:Y:S08]  /*bd60*/  HMMA.16816.F32 R148, R4.reuse, R150, R8 ;  /* 0x000000960494723c */ /* 0x040ff00000001808 */
[C---:B------:R-:W-:Y:S08]  /*bd70*/  HMMA.16816.F32 R64, R4.reuse, R66, R228 ;  /* 0x000000420440723c */ /* 0x040ff000000018e4 */
[C---:B------:R-:W-:Y:S08]  /*bd80*/  HMMA.16816.F32 R80, R4.reuse, R82, R236 ;  /* 0x000000520450723c */ /* 0x040ff000000018ec */
[----:B------:R-:W-:Y:S01]  /*bd90*/  HMMA.16816.F32 R128, R4, R130, R220 ;  /* 0x000000820480723c */ /* 0x000fe200000018dc */
[C---:B-1----:R-:W-:Y:S01]  /*bda0*/  IMAD.WIDE R4, R178.reuse, 0x70, R24 ;  /* 0x00000070b2047825 */ /* 0x042fe200078e0218 */
[----:B------:R-:W-:Y:S04]  /*bdb0*/  STG.E.U16 desc[UR22][R30.64+-0x30], R174 ;  /* 0xffffd0ae1e007986 */ /* 0x000fe8000c101516 */
[----:B------:R-:W-:Y:S01]  /*bdc0*/  STG.E.U16 desc[UR22][R30.64+-0x2e], R173 ;  /* 0xffffd2ad1e007986 */ /* 0x000fe2000c101516 */
[----:B------:R-:W-:-:S03]  /*bdd0*/  IMAD.WIDE R2, R178, -0x70, R4 ;  /* 0xffffff90b2027825 */ /* 0x000fc600078e0204 */
[----:B------:R-:W-:Y:S04]  /*bde0*/  STG.E.U16 desc[UR22][R26.64+-0x30], R132 ;  /* 0xffffd0841a007986 */ /* 0x000fe8000c101516 */
[----:B------:R-:W-:Y:S04]  /*bdf0*/  STG.E.U16 desc[UR22][R26.64+-0x2e], R35 ;  /* 0xffffd2231a007986 */ /* 0x000fe8000c101516 */
[----:B------:R-:W-:Y:S04]  /*be00*/  STG.E.U16 desc[UR22][R202.64+-0x20], R186 ;  /* 0xffffe0baca007986 */ /* 0x000fe8000c101516 */
[----:B------:R-:W-:Y:S04]  /*be10*/  STG.E.U16 desc[UR22][R202.64+-0x1e], R185 ;  /* 0xffffe2b9ca007986 */ /* 0x000fe8000c101516 */
[----:B------:R-:W-:Y:S04]  /*be20*/  STG.E.U16 desc[UR22][R24.64+-0x20], R183 ;  /* 0xffffe0b718007986 */ /* 0x000fe8000c101516 */
[----:B------:R-:W-:Y:S04]  /*be30*/  STG.E.U16 desc[UR22][R24.64+-0x1e], R184 ;  /* 0xffffe2b818007986 */ /* 0x000fe8000c101516 */
[----:B------:R-:W-:Y:S04]  /*be40*/  STG.E.U16 desc[UR22][R4.64+-0x20], R134 ;  /* 0xffffe08604007986 */ /* 0x000fe8000c101516 */
[----:B------:R1:W-:Y:S04]  /*be50*/  STG.E.U16 desc[UR22][R4.64+-0x1e], R133 ;  /* 0xffffe28504007986 */ /* 0x0003e8000c101516 */
[----:B------:R-:W-:Y:S04]  /*be60*/  STG.E.U16 desc[UR22][R26.64+-0x20], R208 ;  /* 0xffffe0d01a007986 */ /* 0x000fe8000c101516 */
[----:B------:R-:W-:Y:S04]  /*be70*/  STG.E.U16 desc[UR22][R26.64+-0x1e], R201 ;  /* 0xffffe2c91a007986 */ /* 0x000fe8000c101516 */
[----:B------:R-:W-:Y:S04]  /*be80*/  STG.E.U16 desc[UR22][R202.64+-0x10], R182 ;  /* 0xfffff0b6ca007986 */ /* 0x000fe8000c101516 */
[----:B------:R-:W-:Y:S04]  /*be90*/  STG.E.U16 desc[UR22][R202.64+-0xe], R181 ;  /* 0xfffff2b5ca007986 */ /* 0x000fe8000c101516 */
[----:B------:R-:W-:Y:S01]  /*bea0*/  STG.E.U16 desc[UR22][R2.64+-0x10], R180 ;  /* 0xfffff0b402007986 */ /* 0x000fe2000c101516 */
[----:B-1----:R-:W-:-:S03]  /*beb0*/  IMAD.WIDE R4, R178, 0x70, R2 ;  /* 0x00000070b2047825 */ /* 0x002fc600078e0202 */
[----:B------:R1:W-:Y:S04]  /*bec0*/  STG.E.U16 desc[UR22][R2.64+-0xe], R179 ;  /* 0xfffff2b302007986 */ /* 0x0003e8000c101516 */
[----:B------:R2:W-:Y:S04]  /*bed0*/  STG.E.U16 desc[UR22][R4.64+-0x10], R195 ;  /* 0xfffff0c304007986 */ /* 0x0005e8000c101516 */
[----:B------:R2:W-:Y:S04]  /*bee0*/  STG.E.U16 desc[UR22][R4.64+-0xe], R194 ;  /* 0xfffff2c204007986 */ /* 0x0005e8000c101516 */
[----:B------:R2:W-:Y:S04]  /*bef0*/  STG.E.U16 desc[UR22][R26.64+-0x10], R193 ;  /* 0xfffff0c11a007986 */ /* 0x0005e8000c101516 */
[----:B------:R2:W-:Y:S01]  /*bf00*/  STG.E.U16 desc[UR22][R26.64+-0xe], R191 ;  /* 0xfffff2bf1a007986 */ /* 0x0005e2000c101516 */
[----:B------:R-:W-:Y:S01]  /*bf10*/  FADD.FTZ R0, R210, R245 ;  /* 0x000000f5d2007221 */ /* 0x000fe20000010000 */
[----:B------:R-:W-:Y:S01]  /*bf20*/  FADD.FTZ R249, R172, R233 ;  /* 0x000000e9acf97221 */ /* 0x000fe20000010000 */
[----:B------:R-:W-:-:S02]  /*bf30*/  IADD3 R210, P2, PT, R212, -0x80, RZ ;  /* 0xffffff80d4d27810 */ /* 0x000fc40007f5e0ff */
[----:B------:R-:W-:Y:S01]  /*bf40*/  FADD.FTZ R0, R206, R0 ;  /* 0x00000000ce007221 */ /* 0x000fe20000010000 */
[----:B-1----:R-:W-:Y:S01]  /*bf50*/  FADD.FTZ R3, R15, R247 ;  /* 0x000000f70f037221 */ /* 0x002fe20000010000 */
[----:B------:R-:W-:-:S03]  /*bf60*/  FADD.FTZ R2, R216, R246 ;  /* 0x000000f6d8027221 */ /* 0x000fc60000010000 */
[----:B------:R-:W-:Y:S01]  /*bf70*/  FADD.FTZ R3, R34, R3 ;  /* 0x0000000322037221 */ /* 0x000fe20000010000 */
[----:B------:R-:W-:Y:S01]  /*bf80*/  FADD.FTZ R2, R211, R2 ;  /* 0x00000002d3027221 */ /* 0x000fe20000010000 */
[----:B------:R-:W-:Y:S01]  /*bf90*/  FADD.FTZ R249, R192, R249 ;  /* 0x000000f9c0f97221 */ /* 0x000fe20000010000 */
[----:B------:R-:W-:Y:S01]  /*bfa0*/  FADD.FTZ R233, R209, R0 ;  /* 0x00000000d1e97221 */ /* 0x000fe20000010000 */
[----:B------:R-:W-:Y:S01]  /*bfb0*/  FADD.FTZ R225, R135, R3 ;  /* 0x0000000387e17221 */ /* 0x000fe20000010000 */
[----:B------:R-:W-:Y:S01]  /*bfc0*/  FADD.FTZ R230, R215, R2 ;  /* 0x00000002d7e67221 */ /* 0x000fe20000010000 */
[----:B------:R-:W-:Y:S01]  /*bfd0*/  IADD3.X R211, PT, PT, R213, -0x1, RZ, P2, !PT ;  /* 0xffffffffd5d37810 */ /* 0x000fe200017fe4ff */
[----:B------:R-:W-:Y:S01]  /*bfe0*/  IMAD.MOV.U32 R132, RZ, RZ, R217 ;  /* 0x000000ffff847224 */ /* 0x000fe200078e00d9 */
[----:B------:R-:W-:Y:S01]  /*bff0*/  MOV R134, R235 ;  /* 0x000000eb00867202 */ /* 0x000fe20000000f00 */
[----:B------:R-:W-:Y:S02]  /*c000*/  IMAD.MOV.U32 R133, RZ, RZ, R244 ;  /* 0x000000ffff857224 */ /* 0x000fe400078e00f4 */
[----:B------:R-:W-:Y:S01]  /*c010*/  IMAD.MOV.U32 R135, RZ, RZ, R234 ;  /* 0x000000ffff877224 */ /* 0x000fe200078e00ea */
[----:B--2---:R-:W-:Y:S06]  /*c020*/  BRA.U !UP1, `(.L_x_1357) ;  /* 0x000000d509847547 */ /* 0x004fec000b800000 */
[----:B------:R-:W2:Y:S04]  /*c030*/  LDL R178, [R1+0x68] ;  /* 0x0000680001b27983 */ /* 0x000ea80000100800 */
[----:B------:R-:W3:Y:S04]  /*c040*/  LDL R172, [R1+0x64] ;  /* 0x0000640001ac7983 */ /* 0x000ee80000100800 */
[----:B------:R-:W4:Y:S04]  /*c050*/  LDL R34, [R1+0x6c] ;  /* 0x00006c0001227983 */ /* 0x000f280000100800 */
[----:B------:R-:W4:Y:S04]  /*c060*/  LDL.64 R14, [R1+0x98] ;  /* 0x00009800010e7983 */ /* 0x000f280000100a00 */
[----:B------:R-:W4:Y:S01]  /*c070*/  LDL R192, [R1+0x20] ;  /* 0x0000200001c07983 */ /* 0x000f220000100800 */
[----:B------:R-:W-:Y:S01]  /*c080*/  UIADD3 UR13, UPT, UPT, UR19, -0x3, URZ ;  /* 0xfffffffd130d7890 */ /* 0x000fe2000fffe0ff */
[----:B------:R-:W-:-:S04]  /*c090*/  DEPBAR.LE SB0, 0x0 ;  /* 0x000080000000791a */ /* 0x000fc80000000000 */
[----:B------:R-:W-:Y:S01]  /*c0a0*/  UIMAD.WIDE.U32 UR24, UR13, UR8, URZ ;  /* 0x000000080d1872a5 */ /* 0x000fe2000f8e00ff */
[----:B------:R-:W-:Y:S01]  /*c0b0*/  IMAD.MOV.U32 R247, RZ, RZ, 0x20 ;  /* 0x00000020fff77424 */ /* 0x000fe200078e00ff */
[----:B------:R-:W-:Y:S02]  /*c0c0*/  UISETP.NE.AND UP1, UPT, UR19, 0x3, UPT ;  /* 0x000000031300788c */ /* 0x000fe4000bf25270 */
[----:B------:R-:W-:Y:S02]  /*c0d0*/  USHF.L.U32 UR16, UR24, 0x5, URZ ;  /* 0x0000000518107899 */ /* 0x000fe400080006ff */
[----:B------:R-:W-:Y:S01]  /*c0e0*/  UIMAD UR13, UR13, UR9, UR25 ;  /* 0x000000090d0d72a4 */ /* 0x000fe2000f8e0219 */
[----:B------:R-:W-:Y:S01]  /*c0f0*/  IMAD.U32 R4, RZ, RZ, UR24 ;  /* 0x00000018ff047e24 */ /* 0x000fe2000f8e00ff */
[----:B------:R-:W-:Y:S01]  /*c100*/  ULEA UR16, UP0, UR8, UR16, 0x4 ;  /* 0x0000001008107291 */ /* 0x000fe2000f8020ff */
[----:B------:R-:W-:Y:S01]  /*c110*/  IMAD.U32 R2, RZ, RZ, UR24 ;  /* 0x00000018ff027e24 */ /* 0x000fe2000f8e00ff */
[----:B------:R-:W-:-:S02]  /*c120*/  USHF.L.U64.HI UR7, UR24, 0x5, UR13 ;  /* 0x0000000518077899 */ /* 0x000fc4000801020d */
[----:B------:R-:W-:Y:S02]  /*c130*/  IMAD.U32 R0, RZ, RZ, UR13 ;  /* 0x0000000dff007e24 */ /* 0x000fe4000f8e00ff */
[----:B------:R-:W-:Y:S01]  /*c140*/  ULEA.HI.X UR7, UR8, UR7, UR9, 0x4, UP0 ;  /* 0x0000000708077291 */ /* 0x000fe200080f2409 */
[----:B------:R-:W-:Y:S01]  /*c150*/  IMAD.U32 R3, RZ, RZ, UR16 ;  /* 0x00000010ff037e24 */ /* 0x000fe2000f8e00ff */
[----:B------:R-:W-:Y:S01]  /*c160*/  BAR.SYNC.DEFER_BLOCKING 0x0 ;  /* 0x0000000000007b1d */ /* 0x000fe20000010000 */
[----:B--2---:R-:W-:-:S04]  /*c170*/  LEA R4, P2, R4, R178, 0x6 ;  /* 0x000000b204047211 */ /* 0x004fc800078430ff */
[----:B---3--:R-:W-:Y:S01]  /*c180*/  LEA.HI.X R5, R2, R172, R0, 0x6, P2 ;  /* 0x000000ac02057211 */ /* 0x008fe200010f3400 */
[----:B------:R-:W-:Y:S01]  /*c190*/  IMAD.U32 R0, RZ, RZ, UR7 ;  /* 0x00000007ff007e24 */ /* 0x000fe2000f8e00ff */
[C---:B------:R-:W-:Y:S01]  /*c1a0*/  LEA R2, P2, R3.reuse, R178, 0x1 ;  /* 0x000000b203027211 */ /* 0x040fe200078408ff */
[----:B------:R-:W-:Y:S01]  /*c1b0*/  UIADD3 UR7, UPT, UPT, UR19, -0x3, URZ ;  /* 0xfffffffd13077890 */ /* 0x000fe2000fffe0ff */
[----:B----4-:R-:W-:Y:S01]  /*c1c0*/  LEA R17, R34, UR5, 0x1 ;  /* 0x0000000522117c11 */ /* 0x010fe2000f8e08ff */
[----:B------:R-:W-:Y:S01]  /*c1d0*/  @!PT LDS RZ, [RZ] ;  /* 0x00000000fffff984 */ /* 0x000fe20000000800 */
[----:B------:R-:W-:Y:S01]  /*c1e0*/  @!PT LDS RZ, [RZ] ;  /* 0x00000000fffff984 */ /* 0x000fe20000000800 */
[----:B------:R-:W-:Y:S01]  /*c1f0*/  @!PT LDS RZ, [RZ] ;  /* 0x00000000fffff984 */ /* 0x000fe20000000800 */
[----:B------:R-:W-:Y:S01]  /*c200*/  @!P4 LDGSTS.E.BYPASS.LTC128B.128 [R214+0xa000], desc[UR22][R4.64] ;  /* 0x0a00000004d6cfae */ /* 0x000fe2000b981a16 */
[----:B------:R-:W-:Y:S02]  /*c210*/  LEA.HI.X R3, R3, R172, R0, 0x1, P2 ;  /* 0x000000ac03037211 */ /* 0x000fe400010f0c00 */
[----:B------:R-:W-:Y:S01]  /*c220*/  LOP3.LUT R0, R207, 0x2, RZ, 0xc0, !PT ;  /* 0x00000002cf007812 */ /* 0x000fe200078ec0ff */
[----:B------:R-:W-:Y:S01]  /*c230*/  @P4 STS.128 [R214+0xa000], RZ ;  /* 0x00a000ffd6004388 */ /* 0x000fe20000000c00 */
[----:B------:R-:W-:-:S02]  /*c240*/  IMAD.MOV.U32 R250, RZ, RZ, R14 ;  /* 0x000000fffffa7224 */ /* 0x000fc400078e000e */
[----:B------:R-:W-:Y:S01]  /*c250*/  ISETP.NE.AND P2, PT, R0, RZ, PT ;  /* 0x000000ff0000720c */ /* 0x000fe20003f45270 */
[----:B------:R-:W-:Y:S01]  /*c260*/  @!PT LDS RZ, [RZ] ;  /* 0x00000000fffff984 */ /* 0x000fe20000000800 */
[----:B------:R-:W-:Y:S01]  /*c270*/  @!PT LDS RZ, [RZ] ;  /* 0x00000000fffff984 */ /* 0x000fe20000000800 */
[----:B------:R-:W-:Y:S01]  /*c280*/  @!PT LDS RZ, [RZ] ;  /* 0x00000000fffff984 */ /* 0x000fe20000000800 */
[----:B------:R-:W-:Y:S01]  /*c290*/  @!P3 LDGSTS.E.BYPASS.LTC128B.128 [R214+0xb000], desc[UR22][R4.64+0x80] ;  /* 0x0b00008004d6bfae */ /* 0x000fe2000b981a16 */
[----:B------:R-:W-:Y:S01]  /*c2a0*/  IMAD.MOV.U32 R251, RZ, RZ, R15 ;  /* 0x000000fffffb7224 */ /* 0x000fe200078e000f */
[----:B------:R-:W-:Y:S01]  /*c2b0*/  LOP3.LUT R0, R207, 0x4, RZ, 0xc0, !PT ;  /* 0x00000004cf007812 */ /* 0x000fe200078ec0ff */
[----:B------:R-:W-:Y:S01]  /*c2c0*/  IMAD.MOV.U32 R248, RZ, RZ, R192 ;  /* 0x000000fffff87224 */ /* 0x000fe200078e00c0 */
        /* <DEDUP_REMOVED lines=14> */
[----:B------:R-:W-:Y:S04]  /*c3b0*/  LDSM.16.M88.4 R12, [R17] ;  /* 0x00000000110c783b */ /* 0x000fe80000000200 */
[----:B------:R-:W0:Y:S01]  /*c3c0*/  LDGDEPBAR ;  /* 0x00000000000079af */ /* 0x000e220000000000 */
[----:B-1----:R-:W-:-:S02]  /*c3d0*/  SEL R2, R247, 0xffffffe0, !P2 ;  /* 0xffffffe0f7027807 */ /* 0x002fc40005000000 */
[----:B------:R-:W-:Y:S01]  /*c3e0*/  ISETP.NE.AND P2, PT, R0, RZ, PT ;  /* 0x000000ff0000720c */ /* 0x000fe20003f45270 */
[----:B------:R-:W-:Y:S02]  /*c3f0*/  IMAD.MOV.U32 R0, RZ, RZ, 0x40 ;  /* 0x00000040ff007424 */ /* 0x000fe400078e00ff */
[----:B------:R-:W-:Y:S02]  /*c400*/  IMAD.IADD R16, R232, 0x1, R2 ;  /* 0x00000001e8107824 */ /* 0x000fe400078e0202 */
[--C-:B------:R-:W-:Y:S01]  /*c410*/  IMAD.IADD R3, R2, 0x1, R17.reuse ;  /* 0x0000000102037824 */ /* 0x100fe200078e0211 */
[----:B------:R-:W-:Y:S02]  /*c420*/  SEL R0, R0, 0xffffffc0, !P2 ;  /* 0xffffffc000007807 */ /* 0x000fe40005000000 */
[----:B------:R-:W-:Y:S03]  /*c430*/  LDSM.16.M88.4 R24, [R16+0x8000] ;  /* 0x008000001018783b */ /* 0x000fe60000000200 */
[----:B------:R-:W-:Y:S01]  /*c440*/  IMAD.IADD R0, R0, 0x1, R17 ;  /* 0x0000000100007824 */ /* 0x000fe200078e0211 */
[----:B------:R-:W1:Y:S03]  /*c450*/  LDSM.16.M88.4 R4, [R3+0x2000] ;  /* 0x002000000304783b */ /* 0x000e660000000200 */
[----:B------:R-:W-:Y:S01]  /*c460*/  IMAD.IADD R2, R2, 0x1, R0 ;  /* 0x0000000102027824 */ /* 0x000fe200078e0200 */
[----:B------:R-:W4:Y:S01]  /*c470*/  LDSM.16.M88.4 R20, [R16+0x8800] ;  /* 0x008800001014783b */ /* 0x000f220000000200 */
[C---:B--2---:R-:W-:Y:S08]  /*c480*/  HMMA.16816.F32 R172, R8.reuse, R32, RZ ;  /* 0x0000002008ac723c */ /* 0x044ff000000018ff */
[C---:B---3--:R-:W-:Y:S08]  /*c490*/  HMMA.16816.F32 R132, R8.reuse, R28, RZ ;  /* 0x0000001c0884723c */ /* 0x048ff000000018ff */
[C---:B------:R-:W-:Y:S08]  /*c4a0*/  HMMA.16816.F32 R176, R8.reuse, R34, RZ ;  /* 0x0000002208b0723c */ /* 0x040ff000000018ff */
[----:B------:R-:W-:Y:S01]  /*c4b0*/  HMMA.16816.F32 R180, R8, R30, RZ ;  /* 0x0000001e08b4723c */ /* 0x000fe200000018ff */
[----:B------:R-:W2:Y:S07]  /*c4c0*/  LDSM.16.M88.4 R8, [R3] ;  /* 0x000000000308783b */ /* 0x000eae0000000200 */
[C---:B-1----:R-:W-:Y:S01]  /*c4d0*/  HMMA.16816.F32 R200, R4.reuse, R24, R172 ;  /* 0x0000001804c8723c */ /* 0x042fe200000018ac */
[----:B------:R-:W-:Y:S07]  /*c4e0*/  LDSM.16.M88.4 R172, [R252+0x8000] ;  /* 0x00800000fcac783b */ /* 0x000fee0000000200 */
[C---:B------:R-:W-:Y:S08]  /*c4f0*/  HMMA.16816.F32 R196, R4.reuse, R26, R176 ;  /* 0x0000001a04c4723c */ /* 0x040ff000000018b0 */
[----:B----4-:R-:W-:Y:S08]  /*c500*/  HMMA.16816.F32 R184, R4, R22, R180 ;  /* 0x0000001604b8723c */ /* 0x010ff000000018b4 */
[C---:B------:R-:W-:Y:S08]  /*c510*/  HMMA.16816.F32 R180, R12.reuse, R32, RZ ;  /* 0x000000200cb4723c */ /* 0x040ff000000018ff */
[C---:B------:R-:W-:Y:S08]  /*c520*/  HMMA.16816.F32 R176, R12.reuse, R34, RZ ;  /* 0x000000220cb0723c */ /* 0x040ff000000018ff */
[C---:B------:R-:W-:Y:S08]  /*c530*/  HMMA.16816.F32 R32, R12.reuse, R28, RZ ;  /* 0x0000001c0c20723c */ /* 0x040ff000000018ff */
[----:B------:R-:W-:Y:S08]  /*c540*/  HMMA.16816.F32 R12, R12, R30, RZ ;  /* 0x0000001e0c0c723c */ /* 0x000ff000000018ff */
[----:B------:R-:W-:Y:S01]  /*c550*/  HMMA.16816.F32 R188, R4, R20, R132 ;  /* 0x0000001404bc723c */ /* 0x000fe20000001884 */
[----:B------:R-:W1:Y:S04]  /*c560*/  LDSM.16.M88.4 R4, [R0+0x2000] ;  /* 0x002000000004783b */ /* 0x000e680000000200 */
[----:B------:R-:W3:Y:S03]  /*c570*/  LDSM.16.M88.4 R132, [R252+0x8800] ;  /* 0x00880000fc84783b */ /* 0x000ee60000000200 */
[C---:B--2---:R-:W-:Y:S08]  /*c580*/  HMMA.16816.F32 R192, R8.reuse, R24, R180 ;  /* 0x0000001808c0723c */ /* 0x044ff000000018b4 */
[C---:B------:R-:W-:Y:S08]  /*c590*/  HMMA.16816.F32 R180, R8.reuse, R20, R32 ;  /* 0x0000001408b4723c */ /* 0x040ff00000001820 */
[C---:B------:R-:W-:Y:S08]  /*c5a0*/  HMMA.16816.F32 R176, R8.reuse, R26, R176 ;  /* 0x0000001a08b0723c */ /* 0x040ff000000018b0 */
[----:B------:R-:W-:Y:S01]  /*c5b0*/  HMMA.16816.F32 R32, R8, R22, R12 ;  /* 0x000000160820723c */ /* 0x000fe2000000180c */
[----:B------:R-:W2:Y:S04]  /*c5c0*/  LDSM.16.M88.4 R8, [R0] ;  /* 0x000000000008783b */ /* 0x000ea80000000200 */
[----:B------:R-:W-:Y:S03]  /*c5d0*/  LDSM.16.M88.4 R20, [R248+0x8000] ;  /* 0x00800000f814783b */ /* 0x000fe60000000200 */
[C---:B-1----:R-:W-:Y:S01]  /*c5e0*/  HMMA.16816.F32 R28, R4.reuse, R172, R200 ;  /* 0x000000ac041c723c */ /* 0x042fe200000018c8 */
[----:B------:R-:W-:Y:S07]  /*c5f0*/  LDSM.16.M88.4 R12, [R248+0x8800] ;  /* 0x00880000f80c783b */ /* 0x000fee0000000200 */
[C---:B---3--:R-:W-:Y:S08]  /*c600*/  HMMA.16816.F32 R188, R4.reuse, R132, R188 ;  /* 0x0000008404bc723c */ /* 0x048ff000000018bc */
[C---:B------:R-:W-:Y:S08]  /*c610*/  HMMA.16816.F32 R24, R4.reuse, R174, R196 ;  /* 0x000000ae0418723c */ /* 0x040ff000000018c4 */
[----:B------:R-:W-:Y:S01]  /*c620*/  HMMA.16816.F32 R184, R4, R134, R184 ;  /* 0x0000008604b8723c */ /* 0x000fe200000018b8 */
[----:B------:R-:W1:Y:S07]  /*c630*/  LDSM.16.M88.4 R4, [R2+0x2000] ;  /* 0x002000000204783b */ /* 0x000e6e0000000200 */
[C---:B--2---:R-:W-:Y:S08]  /*c640*/  HMMA.16816.F32 R200, R8.reuse, R172, R192 ;  /* 0x000000ac08c8723c */ /* 0x044ff000000018c0 */
[C---:B------:R-:W-:Y:S08]  /*c650*/  HMMA.16816.F32 R192, R8.reuse, R132, R180 ;  /* 0x0000008408c0723c */ /* 0x040ff000000018b4 */
[C---:B------:R-:W-:Y:S08]  /*c660*/  HMMA.16816.F32 R196, R8.reuse, R174, R176 ;  /* 0x000000ae08c4723c */ /* 0x040ff000000018b0 */
[----:B------:R-:W-:Y:S01]  /*c670*/  HMMA.16816.F32 R180, R8, R134, R32 ;  /* 0x0000008608b4723c */ /* 0x000fe20000001820 */
[----:B------:R-:W2:Y:S07]  /*c680*/  LDSM.16.M88.4 R8, [R2] ;  /* 0x000000000208783b */ /* 0x000eae0000000200 */
[C---:B-1----:R-:W-:Y:S01]  /*c690*/  HMMA.16816.F32 R176, R4.reuse, R20, R28 ;  /* 0x0000001404b0723c */ /* 0x042fe2000000181c */
[----:B------:R-:W-:Y:S07]  /*c6a0*/  LDSM.16.M88.4 R28, [R232+0x9000] ;  /* 0x00900000e81c783b */ /* 0x000fee0000000200 */
[C---:B------:R-:W-:Y:S01]  /*c6b0*/  HMMA.16816.F32 R132, R4.reuse, R22, R24 ;  /* 0x000000160484723c */ /* 0x040fe20000001818 */
[----:B------:R-:W-:Y:S07]  /*c6c0*/  LDSM.16.M88.4 R24, [R232+0x9800] ;  /* 0x00980000e818783b */ /* 0x000fee0000000200 */
        /* <DEDUP_REMOVED lines=10> */
[C---:B-1----:R-:W-:Y:S01]  /*c770*/  HMMA.16816.F32 R180, R4.reuse, R24, R172 ;  /* 0x0000001804b4723c */ /* 0x042fe200000018ac */
[----:B------:R-:W-:Y:S07]  /*c780*/  LDSM.16.M88.4 R16, [R16+0x9800] ;  /* 0x009800001010783b */ /* 0x000fee0000000200 */
[C---:B------:R-:W-:Y:S08]  /*c790*/  HMMA.16816.F32 R188, R4.reuse, R28, R176 ;  /* 0x0000001c04bc723c */ /* 0x040ff000000018b0 */
[C---:B------:R-:W-:Y:S08]  /*c7a0*/  HMMA.16816.F32 R184, R4.reuse, R30, R132 ;  /* 0x0000001e04b8723c */ /* 0x040ff00000001884 */
[----:B------:R-:W-:Y:S01]  /*c7b0*/  HMMA.16816.F32 R172, R4, R26, R32 ;  /* 0x0000001a04ac723c */ /* 0x000fe20000001820 */
[----:B------:R-:W1:Y:S07]  /*c7c0*/  LDSM.16.M88.4 R4, [R3+0x6000] ;  /* 0x006000000304783b */ /* 0x000e6e0000000200 */
[C---:B--2---:R-:W-:Y:S08]  /*c7d0*/  HMMA.16816.F32 R32, R8.reuse, R28, R208 ;  /* 0x0000001c0820723c */ /* 0x044ff000000018d0 */
[C---:B------:R-:W-:Y:S08]  /*c7e0*/  HMMA.16816.F32 R28, R8.reuse, R30, R200 ;  /* 0x0000001e081c723c */ /* 0x040ff000000018c8 */
[C---:B------:R-:W-:Y:S08]  /*c7f0*/  HMMA.16816.F32 R176, R8.reuse, R24, R196 ;  /* 0x0000001808b0723c */ /* 0x040ff000000018c4 */
[----:B------:R-:W-:Y:S01]  /*c800*/  HMMA.16816.F32 R132, R8, R26, R192 ;  /* 0x0000001a0884723c */ /* 0x000fe200000018c0 */
[----:B------:R-:W-:Y:S04]  /*c810*/  LDSM.16.M88.4 R8, [R0+0x4000] ;  /* 0x004000000008783b */ /* 0x000fe80000000200 */
[----:B------:R-:W-:Y:S03]  /*c820*/  LDSM.16.M88.4 R24, [R248+0x9000] ;  /* 0x00900000f818783b */ /* 0x000fe60000000200 */
[----:B---3--:R-:W-:Y:S08]  /*c830*/  HMMA.16816.F32 R32, R12, R20, R32 ;  /* 0x000000140c20723c */ /* 0x008ff00000001820 */
[-C--:B-1----:R-:W-:Y:S08]  /*c840*/  HMMA.16816.F32 R200, R4, R22.reuse, R184 ;  /* 0x0000001604c8723c */ /* 0x082ff000000018b8 */
[----:B------:R-:W-:Y:S01]  /*c850*/  HMMA.16816.F32 R184, R12, R22, R28 ;  /* 0x000000160cb8723c */ /* 0x000fe2000000181c */
[----:B------:R-:W1:Y:S07]  /*c860*/  LDSM.16.M88.4 R28, [R252+0x9000] ;  /* 0x00900000fc1c783b */ /* 0x000e6e0000000200 */
[C---:B------:R-:W-:Y:S01]  /*c870*/  HMMA.16816.F32 R196, R4.reuse, R20, R188 ;  /* 0x0000001404c4723c */ /* 0x040fe200000018bc */
[----:B------:R-:W2:Y:S07]  /*c880*/  LDSM.16.M88.4 R20, [R252+0x9800] ;  /* 0x00980000fc14783b */ /* 0x000eae0000000200 */
[C---:B------:R-:W-:Y:S08]  /*c890*/  HMMA.16816.F32 R192, R4.reuse, R16, R180 ;  /* 0x0000001004c0723c */ /* 0x040ff000000018b4 */
[----:B------:R-:W-:Y:S01]  /*c8a0*/  HMMA.16816.F32 R188, R4, R18, R172 ;  /* 0x0000001204bc723c */ /* 0x000fe200000018ac */
[----:B------:R3:W4:Y:S07]  /*c8b0*/  LDSM.16.M88.4 R4, [R0+0x6000] ;  /* 0x006000000004783b */ /* 0x00072e0000000200 */
[C---:B------:R-:W-:Y:S08]  /*c8c0*/  HMMA.16816.F32 R180, R12.reuse, R16, R176 ;  /* 0x000000100cb4723c */ /* 0x040ff000000018b0 */
[----:B------:R-:W-:Y:S01]  /*c8d0*/  HMMA.16816.F32 R132, R12, R18, R132 ;  /* 0x000000120c84723c */ /* 0x000fe20000001884 */
[----:B------:R-:W4:Y:S04]  /*c8e0*/  LDSM.16.M88.4 R12, [R2+0x4000] ;  /* 0x00400000020c783b */ /* 0x000f280000000200 */
[----:B------:R2:W4:Y:S03]  /*c8f0*/  LDSM.16.M88.4 R16, [R2+0x6000] ;  /* 0x006000000210783b */ /* 0x0005260000000200 */
[----:B-1----:R-:W-:Y:S01]  /*c900*/  HMMA.16816.F32 R32, R8, R28, R32 ;  /* 0x0000001c0820723c */ /* 0x002fe20000001820 */
[----:B---3--:R-:W-:-:S07]  /*c910*/  IMAD.U32 R0, RZ, RZ, UR19 ;  /* 0x00000013ff007e24 */ /* 0x008fce000f8e00ff */
[C---:B------:R-:W-:Y:S08]  /*c920*/  HMMA.16816.F32 R176, R8.reuse, R30, R184 ;  /* 0x0000001e08b0723c */ /* 0x040ff000000018b8 */
[----:B--2---:R-:W-:Y:S01]  /*c930*/  HMMA.16816.F32 R180, R8, R20, R180 ;  /* 0x0000001408b4723c */ /* 0x004fe200000018b4 */
[----:B------:R-:W-:-:S07]  /*c940*/  IMAD.SHL.U32 R2, R207, 0x2, RZ ;  /* 0x00000002cf027824 */ /* 0x000fce00078e00ff */
[----:B----4-:R-:W-:Y:S01]  /*c950*/  HMMA.16816.F32 R172, R4, R28, R196 ;  /* 0x0000001c04ac723c */ /* 0x010fe200000018c4 */
[----:B------:R-:W-:-:S05]  /*c960*/  LOP3.LUT R2, R2, 0x6, RZ, 0xc0, !PT ;  /* 0x0000000602027812 */ /* 0x000fca00078ec0ff */
[----:B------:R-:W-:Y:S02]  /*c970*/  IMAD R0, R0, 0x20, R2 ;  /* 0x0000002000007824 */ /* 0x000fe400078e0202 */
[----:B------:R-:W-:Y:S01]  /*c980*/  HMMA.16816.F32 R196, R8, R22, R132 ;  /* 0x0000001608c4723c */ /* 0x000fe20000001884 */
[----:B------:R-:W1:Y:S01]  /*c990*/  LDSM.16.M88.4 R8, [R248+0x9800] ;  /* 0x00980000f808783b */ /* 0x000e620000000200 */
[----:B------:R-:W-:Y:S01]  /*c9a0*/  VIADD R2, R0, 0xffffffa0 ;  /* 0xffffffa000027836 */ /* 0x000fe20000000000 */
[----:B------:R-:W-:-:S04]  /*c9b0*/  DEPBAR.LE SB0, 0x0 ;  /* 0x000080000000791a */ /* 0x000fc80000000000 */
[C---:B-----5:R-:W-:Y:S01]  /*c9c0*/  ISETP.GE.AND P2, PT, R2.reuse, R136, PT ;  /* 0x000000880200720c */ /* 0x060fe20003f46270 */
[----:B------:R-:W-:Y:S01]  /*c9d0*/  HMMA.16816.F32 R32, R12, R24, R32 ;  /* 0x000000180c20723c */ /* 0x000fe20000001820 */
[----:B------:R-:W-:Y:S01]  /*c9e0*/  ISETP.GE.AND P5, PT, R2, R137, PT ;  /* 0x000000890200720c */ /* 0x000fe20003fa6270 */
[----:B------:R-:W-:-:S06]  /*c9f0*/  VIADD R3, R0, 0xffffffa8 ;  /* 0xffffffa800037836 */ /* 0x000fcc0000000000 */
[----:B------:R-:W-:Y:S08]  /*ca00*/  HMMA.16816.F32 R200, R4, R30, R200 ;  /* 0x0000001e04c8723c */ /* 0x000ff000000018c8 */
[----:B------:R-:W-:Y:S03]  /*ca10*/  HMMA.16816.F32 R28, R16, R24, R172 ;  /* 0x00000018101c723c */ /* 0x000fe600000018ac */
[----:B------:R-:W-:Y:S01]  /*ca20*/  FSEL R32, R32, -INF , !P2 ;  /* 0xff80000020207808 */ /* 0x000fe20005000000 */
[----:B------:R-:W-:Y:S01]  /*ca30*/  BAR.SYNC.DEFER_BLOCKING 0x0 ;  /* 0x0000000000007b1d */ /* 0x000fe20000010000 */
[----:B------:R-:W-:-:S03]  /*ca40*/  ISETP.GE.AND P2, PT, R2, R138, PT ;  /* 0x0000008a0200720c */ /* 0x000fc60003f46270 */
[----:B------:R-:W-:Y:S01]  /*ca50*/  HMMA.16816.F32 R220, R4, R22, R188 ;  /* 0x0000001604dc723c */ /* 0x000fe200000018bc */
[----:B------:R-:W-:Y:S02]  /*ca60*/  FSEL R190, R34, -INF , !P5 ;  /* 0xff80000022be7808 */ /* 0x000fe40006800000 */
[----:B------:R-:W-:Y:S01]  /*ca70*/  ISETP.GE.AND P5, PT, R2, R139, PT ;  /* 0x0000008b0200720c */ /* 0x000fe20003fa6270 */
[----:B------:R-:W-:-:S04]  /*ca80*/  VIADD R2, R0, 0xffffffa9 ;  /* 0xffffffa900027836 */ /* 0x000fc80000000000 */
[----:B------:R-:W-:Y:S01]  /*ca90*/  HMMA.16816.F32 R208, R4, R20, R192 ;  /* 0x0000001404d0723c */ /* 0x000fe200000018c0 */
        /* <DEDUP_REMOVED lines=14> */
[----:B-1----:R-:W-:Y:S01]  /*cb80*/  HMMA.16816.F32 R132, R12, R8, R180 ;  /* 0x000000080c84723c */ /* 0x002fe200000018b4 */
[----:B------:R-:W-:-:S02]  /*cb90*/  ISETP.GE.AND P5, PT, R3, R137, PT ;  /* 0x000000890300720c */ /* 0x000fc40003fa6270 */
[----:B------:R-:W-:Y:S02]  /*cba0*/  FSEL R185, R176, -INF , !P2 ;  /* 0xff800000b0b97808 */ /* 0x000fe40005000000 */
[----:B------:R-:W-:Y:S02]  /*cbb0*/  FSEL R178, R178, -INF , !P5 ;  /* 0xff800000b2b27808 */ /* 0x000fe40006800000 */
[C---:B------:R-:W-:Y:S01]  /*cbc0*/  ISETP.GE.AND P2, PT, R3.reuse, R138, PT ;  /* 0x0000008a0300720c */ /* 0x040fe20003f46270 */
[----:B------:R-:W-:Y:S01]  /*cbd0*/  HMMA.16816.F32 R4, R16, R8, R208 ;  /* 0x000000081004723c */ /* 0x000fe200000018d0 */
[----:B------:R-:W-:Y:S01]  /*cbe0*/  ISETP.GE.AND P5, PT, R3, R139, PT ;  /* 0x0000008b0300720c */ /* 0x000fe20003fa6270 */
[----:B------:R-:W-:Y:S01]  /*cbf0*/  VIADD R3, R0, 0xffffffb0 ;  /* 0xffffffb000037836 */ /* 0x000fe20000000000 */
[----:B------:R-:W-:Y:S01]  /*cc00*/  FSEL R189, R24, -INF , !P2 ;  /* 0xff80000018bd7808 */ /* 0x000fe20005000000 */
[----:B------:R-:W-:Y:S01]  /*cc10*/  IMAD.U32 R8, RZ, RZ, UR21 ;  /* 0x00000015ff087e24 */ /* 0x000fe2000f8e00ff */
[----:B------:R-:W-:-:S02]  /*cc20*/  FSEL R187, R26, -INF , !P5 ;  /* 0xff8000001abb7808 */ /* 0x000fc40006800000 */
[C---:B------:R-:W-:Y:S01]  /*cc30*/  ISETP.GE.AND P2, PT, R2.reuse, R136, PT ;  /* 0x000000880200720c */ /* 0x040fe20003f46270 */
[-C--:B------:R-:W-:Y:S01]  /*cc40*/  HMMA.16816.F32 R180, R12, R10.reuse, R196 ;  /* 0x0000000a0cb4723c */ /* 0x080fe200000018c4 */
[C---:B------:R-:W-:Y:S02]  /*cc50*/  ISETP.GE.AND P5, PT, R2.reuse, R138, PT ;  /* 0x0000008a0200720c */ /* 0x040fe40003fa6270 */
[----:B------:R-:W-:Y:S02]  /*cc60*/  FSEL R175, R177, -INF , !P2 ;  /* 0xff800000b1af7808 */ /* 0x000fe40005000000 */
[----:B------:R-:W-:Y:S02]  /*cc70*/  FSEL R186, R25, -INF , !P5 ;  /* 0xff80000019ba7808 */ /* 0x000fe40006800000 */
[C---:B------:R-:W-:Y:S01]  /*cc80*/  ISETP.GE.AND P2, PT, R2.reuse, R139, PT ;  /* 0x0000008b0200720c */ /* 0x040fe20003f46270 */
[----:B------:R-:W-:Y:S01]  /*cc90*/  HMMA.16816.F32 R196, R16, R10, R220 ;  /* 0x0000000a10c4723c */ /* 0x000fe200000018dc */
[----:B------:R-:W-:Y:S01]  /*cca0*/  ISETP.GE.AND P5, PT, R2, R137, PT ;  /* 0x000000890200720c */ /* 0x000fe20003fa6270 */
[----:B------:R-:W-:Y:S01]  /*ccb0*/  VIADD R2, R0, 0xffffffb1 ;  /* 0xffffffb100027836 */ /* 0x000fe20000000000 */
[----:B------:R-:W-:-:S02]  /*ccc0*/  FSEL R177, R27, -INF , !P2 ;  /* 0xff8000001bb17808 */ /* 0x000fc40005000000 */
[----:B------:R-:W-:Y:S02]  /*ccd0*/  FSEL R34, R179, -INF , !P5 ;  /* 0xff800000b3227808 */ /* 0x000fe40006800000 */
[C---:B------:R-:W-:Y:S02]  /*cce0*/  ISETP.GE.AND P5, PT, R3.reuse, R136, PT ;  /* 0x000000880300720c */ /* 0x040fe40003fa6270 */
[C---:B------:R-:W-:Y:S02]  /*ccf0*/  ISETP.GE.AND P2, PT, R3.reuse, R137, PT ;  /* 0x000000890300720c */ /* 0x040fe40003f46270 */
[----:B------:R-:W-:Y:S02]  /*cd00*/  FSEL R172, R132, -INF , !P5 ;  /* 0xff80000084ac7808 */ /* 0x000fe40006800000 */
[----:B------:R-:W-:Y:S02]  /*cd10*/  FSEL R33, R134, -INF , !P2 ;  /* 0xff80000086217808 */ /* 0x000fe40005000000 */
[----:B------:R-:W-:-:S02]  /*cd20*/  ISETP.GE.AND P5, PT, R3, R138, PT ;  /* 0x0000008a0300720c */ /* 0x000fc40003fa6270 */
[----:B------:R-:W-:Y:S02]  /*cd30*/  ISETP.GE.AND P2, PT, R2, R136, PT ;  /* 0x000000880200720c */ /* 0x000fe40003f46270 */
[----:B------:R-:W-:Y:S02]  /*cd40*/  FSEL R174, R4, -INF , !P5 ;  /* 0xff80000004ae7808 */ /* 0x000fe40006800000 */
[----:B------:R-:W-:Y:S02]  /*cd50*/  FSEL R35, R133, -INF , !P2 ;  /* 0xff80000085237808 */ /* 0x000fe40005000000 */
[----:B------:R-:W-:Y:S02]  /*cd60*/  ISETP.GE.AND P5, PT, R2, R137, PT ;  /* 0x000000890200720c */ /* 0x000fe40003fa6270 */
[----:B------:R-:W-:Y:S02]  /*cd70*/  ISETP.GE.AND P2, PT, R3, R139, PT ;  /* 0x0000008b0300720c */ /* 0x000fe40003f46270 */
[----:B------:R-:W-:-:S02]  /*cd80*/  FSEL R31, R135, -INF , !P5 ;  /* 0xff800000871f7808 */ /* 0x000fc40006800000 */
[----:B------:R-:W-:Y:S02]  /*cd90*/  FSEL R173, R6, -INF , !P2 ;  /* 0xff80000006ad7808 */ /* 0x000fe40005000000 */
[C---:B------:R-:W-:Y:S02]  /*cda0*/  ISETP.GE.AND P5, PT, R2.reuse, R138, PT ;  /* 0x0000008a0200720c */ /* 0x040fe40003fa6270 */
[----:B------:R-:W-:Y:S01]  /*cdb0*/  ISETP.GE.AND P2, PT, R2, R139, PT ;  /* 0x0000008b0200720c */ /* 0x000fe20003f46270 */
[----:B------:R-:W-:Y:S01]  /*cdc0*/  VIADD R2, R0, 0xffffffb8 ;  /* 0xffffffb800027836 */ /* 0x000fe20000000000 */
[----:B------:R-:W-:Y:S01]  /*cdd0*/  FMNMX3.FTZ R4, R234, R32, R23, !PT ;  /* 0x00000020ea047276 */ /* 0x000fe20007810017 */
[----:B------:R-:W-:Y:S01]  /*cde0*/  VIADD R0, R0, 0xffffffb9 ;  /* 0xffffffb900007836 */ /* 0x000fe20000000000 */
[----:B------:R-:W-:Y:S02]  /*cdf0*/  FSEL R22, R7, -INF , !P2 ;  /* 0xff80000007167808 */ /* 0x000fe40005000000 */
[----:B------:R-:W-:-:S02]  /*ce00*/  ISETP.GE.AND P2, PT, R2, R137, PT ;  /* 0x000000890200720c */ /* 0x000fc40003f46270 */
[----:B------:R-:W-:Y:S02]  /*ce10*/  FSEL R30, R5, -INF , !P5 ;  /* 0xff800000051e7808 */ /* 0x000fe40006800000 */
[----:B------:R-:W-:Y:S02]  /*ce20*/  SHF.R.U32.HI R9, RZ, 0x5, R207 ;  /* 0x00000005ff097819 */ /* 0x000fe400000116cf */
[-C--:B------:R-:W-:Y:S02]  /*ce30*/  ISETP.GE.AND P5, PT, R2, R136.reuse, PT ;  /* 0x000000880200720c */ /* 0x080fe40003fa6270 */
[----:B------:R-:W-:Y:S01]  /*ce40*/  FSEL R17, R182, -INF , !P2 ;  /* 0xff800000b6117808 */ /* 0x000fe20005000000 */
[----:B------:R-:W-:Y:S01]  /*ce50*/  IMAD R3, R8, 0x8, R9 ;  /* 0x0000000808037824 */ /* 0x000fe200078e0209 */
[----:B------:R-:W-:Y:S02]  /*ce60*/  ISETP.GE.AND P2, PT, R0, R136, PT ;  /* 0x000000880000720c */ /* 0x000fe40003f46270 */
[----:B------:R-:W-:-:S02]  /*ce70*/  FMNMX3.FTZ R4, R4, R185, R175, !PT ;  /* 0x000000b904047276 */ /* 0x000fc400078100af */
[----:B------:R-:W-:Y:S02]  /*ce80*/  FSEL R19, R180, -INF , !P5 ;  /* 0xff800000b4137808 */ /* 0x000fe40006800000 */
[----:B------:R-:W-:Y:S02]  /*ce90*/  LOP3.LUT R11, R219, UR7, R251, 0x96, !PT ;  /* 0x00000007db0b7c12 */ /* 0x000fe4000f8e96fb */
[----:B------:R-:W-:Y:S02]  /*cea0*/  ISETP.GE.AND P5, PT, R2, R138, PT ;  /* 0x0000008a0200720c */ /* 0x000fe40003fa6270 */
[----:B------:R-:W-:Y:S02]  /*ceb0*/  FSEL R18, R181, -INF , !P2 ;  /* 0xff800000b5127808 */ /* 0x000fe40005000000 */
        /* <DEDUP_REMOVED lines=11> */
[----:B------:R-:W-:Y:S01]  /*cf70*/  IMAD.U32 R5, RZ, RZ, UR7 ;  /* 0x00000007ff057e24 */ /* 0x000fe2000f8e00ff */
[----:B------:R-:W-:-:S04]  /*cf80*/  MOV R6, UR7 ;  /* 0x0000000700067c02 */ /* 0x000fc80008000f00 */
[----:B------:R-:W-:Y:S02]  /*cf90*/  IMAD.U32 R12, RZ, RZ, UR16 ;  /* 0x00000010ff0c7e24 */ /* 0x000fe4000f8e00ff */
[----:B------:R-:W-:Y:S01]  /*cfa0*/  IMAD.U32 R13, RZ, RZ, UR16 ;  /* 0x00000010ff0d7e24 */ /* 0x000fe2000f8e00ff */
[----:B--2---:R-:W-:Y:S01]  /*cfb0*/  @!P4 LEA R8, P2, R4, R250, 0x1 ;  /* 0x000000fa0408c211 */ /* 0x004fe200078408ff */
[----:B------:R-:W-:Y:S01]  /*cfc0*/  IMAD.U32 R4, RZ, RZ, UR13 ;  /* 0x0000000dff047e24 */ /* 0x000fe2000f8e00ff */
[----:B------:R-:W-:-:S04]  /*cfd0*/  ULEA.HI.X UR13, UR10, UR13, UR11, 0x4, UP0 ;  /* 0x0000000d0a0d7291 */ /* 0x000fc800080f240b */
[----:B---3--:R-:W-:Y:S02]  /*cfe0*/  @!P4 LEA.HI.X R9, R5, R251, R4, 0x1, P2 ;  /* 0x000000fb0509c211 */ /* 0x008fe400010f0c04 */
[----:B------:R-:W-:-:S03]  /*cff0*/  @!P3 LEA R6, P2, R6, R250, 0x1 ;  /* 0x000000fa0606b211 */ /* 0x000fc600078408ff */
[----:B------:R-:W-:Y:S01]  /*d000*/  @!PT LDS RZ, [RZ] ;  /* 0x00000000fffff984 */ /* 0x000fe20000000800 */
[----:B------:R-:W-:Y:S01]  /*d010*/  @!PT LDS RZ, [RZ] ;  /* 0x00000000fffff984 */ /* 0x000fe20000000800 */
[----:B------:R-:W-:Y:S01]  /*d020*/  @!PT LDS RZ, [RZ] ;  /* 0x00000000fffff984 */ /* 0x000fe20000000800 */
[----:B------:R1:W-:Y:S01]  /*d030*/  @!P4 LDGSTS.E.BYPASS.LTC128B.128 [R214+0x8000], desc[UR22][R8.64] ;  /* 0x0800000008d6cfae */ /* 0x0003e2000b981a16 */
[----:B------:R-:W-:Y:S02]  /*d040*/  @!P3 LEA.HI.X R7, R5, R251, R4, 0x1, P2 ;  /* 0x000000fb0507b211 */ /* 0x000fe400010f0c04 */
[----:B------:R-:W-:Y:S01]  /*d050*/  LEA R4, P2, R12, R250, 0x1 ;  /* 0x000000fa0c047211 */ /* 0x000fe200078408ff */
[----:B------:R1:W-:Y:S01]  /*d060*/  @P4 STS.128 [R214+0x8000], RZ ;  /* 0x008000ffd6004388 */ /* 0x0003e20000000c00 */
[----:B------:R-:W-:-:S03]  /*d070*/  MOV R5, UR13 ;  /* 0x0000000d00057c02 */ /* 0x000fc60008000f00 */
        /* <DEDUP_REMOVED lines=17> */
.L_x_1359:
[----:B------:R-:W2:Y:S04]  /*d190*/  LDL.64 R26, [R1+0x70] ;  /* 0x00007000011a7983 */ /* 0x000ea80000100a00 */
[----:B------:R-:W3:Y:S04]  /*d1a0*/  LDL.64 R236, [R1+0x78] ;  /* 0x0000780001ec7983 */ /* 0x000ee80000100a00 */
[----:B------:R-:W4:Y:S04]  /*d1b0*/  LDL.64 R132, [R1+0x88] ;  /* 0x0000880001847983 */ /* 0x000f280000100a00 */
[----:B------:R-:W5:Y:S01]  /*d1c0*/  LDL.64 R24, [R1+0x90] ;  /* 0x0000900001187983 */ /* 0x000f620000100a00 */
[----:B------:R-:W-:-:S05]  /*d1d0*/  FMNMX3.FTZ R13, R10, R19, R18, !PT ;  /* 0x000000130a0d7276 */ /* 0x000fca0007810012 */
[----:B------:R-:W1:Y:S01]  /*d1e0*/  SHFL.BFLY PT, R21, R13, 0x2, 0x1f ;  /* 0x0c401f000d157f89 */ /* 0x000e6200000e0000 */
[C---:B------:R-:W-:Y:S02]  /*d1f0*/  IMAD R12, R3.reuse, -0x326172a9, RZ ;  /* 0xcd9e8d57030c7824 */ /* 0x040fe400078e02ff */
[----:B------:R-:W-:Y:S02]  /*d200*/  VIADD R10, R3, 0x4 ;  /* 0x00000004030a7836 */ /* 0x000fe40000000000 */
[----:B-1----:R-:W-:-:S04]  /*d210*/  IMAD.WIDE.U32 R4, R11, -0x326172a9, RZ ;  /* 0xcd9e8d570b047825 */ /* 0x002fc800078e00ff */
[C---:B------:R-:W-:Y:S02]  /*d220*/  VIADD R6, R218.reuse, 0x9e3779b9 ;  /* 0x9e3779b9da067836 */ /* 0x040fe40000000000 */
[----:B------:R-:W-:Y:S01]  /*d230*/  VIADD R7, R218, 0x3c6ef372 ;  /* 0x3c6ef372da077836 */ /* 0x000fe20000000000 */
[----:B------:R-:W-:Y:S01]  /*d240*/  FSEL R29, R196, -INF , !P5 ;  /* 0xff800000c41d7808 */ /* 0x000fe20006800000 */
[----:B------:R-:W-:Y:S01]  /*d250*/  IMAD R10, R10, -0x326172a9, RZ ;  /* 0xcd9e8d570a0a7824 */ /* 0x000fe200078e02ff */
[----:B------:R-:W-:Y:S02]  /*d260*/  LOP3.LUT R11, R6, R12, R5, 0x96, !PT ;  /* 0x0000000c060b7212 */ /* 0x000fe400078e9605 */
[----:B------:R-:W-:Y:S02]  /*d270*/  ISETP.GE.AND P2, PT, R2, R139, PT ;  /* 0x0000008b0200720c */ /* 0x000fe40003f46270 */
[----:B------:R-:W-:Y:S02]  /*d280*/  ISETP.GE.AND P5, PT, R0, R137, PT ;  /* 0x000000890000720c */ /* 0x000fe40003fa6270 */
[----:B------:R-:W-:-:S02]  /*d290*/  FSEL R28, R198, -INF , !P2 ;  /* 0xff800000c61c7808 */ /* 0x000fc40005000000 */
[----:B------:R-:W-:Y:S01]  /*d2a0*/  FSEL R20, R183, -INF , !P5 ;  /* 0xff800000b7147808 */ /* 0x000fe20006800000 */
[C---:B------:R-:W-:Y:S01]  /*d2b0*/  VIADD R12, R219.reuse, 0x76cf5d0a ;  /* 0x76cf5d0adb0c7836 */ /* 0x040fe20000000000 */
[C---:B------:R-:W-:Y:S02]  /*d2c0*/  ISETP.GE.AND P2, PT, R0.reuse, R138, PT ;  /* 0x0000008a0000720c */ /* 0x040fe40003f46270 */
[----:B------:R-:W-:Y:S02]  /*d2d0*/  ISETP.GE.AND P5, PT, R0, R139, PT ;  /* 0x0000008b0000720c */ /* 0x000fe40003fa6270 */
[----:B------:R-:W-:Y:S02]  /*d2e0*/  IADD3 R0, PT, PT, R219, 0x32370b8f, RZ ;  /* 0x32370b8fdb007810 */ /* 0x000fe40007ffe0ff */
[----:B------:R-:W-:-:S05]  /*d2f0*/  FMNMX.FTZ R21, R13, R21, !PT ;  /* 0x000000150d157209 */ /* 0x000fca0007810000 */
[----:B------:R-:W1:Y:S02]  /*d300*/  SHFL.BFLY PT, R135, R21, 0x1, 0x1f ;  /* 0x0c201f0015877f89 */ /* 0x000e6400000e0000 */
[----:B-1----:R-:W-:Y:S01]  /*d310*/  FMNMX.FTZ R135, R21, R135, !PT ;  /* 0x0000008715877209 */ /* 0x002fe20007810000 */
[----:B------:R-:W-:Y:S01]  /*d320*/  VIADD R21, R218, 0xb54cda56 ;  /* 0xb54cda56da157836 */ /* 0x000fe20000000000 */
[CC--:B--2---:R-:W-:Y:S02]  /*d330*/  LOP3.LUT R14, R7.reuse, R4.reuse, R27, 0x96, !PT ;  /* 0x00000004070e7212 */ /* 0x0c4fe400078e961b */
[----:B---3--:R-:W-:Y:S02]  /*d340*/  LOP3.LUT R15, R7, R4, R237, 0x96, !PT ;  /* 0x00000004070f7212 */ /* 0x008fe400078e96ed */
[----:B------:R-:W-:Y:S01]  /*d350*/  LOP3.LUT R4, R6, R10, R5, 0x96, !PT ;  /* 0x0000000a06047212 */ /* 0x000fe200078e9605 */
[----:B------:R-:W-:-:S04]  /*d360*/  IMAD.WIDE.U32 R6, R11, -0x2daee0ad, RZ ;  /* 0xd2511f530b067825 */ /* 0x000fc800078e00ff */
[----:B------:R-:W-:Y:S01]  /*d370*/  IMAD.WIDE.U32 R10, R14, -0x2daee0ad, RZ ;  /* 0xd2511f530e0a7825 */ /* 0x000fe200078e00ff */
[----:B----4-:R-:W-:-:S03]  /*d380*/  LOP3.LUT R7, R12, R132, R7, 0x96, !PT ;  /* 0x000000840c077212 */ /* 0x010fc600078e9607 */
[----:B------:R-:W-:Y:S01]  /*d390*/  IMAD.WIDE.U32 R4, R4, -0x2daee0ad, RZ ;  /* 0xd2511f5304047825 */ /* 0x000fe200078e00ff */
[----:B------:R-:W-:-:S03]  /*d3a0*/  LOP3.LUT R16, R0, R6, R11, 0x96, !PT ;  /* 0x0000000600107212 */ /* 0x000fc600078e960b */
[----:B------:R-:W-:Y:S01]  /*d3b0*/  IMAD.WIDE.U32 R14, R15, -0x2daee0ad, RZ ;  /* 0xd2511f530f0e7825 */ /* 0x000fe200078e00ff */
[----:B------:R-:W-:Y:S02]  /*d3c0*/  FMNMX3.FTZ R6, R235, R190, R184, !PT ;  /* 0x000000beeb067276 */ /* 0x000fe400078100b8 */
[----:B-----5:R-:W-:Y:S02]  /*d3d0*/  LOP3.LUT R195, R12, R24, R5, 0x96, !PT ;  /* 0x000000180cc37212 */ /* 0x020fe400078e9605 */
[----:B------:R-:W-:Y:S01]  /*d3e0*/  LOP3.LUT R196, R0, R4, R15, 0x96, !PT ;  /* 0x0000000400c47212 */ /* 0x000fe200078e960f */
[----:B------:R-:W-:Y:S01]  /*d3f0*/  VIADD R11, R218, 0xdaa66d2b ;  /* 0xdaa66d2bda0b7836 */ /* 0x000fe20000000000 */
[----:B------:R-:W-:Y:S01]  /*d400*/  FMNMX3.FTZ R0, R6, R178, R34, !PT ;  /* 0x000000b206007276 */ /* 0x000fe20007810022 */
[----:B------:R-:W-:-:S03]  /*d410*/  IMAD.WIDE.U32 R4, R7, -0x326172a9, RZ ;  /* 0xcd9e8d5707047825 */ /* 0x000fc600078e00ff */
[----:B------:R-:W-:Y:S01]  /*d420*/  FMNMX3.FTZ R0, R0, R33, R31, !PT ;  /* 0x0000002100007276 */ /* 0x000fe2000781001f */
[----:B------:R-:W-:Y:S01]  /*d430*/  VIADD R25, R218, 0x78dde6e4 ;  /* 0x78dde6e4da197836 */ /* 0x000fe20000000000 */
[----:B------:R-:W-:Y:S01]  /*d440*/  LOP3.LUT R5, R11, R26, R5, 0x96, !PT ;  /* 0x0000001a0b057212 */ /* 0x000fe200078e9605 */
[----:B------:R-:W-:Y:S01]  /*d450*/  IMAD.WIDE.U32 R6, R16, -0x326172a9, RZ ;  /* 0xcd9e8d5710067825 */ /* 0x000fe200078e00ff */
[----:B------:R-:W-:-:S03]  /*d460*/  FMNMX3.FTZ R134, R0, R17, R20, !PT ;  /* 0x0000001100867276 */ /* 0x000fc60007810014 */
[----:B------:R-:W-:Y:S01]  /*d470*/  VIADD R24, R219, 0xed9eba14 ;  /* 0xed9eba14db187836 */ /* 0x000fe20000000000 */
[----:B------:R-:W-:Y:S01]  /*d480*/  LOP3.LUT R26, R25, R4, R7, 0x96, !PT ;  /* 0x00000004191a7212 */ /* 0x000fe200078e9607 */
[----:B------:R-:W-:Y:S01]  /*d490*/  IMAD.WIDE.U32 R4, R5, -0x2daee0ad, RZ ;  /* 0xd2511f5305047825 */ /* 0x000fe200078e00ff */
[----:B------:R-:W1:Y:S03]  /*d4a0*/  SHFL.BFLY PT, R0, R134, 0x2, 0x1f ;  /* 0x0c401f0086007f89 */ /* 0x000e6600000e0000 */
[----:B------:R-:W-:Y:S01]  /*d4b0*/  IMAD.WIDE.U32 R26, R26, -0x2daee0ad, RZ ;  /* 0xd2511f531a1a7825 */ /* 0x000fe200078e00ff */
[----:B------:R-:W-:-:S03]  /*d4c0*/  LOP3.LUT R5, R24, R10, R5, 0x96, !PT ;  /* 0x0000000a18057212 */ /* 0x000fc600078e9605 */
[----:B------:R-:W-:-:S05]  /*d4d0*/  VIADD R10, R219, 0xa9066899 ;  /* 0xa9066899db0a7836 */ /* 0x000fca0000000000 */
[----:B------:R-:W-:Y:S01]  /*d4e0*/  LOP3.LUT R12, R10, R4, R27, 0x96, !PT ;  /* 0x000000040a0c7212 */ /* 0x000fe200078e961b */
[----:B------:R-:W-:Y:S01]  /*d4f0*/  IMAD.WIDE.U32 R4, R5, -0x326172a9, RZ ;  /* 0xcd9e8d5705047825 */ /* 0x000fe200078e00ff */
[----:B------:R-:W-:-:S03]  /*d500*/  IADD3 R15, PT, PT, R218, 0x1715609d, RZ ;  /* 0x1715609dda0f7810 */ /* 0x000fc60007ffe0ff */
[----:B------:R-:W-:Y:S01]  /*d510*/  IMAD.WIDE.U32 R12, R12, -0x326172a9, RZ ;  /* 0xcd9e8d570c0c7825 */ /* 0x000fe200078e00ff */
[----:B------:R-:W-:Y:S02]  /*d520*/  LOP3.LUT R200, R15, R6, R5, 0x96, !PT ;  /* 0x000000060fc87212 */ /* 0x000fe400078e9605 */
[----:B------:R-:W-:Y:S02]  /*d530*/  FMNMX3.FTZ R5, R244, R193, R191, !PT ;  /* 0x000000c1f4057276 */ /* 0x000fe400078100bf */
[----:B------:R-:W-:Y:S01]  /*d540*/  LOP3.LUT R16, R21, R4, R13, 0x96, !PT ;  /* 0x0000000415107212 */ /* 0x000fe200078e960d */
[----:B------:R-:W-:Y:S01]  /*d550*/  FMUL.FTZ R4, R135, UR4 ;  /* 0x0000000487047c20 */ /* 0x000fe20008410000 */
[----:B------:R-:W-:Y:S02]  /*d560*/  FSEL R6, R197, -INF , !P2 ;  /* 0xff800000c5067808 */ /* 0x000fe40005000000 */
[----:B------:R-:W-:Y:S02]  /*d570*/  FSETP.NEU.FTZ.AND P2, PT, R135, -INF , PT ;  /* 0xff8000008700780b */ /* 0x000fe40003f5d000 */
[----:B------:R-:W-:-:S02]  /*d580*/  FMNMX3.FTZ R7, R5, R189, R186, !PT ;  /* 0x000000bd05077276 */ /* 0x000fc400078100ba */
[----:B-1----:R-:W-:Y:S02]  /*d590*/  FMNMX.FTZ R134, R134, R0, !PT ;  /* 0x0000000086867209 */ /* 0x002fe40007810000 */
[----:B------:R-:W-:Y:S02]  /*d5a0*/  FMNMX3.FTZ R0, R217, R192, R188, !PT ;  /* 0x000000c0d9007276 */ /* 0x000fe400078100bc */
[----:B------:R-:W-:Y:S02]  /*d5b0*/  FSEL R4, R4, RZ, P2 ;  /* 0x000000ff04047208 */ /* 0x000fe40001000000 */
[----:B------:R-:W-:Y:S02]  /*d5c0*/  FMNMX3.FTZ R133, R7, R174, R30, !PT ;  /* 0x000000ae07857276 */ /* 0x000fe4000781001e */
[----:B------:R-:W-:Y:S01]  /*d5d0*/  FMNMX3.FTZ R0, R0, R187, R177, !PT ;  /* 0x000000bb00007276 */ /* 0x000fe200078100b1 */
[----:B------:R-:W-:Y:S01]  /*d5e0*/  FFMA.FTZ R32, R32, UR4, -R4 ;  /* 0x0000000420207c23 */ /* 0x000fe20008010804 */
[----:B------:R-:W-:-:S02]  /*d5f0*/  FMNMX3.FTZ R133, R133, R29, R6, !PT ;  /* 0x0000001d85857276 */ /* 0x000fc40007810006 */
[----:B------:R-:W-:Y:S02]  /*d600*/  FSEL R5, R199, -INF , !P5 ;  /* 0xff800000c7057808 */ /* 0x000fe40006800000 */
[----:B------:R-:W-:Y:S01]  /*d610*/  FMNMX3.FTZ R0, R0, R173, R22, !PT ;  /* 0x000000ad00007276 */ /* 0x000fe20007810016 */
[----:B------:R1:W-:Y:S01]  /*d620*/  MUFU.EX2 R216, R32 ;  /* 0x0000002000d87308 */ /* 0x0003e20000000800 */
[----:B------:R-:W-:Y:S02]  /*d630*/  FFMA.FTZ R23, R23, UR4, -R4 ;  /* 0x0000000417177c23 */ /* 0x000fe40008010804 */
[----:B------:R-:W-:Y:S02]  /*d640*/  FMNMX3.FTZ R0, R0, R28, R5, !PT ;  /* 0x0000001c00007276 */ /* 0x000fe40007810005 */
[----:B------:R-:W2:Y:S01]  /*d650*/  MUFU.EX2 R245, R23 ;  /* 0x0000001700f57308 */ /* 0x000ea20000000800 */
[----:B------:R-:W-:Y:S02]  /*d660*/  LOP3.LUT R13, R16, 0xff, RZ, 0xc0, !PT ;  /* 0x000000ff100d7812 */ /* 0x000fe400078ec0ff */
[----:B------:R-:W-:Y:S04]  /*d670*/  SHFL.BFLY PT, R132, R0, 0x2, 0x1f ;  /* 0x0c401f0000847f89 */ /* 0x000fe800000e0000 */
[----:B-1----:R-:W1:Y:S01]  /*d680*/  SHFL.BFLY PT, R32, R133, 0x2, 0x1f ;  /* 0x0c401f0085207f89 */ /* 0x002e6200000e0000 */
[----:B------:R-:W-:-:S03]  /*d690*/  ISETP.LE.U32.AND P5, PT, R13, UR12, PT ;  /* 0x0000000c0d007c0c */ /* 0x000fc6000bfa3070 */
[----:B------:R-:W3:Y:S01]  /*d6a0*/  SHFL.BFLY PT, R27, R134, 0x1, 0x1f ;  /* 0x0c201f00861b7f89 */ /* 0x000ee200000e0000 */
[----:B--2---:R-:W-:Y:S02]  /*d6b0*/  F2FP.F16.F32.PACK_AB R23, R245, R216 ;  /* 0x000000d8f517723e */ /* 0x004fe400000000ff */
[----:B------:R-:W-:Y:S02]  /*d6c0*/  LOP3.LUT R7, R16, 0xffff, RZ, 0xc0, !PT ;  /* 0x0000ffff10077812 */ /* 0x000fe400078ec0ff */
[----:B------:R-:W-:Y:S02]  /*d6d0*/  PRMT R13, R23, 0x7632, R13 ;  /* 0x00007632170d7816 */ /* 0x000fe4000000000d */
[----:B------:R-:W-:-:S03]  /*d6e0*/  SHF.R.U32.HI R7, RZ, 0x8, R7 ;  /* 0x00000008ff077819 */ /* 0x000fc60000011607 */
[----:B------:R-:W-:Y:S01]  /*d6f0*/  @!P5 HADD2 R176, -R23.H0_H0, -RZ.H0_H0 ;  /* 0xa00000ff17b0d230 */ /* 0x000fe20000000900 */
[----:B------:R-:W-:Y:S02]  /*d700*/  PRMT R228, R23, 0x5410, R13 ;  /* 0x0000541017e47816 */ /* 0x000fe4000000000d */
[----:B------:R-:W-:Y:S02]  /*d710*/  LOP3.LUT R7, R7, 0xffff, RZ, 0xc0, !PT ;  /* 0x0000ffff07077812 */ /* 0x000fe400078ec0ff */
[----:B------:R-:W-:Y:S02]  /*d720*/  @!P5 PRMT R23, R176, 0x5410, RZ ;  /* 0x00005410b017d816 */ /* 0x000fe400000000ff */
[----:B-1----:R-:W-:Y:S02]  /*d730*/  FMNMX.FTZ R133, R133, R32, !PT ;  /* 0x0000002085857209 */ /* 0x002fe40007810000 */
[----:B------:R-:W-:-:S03]  /*d740*/  FMNMX.FTZ R132, R0, R132, !PT ;  /* 0x0000008400847209 */ /* 0x000fc60007810000 */
[----:B------:R-:W1:Y:S01]  /*d750*/  SHFL.BFLY PT, R176, R133, 0x1, 0x1f ;  /* 0x0c201f0085b07f89 */ /* 0x000e6200000e0000 */
[----:B------:R-:W-:Y:S02]  /*d760*/  FSEL R179, R135, RZ, P2 ;  /* 0x000000ff87b37208 */ /* 0x000fe40001000000 */
[----:B------:R-:W-:Y:S02]  /*d770*/  ISETP.LE.U32.AND P2, PT, R7, UR12, PT ;  /* 0x0000000c07007c0c */ /* 0x000fe4000bf43070 */
[----:B------:R-:W2:Y:S01]  /*d780*/  SHFL.BFLY PT, R7, R132, 0x1, 0x1f ;  /* 0x0c201f0084077f89 */ /* 0x000ea200000e0000 */
[----:B---3--:R-:W-:-:S04]  /*d790*/  FMNMX.FTZ R134, R134, R27, !PT ;  /* 0x0000001b86867209 */ /* 0x008fc80007810000 */
[C---:B------:R-:W-:Y:S01]  /*d7a0*/  FSETP.NEU.FTZ.AND P5, PT, R134.reuse, -INF , PT ;  /* 0xff8000008600780b */ /* 0x040fe20003fbd000 */
[----:B------:R-:W-:-:S05]  /*d7b0*/  FMUL.FTZ R0, R134, UR4 ;  /* 0x0000000486007c20 */ /* 0x000fca0008410000 */
[----:B------:R-:W-:Y:S01]  /*d7c0*/  FSEL R0, R0, RZ, P5 ;  /* 0x000000ff00007208 */ /* 0x000fe20002800000 */
[--C-:B------:R-:W-:Y:S01]  /*d7d0*/  FFMA.FTZ R185, R185, UR4, -R4.reuse ;  /* 0x00000004b9b97c23 */ /* 0x100fe20008010804 */
[--C-:B------:R-:W-:Y:S01]  /*d7e0*/  FFMA.FTZ R175, R175, UR4, -R4.reuse ;  /* 0x00000004afaf7c23 */ /* 0x100fe20008010804 */
[--C-:B------:R-:W-:Y:S01]  /*d7f0*/  FFMA.FTZ R194, R172, UR4, -R4.reuse ;  /* 0x00000004acc27c23 */ /* 0x100fe20008010804 */
[--C-:B------:R-:W-:Y:S01]  /*d800*/  FFMA.FTZ R183, R35, UR4, -R4.reuse ;  /* 0x0000000423b77c23 */ /* 0x100fe20008010804 */
[----:B-1----:R-:W-:Y:S01]  /*d810*/  FMNMX.FTZ R133, R133, R176, !PT ;  /* 0x000000b085857209 */ /* 0x002fe20007810000 */
[--C-:B------:R-:W-:Y:S01]  /*d820*/  FFMA.FTZ R198, R19, UR4, -R4.reuse ;  /* 0x0000000413c67c23 */ /* 0x100fe20008010804 */
[----:B------:R-:W-:Y:S01]  /*d830*/  FFMA.FTZ R197, R18, UR4, -R4 ;  /* 0x0000000412c57c23 */ /* 0x000fe20008010804 */
[--C-:B------:R-:W-:Y:S01]  /*d840*/  FFMA.FTZ R181, R31, UR4, -R0.reuse ;  /* 0x000000041fb57c23 */ /* 0x100fe20008010800 */
[----:B------:R-:W-:Y:S01]  /*d850*/  FFMA.FTZ R199, R20, UR4, -R0 ;  /* 0x0000000414c77c23 */ /* 0x000fe20008010800 */
[----:B------:R-:W-:Y:S01]  /*d860*/  FSEL R31, R134, RZ, P5 ;  /* 0x000000ff861f7208 */ /* 0x000fe20002800000 */
[C---:B------:R-:W-:Y:S01]  /*d870*/  FMUL.FTZ R20, R133.reuse, UR4 ;  /* 0x0000000485147c20 */ /* 0x040fe20008410000 */
[----:B------:R-:W-:Y:S01]  /*d880*/  PRMT R4, R16, 0x7632, R4 ;  /* 0x0000763210047816 */ /* 0x000fe20000000004 */
[----:B------:R-:W-:Y:S01]  /*d890*/  @!P2 HADD2 R180, -R13.H0_H0, -RZ.H0_H0 ;  /* 0xa00000ff0db4a230 */ /* 0x000fe20000000900 */
[----:B--2---:R-:W-:Y:S01]  /*d8a0*/  FMNMX.FTZ R132, R132, R7, !PT ;  /* 0x0000000784847209 */ /* 0x004fe20007810000 */
[--C-:B------:R-:W-:Y:S01]  /*d8b0*/  FFMA.FTZ R32, R190, UR4, -R0.reuse ;  /* 0x00000004be207c23 */ /* 0x100fe20008010800 */
[----:B------:R-:W-:Y:S01]  /*d8c0*/  FSETP.NEU.FTZ.AND P5, PT, R133, -INF , PT ;  /* 0xff8000008500780b */ /* 0x000fe20003fbd000 */
[--C-:B------:R-:W-:Y:S01]  /*d8d0*/  FFMA.FTZ R27, R184, UR4, -R0.reuse ;  /* 0x00000004b81b7c23 */ /* 0x100fe20008010800 */
[----:B------:R-:W-:Y:S01]  /*d8e0*/  LOP3.LUT R7, R4, 0xff, RZ, 0xc0, !PT ;  /* 0x000000ff04077812 */ /* 0x000fe200078ec0ff */
[--C-:B------:R-:W-:Y:S01]  /*d8f0*/  FFMA.FTZ R178, R178, UR4, -R0.reuse ;  /* 0x00000004b2b27c23 */ /* 0x100fe20008010800 */
[--C-:B------:R-:W-:Y:S01]  /*d900*/  FFMA.FTZ R172, R34, UR4, -R0.reuse ;  /* 0x0000000422ac7c23 */ /* 0x100fe20008010800 */
[--C-:B------:R-:W-:Y:S01]  /*d910*/  FFMA.FTZ R182, R33, UR4, -R0.reuse ;  /* 0x0000000421b67c23 */ /* 0x100fe20008010800 */
[----:B------:R-:W-:Y:S01]  /*d920*/  FFMA.FTZ R201, R17, UR4, -R0 ;  /* 0x0000000411c97c23 */ /* 0x000fe20008010800 */
[----:B------:R-:W-:Y:S01]  /*d930*/  FSEL R4, R20, RZ, P5 ;  /* 0x000000ff14047208 */ /* 0x000fe20002800000 */
[----:B------:R-:W-:Y:S01]  /*d940*/  FMUL.FTZ R0, R132, UR4 ;  /* 0x0000000484007c20 */ /* 0x000fe20008410000 */
[----:B------:R-:W-:Y:S01]  /*d950*/  @!P2 PRMT R13, R180, 0x5410, RZ ;  /* 0x00005410b40da816 */ /* 0x000fe200000000ff */
[----:B------:R-:W-:Y:S01]  /*d960*/  MUFU.EX2 R20, R32 ;  /* 0x0000002000147308 */ /* 0x000fe20000000800 */
[----:B------:R-:W-:-:S03]  /*d970*/  FSETP.NEU.FTZ.AND P2, PT, R132, -INF , PT ;  /* 0xff8000008400780b */ /* 0x000fc60003f5d000 */
[----:B------:R-:W1:Y:S01]  /*d980*/  MUFU.EX2 R229, R27 ;  /* 0x0000001b00e57308 */ /* 0x000e620000000800 */
[----:B------:R-:W-:Y:S02]  /*d990*/  FSEL R0, R0, RZ, P2 ;  /* 0x000000ff00007208 */ /* 0x000fe40001000000 */
[----:B------:R-:W-:Y:S02]  /*d9a0*/  FSEL R176, R132, RZ, P2 ;  /* 0x000000ff84b07208 */ /* 0x000fe40001000000 */
[----:B------:R-:W-:Y:S01]  /*d9b0*/  ISETP.LE.U32.AND P2, PT, R7, UR12, PT ;  /* 0x0000000c07007c0c */ /* 0x000fe2000bf43070 */
[----:B------:R-:W-:Y:S01]  /*d9c0*/  FFMA.FTZ R223, R30, UR4, -R4 ;  /* 0x000000041edf7c23 */ /* 0x000fe20008010804 */
[--C-:B------:R-:W-:Y:S01]  /*d9d0*/  FFMA.FTZ R203, R173, UR4, -R0.reuse ;  /* 0x00000004adcb7c23 */ /* 0x100fe20008010800 */
[--C-:B------:R-:W-:Y:S01]  /*d9e0*/  FFMA.FTZ R188, R188, UR4, -R0.reuse ;  /* 0x00000004bcbc7c23 */ /* 0x100fe20008010800 */
[----:B-1----:R-:W-:Y:S01]  /*d9f0*/  F2FP.F16.F32.PACK_AB R27, R229, R20 ;  /* 0x00000014e51b723e */ /* 0x002fe200000000ff */
[--C-:B------:R-:W-:Y:S01]  /*da00*/  FFMA.FTZ R32, R192, UR4, -R0.reuse ;  /* 0x00000004c0207c23 */ /* 0x100fe20008010800 */
[--C-:B------:R-:W-:Y:S01]  /*da10*/  FFMA.FTZ R187, R187, UR4, -R0.reuse ;  /* 0x00000004bbbb7c23 */ /* 0x100fe20008010800 */
[----:B------:R-:W-:Y:S01]  /*da20*/  FFMA.FTZ R177, R177, UR4, -R0 ;  /* 0x00000004b1b17c23 */ /* 0x000fe20008010800 */
[----:B------:R-:W-:-:S05]  /*da30*/  PRMT R30, R27, 0x7632, R30 ;  /* 0x000076321b1e7816 */ /* 0x000fca000000001e */
[----:B------:R-:W-:Y:S02]  /*da40*/  @!P2 HADD2 R173, -R27.H0_H0, -RZ.H0_H0 ;  /* 0xa00000ff1bada230 */ /* 0x000fe40000000900 */
[--C-:B------:R-:W-:Y:S01]  /*da50*/  FFMA.FTZ R208, R22, UR4, -R0.reuse ;  /* 0x0000000416d07c23 */ /* 0x100fe20008010800 */
[--C-:B------:R-:W-:Y:S01]  /*da60*/  FFMA.FTZ R221, R28, UR4, -R0.reuse ;  /* 0x000000041cdd7c23 */ /* 0x100fe20008010800 */
[----:B------:R-:W-:Y:S01]  /*da70*/  FFMA.FTZ R220, R5, UR4, -R0 ;  /* 0x0000000405dc7c23 */ /* 0x000fe20008010800 */
[----:B------:R-:W-:Y:S02]  /*da80*/  SHF.R.U32.HI R0, RZ, 0x18, R16 ;  /* 0x00000018ff007819 */ /* 0x000fe40000011610 */
[----:B------:R-:W-:Y:S02]  /*da90*/  PRMT R227, R27, 0x5410, R30 ;  /* 0x000054101be37816 */ /* 0x000fe4000000001e */
[----:B------:R-:W-:Y:S02]  /*daa0*/  @!P2 PRMT R27, R173, 0x5410, RZ ;  /* 0x00005410ad1ba816 */ /* 0x000fe400000000ff */
[----:B------:R-:W-:Y:S01]  /*dab0*/  ISETP.LE.U32.AND P2, PT, R0, UR12, PT ;  /* 0x0000000c00007c0c */ /* 0x000fe2000bf43070 */
[----:B------:R-:W-:Y:S01]  /*dac0*/  MUFU.EX2 R185, R185 ;  /* 0x000000b900b97308 */ /* 0x000fe20000000800 */
[----:B------:R-:W-:-:S03]  /*dad0*/  IMAD.MOV.U32 R0, RZ, RZ, R12 ;  /* 0x000000ffff007224 */ /* 0x000fc600078e000c */
[----:B------:R-:W1:Y:S01]  /*dae0*/  MUFU.EX2 R246, R175 ;  /* 0x000000af00f67308 */ /* 0x000e620000000800 */
[----:B------:R-:W-:Y:S01]  /*daf0*/  FFMA.FTZ R222, R174, UR4, -R4 ;  /* 0x00000004aede7c23 */ /* 0x000fe20008010804 */
[----:B------:R-:W-:-:S06]  /*db00*/  LOP3.LUT R0, R0, 0xff, RZ, 0xc0, !PT ;  /* 0x000000ff00007812 */ /* 0x000fcc00078ec0ff */
[----:B------:R-:W-:-:S05]  /*db10*/  @!P2 HADD2 R174, -R30.H0_H0, -RZ.H0_H0 ;  /* 0xa00000ff1eaea230 */ /* 0x000fca0000000900 */
[----:B------:R-:W-:Y:S02]  /*db20*/  @!P2 PRMT R30, R174, 0x5410, RZ ;  /* 0x00005410ae1ea816 */ /* 0x000fe400000000ff */
[----:B------:R-:W-:Y:S02]  /*db30*/  ISETP.LE.U32.AND P2, PT, R0, UR12, PT ;  /* 0x0000000c00007c0c */ /* 0x000fe4000bf43070 */
[----:B-1----:R-:W-:Y:S01]  /*db40*/  F2FP.F16.F32.PACK_AB R0, R246, R185 ;  /* 0x000000b9f600723e */ /* 0x002fe200000000ff */
[--C-:B------:R-:W-:Y:S01]  /*db50*/  FFMA.FTZ R180, R193, UR4, -R4.reuse ;  /* 0x00000004c1b47c23 */ /* 0x100fe20008010804 */
[--C-:B------:R-:W-:Y:S01]  /*db60*/  FFMA.FTZ R184, R191, UR4, -R4.reuse ;  /* 0x00000004bfb87c23 */ /* 0x100fe20008010804 */
[--C-:B------:R-:W-:Y:S01]  /*db70*/  FFMA.FTZ R211, R189, UR4, -R4.reuse ;  /* 0x00000004bdd37c23 */ /* 0x100fe20008010804 */
[--C-:B------:R-:W-:Y:S01]  /*db80*/  FFMA.FTZ R215, R186, UR4, -R4.reuse ;  /* 0x00000004bad77c23 */ /* 0x100fe20008010804 */
[--C-:B------:R-:W-:Y:S01]  /*db90*/  FFMA.FTZ R210, R29, UR4, -R4.reuse ;  /* 0x000000041dd27c23 */ /* 0x100fe20008010804 */
[----:B------:R-:W-:Y:S01]  /*dba0*/  FFMA.FTZ R209, R6, UR4, -R4 ;  /* 0x0000000406d17c23 */ /* 0x000fe20008010804 */
[C---:B------:R-:W-:Y:S01]  /*dbb0*/  PRMT R193, R0.reuse, 0x7610, R193 ;  /* 0x0000761000c17816 */ /* 0x040fe200000000c1 */
[----:B------:R-:W-:Y:S01]  /*dbc0*/  IMAD.WIDE.U32 R4, R195, -0x326172a9, RZ ;  /* 0xcd9e8d57c3047825 */ /* 0x000fe200078e00ff */
[----:B------:R-:W-:-:S03]  /*dbd0*/  PRMT R192, R0, 0x7632, R192 ;  /* 0x0000763200c07816 */ /* 0x000fc600000000c0 */
[----:B------:R-:W-:-:S04]  /*dbe0*/  IMAD.WIDE.U32 R6, R196, -0x326172a9, RZ ;  /* 0xcd9e8d57c4067825 */ /* 0x000fc800078e00ff */
[----:B------:R-:W-:Y:S01]  /*dbf0*/  @!P2 HADD2 R186, -R193.H0_H0, -RZ.H0_H0 ;  /* 0xa00000ffc1baa230 */ /* 0x000fe20000000900 */
[----:B------:R-:W-:Y:S02]  /*dc00*/  LOP3.LUT R5, R11, R236, R5, 0x96, !PT ;  /* 0x000000ec0b057212 */ /* 0x000fe400078e9605 */
[----:B------:R-:W-:Y:S02]  /*dc10*/  PRMT R0, R12, 0x7771, RZ ;  /* 0x000077710c007816 */ /* 0x000fe400000000ff */
[----:B------:R-:W-:Y:S02]  /*dc20*/  LOP3.LUT R28, R25, R4, R7, 0x96, !PT ;  /* 0x00000004191c7212 */ /* 0x000fe400078e9607 */
[----:B------:R-:W-:Y:S01]  /*dc30*/  PRMT R226, R193, 0x5410, R192 ;  /* 0x00005410c1e27816 */ /* 0x000fe200000000c0 */
[----:B------:R-:W-:Y:S01]  /*dc40*/  IMAD.WIDE.U32 R4, R5, -0x2daee0ad, RZ ;  /* 0xd2511f5305047825 */ /* 0x000fe200078e00ff */
[----:B------:R-:W-:Y:S02]  /*dc50*/  @!P2 PRMT R193, R186, 0x5410, RZ ;  /* 0x00005410bac1a816 */ /* 0x000fe400000000ff */
[----:B------:R-:W-:Y:S01]  /*dc60*/  ISETP.GT.U32.AND P2, PT, R0, UR12, PT ;  /* 0x0000000c00007c0c */ /* 0x000fe2000bf44070 */
[----:B------:R-:W-:Y:S01]  /*dc70*/  IMAD.WIDE.U32 R28, R28, -0x2daee0ad, RZ ;  /* 0xd2511f531c1c7825 */ /* 0x000fe200078e00ff */
[----:B------:R-:W-:-:S03]  /*dc80*/  LOP3.LUT R11, R24, R14, R5, 0x96, !PT ;  /* 0x0000000e180b7212 */ /* 0x000fc600078e9605 */
[----:B------:R-:W-:Y:S01]  /*dc90*/  FADD.FTZ R5, R234, -R179 ;  /* 0x800000b3ea057221 */ /* 0x000fe20000010000 */
[----:B------:R-:W-:Y:S01]  /*dca0*/  MUFU.EX2 R174, R178 ;  /* 0x000000b200ae7308 */ /* 0x000fe20000000800 */
[----:B------:R-:W-:Y:S01]  /*dcb0*/  LOP3.LUT R14, R10, R4, R29, 0x96, !PT ;  /* 0x000000040a0e7212 */ /* 0x000fe200078e961d */
[----:B------:R-:W-:Y:S02]  /*dcc0*/  FADD.FTZ R4, R235, -R31 ;  /* 0x8000001feb047221 */ /* 0x000fe40000010000 */
[----:B------:R-:W1:Y:S01]  /*dcd0*/  MUFU.EX2 R231, R172 ;  /* 0x000000ac00e77308 */ /* 0x000e620000000800 */
[----:B------:R-:W-:Y:S01]  /*dce0*/  FMUL.FTZ R5, R5, UR4 ;  /* 0x0000000405057c20 */ /* 0x000fe20008410000 */
[----:B------:R-:W-:Y:S01]  /*dcf0*/  FMUL.FTZ R0, R4, UR4 ;  /* 0x0000000404007c20 */ /* 0x000fe20008410000 */
[----:B------:R-:W-:Y:S02]  /*dd00*/  @P2 HADD2 R189, -R192.H0_H0, -RZ.H0_H0 ;  /* 0xa00000ffc0bd2230 */ /* 0x000fe40000000900 */
[----:B------:R2:W-:Y:S03]  /*dd10*/  MUFU.EX2 R4, R5 ;  /* 0x0000000500047308 */ /* 0x0005e60000000800 */
[----:B------:R-:W-:-:S02]  /*dd20*/  @P2 PRMT R192, R189, 0x5410, RZ ;  /* 0x00005410bdc02816 */ /* 0x000fc400000000ff */
[----:B--2---:R-:W-:-:S04]  /*dd30*/  PRMT R5, R12, 0x7772, RZ ;  /* 0x000077720c057816 */ /* 0x004fc800000000ff */
[----:B------:R-:W-:Y:S02]  /*dd40*/  ISETP.GT.U32.AND P2, PT, R5, UR12, PT ;  /* 0x0000000c05007c0c */ /* 0x000fe4000bf44070 */
[----:B-1----:R-:W-:-:S04]  /*dd50*/  F2FP.F16.F32.PACK_AB R5, R231, R174 ;  /* 0x000000aee705723e */ /* 0x002fc800000000ff */
[----:B------:R-:W-:Y:S01]  /*dd60*/  PRMT R191, R5, 0x7610, R191 ;  /* 0x0000761005bf7816 */ /* 0x000fe200000000bf */
[----:B------:R-:W-:Y:S01]  /*dd70*/  IMAD.WIDE.U32 R10, R11, -0x326172a9, RZ ;  /* 0xcd9e8d570b0a7825 */ /* 0x000fe200078e00ff */
[----:B------:R-:W-:Y:S02]  /*dd80*/  PRMT R190, R5, 0x7632, R190 ;  /* 0x0000763205be7816 */ /* 0x000fe400000000be */
[----:B------:R-:W-:-:S03]  /*dd90*/  PRMT R5, R12, 0x7773, RZ ;  /* 0x000077730c057816 */ /* 0x000fc600000000ff */
[----:B------:R-:W-:Y:S01]  /*dda0*/  @P2 HADD2 R202, -R191.H0_H0, -RZ.H0_H0 ;  /* 0xa00000ffbfca2230 */ /* 0x000fe20000000900 */
[----:B------:R-:W-:Y:S02]  /*ddb0*/  PRMT R224, R191, 0x5410, R190 ;  /* 0x00005410bfe07816 */ /* 0x000fe400000000be */
[----:B------:R-:W-:Y:S02]  /*ddc0*/  LOP3.LUT R173, R15, R6, R11, 0x96, !PT ;  /* 0x000000060fad7212 */ /* 0x000fe400078e960b */
[----:B------:R-:W-:Y:S01]  /*ddd0*/  @P2 PRMT R191, R202, 0x5410, RZ ;  /* 0x00005410cabf2816 */ /* 0x000fe200000000ff */
[----:B------:R-:W-:Y:S01]  /*dde0*/  IMAD.WIDE.U32 R14, R14, -0x326172a9, RZ ;  /* 0xcd9e8d570e0e7825 */ /* 0x000fe200078e00ff */
[----:B------:R-:W-:-:S03]  /*ddf0*/  ISETP.GT.U32.AND P2, PT, R5, UR12, PT ;  /* 0x0000000c05007c0c */ /* 0x000fc6000bf44070 */
[----:B------:R-:W-:Y:S01]  /*de00*/  FADD.FTZ R5, R217, -R176 ;  /* 0x800000b0d9057221 */ /* 0x000fe20000010000 */
[----:B------:R-:W-:Y:S01]  /*de10*/  VIADD R25, R219, 0x646e171e ;  /* 0x646e171edb197836 */ /* 0x000fe20000000000 */
[----:B------:R-:W-:Y:S02]  /*de20*/  LOP3.LUT R15, R21, R10, R15, 0x96, !PT ;  /* 0x0000000a150f7212 */ /* 0x000fe400078e960f */
[----:B------:R-:W-:Y:S01]  /*de30*/  FMUL.FTZ R5, R5, UR4 ;  /* 0x0000000405057c20 */ /* 0x000fe20008410000 */
[----:B------:R-:W-:Y:S01]  /*de40*/  IMAD.WIDE.U32 R10, R200, -0x2daee0ad, RZ ;  /* 0xd2511f53c80a7825 */ /* 0x000fe200078e00ff */
[----:B------:R-:W-:Y:S04]  /*de50*/  MUFU.EX2 R32, R32 ;  /* 0x0000002000207308 */ /* 0x000fe80000000800 */
[----:B------:R-:W1:Y:S01]  /*de60*/  MUFU.EX2 R5, R5 ;  /* 0x0000000500057308 */ /* 0x000e620000000800 */
[----:B------:R-:W-:-:S03]  /*de70*/  LOP3.LUT R26, R25, R26, R11, 0x96, !PT ;  /* 0x0000001a191a7212 */ /* 0x000fc600078e960b */
[----:B------:R-:W2:Y:S01]  /*de80*/  MUFU.EX2 R11, R188 ;  /* 0x000000bc000b7308 */ /* 0x000ea20000000800 */
[----:B------:R-:W-:-:S03]  /*de90*/  LOP3.LUT R6, R26, 0xffff, RZ, 0xc0, !PT ;  /* 0x0000ffff1a067812 */ /* 0x000fc600078ec0ff */
[----:B------:R-:W3:Y:S01]  /*dea0*/  MUFU.EX2 R187, R187 ;  /* 0x000000bb00bb7308 */ /* 0x000ee20000000800 */
[----:B------:R-:W-:Y:S01]  /*deb0*/  SHF.R.U32.HI R6, RZ, 0x8, R6 ;  /* 0x00000008ff067819 */ /* 0x000fe20000011606 */
[----:B------:R-:W-:Y:S02]  /*dec0*/  @P2 HADD2 R206, -R190.H0_H0, -RZ.H0_H0 ;  /* 0xa00000ffbece2230 */ /* 0x000fe40000000900 */
[----:B------:R-:W4:Y:S01]  /*ded0*/  MUFU.EX2 R177, R177 ;  /* 0x000000b100b17308 */ /* 0x000f220000000800 */
[----:B------:R-:W-:Y:S01]  /*dee0*/  LOP3.LUT R6, R6, 0xffff, RZ, 0xc0, !PT ;  /* 0x0000ffff06067812 */ /* 0x000fe200078ec0ff */
[----:B-1----:R-:W-:Y:S01]  /*def0*/  FFMA.FTZ R233, R233, R5, R32 ;  /* 0x00000005e9e97223 */ /* 0x002fe20000010020 */
[----:B------:R-:W-:Y:S02]  /*df00*/  @P2 PRMT R190, R206, 0x5410, RZ ;  /* 0x00005410cebe2816 */ /* 0x000fe400000000ff */
[----:B------:R-:W-:Y:S01]  /*df10*/  ISETP.LE.U32.AND P2, PT, R6, UR12, PT ;  /* 0x0000000c06007c0c */ /* 0x000fe2000bf43070 */
[----:B--2---:R-:W-:Y:S01]  /*df20*/  FADD.FTZ R6, R11, R233 ;  /* 0x000000e90b067221 */ /* 0x004fe20000010000 */
[----:B------:R-:W-:Y:S03]  /*df30*/  MUFU.EX2 R172, R194 ;  /* 0x000000c200ac7308 */ /* 0x000fe60000000800 */
[----:B---3--:R-:W-:Y:S01]  /*df40*/  FADD.FTZ R6, R187, R6 ;  /* 0x00000006bb067221 */ /* 0x008fe20000010000 */
[----:B------:R-:W1:Y:S01]  /*df50*/  MUFU.EX2 R234, R183 ;  /* 0x000000b700ea7308 */ /* 0x000e620000000800 */
[----:B------:R-:W-:-:S02]  /*df60*/  F2FP.F16.F32.PACK_AB R11, R11, R32 ;  /* 0x000000200b0b723e */ /* 0x000fc400000000ff */
[----:B----4-:R-:W-:Y:S01]  /*df70*/  FADD.FTZ R32, R177, R6 ;  /* 0x00000006b1207221 */ /* 0x010fe20000010000 */
[----:B------:R-:W2:Y:S01]  /*df80*/  MUFU.EX2 R0, R0 ;  /* 0x0000000000007308 */ /* 0x000ea20000000800 */
[----:B------:R-:W-:Y:S02]  /*df90*/  LOP3.LUT R6, R26, 0xff, RZ, 0xc0, !PT ;  /* 0x000000ff1a067812 */ /* 0x000fe400078ec0ff */
[----:B------:R-:W-:Y:S02]  /*dfa0*/  FSEL R7, R133, RZ, P5 ;  /* 0x000000ff85077208 */ /* 0x000fe40002800000 */
[----:B------:R-:W-:Y:S01]  /*dfb0*/  ISETP.LE.U32.AND P5, PT, R6, UR12, PT ;  /* 0x0000000c06007c0c */ /* 0x000fe2000bfa3070 */
[----:B------:R-:W-:Y:S01]  /*dfc0*/  FFMA.FTZ R24, R249, R4, R216 ;  /* 0x00000004f9187223 */ /* 0x000fe200000100d8 */
[----:B-1----:R-:W-:Y:S01]  /*dfd0*/  F2FP.F16.F32.PACK_AB R6, R234, R172 ;  /* 0x000000acea06723e */ /* 0x002fe200000000ff */
[-C--:B------:R-:W-:Y:S01]  /*dfe0*/  FMUL.FTZ R248, R148, R4.reuse ;  /* 0x0000000494f87220 */ /* 0x080fe20000410000 */
[----:B------:R-:W-:-:S02]  /*dff0*/  FMUL.FTZ R249, R149, R4 ;  /* 0x0000000495f97220 */ /* 0x000fc40000410000 */
[----:B------:R-:W-:Y:S01]  /*e000*/  PRMT R189, R6, 0x7610, R189 ;  /* 0x0000761006bd7816 */ /* 0x000fe200000000bd */
[----:B--2---:R-:W-:Y:S01]  /*e010*/  FFMA.FTZ R20, R225, R0, R20 ;  /* 0x00000000e1147223 */ /* 0x004fe20000010014 */
        /* <DEDUP_REMOVED lines=30> */
[----:B------:R-:W-:Y:S01]  /*e200*/  PRMT R4, R26, 0x7632, R4 ;  /* 0x000076321a047816 */ /* 0x000fe20000000004 */
[----:B------:R-:W-:Y:S01]  /*e210*/  @!P5 HADD2 R49, -R189.H0_H0, -RZ.H0_H0 ;  /* 0xa00000ffbd31d230 */ /* 0x000fe20000000900 */
[----:B------:R-:W-:Y:S01]  /*e220*/  PRMT R188, R6, 0x7632, R188 ;  /* 0x0000763206bc7816 */ /* 0x000fe200000000bc */
[----:B------:R-:W-:Y:S01]  /*e230*/  MUFU.EX2 R116, R182 ;  /* 0x000000b600747308 */ /* 0x000fe20000000800 */
[----:B------:R-:W-:-:S03]  /*e240*/  LOP3.LUT R4, R4, 0xff, RZ, 0xc0, !PT ;  /* 0x000000ff04047812 */ /* 0x000fc600078ec0ff */
[----:B------:R-:W1:Y:S01]  /*e250*/  MUFU.EX2 R233, R181 ;  /* 0x000000b500e97308 */ /* 0x000e620000000800 */
[----:B------:R-:W-:Y:S01]  /*e260*/  PRMT R31, R189, 0x5410, R188 ;  /* 0x00005410bd1f7816 */ /* 0x000fe200000000bc */
[----:B------:R-:W-:Y:S01]  /*e270*/  @!P2 HADD2 R48, -R188.H0_H0, -RZ.H0_H0 ;  /* 0xa00000ffbc30a230 */ /* 0x000fe20000000900 */
[----:B------:R-:W-:Y:S02]  /*e280*/  @!P5 PRMT R189, R49, 0x5410, RZ ;  /* 0x0000541031bdd816 */ /* 0x000fe400000000ff */
[----:B------:R-:W-:Y:S02]  /*e290*/  ISETP.LE.U32.AND P5, PT, R4, UR12, PT ;  /* 0x0000000c04007c0c */ /* 0x000fe4000bfa3070 */
[----:B------:R-:W-:Y:S02]  /*e2a0*/  SHF.R.U32.HI R4, RZ, 0x18, R26 ;  /* 0x00000018ff047819 */ /* 0x000fe4000001161a */
[----:B------:R-:W-:Y:S02]  /*e2b0*/  @!P2 PRMT R188, R48, 0x5410, RZ ;  /* 0x0000541030bca816 */ /* 0x000fe400000000ff */
[----:B------:R-:W-:-:S02]  /*e2c0*/  ISETP.LE.U32.AND P2, PT, R4, UR12, PT ;  /* 0x0000000c04007c0c */ /* 0x000fc4000bf43070 */
[----:B-1----:R-:W-:-:S04]  /*e2d0*/  F2FP.F16.F32.PACK_AB R4, R233, R116 ;  /* 0x00000074e904723e */ /* 0x002fc800000000ff */
[----:B------:R-:W-:Y:S01]  /*e2e0*/  PRMT R186, R4, 0x7632, R186 ;  /* 0x0000763204ba7816 */ /* 0x000fe200000000ba */
[-C--:B------:R-:W-:Y:S01]  /*e2f0*/  FMUL.FTZ R235, R118, R0.reuse ;  /* 0x0000000076eb7220 */ /* 0x080fe20000410000 */
[----:B------:R-:W-:Y:S01]  /*e300*/  F2FP.F16.F32.PACK_AB R175, R177, R187 ;  /* 0x000000bbb1af723e */ /* 0x000fe200000000ff */
[----:B------:R-:W-:Y:S01]  /*e310*/  FADD.FTZ R6, R244, -R7 ;  /* 0x80000007f4067221 */ /* 0x000fe20000010000 */
[----:B------:R-:W-:Y:S01]  /*e320*/  PRMT R187, R4, 0x7610, R187 ;  /* 0x0000761004bb7816 */ /* 0x000fe200000000bb */
[-C--:B------:R-:W-:Y:S02]  /*e330*/  FMUL.FTZ R4, R102, R0.reuse ;  /* 0x0000000066047220 */ /* 0x080fe40000410000 */
[----:B------:R-:W-:Y:S02]  /*e340*/  @!P2 HADD2 R36, -R186.H0_H0, -RZ.H0_H0 ;  /* 0xa00000ffba24a230 */ /* 0x000fe40000000900 */
[-C--:B------:R-:W-:Y:S01]  /*e350*/  FMUL.FTZ R244, R119, R0.reuse ;  /* 0x0000000077f47220 */ /* 0x080fe20000410000 */
[-C--:B------:R-:W-:Y:S01]  /*e360*/  FMUL.FTZ R250, R150, R0.reuse ;  /* 0x0000000096fa7220 */ /* 0x080fe20000410000 */
[-C--:B------:R-:W-:Y:S01]  /*e370*/  FMUL.FTZ R251, R151, R0.reuse ;  /* 0x0000000097fb7220 */ /* 0x080fe20000410000 */
[----:B------:R-:W-:Y:S01]  /*e380*/  FMUL.FTZ R238, R50, R0 ;  /* 0x0000000032ee7220 */ /* 0x000fe20000410000 */
        /* <DEDUP_REMOVED lines=28> */
[----:B------:R-:W-:-:S02]  /*e550*/  IMAD.MOV.U32 R118, RZ, RZ, R4 ;  /* 0x000000ffff767224 */ /* 0x000fc400078e0004 */
[----:B------:R-:W-:Y:S02]  /*e560*/  @!P5 HADD2 R38, -R187.H0_H0, -RZ.H0_H0 ;  /* 0xa00000ffbb26d230 */ /* 0x000fe40000000900 */
[----:B------:R-:W-:Y:S01]  /*e570*/  FMUL.FTZ R0, R6, UR4 ;  /* 0x0000000406007c20 */ /* 0x000fe20008410000 */
[----:B------:R-:W-:Y:S01]  /*e580*/  @!P2 PRMT R186, R36, 0x5410, RZ ;  /* 0x0000541024baa816 */ /* 0x000fe200000000ff */
[----:B------:R-:W-:Y:S01]  /*e590*/  IMAD.MOV.U32 R4, RZ, RZ, R10 ;  /* 0x000000ffff047224 */ /* 0x000fe200078e000a */
[----:B------:R-:W-:Y:S02]  /*e5a0*/  MOV R36, R31 ;  /* 0x0000001f00247202 */ /* 0x000fe40000000f00 */
[----:B------:R-:W1:Y:S01]  /*e5b0*/  MUFU.EX2 R31, R198 ;  /* 0x000000c6001f7308 */ /* 0x000e620000000800 */
[----:B------:R-:W-:Y:S01]  /*e5c0*/  @!P5 PRMT R187, R38, 0x5410, RZ ;  /* 0x0000541026bbd816 */ /* 0x000fe200000000ff */
[----:B------:R-:W-:Y:S01]  /*e5d0*/  IMAD.MOV.U32 R38, RZ, RZ, R200 ;  /* 0x000000ffff267224 */ /* 0x000fe200078e00c8 */
[----:B------:R-:W-:Y:S01]  /*e5e0*/  LOP3.LUT R4, R4, 0xff, RZ, 0xc0, !PT ;  /* 0x000000ff04047812 */ /* 0x000fe200078ec0ff */
[----:B------:R-:W-:Y:S04]  /*e5f0*/  MUFU.EX2 R6, R180 ;  /* 0x000000b400067308 */ /* 0x000fe80000000800 */
[----:B------:R-:W2:Y:S01]  /*e600*/  MUFU.EX2 R0, R0 ;  /* 0x0000000000007308 */ /* 0x000ea20000000800 */
[----:B------:R-:W-:-:S03]  /*e610*/  ISETP.LE.U32.AND P5, PT, R4, UR12, PT ;  /* 0x0000000c04007c0c */ /* 0x000fc6000bfa3070 */
[----:B------:R-:W3:Y:S01]  /*e620*/  MUFU.EX2 R200, R197 ;  /* 0x000000c500c87308 */ /* 0x000ee20000000800 */
[----:B------:R-:W-:-:S04]  /*e630*/  PRMT R4, R10, 0x7771, RZ ;  /* 0x000077710a047816 */ /* 0x000fc800000000ff */
[----:B------:R-:W-:Y:S01]  /*e640*/  ISETP.GT.U32.AND P2, PT, R4, UR12, PT ;  /* 0x0000000c04007c0c */ /* 0x000fe2000bf44070 */
[----:B-1----:R-:W-:Y:S01]  /*e650*/  IMAD.MOV.U32 R4, RZ, RZ, R31 ;  /* 0x000000ffff047224 */ /* 0x002fe200078e001f */
[----:B------:R-:W-:Y:S01]  /*e660*/  MOV R39, R100 ;  /* 0x0000006400277202 */ /* 0x000fe20000000f00 */
[----:B------:R-:W-:Y:S02]  /*e670*/  IMAD.MOV.U32 R117, RZ, RZ, R101 ;  /* 0x000000ffff757224 */ /* 0x000fe400078e0065 */
[-C--:B--2---:R-:W-:Y:S01]  /*e680*/  FFMA.FTZ R31, R230, R0.reuse, R6 ;  /* 0x00000000e61f7223 */ /* 0x084fe20000010006 */
        /* <DEDUP_REMOVED lines=32> */
[----:B---3--:R-:W-:Y:S01]  /*e890*/  F2FP.F16.F32.PACK_AB R0, R200, R4 ;  /* 0x00000004c800723e */ /* 0x008fe200000000ff */
[----:B------:R-:W1:Y:S01]  /*e8a0*/  MUFU.EX2 R201, R201 ;  /* 0x000000c900c97308 */ /* 0x000e620000000800 */
[----:B------:R-:W-:-:S02]  /*e8b0*/  MOV R197, R217 ;  /* 0x000000d900c57202 */ /* 0x000fc40000000f00 */
[C---:B------:R-:W-:Y:S01]  /*e8c0*/  PRMT R182, R0.reuse, 0x7632, R182 ;  /* 0x0000763200b67816 */ /* 0x040fe200000000b6 */
[----:B------:R-:W2:Y:S01]  /*e8d0*/  MUFU.EX2 R217, R199 ;  /* 0x000000c700d97308 */ /* 0x000ea20000000800 */
[----:B------:R-:W-:-:S03]  /*e8e0*/  PRMT R183, R0, 0x7610, R183 ;  /* 0x0000761000b77816 */ /* 0x000fc600000000b7 */
[----:B------:R-:W-:Y:S01]  /*e8f0*/  @P2 HADD2 R33, -R182.H0_H0, -RZ.H0_H0 ;  /* 0xa00000ffb6212230 */ /* 0x000fe20000000900 */
[----:B------:R-:W-:Y:S01]  /*e900*/  PRMT R0, R10, 0x7772, RZ ;  /* 0x000077720a007816 */ /* 0x000fe200000000ff */
[----:B------:R-:W-:Y:S01]  /*e910*/  @!P5 HADD2 R35, -R183.H0_H0, -RZ.H0_H0 ;  /* 0xa00000ffb723d230 */ /* 0x000fe20000000900 */
[----:B------:R-:W-:Y:S01]  /*e920*/  PRMT R51, R183, 0x5410, R182 ;  /* 0x00005410b7337816 */ /* 0x000fe200000000b6 */
[----:B------:R-:W-:Y:S01]  /*e930*/  FADD.FTZ R24, R245, R24 ;  /* 0x00000018f5187221 */ /* 0x000fe20000010000 */
[----:B------:R-:W-:Y:S01]  /*e940*/  @P2 PRMT R182, R33, 0x5410, RZ ;  /* 0x0000541021b62816 */ /* 0x000fe200000000ff */
[----:B-1----:R-:W-:Y:S01]  /*e950*/  IMAD.MOV.U32 R245, RZ, RZ, R201 ;  /* 0x000000fffff57224 */ /* 0x002fe200078e00c9 */
[----:B------:R-:W-:Y:S02]  /*e960*/  ISETP.GT.U32.AND P2, PT, R0, UR12, PT ;  /* 0x0000000c00007c0c */ /* 0x000fe4000bf44070 */
[----:B------:R-:W-:Y:S02]  /*e970*/  PRMT R0, R10, 0x7773, RZ ;  /* 0x000077730a007816 */ /* 0x000fe400000000ff */
[----:B------:R-:W-:-:S02]  /*e980*/  @!P5 PRMT R183, R35, 0x5410, RZ ;  /* 0x0000541023b7d816 */ /* 0x000fc400000000ff */
[----:B------:R-:W-:Y:S02]  /*e990*/  ISETP.GT.U32.AND P5, PT, R0, UR12, PT ;  /* 0x0000000c00007c0c */ /* 0x000fe4000bfa4070 */
[----:B--2---:R-:W-:-:S04]  /*e9a0*/  F2FP.F16.F32.PACK_AB R0, R217, R245 ;  /* 0x000000f5d900723e */ /* 0x004fc800000000ff */
[----:B------:R-:W-:Y:S01]  /*e9b0*/  PRMT R181, R0, 0x7610, R181 ;  /* 0x0000761000b57816 */ /* 0x000fe200000000b5 */
[-C--:B------:R-:W-:Y:S01]  /*e9c0*/  FMUL.FTZ R170, R170, R5.reuse ;  /* 0x00000005aaaa7220 */ /* 0x080fe20000410000 */
[----:B------:R-:W-:Y:S01]  /*e9d0*/  PRMT R180, R0, 0x7632, R180 ;  /* 0x0000763200b47816 */ /* 0x000fe200000000b4 */
[-C--:B------:R-:W-:Y:S01]  /*e9e0*/  FMUL.FTZ R171, R171, R5.reuse ;  /* 0x00000005abab7220 */ /* 0x080fe20000410000 */
[-C--:B------:R-:W-:Y:S01]  /*e9f0*/  FMUL.FTZ R166, R166, R5.reuse ;  /* 0x00000005a6a67220 */ /* 0x080fe20000410000 */
[----:B------:R-:W-:Y:S02]  /*ea00*/  @P2 HADD2 R2, -R181.H0_H0, -RZ.H0_H0 ;  /* 0xa00000ffb5022230 */ /* 0x000fe40000000900 */
        /* <DEDUP_REMOVED lines=30> */
[----:B------:R-:W1:Y:S01]  /*ebf0*/  MUFU.EX2 R5, R184 ;  /* 0x000000b800057308 */ /* 0x000e620000000800 */
[----:B------:R-:W-:Y:S01]  /*ec00*/  LOP3.LUT R0, R15, 0xff, RZ, 0xc0, !PT ;  /* 0x000000ff0f007812 */ /* 0x000fe200078ec0ff */
[----:B------:R-:W-:Y:S01]  /*ec10*/  IMAD.MOV.U32 R119, RZ, RZ, R50 ;  /* 0x000000ffff777224 */ /* 0x000fe200078e0032 */
[----:B------:R-:W-:-:S02]  /*ec20*/  PRMT R50, R181, 0x5410, R180 ;  /* 0x00005410b5327816 */ /* 0x000fc400000000b4 */
[----:B------:R-:W-:Y:S02]  /*ec30*/  @P2 PRMT R181, R2, 0x5410, RZ ;  /* 0x0000541002b52816 */ /* 0x000fe400000000ff */
[----:B------:R-:W-:Y:S02]  /*ec40*/  ISETP.LE.U32.AND P2, PT, R0, UR12, PT ;  /* 0x0000000c00007c0c */ /* 0x000fe4000bf43070 */
[----:B------:R-:W-:-:S04]  /*ec50*/  LOP3.LUT R0, R15, 0xffff, RZ, 0xc0, !PT ;  /* 0x0000ffff0f007812 */ /* 0x000fc800078ec0ff */
[----:B------:R-:W-:-:S04]  /*ec60*/  SHF.R.U32.HI R0, RZ, 0x8, R0 ;  /* 0x00000008ff007819 */ /* 0x000fc80000011600 */
[----:B------:R-:W-:Y:S02]  /*ec70*/  LOP3.LUT R2, R0, 0xffff, RZ, 0xc0, !PT ;  /* 0x0000ffff00027812 */ /* 0x000fe400078ec0ff */
[----:B-1----:R-:W-:Y:S01]  /*ec80*/  F2FP.F16.F32.PACK_AB R0, R5, R6 ;  /* 0x000000060500723e */ /* 0x002fe200000000ff */
[----:B------:R-:W-:-:S03]  /*ec90*/  @P5 HADD2 R3, -R180.H0_H0, -RZ.H0_H0 ;  /* 0xa00000ffb4035230 */ /* 0x000fc60000000900 */
[C---:B------:R-:W-:Y:S02]  /*eca0*/  PRMT R7, R0.reuse, 0x7610, R7 ;  /* 0x0000761000077816 */ /* 0x040fe40000000007 */
[----:B------:R-:W-:Y:S02]  /*ecb0*/  PRMT R6, R0, 0x7632, R6 ;  /* 0x0000763200067816 */ /* 0x000fe40000000006 */
[----:B------:R-:W-:Y:S01]  /*ecc0*/  PRMT R0, R15, 0x7632, R0 ;  /* 0x000076320f007816 */ /* 0x000fe20000000000 */
[----:B------:R-:W-:Y:S01]  /*ecd0*/  @!P2 HADD2 R8, -R7.H0_H0, -RZ.H0_H0 ;  /* 0xa00000ff0708a230 */ /* 0x000fe20000000900 */
[----:B------:R-:W-:Y:S02]  /*ece0*/  @P5 PRMT R180, R3, 0x5410, RZ ;  /* 0x0000541003b45816 */ /* 0x000fe400000000ff */
[----:B------:R-:W-:Y:S01]  /*ecf0*/  ISETP.LE.U32.AND P5, PT, R2, UR12, PT ;  /* 0x0000000c02007c0c */ /* 0x000fe2000bfa3070 */
[----:B------:R-:W-:Y:S01]  /*ed00*/  IMAD.MOV.U32 R62, RZ, RZ, R39 ;  /* 0x000000ffff3e7224 */ /* 0x000fe200078e0027 */
[----:B------:R-:W-:-:S02]  /*ed10*/  LOP3.LUT R0, R0, 0xff, RZ, 0xc0, !PT ;  /* 0x000000ff00007812 */ /* 0x000fc400078ec0ff */
[----:B------:R-:W-:Y:S02]  /*ed20*/  PRMT R39, R7, 0x5410, R6 ;  /* 0x0000541007277816 */ /* 0x000fe40000000006 */
[----:B------:R-:W-:Y:S02]  /*ed30*/  @!P2 PRMT R7, R8, 0x5410, RZ ;  /* 0x000054100807a816 */ /* 0x000fe400000000ff */
[----:B------:R-:W-:Y:S02]  /*ed40*/  ISETP.LE.U32.AND P2, PT, R0, UR12, PT ;  /* 0x0000000c00007c0c */ /* 0x000fe4000bf43070 */
[----:B------:R-:W-:-:S03]  /*ed50*/  PRMT R8, R11, 0x7610, R8 ;  /* 0x000076100b087816 */ /* 0x000fc60000000008 */
[----:B------:R-:W-:Y:S01]  /*ed60*/  @!P5 HADD2 R9, -R6.H0_H0, -RZ.H0_H0 ;  /* 0xa00000ff0609d230 */ /* 0x000fe20000000900 */
[----:B------:R-:W-:Y:S01]  /*ed70*/  MOV R61, R38 ;  /* 0x00000026003d7202 */ /* 0x000fe20000000f00 */
[----:B------:R-:W-:-:S03]  /*ed80*/  IMAD.MOV.U32 R38, RZ, RZ, R29 ;  /* 0x000000ffff267224 */ /* 0x000fc600078e001d */
[----:B------:R-:W-:Y:S01]  /*ed90*/  @!P5 PRMT R6, R9, 0x5410, RZ ;  /* 0x000054100906d816 */ /* 0x000fe200000000ff */
[----:B------:R-:W-:Y:S01]  /*eda0*/  IMAD.MOV.U32 R230, RZ, RZ, R48 ;  /* 0x000000ffffe67224 */ /* 0x000fe200078e0030 */
[----:B------:R-:W-:Y:S01]  /*edb0*/  PRMT R9, R11, 0x7632, R9 ;  /* 0x000076320b097816 */ /* 0x000fe20000000009 */
[----:B------:R-:W-:Y:S01]  /*edc0*/  @!P2 HADD2 R17, -R8.H0_H0, -RZ.H0_H0 ;  /* 0xa00000ff0811a230 */ /* 0x000fe20000000900 */
[----:B------:R1:W-:Y:S01]  /*edd0*/  MUFU.EX2 R48, R208 ;  /* 0x000000d000307308 */ /* 0x0003e20000000800 */
[----:B------:R-:W-:Y:S02]  /*ede0*/  IMAD.MOV.U32 R63, RZ, RZ, R4 ;  /* 0x000000ffff3f7224 */ /* 0x000fe400078e0004 */
[----:B-1----:R-:W-:Y:S01]  /*edf0*/  IMAD.MOV.U32 R208, RZ, RZ, R38 ;  /* 0x000000ffffd07224 */ /* 0x002fe200078e0026 */
[----:B------:R-:W-:Y:S02]  /*ee00*/  PRMT R38, R8, 0x5410, R9 ;  /* 0x0000541008267816 */ /* 0x000fe40000000009 */
[----:B------:R-:W-:-:S02]  /*ee10*/  @!P2 PRMT R8, R17, 0x5410, RZ ;  /* 0x000054101108a816 */ /* 0x000fc400000000ff */
[----:B------:R1:W-:Y:S02]  /*ee20*/  MUFU.EX2 R17, R222 ;  /* 0x000000de00117308 */ /* 0x0003e40000000800 */
[----:B-1----:R-:W-:Y:S02]  /*ee30*/  IMAD.MOV.U32 R222, RZ, RZ, R208 ;  /* 0x000000ffffde7224 */ /* 0x002fe400078e00d0 */
[----:B------:R-:W-:Y:S02]  /*ee40*/  IMAD.MOV.U32 R208, RZ, RZ, R63 ;  /* 0x000000ffffd07224 */ /* 0x000fe400078e003f */
[----:B------:R-:W-:Y:S02]  /*ee50*/  IMAD.MOV.U32 R63, RZ, RZ, R200 ;  /* 0x000000ffff3f7224 */ /* 0x000fe400078e00c8 */
[----:B------:R-:W2:Y:S01]  /*ee60*/  LDL R200, [R1+0xa0] ;  /* 0x0000a00001c87983 */ /* 0x000ea20000100800 */
[----:B------:R-:W-:Y:S02]  /*ee70*/  IMAD.MOV.U32 R125, RZ, RZ, R36 ;  /* 0x000000ffff7d7224 */ /* 0x000fe400078e0024 */
[----:B------:R-:W-:Y:S01]  /*ee80*/  FADD.FTZ R29, R229, R20 ;  /* 0x00000014e51d7221 */ /* 0x000fe20000010000 */
[----:B------:R-:W-:-:S02]  /*ee90*/  IMAD.MOV.U32 R36, RZ, RZ, R21 ;  /* 0x000000ffff247224 */ /* 0x000fc400078e0015 */
[----:B------:R-:W-:Y:S01]  /*eea0*/  IMAD.WIDE.U32 R20, R173, -0x2daee0ad, RZ ;  /* 0xd2511f53ad147825 */ /* 0x000fe200078e00ff */
[----:B------:R-:W-:-:S04]  /*eeb0*/  SHF.R.U32.HI R0, RZ, 0x18, R15 ;  /* 0x00000018ff007819 */ /* 0x000fc8000001160f */
[----:B------:R-:W-:Y:S02]  /*eec0*/  LOP3.LUT R21, R25, R28, R21, 0x96, !PT ;  /* 0x0000001c19157212 */ /* 0x000fe400078e9615 */
[----:B------:R-:W-:Y:S01]  /*eed0*/  ISETP.LE.U32.AND P5, PT, R0, UR12, PT ;  /* 0x0000000c00007c0c */ /* 0x000fe2000bfa3070 */
[----:B------:R-:W1:Y:S01]  /*eee0*/  MUFU.EX2 R2, R203 ;  /* 0x000000cb00027308 */ /* 0x000e620000000800 */
[----:B------:R-:W-:Y:S01]  /*eef0*/  PRMT R0, R21, 0x7632, R0 ;  /* 0x0000763215007816 */ /* 0x000fe20000000000 */
[----:B------:R-:W3:Y:S03]  /*ef00*/  LDC R25, c[0x0][0x448] ;  /* 0x00011200ff197b82 */ /* 0x000ee60000000800 */
[----:B------:R-:W-:-:S04]  /*ef10*/  LOP3.LUT R0, R0, 0xff, RZ, 0xc0, !PT ;  /* 0x000000ff00007812 */ /* 0x000fc800078ec0ff */
[----:B------:R-:W-:-:S03]  /*ef20*/  ISETP.LE.U32.AND P2, PT, R0, UR12, PT ;  /* 0x0000000c00007c0c */ /* 0x000fc6000bf43070 */
[----:B------:R-:W-:Y:S01]  /*ef30*/  @!P5 HADD2 R18, -R9.H0_H0, -RZ.H0_H0 ;  /* 0xa00000ff0912d230 */ /* 0x000fe20000000900 */
[----:B------:R-:W-:Y:S02]  /*ef40*/  SHF.R.U32.HI R0, RZ, 0x18, R21 ;  /* 0x00000018ff007819 */ /* 0x000fe40000011615 */
[----:B-1----:R-:W-:Y:S02]  /*ef50*/  F2FP.F16.F32.PACK_AB R33, R48, R2 ;  /* 0x000000023021723e */ /* 0x002fe400000000ff */
[----:B------:R-:W-:Y:S02]  /*ef60*/  @!P5 PRMT R9, R18, 0x5410, RZ ;  /* 0x000054101209d816 */ /* 0x000fe400000000ff */
[----:B------:R-:W-:Y:S02]  /*ef70*/  ISETP.LE.U32.AND P5, PT, R0, UR12, PT ;  /* 0x0000000c00007c0c */ /* 0x000fe4000bfa3070 */
[----:B------:R-:W-:Y:S01]  /*ef80*/  MOV R0, R20 ;  /* 0x0000001400007202 */ /* 0x000fe20000000f00 */
[----:B------:R-:W-:Y:S01]  /*ef90*/  @!P2 HADD2 R19, -R33.H0_H0, -RZ.H0_H0 ;  /* 0xa00000ff2113a230 */ /* 0x000fe20000000900 */
[----:B------:R-:W-:Y:S01]  /*efa0*/  MUFU.EX2 R11, R215 ;  /* 0x000000d7000b7308 */ /* 0x000fe20000000800 */
[----:B------:R-:W-:Y:S01]  /*efb0*/  IMAD.MOV.U32 R18, RZ, RZ, R216 ;  /* 0x000000ffff127224 */ /* 0x000fe200078e00d8 */
[----:B------:R-:W-:-:S02]  /*efc0*/  LOP3.LUT R0, R0, 0xff, RZ, 0xc0, !PT ;  /* 0x000000ff00007812 */ /* 0x000fc400078ec0ff */
[----:B------:R-:W-:Y:S01]  /*efd0*/  MUFU.EX2 R215, R210 ;  /* 0x000000d200d77308 */ /* 0x000fe20000000800 */
[----:B------:R-:W-:-:S03]  /*efe0*/  PRMT R206, R33, 0x7610, R206 ;  /* 0x0000761021ce7816 */ /* 0x000fc600000000ce */
[----:B------:R-:W1:Y:S01]  /*eff0*/  MUFU.EX2 R216, R209 ;  /* 0x000000d100d87308 */ /* 0x000e620000000800 */
[----:B------:R-:W-:-:S03]  /*f000*/  @!P2 PRMT R206, R19, 0x5410, RZ ;  /* 0x0000541013cea816 */ /* 0x000fc600000000ff */
[----:B------:R-:W4:Y:S01]  /*f010*/  MUFU.EX2 R4, R211 ;  /* 0x000000d300047308 */ /* 0x000f220000000800 */
[----:B------:R-:W-:Y:S01]  /*f020*/  ISETP.LE.U32.AND P2, PT, R0, UR12, PT ;  /* 0x0000000c00007c0c */ /* 0x000fe2000bf43070 */
[----:B------:R-:W-:Y:S02]  /*f030*/  IMAD.MOV.U32 R0, RZ, RZ, R14 ;  /* 0x000000ffff007224 */ /* 0x000fe400078e000e */
[----:B------:R-:W-:Y:S02]  /*f040*/  @!P5 HADD2 R22, -R33.H1_H1, -RZ.H0_H0 ;  /* 0xa00000ff2116d230 */ /* 0x000fe40000000d00 */
[----:B------:R-:W-:Y:S01]  /*f050*/  FADD.FTZ R127, R2, R32 ;  /* 0x00000020027f7221 */ /* 0x000fe20000010000 */
[----:B------:R-:W-:Y:S02]  /*f060*/  PRMT R203, R33, 0x7632, R203 ;  /* 0x0000763221cb7816 */ /* 0x000fe400000000cb */
[----:B------:R-:W-:Y:S02]  /*f070*/  LOP3.LUT R0, R0, 0xff, RZ, 0xc0, !PT ;  /* 0x000000ff00007812 */ /* 0x000fe400078ec0ff */
[----:B------:R-:W-:-:S02]  /*f080*/  @!P5 PRMT R203, R22, 0x5410, RZ ;  /* 0x0000541016cbd816 */ /* 0x000fc400000000ff */
[----:B-1----:R-:W-:Y:S02]  /*f090*/  F2FP.F16.F32.PACK_AB R32, R216, R215 ;  /* 0x000000d7d820723e */ /* 0x002fe400000000ff */
[----:B------:R-:W-:Y:S02]  /*f0a0*/  ISETP.LE.U32.AND P5, PT, R0, UR12, PT ;  /* 0x0000000c00007c0c */ /* 0x000fe4000bfa3070 */
[----:B----4-:R-:W-:Y:S01]  /*f0b0*/  F2FP.F16.F32.PACK_AB R0, R11, R4 ;  /* 0x000000040b00723e */ /* 0x010fe200000000ff */
[----:B------:R-:W-:-:S03]  /*f0c0*/  @!P2 HADD2 R34, -R32.H0_H0, -RZ.H0_H0 ;  /* 0xa00000ff2022a230 */ /* 0x000fc60000000900 */
[C---:B------:R-:W-:Y:S02]  /*f0d0*/  PRMT R179, R0.reuse, 0x7610, R179 ;  /* 0x0000761000b37816 */ /* 0x040fe400000000b3 */
[----:B------:R-:W-:Y:S02]  /*f0e0*/  PRMT R178, R0, 0x7632, R178 ;  /* 0x0000763200b27816 */ /* 0x000fe400000000b2 */
[----:B------:R-:W-:Y:S02]  /*f0f0*/  PRMT R0, R20, 0x7771, RZ ;  /* 0x0000777114007816 */ /* 0x000fe400000000ff */
[----:B------:R-:W-:Y:S02]  /*f100*/  PRMT R199, R32, 0x7610, R199 ;  /* 0x0000761020c77816 */ /* 0x000fe400000000c7 */
[----:B------:R-:W-:Y:S02]  /*f110*/  @!P2 PRMT R199, R34, 0x5410, RZ ;  /* 0x0000541022c7a816 */ /* 0x000fe400000000ff */
[----:B------:R-:W-:Y:S01]  /*f120*/  ISETP.GT.U32.AND P2, PT, R0, UR12, PT ;  /* 0x0000000c00007c0c */ /* 0x000fe2000bf44070 */
[----:B------:R-:W-:Y:S01]  /*f130*/  @!P5 HADD2 R37, -R179.H0_H0, -RZ.H0_H0 ;  /* 0xa00000ffb325d230 */ /* 0x000fe20000000900 */
[----:B------:R-:W-:Y:S01]  /*f140*/  PRMT R0, R14, 0x7771, RZ ;  /* 0x000077710e007816 */ /* 0x000fe200000000ff */
[----:B------:R-:W-:Y:S01]  /*f150*/  IMAD.MOV.U32 R210, RZ, RZ, R36 ;  /* 0x000000ffffd27224 */ /* 0x000fe200078e0024 */
[----:B------:R-:W-:-:S02]  /*f160*/  PRMT R36, R179, 0x5410, R178 ;  /* 0x00005410b3247816 */ /* 0x000fc400000000b2 */
[----:B------:R-:W-:Y:S02]  /*f170*/  @!P5 PRMT R179, R37, 0x5410, RZ ;  /* 0x0000541025b3d816 */ /* 0x000fe400000000ff */
[----:B------:R-:W-:Y:S01]  /*f180*/  ISETP.GT.U32.AND P5, PT, R0, UR12, PT ;  /* 0x0000000c00007c0c */ /* 0x000fe2000bfa4070 */
[----:B------:R-:W-:Y:S01]  /*f190*/  MUFU.EX2 R201, R221 ;  /* 0x000000dd00c97308 */ /* 0x000fe20000000800 */
[----:B------:R-:W-:-:S03]  /*f1a0*/  MOV R124, R202 ;  /* 0x000000ca007c7202 */ /* 0x000fc60000000f00 */
[----:B------:R-:W-:Y:S01]  /*f1b0*/  @P2 HADD2 R40, -R32.H1_H1, -RZ.H0_H0 ;  /* 0xa00000ff20282230 */ /* 0x000fe20000000d00 */
[----:B------:R-:W1:Y:S01]  /*f1c0*/  MUFU.EX2 R202, R220 ;  /* 0x000000dc00ca7308 */ /* 0x000e620000000800 */
[----:B------:R-:W-:Y:S02]  /*f1d0*/  PRMT R0, R20, 0x7772, RZ ;  /* 0x0000777214007816 */ /* 0x000fe400000000ff */
[----:B------:R-:W-:Y:S01]  /*f1e0*/  PRMT R198, R32, 0x7632, R198 ;  /* 0x0000763220c67816 */ /* 0x000fe200000000c6 */
[----:B------:R-:W4:Y:S01]  /*f1f0*/  MUFU.EX2 R223, R223 ;  /* 0x000000df00df7308 */ /* 0x000f220000000800 */
[----:B------:R-:W-:Y:S02]  /*f200*/  @P2 PRMT R198, R40, 0x5410, RZ ;  /* 0x0000541028c62816 */ /* 0x000fe400000000ff */
[----:B------:R-:W-:Y:S01]  /*f210*/  ISETP.GT.U32.AND P2, PT, R0, UR12, PT ;  /* 0x0000000c00007c0c */ /* 0x000fe2000bf44070 */
[----:B------:R-:W-:Y:S02]  /*f220*/  @P5 HADD2 R41, -R178.H0_H0, -RZ.H0_H0 ;  /* 0xa00000ffb2295230 */ /* 0x000fe40000000900 */
[----:B------:R-:W-:Y:S01]  /*f230*/  FADD.FTZ R2, R5, R31 ;  /* 0x0000001f05027221 */ /* 0x000fe20000010000 */
[----:B------:R-:W-:-:S02]  /*f240*/  LOP3.LUT R0, R21, 0xff, RZ, 0xc0, !PT ;  /* 0x000000ff15007812 */ /* 0x000fc400078ec0ff */
[----:B-1----:R-:W-:Y:S02]  /*f250*/  F2FP.F16.F32.PACK_AB R31, R202, R201 ;  /* 0x000000c9ca1f723e */ /* 0x002fe400000000ff */
[----:B------:R-:W-:Y:S01]  /*f260*/  @P5 PRMT R178, R41, 0x5410, RZ ;  /* 0x0000541029b25816 */ /* 0x000fe200000000ff */
[----:B------:R-:W-:Y:S01]  /*f270*/  IMAD.MOV.U32 R19, RZ, RZ, R197 ;  /* 0x000000ffff137224 */ /* 0x000fe200078e00c5 */
[----:B------:R-:W-:Y:S01]  /*f280*/  ISETP.LE.U32.AND P5, PT, R0, UR12, PT ;  /* 0x0000000c00007c0c */ /* 0x000fe2000bfa3070 */
[----:B------:R-:W-:Y:S01]  /*f290*/  IMAD.MOV.U32 R229, RZ, RZ, R196 ;  /* 0x000000ffffe57224 */ /* 0x000fe200078e00c4 */
[----:B----4-:R-:W-:Y:S01]  /*f2a0*/  F2FP.F16.F32.PACK_AB R0, R223, R17 ;  /* 0x00000011df00723e */ /* 0x010fe200000000ff */
[----:B------:R-:W-:Y:S01]  /*f2b0*/  @P2 HADD2 R42, -R31.H0_H0, -RZ.H0_H0 ;  /* 0xa00000ff1f2a2230 */ /* 0x000fe20000000900 */
[----:B------:R-:W-:Y:S01]  /*f2c0*/  MOV R196, R212 ;  /* 0x000000d400c47202 */ /* 0x000fe20000000f00 */
[----:B------:R-:W-:Y:S02]  /*f2d0*/  IMAD.MOV.U32 R197, RZ, RZ, R213 ;  /* 0x000000ffffc57224 */ /* 0x000fe400078e00d5 */
[----:B------:R-:W-:Y:S01]  /*f2e0*/  FADD.FTZ R4, R4, R2 ;  /* 0x0000000204047221 */ /* 0x000fe20000010000 */
[----:B------:R-:W-:Y:S01]  /*f2f0*/  FADD.FTZ R3, R185, R24 ;  /* 0x00000018b9037221 */ /* 0x000fe20000010000 */
[----:B------:R-:W-:Y:S01]  /*f300*/  PRMT R2, R20, 0x7773, RZ ;  /* 0x0000777314027816 */ /* 0x000fe200000000ff */
[----:B---3--:R-:W-:Y:S01]  /*f310*/  IMAD.SHL.U32 R28, R25, 0x8, RZ ;  /* 0x00000008191c7824 */ /* 0x008fe200078e00ff */
[C---:B------:R-:W-:Y:S01]  /*f320*/  PRMT R177, R0.reuse, 0x7610, R177 ;  /* 0x0000761000b17816 */ /* 0x040fe200000000b1 */
[----:B------:R1:W-:Y:S01]  /*f330*/  STG.E.U16 desc[UR22][R196.64+-0x7e], R13 ;  /* 0xffff820dc4007986 */ /* 0x0003e2000c101516 */
[----:B------:R-:W-:-:S02]  /*f340*/  PRMT R176, R0, 0x7632, R176 ;  /* 0x0000763200b07816 */ /* 0x000fc400000000b0 */
[----:B------:R-:W-:Y:S02]  /*f350*/  PRMT R195, R31, 0x7610, R195 ;  /* 0x000076101fc37816 */ /* 0x000fe400000000c3 */
[----:B------:R-:W-:Y:S02]  /*f360*/  LOP3.LUT R0, R21, 0xffff, RZ, 0xc0, !PT ;  /* 0x0000ffff15007812 */ /* 0x000fe400078ec0ff */
[----:B------:R-:W-:Y:S02]  /*f370*/  @P2 PRMT R195, R42, 0x5410, RZ ;  /* 0x000054102ac32816 */ /* 0x000fe400000000ff */
[----:B------:R-:W-:Y:S02]  /*f380*/  ISETP.GT.U32.AND P2, PT, R2, UR12, PT ;  /* 0x0000000c02007c0c */ /* 0x000fe4000bf44070 */
[----:B------:R-:W-:Y:S01]  /*f390*/  SHF.R.U32.HI R0, RZ, 0x8, R0 ;  /* 0x00000008ff007819 */ /* 0x000fe20000011600 */
[----:B------:R-:W-:Y:S02]  /*f3a0*/  @!P5 HADD2 R43, -R177.H0_H0, -RZ.H0_H0 ;  /* 0xa00000ffb12bd230 */ /* 0x000fe40000000900 */
[----:B------:R-:W-:-:S02]  /*f3b0*/  IMAD.MOV.U32 R211, RZ, RZ, R230 ;  /* 0x000000ffffd37224 */ /* 0x000fc400078e00e6 */
[----:B------:R-:W-:Y:S01]  /*f3c0*/  FADD.FTZ R5, R174, R29 ;  /* 0x0000001dae057221 */ /* 0x000fe20000010000 */
[----:B------:R-:W-:Y:S01]  /*f3d0*/  LOP3.LUT R0, R0, 0xffff, RZ, 0xc0, !PT ;  /* 0x0000ffff00007812 */ /* 0x000fe200078ec0ff */
[----:B------:R-:W-:Y:S01]  /*f3e0*/  IMAD.MOV.U32 R230, RZ, RZ, R49 ;  /* 0x000000ffffe67224 */ /* 0x000fe200078e0031 */
[----:B------:R-:W-:Y:S01]  /*f3f0*/  PRMT R49, R177, 0x5410, R176 ;  /* 0x00005410b1317816 */ /* 0x000fe200000000b0 */
[----:B-1----:R-:W-:Y:S01]  /*f400*/  FADD.FTZ R13, R246, R3 ;  /* 0x00000003f60d7221 */ /* 0x002fe20000010000 */
[----:B------:R-:W-:Y:S01]  /*f410*/  IMAD.WIDE R2, R28, 0x2, R196 ;  /* 0x000000021c027825 */ /* 0x000fe200078e02c4 */
[----:B------:R-:W-:-:S03]  /*f420*/  @!P5 PRMT R177, R43, 0x5410, RZ ;  /* 0x000054102bb1d816 */ /* 0x000fc600000000ff */
[----:B------:R-:W-:Y:S01]  /*f430*/  IMAD.WIDE R2, R25, 0x70, R2 ;  /* 0x0000007019027825 */ /* 0x000fe200078e0202 */
[----:B------:R-:W-:-:S03]  /*f440*/  ISETP.LE.U32.AND P5, PT, R0, UR12, PT ;  /* 0x0000000c00007c0c */ /* 0x000fc6000bfa3070 */
[----:B------:R-:W-:Y:S01]  /*f450*/  FADD.FTZ R0, R231, R5 ;  /* 0x00000005e7007221 */ /* 0x000fe20000010000 */
[----:B------:R-:W-:Y:S01]  /*f460*/  FADD.FTZ R11, R11, R4 ;  /* 0x000000040b0b7221 */ /* 0x000fe20000010000 */
[----:B------:R-:W-:-:S04]  /*f470*/  IMAD.WIDE R4, R25, -0x70, R2 ;  /* 0xffffff9019047825 */ /* 0x000fc800078e0202 */
[----:B------:R-:W-:-:S04]  /*f480*/  IMAD.WIDE R4, R25, 0x70, R4 ;  /* 0x0000007019047825 */ /* 0x000fc800078e0204 */
[----:B------:R-:W-:-:S04]  /*f490*/  IMAD.WIDE R4, R25, -0x70, R4 ;  /* 0xffffff9019047825 */ /* 0x000fc800078e0204 */
[----:B------:R-:W-:Y:S01]  /*f4a0*/  FADD.FTZ R0, R116, R0 ;  /* 0x0000000074007221 */ /* 0x000fe20000010000 */
[----:B------:R-:W-:-:S04]  /*f4b0*/  IMAD.WIDE R28, R28, 0x2, R2 ;  /* 0x000000021c1c7825 */ /* 0x000fc800078e0202 */
[----:B------:R-:W-:Y:S01]  /*f4c0*/  FADD.FTZ R2, R172, R13 ;  /* 0x0000000dac027221 */ /* 0x000fe20000010000 */
[----:B------:R-:W-:-:S04]  /*f4d0*/  IMAD.WIDE R172, R25, 0x70, R4 ;  /* 0x0000007019ac7825 */ /* 0x000fc800078e0204 */
[----:B------:R-:W-:Y:S02]  /*f4e0*/  @!P5 HADD2 R45, -R176.H0_H0, -RZ.H0_H0 ;  /* 0xa00000ffb02dd230 */ /* 0x000fe40000000900 */
[----:B------:R-:W-:Y:S01]  /*f4f0*/  FADD.FTZ R233, R233, R0 ;  /* 0x00000000e9e97221 */ /* 0x000fe20000010000 */
[----:B------:R-:W-:Y:S01]  /*f500*/  PRMT R0, R14, 0x7772, RZ ;  /* 0x000077720e007816 */ /* 0x000fe200000000ff */
[----:B------:R-:W-:-:S04]  /*f510*/  IMAD.WIDE R184, R25, -0x70, R172 ;  /* 0xffffff9019b87825 */ /* 0x000fc800078e02ac */
[----:B------:R-:W-:Y:S01]  /*f520*/  @P2 HADD2 R44, -R31.H1_H1, -RZ.H0_H0 ;  /* 0xa00000ff1f2c2230 */ /* 0x000fe20000000d00 */
[----:B------:R-:W-:Y:S02]  /*f530*/  @!P5 PRMT R176, R45, 0x5410, RZ ;  /* 0x000054102db0d816 */ /* 0x000fe400000000ff */
[----:B------:R-:W-:Y:S02]  /*f540*/  ISETP.GT.U32.AND P5, PT, R0, UR12, PT ;  /* 0x0000000c00007c0c */ /* 0x000fe4000bfa4070 */
[----:B------:R-:W-:Y:S01]  /*f550*/  PRMT R0, R14, 0x7773, RZ ;  /* 0x000077730e007816 */ /* 0x000fe200000000ff */
[----:B------:R-:W-:Y:S01]  /*f560*/  IMAD.WIDE R34, R25, 0x70, R184 ;  /* 0x0000007019227825 */ /* 0x000fe200078e02b8 */
[----:B------:R-:W-:-:S03]  /*f570*/  PRMT R194, R31, 0x7632, R194 ;  /* 0x000076321fc27816 */ /* 0x000fc600000000c2 */
[----:B------:R-:W-:Y:S01]  /*f580*/  FADD.FTZ R234, R234, R2 ;  /* 0x00000002eaea7221 */ /* 0x000fe20000010000 */
[----:B------:R-:W-:Y:S01]  /*f590*/  @P2 PRMT R194, R44, 0x5410, RZ ;  /* 0x000054102cc22816 */ /* 0x000fe200000000ff */
[----:B------:R-:W-:Y:S01]  /*f5a0*/  IMAD.MOV.U32 R3, RZ, RZ, R12 ;  /* 0x000000ffff037224 */ /* 0x000fe200078e000c */
[----:B------:R-:W-:Y:S02]  /*f5b0*/  ISETP.GT.U32.AND P2, PT, R0, UR12, PT ;  /* 0x0000000c00007c0c */ /* 0x000fe4000bf44070 */
[C---:B------:R-:W-:Y:S02]  /*f5c0*/  PRMT R2, R12.reuse, 0x7773, RZ ;  /* 0x000077730c027816 */ /* 0x040fe400000000ff */
[----:B------:R-:W-:Y:S01]  /*f5d0*/  PRMT R0, R12, 0x7772, RZ ;  /* 0x000077720c007816 */ /* 0x000fe200000000ff */
[----:B------:R-:W-:-:S04]  /*f5e0*/  IMAD.WIDE R24, R25, -0x70, R34 ;  /* 0xffffff9019187825 */ /* 0x000fc800078e0222 */
[----:B------:R-:W-:Y:S01]  /*f5f0*/  FADD.FTZ R126, R17, R11 ;  /* 0x0000000b117e7221 */ /* 0x000fe20000010000 */
[----:B------:R-:W-:Y:S02]  /*f600*/  PRMT R5, R12, 0x7771, RZ ;  /* 0x000077710c057816 */ /* 0x000fe400000000ff */
[----:B------:R-:W-:Y:S01]  /*f610*/  PRMT R11, R0, 0x5410, R2 ;  /* 0x00005410000b7816 */ /* 0x000fe20000000002 */
[----:B------:R-:W-:Y:S01]  /*f620*/  STG.E.U16 desc[UR22][R196.64+-0x80], R23 ;  /* 0xffff8017c4007986 */ /* 0x000fe2000c101516 */
[----:B------:R-:W-:Y:S02]  /*f630*/  LOP3.LUT R0, R3, 0xff, RZ, 0xc0, !PT ;  /* 0x000000ff03007812 */ /* 0x000fe400078ec0ff */
[C---:B------:R-:W-:Y:S01]  /*f640*/  PRMT R37, R10.reuse, 0x7771, RZ ;  /* 0x000077710a257816 */ /* 0x040fe200000000ff */
[----:B------:R1:W-:Y:S01]  /*f650*/  STG.E.U16 desc[UR22][R24.64+-0x7e], R30 ;  /* 0xffff821e18007986 */ /* 0x0003e2000c101516 */
[C---:B------:R-:W-:Y:S02]  /*f660*/  PRMT R4, R10.reuse, 0x7773, RZ ;  /* 0x000077730a047816 */ /* 0x040fe400000000ff */
[----:B------:R-:W-:Y:S01]  /*f670*/  PRMT R3, R10, 0x7772, RZ ;  /* 0x000077720a037816 */ /* 0x000fe200000000ff */
[----:B------:R-:W-:Y:S01]  /*f680*/  STG.E.U16 desc[UR22][R24.64+-0x80], R27 ;  /* 0xffff801b18007986 */ /* 0x000fe2000c101516 */
[----:B------:R-:W-:-:S03]  /*f690*/  PRMT R2, R14, 0x7773, RZ ;  /* 0x000077730e027816 */ /* 0x000fc600000000ff */
[----:B------:R-:W-:Y:S04]  /*f6a0*/  STG.E.U16 desc[UR22][R34.64+-0x80], R7 ;  /* 0xffff800722007986 */ /* 0x000fe8000c101516 */
[----:B------:R-:W-:Y:S04]  /*f6b0*/  STG.E.U16 desc[UR22][R172.64+-0x7e], R6 ;  /* 0xffff8206ac007986 */ /* 0x000fe8000c101516 */
[----:B------:R3:W-:Y:S01]  /*f6c0*/  STG.E.U16 desc[UR22][R28.64+-0x80], R8 ;  /* 0xffff80081c007986 */ /* 0x0007e2000c101516 */
[----:B-1----:R-:W-:Y:S01]  /*f6d0*/  IMAD.MOV.U32 R30, RZ, RZ, R10 ;  /* 0x000000ffff1e7224 */ /* 0x002fe200078e000a */
[----:B------:R-:W-:-:S02]  /*f6e0*/  PRMT R10, R0, 0x5410, R5 ;  /* 0x00005410000a7816 */ /* 0x000fc40000000005 */
[C---:B------:R-:W-:Y:S02]  /*f6f0*/  PRMT R0, R14.reuse, 0x7772, RZ ;  /* 0x000077720e007816 */ /* 0x040fe400000000ff */
[----:B------:R-:W-:Y:S02]  /*f700*/  MOV R5, R14 ;  /* 0x0000000e00057202 */ /* 0x000fe40000000f00 */
[----:B---3--:R-:W-:Y:S02]  /*f710*/  PRMT R8, R14, 0x7771, RZ ;  /* 0x000077710e087816 */ /* 0x008fe400000000ff */
[----:B------:R-:W-:Y:S02]  /*f720*/  PRMT R14, R0, 0x5410, R2 ;  /* 0x00005410000e7816 */ /* 0x000fe40000000002 */
[C---:B------:R-:W-:Y:S02]  /*f730*/  LOP3.LUT R0, R16.reuse, 0xffff, RZ, 0xc0, !PT ;  /* 0x0000ffff10007812 */ /* 0x040fe400078ec0ff */
[----:B------:R-:W-:-:S02]  /*f740*/  LOP3.LUT R2, R16, 0xff, RZ, 0xc0, !PT ;  /* 0x000000ff10027812 */ /* 0x000fc400078ec0ff */
[----:B------:R-:W-:-:S04]  /*f750*/  SHF.R.U32.HI R0, RZ, 0x8, R0 ;  /* 0x00000008ff007819 */ /* 0x000fc80000011600 */
[--C-:B------:R-:W-:Y:S02]  /*f760*/  PRMT R7, R2, 0x5410, R0.reuse ;  /* 0x0000541002077816 */ /* 0x100fe40000000000 */
[----:B------:R-:W-:Y:S01]  /*f770*/  PRMT R0, R16, 0x7632, R0 ;  /* 0x0000763210007816 */ /* 0x000fe20000000000 */
[----:B------:R-:W-:Y:S01]  /*f780*/  USHF.L.U32 UR7, UR12, 0x10, URZ ;  /* 0x000000100c077899 */ /* 0x000fe200080006ff */
[----:B------:R-:W-:Y:S02]  /*f790*/  SHF.R.U32.HI R2, RZ, 0x18, R16 ;  /* 0x00000018ff027819 */ /* 0x000fe40000011610 */
[----:B------:R-:W-:-:S04]  /*f7a0*/  LOP3.LUT R0, R0, 0xff, RZ, 0xc0, !PT ;  /* 0x000000ff00007812 */ /* 0x000fc800078ec0ff */
[----:B------:R-:W-:Y:S01]  /*f7b0*/  PRMT R6, R0, 0x5410, R2 ;  /* 0x0000541000067816 */ /* 0x000fe20000000002 */
[----:B------:R-:W-:Y:S02]  /*f7c0*/  IMAD.U32 R2, RZ, RZ, UR12 ;  /* 0x0000000cff027e24 */ /* 0x000fe4000f8e00ff */
[----:B------:R-:W-:Y:S02]  /*f7d0*/  IMAD.U32 R0, RZ, RZ, UR7 ;  /* 0x00000007ff007e24 */ /* 0x000fe4000f8e00ff */
[----:B------:R-:W-:Y:S01]  /*f7e0*/  IMAD.MOV.U32 R209, RZ, RZ, R210 ;  /* 0x000000ffffd17224 */ /* 0x000fe200078e00d2 */
[----:B------:R-:W-:Y:S02]  /*f7f0*/  MOV R210, R19 ;  /* 0x0000001300d27202 */ /* 0x000fe40000000f00 */
[----:B------:R-:W-:Y:S01]  /*f800*/  LOP3.LUT R0, R2, 0xff0000, R0, 0xf8, !PT ;  /* 0x00ff000002007812 */ /* 0x000fe200078ef800 */
[----:B------:R-:W-:Y:S01]  /*f810*/  IMAD.MOV.U32 R19, RZ, RZ, R211 ;  /* 0x000000ffff137224 */ /* 0x000fe200078e00d3 */
[----:B------:R-:W-:-:S02]  /*f820*/  LOP3.LUT R2, R15, 0xffff, RZ, 0xc0, !PT ;  /* 0x0000ffff0f027812 */ /* 0x000fc400078ec0ff */
[----:B------:R-:W-:Y:S02]  /*f830*/  MOV R211, R48 ;  /* 0x0000003000d37202 */ /* 0x000fe40000000f00 */
[----:B------:R-:W-:Y:S02]  /*f840*/  PRMT R48, R3, 0x5410, R4 ;  /* 0x0000541003307816 */ /* 0x000fe40000000004 */
[----:B------:R-:W-:Y:S02]  /*f850*/  SHF.R.U32.HI R2, RZ, 0x8, R2 ;  /* 0x00000008ff027819 */ /* 0x000fe40000011602 */
[----:B------:R-:W-:-:S04]  /*f860*/  LOP3.LUT R3, R15, 0xff, RZ, 0xc0, !PT ;  /* 0x000000ff0f037812 */ /* 0x000fc800078ec0ff */
[--C-:B------:R-:W-:Y:S02]  /*f870*/  PRMT R13, R3, 0x5410, R2.reuse ;  /* 0x00005410030d7816 */ /* 0x100fe40000000002 */
[----:B------:R-:W-:Y:S02]  /*f880*/  PRMT R2, R15, 0x7632, R2 ;  /* 0x000076320f027816 */ /* 0x000fe40000000002 */
[----:B------:R-:W-:Y:S02]  /*f890*/  LOP3.LUT R4, R5, 0xff, RZ, 0xc0, !PT ;  /* 0x000000ff05047812 */ /* 0x000fe400078ec0ff */
[----:B------:R-:W-:Y:S02]  /*f8a0*/  LOP3.LUT R3, R2, 0xff, RZ, 0xc0, !PT ;  /* 0x000000ff02037812 */ /* 0x000fe400078ec0ff */
[----:B------:R-:W-:Y:S02]  /*f8b0*/  HSET2.LE.AND R2, R7, R0, PT ;  /* 0x0000000007027233 */ /* 0x000fe40003803000 */
[----:B------:R-:W-:-:S02]  /*f8c0*/  PRMT R12, R4, 0x5410, R8 ;  /* 0x00005410040c7816 */ /* 0x000fc40000000008 */
[----:B------:R-:W-:Y:S02]  /*f8d0*/  LOP3.LUT R4, R11, 0xff00ff, RZ, 0xc0, !PT ;  /* 0x00ff00ff0b047812 */ /* 0x000fe400078ec0ff */
[----:B------:R-:W-:Y:S02]  /*f8e0*/  LOP3.LUT R8, R228, R2, RZ, 0xc0, !PT ;  /* 0x00000002e4087212 */ /* 0x000fe400078ec0ff */
[--C-:B------:R-:W-:Y:S02]  /*f8f0*/  HSET2.LE.AND R2, R6, R0.reuse, PT ;  /* 0x0000000006027233 */ /* 0x100fe40003803000 */
[----:B--2---:R-:W-:Y:S01]  /*f900*/  LEA R200, R200, UR5, 0x1 ;  /* 0x00000005c8c87c11 */ /* 0x004fe2000f8e08ff */
[----:B------:R1:W-:Y:S01]  /*f910*/  STG.E.U16 desc[UR22][R28.64+-0x7e], R9 ;  /* 0xffff82091c007986 */ /* 0x0003e2000c101516 */
[----:B------:R-:W-:Y:S02]  /*f920*/  PRMT R174, R175, 0x7632, R174 ;  /* 0x00007632afae7816 */ /* 0x000fe400000000ae */
[----:B------:R-:W-:Y:S01]  /*f930*/  SHF.R.U32.HI R5, RZ, 0x18, R15 ;  /* 0x00000018ff057819 */ /* 0x000fe2000001160f */
[----:B------:R-:W-:Y:S01]  /*f940*/  IMAD.MOV.U32 R221, RZ, RZ, R222 ;  /* 0x000000ffffdd7224 */ /* 0x000fe200078e00de */
[----:B------:R-:W-:Y:S01]  /*f950*/  HSET2.LE.AND R4, R4, R0, PT ;  /* 0x0000000004047233 */ /* 0x000fe20003803000 */
[----:B------:R-:W-:Y:S01]  /*f960*/  IMAD.MOV.U32 R222, RZ, RZ, R19 ;  /* 0x000000ffffde7224 */ /* 0x000fe200078e0013 */
[----:B------:R-:W-:Y:S01]  /*f970*/  MOV R41, R209 ;  /* 0x000000d100297202 */ /* 0x000fe20000000f00 */
[----:B------:R-:W-:Y:S01]  /*f980*/  IMAD.MOV.U32 R209, RZ, RZ, R18 ;  /* 0x000000ffffd17224 */ /* 0x000fe200078e0012 */
[----:B------:R-:W-:Y:S01]  /*f990*/  PRMT R5, R3, 0x5410, R5 ;  /* 0x0000541003057816 */ /* 0x000fe20000000005 */
[----:B------:R-:W2:Y:S01]  /*f9a0*/  LDSM.16.MT88.4 R16, [R200+0xa000] ;  /* 0x00a00000c810783b */ /* 0x000ea20000004200 */
[----:B------:R-:W-:Y:S01]  /*f9b0*/  @P2 HADD2 R46, -R174.H0_H0, -RZ.H0_H0 ;  /* 0xa00000ffae2e2230 */ /* 0x000fe20000000900 */
[----:B------:R-:W-:-:S02]  /*f9c0*/  LOP3.LUT R11, R224, R4, RZ, 0xc0, !PT ;  /* 0x00000004e00b7212 */ /* 0x000fc400078ec0ff */
[----:B------:R-:W-:Y:S02]  /*f9d0*/  PRMT R22, R175, 0x5410, R174 ;  /* 0x00005410af167816 */ /* 0x000fe400000000ae */
[----:B------:R-:W-:Y:S02]  /*f9e0*/  @P2 PRMT R174, R46, 0x5410, RZ ;  /* 0x000054102eae2816 */ /* 0x000fe400000000ff */
[----:B------:R-:W-:Y:S02]  /*f9f0*/  LOP3.LUT P2, RZ, R207, 0x2, RZ, 0xc0, !PT ;  /* 0x00000002cfff7812 */ /* 0x000fe4000784c0ff */
[----:B-1----:R-:W-:Y:S02]  /*fa00*/  LOP3.LUT R9, R227, R2, RZ, 0xc0, !PT ;  /* 0x00000002e3097212 */ /* 0x002fe400078ec0ff */
[----:B------:R-:W-:-:S05]  /*fa10*/  HSET2.LE.AND R2, R13, R0, PT ;  /* 0x000000000d027233 */ /* 0x000fca0003803000 */
[----:B------:R-:W-:Y:S02]  /*fa20*/  LOP3.LUT R4, R39, R2, RZ, 0xc0, !PT ;  /* 0x0000000227047212 */ /* 0x000fe400078ec0ff */
[----:B------:R-:W-:-:S05]  /*fa30*/  HSET2.LE.AND R2, R5, R0, PT ;  /* 0x0000000005027233 */ /* 0x000fca0003803000 */
[----:B------:R-:W-:Y:S02]  /*fa40*/  LOP3.LUT R5, R38, R2, RZ, 0xc0, !PT ;  /* 0x0000000226057212 */ /* 0x000fe400078ec0ff */
[----:B------:R-:W-:Y:S02]  /*fa50*/  SEL R2, R247, 0xffffffe0, !P2 ;  /* 0xffffffe0f7027807 */ /* 0x000fe40005000000 */
[----:B------:R-:W-:-:S03]  /*fa60*/  HSET2.LE.AND R3, R10, R0, PT ;  /* 0x000000000a037233 */ /* 0x000fc60003803000 */
[----:B------:R-:W-:Y:S01]  /*fa70*/  IMAD.IADD R23, R200, 0x1, R2 ;  /* 0x00000001c8177824 */ /* 0x000fe200078e0202 */
[----:B------:R-:W-:Y:S02]  /*fa80*/  LOP3.LUT R7, R14, 0xff00ff, RZ, 0xc0, !PT ;  /* 0x00ff00ff0e077812 */ /* 0x000fe400078ec0ff */
[----:B------:R-:W-:Y:S02]  /*fa90*/  LOP3.LUT R10, R226, R3, RZ, 0xc0, !PT ;  /* 0x00000003e20a7212 */ /* 0x000fe400078ec0ff */
[----:B------:R-:W-:Y:S02]  /*faa0*/  HSET2.LE.AND R3, R12, R0, PT ;  /* 0x000000000c037233 */ /* 0x000fe40003803000 */
[----:B------:R-:W1:Y:S01]  /*fab0*/  LDSM.16.MT88.4 R12, [R23+0xa000] ;  /* 0x00a00000170c783b */ /* 0x000e620000004200 */
[----:B------:R-:W-:-:S05]  /*fac0*/  @P5 HADD2 R47, -R175.H0_H0, -RZ.H0_H0 ;  /* 0xa00000ffaf2f5230 */ /* 0x000fca0000000900 */
[----:B------:R-:W-:Y:S02]  /*fad0*/  @P5 PRMT R175, R47, 0x5410, RZ ;  /* 0x000054102faf5816 */ /* 0x000fe400000000ff */
[----:B--2---:R-:W-:Y:S01]  /*fae0*/  HMMA.16816.F32 R44, R8, R16, R152 ;  /* 0x00000010082c723c */ /* 0x004fe20000001898 */
[----:B------:R-:W-:Y:S02]  /*faf0*/  HSET2.LE.AND R7, R7, R0, PT ;  /* 0x0000000007077233 */ /* 0x000fe40003803000 */
[----:B------:R-:W-:Y:S02]  /*fb00*/  LOP3.LUT R6, R36, R3, RZ, 0xc0, !PT ;  /* 0x0000000324067212 */ /* 0x000fe400078ec0ff */
[----:B------:R-:W-:Y:S02]  /*fb10*/  IADD3 R3, PT, PT, R200, 0xa000, RZ ;  /* 0x0000a000c8037810 */ /* 0x000fe40007ffe0ff */
[----:B------:R-:W-:Y:S01]  /*fb20*/  LOP3.LUT R7, R22, R7, RZ, 0xc0, !PT ;  /* 0x0000000716077212 */ /* 0x000fe200078ec0ff */
[----:B------:R-:W-:-:S02]  /*fb30*/  IMAD.MOV.U32 R40, RZ, RZ, R210 ;  /* 0x000000ffff287224 */ /* 0x000fc400078e00d2 */
[----:B------:R-:W-:Y:S02]  /*fb40*/  VIADD R22, R200, 0xa040 ;  /* 0x0000a040c8167836 */ /* 0x000fe40000000000 */
[----:B------:R-:W-:-:S07]  /*fb50*/  @P6 VIADD R22, R3, 0xffffffc0 ;  /* 0xffffffc003166836 */ /* 0x000fce0000000000 */
[----:B------:R-:W-:Y:S02]  /*fb60*/  IMAD.MOV.U32 R39, RZ, RZ, R45 ;  /* 0x000000ffff277224 */ /* 0x000fe400078e002d */
[----:B------:R-:W-:Y:S02]  /*fb70*/  IMAD.MOV.U32 R38, RZ, RZ, R46 ;  /* 0x000000ffff267224 */ /* 0x000fe400078e002e */
[----:B------:R-:W-:Y:S02]  /*fb80*/  IMAD.MOV.U32 R45, RZ, RZ, R41 ;  /* 0x000000ffff2d7224 */ /* 0x000fe400078e0029 */
[----:B------:R-:W-:Y:S01]  /*fb90*/  IMAD.MOV.U32 R46, RZ, RZ, R40 ;  /* 0x000000ffff2e7224 */ /* 0x000fe200078e0028 */
[-C--:B-1----:R-:W-:Y:S08]  /*fba0*/  HMMA.16816.F32 R144, R8, R12.reuse, R144 ;  /* 0x0000000c0890723c */ /* 0x082ff00000001890 */
[C---:B------:R-:W-:Y:S08]  /*fbb0*/  HMMA.16816.F32 R160, R4.reuse, R12, R160 ;  /* 0x0000000c04a0723c */ /* 0x040ff000000018a0 */
[-C--:B------:R-:W-:Y:S08]  /*fbc0*/  HMMA.16816.F32 R156, R4, R14.reuse, R156 ;  /* 0x0000000e049c723c */ /* 0x080ff0000000189c */
[----:B------:R-:W-:Y:S01]  /*fbd0*/  HMMA.16816.F32 R40, R8, R14, R140 ;  /* 0x0000000e0828723c */ /* 0x000fe2000000188c */
[----:B------:R-:W1:Y:S01]  /*fbe0*/  LDSM.16.MT88.4 R12, [R22] ;  /* 0x00000000160c783b */ /* 0x000e620000004200 */
[----:B------:R-:W-:-:S02]  /*fbf0*/  LOP3.LUT P2, RZ, R207, 0x2, RZ, 0xc0, !PT ;  /* 0x00000002cfff7812 */ /* 0x000fc4000784c0ff */
[----:B------:R-:W-:Y:S01]  /*fc00*/  MOV R210, R124 ;  /* 0x0000007c00d27202 */ /* 0x000fe20000000f00 */
[----:B------:R2:W-:Y:S01]  /*fc10*/  STL [R1+0x60], R3 ;  /* 0x0000600301007387 */ /* 0x0005e20000100800 */
[----:B------:R-:W-:Y:S01]  /*fc20*/  SEL R2, R247, 0xffffffe0, !P2 ;  /* 0xffffffe0f7027807 */ /* 0x000fe20005000000 */
[----:B------:R-:W-:Y:S01]  /*fc30*/  IMAD.MOV.U32 R124, RZ, RZ, R44 ;  /* 0x000000ffff7c7224 */ /* 0x000fe200078e002c */
[----:B------:R-:W-:Y:S01]  /*fc40*/  MOV R36, R47 ;  /* 0x0000002f00247202 */ /* 0x000fe20000000f00 */
[----:B------:R-:W-:Y:S01]  /*fc50*/  IMAD.MOV.U32 R44, RZ, RZ, R221 ;  /* 0x000000ffff2c7224 */ /* 0x000fe200078e00dd */
[----:B------:R-:W-:Y:S01]  /*fc60*/  MOV R224, R61 ;  /* 0x0000003d00e07202 */ /* 0x000fe20000000f00 */
[----:B------:R-:W-:Y:S01]  /*fc70*/  IMAD.IADD R27, R2, 0x1, R22 ;  /* 0x00000001021b7824 */ /* 0x000fe200078e0216 */
[----:B------:R-:W-:Y:S01]  /*fc80*/  MOV R47, R222 ;  /* 0x000000de002f7202 */ /* 0x000fe20000000f00 */
[----:B------:R-:W-:Y:S01]  /*fc90*/  IMAD.MOV.U32 R228, RZ, RZ, R209 ;  /* 0x000000ffffe47224 */ /* 0x000fe200078e00d1 */
[----:B------:R-:W-:Y:S01]  /*fca0*/  MOV R221, R208 ;  /* 0x000000d000dd7202 */ /* 0x000fe20000000f00 */
[----:B------:R-:W-:-:S02]  /*fcb0*/  IMAD.MOV.U32 R231, RZ, RZ, R210 ;  /* 0x000000ffffe77224 */ /* 0x000fc400078e00d2 */
[----:B------:R-:W-:Y:S02]  /*fcc0*/  IMAD.MOV.U32 R116, RZ, RZ, R62 ;  /* 0x000000ffff747224 */ /* 0x000fe400078e003e */
[----:B------:R-:W-:Y:S02]  /*fcd0*/  IMAD.MOV.U32 R226, RZ, RZ, R60 ;  /* 0x000000ffffe27224 */ /* 0x000fe400078e003c */
[----:B------:R-:W-:Y:S02]  /*fce0*/  IMAD.MOV.U32 R220, RZ, RZ, R245 ;  /* 0x000000ffffdc7224 */ /* 0x000fe400078e00f5 */
[----:B------:R-:W-:Y:S01]  /*fcf0*/  IMAD.MOV.U32 R227, RZ, RZ, R244 ;  /* 0x000000ffffe37224 */ /* 0x000fe200078e00f4 */
[----:B------:R-:W-:Y:S01]  /*fd00*/  HMMA.16816.F32 R168, R4, R16, R168 ;  /* 0x0000001004a8723c */ /* 0x000fe200000018a8 */
[----:B------:R-:W-:Y:S01]  /*fd10*/  IMAD.MOV.U32 R222, RZ, RZ, R211 ;  /* 0x000000ffffde7224 */ /* 0x000fe200078e00d3 */
[----:B------:R-:W-:Y:S01]  /*fd20*/  LDSM.16.MT88.4 R140, [R23+0xa800] ;  /* 0x00a80000178c783b */ /* 0x000fe20000004200 */
[----:B--2---:R-:W-:-:S05]  /*fd30*/  IMAD.MOV.U32 R3, RZ, RZ, R63 ;  /* 0x000000ffff037224 */ /* 0x004fca00078e003f */
[-C--:B-1----:R-:W-:Y:S08]  /*fd40*/  HMMA.16816.F32 R208, R8, R12.reuse, R148 ;  /* 0x0000000c08d0723c */ /* 0x082ff00000001894 */
[C---:B------:R-:W-:Y:S08]  /*fd50*/  HMMA.16816.F32 R52, R4.reuse, R12, R52 ;  /* 0x0000000c0434723c */ /* 0x040ff00000001834 */
[-C--:B------:R-:W-:Y:S08]  /*fd60*/  HMMA.16816.F32 R60, R4, R14.reuse, R64 ;  /* 0x0000000e043c723c */ /* 0x080ff00000001840 */
[C---:B------:R-:W-:Y:S01]  /*fd70*/  HMMA.16816.F32 R152, R8.reuse, R14, R236 ;  /* 0x0000000e0898723c */ /* 0x040fe200000018ec */
[----:B------:R-:W1:Y:S07]  /*fd80*/  LDSM.16.MT88.4 R12, [R27] ;  /* 0x000000001b0c783b */ /* 0x000e6e0000004200 */
[-C--:B-1----:R-:W-:Y:S08]  /*fd90*/  HMMA.16816.F32 R244, R8, R12.reuse, R240 ;  /* 0x0000000c08f4723c */ /* 0x082ff000000018f0 */
[C---:B------:R-:W-:Y:S08]  /*fda0*/  HMMA.16816.F32 R56, R4.reuse, R12, R56 ;  /* 0x0000000c0438723c */ /* 0x040ff00000001838 */
[-C--:B------:R-:W-:Y:S08]  /*fdb0*/  HMMA.16816.F32 R68, R4, R14.reuse, R68 ;  /* 0x0000000e0444723c */ /* 0x080ff00000001844 */
[C---:B------:R-:W-:Y:S01]  /*fdc0*/  HMMA.16816.F32 R228, R8.reuse, R14, R228 ;  /* 0x0000000e08e4723c */ /* 0x040fe200000018e4 */
[----:B------:R-:W1:Y:S07]  /*fdd0*/  LDSM.16.MT88.4 R12, [R200+0xb000] ;  /* 0x00b00000c80c783b */ /* 0x000e6e0000004200 */
[-C--:B-1----:R-:W-:Y:S08]  /*fde0*/  HMMA.16816.F32 R240, R8, R12.reuse, R44 ;  /* 0x0000000c08f0723c */ /* 0x082ff0000000182c */
[C---:B------:R-:W-:Y:S08]  /*fdf0*/  HMMA.16816.F32 R72, R4.reuse, R12, R72 ;  /* 0x0000000c0448723c */ /* 0x040ff00000001848 */
[-C--:B------:R-:W-:Y:S08]  /*fe00*/  HMMA.16816.F32 R76, R4, R14.reuse, R76 ;  /* 0x0000000e044c723c */ /* 0x080ff0000000184c */
[----:B------:R-:W-:Y:S01]  /*fe10*/  HMMA.16816.F32 R236, R8, R14, R80 ;  /* 0x0000000e08ec723c */ /* 0x000fe20000001850 */
[----:B------:R-:W1:Y:S07]  /*fe20*/  LDSM.16.MT88.4 R12, [R23+0xb000] ;  /* 0x00b00000170c783b */ /* 0x000e6e0000004200 */
[-C--:B------:R-:W-:Y:S08]  /*fe30*/  HMMA.16816.F32 R164, R4, R18.reuse, R164 ;  /* 0x0000001204a4723c */ /* 0x080ff000000018a4 */
[----:B------:R-:W-:Y:S01]  /*fe40*/  HMMA.16816.F32 R248, R8, R18, R248 ;  /* 0x0000001208f8723c */ /* 0x000fe200000018f8 */
[----:B------:R-:W2:Y:S01]  /*fe50*/  LDSM.16.MT88.4 R16, [R22+0x1000] ;  /* 0x001000001610783b */ /* 0x000ea20000004200 */
[----:B------:R-:W-:-:S02]  /*fe60*/  MOV R151, R3 ;  /* 0x0000000300977202 */ /* 0x000fc40000000f00 */
[C---:B------:R-:W-:Y:S01]  /*fe70*/  PRMT R2, R20.reuse, 0x7772, RZ ;  /* 0x0000777214027816 */ /* 0x040fe200000000ff */
[----:B------:R-:W-:Y:S02]  /*fe80*/  IMAD.MOV.U32 R150, RZ, RZ, R220 ;  /* 0x000000ffff967224 */ /* 0x000fe400078e00dc */
[----:B------:R-:W-:Y:S02]  /*fe90*/  IMAD.MOV.U32 R149, RZ, RZ, R221 ;  /* 0x000000ffff957224 */ /* 0x000fe400078e00dd */
[----:B------:R-:W-:Y:S02]  /*fea0*/  IMAD.MOV.U32 R148, RZ, RZ, R222 ;  /* 0x000000ffff947224 */ /* 0x000fe400078e00de */
[----:B------:R-:W-:Y:S02]  /*feb0*/  IMAD.MOV.U32 R66, RZ, RZ, R223 ;  /* 0x000000ffff427224 */ /* 0x000fe400078e00df */
        /* <DEDUP_REMOVED lines=9> */
[----:B------:R-:W-:-:S03]  /*ff50*/  PRMT R3, R20, 0x7773, RZ ;  /* 0x0000777314037816 */ /* 0x000fc600000000ff */
[----:B------:R3:W4:Y:S03]  /*ff60*/  LDSM.16.MT88.4 R96, [R23+0xb800] ;  /* 0x00b800001760783b */ /* 0x0007260000004200 */
[C---:B--2---:R-:W-:Y:S08]  /*ff70*/  HMMA.16816.F32 R104, R4.reuse, R16, R104 ;  /* 0x000000100468723c */ /* 0x044ff00000001868 */
[----:B------:R-:W-:Y:S08]  /*ff80*/  HMMA.16816.F32 R108, R4, R18, R108 ;  /* 0x00000012046c723c */ /* 0x000ff0000000186c */
[C---:B------:R-:W-:Y:S08]  /*ff90*/  HMMA.16816.F32 R116, R8.reuse, R16, R116 ;  /* 0x000000100874723c */ /* 0x040ff00000001874 */
[----:B------:R-:W-:Y:S08]  /*ffa0*/  HMMA.16816.F32 R16, R8, R18, R112 ;  /* 0x000000120810723c */ /* 0x000ff00000001870 */
[C---:B-1----:R-:W-:Y:S08]  /*ffb0*/  HMMA.16816.F32 R120, R4.reuse, R12, R120 ;  /* 0x0000000c0478723c */ /* 0x042ff00000001878 */
[----:B------:R-:W-:Y:S01]  /*ffc0*/  HMMA.16816.F32 R100, R4, R14, R100 ;  /* 0x0000000e0464723c */ /* 0x000fe20000001864 */
[----:B------:R-:W-:Y:S01]  /*ffd0*/  LOP3.LUT R4, R30, 0xff, RZ, 0xc0, !PT ;  /* 0x000000ff1e047812 */ /* 0x000fe200078ec0ff */
[----:B------:R-:W-:Y:S06]  /*ffe0*/  LDSM.16.MT88.4 R112, [R22+0x1800] ;  /* 0x001800001670783b */ /* 0x000fec0000004200 */
[----:B------:R-:W-:Y:S01]  /*fff0*/  HMMA.16816.F32 R224, R8, R12, R224 ;  /* 0x0000000c08e0723c */ /* 0x000fe200000018e0 */
[----:B------:R-:W-:-:S02]  /*10000*/  PRMT R13, R2, 0x5410, R3 ;  /* 0x00005410020d7816 */ /* 0x000fc40000000003 */
[C---:B------:R-:W-:Y:S02]  /*10010*/  LOP3.LUT R3, R26.reuse, 0xffff, RZ, 0xc0, !PT ;  /* 0x0000ffff1a037812 */ /* 0x040fe400078ec0ff */
[----:B------:R-:W-:-:S03]  /*10020*/  PRMT R2, R26, 0x7632, R2 ;  /* 0x000076321a027816 */ /* 0x000fc60000000002 */
[----:B------:R-:W-:Y:S01]  /*10030*/  HMMA.16816.F32 R220, R8, R14, R128 ;  /* 0x0000000e08dc723c */ /* 0x000fe20000001880 */
[----:B------:R-:W-:Y:S02]  /*10040*/  MOV R8, R20 ;  /* 0x0000001400087202 */ /* 0x000fe40000000f00 */
[----:B------:R-:W-:Y:S02]  /*10050*/  PRMT R9, R4, 0x5410, R37 ;  /* 0x0000541004097816 */ /* 0x000fe40000000025 */
[----:B------:R-:W-:Y:S02]  /*10060*/  SHF.R.U32.HI R4, RZ, 0x8, R3 ;  /* 0x00000008ff047819 */ /* 0x000fe40000011603 */
[----:B------:R-:W-:Y:S02]  /*10070*/  LOP3.LUT R3, R2, 0xff, RZ, 0xc0, !PT ;  /* 0x000000ff02037812 */ /* 0x000fe400078ec0ff */
[----:B------:R-:W-:Y:S02]  /*10080*/  PRMT R7, R20, 0x7771, RZ ;  /* 0x0000777114077816 */ /* 0x000fe400000000ff */
[----:B------:R-:W-:-:S02]  /*10090*/  LOP3.LUT R2, R8, 0xff, RZ, 0xc0, !PT ;  /* 0x000000ff08027812 */ /* 0x000fc400078ec0ff */
[----:B------:R-:W-:Y:S02]  /*100a0*/  LOP3.LUT R6, R26, 0xff, RZ, 0xc0, !PT ;  /* 0x000000ff1a067812 */ /* 0x000fe400078ec0ff */
[----:B------:R-:W-:Y:S02]  /*100b0*/  SHF.R.U32.HI R5, RZ, 0x18, R26 ;  /* 0x00000018ff057819 */ /* 0x000fe4000001161a */
[----:B------:R-:W-:Y:S02]  /*100c0*/  PRMT R11, R2, 0x5410, R7 ;  /* 0x00005410020b7816 */ /* 0x000fe40000000007 */
[----:B------:R-:W-:Y:S02]  /*100d0*/  LOP3.LUT R2, R21, 0xffff, RZ, 0xc0, !PT ;  /* 0x0000ffff15027812 */ /* 0x000fe400078ec0ff */
[----:B------:R-:W-:Y:S02]  /*100e0*/  PRMT R12, R6, 0x5410, R4 ;  /* 0x00005410060c7816 */ /* 0x000fe40000000004 */
[----:B------:R-:W-:-:S02]  /*100f0*/  PRMT R6, R3, 0x5410, R5 ;  /* 0x0000541003067816 */ /* 0x000fc40000000005 */
[----:B------:R-:W-:Y:S02]  /*10100*/  SHF.R.U32.HI R2, RZ, 0x8, R2 ;  /* 0x00000008ff027819 */ /* 0x000fe40000011602 */
[----:B------:R-:W-:-:S04]  /*10110*/  LOP3.LUT R3, R21, 0xff, RZ, 0xc0, !PT ;  /* 0x000000ff15037812 */ /* 0x000fc800078ec0ff */
[--C-:B------:R-:W-:Y:S02]  /*10120*/  PRMT R10, R3, 0x5410, R2.reuse ;  /* 0x00005410030a7816 */ /* 0x100fe40000000002 */
[----:B------:R-:W-:Y:S02]  /*10130*/  PRMT R2, R21, 0x7632, R2 ;  /* 0x0000763215027816 */ /* 0x000fe40000000002 */
[----:B------:R-:W-:Y:S02]  /*10140*/  SHF.R.U32.HI R4, RZ, 0x18, R21 ;  /* 0x00000018ff047819 */ /* 0x000fe40000011615 */
[----:B------:R-:W-:Y:S02]  /*10150*/  LOP3.LUT R2, R2, 0xff, RZ, 0xc0, !PT ;  /* 0x000000ff02027812 */ /* 0x000fe400078ec0ff */
[----:B------:R-:W-:Y:S02]  /*10160*/  HSET2.LE.AND R8, R9, R0, PT ;  /* 0x0000000009087233 */ /* 0x000fe40003803000 */
[----:B------:R-:W-:-:S02]  /*10170*/  PRMT R2, R2, 0x5410, R4 ;  /* 0x0000541002027816 */ /* 0x000fc40000000004 */
[----:B------:R-:W-:Y:S02]  /*10180*/  LOP3.LUT R9, R13, 0xff00ff, RZ, 0xc0, !PT ;  /* 0x00ff00ff0d097812 */ /* 0x000fe400078ec0ff */
[----:B------:R-:W-:Y:S02]  /*10190*/  LOP3.LUT R3, R48, 0xff00ff, RZ, 0xc0, !PT ;  /* 0x00ff00ff30037812 */ /* 0x000fe400078ec0ff */
[--C-:B------:R-:W-:Y:S02]  /*101a0*/  HSET2.LE.AND R7, R12, R0.reuse, PT ;  /* 0x000000000c077233 */ /* 0x100fe40003803000 */
[--C-:B------:R-:W-:Y:S01]  /*101b0*/  HSET2.LE.AND R6, R6, R0.reuse, PT ;  /* 0x0000000006067233 */ /* 0x100fe20003803000 */
[----:B------:R-:W-:Y:S01]  /*101c0*/  IMAD.MOV.U32 R21, RZ, RZ, R66 ;  /* 0x000000ffff157224 */ /* 0x000fe200078e0042 */
        /* <DEDUP_REMOVED lines=8> */
[----:B------:R-:W-:Y:S01]  /*10250*/  HSET2.LE.AND R0, R10, R0, PT ;  /* 0x000000000a007233 */ /* 0x000fe20003803000 */
[----:B------:R-:W-:Y:S01]  /*10260*/  IMAD.MOV.U32 R15, RZ, RZ, R151 ;  /* 0x000000ffff0f7224 */ /* 0x000fe200078e0097 */
[----:B------:R-:W-:Y:S01]  /*10270*/  LOP3.LUT R125, R9, R4, RZ, 0xc0, !PT ;  /* 0x00000004097d7212 */ /* 0x000fe200078ec0ff */
[----:B------:R-:W-:Y:S01]  /*10280*/  IMAD.MOV.U32 R4, RZ, RZ, R32 ;  /* 0x000000ffff047224 */ /* 0x000fe200078e0020 */
[----:B------:R-:W-:Y:S01]  /*10290*/  LOP3.LUT R130, R51, R8, RZ, 0xc0, !PT ;  /* 0x0000000833827212 */ /* 0x000fe200078ec0ff */
[----:B------:R-:W-:Y:S01]  /*102a0*/  IMAD.MOV.U32 R8, RZ, RZ, R124 ;  /* 0x000000ffff087224 */ /* 0x000fe200078e007c */
[----:B------:R-:W-:Y:S01]  /*102b0*/  LOP3.LUT R131, R50, R5, RZ, 0xc0, !PT ;  /* 0x0000000532837212 */ /* 0x000fe200078ec0ff */
[----:B------:R-:W1:Y:S01]  /*102c0*/  LDC R13, c[0x0][0x448] ;  /* 0x00011200ff0d7b82 */ /* 0x000e620000000800 */
[----:B------:R-:W-:-:S02]  /*102d0*/  LOP3.LUT R124, R49, R0, RZ, 0xc0, !PT ;  /* 0x00000000317c7212 */ /* 0x000fc400078ec0ff */
[----:B------:R-:W-:Y:S01]  /*102e0*/  LOP3.LUT R126, R4, R3, RZ, 0xc0, !PT ;  /* 0x00000003047e7212 */ /* 0x000fe200078ec0ff */
[----:B------:R-:W2:Y:S01]  /*102f0*/  LDSM.16.MT88.4 R48, [R22+0x800] ;  /* 0x000800001630783b */ /* 0x000ea20000004200 */
[----:B------:R-:W-:Y:S02]  /*10300*/  LOP3.LUT R128, R64, R7, RZ, 0xc0, !PT ;  /* 0x0000000740807212 */ /* 0x000fe400078ec0ff */
[----:B---3--:R-:W-:Y:S02]  /*10310*/  MOV R23, R65 ;  /* 0x0000004100177202 */ /* 0x008fe40000000f00 */
[----:B------:R-:W-:Y:S01]  /*10320*/  MOV R30, R149 ;  /* 0x00000095001e7202 */ /* 0x000fe20000000f00 */
[----:B------:R-:W-:Y:S01]  /*10330*/  LDSM.16.MT88.4 R64, [R27+0x800] ;  /* 0x000800001b40783b */ /* 0x000fe20000004200 */
[----:B------:R-:W-:-:S03]  /*10340*/  LOP3.LUT R129, R235, R6, RZ, 0xc0, !PT ;  /* 0x00000006eb817212 */ /* 0x000fc600078ec0ff */
[----:B------:R-:W3:Y:S04]  /*10350*/  LDSM.16.MT88.4 R148, [R200+0xa800] ;  /* 0x00a80000c894783b */ /* 0x000ee80000004200 */
[----:B------:R-:W5:Y:S01]  /*10360*/  LDSM.16.MT88.4 R4, [R27+0x1800] ;  /* 0x001800001b04783b */ /* 0x000f620000004200 */
[----:B------:R-:W-:-:S03]  /*10370*/  IMAD.MOV.U32 R3, RZ, RZ, R31 ;  /* 0x000000ffff037224 */ /* 0x000fc600078e001f */
[----:B------:R-:W-:Y:S02]  /*10380*/  STG.E.U16 desc[UR22][R196.64+-0x70], R193 ;  /* 0xffff90c1c4007986 */ /* 0x000fe4000c101516 */
[----:B------:R-:W-:Y:S02]  /*10390*/  LOP3.LUT R127, R3, R2, RZ, 0xc0, !PT ;  /* 0x00000002037f7212 */ /* 0x000fe400078ec0ff */
[----:B------:R-:W-:Y:S01]  /*103a0*/  STG.E.U16 desc[UR22][R196.64+-0x6e], R192 ;  /* 0xffff92c0c4007986 */ /* 0x000fe2000c101516 */
[----:B------:R-:W-:-:S03]  /*103b0*/  MOV R9, R39 ;  /* 0x0000002700097202 */ /* 0x000fc60000000f00 */
[----:B------:R-:W-:Y:S01]  /*103c0*/  STG.E.U16 desc[UR22][R24.64+-0x70], R191 ;  /* 0xffff90bf18007986 */ /* 0x000fe2000c101516 */
[----:B------:R-:W-:-:S03]  /*103d0*/  IMAD.MOV.U32 R10, RZ, RZ, R38 ;  /* 0x000000ffff0a7224 */ /* 0x000fc600078e0026 */
[----:B------:R-:W-:Y:S01]  /*103e0*/  STG.E.U16 desc[UR22][R24.64+-0x6e], R190 ;  /* 0xffff92be18007986 */ /* 0x000fe2000c101516 */
[----:B------:R-:W-:-:S03]  /*103f0*/  IMAD.MOV.U32 R11, RZ, RZ, R36 ;  /* 0x000000ffff0b7224 */ /* 0x000fc600078e0024 */
[----:B------:R-:W-:Y:S01]  /*10400*/  STG.E.U16 desc[UR22][R172.64+-0x70], R179 ;  /* 0xffff90b3ac007986 */ /* 0x000fe2000c101516 */
[----:B-1----:R-:W-:-:S03]  /*10410*/  IMAD.WIDE R2, R13, 0x70, R24 ;  /* 0x000000700d027825 */ /* 0x002fc600078e0218 */
[----:B------:R-:W-:Y:S01]  /*10420*/  STG.E.U16 desc[UR22][R172.64+-0x6e], R178 ;  /* 0xffff92b2ac007986 */ /* 0x000fe2000c101516 */
[-C--:B----4-:R-:W-:Y:S03]  /*10430*/  HMMA.16816.F32 R84, R128, R96.reuse, R84 ;  /* 0x000000608054723c */ /* 0x090fe60000001854 */
[----:B------:R-:W-:Y:S04]  /*10440*/  STG.E.U16 desc[UR22][R28.64+-0x70], R175 ;  /* 0xffff90af1c007986 */ /* 0x000fe8000c101516 */
[----:B------:R-:W-:Y:S01]  /*10450*/  STG.E.U16 desc[UR22][R28.64+-0x6e], R174 ;  /* 0xffff92ae1c007986 */ /* 0x000fe2000c101516 */
[C---:B------:R-:W-:Y:S03]  /*10460*/  HMMA.16816.F32 R88, R124.reuse, R96, R88 ;  /* 0x000000607c58723c */ /* 0x040fe60000001858 */
[----:B------:R-:W-:Y:S04]  /*10470*/  STG.E.U16 desc[UR22][R196.64+-0x60], R189 ;  /* 0xffffa0bdc4007986 */ /* 0x000fe8000c101516 */
[----:B------:R-:W-:Y:S01]  /*10480*/  STG.E.U16 desc[UR22][R196.64+-0x5e], R188 ;  /* 0xffffa2bcc4007986 */ /* 0x000fe2000c101516 */
[----:B------:R-:W-:Y:S03]  /*10490*/  HMMA.16816.F32 R92, R124, R98, R92 ;  /* 0x000000627c5c723c */ /* 0x000fe6000000185c */
[----:B------:R-:W-:Y:S04]  /*104a0*/  STG.E.U16 desc[UR22][R184.64+-0x60], R187 ;  /* 0xffffa0bbb8007986 */ /* 0x000fe8000c101516 */
[----:B------:R-:W-:Y:S01]  /*104b0*/  STG.E.U16 desc[UR22][R184.64+-0x5e], R186 ;  /* 0xffffa2bab8007986 */ /* 0x000fe2000c101516 */
[-C--:B------:R-:W-:Y:S03]  /*104c0*/  HMMA.16816.F32 R144, R128, R140.reuse, R144 ;  /* 0x0000008c8090723c */ /* 0x080fe60000001890 */
        /* <DEDUP_REMOVED lines=8> */
[C---:B------:R-:W-:Y:S03]  /*10550*/  HMMA.16816.F32 R96, R128.reuse, R98, R44 ;  /* 0x000000628060723c */ /* 0x040fe6000000182c */
[----:B------:R-:W-:Y:S04]  /*10560*/  STG.E.U16 desc[UR22][R24.64+-0x50], R181 ;  /* 0xffffb0b518007986 */ /* 0x000fe8000c101516 */
[----:B------:R-:W-:Y:S01]  /*10570*/  STG.E.U16 desc[UR22][R24.64+-0x4e], R180 ;  /* 0xffffb2b418007986 */ /* 0x000fe2000c101516 */
[----:B------:R-:W-:Y:S03]  /*10580*/  HMMA.16816.F32 R140, R128, R142, R40 ;  /* 0x0000008e808c723c */ /* 0x000fe60000001828 */
[----:B------:R-:W-:Y:S05]  /*10590*/  STG.E.U16 desc[UR22][R2.64+-0x50], R199 ;  /* 0xffffb0c702007986 */ /* 0x000fea000c101516 */
[C---:B--2---:R-:W-:Y:S01]  /*105a0*/  HMMA.16816.F32 R44, R124.reuse, R50, R60 ;  /* 0x000000327c2c723c */ /* 0x044fe2000000183c */
[----:B------:R1:W-:Y:S04]  /*105b0*/  STG.E.U16 desc[UR22][R2.64+-0x4e], R198 ;  /* 0xffffb2c602007986 */ /* 0x0003e8000c101516 */
[----:B------:R2:W-:Y:S03]  /*105c0*/  STG.E.U16 desc[UR22][R28.64+-0x50], R195 ;  /* 0xffffb0c31c007986 */ /* 0x0005e6000c101516 */
[C---:B---3--:R-:W-:Y:S01]  /*105d0*/  HMMA.16816.F32 R168, R124.reuse, R148, R168 ;  /* 0x000000947ca8723c */ /* 0x048fe200000018a8 */
[----:B------:R2:W-:Y:S07]  /*105e0*/  STG.E.U16 desc[UR22][R28.64+-0x4e], R194 ;  /* 0xffffb2c21c007986 */ /* 0x0005ee000c101516 */
        /* <DEDUP_REMOVED lines=8> */
[----:B-----5:R-:W-:Y:S08]  /*10670*/  HMMA.16816.F32 R120, R124, R4, R120 ;  /* 0x000000047c78723c */ /* 0x020ff00000001878 */
        /* <DEDUP_REMOVED lines=14> */
[----:B-1----:R-:W-:Y:S01]  /*10760*/  FADD.FTZ R2, R20, R26 ;  /* 0x0000001a14027221 */ /* 0x002fe20000010000 */
[----:B------:R-:W-:Y:S01]  /*10770*/  FADD.FTZ R249, R30, R234 ;  /* 0x000000ea1ef97221 */ /* 0x000fe20000010000 */
[----:B------:R-:W-:Y:S01]  /*10780*/  FADD.FTZ R225, R14, R233 ;  /* 0x000000e90ee17221 */ /* 0x000fe20000010000 */
[----:B------:R-:W-:Y:S01]  /*10790*/  FADD.FTZ R0, R215, R0 ;  /* 0x00000000d7007221 */ /* 0x000fe20000010000 */
[----:B------:R-:W-:Y:S01]  /*107a0*/  IADD3 R210, P2, PT, R212, -0xc0, RZ ;  /* 0xffffff40d4d27810 */ /* 0x000fe20007f5e0ff */
[----:B------:R-:W-:Y:S01]  /*107b0*/  FADD.FTZ R2, R201, R2 ;  /* 0x00000002c9027221 */ /* 0x000fe20000010000 */
[----:B------:R-:W-:Y:S01]  /*107c0*/  FADD.FTZ R249, R15, R249 ;  /* 0x000000f90ff97221 */ /* 0x000fe20000010000 */
[----:B------:R-:W-:Y:S01]  /*107d0*/  FADD.FTZ R225, R217, R225 ;  /* 0x000000e1d9e17221 */ /* 0x000fe20000010000 */
[----:B------:R-:W-:Y:S01]  /*107e0*/  FADD.FTZ R230, R216, R0 ;  /* 0x00000000d8e67221 */ /* 0x000fe20000010000 */
[----:B------:R-:W-:Y:S01]  /*107f0*/  FADD.FTZ R233, R202, R2 ;  /* 0x00000002cae97221 */ /* 0x000fe20000010000 */
[----:B------:R-:W-:Y:S01]  /*10800*/  IADD3.X R211, PT, PT, R213, -0x1, RZ, P2, !PT ;  /* 0xffffffffd5d37810 */ /* 0x000fe200017fe4ff */
[----:B--2---:R-:W-:Y:S07]  /*10810*/  BRA.U !UP1, `(.L_x_1357) ;  /* 0x0000008d09887547 */ /* 0x004fee000b800000 */
[----:B------:R-:W2:Y:S04]  /*10820*/  LDL R20, [R1+0x68] ;  /* 0x0000680001147983 */ /* 0x000ea80000100800 */
[----:B------:R-:W3:Y:S04]  /*10830*/  LDL R30, [R1+0x64] ;  /* 0x00006400011e7983 */ /* 0x000ee80000100800 */
[----:B------:R-:W4:Y:S04]  /*10840*/  LDL R14, [R1+0x6c] ;  /* 0x00006c00010e7983 */ /* 0x000f280000100800 */
[----:B------:R-:W5:Y:S01]  /*10850*/  LDL R15, [R1+0x20] ;  /* 0x00002000010f7983 */ /* 0x000f620000100800 */
[----:B------:R-:W-:Y:S01]  /*10860*/  UIADD3 UR13, UPT, UPT, UR19, -0x4, URZ ;  /* 0xfffffffc130d7890 */ /* 0x000fe2000fffe0ff */
[----:B------:R-:W-:-:S04]  /*10870*/  DEPBAR.LE SB0, 0x0 ;  /* 0x000080000000791a */ /* 0x000fc80000000000 */
[----:B------:R-:W-:Y:S02]  /*10880*/  UIMAD.WIDE.U32 UR24, UR13, UR8, URZ ;  /* 0x000000080d1872a5 */ /* 0x000fe4000f8e00ff */
[----:B------:R-:W-:Y:S02]  /*10890*/  UISETP.GE.U32.AND UP1, UPT, UR19, 0x5, UPT ;  /* 0x000000051300788c */ /* 0x000fe4000bf26070 */
        /* <DEDUP_REMOVED lines=13> */
[C---:B------:R-:W-:Y:S02]  /*10970*/  LEA R2, P2, R3.reuse, R20, 0x1 ;  /* 0x0000001403027211 */ /* 0x040fe400078408ff */
        /* <DEDUP_REMOVED lines=8> */
[----:B-----5:R-:W-:-:S02]  /*10a00*/  IMAD.MOV.U32 R235, RZ, RZ, R15 ;  /* 0x000000ffffeb7224 */ /* 0x020fc400078e000f */
[----:B------:R-:W-:Y:S01]  /*10a10*/  ISETP.NE.AND P2, PT, R0, RZ, PT ;  /* 0x000000ff0000720c */ /* 0x000fe20003f45270 */
        /* <DEDUP_REMOVED lines=15> */
[----:B------:R-:W-:Y:S01]  /*10b10*/  LDSM.16.M88.4 R24, [R232+0x8000] ;  /* 0x00800000e818783b */ /* 0x000fe20000000200 */
[----:B-1----:R-:W-:-:S03]  /*10b20*/  IMAD.MOV.U32 R4, RZ, RZ, 0x20 ;  /* 0x00000020ff047424 */ /* 0x002fc600078e00ff */
[----:B------:R-:W1:Y:S04]  /*10b30*/  LDSM.16.M88.4 R8, [R16+0x2000] ;  /* 0x002000001008783b */ /* 0x000e680000000200 */
[----:B------:R-:W3:Y:S04]  /*10b40*/  LDSM.16.M88.4 R20, [R232+0x8800] ;  /* 0x00880000e814783b */ /* 0x000ee80000000200 */
[----:B------:R-:W-:Y:S04]  /*10b50*/  LDSM.16.M88.4 R12, [R16] ;  /* 0x00000000100c783b */ /* 0x000fe80000000200 */
[----:B------:R-:W0:Y:S01]  /*10b60*/  LDGDEPBAR ;  /* 0x00000000000079af */ /* 0x000e220000000000 */
[----:B--2---:R-:W-:-:S05]  /*10b70*/  SEL R2, R4, 0xffffffe0, !P2 ;  /* 0xffffffe004027807 */ /* 0x004fca0005000000 */
[----:B------:R-:W-:Y:S02]  /*10b80*/  IMAD.IADD R3, R232, 0x1, R2 ;  /* 0x00000001e8037824 */ /* 0x000fe400078e0202 */
[----:B------:R-:W-:-:S03]  /*10b90*/  IMAD.IADD R0, R2, 0x1, R16 ;  /* 0x0000000102007824 */ /* 0x000fc600078e0210 */
[----:B------:R-:W-:Y:S04]  /*10ba0*/  LDSM.16.M88.4 R176, [R3+0x8800] ;  /* 0x0088000003b0783b */ /* 0x000fe80000000200 */
[----:B------:R-:W2:Y:S04]  /*10bb0*/  LDSM.16.M88.4 R4, [R0+0x2000] ;  /* 0x002000000004783b */ /* 0x000ea80000000200 */
[----:B------:R-:W4:Y:S01]  /*10bc0*/  LDSM.16.M88.4 R32, [R3+0x8000] ;  /* 0x008000000320783b */ /* 0x000f220000000200 */
[C---:B-1----:R-:W-:Y:S08]  /*10bd0*/  HMMA.16816.F32 R184, R8.reuse, R24, RZ ;  /* 0x0000001808b8723c */ /* 0x042ff000000018ff */
[C---:B---3--:R-:W-:Y:S08]  /*10be0*/  HMMA.16816.F32 R172, R8.reuse, R20, RZ ;  /* 0x0000001408ac723c */ /* 0x048ff000000018ff */
[C---:B------:R-:W-:Y:S08]  /*10bf0*/  HMMA.16816.F32 R180, R8.reuse, R26, RZ ;  /* 0x0000001a08b4723c */ /* 0x040ff000000018ff */
[----:B------:R-:W-:Y:S01]  /*10c00*/  HMMA.16816.F32 R28, R8, R22, RZ ;  /* 0x00000016081c723c */ /* 0x000fe200000018ff */
[----:B------:R-:W1:Y:S07]  /*10c10*/  LDSM.16.M88.4 R8, [R0] ;  /* 0x000000000008783b */ /* 0x000e6e0000000200 */
[C---:B--2---:R-:W-:Y:S01]  /*10c20*/  HMMA.16816.F32 R192, R4.reuse, R176, R172 ;  /* 0x000000b004c0723c */ /* 0x044fe200000018ac */
[----:B------:R-:W-:Y:S07]  /*10c30*/  LDSM.16.M88.4 R172, [R252+0x8800] ;  /* 0x00880000fcac783b */ /* 0x000fee0000000200 */
[C---:B----4-:R-:W-:Y:S08]  /*10c40*/  HMMA.16816.F32 R200, R4.reuse, R32, R184 ;  /* 0x0000002004c8723c */ /* 0x050ff000000018b8 */
[C---:B------:R-:W-:Y:S08]  /*10c50*/  HMMA.16816.F32 R208, R4.reuse, R178, R28 ;  /* 0x000000b204d0723c */ /* 0x040ff0000000181c */
[----:B------:R-:W-:Y:S01]  /*10c60*/  HMMA.16816.F32 R196, R4, R34, R180 ;  /* 0x0000002204c4723c */ /* 0x000fe200000018b4 */
[----:B------:R-:W-:-:S04]  /*10c70*/  LOP3.LUT R4, R207, 0x4, RZ, 0xc0, !PT ;  /* 0x00000004cf047812 */ /* 0x000fc800078ec0ff */
[----:B------:R-:W-:Y:S01]  /*10c80*/  ISETP.NE.AND P2, PT, R4, RZ, PT ;  /* 0x000000ff0400720c */ /* 0x000fe20003f45270 */
[----:B------:R-:W-:Y:S02]  /*10c90*/  IMAD.MOV.U32 R4, RZ, RZ, 0x40 ;  /* 0x00000040ff047424 */ /* 0x000fe400078e00ff */
[----:B------:R-:W-:Y:S03]  /*10ca0*/  HMMA.16816.F32 R28, R12, R24, RZ ;  /* 0x000000180c1c723c */ /* 0x000fe600000018ff */
[----:B------:R-:W-:-:S05]  /*10cb0*/  SEL R4, R4, 0xffffffc0, !P2 ;  /* 0xffffffc004047807 */ /* 0x000fca0005000000 */
[----:B------:R-:W-:Y:S01]  /*10cc0*/  IMAD.IADD R180, R4, 0x1, R16 ;  /* 0x0000000104b47824 */ /* 0x000fe200078e0210 */
[C---:B------:R-:W-:Y:S03]  /*10cd0*/  HMMA.16816.F32 R188, R12.reuse, R26, RZ ;  /* 0x0000001a0cbc723c */ /* 0x040fe600000018ff */
[----:B------:R-:W-:Y:S01]  /*10ce0*/  IMAD.IADD R2, R2, 0x1, R180 ;  /* 0x0000000102027824 */ /* 0x000fe200078e02b4 */
[----:B------:R-:W2:Y:S04]  /*10cf0*/  LDSM.16.M88.4 R4, [R180+0x2000] ;  /* 0x00200000b404783b */ /* 0x000ea80000000200 */
[C---:B------:R-:W-:Y:S08]  /*10d00*/  HMMA.16816.F32 R184, R12.reuse, R20, RZ ;  /* 0x000000140cb8723c */ /* 0x040ff000000018ff */
[----:B------:R-:W-:Y:S01]  /*10d10*/  HMMA.16816.F32 R24, R12, R22, RZ ;  /* 0x000000160c18723c */ /* 0x000fe200000018ff */
[----:B------:R-:W-:Y:S07]  /*10d20*/  LDSM.16.M88.4 R12, [R180] ;  /* 0x00000000b40c783b */ /* 0x000fee0000000200 */
[C---:B-1----:R-:W-:Y:S01]  /*10d30*/  HMMA.16816.F32 R20, R8.reuse, R32, R28 ;  /* 0x000000200814723c */ /* 0x042fe2000000181c */
[----:B------:R-:W1:Y:S07]  /*10d40*/  LDSM.16.M88.4 R28, [R252+0x8000] ;  /* 0x00800000fc1c783b */ /* 0x000e6e0000000200 */
[C---:B------:R-:W-:Y:S08]  /*10d50*/  HMMA.16816.F32 R32, R8.reuse, R34, R188 ;  /* 0x000000220820723c */ /* 0x040ff000000018bc */
[C---:B------:R-:W-:Y:S08]  /*10d60*/  HMMA.16816.F32 R220, R8.reuse, R176, R184 ;  /* 0x000000b008dc723c */ /* 0x040ff000000018b8 */
[----:B------:R-:W-:Y:S01]  /*10d70*/  HMMA.16816.F32 R188, R8, R178, R24 ;  /* 0x000000b208bc723c */ /* 0x000fe20000001818 */
[----:B------:R-:W-:Y:S04]  /*10d80*/  LDSM.16.M88.4 R24, [R235+0x8000] ;  /* 0x00800000eb18783b */ /* 0x000fe80000000200 */
[----:B------:R-:W-:Y:S03]  /*10d90*/  LDSM.16.M88.4 R8, [R2] ;  /* 0x000000000208783b */ /* 0x000fe60000000200 */
[C---:B--2---:R-:W-:Y:S08]  /*10da0*/  HMMA.16816.F32 R192, R4.reuse, R172, R192 ;  /* 0x000000ac04c0723c */ /* 0x044ff000000018c0 */
[C---:B------:R-:W-:Y:S08]  /*10db0*/  HMMA.16816.F32 R184, R4.reuse, R174, R208 ;  /* 0x000000ae04b8723c */ /* 0x040ff000000018d0 */
[C---:B-1----:R-:W-:Y:S08]  /*10dc0*/  HMMA.16816.F32 R200, R4.reuse, R28, R200 ;  /* 0x0000001c04c8723c */ /* 0x042ff000000018c8 */
[----:B------:R-:W-:Y:S01]  /*10dd0*/  HMMA.16816.F32 R196, R4, R30, R196 ;  /* 0x0000001e04c4723c */ /* 0x000fe200000018c4 */
[----:B------:R-:W1:Y:S07]  /*10de0*/  LDSM.16.M88.4 R4, [R2+0x2000] ;  /* 0x002000000204783b */ /* 0x000e6e0000000200 */
[C---:B------:R-:W-:Y:S01]  /*10df0*/  HMMA.16816.F32 R176, R12.reuse, R28, R20 ;  /* 0x0000001c0cb0723c */ /* 0x040fe20000001814 */
[----:B------:R-:W2:Y:S07]  /*10e00*/  LDSM.16.M88.4 R20, [R235+0x8800] ;  /* 0x00880000eb14783b */ /* 0x000eae0000000200 */
[C---:B------:R-:W-:Y:S08]  /*10e10*/  HMMA.16816.F32 R32, R12.reuse, R30, R32 ;  /* 0x0000001e0c20723c */ /* 0x040ff00000001820 */
[C---:B------:R-:W-:Y:S08]  /*10e20*/  HMMA.16816.F32 R28, R12.reuse, R172, R220 ;  /* 0x000000ac0c1c723c */ /* 0x040ff000000018dc */
[----:B------:R-:W-:Y:S08]  /*10e30*/  HMMA.16816.F32 R12, R12, R174, R188 ;  /* 0x000000ae0c0c723c */ /* 0x000ff000000018bc */
[C---:B-1----:R-:W-:Y:S08]  /*10e40*/  HMMA.16816.F32 R236, R4.reuse, R24, R200 ;  /* 0x0000001804ec723c */ /* 0x042ff000000018c8 */
[C---:B------:R-:W-:Y:S08]  /*10e50*/  HMMA.16816.F32 R220, R4.reuse, R26, R196 ;  /* 0x0000001a04dc723c */ /* 0x040ff000000018c4 */
[C---:B--2---:R-:W-:Y:S08]  /*10e60*/  HMMA.16816.F32 R208, R4.reuse, R20, R192 ;  /* 0x0000001404d0723c */ /* 0x044ff000000018c0 */
[----:B------:R-:W-:Y:S01]  /*10e70*/  HMMA.16816.F32 R200, R4, R22, R184 ;  /* 0x0000001604c8723c */ /* 0x000fe200000018b8 */
[----:B------:R-:W-:Y:S07]  /*10e80*/  LDSM.16.M88.4 R4, [R0+0x6000] ;  /* 0x006000000004783b */ /* 0x000fee0000000200 */
[C---:B------:R-:W-:Y:S08]  /*10e90*/  HMMA.16816.F32 R196, R8.reuse, R24, R176 ;  /* 0x0000001808c4723c */ /* 0x040ff000000018b0 */
[C---:B------:R-:W-:Y:S01]  /*10ea0*/  HMMA.16816.F32 R192, R8.reuse, R26, R32 ;  /* 0x0000001a08c0723c */ /* 0x040fe20000001820 */
[----:B------:R-:W-:Y:S04]  /*10eb0*/  LDSM.16.M88.4 R24, [R232+0x9000] ;  /* 0x00900000e818783b */ /* 0x000fe80000000200 */
[----:B------:R-:W-:Y:S03]  /*10ec0*/  LDSM.16.M88.4 R32, [R3+0x9000] ;  /* 0x009000000320783b */ /* 0x000fe60000000200 */
[C---:B------:R-:W-:Y:S01]  /*10ed0*/  HMMA.16816.F32 R188, R8.reuse, R20, R28 ;  /* 0x0000001408bc723c */ /* 0x040fe2000000181c */
[----:B------:R-:W-:Y:S07]  /*10ee0*/  LDSM.16.M88.4 R28, [R3+0x9800] ;  /* 0x00980000031c783b */ /* 0x000fee0000000200 */
[----:B------:R-:W-:Y:S01]  /*10ef0*/  HMMA.16816.F32 R172, R8, R22, R12 ;  /* 0x0000001608ac723c */ /* 0x000fe2000000180c */
[----:B------:R-:W1:Y:S04]  /*10f00*/  LDSM.16.M88.4 R8, [R16+0x6000] ;  /* 0x006000001008783b */ /* 0x000e680000000200 */
[----:B------:R-:W2:Y:S04]  /*10f10*/  LDSM.16.M88.4 R20, [R232+0x9800] ;  /* 0x00980000e814783b */ /* 0x000ea80000000200 */
[----:B------:R2:W3:Y:S01]  /*10f20*/  LDSM.16.M88.4 R12, [R16+0x4000] ;  /* 0x00400000100c783b */ /* 0x0004e20000000200 */
[C---:B-1----:R-:W-:Y:S08]  /*10f30*/  HMMA.16816.F32 R184, R8.reuse, R24, R236 ;  /* 0x0000001808b8723c */ /* 0x042ff000000018ec */
[C---:B------:R-:W-:Y:S08]  /*10f40*/  HMMA.16816.F32 R176, R8.reuse, R26, R220 ;  /* 0x0000001a08b0723c */ /* 0x040ff000000018dc */
[C---:B--2---:R-:W-:Y:S08]  /*10f50*/  HMMA.16816.F32 R16, R8.reuse, R20, R208 ;  /* 0x000000140810723c */ /* 0x044ff000000018d0 */
[----:B------:R-:W-:Y:S08]  /*10f60*/  HMMA.16816.F32 R8, R8, R22, R200 ;  /* 0x000000160808723c */ /* 0x000ff000000018c8 */
[C---:B---3--:R-:W-:Y:S08]  /*10f70*/  HMMA.16816.F32 R208, R12.reuse, R24, R196 ;  /* 0x000000180cd0723c */ /* 0x048ff000000018c4 */
[C---:B------:R-:W-:Y:S08]  /*10f80*/  HMMA.16816.F32 R200, R12.reuse, R26, R192 ;  /* 0x0000001a0cc8723c */ /* 0x040ff000000018c0 */
[C---:B------:R-:W-:Y:S08]  /*10f90*/  HMMA.16816.F32 R24, R12.reuse, R20, R188 ;  /* 0x000000140c18723c */ /* 0x040ff000000018bc */
[----:B------:R-:W-:Y:S01]  /*10fa0*/  HMMA.16816.F32 R196, R12, R22, R172 ;  /* 0x000000160cc4723c */ /* 0x000fe200000018ac */
[----:B------:R1:W2:Y:S04]  /*10fb0*/  LDSM.16.M88.4 R12, [R0+0x4000] ;  /* 0x00400000000c783b */ /* 0x0002a80000000200 */
[----:B------:R-:W-:Y:S03]  /*10fc0*/  LDSM.16.M88.4 R20, [R252+0x9800] ;  /* 0x00980000fc14783b */ /* 0x000fe60000000200 */
[C---:B------:R-:W-:Y:S08]  /*10fd0*/  HMMA.16816.F32 R192, R4.reuse, R32, R184 ;  /* 0x0000002004c0723c */ /* 0x040ff000000018b8 */
[C---:B------:R-:W-:Y:S08]  /*10fe0*/  HMMA.16816.F32 R188, R4.reuse, R34, R176 ;  /* 0x0000002204bc723c */ /* 0x040ff000000018b0 */
[----:B------:R-:W-:Y:S01]  /*10ff0*/  HMMA.16816.F32 R184, R4, R28, R16 ;  /* 0x0000001c04b8723c */ /* 0x000fe20000001810 */
[----:B------:R-:W-:Y:S01]  /*11000*/  LDSM.16.M88.4 R16, [R252+0x9000] ;  /* 0x00900000fc10783b */ /* 0x000fe20000000200 */
[----:B-1----:R-:W-:-:S06]  /*11010*/  IMAD.U32 R0, RZ, RZ, UR19 ;  /* 0x00000013ff007e24 */ /* 0x002fcc000f8e00ff */
[----:B------:R-:W-:Y:S01]  /*11020*/  HMMA.16816.F32 R176, R4, R30, R8 ;  /* 0x0000001e04b0723c */ /* 0x000fe20000001808 */
[----:B------:R-:W1:Y:S04]  /*11030*/  LDSM.16.M88.4 R8, [R180+0x4000] ;  /* 0x00400000b408783b */ /* 0x000e680000000200 */
[----:B------:R-:W3:Y:S03]  /*11040*/  LDSM.16.M88.4 R4, [R180+0x6000] ;  /* 0x00600000b404783b */ /* 0x000ee60000000200 */
[C---:B--2---:R-:W-:Y:S08]  /*11050*/  HMMA.16816.F32 R172, R12.reuse, R32, R208 ;  /* 0x000000200cac723c */ /* 0x044ff000000018d0 */
[C---:B------:R-:W-:Y:S08]  /*11060*/  HMMA.16816.F32 R32, R12.reuse, R34, R200 ;  /* 0x000000220c20723c */ /* 0x040ff000000018c8 */
[C---:B------:R-:W-:Y:S08]  /*11070*/  HMMA.16816.F32 R24, R12.reuse, R28, R24 ;  /* 0x0000001c0c18723c */ /* 0x040ff00000001818 */
[----:B------:R-:W-:Y:S08]  /*11080*/  HMMA.16816.F32 R12, R12, R30, R196 ;  /* 0x0000001e0c0c723c */ /* 0x000ff000000018c4 */
[-C--:B-1----:R-:W-:Y:S08]  /*11090*/  HMMA.16816.F32 R28, R8, R16.reuse, R172 ;  /* 0x00000010081c723c */ /* 0x082ff000000018ac */
[C---:B---3--:R-:W-:Y:S08]  /*110a0*/  HMMA.16816.F32 R192, R4.reuse, R16, R192 ;  /* 0x0000001004c0723c */ /* 0x048ff000000018c0 */
[C---:B------:R-:W-:Y:S08]  /*110b0*/  HMMA.16816.F32 R188, R4.reuse, R18, R188 ;  /* 0x0000001204bc723c */ /* 0x040ff000000018bc */
[C---:B------:R-:W-:Y:S08]  /*110c0*/  HMMA.16816.F32 R200, R4.reuse, R20, R184 ;  /* 0x0000001404c8723c */ /* 0x040ff000000018b8 */
[----:B------:R-:W-:Y:S01]  /*110d0*/  HMMA.16816.F32 R208, R4, R22, R176 ;  /* 0x0000001604d0723c */ /* 0x000fe200000018b0 */
[----:B------:R-:W-:Y:S07]  /*110e0*/  LDSM.16.M88.4 R4, [R2+0x4000] ;  /* 0x004000000204783b */ /* 0x000fee0000000200 */
[C---:B------:R-:W-:Y:S01]  /*110f0*/  HMMA.16816.F32 R172, R8.reuse, R18, R32 ;  /* 0x0000001208ac723c */ /* 0x040fe20000001820 */
[----:B------:R-:W1:Y:S07]  /*11100*/  LDSM.16.M88.4 R16, [R235+0x9000] ;  /* 0x00900000eb10783b */ /* 0x000e6e0000000200 */
[C---:B------:R-:W-:Y:S01]  /*11110*/  HMMA.16816.F32 R32, R8.reuse, R20, R24 ;  /* 0x000000140820723c */ /* 0x040fe20000001818 */
[----:B------:R-:W2:Y:S07]  /*11120*/  LDSM.16.M88.4 R24, [R235+0x9800] ;  /* 0x00980000eb18783b */ /* 0x000eae0000000200 */
[----:B------:R-:W-:Y:S01]  /*11130*/  HMMA.16816.F32 R8, R8, R22, R12 ;  /* 0x000000160808723c */ /* 0x000fe2000000180c */
[----:B------:R3:W4:Y:S01]  /*11140*/  LDSM.16.M88.4 R12, [R2+0x6000] ;  /* 0x00600000020c783b */ /* 0x0007220000000200 */
[----:B------:R-:W-:-:S04]  /*11150*/  DEPBAR.LE SB0, 0x0 ;  /* 0x000080000000791a */ /* 0x000fc80000000000 */
[----:B---3--:R-:W-:Y:S02]  /*11160*/  IMAD.SHL.U32 R2, R207, 0x2, RZ ;  /* 0x00000002cf027824 */ /* 0x008fe400078e00ff */
[----:B-1----:R-:W-:Y:S03]  /*11170*/  HMMA.16816.F32 R28, R4, R16, R28 ;  /* 0x00000010041c723c */ /* 0x002fe6000000181c */
[----:B------:R-:W-:-:S09]  /*11180*/  LOP3.LUT R2, R2, 0x6, RZ, 0xc0, !PT ;  /* 0x0000000602027812 */ /* 0x000fd200078ec0ff */
[----:B--2---:R-:W-:Y:S01]  /*11190*/  HMMA.16816.F32 R176, R4, R26, R8 ;  /* 0x0000001a04b0723c */ /* 0x004fe20000001808 */
[----:B------:R-:W-:-:S04]  /*111a0*/  IMAD R0, R0, 0x20, R2 ;  /* 0x0000002000007824 */ /* 0x000fc800078e0202 */
[C---:B------:R-:W-:Y:S02]  /*111b0*/  VIADD R8, R0.reuse, 0xffffff80 ;  /* 0xffffff8000087836 */ /* 0x040fe40000000000 */
[C---:B------:R-:W-:Y:S01]  /*111c0*/  VIADD R3, R0.reuse, 0xffffff91 ;  /* 0xffffff9100037836 */ /* 0x040fe20000000000 */
[C---:B------:R-:W-:Y:S01]  /*111d0*/  HMMA.16816.F32 R172, R4.reuse, R18, R172 ;  /* 0x0000001204ac723c */ /* 0x040fe200000018ac */
[----:B------:R-:W-:Y:S01]  /*111e0*/  VIADD R2, R0, 0xffffff98 ;  /* 0xffffff9800027836 */ /* 0x000fe20000000000 */
[----:B------:R-:W-:Y:S01]  /*111f0*/  BAR.SYNC.DEFER_BLOCKING 0x0 ;  /* 0x0000000000007b1d */ /* 0x000fe20000010000 */
[C---:B------:R-:W-:Y:S02]  /*11200*/  ISETP.GE.AND P5, PT, R8.reuse, R136, PT ;  /* 0x000000880800720c */ /* 0x040fe40003fa6270 */
[----:B------:R-:W-:Y:S02]  /*11210*/  ISETP.GE.AND P2, PT, R8, R137, PT ;  /* 0x000000890800720c */ /* 0x000fe40003f46270 */
[----:B------:R-:W-:Y:S01]  /*11220*/  FSEL R28, R28, -INF , !P5 ;  /* 0xff8000001c1c7808 */ /* 0x000fe20006800000 */
[----:B------:R-:W-:Y:S01]  /*11230*/  HMMA.16816.F32 R184, R4, R24, R32 ;  /* 0x0000001804b8723c */ /* 0x000fe20000001820 */
[----:B------:R-:W-:Y:S01]  /*11240*/  VIADD R7, R0, 0xffffff81 ;  /* 0xffffff8100077836 */ /* 0x000fe20000000000 */
[----:B------:R-:W-:Y:S01]  /*11250*/  FSEL R23, R30, -INF , !P2 ;  /* 0xff8000001e177808 */ /* 0x000fe20005000000 */
[----:B------:R-:W-:-:S02]  /*11260*/  VIADD R6, R0, 0xffffff88 ;  /* 0xffffff8800067836 */ /* 0x000fc40000000000 */
[C---:B------:R-:W-:Y:S01]  /*11270*/  VIADD R5, R0.reuse, 0xffffff89 ;  /* 0xffffff8900057836 */ /* 0x040fe20000000000 */
[CC--:B------:R-:W-:Y:S01]  /*11280*/  ISETP.GE.AND P5, PT, R7.reuse, R136.reuse, PT ;  /* 0x000000880700720c */ /* 0x0c0fe20003fa6270 */
[C---:B------:R-:W-:Y:S01]  /*11290*/  VIADD R4, R0.reuse, 0xffffff90 ;  /* 0xffffff9000047836 */ /* 0x040fe20000000000 */
[-C--:B------:R-:W-:Y:S01]  /*112a0*/  ISETP.GE.AND P2, PT, R7, R137.reuse, PT ;  /* 0x000000890700720c */ /* 0x080fe20003f46270 */
[C---:B----4-:R-:W-:Y:S01]  /*112b0*/  HMMA.16816.F32 R200, R12.reuse, R24, R200 ;  /* 0x000000180cc8723c */ /* 0x050fe200000018c8 */
[----:B------:R-:W-:Y:S01]  /*112c0*/  FSEL R22, R29, -INF , !P5 ;  /* 0xff8000001d167808 */ /* 0x000fe20006800000 */
[----:B------:R-:W-:Y:S01]  /*112d0*/  VIADD R0, R0, 0xffffff99 ;  /* 0xffffff9900007836 */ /* 0x000fe20000000000 */
[----:B------:R-:W-:Y:S02]  /*112e0*/  FSEL R21, R31, -INF , !P2 ;  /* 0xff8000001f157808 */ /* 0x000fe40005000000 */
[C---:B------:R-:W-:Y:S02]  /*112f0*/  ISETP.GE.AND P5, PT, R6.reuse, R136, PT ;  /* 0x000000880600720c */ /* 0x040fe40003fa6270 */
[----:B------:R-:W-:Y:S01]  /*11300*/  ISETP.GE.AND P2, PT, R6, R137, PT ;  /* 0x000000890600720c */ /* 0x000fe20003f46270 */
[----:B------:R-:W-:Y:S01]  /*11310*/  HMMA.16816.F32 R196, R12, R18, R188 ;  /* 0x000000120cc4723c */ /* 0x000fe200000018bc */
[----:B------:R-:W-:-:S02]  /*11320*/  FSEL R34, R172, -INF , !P5 ;  /* 0xff800000ac227808 */ /* 0x000fc40006800000 */
[----:B------:R-:W-:Y:S02]  /*11330*/  FSEL R33, R174, -INF , !P2 ;  /* 0xff800000ae217808 */ /* 0x000fe40005000000 */
[CC--:B------:R-:W-:Y:S02]  /*11340*/  ISETP.GE.AND P5, PT, R5.reuse, R136.reuse, PT ;  /* 0x000000880500720c */ /* 0x0c0fe40003fa6270 */
[----:B------:R-:W-:Y:S01]  /*11350*/  ISETP.GE.AND P2, PT, R5, R137, PT ;  /* 0x000000890500720c */ /* 0x000fe20003f46270 */
[----:B------:R-:W-:Y:S01]  /*11360*/  HMMA.16816.F32 R188, R12, R26, R208 ;  /* 0x0000001a0cbc723c */ /* 0x000fe200000018d0 */
[----:B------:R-:W-:Y:S02]  /*11370*/  FSEL R32, R173, -INF , !P5 ;  /* 0xff800000ad207808 */ /* 0x000fe40006800000 */
[----:B------:R-:W-:Y:S02]  /*11380*/  FSEL R29, R175, -INF , !P2 ;  /* 0xff800000af1d7808 */ /* 0x000fe40005000000 */
[----:B------:R-:W-:-:S02]  /*11390*/  ISETP.GE.AND P5, PT, R4, R136, PT ;  /* 0x000000880400720c */ /* 0x000fc40003fa6270 */
[-C--:B------:R-:W-:Y:S01]  /*113a0*/  ISETP.GE.AND P2, PT, R4, R137.reuse, PT ;  /* 0x000000890400720c */ /* 0x080fe20003f46270 */
[----:B------:R-:W-:Y:S01]  /*113b0*/  HMMA.16816.F32 R192, R12, R16, R192 ;  /* 0x000000100cc0723c */ /* 0x000fe200000018c0 */
        /* <DEDUP_REMOVED lines=9> */
[----:B------:R-:W-:Y:S02]  /*11450*/  FMNMX3.FTZ R9, R134, R23, R21, !PT ;  /* 0x0000001786097276 */ /* 0x000fe40007810015 */
[----:B------:R-:W-:-:S02]  /*11460*/  FSEL R20, R176, -INF , !P5 ;  /* 0xff800000b0147808 */ /* 0x000fc40006800000 */
[----:B------:R-:W-:Y:S02]  /*11470*/  FSEL R18, R178, -INF , !P2 ;  /* 0xff800000b2127808 */ /* 0x000fe40005000000 */
[----:B------:R-:W-:Y:S02]  /*11480*/  FMNMX3.FTZ R10, R10, R34, R32, !PT ;  /* 0x000000220a0a7276 */ /* 0x000fe40007810020 */
[C---:B------:R-:W-:Y:S02]  /*11490*/  ISETP.GE.AND P5, PT, R0.reuse, R136, PT ;  /* 0x000000880000720c */ /* 0x040fe40003fa6270 */
[----:B------:R-:W-:Y:S02]  /*114a0*/  ISETP.GE.AND P2, PT, R0, R137, PT ;  /* 0x000000890000720c */ /* 0x000fe40003f46270 */
[----:B------:R-:W-:Y:S02]  /*114b0*/  FMNMX3.FTZ R9, R9, R33, R29, !PT ;  /* 0x0000002109097276 */ /* 0x000fe4000781001d */
[----:B------:R-:W-:-:S02]  /*114c0*/  FMNMX3.FTZ R11, R10, R31, R30, !PT ;  /* 0x0000001f0a0b7276 */ /* 0x000fc4000781001e */
[----:B------:R-:W-:Y:S02]  /*114d0*/  FSEL R19, R177, -INF , !P5 ;  /* 0xff800000b1137808 */ /* 0x000fe40006800000 */
[----:B------:R-:W-:Y:S02]  /*114e0*/  FSEL R17, R179, -INF , !P2 ;  /* 0xff800000b3117808 */ /* 0x000fe40005000000 */
[----:B------:R-:W-:Y:S02]  /*114f0*/  FMNMX3.FTZ R10, R9, R25, R24, !PT ;  /* 0x00000019090a7276 */ /* 0x000fe40007810018 */
[----:B------:R-:W-:Y:S02]  /*11500*/  FMNMX3.FTZ R9, R11, R20, R19, !PT ;  /* 0x000000140b097276 */ /* 0x000fe40007810013 */
[----:B------:R-:W-:Y:S01]  /*11510*/  FMNMX3.FTZ R16, R10, R18, R17, !PT ;  /* 0x000000120a107276 */ /* 0x000fe20007810011 */
[----:B------:R-:W-:Y:S06]  /*11520*/  BRA.U !UP1, `(.L_x_1360) ;  /* 0x0000000109ac7547 */ /* 0x000fec000b800000 */
        /* <DEDUP_REMOVED lines=13> */
[----:B---3--:R-:W-:Y:S02]  /*11600*/  @!P4 LEA.HI.X R15, R12, R235, R11, 0x1, P2 ;  /* 0x000000eb0c0fc211 */ /* 0x008fe400010f0c0b */
[----:B------:R-:W-:Y:S01]  /*11610*/  MOV R11, UR7 ;  /* 0x00000007000b7c02 */ /* 0x000fe20008000f00 */
[----:B------:R-:W-:Y:S01]  /*11620*/  ULEA.HI.X UR7, UR10, UR13, UR11, 0x4, UP0 ;  /* 0x0000000d0a077291 */ /* 0x000fe200080f240b */
[----:B------:R-:W-:Y:S01]  /*11630*/  @!P3 LEA R12, P2, R10, R251, 0x1 ;  /* 0x000000fb0a0cb211 */ /* 0x000fe200078408ff */
[----:B------:R-:W-:Y:S01]  /*11640*/  IMAD.U32 R10, RZ, RZ, UR13 ;  /* 0x0000000dff0a7e24 */ /* 0x000fe2000f8e00ff */
[----:B------:R-:W-:Y:S01]  /*11650*/  @!PT LDS RZ, [RZ] ;  /* 0x00000000fffff984 */ /* 0x000fe20000000800 */
[----:B------:R-:W-:Y:S01]  /*11660*/  @!PT LDS RZ, [RZ] ;  /* 0x00000000fffff984 */ /* 0x000fe20000000800 */
[----:B------:R-:W-:Y:S01]  /*11670*/  @!PT LDS RZ, [RZ] ;  /* 0x00000000fffff984 */ /* 0x000fe20000000800 */
[----:B------:R1:W-:Y:S04]  /*11680*/  @!P4 LDGSTS.E.BYPASS.LTC128B.128 [R214+0x8000], desc[UR22][R14.64] ;  /* 0x080000000ed6cfae */ /* 0x0003e8000b981a16 */
[----:B------:R-:W-:Y:S01]  /*11690*/  @!P3 LEA.HI.X R13, R11, R235, R10, 0x1, P2 ;  /* 0x000000eb0b0db211 */ /* 0x000fe200010f0c0a */
[----:B------:R1:W-:Y:S01]  /*116a0*/  @P4 STS.128 [R214+0x8000], RZ ;  /* 0x008000ffd6004388 */ /* 0x0003e20000000c00 */
[----:B------:R-:W-:-:S02]  /*116b0*/  LEA R10, P2, R26, R251, 0x1 ;  /* 0x000000fb1a0a7211 */ /* 0x000fc400078408ff */
[----:B------:R-:W-:Y:S01]  /*116c0*/  MOV R11, UR7 ;  /* 0x00000007000b7c02 */ /* 0x000fe20008000f00 */
        /* <DEDUP_REMOVED lines=17> */
.L_x_1360:
[----:B-1----:R-:W2:Y:S04]  /*117e0*/  LDL.64 R14, [R1+0x98] ;  /* 0x00009800010e7983 */ /* 0x002ea80000100a00 */
[----:B------:R-:W3:Y:S01]  /*117f0*/  LDL.64 R220, [R1+0x70] ;  /* 0x0000700001dc7983 */ /* 0x000ee20000100a00 */
[CC--:B------:R-:W-:Y:S01]  /*11800*/  ISETP.GE.AND P5, PT, R8.reuse, R138.reuse, PT ;  /* 0x0000008a0800720c */ /* 0x0c0fe20003fa6270 */
[----:B------:R-:W-:Y:S01]  /*11810*/  IMAD.U32 R13, RZ, RZ, UR21 ;  /* 0x00000015ff0d7e24 */ /* 0x000fe2000f8e00ff */
[-C--:B------:R-:W-:Y:S01]  /*11820*/  ISETP.GE.AND P2, PT, R8, R139.reuse, PT ;  /* 0x0000008b0800720c */ /* 0x080fe20003f46270 */
[----:B------:R-:W4:Y:S01]  /*11830*/  LDL.64 R222, [R1+0x88] ;  /* 0x0000880001de7983 */ /* 0x000f220000100a00 */
[----:B------:R-:W-:Y:S01]  /*11840*/  FSEL R177, R192, -INF , !P5 ;  /* 0xff800000c0b17808 */ /* 0x000fe20006800000 */
[----:B------:R-:W-:Y:S01]  /*11850*/  UIADD3 UR7, UPT, UPT, UR19, -0x4, URZ ;  /* 0xfffffffc13077890 */ /* 0x000fe2000fffe0ff */
[----:B------:R-:W-:Y:S01]  /*11860*/  FSEL R185, R194, -INF , !P2 ;  /* 0xff800000c2b97808 */ /* 0x000fe20005000000 */
[----:B------:R-:W5:Y:S01]  /*11870*/  LDL.64 R226, [R1+0x78] ;  /* 0x0000780001e27983 */ /* 0x000f620000100a00 */
[CC--:B------:R-:W-:Y:S01]  /*11880*/  ISETP.GE.AND P5, PT, R7.reuse, R138.reuse, PT ;  /* 0x0000008a0700720c */ /* 0x0c0fe20003fa6270 */
[C---:B------:R-:W-:Y:S01]  /*11890*/  VIADD R35, R218.reuse, 0x9e3779b9 ;  /* 0x9e3779b9da237836 */ /* 0x040fe20000000000 */
[----:B------:R-:W-:Y:S01]  /*118a0*/  ISETP.GE.AND P2, PT, R7, R139, PT ;  /* 0x0000008b0700720c */ /* 0x000fe20003f46270 */
[----:B------:R-:W5:Y:S01]  /*118b0*/  LDL.64 R228, [R1+0x90] ;  /* 0x0000900001e47983 */ /* 0x000f620000100a00 */
[----:B------:R-:W-:Y:S01]  /*118c0*/  FSEL R175, R193, -INF , !P5 ;  /* 0xff800000c1af7808 */ /* 0x000fe20006800000 */
[----:B------:R-:W-:Y:S01]  /*118d0*/  VIADD R172, R218, 0x3c6ef372 ;  /* 0x3c6ef372daac7836 */ /* 0x000fe20000000000 */
[----:B------:R-:W-:Y:S01]  /*118e0*/  FSEL R183, R195, -INF , !P2 ;  /* 0xff800000c3b77808 */ /* 0x000fe20005000000 */
[----:B------:R-:W1:Y:S01]  /*118f0*/  SHFL.BFLY PT, R10, R9, 0x2, 0x1f ;  /* 0x0c401f00090a7f89 */ /* 0x000e6200000e0000 */
[----:B------:R-:W-:-:S02]  /*11900*/  ISETP.GE.AND P5, PT, R6, R138, PT ;  /* 0x0000008a0600720c */ /* 0x000fc40003fa6270 */
[-C--:B------:R-:W-:Y:S01]  /*11910*/  ISETP.GE.AND P2, PT, R6, R139.reuse, PT ;  /* 0x0000008b0600720c */ /* 0x080fe20003f46270 */
[----:B------:R-:W1:Y:S01]  /*11920*/  SHFL.BFLY PT, R11, R16, 0x2, 0x1f ;  /* 0x0c401f00100b7f89 */ /* 0x000e6200000e0000 */
        /* <DEDUP_REMOVED lines=8> */
[----:B------:R-:W-:Y:S02]  /*119b0*/  FSEL R174, R200, -INF , !P5 ;  /* 0xff800000c8ae7808 */ /* 0x000fe40006800000 */
[----:B------:R-:W-:Y:S02]  /*119c0*/  FSEL R184, R202, -INF , !P2 ;  /* 0xff800000cab87808 */ /* 0x000fe40005000000 */
[----:B-1----:R-:W-:-:S02]  /*119d0*/  FMNMX.FTZ R9, R9, R10, !PT ;  /* 0x0000000a09097209 */ /* 0x002fc40007810000 */
[CC--:B------:R-:W-:Y:S02]  /*119e0*/  ISETP.GE.AND P5, PT, R3.reuse, R138.reuse, PT ;  /* 0x0000008a0300720c */ /* 0x0c0fe40003fa6270 */
[----:B------:R-:W-:Y:S02]  /*119f0*/  FMNMX.FTZ R5, R16, R11, !PT ;  /* 0x0000000b10057209 */ /* 0x000fe40007810000 */
[----:B------:R-:W1:Y:S01]  /*11a00*/  SHFL.BFLY PT, R11, R9, 0x1, 0x1f ;  /* 0x0c201f00090b7f89 */ /* 0x000e6200000e0000 */
[----:B------:R-:W-:Y:S02]  /*11a10*/  ISETP.GE.AND P2, PT, R3, R139, PT ;  /* 0x0000008b0300720c */ /* 0x000fe40003f46270 */
[----:B------:R-:W-:Y:S01]  /*11a20*/  FSEL R173, R201, -INF , !P5 ;  /* 0xff800000c9ad7808 */ /* 0x000fe20006800000 */
[----:B------:R-:W1:Y:S01]  /*11a30*/  SHFL.BFLY PT, R10, R5, 0x1, 0x1f ;  /* 0x0c201f00050a7f89 */ /* 0x000e6200000e0000 */
[----:B------:R-:W-:Y:S02]  /*11a40*/  FSEL R182, R203, -INF , !P2 ;  /* 0xff800000cbb67808 */ /* 0x000fe40005000000 */
[----:B------:R-:W-:-:S02]  /*11a50*/  ISETP.GE.AND P5, PT, R2, R138, PT ;  /* 0x0000008a0200720c */ /* 0x000fc40003fa6270 */
[-C--:B------:R-:W-:Y:S02]  /*11a60*/  ISETP.GE.AND P2, PT, R2, R139.reuse, PT ;  /* 0x0000008b0200720c */ /* 0x080fe40003f46270 */
[----:B------:R-:W-:Y:S02]  /*11a70*/  SHF.R.U32.HI R2, RZ, 0x5, R207 ;  /* 0x00000005ff027819 */ /* 0x000fe400000116cf */
[----:B------:R-:W-:Y:S02]  /*11a80*/  FSEL R27, R188, -INF , !P5 ;  /* 0xff800000bc1b7808 */ /* 0x000fe40006800000 */
[----:B------:R-:W-:Y:S01]  /*11a90*/  FSEL R179, R190, -INF , !P2 ;  /* 0xff800000beb37808 */ /* 0x000fe20005000000 */
[----:B------:R-:W-:Y:S01]  /*11aa0*/  IMAD R13, R13, 0x8, R2 ;  /* 0x000000080d0d7824 */ /* 0x000fe200078e0202 */
[C---:B------:R-:W-:Y:S02]  /*11ab0*/  ISETP.GE.AND P5, PT, R0.reuse, R138, PT ;  /* 0x0000008a0000720c */ /* 0x040fe40003fa6270 */
[----:B------:R-:W-:-:S02]  /*11ac0*/  ISETP.GE.AND P2, PT, R0, R139, PT ;  /* 0x0000008b0000720c */ /* 0x000fc40003f46270 */
[----:B------:R-:W-:Y:S02]  /*11ad0*/  FMNMX3.FTZ R0, R133, R177, R175, !PT ;  /* 0x000000b185007276 */ /* 0x000fe400078100af */
[----:B------:R-:W-:Y:S02]  /*11ae0*/  FMNMX3.FTZ R2, R132, R185, R183, !PT ;  /* 0x000000b984027276 */ /* 0x000fe400078100b7 */
[----:B-1----:R-:W-:Y:S02]  /*11af0*/  FMNMX.FTZ R248, R9, R11, !PT ;  /* 0x0000000b09f87209 */ /* 0x002fe40007810000 */
[----:B------:R-:W-:Y:S02]  /*11b00*/  FMNMX3.FTZ R9, R0, R181, R176, !PT ;  /* 0x000000b500097276 */ /* 0x000fe400078100b0 */
[----:B------:R-:W-:Y:S02]  /*11b10*/  FMNMX3.FTZ R0, R2, R187, R186, !PT ;  /* 0x000000bb02007276 */ /* 0x000fe400078100ba */
[----:B------:R-:W-:-:S02]  /*11b20*/  FSEL R178, R191, -INF , !P2 ;  /* 0xff800000bfb27808 */ /* 0x000fc40005000000 */
[----:B------:R-:W-:Y:S02]  /*11b30*/  FMNMX3.FTZ R0, R0, R184, R182, !PT ;  /* 0x000000b800007276 */ /* 0x000fe400078100b6 */
[----:B------:R-:W-:Y:S02]  /*11b40*/  FSEL R26, R189, -INF , !P5 ;  /* 0xff800000bd1a7808 */ /* 0x000fe40006800000 */
[----:B------:R-:W-:Y:S02]  /*11b50*/  FMNMX3.FTZ R9, R9, R174, R173, !PT ;  /* 0x000000ae09097276 */ /* 0x000fe400078100ad */
[----:B------:R-:W-:Y:S02]  /*11b60*/  FMNMX.FTZ R250, R5, R10, !PT ;  /* 0x0000000a05fa7209 */ /* 0x000fe40007810000 */
[----:B------:R-:W-:Y:S02]  /*11b70*/  FMNMX3.FTZ R5, R0, R179, R178, !PT ;  /* 0x000000b300057276 */ /* 0x000fe400078100b2 */
[----:B------:R-:W-:-:S03]  /*11b80*/  FMNMX3.FTZ R9, R9, R27, R26, !PT ;  /* 0x0000001b09097276 */ /* 0x000fc6000781001a */
[----:B------:R-:W1:Y:S01]  /*11b90*/  SHFL.BFLY PT, R188, R5, 0x2, 0x1f ;  /* 0x0c401f0005bc7f89 */ /* 0x000e6200000e0000 */
[C---:B------:R-:W-:Y:S01]  /*11ba0*/  FMUL.FTZ R2, R248.reuse, UR4 ;  /* 0x00000004f8027c20 */ /* 0x040fe20008410000 */
[----:B------:R-:W-:Y:S01]  /*11bb0*/  IMAD R11, R13, -0x326172a9, RZ ;  /* 0xcd9e8d570d0b7824 */ /* 0x000fe200078e02ff */
[----:B------:R-:W-:Y:S01]  /*11bc0*/  FSETP.NEU.FTZ.AND P5, PT, R248, -INF , PT ;  /* 0xff800000f800780b */ /* 0x000fe20003fbd000 */
[C---:B------:R-:W-:Y:S01]  /*11bd0*/  FMUL.FTZ R0, R250.reuse, UR4 ;  /* 0x00000004fa007c20 */ /* 0x040fe20008410000 */
[----:B------:R-:W-:Y:S02]  /*11be0*/  FSETP.NEU.FTZ.AND P2, PT, R250, -INF , PT ;  /* 0xff800000fa00780b */ /* 0x000fe40003f5d000 */
[----:B------:R-:W-:Y:S02]  /*11bf0*/  FSEL R2, R2, RZ, P5 ;  /* 0x000000ff02027208 */ /* 0x000fe40002800000 */
[----:B------:R-:W-:-:S03]  /*11c00*/  FSEL R0, R0, RZ, P2 ;  /* 0x000000ff00007208 */ /* 0x000fc60001000000 */
[----:B------:R-:W-:Y:S01]  /*11c10*/  FFMA.FTZ R189, R22, UR4, -R2 ;  /* 0x0000000416bd7c23 */ /* 0x000fe20008010802 */
[----:B------:R-:W-:Y:S02]  /*11c20*/  VIADD R22, R219, 0x76cf5d0a ;  /* 0x76cf5d0adb167836 */ /* 0x000fe40000000000 */
[--C-:B------:R-:W-:Y:S01]  /*11c30*/  FFMA.FTZ R208, R25, UR4, -R0.reuse ;  /* 0x0000000419d07c23 */ /* 0x100fe20008010800 */
[----:B------:R-:W-:Y:S01]  /*11c40*/  FFMA.FTZ R215, R17, UR4, -R0 ;  /* 0x0000000411d77c23 */ /* 0x000fe20008010800 */
[----:B------:R-:W-:Y:S02]  /*11c50*/  VIADD R25, R219, 0x32370b8f ;  /* 0x32370b8fdb197836 */ /* 0x000fe40000000000 */
[--C-:B------:R-:W-:Y:S01]  /*11c60*/  FFMA.FTZ R190, R28, UR4, -R2.reuse ;  /* 0x000000041cbe7c23 */ /* 0x100fe20008010802 */
[--C-:B------:R-:W-:Y:S01]  /*11c70*/  FFMA.FTZ R192, R34, UR4, -R2.reuse ;  /* 0x0000000422c07c23 */ /* 0x100fe20008010802 */
[--C-:B------:R-:W-:Y:S01]  /*11c80*/  FFMA.FTZ R193, R32, UR4, -R2.reuse ;  /* 0x0000000420c17c23 */ /* 0x100fe20008010802 */
[--C-:B------:R-:W-:Y:S01]  /*11c90*/  FFMA.FTZ R203, R31, UR4, -R2.reuse ;  /* 0x000000041fcb7c23 */ /* 0x100fe20008010802 */
[----:B-1----:R-:W-:Y:S01]  /*11ca0*/  FMNMX.FTZ R5, R5, R188, !PT ;  /* 0x000000bc05057209 */ /* 0x002fe20007810000 */
[--C-:B------:R-:W-:Y:S01]  /*11cb0*/  FFMA.FTZ R202, R30, UR4, -R2.reuse ;  /* 0x000000041eca7c23 */ /* 0x100fe20008010802 */
[--C-:B------:R-:W-:Y:S01]  /*11cc0*/  FFMA.FTZ R210, R20, UR4, -R2.reuse ;  /* 0x0000000414d27c23 */ /* 0x100fe20008010802 */
[----:B------:R-:W-:Y:S01]  /*11cd0*/  FFMA.FTZ R209, R19, UR4, -R2 ;  /* 0x0000000413d17c23 */ /* 0x000fe20008010802 */
[--C-:B------:R-:W-:Y:S01]  /*11ce0*/  FFMA.FTZ R191, R23, UR4, -R0.reuse ;  /* 0x0000000417bf7c23 */ /* 0x100fe20008010800 */
[----:B------:R-:W1:Y:S01]  /*11cf0*/  SHFL.BFLY PT, R2, R5, 0x1, 0x1f ;  /* 0x0c201f0005027f89 */ /* 0x000e6200000e0000 */
[--C-:B------:R-:W-:Y:S01]  /*11d00*/  FFMA.FTZ R30, R21, UR4, -R0.reuse ;  /* 0x00000004151e7c23 */ /* 0x100fe20008010800 */
[--C-:B------:R-:W-:Y:S01]  /*11d10*/  FFMA.FTZ R196, R33, UR4, -R0.reuse ;  /* 0x0000000421c47c23 */ /* 0x100fe20008010800 */
[--C-:B------:R-:W-:Y:S01]  /*11d20*/  FFMA.FTZ R195, R29, UR4, -R0.reuse ;  /* 0x000000041dc37c23 */ /* 0x100fe20008010800 */
[--C-:B------:R-:W-:Y:S01]  /*11d30*/  FFMA.FTZ R206, R24, UR4, -R0.reuse ;  /* 0x0000000418ce7c23 */ /* 0x100fe20008010800 */
[----:B------:R-:W-:Y:S01]  /*11d40*/  FFMA.FTZ R216, R18, UR4, -R0 ;  /* 0x0000000412d87c23 */ /* 0x000fe20008010800 */
[----:B------:R-:W-:-:S02]  /*11d50*/  VIADD R32, R218, 0xdaa66d2b ;  /* 0xdaa66d2bda207836 */ /* 0x000fc40000000000 */
[C---:B------:R-:W-:Y:S02]  /*11d60*/  VIADD R31, R218.reuse, 0x78dde6e4 ;  /* 0x78dde6e4da1f7836 */ /* 0x040fe40000000000 */
[C---:B------:R-:W-:Y:S02]  /*11d70*/  VIADD R33, R219.reuse, 0xed9eba14 ;  /* 0xed9eba14db217836 */ /* 0x040fe40000000000 */
[----:B------:R-:W-:Y:S02]  /*11d80*/  VIADD R28, R219, 0xa9066899 ;  /* 0xa9066899db1c7836 */ /* 0x000fe40000000000 */
[----:B------:R-:W-:Y:S01]  /*11d90*/  VIADD R34, R218, 0xb54cda56 ;  /* 0xb54cda56da227836 */ /* 0x000fe20000000000 */
[----:B------:R-:W-:Y:S01]  /*11da0*/  MUFU.EX2 R190, R190 ;  /* 0x000000be00be7308 */ /* 0x000fe20000000800 */
[----:B------:R-:W-:-:S03]  /*11db0*/  FSEL R188, R250, RZ, P2 ;  /* 0x000000fffabc7208 */ /* 0x000fc60001000000 */
[----:B------:R1:W4:Y:S02]  /*11dc0*/  MUFU.EX2 R251, R189 ;  /* 0x000000bd00fb7308 */ /* 0x0003240000000800 */
[----:B-1----:R-:W-:-:S04]  /*11dd0*/  FMNMX.FTZ R234, R5, R2, !PT ;  /* 0x0000000205ea7209 */ /* 0x002fc80007810000 */
[----:B------:R-:W-:-:S04]  /*11de0*/  FSETP.NEU.FTZ.AND P2, PT, R234, -INF , PT ;  /* 0xff800000ea00780b */ /* 0x000fc80003f5d000 */
[----:B------:R-:W-:Y:S01]  /*11df0*/  FSEL R189, R234, RZ, P2 ;  /* 0x000000ffeabd7208 */ /* 0x000fe20001000000 */
[----:B------:R-:W-:Y:S01]  /*11e00*/  MUFU.EX2 R191, R191 ;  /* 0x000000bf00bf7308 */ /* 0x000fe20000000800 */
[----:B--2---:R-:W-:Y:S02]  /*11e10*/  LOP3.LUT R10, R219, UR7, R15, 0x96, !PT ;  /* 0x00000007db0a7c12 */ /* 0x004fe4000f8e960f */
[----:B------:R-:W1:Y:S03]  /*11e20*/  SHFL.BFLY PT, R15, R9, 0x2, 0x1f ;  /* 0x0c401f00090f7f89 */ /* 0x000e6600000e0000 */
[----:B------:R-:W-:-:S05]  /*11e30*/  IMAD.WIDE.U32 R200, R10, -0x326172a9, RZ ;  /* 0xcd9e8d570ac87825 */ /* 0x000fca00078e00ff */
[----:B------:R-:W-:Y:S02]  /*11e40*/  LOP3.LUT R10, R35, R11, R201, 0x96, !PT ;  /* 0x0000000b230a7212 */ /* 0x000fe400078e96c9 */
[----:B---3--:R-:W-:-:S03]  /*11e50*/  LOP3.LUT R16, R172, R200, R221, 0x96, !PT ;  /* 0x000000c8ac107212 */ /* 0x008fc600078e96dd */
[----:B------:R-:W-:-:S04]  /*11e60*/  IMAD.WIDE.U32 R10, R10, -0x2daee0ad, RZ ;  /* 0xd2511f530a0a7825 */ /* 0x000fc800078e00ff */
[----:B------:R-:W-:Y:S01]  /*11e70*/  IMAD.WIDE.U32 R16, R16, -0x2daee0ad, RZ ;  /* 0xd2511f5310107825 */ /* 0x000fe200078e00ff */
[----:B----4-:R-:W-:-:S04]  /*11e80*/  LOP3.LUT R11, R22, R222, R11, 0x96, !PT ;  /* 0x000000de160b7212 */ /* 0x010fc800078e960b */
[----:B------:R-:W-:Y:S02]  /*11e90*/  LOP3.LUT R14, R25, R10, R17, 0x96, !PT ;  /* 0x0000000a190e7212 */ /* 0x000fe400078e9611 */
[----:B-1----:R-:W-:Y:S01]  /*11ea0*/  FMNMX.FTZ R9, R9, R15, !PT ;  /* 0x0000000f09097209 */ /* 0x002fe20007810000 */
[----:B------:R-:W-:-:S04]  /*11eb0*/  IMAD.WIDE.U32 R10, R11, -0x326172a9, RZ ;  /* 0xcd9e8d570b0a7825 */ /* 0x000fc800078e00ff */
[----:B------:R-:W-:Y:S01]  /*11ec0*/  IMAD.WIDE.U32 R14, R14, -0x326172a9, RZ ;  /* 0xcd9e8d570e0e7825 */ /* 0x000fe200078e00ff */
[----:B------:R-:W1:Y:S01]  /*11ed0*/  SHFL.BFLY PT, R0, R9, 0x1, 0x1f ;  /* 0x0c201f0009007f89 */ /* 0x000e6200000e0000 */
[----:B------:R-:W-:-:S03]  /*11ee0*/  LOP3.LUT R11, R32, R220, R11, 0x96, !PT ;  /* 0x000000dc200b7212 */ /* 0x000fc600078e960b */
[----:B------:R-:W-:Y:S02]  /*11ef0*/  LOP3.LUT R20, R31, R10, R15, 0x96, !PT ;  /* 0x0000000a1f147212 */ /* 0x000fe400078e960f */
[----:B------:R-:W-:-:S04]  /*11f00*/  IMAD.WIDE.U32 R10, R11, -0x2daee0ad, RZ ;  /* 0xd2511f530b0a7825 */ /* 0x000fc800078e00ff */
[----:B------:R-:W-:Y:S01]  /*11f10*/  IMAD.WIDE.U32 R20, R20, -0x2daee0ad, RZ ;  /* 0xd2511f5314147825 */ /* 0x000fe200078e00ff */
[----:B------:R-:W-:-:S04]  /*11f20*/  LOP3.LUT R11, R33, R16, R11, 0x96, !PT ;  /* 0x00000010210b7212 */ /* 0x000fc800078e960b */
[----:B------:R-:W-:Y:S01]  /*11f30*/  LOP3.LUT R16, R28, R10, R21, 0x96, !PT ;  /* 0x0000000a1c107212 */ /* 0x000fe200078e9615 */
[----:B------:R-:W-:-:S04]  /*11f40*/  IMAD.WIDE.U32 R10, R11, -0x326172a9, RZ ;  /* 0xcd9e8d570b0a7825 */ /* 0x000fc800078e00ff */
[----:B------:R-:W-:Y:S01]  /*11f50*/  IMAD.WIDE.U32 R16, R16, -0x326172a9, RZ ;  /* 0xcd9e8d5710107825 */ /* 0x000fe200078e00ff */
[----:B-1----:R-:W-:-:S04]  /*11f60*/  FMNMX.FTZ R235, R9, R0, !PT ;  /* 0x0000000009eb7209 */ /* 0x002fc80007810000 */
[----:B------:R-:W-:Y:S01]  /*11f70*/  LOP3.LUT R17, R34, R10, R17, 0x96, !PT ;  /* 0x0000000a22117212 */ /* 0x000fe200078e9611 */
[----:B------:R-:W-:Y:S01]  /*11f80*/  FMUL.FTZ R0, R234, UR4 ;  /* 0x00000004ea007c20 */ /* 0x000fe20008410000 */
[----:B------:R-:W-:Y:S01]  /*11f90*/  FSEL R9, R248, RZ, P5 ;  /* 0x000000fff8097208 */ /* 0x000fe20002800000 */
[----:B------:R-:W-:Y:S01]  /*11fa0*/  FMUL.FTZ R2, R235, UR4 ;  /* 0x00000004eb027c20 */ /* 0x000fe20008410000 */
[----:B------:R-:W-:Y:S02]  /*11fb0*/  LOP3.LUT R5, R17, 0xff, RZ, 0xc0, !PT ;  /* 0x000000ff11057812 */ /* 0x000fe400078ec0ff */
[----:B------:R-:W-:Y:S02]  /*11fc0*/  FSETP.NEU.FTZ.AND P5, PT, R235, -INF , PT ;  /* 0xff800000eb00780b */ /* 0x000fe40003fbd000 */
[----:B------:R-:W-:Y:S02]  /*11fd0*/  FSEL R0, R0, RZ, P2 ;  /* 0x000000ff00007208 */ /* 0x000fe40001000000 */
[----:B------:R-:W-:-:S02]  /*11fe0*/  ISETP.LE.U32.AND P2, PT, R5, UR12, PT ;  /* 0x0000000c05007c0c */ /* 0x000fc4000bf43070 */
[----:B------:R-:W-:-:S05]  /*11ff0*/  FSEL R2, R2, RZ, P5 ;  /* 0x000000ff02027208 */ /* 0x000fca0002800000 */
        /* <DEDUP_REMOVED lines=8> */
[----:B------:R-:W-:Y:S02]  /*12080*/  LOP3.LUT R2, R17, 0xffff, RZ, 0xc0, !PT ;  /* 0x0000ffff11027812 */ /* 0x000fe400078ec0ff */
[----:B------:R-:W-:-:S02]  /*12090*/  F2FP.F16.F32.PACK_AB R27, R251, R190 ;  /* 0x000000befb1b723e */ /* 0x000fc400000000ff */
[----:B------:R-:W-:Y:S02]  /*120a0*/  SHF.R.U32.HI R2, RZ, 0x8, R2 ;  /* 0x00000008ff027819 */ /* 0x000fe40000011602 */
[C---:B------:R-:W-:Y:S01]  /*120b0*/  PRMT R26, R27.reuse, 0x7632, R26 ;  /* 0x000076321b1a7816 */ /* 0x040fe2000000001a */
[----:B------:R-:W-:Y:S01]  /*120c0*/  @!P2 HADD2 R18, -R27.H0_H0, -RZ.H0_H0 ;  /* 0xa00000ff1b12a230 */ /* 0x000fe20000000900 */
[----:B------:R-:W-:Y:S02]  /*120d0*/  LOP3.LUT R2, R2, 0xffff, RZ, 0xc0, !PT ;  /* 0x0000ffff02027812 */ /* 0x000fe400078ec0ff */
[----:B------:R-:W-:Y:S02]  /*120e0*/  PRMT R231, R27, 0x5410, R26 ;  /* 0x000054101be77816 */ /* 0x000fe4000000001a */
[----:B------:R-:W-:Y:S02]  /*120f0*/  @!P2 PRMT R27, R18, 0x5410, RZ ;  /* 0x00005410121ba816 */ /* 0x000fe400000000ff */
[----:B------:R-:W-:-:S02]  /*12100*/  ISETP.LE.U32.AND P2, PT, R2, UR12, PT ;  /* 0x0000000c02007c0c */ /* 0x000fc4000bf43070 */
[----:B------:R-:W-:Y:S02]  /*12110*/  PRMT R2, R17, 0x7632, R2 ;  /* 0x0000763211027816 */ /* 0x000fe40000000002 */
[----:B-----5:R-:W-:Y:S02]  /*12120*/  LOP3.LUT R18, R172, R200, R227, 0x96, !PT ;  /* 0x000000c8ac127212 */ /* 0x020fe400078e96e3 */
[----:B------:R-:W1:Y:S01]  /*12130*/  MUFU.EX2 R172, R30 ;  /* 0x0000001e00ac7308 */ /* 0x000e620000000800 */
[----:B------:R-:W-:Y:S02]  /*12140*/  LOP3.LUT R2, R2, 0xff, RZ, 0xc0, !PT ;  /* 0x000000ff02027812 */ /* 0x000fe400078ec0ff */
[----:B------:R-:W-:-:S04]  /*12150*/  IADD3 R10, PT, PT, R13, 0x4, RZ ;  /* 0x000000040d0a7810 */ /* 0x000fc80007ffe0ff */
[----:B------:R-:W-:Y:S02]  /*12160*/  @!P2 HADD2 R29, -R26.H0_H0, -RZ.H0_H0 ;  /* 0xa00000ff1a1da230 */ /* 0x000fe40000000900 */
[----:B------:R-:W-:-:S03]  /*12170*/  IMAD R10, R10, -0x326172a9, RZ ;  /* 0xcd9e8d570a0a7824 */ /* 0x000fc600078e02ff */
[----:B------:R-:W-:Y:S02]  /*12180*/  @!P2 PRMT R26, R29, 0x5410, RZ ;  /* 0x000054101d1aa816 */ /* 0x000fe400000000ff */
[----:B------:R-:W-:Y:S01]  /*12190*/  ISETP.LE.U32.AND P2, PT, R2, UR12, PT ;  /* 0x0000000c02007c0c */ /* 0x000fe2000bf43070 */
[----:B------:R-:W-:Y:S01]  /*121a0*/  VIADD R21, R218, 0x1715609d ;  /* 0x1715609dda157836 */ /* 0x000fe20000000000 */
[----:B------:R-:W-:Y:S02]  /*121b0*/  LOP3.LUT R10, R35, R10, R201, 0x96, !PT ;  /* 0x0000000a230a7212 */ /* 0x000fe400078e96c9 */
[----:B-1----:R-:W-:Y:S02]  /*121c0*/  F2FP.F16.F32.PACK_AB R29, R172, R191 ;  /* 0x000000bfac1d723e */ /* 0x002fe400000000ff */
[----:B------:R-:W-:Y:S01]  /*121d0*/  LOP3.LUT R194, R21, R14, R11, 0x96, !PT ;  /* 0x0000000e15c27212 */ /* 0x000fe200078e960b */
[----:B------:R-:W-:Y:S01]  /*121e0*/  IMAD.WIDE.U32 R10, R10, -0x2daee0ad, RZ ;  /* 0xd2511f530a0a7825 */ /* 0x000fe200078e00ff */
[----:B------:R-:W-:-:S03]  /*121f0*/  PRMT R30, R29, 0x7632, R30 ;  /* 0x000076321d1e7816 */ /* 0x000fc6000000001e */
[--C-:B------:R-:W-:Y:S01]  /*12200*/  FFMA.FTZ R185, R185, UR4, -R0.reuse ;  /* 0x00000004b9b97c23 */ /* 0x100fe20008010800 */
[--C-:B------:R-:W-:Y:S01]  /*12210*/  FFMA.FTZ R183, R183, UR4, -R0.reuse ;  /* 0x00000004b7b77c23 */ /* 0x100fe20008010800 */
[--C-:B------:R-:W-:Y:S01]  /*12220*/  FFMA.FTZ R13, R187, UR4, -R0.reuse ;  /* 0x00000004bb0d7c23 */ /* 0x100fe20008010800 */
[--C-:B------:R-:W-:Y:S01]  /*12230*/  FFMA.FTZ R186, R186, UR4, -R0.reuse ;  /* 0x00000004baba7c23 */ /* 0x100fe20008010800 */
[----:B------:R-:W-:Y:S02]  /*12240*/  @!P2 HADD2 R197, -R29.H0_H0, -RZ.H0_H0 ;  /* 0xa00000ff1dc5a230 */ /* 0x000fe40000000900 */
[--C-:B------:R-:W-:Y:S01]  /*12250*/  FFMA.FTZ R184, R184, UR4, -R0.reuse ;  /* 0x00000004b8b87c23 */ /* 0x100fe20008010800 */
[--C-:B------:R-:W-:Y:S01]  /*12260*/  FFMA.FTZ R182, R182, UR4, -R0.reuse ;  /* 0x00000004b6b67c23 */ /* 0x100fe20008010800 */
[--C-:B------:R-:W-:Y:S01]  /*12270*/  FFMA.FTZ R201, R179, UR4, -R0.reuse ;  /* 0x00000004b3c97c23 */ /* 0x100fe20008010800 */
[----:B------:R-:W-:Y:S01]  /*12280*/  FFMA.FTZ R174, R178, UR4, -R0 ;  /* 0x00000004b2ae7c23 */ /* 0x000fe20008010800 */
[----:B------:R-:W-:Y:S01]  /*12290*/  SHF.R.U32.HI R0, RZ, 0x18, R17 ;  /* 0x00000018ff007819 */ /* 0x000fe20000011611 */
[----:B------:R-:W-:Y:S01]  /*122a0*/  IMAD.WIDE.U32 R18, R18, -0x2daee0ad, RZ ;  /* 0xd2511f5312127825 */ /* 0x000fe200078e00ff */
[----:B------:R-:W-:-:S02]  /*122b0*/  LOP3.LUT R11, R22, R228, R11, 0x96, !PT ;  /* 0x000000e4160b7212 */ /* 0x000fc400078e960b */
[----:B------:R-:W-:Y:S02]  /*122c0*/  PRMT R229, R29, 0x5410, R30 ;  /* 0x000054101de57816 */ /* 0x000fe4000000001e */
[----:B------:R-:W-:Y:S02]  /*122d0*/  @!P2 PRMT R29, R197, 0x5410, RZ ;  /* 0x00005410c51da816 */ /* 0x000fe400000000ff */
[----:B------:R-:W-:Y:S02]  /*122e0*/  ISETP.LE.U32.AND P2, PT, R0, UR12, PT ;  /* 0x0000000c00007c0c */ /* 0x000fe4000bf43070 */
[----:B------:R-:W-:Y:S01]  /*122f0*/  LOP3.LUT R14, R25, R10, R19, 0x96, !PT ;  /* 0x0000000a190e7212 */ /* 0x000fe200078e9613 */
[----:B------:R-:W-:Y:S01]  /*12300*/  IMAD.WIDE.U32 R10, R11, -0x326172a9, RZ ;  /* 0xcd9e8d570b0a7825 */ /* 0x000fe200078e00ff */
[----:B------:R-:W-:Y:S04]  /*12310*/  MUFU.EX2 R197, R192 ;  /* 0x000000c000c57308 */ /* 0x000fe80000000800 */
[----:B------:R-:W-:Y:S01]  /*12320*/  LOP3.LUT R11, R32, R226, R11, 0x96, !PT ;  /* 0x000000e2200b7212 */ /* 0x000fe200078e960b */
[----:B------:R-:W-:Y:S01]  /*12330*/  IMAD.MOV.U32 R0, RZ, RZ, R16 ;  /* 0x000000ffff007224 */ /* 0x000fe200078e0010 */
[----:B------:R-:W1:Y:S01]  /*12340*/  MUFU.EX2 R226, R193 ;  /* 0x000000c100e27308 */ /* 0x000e620000000800 */
[----:B------:R-:W-:-:S02]  /*12350*/  FADD.FTZ R2, R135, -R9 ;  /* 0x8000000987027221 */ /* 0x000fc40000010000 */
[----:B------:R-:W-:Y:S01]  /*12360*/  @!P2 HADD2 R135, -R30.H0_H0, -RZ.H0_H0 ;  /* 0xa00000ff1e87a230 */ /* 0x000fe20000000900 */
[----:B------:R-:W-:-:S04]  /*12370*/  LOP3.LUT R0, R0, 0xff, RZ, 0xc0, !PT ;  /* 0x000000ff00007812 */ /* 0x000fc800078ec0ff */
[----:B------:R-:W-:Y:S02]  /*12380*/  @!P2 PRMT R30, R135, 0x5410, RZ ;  /* 0x00005410871ea816 */ /* 0x000fe400000000ff */
[----:B------:R-:W-:Y:S02]  /*12390*/  ISETP.LE.U32.AND P2, PT, R0, UR12, PT ;  /* 0x0000000c00007c0c */ /* 0x000fe4000bf43070 */
[----:B-1----:R-:W-:-:S04]  /*123a0*/  F2FP.F16.F32.PACK_AB R0, R226, R197 ;  /* 0x000000c5e200723e */ /* 0x002fc800000000ff */
[C---:B------:R-:W-:Y:S02]  /*123b0*/  PRMT R193, R0.reuse, 0x7610, R193 ;  /* 0x0000761000c17816 */ /* 0x040fe400000000c1 */
[----:B------:R-:W-:-:S05]  /*123c0*/  PRMT R192, R0, 0x7632, R192 ;  /* 0x0000763200c07816 */ /* 0x000fca00000000c0 */
[----:B------:R-:W-:Y:S01]  /*123d0*/  @!P2 HADD2 R198, -R193.H0_H0, -RZ.H0_H0 ;  /* 0xa00000ffc1c6a230 */ /* 0x000fe20000000900 */
[----:B------:R-:W-:Y:S01]  /*123e0*/  PRMT R0, R16, 0x7771, RZ ;  /* 0x0000777110007816 */ /* 0x000fe200000000ff */
[----:B------:R-:W-:Y:S01]  /*123f0*/  FMUL.FTZ R2, R2, UR4 ;  /* 0x0000000402027c20 */ /* 0x000fe20008410000 */
[----:B------:R-:W-:Y:S02]  /*12400*/  PRMT R228, R193, 0x5410, R192 ;  /* 0x00005410c1e47816 */ /* 0x000fe400000000c0 */
[----:B------:R-:W-:Y:S01]  /*12410*/  @!P2 PRMT R193, R198, 0x5410, RZ ;  /* 0x00005410c6c1a816 */ /* 0x000fe200000000ff */
[----:B------:R1:W-:Y:S01]  /*12420*/  MUFU.EX2 R5, R2 ;  /* 0x0000000200057308 */ /* 0x0003e20000000800 */
[----:B------:R-:W-:Y:S01]  /*12430*/  ISETP.GT.U32.AND P2, PT, R0, UR12, PT ;  /* 0x0000000c00007c0c */ /* 0x000fe2000bf44070 */
[----:B------:R-:W-:Y:S02]  /*12440*/  IMAD.WIDE.U32 R14, R14, -0x326172a9, RZ ;  /* 0xcd9e8d570e0e7825 */ /* 0x000fe400078e00ff */
[----:B------:R-:W-:Y:S02]  /*12450*/  MUFU.EX2 R196, R196 ;  /* 0x000000c400c47308 */ /* 0x000fe40000000800 */
[----:B-1----:R-:W-:-:S04]  /*12460*/  FADD.FTZ R2, R134, -R188 ;  /* 0x800000bc86027221 */ /* 0x002fc80000010000 */
[----:B------:R-:W-:Y:S01]  /*12470*/  FMUL.FTZ R0, R2, UR4 ;  /* 0x0000000402007c20 */ /* 0x000fe20008410000 */
[----:B------:R-:W1:Y:S01]  /*12480*/  MUFU.EX2 R188, R195 ;  /* 0x000000c300bc7308 */ /* 0x000e620000000800 */
[----:B------:R-:W-:Y:S02]  /*12490*/  LOP3.LUT R32, R31, R10, R15, 0x96, !PT ;  /* 0x0000000a1f207212 */ /* 0x000fe400078e960f */
[----:B------:R-:W-:Y:S02]  /*124a0*/  @P2 HADD2 R134, -R192.H0_H0, -RZ.H0_H0 ;  /* 0xa00000ffc0862230 */ /* 0x000fe40000000900 */
[----:B------:R-:W-:Y:S01]  /*124b0*/  IMAD.WIDE.U32 R10, R11, -0x2daee0ad, RZ ;  /* 0xd2511f530b0a7825 */ /* 0x000fe200078e00ff */
[----:B------:R-:W2:Y:S01]  /*124c0*/  MUFU.EX2 R0, R0 ;  /* 0x0000000000007308 */ /* 0x000ea20000000800 */
[----:B------:R-:W-:Y:S02]  /*124d0*/  PRMT R2, R16, 0x7772, RZ ;  /* 0x0000777210027816 */ /* 0x000fe400000000ff */
[----:B------:R-:W-:-:S02]  /*124e0*/  @P2 PRMT R192, R134, 0x5410, RZ ;  /* 0x0000541086c02816 */ /* 0x000fc400000000ff */
[----:B------:R-:W-:Y:S01]  /*124f0*/  LOP3.LUT R11, R33, R18, R11, 0x96, !PT ;  /* 0x00000012210b7212 */ /* 0x000fe200078e960b */
[----:B------:R-:W-:Y:S01]  /*12500*/  IMAD.WIDE.U32 R32, R32, -0x2daee0ad, RZ ;  /* 0xd2511f5320207825 */ /* 0x000fe200078e00ff */
[----:B------:R-:W-:Y:S02]  /*12510*/  ISETP.GT.U32.AND P2, PT, R2, UR12, PT ;  /* 0x0000000c02007c0c */ /* 0x000fe4000bf44070 */
[----:B-1----:R-:W-:Y:S02]  /*12520*/  F2FP.F16.F32.PACK_AB R2, R188, R196 ;  /* 0x000000c4bc02723e */ /* 0x002fe400000000ff */
[----:B------:R-:W-:Y:S01]  /*12530*/  LOP3.LUT R18, R28, R10, R33, 0x96, !PT ;  /* 0x0000000a1c127212 */ /* 0x000fe200078e9621 */
[--C-:B--2---:R-:W-:Y:S01]  /*12540*/  FFMA.FTZ R28, R225, R0, R191.reuse ;  /* 0x00000000e11c7223 */ /* 0x104fe200000100bf */
[C---:B------:R-:W-:Y:S01]  /*12550*/  PRMT R191, R2.reuse, 0x7610, R191 ;  /* 0x0000761002bf7816 */ /* 0x040fe200000000bf */
[--C-:B------:R-:W-:Y:S01]  /*12560*/  FFMA.FTZ R35, R249, R5, R190.reuse ;  /* 0x00000005f9237223 */ /* 0x100fe200000100be */
[----:B------:R-:W-:-:S05]  /*12570*/  PRMT R190, R2, 0x7632, R190 ;  /* 0x0000763202be7816 */ /* 0x000fca00000000be */
[----:B------:R-:W-:Y:S01]  /*12580*/  @P2 HADD2 R199, -R191.H0_H0, -RZ.H0_H0 ;  /* 0xa00000ffbfc72230 */ /* 0x000fe20000000900 */
[----:B------:R-:W-:Y:S01]  /*12590*/  PRMT R2, R16, 0x7773, RZ ;  /* 0x0000777310027816 */ /* 0x000fe200000000ff */
[----:B------:R-:W-:Y:S01]  /*125a0*/  FADD.FTZ R9, R132, -R189 ;  /* 0x800000bd84097221 */ /* 0x000fe20000010000 */
[----:B------:R-:W-:Y:S02]  /*125b0*/  PRMT R200, R191, 0x5410, R190 ;  /* 0x00005410bfc87816 */ /* 0x000fe400000000be */
[----:B------:R-:W-:Y:S01]  /*125c0*/  @P2 PRMT R191, R199, 0x5410, RZ ;  /* 0x00005410c7bf2816 */ /* 0x000fe200000000ff */
[----:B------:R-:W-:Y:S01]  /*125d0*/  IMAD.WIDE.U32 R10, R11, -0x326172a9, RZ ;  /* 0xcd9e8d570b0a7825 */ /* 0x000fe200078e00ff */
[----:B------:R-:W-:-:S03]  /*125e0*/  ISETP.GT.U32.AND P2, PT, R2, UR12, PT ;  /* 0x0000000c02007c0c */ /* 0x000fc6000bf44070 */
[----:B------:R-:W-:Y:S01]  /*125f0*/  FMUL.FTZ R2, R9, UR4 ;  /* 0x0000000409027c20 */ /* 0x000fe20008410000 */
[----:B------:R-:W-:Y:S02]  /*12600*/  LOP3.LUT R21, R21, R14, R11, 0x96, !PT ;  /* 0x0000000e15157212 */ /* 0x000fe400078e960b */
[----:B------:R-:W-:Y:S04]  /*12610*/  MUFU.EX2 R11, R185 ;  /* 0x000000b9000b7308 */ /* 0x000fe80000000800 */
[----:B------:R-:W1:Y:S04]  /*12620*/  MUFU.EX2 R2, R2 ;  /* 0x0000000200027308 */ /* 0x000e680000000800 */
[----:B------:R-:W2:Y:S01]  /*12630*/  MUFU.EX2 R9, R183 ;  /* 0x000000b700097308 */ /* 0x000ea20000000800 */
[----:B------:R-:W-:-:S04]  /*12640*/  IMAD.WIDE.U32 R14, R194, -0x2daee0ad, RZ ;  /* 0xd2511f53c20e7825 */ /* 0x000fc800078e00ff */
[----:B------:R-:W-:Y:S02]  /*12650*/  VIADD R22, R219, 0x646e171e ;  /* 0x646e171edb167836 */ /* 0x000fe40000000000 */
[----:B------:R-:W-:-:S04]  /*12660*/  IMAD.WIDE.U32 R18, R18, -0x326172a9, RZ ;  /* 0xcd9e8d5712127825 */ /* 0x000fc800078e00ff */
[----:B-1----:R-:W-:Y:S01]  /*12670*/  FFMA.FTZ R233, R233, R2, R11 ;  /* 0x00000002e9e97223 */ /* 0x002fe2000001000b */
[----:B------:R-:W-:Y:S02]  /*12680*/  LOP3.LUT R25, R22, R20, R15, 0x96, !PT ;  /* 0x0000001416197212 */ /* 0x000fe400078e960f */
[----:B------:R-:W-:Y:S01]  /*12690*/  LOP3.LUT R19, R34, R10, R19, 0x96, !PT ;  /* 0x0000000a22137212 */ /* 0x000fe200078e9613 */
[C---:B--2---:R-:W-:Y:S01]  /*126a0*/  FADD.FTZ R15, R9.reuse, R233 ;  /* 0x000000e9090f7221 */ /* 0x044fe20000010000 */
[----:B------:R-:W-:Y:S02]  /*126b0*/  F2FP.F16.F32.PACK_AB R34, R9, R11 ;  /* 0x0000000b0922723e */ /* 0x000fe400000000ff */
[----:B------:R-:W-:Y:S01]  /*126c0*/  LOP3.LUT R9, R25, 0xffff, RZ, 0xc0, !PT ;  /* 0x0000ffff19097812 */ /* 0x000fe200078ec0ff */
[----:B------:R-:W1:Y:S03]  /*126d0*/  MUFU.EX2 R13, R13 ;  /* 0x0000000d000d7308 */ /* 0x000e660000000800 */
[----:B------:R-:W-:Y:S01]  /*126e0*/  SHF.R.U32.HI R9, RZ, 0x8, R9 ;  /* 0x00000008ff097819 */ /* 0x000fe20000011609 */
[----:B------:R-:W2:Y:S01]  /*126f0*/  MUFU.EX2 R11, R186 ;  /* 0x000000ba000b7308 */ /* 0x000ea20000000800 */
[----:B------:R-:W-:-:S02]  /*12700*/  @P2 HADD2 R132, -R190.H0_H0, -RZ.H0_H0 ;  /* 0xa00000ffbe842230 */ /* 0x000fc40000000900 */
[----:B------:R-:W-:Y:S01]  /*12710*/  LOP3.LUT R9, R9, 0xffff, RZ, 0xc0, !PT ;  /* 0x0000ffff09097812 */ /* 0x000fe200078ec0ff */
[----:B------:R-:W3:Y:S02]  /*12720*/  MUFU.EX2 R10, R184 ;  /* 0x000000b8000a7308 */ /* 0x000ee40000000800 */
[----:B------:R-:W-:Y:S02]  /*12730*/  @P2 PRMT R190, R132, 0x5410, RZ ;  /* 0x0000541084be2816 */ /* 0x000fe400000000ff */
[----:B------:R-:W-:Y:S02]  /*12740*/  ISETP.LE.U32.AND P2, PT, R9, UR12, PT ;  /* 0x0000000c09007c0c */ /* 0x000fe4000bf43070 */
[----:B------:R-:W4:Y:S01]  /*12750*/  MUFU.EX2 R9, R182 ;  /* 0x000000b600097308 */ /* 0x000f220000000800 */
[----:B-1----:R-:W-:-:S04]  /*12760*/  FADD.FTZ R15, R13, R15 ;  /* 0x0000000f0d0f7221 */ /* 0x002fc80000010000 */
[----:B--2---:R-:W-:Y:S01]  /*12770*/  FADD.FTZ R15, R11, R15 ;  /* 0x0000000f0b0f7221 */ /* 0x004fe20000010000 */
[----:B------:R-:W-:Y:S03]  /*12780*/  MUFU.EX2 R182, R203 ;  /* 0x000000cb00b67308 */ /* 0x000fe60000000800 */
[----:B---3--:R-:W-:Y:S01]  /*12790*/  FADD.FTZ R15, R10, R15 ;  /* 0x0000000f0a0f7221 */ /* 0x008fe20000010000 */
[----:B------:R-:W1:Y:S03]  /*127a0*/  MUFU.EX2 R183, R202 ;  /* 0x000000ca00b77308 */ /* 0x000e660000000800 */
[C---:B----4-:R-:W-:Y:S01]  /*127b0*/  FADD.FTZ R227, R9.reuse, R15 ;  /* 0x0000000f09e37221 */ /* 0x050fe20000010000 */
[----:B------:R-:W-:Y:S02]  /*127c0*/  F2FP.F16.F32.PACK_AB R194, R9, R10 ;  /* 0x0000000a09c2723e */ /* 0x000fe400000000ff */
[----:B------:R-:W-:-:S02]  /*127d0*/  LOP3.LUT R9, R25, 0xff, RZ, 0xc0, !PT ;  /* 0x000000ff19097812 */ /* 0x000fc400078ec0ff */
[----:B------:R-:W-:Y:S02]  /*127e0*/  FSEL R20, R235, RZ, P5 ;  /* 0x000000ffeb147208 */ /* 0x000fe40002800000 */
[----:B------:R-:W-:Y:S02]  /*127f0*/  ISETP.LE.U32.AND P5, PT, R9, UR12, PT ;  /* 0x0000000c09007c0c */ /* 0x000fe4000bfa3070 */
[----:B-1----:R-:W-:Y:S01]  /*12800*/  F2FP.F16.F32.PACK_AB R9, R183, R182 ;  /* 0x000000b6b709723e */ /* 0x002fe200000000ff */
[-C--:B------:R-:W-:Y:S01]  /*12810*/  FMUL.FTZ R152, R152, R5.reuse ;  /* 0x0000000598987220 */ /* 0x080fe20000410000 */
[-C--:B------:R-:W-:Y:S02]  /*12820*/  FMUL.FTZ R153, R153, R5.reuse ;  /* 0x0000000599997220 */ /* 0x080fe40000410000 */
[----:B------:R-:W-:Y:S01]  /*12830*/  PRMT R187, R9, 0x7610, R187 ;  /* 0x0000761009bb7816 */ /* 0x000fe200000000bb */
        /* <DEDUP_REMOVED lines=30> */
[----:B------:R-:W-:Y:S01]  /*12a20*/  MUFU.EX2 R208, R208 ;  /* 0x000000d000d07308 */ /* 0x000fe20000000800 */
[----:B------:R-:W-:Y:S01]  /*12a30*/  PRMT R5, R25, 0x7632, R5 ;  /* 0x0000763219057816 */ /* 0x000fe20000000005 */
[----:B------:R-:W-:-:S02]  /*12a40*/  @!P5 HADD2 R53, -R187.H0_H0, -RZ.H0_H0 ;  /* 0xa00000ffbb35d230 */ /* 0x000fc40000000900 */
[----:B------:R-:W1:Y:S01]  /*12a50*/  MUFU.EX2 R116, R206 ;  /* 0x000000ce00747308 */ /* 0x000e620000000800 */
[----:B------:R-:W-:Y:S02]  /*12a60*/  PRMT R186, R9, 0x7632, R186 ;  /* 0x0000763209ba7816 */ /* 0x000fe400000000ba */
[----:B------:R-:W-:Y:S02]  /*12a70*/  LOP3.LUT R5, R5, 0xff, RZ, 0xc0, !PT ;  /* 0x000000ff05057812 */ /* 0x000fe400078ec0ff */
[----:B------:R-:W-:Y:S01]  /*12a80*/  PRMT R68, R187, 0x5410, R186 ;  /* 0x00005410bb447816 */ /* 0x000fe200000000ba */
[----:B------:R-:W-:Y:S01]  /*12a90*/  @!P2 HADD2 R52, -R186.H0_H0, -RZ.H0_H0 ;  /* 0xa00000ffba34a230 */ /* 0x000fe20000000900 */
[----:B------:R-:W-:Y:S01]  /*12aa0*/  @!P5 PRMT R187, R53, 0x5410, RZ ;  /* 0x0000541035bbd816 */ /* 0x000fe200000000ff */
[----:B------:R-:W-:Y:S01]  /*12ab0*/  FADD.FTZ R9, R133, -R20 ;  /* 0x8000001485097221 */ /* 0x000fe20000010000 */
[----:B------:R-:W-:Y:S01]  /*12ac0*/  ISETP.LE.U32.AND P5, PT, R5, UR12, PT ;  /* 0x0000000c05007c0c */ /* 0x000fe2000bfa3070 */
[----:B------:R-:W-:Y:S01]  /*12ad0*/  IMAD.MOV.U32 R117, RZ, RZ, R227 ;  /* 0x000000ffff757224 */ /* 0x000fe200078e00e3 */
[----:B------:R-:W-:Y:S01]  /*12ae0*/  SHF.R.U32.HI R5, RZ, 0x18, R25 ;  /* 0x00000018ff057819 */ /* 0x000fe20000011619 */
        /* <DEDUP_REMOVED lines=33> */
[----:B------:R-:W-:Y:S01]  /*12d00*/  @!P2 PRMT R186, R52, 0x5410, RZ ;  /* 0x0000541034baa816 */ /* 0x000fe200000000ff */
[----:B------:R-:W-:Y:S01]  /*12d10*/  FMUL.FTZ R0, R9, UR4 ;  /* 0x0000000409007c20 */ /* 0x000fe20008410000 */
[----:B------:R-:W-:-:S02]  /*12d20*/  ISETP.LE.U32.AND P2, PT, R5, UR12, PT ;  /* 0x0000000c05007c0c */ /* 0x000fc4000bf43070 */
[----:B-1----:R-:W-:-:S03]  /*12d30*/  F2FP.F16.F32.PACK_AB R5, R116, R208 ;  /* 0x000000d07405723e */ /* 0x002fc600000000ff */
[----:B------:R-:W1:Y:S01]  /*12d40*/  MUFU.EX2 R0, R0 ;  /* 0x0000000000007308 */ /* 0x000e620000000800 */
[C---:B------:R-:W-:Y:S02]  /*12d50*/  PRMT R181, R5.reuse, 0x7610, R181 ;  /* 0x0000761005b57816 */ /* 0x040fe400000000b5 */
[----:B------:R-:W-:Y:S01]  /*12d60*/  PRMT R179, R5, 0x7632, R179 ;  /* 0x0000763205b37816 */ /* 0x000fe200000000b3 */
[----:B------:R2:W-:Y:S01]  /*12d70*/  MUFU.EX2 R67, R210 ;  /* 0x000000d200437308 */ /* 0x0005e20000000800 */
[----:B------:R-:W-:-:S03]  /*12d80*/  IMAD.MOV.U32 R9, RZ, RZ, R14 ;  /* 0x000000ffff097224 */ /* 0x000fc600078e000e */
[----:B------:R-:W3:Y:S04]  /*12d90*/  MUFU.EX2 R5, R177 ;  /* 0x000000b100057308 */ /* 0x000ee80000000800 */
[----:B------:R-:W4:Y:S01]  /*12da0*/  MUFU.EX2 R184, R209 ;  /* 0x000000d100b87308 */ /* 0x000f220000000800 */
[----:B------:R-:W-:Y:S01]  /*12db0*/  @!P5 HADD2 R49, -R181.H0_H0, -RZ.H0_H0 ;  /* 0xa00000ffb531d230 */ /* 0x000fe20000000900 */
[----:B------:R-:W-:Y:S01]  /*12dc0*/  LOP3.LUT R9, R9, 0xff, RZ, 0xc0, !PT ;  /* 0x000000ff09097812 */ /* 0x000fe200078ec0ff */
[----:B------:R-:W-:Y:S01]  /*12dd0*/  @!P2 HADD2 R48, -R179.H0_H0, -RZ.H0_H0 ;  /* 0xa00000ffb330a230 */ /* 0x000fe20000000900 */
[----:B------:R-:W-:Y:S01]  /*12de0*/  PRMT R118, R181, 0x5410, R179 ;  /* 0x00005410b5767816 */ /* 0x000fe200000000b3 */
[----:B------:R-:W-:Y:S01]  /*12df0*/  IMAD.MOV.U32 R119, RZ, RZ, R68 ;  /* 0x000000ffff777224 */ /* 0x000fe200078e0044 */
[----:B------:R-:W-:Y:S01]  /*12e00*/  @!P5 PRMT R181, R49, 0x5410, RZ ;  /* 0x0000541031b5d816 */ /* 0x000fe200000000ff */
[-C--:B-1----:R-:W-:Y:S01]  /*12e10*/  FMUL.FTZ R68, R60, R0.reuse ;  /* 0x000000003c447220 */ /* 0x082fe20000410000 */
[----:B------:R-:W-:Y:S01]  /*12e20*/  ISETP.LE.U32.AND P5, PT, R9, UR12, PT ;  /* 0x0000000c09007c0c */ /* 0x000fe2000bfa3070 */
[----:B--2---:R-:W-:Y:S01]  /*12e30*/  IMAD.MOV.U32 R210, RZ, RZ, R31 ;  /* 0x000000ffffd27224 */ /* 0x004fe200078e001f */
[----:B------:R-:W-:Y:S01]  /*12e40*/  PRMT R9, R14, 0x7771, RZ ;  /* 0x000077710e097816 */ /* 0x000fe200000000ff */
[----:B------:R-:W-:Y:S01]  /*12e50*/  IMAD.MOV.U32 R60, RZ, RZ, R100 ;  /* 0x000000ffff3c7224 */ /* 0x000fe200078e0064 */
[----:B------:R-:W-:Y:S01]  /*12e60*/  @!P2 PRMT R179, R48, 0x5410, RZ ;  /* 0x0000541030b3a816 */ /* 0x000fe200000000ff */
[-C--:B---3--:R-:W-:Y:S01]  /*12e70*/  FFMA.FTZ R31, R230, R0.reuse, R5 ;  /* 0x00000000e61f7223 */ /* 0x088fe20000010005 */
        /* <DEDUP_REMOVED lines=31> */
[----:B----4-:R-:W-:-:S02]  /*13070*/  F2FP.F16.F32.PACK_AB R0, R184, R67 ;  /* 0x00000043b800723e */ /* 0x010fc400000000ff */
[----:B------:R-:W-:Y:S02]  /*13080*/  ISETP.GT.U32.AND P2, PT, R9, UR12, PT ;  /* 0x0000000c09007c0c */ /* 0x000fe4000bf44070 */
[----:B------:R-:W-:Y:S01]  /*13090*/  PRMT R178, R0, 0x7610, R178 ;  /* 0x0000761000b27816 */ /* 0x000fe200000000b2 */
[----:B------:R-:W-:Y:S01]  /*130a0*/  FMUL.FTZ R70, R62, R2 ;  /* 0x000000023e467220 */ /* 0x000fe20000410000 */
[----:B------:R-:W-:Y:S01]  /*130b0*/  PRMT R177, R0, 0x7632, R177 ;  /* 0x0000763200b17816 */ /* 0x000fe200000000b1 */
[----:B------:R-:W-:Y:S01]  /*130c0*/  IMAD.MOV.U32 R62, RZ, RZ, R33 ;  /* 0x000000ffff3e7224 */ /* 0x000fe200078e0021 */
[----:B------:R-:W-:Y:S01]  /*130d0*/  MUFU.EX2 R230, R215 ;  /* 0x000000d700e67308 */ /* 0x000fe20000000800 */
[----:B------:R-:W-:Y:S01]  /*130e0*/  @!P5 HADD2 R37, -R178.H0_H0, -RZ.H0_H0 ;  /* 0xa00000ffb225d230 */ /* 0x000fe20000000900 */
[----:B------:R-:W-:Y:S02]  /*130f0*/  PRMT R0, R14, 0x7772, RZ ;  /* 0x000077720e007816 */ /* 0x000fe400000000ff */
[----:B------:R-:W1:Y:S01]  /*13100*/  MUFU.EX2 R33, R216 ;  /* 0x000000d800217308 */ /* 0x000e620000000800 */
[----:B------:R-:W-:-:S02]  /*13110*/  PRMT R66, R178, 0x5410, R177 ;  /* 0x00005410b2427816 */ /* 0x000fc400000000b1 */
[----:B------:R-:W-:Y:S01]  /*13120*/  @P2 HADD2 R36, -R177.H0_H0, -RZ.H0_H0 ;  /* 0xa00000ffb1242230 */ /* 0x000fe20000000900 */
[----:B------:R-:W-:Y:S02]  /*13130*/  @!P5 PRMT R178, R37, 0x5410, RZ ;  /* 0x0000541025b2d816 */ /* 0x000fe400000000ff */
[----:B------:R-:W-:Y:S02]  /*13140*/  ISETP.GT.U32.AND P5, PT, R0, UR12, PT ;  /* 0x0000000c00007c0c */ /* 0x000fe4000bfa4070 */
[----:B------:R-:W-:Y:S02]  /*13150*/  PRMT R0, R14, 0x7773, RZ ;  /* 0x000077730e007816 */ /* 0x000fe400000000ff */
[----:B------:R-:W-:Y:S02]  /*13160*/  @P2 PRMT R177, R36, 0x5410, RZ ;  /* 0x0000541024b12816 */ /* 0x000fe400000000ff */
[----:B------:R-:W-:Y:S01]  /*13170*/  ISETP.GT.U32.AND P2, PT, R0, UR12, PT ;  /* 0x0000000c00007c0c */ /* 0x000fe2000bf44070 */
        /* <DEDUP_REMOVED lines=32> */
[----:B-1----:R-:W-:-:S04]  /*13380*/  F2FP.F16.F32.PACK_AB R2, R230, R33 ;  /* 0x00000021e602723e */ /* 0x002fc800000000ff */
[C---:B------:R-:W-:Y:S02]  /*13390*/  PRMT R173, R2.reuse, 0x7632, R173 ;  /* 0x0000763202ad7816 */ /* 0x040fe400000000ad */
[----:B------:R-:W-:Y:S02]  /*133a0*/  LOP3.LUT R0, R19, 0xffff, RZ, 0xc0, !PT ;  /* 0x0000ffff13007812 */ /* 0x000fe400078ec0ff */
[----:B------:R-:W-:Y:S01]  /*133b0*/  PRMT R176, R2, 0x7610, R176 ;  /* 0x0000761002b07816 */ /* 0x000fe200000000b0 */
[----:B------:R-:W-:Y:S01]  /*133c0*/  @P2 HADD2 R3, -R173.H0_H0, -RZ.H0_H0 ;  /* 0xa00000ffad032230 */ /* 0x000fe20000000900 */
[----:B------:R-:W-:Y:S02]  /*133d0*/  MOV R124, R65 ;  /* 0x00000041007c7202 */ /* 0x000fe40000000f00 */
[----:B------:R-:W-:Y:S01]  /*133e0*/  SHF.R.U32.HI R0, RZ, 0x8, R0 ;  /* 0x00000008ff007819 */ /* 0x000fe20000011600 */
[----:B------:R-:W-:Y:S01]  /*133f0*/  @P5 HADD2 R4, -R176.H0_H0, -RZ.H0_H0 ;  /* 0xa00000ffb0045230 */ /* 0x000fe20000000900 */
[----:B------:R-:W-:-:S02]  /*13400*/  PRMT R65, R176, 0x5410, R173 ;  /* 0x00005410b0417816 */ /* 0x000fc400000000ad */
[----:B------:R-:W-:Y:S02]  /*13410*/  @P2 PRMT R173, R3, 0x5410, RZ ;  /* 0x0000541003ad2816 */ /* 0x000fe400000000ff */
[----:B------:R-:W1:Y:S01]  /*13420*/  MUFU.EX2 R3, R175 ;  /* 0x000000af00037308 */ /* 0x000e620000000800 */
[----:B------:R-:W-:Y:S02]  /*13430*/  LOP3.LUT R0, R0, 0xffff, RZ, 0xc0, !PT ;  /* 0x0000ffff00007812 */ /* 0x000fe400078ec0ff */
[----:B------:R-:W-:Y:S02]  /*13440*/  @P5 PRMT R176, R4, 0x5410, RZ ;  /* 0x0000541004b05816 */ /* 0x000fe400000000ff */
[----:B------:R-:W-:Y:S02]  /*13450*/  ISETP.LE.U32.AND P5, PT, R0, UR12, PT ;  /* 0x0000000c00007c0c */ /* 0x000fe4000bfa3070 */
[----:B------:R-:W-:-:S04]  /*13460*/  LOP3.LUT R0, R19, 0xff, RZ, 0xc0, !PT ;  /* 0x000000ff13007812 */ /* 0x000fc800078ec0ff */
[----:B------:R-:W-:Y:S02]  /*13470*/  ISETP.LE.U32.AND P2, PT, R0, UR12, PT ;  /* 0x0000000c00007c0c */ /* 0x000fe4000bf43070 */
[----:B-1----:R-:W-:Y:S02]  /*13480*/  F2FP.F16.F32.PACK_AB R0, R3, R5 ;  /* 0x000000050300723e */ /* 0x002fe400000000ff */
[----:B------:R-:W-:Y:S02]  /*13490*/  F2FP.F16.F32.PACK_AB R132, R11, R13 ;  /* 0x0000000d0b84723e */ /* 0x000fe400000000ff */
[C---:B------:R-:W-:Y:S02]  /*134a0*/  PRMT R11, R0.reuse, 0x7610, R11 ;  /* 0x00007610000b7816 */ /* 0x040fe4000000000b */
[----:B------:R-:W-:Y:S02]  /*134b0*/  PRMT R9, R0, 0x7632, R9 ;  /* 0x0000763200097816 */ /* 0x000fe40000000009 */
[----:B------:R-:W-:-:S03]  /*134c0*/  PRMT R0, R19, 0x7632, R0 ;  /* 0x0000763213007816 */ /* 0x000fc60000000000 */
[----:B------:R-:W-:Y:S01]  /*134d0*/  @!P2 HADD2 R7, -R11.H0_H0, -RZ.H0_H0 ;  /* 0xa00000ff0b07a230 */ /* 0x000fe20000000900 */
[----:B------:R-:W-:Y:S02]  /*134e0*/  LOP3.LUT R0, R0, 0xff, RZ, 0xc0, !PT ;  /* 0x000000ff00007812 */ /* 0x000fe400078ec0ff */
[----:B------:R-:W-:Y:S02]  /*134f0*/  PRMT R37, R11, 0x5410, R9 ;  /* 0x000054100b257816 */ /* 0x000fe40000000009 */
[----:B------:R-:W-:Y:S02]  /*13500*/  @!P2 PRMT R11, R7, 0x5410, RZ ;  /* 0x00005410070ba816 */ /* 0x000fe400000000ff */
[----:B------:R-:W-:Y:S01]  /*13510*/  ISETP.LE.U32.AND P2, PT, R0, UR12, PT ;  /* 0x0000000c00007c0c */ /* 0x000fe2000bf43070 */
[----:B------:R-:W-:-:S04]  /*13520*/  IMAD.WIDE.U32 R20, R21, -0x2daee0ad, RZ ;  /* 0xd2511f5315147825 */ /* 0x000fc800078e00ff */
[----:B------:R-:W-:Y:S01]  /*13530*/  @!P5 HADD2 R6, -R9.H0_H0, -RZ.H0_H0 ;  /* 0xa00000ff0906d230 */ /* 0x000fe20000000900 */
[----:B------:R-:W-:Y:S02]  /*13540*/  SHF.R.U32.HI R0, RZ, 0x18, R19 ;  /* 0x00000018ff007819 */ /* 0x000fe40000011613 */
[----:B------:R-:W-:Y:S02]  /*13550*/  PRMT R10, R34, 0x7610, R10 ;  /* 0x00007610220a7816 */ /* 0x000fe4000000000a */
[----:B------:R-:W-:Y:S02]  /*13560*/  LOP3.LUT R22, R22, R32, R21, 0x96, !PT ;  /* 0x0000002016167212 */ /* 0x000fe400078e9615 */
[----:B------:R-:W-:Y:S02]  /*13570*/  @!P5 PRMT R9, R6, 0x5410, RZ ;  /* 0x000054100609d816 */ /* 0x000fe400000000ff */
[----:B------:R-:W-:Y:S01]  /*13580*/  PRMT R215, R194, 0x7610, R215 ;  /* 0x00007610c2d77816 */ /* 0x000fe200000000d7 */
[----:B------:R-:W-:Y:S01]  /*13590*/  MUFU.EX2 R216, R220 ;  /* 0x000000dc00d87308 */ /* 0x000fe20000000800 */
[----:B------:R-:W-:Y:S01]  /*135a0*/  ISETP.LE.U32.AND P5, PT, R0, UR12, PT ;  /* 0x0000000c00007c0c */ /* 0x000fe2000bfa3070 */
[----:B------:R-:W-:Y:S01]  /*135b0*/  @!P2 HADD2 R8, -R10.H0_H0, -RZ.H0_H0 ;  /* 0xa00000ff0a08a230 */ /* 0x000fe20000000900 */
[----:B------:R-:W-:Y:S01]  /*135c0*/  PRMT R0, R22, 0x7632, R0 ;  /* 0x0000763216007816 */ /* 0x000fe20000000000 */
[----:B------:R-:W1:Y:S01]  /*135d0*/  MUFU.EX2 R217, R217 ;  /* 0x000000d900d97308 */ /* 0x000e620000000800 */
[----:B------:R-:W-:-:S03]  /*135e0*/  PRMT R13, R34, 0x7632, R13 ;  /* 0x00007632220d7816 */ /* 0x000fc6000000000d */
[----:B------:R-:W-:Y:S01]  /*135f0*/  MUFU.EX2 R2, R211 ;  /* 0x000000d300027308 */ /* 0x000fe20000000800 */
[----:B------:R-:W-:Y:S01]  /*13600*/  LOP3.LUT R0, R0, 0xff, RZ, 0xc0, !PT ;  /* 0x000000ff00007812 */ /* 0x000fe200078ec0ff */
[----:B------:R-:W-:Y:S01]  /*13610*/  FADD.FTZ R3, R3, R31 ;  /* 0x0000001f03037221 */ /* 0x000fe20000010000 */
[----:B------:R-:W-:Y:S01]  /*13620*/  PRMT R36, R10, 0x5410, R13 ;  /* 0x000054100a247816 */ /* 0x000fe2000000000d */
[----:B------:R-:W-:Y:S01]  /*13630*/  FADD.FTZ R28, R172, R28 ;  /* 0x0000001cac1c7221 */ /* 0x000fe20000010000 */
[----:B------:R-:W-:Y:S01]  /*13640*/  @!P2 PRMT R10, R8, 0x5410, RZ ;  /* 0x00005410080aa816 */ /* 0x000fe200000000ff */
[----:B------:R-:W2:Y:S01]  /*13650*/  LDC R32, c[0x0][0x448] ;  /* 0x00011200ff207b82 */ /* 0x000ea20000000800 */
[----:B------:R-:W-:-:S13]  /*13660*/  ISETP.LE.U32.AND P2, PT, R0, UR12, PT ;  /* 0x0000000c00007c0c */ /* 0x000fda000bf43070 */
[----:B------:R-:W-:-:S05]  /*13670*/  @!P2 HADD2 R23, -R194.H0_H0, -RZ.H0_H0 ;  /* 0xa00000ffc217a230 */ /* 0x000fca0000000900 */
[----:B------:R-:W-:Y:S02]  /*13680*/  @!P2 PRMT R215, R23, 0x5410, RZ ;  /* 0x0000541017d7a816 */ /* 0x000fe400000000ff */
[----:B------:R-:W3:Y:S01]  /*13690*/  LDL.LU R23, [R1+0xa0] ;  /* 0x0000a00001177983 */ /* 0x000ee20000300800 */
[----:B------:R-:W-:Y:S01]  /*136a0*/  @!P5 HADD2 R12, -R13.H0_H0, -RZ.H0_H0 ;  /* 0xa00000ff0d0cd230 */ /* 0x000fe20000000900 */
[----:B------:R-:W-:-:S04]  /*136b0*/  SHF.R.U32.HI R0, RZ, 0x18, R22 ;  /* 0x00000018ff007819 */ /* 0x000fc80000011616 */
[----:B------:R-:W-:Y:S02]  /*136c0*/  @!P5 PRMT R13, R12, 0x5410, RZ ;  /* 0x000054100c0dd816 */ /* 0x000fe400000000ff */
[----:B------:R-:W-:Y:S01]  /*136d0*/  ISETP.LE.U32.AND P5, PT, R0, UR12, PT ;  /* 0x0000000c00007c0c */ /* 0x000fe2000bfa3070 */
[----:B------:R-:W-:Y:S01]  /*136e0*/  IMAD.MOV.U32 R0, RZ, RZ, R20 ;  /* 0x000000ffff007224 */ /* 0x000fe200078e0014 */
[----:B------:R-:W4:Y:S04]  /*136f0*/  MUFU.EX2 R6, R221 ;  /* 0x000000dd00067308 */ /* 0x000f280000000800 */
[----:B------:R-:W-:-:S04]  /*13700*/  LOP3.LUT R0, R0, 0xff, RZ, 0xc0, !PT ;  /* 0x000000ff00007812 */ /* 0x000fc800078ec0ff */
[----:B------:R-:W-:Y:S01]  /*13710*/  ISETP.LE.U32.AND P2, PT, R0, UR12, PT ;  /* 0x0000000c00007c0c */ /* 0x000fe2000bf43070 */
[----:B------:R-:W-:Y:S02]  /*13720*/  IMAD.MOV.U32 R0, RZ, RZ, R18 ;  /* 0x000000ffff007224 */ /* 0x000fe400078e0012 */
[----:B------:R-:W-:Y:S01]  /*13730*/  @!P5 HADD2 R24, -R194.H1_H1, -RZ.H0_H0 ;  /* 0xa00000ffc218d230 */ /* 0x000fe20000000d00 */
[----:B------:R-:W-:Y:S02]  /*13740*/  PRMT R206, R194, 0x7632, R206 ;  /* 0x00007632c2ce7816 */ /* 0x000fe400000000ce */
[----:B------:R-:W-:Y:S02]  /*13750*/  LOP3.LUT R0, R0, 0xff, RZ, 0xc0, !PT ;  /* 0x000000ff00007812 */ /* 0x000fe400078ec0ff */
[----:B------:R-:W-:Y:S02]  /*13760*/  @!P5 PRMT R206, R24, 0x5410, RZ ;  /* 0x0000541018ced816 */ /* 0x000fe400000000ff */
[----:B-1----:R-:W-:-:S02]  /*13770*/  F2FP.F16.F32.PACK_AB R31, R217, R216 ;  /* 0x000000d8d91f723e */ /* 0x002fc400000000ff */
        /* <DEDUP_REMOVED lines=10> */
[----:B------:R-:W-:-:S02]  /*13820*/  PRMT R0, R18, 0x7771, RZ ;  /* 0x0000777112007816 */ /* 0x000fc400000000ff */
[----:B------:R-:W-:Y:S02]  /*13830*/  PRMT R21, R172, 0x5410, R135 ;  /* 0x00005410ac157816 */ /* 0x000fe40000000087 */
[----:B------:R-:W-:Y:S02]  /*13840*/  @!P5 PRMT R172, R39, 0x5410, RZ ;  /* 0x0000541027acd816 */ /* 0x000fe400000000ff */
[----:B------:R-:W-:Y:S01]  /*13850*/  ISETP.GT.U32.AND P5, PT, R0, UR12, PT ;  /* 0x0000000c00007c0c */ /* 0x000fe2000bfa4070 */
[----:B------:R-:W-:Y:S02]  /*13860*/  IMAD.MOV.U32 R209, RZ, RZ, R203 ;  /* 0x000000ffffd17224 */ /* 0x000fe400078e00cb */
[----:B------:R-:W-:Y:S01]  /*13870*/  FADD.FTZ R15, R251, R35 ;  /* 0x00000023fb0f7221 */ /* 0x000fe20000010000 */
[----:B------:R-:W-:Y:S01]  /*13880*/  MUFU.EX2 R201, R201 ;  /* 0x000000c900c97308 */ /* 0x000fe20000000800 */
[----:B------:R-:W-:-:S03]  /*13890*/  @P2 HADD2 R40, -R31.H1_H1, -RZ.H0_H0 ;  /* 0xa00000ff1f282230 */ /* 0x000fc60000000d00 */
[----:B------:R-:W1:Y:S01]  /*138a0*/  MUFU.EX2 R203, R174 ;  /* 0x000000ae00cb7308 */ /* 0x000e620000000800 */
[----:B------:R-:W-:Y:S01]  /*138b0*/  PRMT R0, R20, 0x7772, RZ ;  /* 0x0000777214007816 */ /* 0x000fe200000000ff */
[----:B------:R-:W-:Y:S01]  /*138c0*/  FADD.FTZ R4, R197, R15 ;  /* 0x0000000fc5047221 */ /* 0x000fe20000010000 */
[----:B------:R-:W-:Y:S01]  /*138d0*/  PRMT R197, R31, 0x7632, R197 ;  /* 0x000076321fc57816 */ /* 0x000fe200000000c5 */
[----:B------:R-:W-:Y:S01]  /*138e0*/  MUFU.EX2 R8, R222 ;  /* 0x000000de00087308 */ /* 0x000fe20000000800 */
[----:B------:R-:W-:-:S03]  /*138f0*/  @P2 PRMT R197, R40, 0x5410, RZ ;  /* 0x0000541028c52816 */ /* 0x000fc600000000ff */
[----:B------:R-:W4:Y:S01]  /*13900*/  MUFU.EX2 R12, R223 ;  /* 0x000000df000c7308 */ /* 0x000f220000000800 */
[----:B------:R-:W-:Y:S01]  /*13910*/  ISETP.GT.U32.AND P2, PT, R0, UR12, PT ;  /* 0x0000000c00007c0c */ /* 0x000fe2000bf44070 */
[----:B------:R-:W-:Y:S01]  /*13920*/  @P5 HADD2 R41, -R135.H0_H0, -RZ.H0_H0 ;  /* 0xa00000ff87295230 */ /* 0x000fe20000000900 */
[----:B------:R-:W-:Y:S01]  /*13930*/  LOP3.LUT R0, R22, 0xff, RZ, 0xc0, !PT ;  /* 0x000000ff16007812 */ /* 0x000fe200078ec0ff */
[----:B------:R-:W-:Y:S01]  /*13940*/  FADD.FTZ R7, R196, R28 ;  /* 0x0000001cc4077221 */ /* 0x000fe20000010000 */
[----:B------:R-:W-:Y:S01]  /*13950*/  IMAD.MOV.U32 R63, RZ, RZ, R199 ;  /* 0x000000ffff3f7224 */ /* 0x000fe200078e00c7 */
[----:B-1----:R-:W-:Y:S01]  /*13960*/  F2FP.F16.F32.PACK_AB R28, R203, R201 ;  /* 0x000000c9cb1c723e */ /* 0x002fe200000000ff */
[----:B------:R-:W-:Y:S01]  /*13970*/  IMAD.MOV.U32 R126, RZ, RZ, R198 ;  /* 0x000000ffff7e7224 */ /* 0x000fe200078e00c6 */
[----:B------:R-:W-:Y:S01]  /*13980*/  @P5 PRMT R135, R41, 0x5410, RZ ;  /* 0x0000541029875816 */ /* 0x000fe200000000ff */
[----:B------:R-:W-:Y:S01]  /*13990*/  IMAD.MOV.U32 R198, RZ, RZ, R212 ;  /* 0x000000ffffc67224 */ /* 0x000fe200078e00d4 */
[----:B------:R-:W-:Y:S01]  /*139a0*/  ISETP.LE.U32.AND P5, PT, R0, UR12, PT ;  /* 0x0000000c00007c0c */ /* 0x000fe2000bfa3070 */
[----:B------:R-:W-:-:S02]  /*139b0*/  IMAD.MOV.U32 R199, RZ, RZ, R213 ;  /* 0x000000ffffc77224 */ /* 0x000fc400078e00d5 */
[----:B------:R-:W-:Y:S01]  /*139c0*/  FADD.FTZ R5, R2, R3 ;  /* 0x0000000302057221 */ /* 0x000fe20000010000 */
[----:B----4-:R-:W-:Y:S01]  /*139d0*/  F2FP.F16.F32.PACK_AB R0, R12, R8 ;  /* 0x000000080c00723e */ /* 0x010fe200000000ff */
[----:B------:R-:W-:Y:S01]  /*139e0*/  @P2 HADD2 R42, -R28.H0_H0, -RZ.H0_H0 ;  /* 0xa00000ff1c2a2230 */ /* 0x000fe20000000900 */
[----:B------:R-:W-:Y:S01]  /*139f0*/  PRMT R2, R20, 0x7773, RZ ;  /* 0x0000777314027816 */ /* 0x000fe200000000ff */
[----:B------:R2:W-:Y:S01]  /*13a00*/  STG.E.U16 desc[UR22][R198.64+-0xbe], R26 ;  /* 0xffff421ac6007986 */ /* 0x0005e2000c101516 */
[C---:B------:R-:W-:Y:S02]  /*13a10*/  PRMT R134, R0.reuse, 0x7610, R134 ;  /* 0x0000761000867816 */ /* 0x040fe40000000086 */
[----:B------:R-:W-:Y:S02]  /*13a20*/  PRMT R133, R0, 0x7632, R133 ;  /* 0x0000763200857816 */ /* 0x000fe40000000085 */
[----:B------:R-:W-:Y:S02]  /*13a30*/  LOP3.LUT R0, R22, 0xffff, RZ, 0xc0, !PT ;  /* 0x0000ffff16007812 */ /* 0x000fe400078ec0ff */
[----:B------:R-:W-:-:S02]  /*13a40*/  PRMT R196, R28, 0x7610, R196 ;  /* 0x000076101cc47816 */ /* 0x000fc400000000c4 */
[----:B------:R-:W-:Y:S02]  /*13a50*/  @P2 PRMT R196, R42, 0x5410, RZ ;  /* 0x000054102ac42816 */ /* 0x000fe400000000ff */
[----:B------:R-:W-:Y:S02]  /*13a60*/  ISETP.GT.U32.AND P2, PT, R2, UR12, PT ;  /* 0x0000000c02007c0c */ /* 0x000fe4000bf44070 */
[----:B------:R-:W-:Y:S01]  /*13a70*/  SHF.R.U32.HI R0, RZ, 0x8, R0 ;  /* 0x00000008ff007819 */ /* 0x000fe20000011600 */
[----:B------:R-:W-:Y:S02]  /*13a80*/  @!P5 HADD2 R43, -R134.H0_H0, -RZ.H0_H0 ;  /* 0xa00000ff862bd230 */ /* 0x000fe40000000900 */
[----:B------:R-:W-:Y:S01]  /*13a90*/  IMAD.MOV.U32 R61, RZ, RZ, R64 ;  /* 0x000000ffff3d7224 */ /* 0x000fe200078e0040 */
[----:B------:R-:W-:Y:S01]  /*13aa0*/  LOP3.LUT R0, R0, 0xffff, RZ, 0xc0, !PT ;  /* 0x0000ffff00007812 */ /* 0x000fe200078ec0ff */
[----:B--2---:R-:W-:-:S04]  /*13ab0*/  IMAD.SHL.U32 R26, R32, 0x8, RZ ;  /* 0x00000008201a7824 */ /* 0x004fc800078e00ff */
[----:B------:R-:W-:Y:S01]  /*13ac0*/  IMAD.WIDE R2, R26, 0x2, R198 ;  /* 0x000000021a027825 */ /* 0x000fe200078e02c6 */
[----:B------:R-:W-:-:S03]  /*13ad0*/  PRMT R64, R134, 0x5410, R133 ;  /* 0x0000541086407816 */ /* 0x000fc60000000085 */
[----:B------:R-:W-:Y:S01]  /*13ae0*/  FADD.FTZ R7, R188, R7 ;  /* 0x00000007bc077221 */ /* 0x000fe20000010000 */
[----:B------:R-:W-:Y:S01]  /*13af0*/  @!P5 PRMT R134, R43, 0x5410, RZ ;  /* 0x000054102b86d816 */ /* 0x000fe200000000ff */
[----:B------:R-:W-:Y:S01]  /*13b00*/  IMAD.WIDE R2, R32, 0x70, R2 ;  /* 0x0000007020027825 */ /* 0x000fe200078e0202 */
[----:B------:R-:W-:-:S03]  /*13b10*/  ISETP.LE.U32.AND P5, PT, R0, UR12, PT ;  /* 0x0000000c00007c0c */ /* 0x000fc6000bfa3070 */
[----:B------:R-:W-:Y:S01]  /*13b20*/  FADD.FTZ R0, R6, R5 ;  /* 0x0000000506007221 */ /* 0x000fe20000010000 */
[----:B------:R-:W-:Y:S01]  /*13b30*/  FADD.FTZ R5, R208, R7 ;  /* 0x00000007d0057221 */ /* 0x000fe20000010000 */
[----:B------:R-:W-:-:S04]  /*13b40*/  IMAD.WIDE R6, R32, -0x70, R2 ;  /* 0xffffff9020067825 */ /* 0x000fc800078e0202 */
[----:B------:R-:W-:-:S04]  /*13b50*/  IMAD.WIDE R174, R32, 0x70, R6 ;  /* 0x0000007020ae7825 */ /* 0x000fc800078e0206 */
[----:B------:R-:W-:Y:S02]  /*13b60*/  IMAD.MOV.U32 R221, RZ, RZ, R60 ;  /* 0x000000ffffdd7224 */ /* 0x000fe400078e003c */
[----:B------:R-:W-:Y:S02]  /*13b70*/  IMAD.MOV.U32 R60, RZ, RZ, R189 ;  /* 0x000000ffff3c7224 */ /* 0x000fe400078e00bd */
[----:B------:R-:W-:-:S04]  /*13b80*/  IMAD.WIDE R188, R32, -0x70, R174 ;  /* 0xffffff9020bc7825 */ /* 0x000fc800078e02ae */
[----:B------:R-:W-:Y:S01]  /*13b90*/  FADD.FTZ R4, R126, R4 ;  /* 0x000000047e047221 */ /* 0x000fe20000010000 */
[----:B------:R-:W-:Y:S01]  /*13ba0*/  IMAD.MOV.U32 R211, RZ, RZ, R125 ;  /* 0x000000ffffd37224 */ /* 0x000fe200078e007d */
[----:B------:R-:W-:Y:S01]  /*13bb0*/  MOV R125, R119 ;  /* 0x00000077007d7202 */ /* 0x000fe20000000f00 */
[----:B------:R-:W-:Y:S02]  /*13bc0*/  IMAD.MOV.U32 R220, RZ, RZ, R184 ;  /* 0x000000ffffdc7224 */ /* 0x000fe400078e00b8 */
[----:B------:R-:W-:Y:S02]  /*13bd0*/  IMAD.MOV.U32 R119, RZ, RZ, R185 ;  /* 0x000000ffff777224 */ /* 0x000fe400078e00b9 */
[----:B------:R-:W-:Y:S01]  /*13be0*/  FADD.FTZ R4, R182, R4 ;  /* 0x00000004b6047221 */ /* 0x000fe20000010000 */
[----:B------:R-:W-:Y:S01]  /*13bf0*/  IMAD.WIDE R184, R32, 0x70, R188 ;  /* 0x0000007020b87825 */ /* 0x000fe200078e02bc */
[----:B------:R1:W-:Y:S03]  /*13c00*/  STG.E.U16 desc[UR22][R198.64+-0xc0], R27 ;  /* 0xffff401bc6007986 */ /* 0x0003e6000c101516 */
[----:B------:R-:W-:Y:S01]  /*13c10*/  FADD.FTZ R0, R8, R0 ;  /* 0x0000000008007221 */ /* 0x000fe20000010000 */
[----:B------:R-:W-:-:S02]  /*13c20*/  @!P5 HADD2 R45, -R133.H0_H0, -RZ.H0_H0 ;  /* 0xa00000ff852dd230 */ /* 0x000fc40000000900 */
[----:B------:R-:W-:Y:S02]  /*13c30*/  IMAD.MOV.U32 R126, RZ, RZ, R118 ;  /* 0x000000ffff7e7224 */ /* 0x000fe400078e0076 */
[----:B------:R-:W-:Y:S02]  /*13c40*/  IMAD.MOV.U32 R118, RZ, RZ, R233 ;  /* 0x000000ffff767224 */ /* 0x000fe400078e00e9 */
[----:B------:R-:W-:Y:S01]  /*13c50*/  FADD.FTZ R233, R12, R0 ;  /* 0x000000000ce97221 */ /* 0x000fe20000010000 */
[----:B------:R-:W-:Y:S01]  /*13c60*/  PRMT R0, R18, 0x7772, RZ ;  /* 0x0000777212007816 */ /* 0x000fe200000000ff */
[----:B------:R-:W-:Y:S01]  /*13c70*/  @P2 HADD2 R44, -R28.H1_H1, -RZ.H0_H0 ;  /* 0xa00000ff1c2c2230 */ /* 0x000fe20000000d00 */
[----:B------:R-:W-:Y:S02]  /*13c80*/  @!P5 PRMT R133, R45, 0x5410, RZ ;  /* 0x000054102d85d816 */ /* 0x000fe400000000ff */
[----:B------:R-:W-:Y:S02]  /*13c90*/  ISETP.GT.U32.AND P5, PT, R0, UR12, PT ;  /* 0x0000000c00007c0c */ /* 0x000fe4000bfa4070 */
[----:B------:R-:W-:Y:S01]  /*13ca0*/  PRMT R0, R18, 0x7773, RZ ;  /* 0x0000777312007816 */ /* 0x000fe200000000ff */
[----:B-1----:R-:W-:-:S04]  /*13cb0*/  IMAD.WIDE R26, R26, 0x2, R2 ;  /* 0x000000021a1a7825 */ /* 0x002fc800078e0202 */
[----:B------:R-:W-:Y:S01]  /*13cc0*/  FADD.FTZ R3, R183, R4 ;  /* 0x00000004b7037221 */ /* 0x000fe20000010000 */
[----:B------:R-:W-:-:S04]  /*13cd0*/  IMAD.WIDE R182, R32, -0x70, R184 ;  /* 0xffffff9020b67825 */ /* 0x000fc800078e02b8 */
[----:B------:R-:W-:Y:S01]  /*13ce0*/  FADD.FTZ R2, R116, R5 ;  /* 0x0000000574027221 */ /* 0x000fe20000010000 */
[----:B------:R-:W-:-:S04]  /*13cf0*/  IMAD.WIDE R34, R32, 0x70, R182 ;  /* 0x0000007020227825 */ /* 0x000fc800078e02b6 */
[----:B------:R-:W-:Y:S01]  /*13d00*/  FADD.FTZ R251, R33, R2 ;  /* 0x0000000221fb7221 */ /* 0x000fe20000010000 */
[----:B------:R-:W-:Y:S01]  /*13d10*/  PRMT R195, R28, 0x7632, R195 ;  /* 0x000076321cc37816 */ /* 0x000fe200000000c3 */
[----:B------:R-:W-:Y:S01]  /*13d20*/  IMAD.MOV.U32 R127, RZ, RZ, R117 ;  /* 0x000000ffff7f7224 */ /* 0x000fe200078e0075 */
[----:B------:R-:W-:Y:S01]  /*13d30*/  @P2 PRMT R195, R44, 0x5410, RZ ;  /* 0x000054102cc32816 */ /* 0x000fe200000000ff */
[----:B------:R-:W-:Y:S01]  /*13d40*/  IMAD.WIDE R32, R32, -0x70, R34 ;  /* 0xffffff9020207825 */ /* 0x000fe200078e0222 */
[----:B------:R-:W-:-:S03]  /*13d50*/  ISETP.GT.U32.AND P2, PT, R0, UR12, PT ;  /* 0x0000000c00007c0c */ /* 0x000fc6000bf44070 */
[----:B------:R-:W-:Y:S02]  /*13d60*/  IMAD.MOV.U32 R117, RZ, RZ, R249 ;  /* 0x000000ffff757224 */ /* 0x000fe400078e00f9 */
[----:B------:R-:W-:Y:S01]  /*13d70*/  FADD.FTZ R249, R67, R3 ;  /* 0x0000000343f97221 */ /* 0x000fe20000010000 */
[C---:B------:R-:W-:Y:S01]  /*13d80*/  PRMT R2, R16.reuse, 0x7773, RZ ;  /* 0x0000777310027816 */ /* 0x040fe200000000ff */
[----:B------:R-:W-:Y:S01]  /*13d90*/  IMAD.MOV.U32 R3, RZ, RZ, R16 ;  /* 0x000000ffff037224 */ /* 0x000fe200078e0010 */
[C---:B------:R-:W-:Y:S01]  /*13da0*/  PRMT R0, R16.reuse, 0x7772, RZ ;  /* 0x0000777210007816 */ /* 0x040fe200000000ff */
[----:B------:R-:W-:Y:S01]  /*13db0*/  STG.E.U16 desc[UR22][R32.64+-0xc0], R29 ;  /* 0xffff401d20007986 */ /* 0x000fe2000c101516 */
[----:B------:R-:W-:-:S03]  /*13dc0*/  PRMT R5, R16, 0x7771, RZ ;  /* 0x0000777110057816 */ /* 0x000fc600000000ff */
[----:B------:R-:W-:Y:S04]  /*13dd0*/  STG.E.U16 desc[UR22][R32.64+-0xbe], R30 ;  /* 0xffff421e20007986 */ /* 0x000fe8000c101516 */
[----:B------:R1:W-:Y:S04]  /*13de0*/  STG.E.U16 desc[UR22][R34.64+-0xc0], R11 ;  /* 0xffff400b22007986 */ /* 0x0003e8000c101516 */
[----:B------:R-:W-:Y:S04]  /*13df0*/  STG.E.U16 desc[UR22][R174.64+-0xbe], R9 ;  /* 0xffff4209ae007986 */ /* 0x000fe8000c101516 */
[----:B------:R2:W-:Y:S01]  /*13e00*/  STG.E.U16 desc[UR22][R26.64+-0xc0], R10 ;  /* 0xffff400a1a007986 */ /* 0x0005e2000c101516 */
[----:B------:R-:W-:-:S02]  /*13e10*/  PRMT R38, R14, 0x7771, RZ ;  /* 0x000077710e267816 */ /* 0x000fc400000000ff */
[----:B------:R-:W-:Y:S02]  /*13e20*/  PRMT R4, R14, 0x7773, RZ ;  /* 0x000077730e047816 */ /* 0x000fe400000000ff */
[----:B-1----:R-:W-:Y:S02]  /*13e30*/  PRMT R11, R0, 0x5410, R2 ;  /* 0x00005410000b7816 */ /* 0x002fe40000000002 */
[----:B------:R-:W-:Y:S02]  /*13e40*/  LOP3.LUT R0, R3, 0xff, RZ, 0xc0, !PT ;  /* 0x000000ff03007812 */ /* 0x000fe400078ec0ff */
[----:B------:R-:W-:Y:S02]  /*13e50*/  PRMT R2, R18, 0x7773, RZ ;  /* 0x0000777312027816 */ /* 0x000fe400000000ff */
[----:B--2---:R-:W-:Y:S02]  /*13e60*/  PRMT R10, R0, 0x5410, R5 ;  /* 0x00005410000a7816 */ /* 0x004fe40000000005 */
[----:B------:R-:W-:Y:S01]  /*13e70*/  PRMT R0, R18, 0x7772, RZ ;  /* 0x0000777212007816 */ /* 0x000fe200000000ff */
[----:B------:R-:W-:Y:S01]  /*13e80*/  IMAD.MOV.U32 R29, RZ, RZ, R14 ;  /* 0x000000ffff1d7224 */ /* 0x000fe200078e000e */
[----:B------:R-:W-:-:S02]  /*13e90*/  PRMT R3, R14, 0x7772, RZ ;  /* 0x000077720e037816 */ /* 0x000fc400000000ff */
[----:B------:R-:W-:Y:S02]  /*13ea0*/  PRMT R14, R0, 0x5410, R2 ;  /* 0x00005410000e7816 */ /* 0x000fe40000000002 */
[C---:B------:R-:W-:Y:S02]  /*13eb0*/  LOP3.LUT R0, R17.reuse, 0xffff, RZ, 0xc0, !PT ;  /* 0x0000ffff11007812 */ /* 0x040fe400078ec0ff */
[----:B------:R-:W-:Y:S02]  /*13ec0*/  LOP3.LUT R2, R17, 0xff, RZ, 0xc0, !PT ;  /* 0x000000ff11027812 */ /* 0x000fe400078ec0ff */
        /* <DEDUP_REMOVED lines=8> */
[----:B------:R-:W-:Y:S01]  /*13f50*/  IMAD.U32 R0, RZ, RZ, UR7 ;  /* 0x00000007ff007e24 */ /* 0x000fe2000f8e00ff */
[----:B------:R-:W-:-:S04]  /*13f60*/  PRMT R39, R3, 0x5410, R4 ;  /* 0x0000541003277816 */ /* 0x000fc80000000004 */
[----:B------:R-:W-:Y:S02]  /*13f70*/  LOP3.LUT R0, R2, 0xff0000, R0, 0xf8, !PT ;  /* 0x00ff000002007812 */ /* 0x000fe400078ef800 */
[C---:B------:R-:W-:Y:S02]  /*13f80*/  LOP3.LUT R2, R19.reuse, 0xffff, RZ, 0xc0, !PT ;  /* 0x0000ffff13027812 */ /* 0x040fe400078ec0ff */
[----:B------:R-:W-:Y:S02]  /*13f90*/  LOP3.LUT R3, R19, 0xff, RZ, 0xc0, !PT ;  /* 0x000000ff13037812 */ /* 0x000fe400078ec0ff */
[----:B------:R-:W-:Y:S02]  /*13fa0*/  SHF.R.U32.HI R2, RZ, 0x8, R2 ;  /* 0x00000008ff027819 */ /* 0x000fe40000011602 */
[----:B------:R-:W-:Y:S02]  /*13fb0*/  MOV R5, R18 ;  /* 0x0000001200057202 */ /* 0x000fe40000000f00 */
[----:B------:R-:W-:-:S02]  /*13fc0*/  PRMT R6, R3, 0x5410, R2 ;  /* 0x0000541003067816 */ /* 0x000fc40000000002 */
[----:B------:R-:W-:Y:S02]  /*13fd0*/  PRMT R2, R19, 0x7632, R2 ;  /* 0x0000763213027816 */ /* 0x000fe40000000002 */
[----:B------:R-:W-:Y:S02]  /*13fe0*/  LOP3.LUT R4, R5, 0xff, RZ, 0xc0, !PT ;  /* 0x000000ff05047812 */ /* 0x000fe400078ec0ff */
[----:B------:R-:W-:Y:S02]  /*13ff0*/  SHF.R.U32.HI R5, RZ, 0x18, R19 ;  /* 0x00000018ff057819 */ /* 0x000fe40000011613 */
[----:B------:R-:W-:Y:S02]  /*14000*/  LOP3.LUT R3, R2, 0xff, RZ, 0xc0, !PT ;  /* 0x000000ff02037812 */ /* 0x000fe400078ec0ff */
[----:B------:R-:W-:Y:S02]  /*14010*/  HSET2.LE.AND R2, R8, R0, PT ;  /* 0x0000000008027233 */ /* 0x000fe40003803000 */
[----:B------:R-:W-:-:S02]  /*14020*/  PRMT R5, R3, 0x5410, R5 ;  /* 0x0000541003057816 */ /* 0x000fc40000000005 */
[----:B------:R-:W-:Y:S02]  /*14030*/  LOP3.LUT R3, R11, 0xff00ff, RZ, 0xc0, !PT ;  /* 0x00ff00ff0b037812 */ /* 0x000fe400078ec0ff */
[----:B------:R-:W-:Y:S02]  /*14040*/  LOP3.LUT R8, R231, R2, RZ, 0xc0, !PT ;  /* 0x00000002e7087212 */ /* 0x000fe400078ec0ff */
[--C-:B------:R-:W-:Y:S02]  /*14050*/  HSET2.LE.AND R2, R7, R0.reuse, PT ;  /* 0x0000000007027233 */ /* 0x100fe40003803000 */
[----:B------:R-:W-:Y:S02]  /*14060*/  HSET2.LE.AND R3, R3, R0, PT ;  /* 0x0000000003037233 */ /* 0x000fe40003803000 */
[----:B------:R-:W-:Y:S02]  /*14070*/  LOP3.LUT R7, R14, 0xff00ff, RZ, 0xc0, !PT ;  /* 0x00ff00ff0e077812 */ /* 0x000fe400078ec0ff */
[----:B------:R-:W-:-:S02]  /*14080*/  PRMT R30, R132, 0x7632, R30 ;  /* 0x00007632841e7816 */ /* 0x000fc4000000001e */
[----:B------:R-:W-:Y:S02]  /*14090*/  PRMT R9, R18, 0x7771, RZ ;  /* 0x0000777112097816 */ /* 0x000fe400000000ff */
[----:B------:R-:W-:Y:S02]  /*140a0*/  PRMT R15, R132, 0x5410, R30 ;  /* 0x00005410840f7816 */ /* 0x000fe4000000001e */
[----:B------:R-:W-:Y:S02]  /*140b0*/  PRMT R12, R4, 0x5410, R9 ;  /* 0x00005410040c7816 */ /* 0x000fe40000000009 */
[----:B------:R-:W-:Y:S02]  /*140c0*/  LOP3.LUT R11, R200, R3, RZ, 0xc0, !PT ;  /* 0x00000003c80b7212 */ /* 0x000fe400078ec0ff */
[--C-:B------:R-:W-:Y:S02]  /*140d0*/  HSET2.LE.AND R7, R7, R0.reuse, PT ;  /* 0x0000000007077233 */ /* 0x100fe40003803000 */
[----:B---3--:R-:W-:Y:S01]  /*140e0*/  LEA R200, R23, UR5, 0x1 ;  /* 0x0000000517c87c11 */ /* 0x008fe2000f8e08ff */
[----:B------:R-:W-:Y:S01]  /*140f0*/  STG.E.U16 desc[UR22][R26.64+-0xbe], R13 ;  /* 0xffff420d1a007986 */ /* 0x000fe2000c101516 */
[----:B------:R-:W-:-:S02]  /*14100*/  HSET2.LE.AND R3, R12, R0, PT ;  /* 0x000000000c037233 */ /* 0x000fc40003803000 */
[----:B------:R-:W-:Y:S02]  /*14110*/  LOP3.LUT R7, R15, R7, RZ, 0xc0, !PT ;  /* 0x000000070f077212 */ /* 0x000fe400078ec0ff */
[----:B------:R-:W1:Y:S01]  /*14120*/  LDSM.16.MT88.4 R12, [R200+0xa000] ;  /* 0x00a00000c80c783b */ /* 0x000e620000004200 */
[----:B------:R-:W-:Y:S02]  /*14130*/  LOP3.LUT R9, R229, R2, RZ, 0xc0, !PT ;  /* 0x00000002e5097212 */ /* 0x000fe400078ec0ff */
[----:B------:R-:W-:Y:S01]  /*14140*/  HSET2.LE.AND R2, R10, R0, PT ;  /* 0x000000000a027233 */ /* 0x000fe20003803000 */
[----:B------:R-:W-:-:S04]  /*14150*/  @P2 HADD2 R46, -R30.H0_H0, -RZ.H0_H0 ;  /* 0xa00000ff1e2e2230 */ /* 0x000fc80000000900 */
[----:B------:R-:W-:Y:S01]  /*14160*/  LOP3.LUT R10, R228, R2, RZ, 0xc0, !PT ;  /* 0x00000002e40a7212 */ /* 0x000fe200078ec0ff */
[----:B------:R-:W-:Y:S01]  /*14170*/  IMAD.MOV.U32 R208, RZ, RZ, 0x20 ;  /* 0x00000020ffd07424 */ /* 0x000fe200078e00ff */
[----:B------:R-:W-:Y:S02]  /*14180*/  HSET2.LE.AND R2, R5, R0, PT ;  /* 0x0000000005027233 */ /* 0x000fe40003803000 */
[----:B------:R-:W-:Y:S02]  /*14190*/  @P2 PRMT R30, R46, 0x5410, RZ ;  /* 0x000054102e1e2816 */ /* 0x000fe400000000ff */
[----:B------:R-:W-:Y:S02]  /*141a0*/  LOP3.LUT P2, RZ, R207, 0x2, RZ, 0xc0, !PT ;  /* 0x00000002cfff7812 */ /* 0x000fe4000784c0ff */
[----:B------:R-:W-:Y:S02]  /*141b0*/  LOP3.LUT R5, R36, R2, RZ, 0xc0, !PT ;  /* 0x0000000224057212 */ /* 0x000fe400078ec0ff */
[----:B------:R-:W-:-:S02]  /*141c0*/  SEL R2, R208, 0xffffffe0, !P2 ;  /* 0xffffffe0d0027807 */ /* 0x000fc40005000000 */
[----:B------:R-:W-:-:S03]  /*141d0*/  HSET2.LE.AND R4, R6, R0, PT ;  /* 0x0000000006047233 */ /* 0x000fc60003803000 */
[C---:B------:R-:W-:Y:S01]  /*141e0*/  IMAD.IADD R23, R200.reuse, 0x1, R2 ;  /* 0x00000001c8177824 */ /* 0x040fe200078e0202 */
[----:B------:R-:W-:Y:S01]  /*141f0*/  LOP3.LUT R6, R21, R3, RZ, 0xc0, !PT ;  /* 0x0000000315067212 */ /* 0x000fe200078ec0ff */
[C---:B------:R-:W-:Y:S01]  /*14200*/  VIADD R2, R200.reuse, 0xa000 ;  /* 0x0000a000c8027836 */ /* 0x040fe20000000000 */
[----:B------:R-:W-:Y:S01]  /*14210*/  LOP3.LUT R4, R37, R4, RZ, 0xc0, !PT ;  /* 0x0000000425047212 */ /* 0x000fe200078ec0ff */
[----:B-1----:R-:W-:Y:S01]  /*14220*/  HMMA.16816.F32 R40, R8, R12, R152 ;  /* 0x0000000c0828723c */ /* 0x002fe20000001898 */
[----:B------:R-:W1:Y:S01]  /*14230*/  LDSM.16.MT88.4 R16, [R23+0xa000] ;  /* 0x00a000001710783b */ /* 0x000e620000004200 */
[----:B------:R-:W-:Y:S02]  /*14240*/  VIADD R21, R200, 0xa040 ;  /* 0x0000a040c8157836 */ /* 0x000fe40000000000 */
[----:B------:R-:W-:-:S04]  /*14250*/  @P6 VIADD R21, R2, 0xffffffc0 ;  /* 0xffffffc002156836 */ /* 0x000fc80000000000 */
[C---:B------:R-:W-:Y:S08]  /*14260*/  HMMA.16816.F32 R168, R4.reuse, R12, R168 ;  /* 0x0000000c04a8723c */ /* 0x040ff000000018a8 */
[----:B------:R-:W-:Y:S03]  /*14270*/  HMMA.16816.F32 R164, R4, R14, R164 ;  /* 0x0000000e04a4723c */ /* 0x000fe600000018a4 */
[----:B------:R-:W-:-:S02]  /*14280*/  IMAD.MOV.U32 R24, RZ, RZ, R40 ;  /* 0x000000ffff187224 */ /* 0x000fc400078e0028 */
[----:B------:R-:W-:Y:S02]  /*14290*/  IMAD.MOV.U32 R3, RZ, RZ, R41 ;  /* 0x000000ffff037224 */ /* 0x000fe400078e0029 */
[----:B------:R-:W-:Y:S02]  /*142a0*/  IMAD.MOV.U32 R37, RZ, RZ, R42 ;  /* 0x000000ffff257224 */ /* 0x000fe400078e002a */
[----:B------:R-:W-:Y:S02]  /*142b0*/  IMAD.MOV.U32 R36, RZ, RZ, R43 ;  /* 0x000000ffff247224 */ /* 0x000fe400078e002b */
[----:B------:R-:W-:Y:S01]  /*142c0*/  HMMA.16816.F32 R40, R8, R14, R148 ;  /* 0x0000000e0828723c */ /* 0x000fe20000001894 */
[----:B------:R-:W2:Y:S01]  /*142d0*/  LDSM.16.MT88.4 R12, [R21] ;  /* 0x00000000150c783b */ /* 0x000ea20000004200 */
[----:B------:R-:W-:Y:S01]  /*142e0*/  LOP3.LUT P2, RZ, R207, 0x2, RZ, 0xc0, !PT ;  /* 0x00000002cfff7812 */ /* 0x000fe2000784c0ff */
[----:B------:R-:W-:Y:S02]  /*142f0*/  IMAD.MOV.U32 R222, RZ, RZ, R124 ;  /* 0x000000ffffde7224 */ /* 0x000fe400078e007c */
[----:B------:R3:W-:Y:S01]  /*14300*/  STL [R1+0x60], R2 ;  /* 0x0000600201007387 */ /* 0x0007e20000100800 */
[----:B------:R-:W-:Y:S01]  /*14310*/  IMAD.MOV.U32 R44, RZ, RZ, R220 ;  /* 0x000000ffff2c7224 */ /* 0x000fe200078e00dc */
[----:B------:R-:W-:Y:S01]  /*14320*/  MOV R220, R63 ;  /* 0x0000003f00dc7202 */ /* 0x000fe20000000f00 */
[----:B------:R-:W-:Y:S01]  /*14330*/  IMAD.MOV.U32 R45, RZ, RZ, R221 ;  /* 0x000000ffff2d7224 */ /* 0x000fe200078e00dd */
[----:B------:R-:W-:Y:S01]  /*14340*/  MOV R116, R60 ;  /* 0x0000003c00747202 */ /* 0x000fe20000000f00 */
[----:B------:R-:W-:-:S02]  /*14350*/  IMAD.MOV.U32 R221, RZ, RZ, R62 ;  /* 0x000000ffffdd7224 */ /* 0x000fc400078e003e */
[----:B------:R-:W-:-:S07]  /*14360*/  IMAD.MOV.U32 R223, RZ, RZ, R61 ;  /* 0x000000ffffdf7224 */ /* 0x000fce00078e003d */
[----:B------:R-:W-:Y:S02]  /*14370*/  IMAD.MOV.U32 R149, RZ, RZ, R40 ;  /* 0x000000ffff957224 */ /* 0x000fe400078e0028 */
[----:B------:R-:W-:Y:S02]  /*14380*/  IMAD.MOV.U32 R148, RZ, RZ, R41 ;  /* 0x000000ffff947224 */ /* 0x000fe400078e0029 */
[----:B------:R-:W-:Y:S02]  /*14390*/  IMAD.MOV.U32 R124, RZ, RZ, R42 ;  /* 0x000000ffff7c7224 */ /* 0x000fe400078e002a */
[----:B------:R-:W-:Y:S02]  /*143a0*/  IMAD.MOV.U32 R67, RZ, RZ, R43 ;  /* 0x000000ffff437224 */ /* 0x000fe400078e002b */
[----:B-1----:R-:W-:Y:S01]  /*143b0*/  HMMA.16816.F32 R40, R8, R18, R140 ;  /* 0x000000120828723c */ /* 0x002fe2000000188c */
[----:B---3--:R-:W-:Y:S01]  /*143c0*/  SEL R2, R208, 0xffffffe0, !P2 ;  /* 0xffffffe0d0027807 */ /* 0x008fe20005000000 */
[----:B------:R-:W-:-:S04]  /*143d0*/  IMAD.MOV.U32 R143, RZ, RZ, R24 ;  /* 0x000000ffff8f7224 */ /* 0x000fc800078e0018 */
[----:B------:R-:W-:Y:S02]  /*143e0*/  IMAD.IADD R24, R2, 0x1, R21 ;  /* 0x0000000102187824 */ /* 0x000fe400078e0215 */
[-C--:B--2---:R-:W-:Y:S08]  /*143f0*/  HMMA.16816.F32 R224, R8, R12.reuse, R224 ;  /* 0x0000000c08e0723c */ /* 0x084ff000000018e0 */
[C---:B------:R-:W-:Y:S08]  /*14400*/  HMMA.16816.F32 R52, R4.reuse, R12, R52 ;  /* 0x0000000c0434723c */ /* 0x040ff00000001834 */
[-C--:B------:R-:W-:Y:S08]  /*14410*/  HMMA.16816.F32 R60, R4, R14.reuse, R48 ;  /* 0x0000000e043c723c */ /* 0x080ff00000001830 */
[C---:B------:R-:W-:Y:S01]  /*14420*/  HMMA.16816.F32 R152, R8.reuse, R14, R236 ;  /* 0x0000000e0898723c */ /* 0x040fe200000018ec */
[----:B------:R-:W1:Y:S07]  /*14430*/  LDSM.16.MT88.4 R12, [R24] ;  /* 0x00000000180c783b */ /* 0x000e6e0000004200 */
[-C--:B-1----:R-:W-:Y:S08]  /*14440*/  HMMA.16816.F32 R244, R8, R12.reuse, R244 ;  /* 0x0000000c08f4723c */ /* 0x082ff000000018f4 */
[C---:B------:R-:W-:Y:S08]  /*14450*/  HMMA.16816.F32 R56, R4.reuse, R12, R56 ;  /* 0x0000000c0438723c */ /* 0x040ff00000001838 */
[-C--:B------:R-:W-:Y:S08]  /*14460*/  HMMA.16816.F32 R68, R4, R14.reuse, R68 ;  /* 0x0000000e0444723c */ /* 0x080ff00000001844 */
[----:B------:R-:W-:Y:S01]  /*14470*/  HMMA.16816.F32 R236, R8, R14, R240 ;  /* 0x0000000e08ec723c */ /* 0x000fe200000018f0 */
[----:B------:R-:W1:Y:S01]  /*14480*/  LDSM.16.MT88.4 R12, [R200+0xb000] ;  /* 0x00b00000c80c783b */ /* 0x000e620000004200 */
[----:B------:R-:W-:-:S02]  /*14490*/  IMAD.MOV.U32 R151, RZ, RZ, R230 ;  /* 0x000000ffff977224 */ /* 0x000fc400078e00e6 */
[----:B------:R-:W-:-:S04]  /*144a0*/  @P5 HADD2 R47, -R132.H0_H0, -RZ.H0_H0 ;  /* 0xa00000ff842f5230 */ /* 0x000fc80000000900 */
[-C--:B-1----:R-:W-:Y:S08]  /*144b0*/  HMMA.16816.F32 R240, R8, R12.reuse, R116 ;  /* 0x0000000c08f0723c */ /* 0x082ff00000001874 */
[C---:B------:R-:W-:Y:S08]  /*144c0*/  HMMA.16816.F32 R72, R4.reuse, R12, R72 ;  /* 0x0000000c0448723c */ /* 0x040ff00000001848 */
[-C--:B------:R-:W-:Y:S08]  /*144d0*/  HMMA.16816.F32 R76, R4, R14.reuse, R76 ;  /* 0x0000000e044c723c */ /* 0x080ff0000000184c */
[----:B------:R-:W-:Y:S01]  /*144e0*/  HMMA.16816.F32 R228, R8, R14, R80 ;  /* 0x0000000e08e4723c */ /* 0x000fe20000001850 */
[----:B------:R-:W1:Y:S01]  /*144f0*/  LDSM.16.MT88.4 R12, [R23+0xb000] ;  /* 0x00b00000170c783b */ /* 0x000e620000004200 */
[----:B------:R-:W-:Y:S01]  /*14500*/  @P5 PRMT R132, R47, 0x5410, RZ ;  /* 0x000054102f845816 */ /* 0x000fe200000000ff */
[----:B------:R-:W-:-:S02]  /*14510*/  IMAD.MOV.U32 R208, RZ, RZ, R45 ;  /* 0x000000ffffd07224 */ /* 0x000fc400078e002d */
[----:B------:R-:W-:-:S03]  /*14520*/  IMAD.MOV.U32 R150, RZ, RZ, R44 ;  /* 0x000000ffff967224 */ /* 0x000fc600078e002c */
[-C--:B------:R-:W-:Y:S08]  /*14530*/  HMMA.16816.F32 R144, R8, R16.reuse, R144 ;  /* 0x000000100890723c */ /* 0x080ff00000001890 */
[C---:B------:R-:W-:Y:S08]  /*14540*/  HMMA.16816.F32 R160, R4.reuse, R16, R160 ;  /* 0x0000001004a0723c */ /* 0x040ff000000018a0 */
[----:B------:R-:W-:Y:S01]  /*14550*/  HMMA.16816.F32 R156, R4, R18, R156 ;  /* 0x00000012049c723c */ /* 0x000fe2000000189c */
[----:B------:R-:W2:Y:S01]  /*14560*/  LDSM.16.MT88.4 R16, [R21+0x1000] ;  /* 0x001000001510783b */ /* 0x000ea20000004200 */
[C---:B------:R-:W-:Y:S01]  /*14570*/  PRMT R2, R20.reuse, 0x7772, RZ ;  /* 0x0000777214027816 */ /* 0x040fe200000000ff */
[----:B------:R-:W-:Y:S01]  /*14580*/  IMAD.MOV.U32 R49, RZ, RZ, R125 ;  /* 0x000000ffff317224 */ /* 0x000fe200078e007d */
[----:B------:R-:W-:Y:S01]  /*14590*/  MOV R50, R126 ;  /* 0x0000007e00327202 */ /* 0x000fe20000000f00 */
[----:B------:R-:W-:Y:S01]  /*145a0*/  IMAD.MOV.U32 R51, RZ, RZ, R127 ;  /* 0x000000ffff337224 */ /* 0x000fe200078e007f */
[----:B------:R-:W-:Y:S02]  /*145b0*/  LDSM.16.MT88.4 R80, [R200+0xb800] ;  /* 0x00b80000c850783b */ /* 0x000fe40000004200 */
[-C--:B-1----:R-:W-:Y:S08]  /*145c0*/  HMMA.16816.F32 R84, R8, R12.reuse, R84 ;  /* 0x0000000c0854723c */ /* 0x082ff00000001854 */
[C---:B------:R-:W-:Y:S08]  /*145d0*/  HMMA.16816.F32 R88, R4.reuse, R12, R88 ;  /* 0x0000000c0458723c */ /* 0x040ff00000001858 */
[-C--:B------:R-:W-:Y:S08]  /*145e0*/  HMMA.16816.F32 R92, R4, R14.reuse, R92 ;  /* 0x0000000e045c723c */ /* 0x080ff0000000185c */
[----:B------:R-:W-:Y:S01]  /*145f0*/  HMMA.16816.F32 R44, R8, R14, R96 ;  /* 0x0000000e082c723c */ /* 0x000fe20000001860 */
[----:B------:R-:W1:Y:S04]  /*14600*/  LDSM.16.MT88.4 R12, [R24+0x1000] ;  /* 0x00100000180c783b */ /* 0x000e680000004200 */
[----:B------:R-:W3:Y:S03]  /*14610*/  LDSM.16.MT88.4 R96, [R23+0xb800] ;  /* 0x00b800001760783b */ /* 0x000ee60000004200 */
[C---:B--2---:R-:W-:Y:S08]  /*14620*/  HMMA.16816.F32 R104, R4.reuse, R16, R104 ;  /* 0x000000100468723c */ /* 0x044ff00000001868 */
[----:B------:R-:W-:Y:S08]  /*14630*/  HMMA.16816.F32 R108, R4, R18, R108 ;  /* 0x00000012046c723c */ /* 0x000ff0000000186c */
[----:B------:R-:W-:Y:S08]  /*14640*/  HMMA.16816.F32 R116, R8, R16, R208 ;  /* 0x000000100874723c */ /* 0x000ff000000018d0 */
[C---:B-1----:R-:W-:Y:S08]  /*14650*/  HMMA.16816.F32 R120, R4.reuse, R12, R120 ;  /* 0x0000000c0478723c */ /* 0x042ff00000001878 */
[----:B------:R-:W-:Y:S01]  /*14660*/  HMMA.16816.F32 R100, R4, R14, R100 ;  /* 0x0000000e0464723c */ /* 0x000fe20000001864 */
[----:B------:R-:W-:Y:S01]  /*14670*/  LOP3.LUT R4, R29, 0xff, RZ, 0xc0, !PT ;  /* 0x000000ff1d047812 */ /* 0x000fe200078ec0ff */
[----:B------:R-:W-:Y:S01]  /*14680*/  IMAD.MOV.U32 R29, RZ, RZ, R3 ;  /* 0x000000ffff1d7224 */ /* 0x000fe200078e0003 */
[----:B------:R-:W-:Y:S01]  /*14690*/  PRMT R3, R20, 0x7773, RZ ;  /* 0x0000777314037816 */ /* 0x000fe200000000ff */
[----:B------:R-:W-:-:S04]  /*146a0*/  IMAD.MOV.U32 R7, RZ, RZ, R20 ;  /* 0x000000ffff077224 */ /* 0x000fc800078e0014 */
[----:B------:R-:W-:Y:S01]  /*146b0*/  HMMA.16816.F32 R220, R8, R12, R220 ;  /* 0x0000000c08dc723c */ /* 0x000fe200000018dc */
[----:B------:R-:W-:Y:S02]  /*146c0*/  PRMT R12, R2, 0x5410, R3 ;  /* 0x00005410020c7816 */ /* 0x000fe40000000003 */
[C---:B------:R-:W-:Y:S02]  /*146d0*/  LOP3.LUT R3, R25.reuse, 0xffff, RZ, 0xc0, !PT ;  /* 0x0000ffff19037812 */ /* 0x040fe400078ec0ff */
[----:B------:R-:W-:-:S03]  /*146e0*/  PRMT R2, R25, 0x7632, R2 ;  /* 0x0000763219027816 */ /* 0x000fc60000000002 */
[----:B------:R-:W-:Y:S01]  /*146f0*/  HMMA.16816.F32 R16, R8, R18, R112 ;  /* 0x000000120810723c */ /* 0x000fe20000001870 */
[----:B------:R-:W-:-:S07]  /*14700*/  LOP3.LUT R6, R25, 0xff, RZ, 0xc0, !PT ;  /* 0x000000ff19067812 */ /* 0x000fce00078ec0ff */
[----:B------:R-:W-:Y:S01]  /*14710*/  HMMA.16816.F32 R208, R8, R14, R128 ;  /* 0x0000000e08d0723c */ /* 0x000fe20000001880 */
[----:B------:R-:W-:Y:S02]  /*14720*/  PRMT R9, R4, 0x5410, R38 ;  /* 0x0000541004097816 */ /* 0x000fe40000000026 */
[----:B------:R-:W-:Y:S01]  /*14730*/  SHF.R.U32.HI R5, RZ, 0x18, R25 ;  /* 0x00000018ff057819 */ /* 0x000fe20000011619 */
[----:B------:R-:W-:Y:S01]  /*14740*/  IMAD.MOV.U32 R13, RZ, RZ, R151 ;  /* 0x000000ffff0d7224 */ /* 0x000fe200078e0097 */
[----:B------:R-:W-:Y:S01]  /*14750*/  SHF.R.U32.HI R4, RZ, 0x8, R3 ;  /* 0x00000008ff047819 */ /* 0x000fe20000011603 */
[----:B------:R-:W-:Y:S01]  /*14760*/  LDSM.16.MT88.4 R112, [R21+0x1800] ;  /* 0x001800001570783b */ /* 0x000fe20000004200 */
[----:B------:R-:W-:Y:S02]  /*14770*/  LOP3.LUT R3, R2, 0xff, RZ, 0xc0, !PT ;  /* 0x000000ff02037812 */ /* 0x000fe400078ec0ff */
[----:B------:R-:W-:Y:S02]  /*14780*/  PRMT R8, R20, 0x7771, RZ ;  /* 0x0000777114087816 */ /* 0x000fe400000000ff */
[----:B------:R-:W-:-:S04]  /*14790*/  LOP3.LUT R2, R7, 0xff, RZ, 0xc0, !PT ;  /* 0x000000ff07027812 */ /* 0x000fc800078ec0ff */
[----:B------:R-:W-:Y:S02]  /*147a0*/  PRMT R11, R2, 0x5410, R8 ;  /* 0x00005410020b7816 */ /* 0x000fe40000000008 */
[----:B------:R-:W-:Y:S02]  /*147b0*/  LOP3.LUT R2, R22, 0xffff, RZ, 0xc0, !PT ;  /* 0x0000ffff16027812 */ /* 0x000fe400078ec0ff */
[----:B------:R-:W-:Y:S02]  /*147c0*/  PRMT R4, R6, 0x5410, R4 ;  /* 0x0000541006047816 */ /* 0x000fe40000000004 */
[----:B------:R-:W-:Y:S02]  /*147d0*/  PRMT R6, R3, 0x5410, R5 ;  /* 0x0000541003067816 */ /* 0x000fe40000000005 */
        /* <DEDUP_REMOVED lines=9> */
[--C-:B------:R-:W-:Y:S02]  /*14870*/  HSET2.LE.AND R7, R4, R0.reuse, PT ;  /* 0x0000000004077233 */ /* 0x100fe40003803000 */
[--C-:B------:R-:W-:Y:S02]  /*14880*/  HSET2.LE.AND R4, R2, R0.reuse, PT ;  /* 0x0000000002047233 */ /* 0x100fe40003803000 */
[--C-:B------:R-:W-:Y:S01]  /*14890*/  HSET2.LE.AND R2, R9, R0.reuse, PT ;  /* 0x0000000009027233 */ /* 0x100fe20003803000 */
[----:B------:R-:W-:Y:S01]  /*148a0*/  IMAD.MOV.U32 R9, RZ, RZ, R194 ;  /* 0x000000ffff097224 */ /* 0x000fe200078e00c2 */
[----:B------:R-:W-:Y:S02]  /*148b0*/  LOP3.LUT R5, R39, 0xff00ff, RZ, 0xc0, !PT ;  /* 0x00ff00ff27057812 */ /* 0x000fe400078ec0ff */
[----:B------:R-:W-:-:S02]  /*148c0*/  HSET2.LE.AND R6, R6, R0, PT ;  /* 0x0000000006067233 */ /* 0x000fc40003803000 */
[--C-:B------:R-:W-:Y:S02]  /*148d0*/  HSET2.LE.AND R3, R11, R0.reuse, PT ;  /* 0x000000000b037233 */ /* 0x100fe40003803000 */
[--C-:B------:R-:W-:Y:S02]  /*148e0*/  HSET2.LE.AND R5, R5, R0.reuse, PT ;  /* 0x0000000005057233 */ /* 0x100fe40003803000 */
[----:B------:R-:W-:Y:S01]  /*148f0*/  LOP3.LUT R125, R9, R4, RZ, 0xc0, !PT ;  /* 0x00000004097d7212 */ /* 0x000fe200078ec0ff */
[----:B------:R-:W-:Y:S01]  /*14900*/  IMAD.MOV.U32 R4, RZ, RZ, R31 ;  /* 0x000000ffff047224 */ /* 0x000fe200078e001f */
[----:B------:R-:W-:Y:S01]  /*14910*/  HSET2.LE.AND R0, R10, R0, PT ;  /* 0x000000000a007233 */ /* 0x000fe20003803000 */
[----:B------:R-:W-:Y:S01]  /*14920*/  IMAD.MOV.U32 R20, RZ, RZ, R143 ;  /* 0x000000ffff147224 */ /* 0x000fe200078e008f */
[----:B------:R-:W-:Y:S01]  /*14930*/  LOP3.LUT R128, R49, R7, RZ, 0xc0, !PT ;  /* 0x0000000731807212 */ /* 0x000fe200078ec0ff */
[----:B------:R-:W1:Y:S01]  /*14940*/  LDSM.16.MT88.4 R140, [R23+0xa800] ;  /* 0x00a80000178c783b */ /* 0x000e620000004200 */
[----:B------:R-:W-:Y:S01]  /*14950*/  LOP3.LUT R129, R50, R6, RZ, 0xc0, !PT ;  /* 0x0000000632817212 */ /* 0x000fe200078ec0ff */
[----:B------:R-:W-:Y:S01]  /*14960*/  IMAD.MOV.U32 R14, RZ, RZ, R51 ;  /* 0x000000ffff0e7224 */ /* 0x000fe200078e0033 */
[----:B------:R-:W-:Y:S01]  /*14970*/  LOP3.LUT R130, R66, R8, RZ, 0xc0, !PT ;  /* 0x0000000842827212 */ /* 0x000fe200078ec0ff */
[----:B------:R-:W-:Y:S01]  /*14980*/  IMAD.MOV.U32 R15, RZ, RZ, R150 ;  /* 0x000000ffff0f7224 */ /* 0x000fe200078e0096 */
[----:B------:R-:W-:Y:S01]  /*14990*/  MOV R10, R124 ;  /* 0x0000007c000a7202 */ /* 0x000fe20000000f00 */
[----:B------:R-:W-:Y:S01]  /*149a0*/  IMAD.MOV.U32 R8, RZ, RZ, R149 ;  /* 0x000000ffff087224 */ /* 0x000fe200078e0095 */
[----:B------:R-:W-:Y:S01]  /*149b0*/  LOP3.LUT R126, R4, R3, RZ, 0xc0, !PT ;  /* 0x00000003047e7212 */ /* 0x000fe200078ec0ff */
[----:B------:R-:W-:Y:S01]  /*149c0*/  IMAD.MOV.U32 R9, RZ, RZ, R148 ;  /* 0x000000ffff097224 */ /* 0x000fe200078e0094 */
[----:B------:R-:W-:Y:S01]  /*149d0*/  LOP3.LUT R131, R65, R5, RZ, 0xc0, !PT ;  /* 0x0000000541837212 */ /* 0x000fe200078ec0ff */
[----:B------:R-:W-:Y:S01]  /*149e0*/  IMAD.MOV.U32 R11, RZ, RZ, R67 ;  /* 0x000000ffff0b7224 */ /* 0x000fe200078e0043 */
[----:B------:R-:W-:Y:S01]  /*149f0*/  LOP3.LUT R124, R64, R0, RZ, 0xc0, !PT ;  /* 0x00000000407c7212 */ /* 0x000fe200078ec0ff */
[----:B------:R2:W4:Y:S04]  /*14a00*/  LDSM.16.MT88.4 R48, [R21+0x800] ;  /* 0x000800001530783b */ /* 0x0005280000004200 */
[----:B------:R-:W5:Y:S04]  /*14a10*/  LDSM.16.MT88.4 R148, [R200+0xa800] ;  /* 0x00a80000c894783b */ /* 0x000f680000004200 */
[----:B------:R-:W5:Y:S04]  /*14a20*/  LDSM.16.MT88.4 R64, [R24+0x800] ;  /* 0x000800001840783b */ /* 0x000f680000004200 */
[----:B------:R-:W5:Y:S04]  /*14a30*/  LDSM.16.MT88.4 R4, [R24+0x1800] ;  /* 0x001800001804783b */ /* 0x000f680000004200 */
[----:B------:R-:W-:Y:S04]  /*14a40*/  STG.E.U16 desc[UR22][R198.64+-0xb0], R193 ;  /* 0xffff50c1c6007986 */ /* 0x000fe8000c101516 */
[----:B------:R-:W-:Y:S04]  /*14a50*/  STG.E.U16 desc[UR22][R198.64+-0xae], R192 ;  /* 0xffff52c0c6007986 */ /* 0x000fe8000c101516 */
[----:B------:R-:W-:Y:S04]  /*14a60*/  STG.E.U16 desc[UR22][R32.64+-0xb0], R191 ;  /* 0xffff50bf20007986 */ /* 0x000fe8000c101516 */
[----:B------:R-:W-:Y:S04]  /*14a70*/  STG.E.U16 desc[UR22][R32.64+-0xae], R190 ;  /* 0xffff52be20007986 */ /* 0x000fe8000c101516 */
[----:B------:R-:W-:Y:S04]  /*14a80*/  STG.E.U16 desc[UR22][R174.64+-0xb0], R172 ;  /* 0xffff50acae007986 */ /* 0x000fe8000c101516 */
[----:B------:R-:W-:Y:S04]  /*14a90*/  STG.E.U16 desc[UR22][R174.64+-0xae], R135 ;  /* 0xffff5287ae007986 */ /* 0x000fe8000c101516 */
[----:B------:R5:W-:Y:S04]  /*14aa0*/  STG.E.U16 desc[UR22][R26.64+-0xb0], R132 ;  /* 0xffff50841a007986 */ /* 0x000be8000c101516 */
[----:B------:R-:W-:Y:S01]  /*14ab0*/  STG.E.U16 desc[UR22][R26.64+-0xae], R30 ;  /* 0xffff521e1a007986 */ /* 0x000fe2000c101516 */
[----:B------:R-:W-:-:S03]  /*14ac0*/  IMAD.MOV.U32 R3, RZ, RZ, R28 ;  /* 0x000000ffff037224 */ /* 0x000fc600078e001c */
[----:B------:R-:W-:Y:S04]  /*14ad0*/  STG.E.U16 desc[UR22][R198.64+-0xa0], R187 ;  /* 0xffff60bbc6007986 */ /* 0x000fe8000c101516 */
[----:B------:R-:W-:Y:S04]  /*14ae0*/  STG.E.U16 desc[UR22][R198.64+-0x9e], R186 ;  /* 0xffff62bac6007986 */ /* 0x000fe8000c101516 */
[----:B------:R-:W-:Y:S04]  /*14af0*/  STG.E.U16 desc[UR22][R188.64+-0xa0], R181 ;  /* 0xffff60b5bc007986 */ /* 0x000fe8000c101516 */
[----:B------:R-:W-:Y:S04]  /*14b00*/  STG.E.U16 desc[UR22][R188.64+-0x9e], R179 ;  /* 0xffff62b3bc007986 */ /* 0x000fe8000c101516 */
[----:B------:R-:W-:Y:S04]  /*14b10*/  STG.E.U16 desc[UR22][R184.64+-0xa0], R134 ;  /* 0xffff6086b8007986 */ /* 0x000fe8000c101516 */
[----:B------:R5:W-:Y:S04]  /*14b20*/  STG.E.U16 desc[UR22][R184.64+-0x9e], R133 ;  /* 0xffff6285b8007986 */ /* 0x000be8000c101516 */
[----:B------:R1:W-:Y:S04]  /*14b30*/  STG.E.U16 desc[UR22][R26.64+-0xa0], R215 ;  /* 0xffff60d71a007986 */ /* 0x0003e8000c101516 */
[----:B------:R1:W-:Y:S04]  /*14b40*/  STG.E.U16 desc[UR22][R26.64+-0x9e], R206 ;  /* 0xffff62ce1a007986 */ /* 0x0003e8000c101516 */
[----:B------:R1:W-:Y:S04]  /*14b50*/  STG.E.U16 desc[UR22][R198.64+-0x90], R178 ;  /* 0xffff70b2c6007986 */ /* 0x0003e8000c101516 */
[----:B------:R1:W-:Y:S01]  /*14b60*/  STG.E.U16 desc[UR22][R198.64+-0x8e], R177 ;  /* 0xffff72b1c6007986 */ /* 0x0003e2000c101516 */
[----:B------:R-:W-:-:S03]  /*14b70*/  LOP3.LUT R127, R3, R2, RZ, 0xc0, !PT ;  /* 0x00000002037f7212 */ /* 0x000fc600078ec0ff */
[----:B------:R1:W-:Y:S04]  /*14b80*/  STG.E.U16 desc[UR22][R182.64+-0x90], R176 ;  /* 0xffff70b0b6007986 */ /* 0x0003e8000c101516 */
[----:B------:R1:W-:Y:S04]  /*14b90*/  STG.E.U16 desc[UR22][R182.64+-0x8e], R173 ;  /* 0xffff72adb6007986 */ /* 0x0003e8000c101516 */
[----:B------:R1:W-:Y:S04]  /*14ba0*/  STG.E.U16 desc[UR22][R34.64+-0x90], R202 ;  /* 0xffff70ca22007986 */ /* 0x0003e8000c101516 */
[----:B------:R1:W-:Y:S04]  /*14bb0*/  STG.E.U16 desc[UR22][R34.64+-0x8e], R197 ;  /* 0xffff72c522007986 */ /* 0x0003e8000c101516 */
[----:B------:R1:W-:Y:S04]  /*14bc0*/  STG.E.U16 desc[UR22][R26.64+-0x90], R196 ;  /* 0xffff70c41a007986 */ /* 0x0003e8000c101516 */
[----:B------:R1:W-:Y:S01]  /*14bd0*/  STG.E.U16 desc[UR22][R26.64+-0x8e], R195 ;  /* 0xffff72c31a007986 */ /* 0x0003e2000c101516 */
[----:B--2---:R-:W-:-:S02]  /*14be0*/  IMAD.MOV.U32 R21, RZ, RZ, R29 ;  /* 0x000000ffff157224 */ /* 0x004fc400078e001d */
[----:B------:R-:W-:Y:S02]  /*14bf0*/  IMAD.MOV.U32 R22, RZ, RZ, R37 ;  /* 0x000000ffff167224 */ /* 0x000fe400078e0025 */
[----:B------:R-:W-:Y:S01]  /*14c00*/  IMAD.MOV.U32 R23, RZ, RZ, R36 ;  /* 0x000000ffff177224 */ /* 0x000fe200078e0024 */
[-C--:B---3--:R-:W-:Y:S08]  /*14c10*/  HMMA.16816.F32 R84, R128, R96.reuse, R84 ;  /* 0x000000608054723c */ /* 0x088ff00000001854 */
[C---:B------:R-:W-:Y:S08]  /*14c20*/  HMMA.16816.F32 R88, R124.reuse, R96, R88 ;  /* 0x000000607c58723c */ /* 0x040ff00000001858 */
[----:B------:R-:W-:Y:S08]  /*14c30*/  HMMA.16816.F32 R92, R124, R98, R92 ;  /* 0x000000627c5c723c */ /* 0x000ff0000000185c */
[-C--:B-1----:R-:W-:Y:S08]  /*14c40*/  HMMA.16816.F32 R144, R128, R140.reuse, R144 ;  /* 0x0000008c8090723c */ /* 0x082ff00000001890 */
[C---:B------:R-:W-:Y:S08]  /*14c50*/  HMMA.16816.F32 R160, R124.reuse, R140, R160 ;  /* 0x0000008c7ca0723c */ /* 0x040ff000000018a0 */
[----:B------:R-:W-:Y:S08]  /*14c60*/  HMMA.16816.F32 R156, R124, R142, R156 ;  /* 0x0000008e7c9c723c */ /* 0x000ff0000000189c */
[C---:B------:R-:W-:Y:S08]  /*14c70*/  HMMA.16816.F32 R96, R128.reuse, R98, R44 ;  /* 0x000000628060723c */ /* 0x040ff0000000182c */
[----:B------:R-:W-:Y:S08]  /*14c80*/  HMMA.16816.F32 R140, R128, R142, R40 ;  /* 0x0000008e808c723c */ /* 0x000ff00000001828 */
[C---:B----4-:R-:W-:Y:S08]  /*14c90*/  HMMA.16816.F32 R44, R124.reuse, R50, R60 ;  /* 0x000000327c2c723c */ /* 0x050ff0000000183c */
        /* <DEDUP_REMOVED lines=10> */
[----:B------:R-:W-:Y:S08]  /*14d40*/  HMMA.16816.F32 R36, R128, R48, R224 ;  /* 0x000000308024723c */ /* 0x000ff000000018e0 */
[----:B------:R-:W-:Y:S08]  /*14d50*/  HMMA.16816.F32 R124, R124, R6, R100 ;  /* 0x000000067c7c723c */ /* 0x000ff00000001864 */
[----:B------:R-:W-:Y:S01]  /*14d60*/  HMMA.16816.F32 R48, R128, R50, R152 ;  /* 0x000000328030723c */ /* 0x000fe20000001898 */
[----:B------:R-:W-:-:S07]  /*14d70*/  FADD.FTZ R249, R15, R249 ;  /* 0x000000f90ff97221 */ /* 0x000fce0000010000 */
[----:B------:R-:W-:Y:S01]  /*14d80*/  HMMA.16816.F32 R100, R128, R112, R116 ;  /* 0x000000708064723c */ /* 0x000fe20000001874 */
[----:B------:R-:W-:-:S07]  /*14d90*/  FADD.FTZ R225, R13, R251 ;  /* 0x000000fb0de17221 */ /* 0x000fce0000010000 */
[----:B------:R-:W-:Y:S01]  /*14da0*/  HMMA.16816.F32 R152, R128, R148, R20 ;  /* 0x000000948098723c */ /* 0x000fe20000001814 */
[----:B------:R-:W-:-:S07]  /*14db0*/  IMAD.MOV.U32 R132, RZ, RZ, R234 ;  /* 0x000000ffff847224 */ /* 0x000fce00078e00ea */
[----:B------:R-:W-:Y:S01]  /*14dc0*/  HMMA.16816.F32 R52, R128, R64, R244 ;  /* 0x000000408034723c */ /* 0x000fe200000018f4 */
[----:B------:R-:W-:-:S07]  /*14dd0*/  IMAD.MOV.U32 R133, RZ, RZ, R235 ;  /* 0x000000ffff857224 */ /* 0x000fce00078e00eb */
[----:B------:R-:W-:Y:S01]  /*14de0*/  HMMA.16816.F32 R68, R128, R80, R240 ;  /* 0x000000508044723c */ /* 0x000fe200000018f0 */
[----:B------:R-:W-:-:S07]  /*14df0*/  IMAD.MOV.U32 R134, RZ, RZ, R250 ;  /* 0x000000ffff867224 */ /* 0x000fce00078e00fa */
[----:B------:R-:W-:Y:S01]  /*14e00*/  HMMA.16816.F32 R112, R128, R114, R16 ;  /* 0x000000728070723c */ /* 0x000fe20000001810 */
[----:B------:R-:W-:-:S07]  /*14e10*/  IMAD.MOV.U32 R135, RZ, RZ, R248 ;  /* 0x000000ffff877224 */ /* 0x000fce00078e00f8 */
[C---:B------:R-:W-:Y:S08]  /*14e20*/  HMMA.16816.F32 R148, R128.reuse, R150, R8 ;  /* 0x000000968094723c */ /* 0x040ff00000001808 */
[C---:B------:R-:W-:Y:S08]  /*14e30*/  HMMA.16816.F32 R64, R128.reuse, R66, R236 ;  /* 0x000000428040723c */ /* 0x040ff000000018ec */
[----:B------:R-:W-:Y:S01]  /*14e40*/  HMMA.16816.F32 R80, R128, R82, R228 ;  /* 0x000000528050723c */ /* 0x000fe200000018e4 */
[----:B------:R-:W-:Y:S01]  /*14e50*/  FADD.FTZ R230, R216, R233 ;  /* 0x000000e9d8e67221 */ /* 0x000fe20000010000 */
[----:B------:R-:W-:-:S06]  /*14e60*/  FADD.FTZ R233, R201, R14 ;  /* 0x0000000ec9e97221 */ /* 0x000fcc0000010000 */
[----:B------:R-:W-:Y:S01]  /*14e70*/  HMMA.16816.F32 R116, R128, R4, R220 ;  /* 0x000000048074723c */ /* 0x000fe200000018dc */
[----:B------:R-:W-:Y:S01]  /*14e80*/  FADD.FTZ R230, R217, R230 ;  /* 0x000000e6d9e67221 */ /* 0x000fe20000010000 */
[----:B------:R-:W-:-:S06]  /*14e90*/  FADD.FTZ R233, R203, R233 ;  /* 0x000000e9cbe97221 */ /* 0x000fcc0000010000 */
[----:B------:R-:W-:Y:S01]  /*14ea0*/  HMMA.16816.F32 R128, R128, R6, R208 ;  /* 0x000000068080723c */ /* 0x000fe200000018d0 */
[----:B------:R-:W-:-:S04]  /*14eb0*/  IADD3 R210, P2, PT, R212, -0x100, RZ ;  /* 0xffffff00d4d27810 */ /* 0x000fc80007f5e0ff */
[----:B------:R-:W-:Y:S01]  /*14ec0*/  IADD3.X R211, PT, PT, R213, -0x1, RZ, P2, !PT ;  /* 0xffffffffd5d37810 */ /* 0x000fe200017fe4ff */
[----:B------:R-:W-:-:S14]  /*14ed0*/  BRA.U !UP1, `(.L_x_1357) ;  /* 0x0000004509d87547 */ /* 0x000fdc000b800000 */
[----:B------:R-:W2:Y:S04]  /*14ee0*/  LDL R14, [R1+0x68] ;  /* 0x00006800010e7983 */ /* 0x000ea80000100800 */
[----:B------:R-:W3:Y:S01]  /*14ef0*/  LDL R15, [R1+0x64] ;  /* 0x00006400010f7983 */ /* 0x000ee20000100800 */
[----:B------:R-:W-:Y:S01]  /*14f00*/  UIADD3 UR6, UPT, UPT, UR19, -0x5, URZ ;  /* 0xfffffffb13067890 */ /* 0x000fe2000fffe0ff */
[----:B------:R-:W-:-:S04]  /*14f10*/  DEPBAR.LE SB0, 0x0 ;  /* 0x000080000000791a */ /* 0x000fc80000000000 */
[----:B------:R-:W4:Y:S04]  /*14f20*/  LDL.LU R13, [R1+0x6c] ;  /* 0x00006c00010d7983 */ /* 0x000f280000300800 */
[----:B------:R-:W5:Y:S04]  /*14f30*/  LDL.LU R20, [R1+0x20] ;  /* 0x0000200001147983 */ /* 0x000f680000300800 */
[----:B------:R-:W5:Y:S01]  /*14f40*/  LDL.64 R22, [R1+0x98] ;  /* 0x0000980001167983 */ /* 0x000f620000100a00 */
[----:B------:R-:W-:Y:S01]  /*14f50*/  UIMAD.WIDE.U32 UR24, UR6, UR8, URZ ;  /* 0x00000008061872a5 */ /* 0x000fe2000f8e00ff */
[----:B------:R-:W-:-:S02]  /*14f60*/  IMAD.MOV.U32 R25, RZ, RZ, 0x20 ;  /* 0x00000020ff197424 */ /* 0x000fc400078e00ff */
[----:B------:R-:W5:Y:S01]  /*14f70*/  LDL.64 R246, [R1+0x70] ;  /* 0x0000700001f67983 */ /* 0x000f620000100a00 */
[----:B------:R-:W-:Y:S02]  /*14f80*/  UIMAD UR16, UR6, UR9, UR25 ;  /* 0x00000009061072a4 */ /* 0x000fe4000f8e0219 */
[----:B------:R-:W-:Y:S01]  /*14f90*/  USHF.L.U32 UR7, UR24, 0x5, URZ ;  /* 0x0000000518077899 */ /* 0x000fe200080006ff */
[----:B------:R-:W-:Y:S01]  /*14fa0*/  IMAD.U32 R4, RZ, RZ, UR24 ;  /* 0x00000018ff047e24 */ /* 0x000fe2000f8e00ff */
[----:B------:R-:W-:Y:S01]  /*14fb0*/  USHF.L.U64.HI UR13, UR24, 0x5, UR16 ;  /* 0x00000005180d7899 */ /* 0x000fe20008010210 */
[----:B------:R-:W-:Y:S01]  /*14fc0*/  IMAD.U32 R2, RZ, RZ, UR24 ;  /* 0x00000018ff027e24 */ /* 0x000fe2000f8e00ff */
[----:B------:R-:W-:Y:S01]  /*14fd0*/  ULEA UR7, UP0, UR8, UR7, 0x4 ;  /* 0x0000000708077291 */ /* 0x000fe2000f8020ff */
[----:B------:R-:W-:Y:S01]  /*14fe0*/  IMAD.U32 R0, RZ, RZ, UR16 ;  /* 0x00000010ff007e24 */ /* 0x000fe2000f8e00ff */
[----:B------:R-:W5:Y:S02]  /*14ff0*/  LDL.64 R226, [R1+0x78] ;  /* 0x0000780001e27983 */ /* 0x000f640000100a00 */
[----:B------:R-:W-:-:S02]  /*15000*/  ULEA.HI.X UR13, UR8, UR13, UR9, 0x4, UP0 ;  /* 0x0000000d080d7291 */ /* 0x000fc400080f2409 */
[----:B------:R-:W-:Y:S01]  /*15010*/  MOV R3, UR7 ;  /* 0x0000000700037c02 */ /* 0x000fe20008000f00 */
[----:B------:R-:W-:Y:S01]  /*15020*/  BAR.SYNC.DEFER_BLOCKING 0x0 ;  /* 0x0000000000007b1d */ /* 0x000fe20000010000 */
[----:B--2---:R-:W-:-:S04]  /*15030*/  LEA R4, P2, R4, R14, 0x6 ;  /* 0x0000000e04047211 */ /* 0x004fc800078430ff */
[----:B---3--:R-:W-:Y:S01]  /*15040*/  LEA.HI.X R5, R2, R15, R0, 0x6, P2 ;  /* 0x0000000f02057211 */ /* 0x008fe200010f3400 */
[----:B------:R-:W-:Y:S01]  /*15050*/  IMAD.U32 R0, RZ, RZ, UR13 ;  /* 0x0000000dff007e24 */ /* 0x000fe2000f8e00ff */
[----:B------:R-:W-:-:S03]  /*15060*/  LEA R2, P2, R3, R14, 0x1 ;  /* 0x0000000e03027211 */ /* 0x000fc600078408ff */
[----:B------:R-:W-:Y:S01]  /*15070*/  @!PT LDS RZ, [RZ] ;  /* 0x00000000fffff984 */ /* 0x000fe20000000800 */
[----:B------:R-:W-:Y:S01]  /*15080*/  @!PT LDS RZ, [RZ] ;  /* 0x00000000fffff984 */ /* 0x000fe20000000800 */
[----:B------:R-:W-:Y:S01]  /*15090*/  @!PT LDS RZ, [RZ] ;  /* 0x00000000fffff984 */ /* 0x000fe20000000800 */
[----:B------:R-:W-:Y:S01]  /*150a0*/  @!P4 LDGSTS.E.BYPASS.LTC128B.128 [R214+0xa000], desc[UR22][R4.64] ;  /* 0x0a00000004d6cfae */ /* 0x000fe2000b981a16 */
[----:B------:R-:W-:Y:S02]  /*150b0*/  LEA.HI.X R3, R3, R15, R0, 0x1, P2 ;  /* 0x0000000f03037211 */ /* 0x000fe400010f0c00 */
[----:B----4-:R-:W-:Y:S01]  /*150c0*/  LEA R132, R13, UR5, 0x1 ;  /* 0x000000050d847c11 */ /* 0x010fe2000f8e08ff */
[----:B------:R-:W-:Y:S01]  /*150d0*/  @P4 STS.128 [R214+0xa000], RZ ;  /* 0x00a000ffd6004388 */ /* 0x000fe20000000c00 */
[----:B------:R-:W-:Y:S01]  /*150e0*/  LOP3.LUT R0, R207, 0x2, RZ, 0xc0, !PT ;  /* 0x00000002cf007812 */ /* 0x000fe200078ec0ff */
[----:B-----5:R-:W-:Y:S02]  /*150f0*/  IMAD.MOV.U32 R224, RZ, RZ, R20 ;  /* 0x000000ffffe07224 */ /* 0x020fe400078e0014 */
[----:B------:R-:W-:Y:S01]  /*15100*/  @!PT LDS RZ, [RZ] ;  /* 0x00000000fffff984 */ /* 0x000fe20000000800 */
[----:B------:R-:W-:Y:S01]  /*15110*/  @!PT LDS RZ, [RZ] ;  /* 0x00000000fffff984 */ /* 0x000fe20000000800 */
[----:B------:R-:W-:Y:S01]  /*15120*/  @!PT LDS RZ, [RZ] ;  /* 0x00000000fffff984 */ /* 0x000fe20000000800 */
[----:B------:R-:W-:Y:S01]  /*15130*/  @!P3 LDGSTS.E.BYPASS.LTC128B.128 [R214+0xb000], desc[UR22][R4.64+0x80] ;  /* 0x0b00008004d6bfae */ /* 0x000fe2000b981a16 */
[----:B------:R-:W-:Y:S01]  /*15140*/  ISETP.NE.AND P2, PT, R0, RZ, PT ;  /* 0x000000ff0000720c */ /* 0x000fe20003f45270 */
[----:B------:R-:W-:Y:S01]  /*15150*/  IMAD.MOV.U32 R244, RZ, RZ, R22 ;  /* 0x000000fffff47224 */ /* 0x000fe200078e0016 */
[----:B------:R-:W-:Y:S01]  /*15160*/  MOV R245, R23 ;  /* 0x0000001700f57202 */ /* 0x000fe20000000f00 */
[----:B------:R-:W-:Y:S01]  /*15170*/  @P3 STS.128 [R214+0xb000], RZ ;  /* 0x00b000ffd6003388 */ /* 0x000fe20000000c00 */
[----:B------:R-:W-:-:S03]  /*15180*/  SEL R0, R25, 0xffffffe0, !P2 ;  /* 0xffffffe019007807 */ /* 0x000fc60005000000 */
        /* <DEDUP_REMOVED lines=13> */
[----:B------:R-:W4:Y:S04]  /*15260*/  LDSM.16.M88.4 R16, [R132] ;  /* 0x000000008410783b */ /* 0x000f280000000200 */
[----:B------:R-:W0:Y:S01]  /*15270*/  LDGDEPBAR ;  /* 0x00000000000079af */ /* 0x000e220000000000 */
[----:B-1----:R-:W-:-:S02]  /*15280*/  IMAD.IADD R3, R232, 0x1, R0 ;  /* 0x00000001e8037824 */ /* 0x002fc400078e0200 */
[----:B------:R-:W-:-:S03]  /*15290*/  IMAD.IADD R2, R0, 0x1, R132 ;  /* 0x0000000100027824 */ /* 0x000fc600078e0284 */
[----:B------:R-:W-:Y:S04]  /*152a0*/  LDSM.16.M88.4 R24, [R3+0x8000] ;  /* 0x008000000318783b */ /* 0x000fe80000000200 */
[----:B------:R-:W1:Y:S04]  /*152b0*/  LDSM.16.M88.4 R4, [R2+0x2000] ;  /* 0x002000000204783b */ /* 0x000e680000000200 */
[----:B------:R-:W5:Y:S04]  /*152c0*/  LDSM.16.M88.4 R20, [R3+0x8800] ;  /* 0x008800000314783b */ /* 0x000f680000000200 */
[----:B------:R-:W5:Y:S01]  /*152d0*/  LDSM.16.M88.4 R8, [R2] ;  /* 0x000000000208783b */ /* 0x000f620000000200 */
[C---:B--2---:R-:W-:Y:S08]  /*152e0*/  HMMA.16816.F32 R192, R12.reuse, R32, RZ ;  /* 0x000000200cc0723c */ /* 0x044ff000000018ff */
[C---:B---3--:R-:W-:Y:S08]  /*152f0*/  HMMA.16816.F32 R184, R12.reuse, R28, RZ ;  /* 0x0000001c0cb8723c */ /* 0x048ff000000018ff */
[C---:B------:R-:W-:Y:S08]  /*15300*/  HMMA.16816.F32 R188, R12.reuse, R34, RZ ;  /* 0x000000220cbc723c */ /* 0x040ff000000018ff */
[----:B------:R-:W-:Y:S08]  /*15310*/  HMMA.16816.F32 R176, R12, R30, RZ ;  /* 0x0000001e0cb0723c */ /* 0x000ff000000018ff */
[C---:B----4-:R-:W-:Y:S08]  /*15320*/  HMMA.16816.F32 R172, R16.reuse, R32, RZ ;  /* 0x0000002010ac723c */ /* 0x050ff000000018ff */
[C---:B------:R-:W-:Y:S08]  /*15330*/  HMMA.16816.F32 R32, R16.reuse, R34, RZ ;  /* 0x000000221020723c */ /* 0x040ff000000018ff */
[C---:B------:R-:W-:Y:S08]  /*15340*/  HMMA.16816.F32 R12, R16.reuse, R28, RZ ;  /* 0x0000001c100c723c */ /* 0x040ff000000018ff */
[----:B------:R-:W-:Y:S08]  /*15350*/  HMMA.16816.F32 R16, R16, R30, RZ ;  /* 0x0000001e1010723c */ /* 0x000ff000000018ff */
[C---:B-1----:R-:W-:Y:S08]  /*15360*/  HMMA.16816.F32 R220, R4.reuse, R24, R192 ;  /* 0x0000001804dc723c */ /* 0x042ff000000018c0 */
[C---:B-----5:R-:W-:Y:S08]  /*15370*/  HMMA.16816.F32 R236, R4.reuse, R20, R184 ;  /* 0x0000001404ec723c */ /* 0x060ff000000018b8 */
[C---:B------:R-:W-:Y:S08]  /*15380*/  HMMA.16816.F32 R28, R4.reuse, R26, R188 ;  /* 0x0000001a041c723c */ /* 0x040ff000000018bc */
[----:B------:R-:W-:Y:S01]  /*15390*/  HMMA.16816.F32 R208, R4, R22, R176 ;  /* 0x0000001604d0723c */ /* 0x000fe200000018b0 */
[----:B------:R-:W-:Y:S07]  /*153a0*/  LDSM.16.M88.4 R4, [R180+0x2000] ;  /* 0x00200000b404783b */ /* 0x000fee0000000200 */
[C---:B------:R-:W-:Y:S08]  /*153b0*/  HMMA.16816.F32 R192, R8.reuse, R20, R12 ;  /* 0x0000001408c0723c */ /* 0x040ff0000000180c */
[C---:B------:R-:W-:Y:S01]  /*153c0*/  HMMA.16816.F32 R184, R8.reuse, R22, R16 ;  /* 0x0000001608b8723c */ /* 0x040fe20000001810 */
[----:B------:R-:W1:Y:S04]  /*153d0*/  LDSM.16.M88.4 R20, [R252+0x8000] ;  /* 0x00800000fc14783b */ /* 0x000e680000000200 */
[----:B------:R-:W2:Y:S03]  /*153e0*/  LDSM.16.M88.4 R16, [R252+0x8800] ;  /* 0x00880000fc10783b */ /* 0x000ea60000000200 */
[C---:B------:R-:W-:Y:S08]  /*153f0*/  HMMA.16816.F32 R196, R8.reuse, R24, R172 ;  /* 0x0000001808c4723c */ /* 0x040ff000000018ac */
[----:B------:R-:W-:Y:S01]  /*15400*/  HMMA.16816.F32 R188, R8, R26, R32 ;  /* 0x0000001a08bc723c */ /* 0x000fe20000001820 */
[----:B------:R-:W3:Y:S01]  /*15410*/  LDSM.16.M88.4 R8, [R180] ;  /* 0x00000000b408783b */ /* 0x000ee20000000200 */
[----:B------:R-:W-:-:S03]  /*15420*/  IADD3 R0, PT, PT, R0, R180, RZ ;  /* 0x000000b400007210 */ /* 0x000fc60007ffe0ff */
[----:B------:R-:W-:Y:S04]  /*15430*/  LDSM.16.M88.4 R32, [R224+0x8000] ;  /* 0x00800000e020783b */ /* 0x000fe80000000200 */
[----:B------:R-:W4:Y:S04]  /*15440*/  LDSM.16.M88.4 R12, [R0+0x2000] ;  /* 0x00200000000c783b */ /* 0x000f280000000200 */
[----:B------:R-:W5:Y:S01]  /*15450*/  LDSM.16.M88.4 R24, [R224+0x8800] ;  /* 0x00880000e018783b */ /* 0x000f620000000200 */
        /* <DEDUP_REMOVED lines=8> */
[----:B------:R-:W1:Y:S04]  /*154e0*/  LDSM.16.M88.4 R8, [R0] ;  /* 0x000000000008783b */ /* 0x000e680000000200 */
[----:B------:R-:W-:Y:S03]  /*154f0*/  LDSM.16.M88.4 R16, [R132+0x4000] ;  /* 0x004000008410783b */ /* 0x000fe60000000200 */
[C---:B----4-:R-:W-:Y:S08]  /*15500*/  HMMA.16816.F32 R188, R12.reuse, R34, R172 ;  /* 0x000000220cbc723c */ /* 0x050ff000000018ac */
[C---:B-----5:R-:W-:Y:S01]  /*15510*/  HMMA.16816.F32 R184, R12.reuse, R24, R28 ;  /* 0x000000180cb8723c */ /* 0x060fe2000000181c */
[----:B------:R-:W-:Y:S07]  /*15520*/  LDSM.16.M88.4 R28, [R232+0x9800] ;  /* 0x00980000e81c783b */ /* 0x000fee0000000200 */
[C---:B------:R-:W-:Y:S01]  /*15530*/  HMMA.16816.F32 R172, R12.reuse, R26, R4 ;  /* 0x0000001a0cac723c */ /* 0x040fe20000001804 */
[----:B------:R2:W3:Y:S07]  /*15540*/  LDSM.16.M88.4 R4, [R132+0x6000] ;  /* 0x006000008404783b */ /* 0x0004ee0000000200 */
[----:B------:R-:W-:Y:S01]  /*15550*/  HMMA.16816.F32 R192, R12, R32, R176 ;  /* 0x000000200cc0723c */ /* 0x000fe200000018b0 */
[----:B------:R-:W4:Y:S07]  /*15560*/  LDSM.16.M88.4 R12, [R232+0x9000] ;  /* 0x00900000e80c783b */ /* 0x000f2e0000000200 */
[C---:B-1----:R-:W-:Y:S08]  /*15570*/  HMMA.16816.F32 R20, R8.reuse, R24, R20 ;  /* 0x000000180814723c */ /* 0x042ff00000001814 */
[C---:B--2---:R-:W-:Y:S08]  /*15580*/  HMMA.16816.F32 R132, R8.reuse, R32, R220 ;  /* 0x000000200884723c */ /* 0x044ff000000018dc */
[----:B------:R-:W-:Y:S08]  /*15590*/  HMMA.16816.F32 R32, R8, R34, R208 ;  /* 0x000000220820723c */ /* 0x000ff000000018d0 */
[----:B---3--:R-:W-:Y:S08]  /*155a0*/  HMMA.16816.F32 R208, R4, R28, R184 ;  /* 0x0000001c04d0723c */ /* 0x008ff000000018b8 */
[----:B------:R-:W-:Y:S01]  /*155b0*/  HMMA.16816.F32 R176, R8, R26, R196 ;  /* 0x0000001a08b0723c */ /* 0x000fe200000018c4 */
[----:B------:R-:W-:Y:S04]  /*155c0*/  LDSM.16.M88.4 R8, [R2+0x6000] ;  /* 0x006000000208783b */ /* 0x000fe80000000200 */
[----:B------:R-:W1:Y:S03]  /*155d0*/  LDSM.16.M88.4 R24, [R3+0x9000] ;  /* 0x009000000318783b */ /* 0x000e660000000200 */
[----:B------:R-:W-:Y:S01]  /*155e0*/  HMMA.16816.F32 R184, R16, R28, R20 ;  /* 0x0000001c10b8723c */ /* 0x000fe20000001814 */
[----:B------:R-:W2:Y:S07]  /*155f0*/  LDSM.16.M88.4 R20, [R3+0x9800] ;  /* 0x009800000314783b */ /* 0x000eae0000000200 */
[C---:B----4-:R-:W-:Y:S08]  /*15600*/  HMMA.16816.F32 R236, R4.reuse, R12, R192 ;  /* 0x0000000c04ec723c */ /* 0x050ff000000018c0 */
[----:B------:R-:W-:Y:S08]  /*15610*/  HMMA.16816.F32 R220, R4, R14, R188 ;  /* 0x0000000e04dc723c */ /* 0x000ff000000018bc */
[C---:B------:R-:W-:Y:S08]  /*15620*/  HMMA.16816.F32 R192, R16.reuse, R12, R132 ;  /* 0x0000000c10c0723c */ /* 0x040ff00000001884 */
[----:B------:R-:W-:Y:S01]  /*15630*/  HMMA.16816.F32 R188, R16, R14, R32 ;  /* 0x0000000e10bc723c */ /* 0x000fe20000001820 */
[----:B------:R-:W3:Y:S04]  /*15640*/  LDSM.16.M88.4 R12, [R2+0x4000] ;  /* 0x00400000020c783b */ /* 0x000ee80000000200 */
[----:B------:R-:W-:Y:S03]  /*15650*/  LDSM.16.M88.4 R32, [R252+0x9000] ;  /* 0x00900000fc20783b */ /* 0x000fe60000000200 */
[-C--:B------:R-:W-:Y:S01]  /*15660*/  HMMA.16816.F32 R196, R4, R30.reuse, R172 ;  /* 0x0000001e04c4723c */ /* 0x080fe200000018ac */
[----:B------:R-:W4:Y:S07]  /*15670*/  LDSM.16.M88.4 R4, [R180+0x6000] ;  /* 0x00600000b404783b */ /* 0x000f2e0000000200 */
[----:B------:R-:W-:Y:S01]  /*15680*/  HMMA.16816.F32 R16, R16, R30, R176 ;  /* 0x0000001e1010723c */ /* 0x000fe200000018b0 */
[----:B------:R-:W5:Y:S07]  /*15690*/  LDSM.16.M88.4 R28, [R252+0x9800] ;  /* 0x00980000fc1c783b */ /* 0x000f6e0000000200 */
        /* <DEDUP_REMOVED lines=10> */
[C---:B----4-:R-:W-:Y:S01]  /*15740*/  HMMA.16816.F32 R184, R4.reuse, R32, R176 ;  /* 0x0000002004b8723c */ /* 0x050fe200000018b0 */
[----:B------:R-:W-:Y:S07]  /*15750*/  LDSM.16.M88.4 R20, [R224+0x9800] ;  /* 0x00980000e014783b */ /* 0x000fee0000000200 */
[C---:B-----5:R-:W-:Y:S08]  /*15760*/  HMMA.16816.F32 R176, R4.reuse, R28, R132 ;  /* 0x0000001c04b0723c */ /* 0x060ff00000001884 */
[C---:B-1----:R-:W-:Y:S08]  /*15770*/  HMMA.16816.F32 R180, R4.reuse, R34, R172 ;  /* 0x0000002204b4723c */ /* 0x042ff000000018ac */
[----:B------:R-:W-:Y:S01]  /*15780*/  HMMA.16816.F32 R172, R4, R30, R8 ;  /* 0x0000001e04ac723c */ /* 0x000fe20000001808 */
[----:B------:R-:W1:Y:S04]  /*15790*/  LDSM.16.M88.4 R4, [R0+0x6000] ;  /* 0x006000000004783b */ /* 0x000e680000000200 */
[----:B------:R3:W4:Y:S01]  /*157a0*/  LDSM.16.M88.4 R8, [R0+0x4000] ;  /* 0x004000000008783b */ /* 0x0007220000000200 */
[----:B------:R-:W-:Y:S01]  /*157b0*/  SHF.R.U32.HI R2, RZ, 0x5, R207 ;  /* 0x00000005ff027819 */ /* 0x000fe200000116cf */
[----:B------:R-:W-:-:S04]  /*157c0*/  DEPBAR.LE SB0, 0x0 ;  /* 0x000080000000791a */ /* 0x000fc80000000000 */
[C---:B--2---:R-:W-:Y:S08]  /*157d0*/  HMMA.16816.F32 R132, R12.reuse, R32, R196 ;  /* 0x000000200c84723c */ /* 0x044ff000000018c4 */
[C---:B------:R-:W-:Y:S08]  /*157e0*/  HMMA.16816.F32 R32, R12.reuse, R34, R192 ;  /* 0x000000220c20723c */ /* 0x040ff000000018c0 */
[----:B------:R-:W-:Y:S01]  /*157f0*/  HMMA.16816.F32 R24, R12, R28, R24 ;  /* 0x0000001c0c18723c */ /* 0x000fe20000001818 */
[----:B---3--:R-:W-:-:S04]  /*15800*/  IMAD.U32 R0, RZ, RZ, UR21 ;  /* 0x00000015ff007e24 */ /* 0x008fc8000f8e00ff */
[----:B------:R-:W-:-:S03]  /*15810*/  IMAD R0, R0, 0x8, R2 ;  /* 0x0000000800007824 */ /* 0x000fc600078e0202 */
[----:B------:R-:W-:Y:S01]  /*15820*/  HMMA.16816.F32 R28, R12, R30, R188 ;  /* 0x0000001e0c1c723c */ /* 0x000fe200000018bc */
[----:B------:R-:W-:-:S07]  /*15830*/  LOP3.LUT R2, R219, UR6, R245, 0x96, !PT ;  /* 0x00000006db027c12 */ /* 0x000fce000f8e96f5 */
[C---:B-1----:R-:W-:Y:S08]  /*15840*/  HMMA.16816.F32 R192, R4.reuse, R16, R184 ;  /* 0x0000001004c0723c */ /* 0x042ff000000018b8 */
[C---:B------:R-:W-:Y:S08]  /*15850*/  HMMA.16816.F32 R180, R4.reuse, R18, R180 ;  /* 0x0000001204b4723c */ /* 0x040ff000000018b4 */
[C---:B------:R-:W-:Y:S08]  /*15860*/  HMMA.16816.F32 R176, R4.reuse, R20, R176 ;  /* 0x0000001404b0723c */ /* 0x040ff000000018b0 */
[----:B------:R-:W-:Y:S01]  /*15870*/  HMMA.16816.F32 R196, R4, R22, R172 ;  /* 0x0000001604c4723c */ /* 0x000fe200000018ac */
[----:B------:R-:W-:Y:S01]  /*15880*/  SHF.L.U32 R7, R207, 0x1, RZ ;  /* 0x00000001cf077819 */ /* 0x000fe200000006ff */
[----:B------:R-:W-:-:S02]  /*15890*/  IMAD R6, R0, -0x326172a9, RZ ;  /* 0xcd9e8d5700067824 */ /* 0x000fc400078e02ff */
[----:B------:R-:W-:Y:S01]  /*158a0*/  VIADD R0, R0, 0x4 ;  /* 0x0000000400007836 */ /* 0x000fe20000000000 */
[----:B------:R-:W-:Y:S01]  /*158b0*/  LOP3.LUT R7, R7, 0x6, RZ, 0xc0, !PT ;  /* 0x0000000607077812 */ /* 0x000fe200078ec0ff */
[----:B------:R-:W-:Y:S01]  /*158c0*/  IMAD.U32 R5, RZ, RZ, UR19 ;  /* 0x00000013ff057e24 */ /* 0x000fe2000f8e00ff */
[----:B------:R-:W-:Y:S01]  /*158d0*/  UISETP.NE.AND UP0, UPT, UR19, 0x5, UPT ;  /* 0x000000051300788c */ /* 0x000fe2000bf05270 */
[----:B------:R-:W-:Y:S01]  /*158e0*/  IMAD.WIDE.U32 R12, R2, -0x326172a9, RZ ;  /* 0xcd9e8d57020c7825 */ /* 0x000fe200078e00ff */
[----:B------:R-:W-:-:S03]  /*158f0*/  IADD3 R2, PT, PT, R218, -0x61c88647, RZ ;  /* 0x9e3779b9da027810 */ /* 0x000fc60007ffe0ff */
[----:B------:R-:W-:Y:S02]  /*15900*/  IMAD R4, R0, -0x326172a9, RZ ;  /* 0xcd9e8d5700047824 */ /* 0x000fe400078e02ff */
[----:B------:R-:W-:Y:S01]  /*15910*/  IMAD R0, R5, 0x20, R7 ;  /* 0x0000002005007824 */ /* 0x000fe200078e0207 */
[C---:B----4-:R-:W-:Y:S01]  /*15920*/  HMMA.16816.F32 R32, R8.reuse, R18, R32 ;  /* 0x000000120820723c */ /* 0x050fe20000001820 */
[----:B------:R-:W-:Y:S01]  /*15930*/  VIADD R3, R218, 0x3c6ef372 ;  /* 0x3c6ef372da037836 */ /* 0x000fe20000000000 */
[----:B------:R-:W-:Y:S01]  /*15940*/  LOP3.LUT R18, R2, R4, R13, 0x96, !PT ;  /* 0x0000000402127212 */ /* 0x000fe200078e960d */
[C---:B------:R-:W-:Y:S01]  /*15950*/  VIADD R4, R0.reuse, 0xffffff61 ;  /* 0xffffff6100047836 */ /* 0x040fe20000000000 */
[C---:B------:R-:W-:Y:S01]  /*15960*/  IADD3 R5, PT, PT, R0.reuse, -0xa0, RZ ;  /* 0xffffff6000057810 */ /* 0x040fe20007ffe0ff */
[----:B------:R-:W-:Y:S01]  /*15970*/  VIADD R7, R0, 0xffffff71 ;  /* 0xffffff7100077836 */ /* 0x000fe20000000000 */
[C---:B------:R-:W-:Y:S02]  /*15980*/  LOP3.LUT R19, R3.reuse, R12, R227, 0x96, !PT ;  /* 0x0000000c03137212 */ /* 0x040fe400078e96e3 */
[----:B------:R-:W-:Y:S01]  /*15990*/  HMMA.16816.F32 R132, R8, R16, R132 ;  /* 0x000000100884723c */ /* 0x000fe20000001884 */
[----:B------:R-:W-:Y:S01]  /*159a0*/  LOP3.LUT R16, R2, R6, R13, 0x96, !PT ;  /* 0x0000000602107212 */ /* 0x000fe200078e960d */
[----:B------:R-:W-:Y:S01]  /*159b0*/  VIADD R2, R0, 0xffffff68 ;  /* 0xffffff6800027836 */ /* 0x000fe20000000000 */
[----:B------:R-:W-:-:S02]  /*159c0*/  LOP3.LUT R17, R3, R12, R247, 0x96, !PT ;  /* 0x0000000c03117212 */ /* 0x000fc400078e96f7 */
[C---:B------:R-:W-:Y:S02]  /*159d0*/  IADD3 R3, PT, PT, R0.reuse, -0x97, RZ ;  /* 0xffffff6900037810 */ /* 0x040fe40007ffe0ff */
[----:B------:R-:W-:Y:S01]  /*159e0*/  IADD3 R6, PT, PT, R0, -0x88, RZ ;  /* 0xffffff7800067810 */ /* 0x000fe20007ffe0ff */
[----:B------:R-:W-:Y:S01]  /*159f0*/  HMMA.16816.F32 R24, R8, R20, R24 ;  /* 0x000000140818723c */ /* 0x000fe20000001818 */
[----:B------:R-:W-:Y:S01]  /*15a00*/  BAR.SYNC.DEFER_BLOCKING 0x0 ;  /* 0x0000000000007b1d */ /* 0x000fe20000010000 */
[-C--:B------:R-:W-:Y:S02]  /*15a10*/  ISETP.GE.AND P6, PT, R5, R136.reuse, PT ;  /* 0x000000880500720c */ /* 0x080fe40003fc6270 */
[----:B------:R-:W-:-:S04]  /*15a20*/  ISETP.GE.AND P5, PT, R4, R136, PT ;  /* 0x000000880400720c */ /* 0x000fc80003fa6270 */
[----:B------:R-:W-:Y:S01]  /*15a30*/  HMMA.16816.F32 R28, R8, R22, R28 ;  /* 0x00000016081c723c */ /* 0x000fe2000000181c */
[C---:B------:R-:W-:Y:S02]  /*15a40*/  VIADD R8, R0.reuse, 0xffffff70 ;  /* 0xffffff7000087836 */ /* 0x040fe40000000000 */
[----:B------:R-:W-:Y:S01]  /*15a50*/  VIADD R0, R0, 0xffffff79 ;  /* 0xffffff7900007836 */ /* 0x000fe20000000000 */
[----:B------:R-:W-:-:S01]  /*15a60*/  NOP ;  /* 0x0000000000007918 */ /* 0x000fc20000000000 */
[----:B------:R-:W-:-:S15]  /*15a70*/  BRA.U !UP0, `(.L_x_1361) ;  /* 0x0000000108b07547 */ /* 0x000fde000b800000 */
        /* <DEDUP_REMOVED lines=13> */
[-C--:B---3--:R-:W-:Y:S01]  /*15b50*/  @!P4 LEA.HI.X R15, R11, R224.reuse, R10, 0x1, P2 ;  /* 0x000000e00b0fc211 */ /* 0x088fe200010f0c0a */
[----:B------:R-:W-:Y:S01]  /*15b60*/  IMAD.U32 R10, RZ, RZ, UR6 ;  /* 0x00000006ff0a7e24 */ /* 0x000fe2000f8e00ff */
[-C--:B------:R-:W-:Y:S01]  /*15b70*/  @!P3 LEA R12, P2, R9, R245.reuse, 0x1 ;  /* 0x000000f5090cb211 */ /* 0x080fe200078408ff */
[----:B------:R-:W-:Y:S01]  /*15b80*/  IMAD.U32 R11, RZ, RZ, UR8 ;  /* 0x00000008ff0b7e24 */ /* 0x000fe2000f8e00ff */
[----:B------:R-:W-:Y:S01]  /*15b90*/  MOV R9, UR7 ;  /* 0x0000000700097c02 */ /* 0x000fe20008000f00 */
[----:B------:R-:W-:Y:S01]  /*15ba0*/  ULEA.HI.X UR7, UR10, UR7, UR11, 0x4, UP0 ;  /* 0x000000070a077291 */ /* 0x000fe200080f240b */
[----:B------:R-:W-:Y:S01]  /*15bb0*/  @!PT LDS RZ, [RZ] ;  /* 0x00000000fffff984 */ /* 0x000fe20000000800 */
[----:B------:R-:W-:Y:S01]  /*15bc0*/  @!PT LDS RZ, [RZ] ;  /* 0x00000000fffff984 */ /* 0x000fe20000000800 */
[----:B------:R-:W-:Y:S01]  /*15bd0*/  @!PT LDS RZ, [RZ] ;  /* 0x00000000fffff984 */ /* 0x000fe20000000800 */
[----:B------:R1:W-:Y:S02]  /*15be0*/  @!P4 LDGSTS.E.BYPASS.LTC128B.128 [R214+0x8000], desc[UR22][R14.64] ;  /* 0x080000000ed6cfae */ /* 0x0003e4000b981a16 */
        /* <DEDUP_REMOVED lines=21> */
.L_x_1361:
[----:B-1----:R-:W2:Y:S04]  /*15d40*/  LDL.64 R10, [R1+0x88] ;  /* 0x00008800010a7983 */ /* 0x002ea80000100a00 */
[----:B------:R-:W3:Y:S01]  /*15d50*/  LDL.64 R220, [R1+0x90] ;  /* 0x0000900001dc7983 */ /* 0x000ee20000100a00 */
[-C--:B------:R-:W-:Y:S01]  /*15d60*/  ISETP.GE.AND P4, PT, R2, R136.reuse, PT ;  /* 0x000000880200720c */ /* 0x080fe20003f86270 */
[----:B------:R-:W-:Y:S01]  /*15d70*/  VIADD R9, R219, 0x32370b8f ;  /* 0x32370b8fdb097836 */ /* 0x000fe20000000000 */
[----:B------:R-:W-:Y:S01]  /*15d80*/  ISETP.GE.AND P3, PT, R3, R136, PT ;  /* 0x000000880300720c */ /* 0x000fe20003f66270 */
[----:B------:R-:W-:Y:S01]  /*15d90*/  IMAD.WIDE.U32 R12, R17, -0x2daee0ad, RZ ;  /* 0xd2511f53110c7825 */ /* 0x000fe200078e00ff */
[----:B------:R-:W-:Y:S02]  /*15da0*/  FSEL R175, R132, -INF , !P6 ;  /* 0xff80000084af7808 */ /* 0x000fe40007000000 */
[----:B------:R-:W-:-:S02]  /*15db0*/  FSEL R174, R133, -INF , !P5 ;  /* 0xff80000085ae7808 */ /* 0x000fc40006800000 */
[-C--:B------:R-:W-:Y:S02]  /*15dc0*/  ISETP.GE.AND P6, PT, R7, R136.reuse, PT ;  /* 0x000000880700720c */ /* 0x080fe40003fc6270 */
[-C--:B------:R-:W-:Y:S02]  /*15dd0*/  ISETP.GE.AND P5, PT, R5, R137.reuse, PT ;  /* 0x000000890500720c */ /* 0x080fe40003fa6270 */
[----:B------:R-:W-:Y:S02]  /*15de0*/  FSEL R21, R32, -INF , !P4 ;  /* 0xff80000020157808 */ /* 0x000fe40006000000 */
[----:B------:R-:W-:Y:S02]  /*15df0*/  FSEL R22, R33, -INF , !P3 ;  /* 0xff80000021167808 */ /* 0x000fe40005800000 */
[----:B------:R-:W-:Y:S02]  /*15e00*/  ISETP.GE.AND P4, PT, R4, R137, PT ;  /* 0x000000890400720c */ /* 0x000fe40003f86270 */
[----:B------:R-:W-:-:S02]  /*15e10*/  ISETP.GE.AND P3, PT, R6, R136, PT ;  /* 0x000000880600720c */ /* 0x000fc40003f66270 */
[----:B------:R-:W-:Y:S02]  /*15e20*/  FSEL R191, R134, -INF , !P5 ;  /* 0xff80000086bf7808 */ /* 0x000fe40006800000 */
[----:B------:R-:W-:Y:S02]  /*15e30*/  FSEL R186, R25, -INF , !P6 ;  /* 0xff80000019ba7808 */ /* 0x000fe40007000000 */
[----:B------:R-:W-:Y:S02]  /*15e40*/  ISETP.GE.AND P5, PT, R0, R136, PT ;  /* 0x000000880000720c */ /* 0x000fe40003fa6270 */
[----:B------:R-:W-:Y:S02]  /*15e50*/  FSEL R189, R135, -INF , !P4 ;  /* 0xff80000087bd7808 */ /* 0x000fe40006000000 */
[----:B------:R-:W-:Y:S02]  /*15e60*/  FSEL R25, R28, -INF , !P3 ;  /* 0xff8000001c197808 */ /* 0x000fe40005800000 */
[----:B------:R-:W-:-:S02]  /*15e70*/  ISETP.GE.AND P4, PT, R3, R137, PT ;  /* 0x000000890300720c */ /* 0x000fc40003f86270 */
[-C--:B------:R-:W-:Y:S02]  /*15e80*/  ISETP.GE.AND P3, PT, R8, R137.reuse, PT ;  /* 0x000000890800720c */ /* 0x080fe40003f66270 */
[----:B------:R-:W-:Y:S02]  /*15e90*/  FSEL R29, R29, -INF , !P5 ;  /* 0xff8000001d1d7808 */ /* 0x000fe40006800000 */
[-C--:B------:R-:W-:Y:S02]  /*15ea0*/  ISETP.GE.AND P6, PT, R7, R137.reuse, PT ;  /* 0x000000890700720c */ /* 0x080fe40003fc6270 */
[----:B------:R-:W-:Y:S02]  /*15eb0*/  ISETP.GE.AND P5, PT, R6, R137, PT ;  /* 0x000000890600720c */ /* 0x000fe40003fa6270 */
[----:B------:R-:W-:Y:S02]  /*15ec0*/  FSEL R23, R35, -INF , !P4 ;  /* 0xff80000023177808 */ /* 0x000fe40006000000 */
[----:B------:R-:W-:-:S02]  /*15ed0*/  FSEL R190, R26, -INF , !P3 ;  /* 0xff8000001abe7808 */ /* 0x000fc40005800000 */
[C---:B------:R-:W-:Y:S02]  /*15ee0*/  ISETP.GE.AND P4, PT, R5.reuse, R138, PT ;  /* 0x0000008a0500720c */ /* 0x040fe40003f86270 */
[----:B------:R-:W-:Y:S02]  /*15ef0*/  ISETP.GE.AND P3, PT, R5, R139, PT ;  /* 0x0000008b0500720c */ /* 0x000fe40003f66270 */
[----:B------:R-:W-:Y:S02]  /*15f00*/  ISETP.GE.AND P2, PT, R8, R136, PT ;  /* 0x000000880800720c */ /* 0x000fe40003f46270 */
[----:B------:R-:W-:Y:S02]  /*15f10*/  FMNMX3.FTZ R5, R248, R175, R174, !PT ;  /* 0x000000aff8057276 */ /* 0x000fe400078100ae */
[----:B------:R-:W-:Y:S02]  /*15f20*/  FSEL R188, R27, -INF , !P6 ;  /* 0xff8000001bbc7808 */ /* 0x000fe40007000000 */
[----:B------:R-:W-:-:S02]  /*15f30*/  FSEL R33, R30, -INF , !P5 ;  /* 0xff8000001e217808 */ /* 0x000fc40006800000 */
[C---:B------:R-:W-:Y:S02]  /*15f40*/  ISETP.GE.AND P6, PT, R4.reuse, R138, PT ;  /* 0x0000008a0400720c */ /* 0x040fe40003fc6270 */
[----:B------:R-:W-:Y:S02]  /*15f50*/  ISETP.GE.AND P5, PT, R4, R139, PT ;  /* 0x0000008b0400720c */ /* 0x000fe40003fa6270 */
[----:B------:R-:W-:Y:S02]  /*15f60*/  FSEL R187, R24, -INF , !P2 ;  /* 0xff80000018bb7808 */ /* 0x000fe40005000000 */
[----:B------:R-:W-:Y:S02]  /*15f70*/  FMNMX3.FTZ R4, R5, R21, R22, !PT ;  /* 0x0000001505047276 */ /* 0x000fe40007810016 */
[----:B------:R-:W-:Y:S02]  /*15f80*/  ISETP.GE.AND P2, PT, R2, R137, PT ;  /* 0x000000890200720c */ /* 0x000fe40003f46270 */
[----:B------:R-:W-:-:S02]  /*15f90*/  FMNMX3.FTZ R4, R4, R187, R186, !PT ;  /* 0x000000bb04047276 */ /* 0x000fc400078100ba */
[----:B------:R-:W-:Y:S02]  /*15fa0*/  FSEL R24, R34, -INF , !P2 ;  /* 0xff80000022187808 */ /* 0x000fe40005000000 */
[----:B------:R-:W-:Y:S02]  /*15fb0*/  ISETP.GE.AND P2, PT, R0, R137, PT ;  /* 0x000000890000720c */ /* 0x000fe40003f46270 */
[----:B------:R-:W-:Y:S02]  /*15fc0*/  FMNMX3.FTZ R4, R4, R25, R29, !PT ;  /* 0x0000001904047276 */ /* 0x000fe4000781001d */
[----:B------:R-:W-:Y:S02]  /*15fd0*/  FSEL R32, R31, -INF , !P2 ;  /* 0xff8000001f207808 */ /* 0x000fe40005000000 */
[----:B------:R-:W-:Y:S01]  /*15fe0*/  FSEL R31, R192, -INF , !P4 ;  /* 0xff800000c01f7808 */ /* 0x000fe20006000000 */
[----:B------:R-:W1:Y:S01]  /*15ff0*/  SHFL.BFLY PT, R5, R4, 0x2, 0x1f ;  /* 0x0c401f0004057f89 */ /* 0x000e6200000e0000 */
[----:B------:R-:W-:-:S02]  /*16000*/  ISETP.GE.AND P2, PT, R2, R138, PT ;  /* 0x0000008a0200720c */ /* 0x000fc40003f46270 */
[----:B------:R-:W-:Y:S02]  /*16010*/  ISETP.GE.AND P4, PT, R2, R139, PT ;  /* 0x0000008b0200720c */ /* 0x000fe40003f86270 */
[----:B------:R-:W-:Y:S02]  /*16020*/  FMNMX3.FTZ R2, R250, R191, R189, !PT ;  /* 0x000000bffa027276 */ /* 0x000fe400078100bd */
[----:B------:R-:W-:Y:S02]  /*16030*/  FSEL R35, R194, -INF , !P3 ;  /* 0xff800000c2237808 */ /* 0x000fe40005800000 */
[----:B------:R-:W-:Y:S02]  /*16040*/  FMNMX3.FTZ R2, R2, R24, R23, !PT ;  /* 0x0000001802027276 */ /* 0x000fe40007810017 */
[----:B------:R-:W-:Y:S02]  /*16050*/  FSEL R30, R193, -INF , !P6 ;  /* 0xff800000c11e7808 */ /* 0x000fe40007000000 */
[----:B------:R-:W-:-:S02]  /*16060*/  FMNMX3.FTZ R2, R2, R190, R188, !PT ;  /* 0x000000be02027276 */ /* 0x000fc400078100bc */
[CC--:B------:R-:W-:Y:S02]  /*16070*/  ISETP.GE.AND P3, PT, R3.reuse, R138.reuse, PT ;  /* 0x0000008a0300720c */ /* 0x0c0fe40003f66270 */
[----:B------:R-:W-:Y:S02]  /*16080*/  FMNMX3.FTZ R14, R2, R33, R32, !PT ;  /* 0x00000021020e7276 */ /* 0x000fe40007810020 */
[----:B------:R-:W-:Y:S01]  /*16090*/  ISETP.GE.AND P6, PT, R3, R139, PT ;  /* 0x0000008b0300720c */ /* 0x000fe20003fc6270 */
[----:B------:R-:W-:Y:S01]  /*160a0*/  IMAD.WIDE.U32 R2, R16, -0x2daee0ad, RZ ;  /* 0xd2511f5310027825 */ /* 0x000fe200078e00ff */
[----:B------:R-:W-:Y:S01]  /*160b0*/  FSEL R34, R195, -INF , !P5 ;  /* 0xff800000c3227808 */ /* 0x000fe20006800000 */
[----:B------:R-:W4:Y:S01]  /*160c0*/  SHFL.BFLY PT, R15, R14, 0x2, 0x1f ;  /* 0x0c401f000e0f7f89 */ /* 0x000f2200000e0000 */
[----:B------:R-:W-:Y:S02]  /*160d0*/  FSEL R136, R180, -INF , !P2 ;  /* 0xff800000b4887808 */ /* 0x000fe40005000000 */
[----:B------:R-:W-:-:S02]  /*160e0*/  ISETP.GE.AND P5, PT, R8, R138, PT ;  /* 0x0000008a0800720c */ /* 0x000fc40003fa6270 */
[----:B------:R-:W-:Y:S01]  /*160f0*/  ISETP.GE.AND P2, PT, R8, R139, PT ;  /* 0x0000008b0800720c */ /* 0x000fe20003f46270 */
[----:B------:R-:W-:Y:S01]  /*16100*/  VIADD R8, R219, 0x76cf5d0a ;  /* 0x76cf5d0adb087836 */ /* 0x000fe20000000000 */
[----:B-1----:R-:W-:Y:S02]  /*16110*/  FMNMX.FTZ R16, R4, R5, !PT ;  /* 0x0000000504107209 */ /* 0x002fe40007810000 */
[----:B------:R-:W-:Y:S02]  /*16120*/  FSEL R173, R182, -INF , !P4 ;  /* 0xff800000b6ad7808 */ /* 0x000fe40006000000 */
[----:B------:R-:W-:Y:S01]  /*16130*/  ISETP.GE.AND P4, PT, R7, R138, PT ;  /* 0x0000008a0700720c */ /* 0x000fe20003f86270 */
[----:B------:R-:W1:Y:S01]  /*16140*/  SHFL.BFLY PT, R17, R16, 0x1, 0x1f ;  /* 0x0c201f0010117f89 */ /* 0x000e6200000e0000 */
[----:B------:R-:W-:Y:S02]  /*16150*/  FSEL R137, R181, -INF , !P3 ;  /* 0xff800000b5897808 */ /* 0x000fe40005800000 */
[----:B------:R-:W-:-:S02]  /*16160*/  FSEL R172, R183, -INF , !P6 ;  /* 0xff800000b7ac7808 */ /* 0x000fc40007000000 */
[----:B------:R-:W-:Y:S02]  /*16170*/  FSEL R181, R176, -INF , !P5 ;  /* 0xff800000b0b57808 */ /* 0x000fe40006800000 */
[----:B------:R-:W-:Y:S02]  /*16180*/  FSEL R184, R178, -INF , !P2 ;  /* 0xff800000b2b87808 */ /* 0x000fe40005000000 */
[-C--:B------:R-:W-:Y:S02]  /*16190*/  ISETP.GE.AND P3, PT, R7, R139.reuse, PT ;  /* 0x0000008b0700720c */ /* 0x080fe40003f66270 */
[-C--:B------:R-:W-:Y:S02]  /*161a0*/  ISETP.GE.AND P6, PT, R6, R138.reuse, PT ;  /* 0x0000008a0600720c */ /* 0x080fe40003fc6270 */
[----:B------:R-:W-:Y:S02]  /*161b0*/  ISETP.GE.AND P5, PT, R0, R138, PT ;  /* 0x0000008a0000720c */ /* 0x000fe40003fa6270 */
[----:B------:R-:W-:Y:S01]  /*161c0*/  ISETP.GE.AND P2, PT, R6, R139, PT ;  /* 0x0000008b0600720c */ /* 0x000fe20003f46270 */
[----:B------:R-:W-:Y:S01]  /*161d0*/  IMAD.WIDE.U32 R6, R19, -0x2daee0ad, RZ ;  /* 0xd2511f5313067825 */ /* 0x000fe200078e00ff */
[----:B------:R-:W-:-:S02]  /*161e0*/  FSEL R138, R177, -INF , !P4 ;  /* 0xff800000b18a7808 */ /* 0x000fc40006000000 */
[----:B------:R-:W-:Y:S01]  /*161f0*/  ISETP.GE.AND P4, PT, R0, R139, PT ;  /* 0x0000008b0000720c */ /* 0x000fe20003f86270 */
[----:B------:R-:W-:Y:S01]  /*16200*/  VIADD R0, R218, 0xdaa66d2b ;  /* 0xdaa66d2bda007836 */ /* 0x000fe20000000000 */
[----:B----4-:R-:W-:Y:S02]  /*16210*/  FMNMX.FTZ R20, R14, R15, !PT ;  /* 0x0000000f0e147209 */ /* 0x010fe40007810000 */
[----:B------:R-:W-:Y:S02]  /*16220*/  FMNMX3.FTZ R133, R235, R31, R30, !PT ;  /* 0x0000001feb857276 */ /* 0x000fe4000781001e */
[----:B-1----:R-:W-:Y:S01]  /*16230*/  FMNMX.FTZ R135, R16, R17, !PT ;  /* 0x0000001110877209 */ /* 0x002fe20007810000 */
[----:B------:R-:W1:Y:S01]  /*16240*/  SHFL.BFLY PT, R27, R20, 0x1, 0x1f ;  /* 0x0c201f00141b7f89 */ /* 0x000e6200000e0000 */
[----:B------:R-:W-:-:S04]  /*16250*/  FMNMX3.FTZ R133, R133, R136, R137, !PT ;  /* 0x0000008885857276 */ /* 0x000fc80007810089 */
[----:B------:R-:W-:Y:S02]  /*16260*/  FMNMX3.FTZ R133, R133, R181, R138, !PT ;  /* 0x000000b585857276 */ /* 0x000fe4000781008a */
[----:B-1----:R-:W-:Y:S02]  /*16270*/  FMNMX.FTZ R134, R20, R27, !PT ;  /* 0x0000001b14867209 */ /* 0x002fe40007810000 */
[----:B--2---:R-:W-:Y:S02]  /*16280*/  LOP3.LUT R4, R8, R10, R3, 0x96, !PT ;  /* 0x0000000a08047212 */ /* 0x004fe400078e9603 */
[----:B------:R-:W-:Y:S01]  /*16290*/  LOP3.LUT R10, R9, R2, R13, 0x96, !PT ;  /* 0x00000002090a7212 */ /* 0x000fe200078e960d */
[----:B------:R-:W-:-:S04]  /*162a0*/  IMAD.WIDE.U32 R2, R18, -0x2daee0ad, RZ ;  /* 0xd2511f5312027825 */ /* 0x000fc800078e00ff */
[----:B------:R-:W-:Y:S01]  /*162b0*/  IMAD.WIDE.U32 R4, R4, -0x326172a9, RZ ;  /* 0xcd9e8d5704047825 */ /* 0x000fe200078e00ff */
[----:B---3--:R-:W-:Y:S02]  /*162c0*/  LOP3.LUT R3, R8, R220, R3, 0x96, !PT ;  /* 0x000000dc08037212 */ /* 0x008fe400078e9603 */
[----:B------:R-:W-:Y:S01]  /*162d0*/  LOP3.LUT R9, R9, R2, R7, 0x96, !PT ;  /* 0x0000000209097212 */ /* 0x000fe200078e9607 */
[----:B------:R-:W-:Y:S01]  /*162e0*/  IMAD.WIDE.U32 R10, R10, -0x326172a9, RZ ;  /* 0xcd9e8d570a0a7825 */ /* 0x000fe200078e00ff */
[----:B------:R-:W-:-:S03]  /*162f0*/  LOP3.LUT R5, R0, R246, R5, 0x96, !PT ;  /* 0x000000f600057212 */ /* 0x000fc600078e9605 */
[----:B------:R-:W-:Y:S02]  /*16300*/  VIADD R13, R218, 0x78dde6e4 ;  /* 0x78dde6e4da0d7836 */ /* 0x000fe40000000000 */
[----:B------:R-:W-:-:S03]  /*16310*/  IMAD.WIDE.U32 R2, R3, -0x326172a9, RZ ;  /* 0xcd9e8d5703027825 */ /* 0x000fc600078e00ff */
[----:B------:R-:W-:Y:S01]  /*16320*/  LOP3.LUT R8, R13, R4, R11, 0x96, !PT ;  /* 0x000000040d087212 */ /* 0x000fe200078e960b */
[----:B------:R-:W-:Y:S01]  /*16330*/  IMAD.WIDE.U32 R14, R9, -0x326172a9, RZ ;  /* 0xcd9e8d57090e7825 */ /* 0x000fe200078e00ff */
[----:B------:R-:W-:-:S03]  /*16340*/  LOP3.LUT R0, R0, R226, R3, 0x96, !PT ;  /* 0x000000e200007212 */ /* 0x000fc600078e9603 */
[----:B------:R-:W-:Y:S01]  /*16350*/  VIADD R7, R219, 0xed9eba14 ;  /* 0xed9eba14db077836 */ /* 0x000fe20000000000 */
[----:B------:R-:W-:Y:S01]  /*16360*/  LOP3.LUT R2, R13, R2, R15, 0x96, !PT ;  /* 0x000000020d027212 */ /* 0x000fe200078e960f */
[----:B------:R-:W-:Y:S01]  /*16370*/  IMAD.WIDE.U32 R4, R5, -0x2daee0ad, RZ ;  /* 0xd2511f5305047825 */ /* 0x000fe200078e00ff */
[----:B------:R-:W-:Y:S02]  /*16380*/  FSEL R15, R197, -INF , !P5 ;  /* 0xff800000c50f7808 */ /* 0x000fe40006800000 */
[----:B------:R-:W-:Y:S01]  /*16390*/  FSETP.NEU.FTZ.AND P5, PT, R134, -INF , PT ;  /* 0xff8000008600780b */ /* 0x000fe20003fbd000 */
[----:B------:R-:W-:Y:S01]  /*163a0*/  IMAD.WIDE.U32 R18, R8, -0x2daee0ad, RZ ;  /* 0xd2511f5308127825 */ /* 0x000fe200078e00ff */
[----:B------:R-:W-:-:S03]  /*163b0*/  LOP3.LUT R3, R7, R12, R5, 0x96, !PT ;  /* 0x0000000c07037212 */ /* 0x000fc600078e9605 */
[----:B------:R-:W-:-:S04]  /*163c0*/  IMAD.WIDE.U32 R8, R0, -0x2daee0ad, RZ ;  /* 0xd2511f5300087825 */ /* 0x000fc800078e00ff */
[----:B------:R-:W-:Y:S01]  /*163d0*/  VIADD R11, R219, 0xa9066899 ;  /* 0xa9066899db0b7836 */ /* 0x000fe20000000000 */
[----:B------:R-:W-:Y:S01]  /*163e0*/  LOP3.LUT R7, R7, R6, R9, 0x96, !PT ;  /* 0x0000000607077212 */ /* 0x000fe200078e9609 */
[----:B------:R-:W-:-:S04]  /*163f0*/  IMAD.WIDE.U32 R16, R2, -0x2daee0ad, RZ ;  /* 0xd2511f5302107825 */ /* 0x000fc800078e00ff */
[----:B------:R-:W-:Y:S01]  /*16400*/  FMUL.FTZ R9, R135, UR4 ;  /* 0x0000000487097c20 */ /* 0x000fe20008410000 */
[----:B------:R-:W-:Y:S01]  /*16410*/  LOP3.LUT R4, R11, R4, R19, 0x96, !PT ;  /* 0x000000040b047212 */ /* 0x000fe200078e9613 */
[----:B------:R-:W-:Y:S01]  /*16420*/  VIADD R0, R218, 0x1715609d ;  /* 0x1715609dda007836 */ /* 0x000fe20000000000 */
[----:B------:R-:W-:Y:S01]  /*16430*/  FSEL R19, R196, -INF , !P6 ;  /* 0xff800000c4137808 */ /* 0x000fe20007000000 */
[----:B------:R-:W-:Y:S01]  /*16440*/  IMAD.WIDE.U32 R2, R3, -0x326172a9, RZ ;  /* 0xcd9e8d5703027825 */ /* 0x000fe200078e00ff */
[----:B------:R-:W-:Y:S02]  /*16450*/  FSETP.NEU.FTZ.AND P6, PT, R135, -INF , PT ;  /* 0xff8000008700780b */ /* 0x000fe40003fdd000 */
[----:B------:R-:W-:Y:S01]  /*16460*/  FMNMX3.FTZ R133, R133, R19, R15, !PT ;  /* 0x0000001385857276 */ /* 0x000fe2000781000f */
[----:B------:R-:W-:Y:S01]  /*16470*/  IMAD.WIDE.U32 R12, R7, -0x326172a9, RZ ;  /* 0xcd9e8d57070c7825 */ /* 0x000fe200078e00ff */
[----:B------:R-:W-:-:S03]  /*16480*/  LOP3.LUT R7, R0, R10, R3, 0x96, !PT ;  /* 0x0000000a00077212 */ /* 0x000fc600078e9603 */
[----:B------:R-:W-:Y:S01]  /*16490*/  FMUL.FTZ R3, R134, UR4 ;  /* 0x0000000486037c20 */ /* 0x000fe20008410000 */
[----:B------:R-:W-:Y:S01]  /*164a0*/  FSEL R10, R9, RZ, P6 ;  /* 0x000000ff090a7208 */ /* 0x000fe20003000000 */
[----:B------:R-:W-:Y:S01]  /*164b0*/  VIADD R6, R218, 0xb54cda56 ;  /* 0xb54cda56da067836 */ /* 0x000fe20000000000 */
[----:B------:R-:W-:Y:S01]  /*164c0*/  LOP3.LUT R26, R0, R14, R13, 0x96, !PT ;  /* 0x0000000e001a7212 */ /* 0x000fe200078e960d */
[----:B------:R-:W-:Y:S01]  /*164d0*/  IMAD.WIDE.U32 R4, R4, -0x326172a9, RZ ;  /* 0xcd9e8d5704047825 */ /* 0x000fe200078e00ff */
[----:B------:R-:W-:-:S03]  /*164e0*/  LOP3.LUT R8, R11, R8, R17, 0x96, !PT ;  /* 0x000000080b087212 */ /* 0x000fc600078e9611 */
[--C-:B------:R-:W-:Y:S01]  /*164f0*/  FFMA.FTZ R21, R21, UR4, -R10.reuse ;  /* 0x0000000415157c23 */ /* 0x100fe2000801080a */
[----:B------:R-:W-:Y:S01]  /*16500*/  FFMA.FTZ R22, R22, UR4, -R10 ;  /* 0x0000000416167c23 */ /* 0x000fe2000801080a */
[----:B------:R-:W-:Y:S01]  /*16510*/  IMAD.MOV.U32 R0, RZ, RZ, R4 ;  /* 0x000000ffff007224 */ /* 0x000fe200078e0004 */
[----:B------:R-:W-:Y:S01]  /*16520*/  LOP3.LUT R5, R6, R2, R5, 0x96, !PT ;  /* 0x0000000206057212 */ /* 0x000fe200078e9605 */
[----:B------:R-:W-:Y:S01]  /*16530*/  MUFU.EX2 R246, R21 ;  /* 0x0000001500f67308 */ /* 0x000fe20000000800 */
[----:B------:R-:W-:Y:S01]  /*16540*/  PRMT R2, R4, 0x7771, RZ ;  /* 0x0000777104027816 */ /* 0x000fe200000000ff */
[----:B------:R-:W1:Y:S01]  /*16550*/  SHFL.BFLY PT, R14, R133, 0x2, 0x1f ;  /* 0x0c401f00850e7f89 */ /* 0x000e6200000e0000 */
[----:B------:R-:W-:Y:S01]  /*16560*/  LOP3.LUT R0, R0, 0xff, RZ, 0xc0, !PT ;  /* 0x000000ff00007812 */ /* 0x000fe200078ec0ff */
[----:B------:R-:W2:Y:S01]  /*16570*/  MUFU.EX2 R236, R22 ;  /* 0x0000001600ec7308 */ /* 0x000ea20000000800 */
[----:B------:R-:W-:Y:S01]  /*16580*/  FSEL R11, R198, -INF , !P2 ;  /* 0xff800000c60b7808 */ /* 0x000fe20005000000 */
[----:B------:R-:W-:Y:S01]  /*16590*/  IMAD.WIDE.U32 R8, R8, -0x326172a9, RZ ;  /* 0xcd9e8d5708087825 */ /* 0x000fe200078e00ff */
[----:B------:R-:W-:-:S03]  /*165a0*/  FSEL R3, R3, RZ, P5 ;  /* 0x000000ff03037208 */ /* 0x000fc60002800000 */
[----:B------:R-:W-:Y:S01]  /*165b0*/  FFMA.FTZ R25, R25, UR4, -R10 ;  /* 0x0000000419197c23 */ /* 0x000fe2000801080a */
[----:B------:R-:W-:Y:S01]  /*165c0*/  ISETP.GT.U32.AND P2, PT, R2, UR12, PT ;  /* 0x0000000c02007c0c */ /* 0x000fe2000bf44070 */
[----:B------:R-:W-:Y:S01]  /*165d0*/  IMAD.WIDE.U32 R26, R26, -0x2daee0ad, RZ ;  /* 0xd2511f531a1a7825 */ /* 0x000fe200078e00ff */
[----:B------:R-:W-:-:S03]  /*165e0*/  FSEL R13, R179, -INF , !P3 ;  /* 0xff800000b30d7808 */ /* 0x000fc60005800000 */
[--C-:B------:R-:W-:Y:S01]  /*165f0*/  FFMA.FTZ R24, R24, UR4, -R3.reuse ;  /* 0x0000000418187c23 */ /* 0x100fe20008010803 */
[----:B------:R-:W-:Y:S01]  /*16600*/  ISETP.LE.U32.AND P3, PT, R0, UR12, PT ;  /* 0x0000000c00007c0c */ /* 0x000fe2000bf63070 */
[----:B------:R-:W-:Y:S01]  /*16610*/  FFMA.FTZ R23, R23, UR4, -R3 ;  /* 0x0000000417177c23 */ /* 0x000fe20008010803 */
[----:B------:R-:W-:Y:S01]  /*16620*/  PRMT R2, R4, 0x7772, RZ ;  /* 0x0000777204027816 */ /* 0x000fe200000000ff */
[----:B------:R-:W-:Y:S01]  /*16630*/  MUFU.EX2 R245, R24 ;  /* 0x0000001800f57308 */ /* 0x000fe20000000800 */
[----:B------:R-:W-:Y:S01]  /*16640*/  LOP3.LUT R12, R6, R12, R9, 0x96, !PT ;  /* 0x0000000c060c7212 */ /* 0x000fe200078e9609 */
[----:B------:R-:W-:Y:S01]  /*16650*/  IMAD.WIDE.U32 R6, R7, -0x2daee0ad, RZ ;  /* 0xd2511f5307067825 */ /* 0x000fe200078e00ff */
[----:B--2---:R-:W-:Y:S01]  /*16660*/  F2FP.F16.F32.PACK_AB R0, R236, R246 ;  /* 0x000000f6ec00723e */ /* 0x004fe200000000ff */
[----:B------:R-:W2:Y:S01]  /*16670*/  MUFU.EX2 R247, R23 ;  /* 0x0000001700f77308 */ /* 0x000ea20000000800 */
[----:B------:R-:W-:Y:S01]  /*16680*/  FSEL R9, R199, -INF , !P4 ;  /* 0xff800000c7097808 */ /* 0x000fe20006000000 */
[----:B------:R-:W-:Y:S01]  /*16690*/  FFMA.FTZ R22, R174, UR4, -R10 ;  /* 0x00000004ae167c23 */ /* 0x000fe2000801080a */
[C---:B------:R-:W-:Y:S01]  /*166a0*/  PRMT R196, R0.reuse, 0x7632, R196 ;  /* 0x0000763200c47816 */ /* 0x040fe200000000c4 */
[----:B------:R3:W-:Y:S01]  /*166b0*/  MUFU.EX2 R251, R25 ;  /* 0x0000001900fb7308 */ /* 0x0007e20000000800 */
[----:B------:R-:W-:Y:S01]  /*166c0*/  PRMT R197, R0, 0x7610, R197 ;  /* 0x0000761000c57816 */ /* 0x000fe200000000c5 */
[----:B------:R-:W-:Y:S01]  /*166d0*/  VIADD R0, R219, 0x646e171e ;  /* 0x646e171edb007836 */ /* 0x000fe20000000000 */
[----:B------:R-:W-:Y:S01]  /*166e0*/  ISETP.GT.U32.AND P4, PT, R2, UR12, PT ;  /* 0x0000000c02007c0c */ /* 0x000fe2000bf84070 */
[----:B------:R-:W-:Y:S01]  /*166f0*/  @P2 HADD2 R132, -R196.H0_H0, -RZ.H0_H0 ;  /* 0xa00000ffc4842230 */ /* 0x000fe20000000900 */
[----:B------:R-:W-:Y:S01]  /*16700*/  PRMT R229, R197, 0x5410, R196 ;  /* 0x00005410c5e57816 */ /* 0x000fe200000000c4 */
[----:B------:R-:W-:Y:S01]  /*16710*/  @!P3 HADD2 R28, -R197.H0_H0, -RZ.H0_H0 ;  /* 0xa00000ffc51cb230 */ /* 0x000fe20000000900 */
[----:B------:R-:W-:Y:S01]  /*16720*/  PRMT R2, R4, 0x7773, RZ ;  /* 0x0000777304027816 */ /* 0x000fe200000000ff */
[--C-:B------:R-:W-:Y:S01]  /*16730*/  FFMA.FTZ R237, R187, UR4, -R10.reuse ;  /* 0x00000004bbed7c23 */ /* 0x100fe2000801080a */
[----:B------:R-:W-:Y:S01]  /*16740*/  @P2 PRMT R196, R132, 0x5410, RZ ;  /* 0x0000541084c42816 */ /* 0x000fe200000000ff */
[----:B------:R-:W-:Y:S01]  /*16750*/  FFMA.FTZ R238, R186, UR4, -R10 ;  /* 0x00000004baee7c23 */ /* 0x000fe2000801080a */
[----:B------:R-:W-:Y:S01]  /*16760*/  FMNMX3.FTZ R132, R234, R35, R34, !PT ;  /* 0x00000023ea847276 */ /* 0x000fe20007810022 */
[--C-:B------:R-:W-:Y:S01]  /*16770*/  FFMA.FTZ R239, R190, UR4, -R3.reuse ;  /* 0x00000004beef7c23 */ /* 0x100fe20008010803 */
[----:B------:R-:W-:Y:S01]  /*16780*/  @!P3 PRMT R197, R28, 0x5410, RZ ;  /* 0x000054101cc5b816 */ /* 0x000fe200000000ff */
[----:B---3--:R-:W-:Y:S01]  /*16790*/  FFMA.FTZ R25, R189, UR4, -R3 ;  /* 0x00000004bd197c23 */ /* 0x008fe20008010803 */
[----:B------:R-:W-:Y:S01]  /*167a0*/  ISETP.GT.U32.AND P3, PT, R2, UR12, PT ;  /* 0x0000000c02007c0c */ /* 0x000fe2000bf64070 */
[----:B------:R-:W-:Y:S01]  /*167b0*/  IMAD.MOV.U32 R2, RZ, RZ, R6 ;  /* 0x000000ffff027224 */ /* 0x000fe200078e0006 */
[C---:B------:R-:W-:Y:S01]  /*167c0*/  LOP3.LUT R28, R0.reuse, R18, R7, 0x96, !PT ;  /* 0x00000012001c7212 */ /* 0x040fe200078e9607 */
[----:B------:R-:W-:Y:S01]  /*167d0*/  FFMA.FTZ R7, R29, UR4, -R10 ;  /* 0x000000041d077c23 */ /* 0x000fe2000801080a */
[----:B------:R-:W-:Y:S01]  /*167e0*/  LOP3.LUT R27, R0, R16, R27, 0x96, !PT ;  /* 0x00000010001b7212 */ /* 0x000fe200078e961b */
[----:B------:R-:W-:Y:S01]  /*167f0*/  FFMA.FTZ R222, R188, UR4, -R3 ;  /* 0x00000004bcde7c23 */ /* 0x000fe20008010803 */
[----:B--2---:R-:W-:Y:S01]  /*16800*/  F2FP.F16.F32.PACK_AB R0, R247, R245 ;  /* 0x000000f5f700723e */ /* 0x004fe200000000ff */
[----:B------:R2:W3:Y:S01]  /*16810*/  MUFU.EX2 R231, R7 ;  /* 0x0000000700e77308 */ /* 0x0004e20000000800 */
[----:B------:R-:W-:-:S02]  /*16820*/  FMNMX3.FTZ R132, R132, R173, R172, !PT ;  /* 0x000000ad84847276 */ /* 0x000fc400078100ac */
[----:B-1----:R-:W-:Y:S02]  /*16830*/  FMNMX.FTZ R133, R133, R14, !PT ;  /* 0x0000000e85857209 */ /* 0x002fe40007810000 */
[C---:B------:R-:W-:Y:S02]  /*16840*/  PRMT R195, R0.reuse, 0x7610, R195 ;  /* 0x0000761000c37816 */ /* 0x040fe400000000c3 */
[----:B------:R-:W-:Y:S02]  /*16850*/  PRMT R194, R0, 0x7632, R194 ;  /* 0x0000763200c27816 */ /* 0x000fe400000000c2 */
[----:B------:R-:W-:Y:S01]  /*16860*/  FMNMX3.FTZ R132, R132, R184, R13, !PT ;  /* 0x000000b884847276 */ /* 0x000fe2000781000d */
[----:B------:R-:W-:Y:S01]  /*16870*/  @P4 HADD2 R139, -R195.H0_H0, -RZ.H0_H0 ;  /* 0xa00000ffc38b4230 */ /* 0x000fe20000000900 */
[----:B------:R-:W-:Y:S01]  /*16880*/  LOP3.LUT R0, R2, 0xff, RZ, 0xc0, !PT ;  /* 0x000000ff02007812 */ /* 0x000fe200078ec0ff */
[----:B------:R-:W-:Y:S01]  /*16890*/  @P3 HADD2 R176, -R194.H0_H0, -RZ.H0_H0 ;  /* 0xa00000ffc2b03230 */ /* 0x000fe20000000900 */
[----:B------:R-:W1:Y:S01]  /*168a0*/  SHFL.BFLY PT, R2, R133, 0x1, 0x1f ;  /* 0x0c201f0085027f89 */ /* 0x000e6200000e0000 */
[----:B------:R-:W-:Y:S01]  /*168b0*/  FMNMX3.FTZ R132, R132, R11, R9, !PT ;  /* 0x0000000b84847276 */ /* 0x000fe20007810009 */
[----:B--2---:R-:W-:Y:S01]  /*168c0*/  FFMA.FTZ R7, R32, UR4, -R3 ;  /* 0x0000000420077c23 */ /* 0x004fe20008010803 */
[----:B------:R-:W-:-:S02]  /*168d0*/  ISETP.LE.U32.AND P2, PT, R0, UR12, PT ;  /* 0x0000000c00007c0c */ /* 0x000fc4000bf43070 */
[----:B------:R-:W-:Y:S01]  /*168e0*/  PRMT R0, R6, 0x7771, RZ ;  /* 0x0000777106007816 */ /* 0x000fe200000000ff */
[----:B------:R-:W2:Y:S01]  /*168f0*/  SHFL.BFLY PT, R14, R132, 0x2, 0x1f ;  /* 0x0c401f00840e7f89 */ /* 0x000ea200000e0000 */
[----:B------:R-:W-:Y:S01]  /*16900*/  PRMT R228, R195, 0x5410, R194 ;  /* 0x00005410c3e47816 */ /* 0x000fe200000000c2 */
[----:B------:R-:W-:Y:S01]  /*16910*/  MUFU.EX2 R232, R7 ;  /* 0x0000000700e87308 */ /* 0x000fe20000000800 */
[----:B------:R-:W-:Y:S02]  /*16920*/  @P4 PRMT R195, R139, 0x5410, RZ ;  /* 0x000054108bc34816 */ /* 0x000fe400000000ff */
[----:B------:R-:W-:Y:S02]  /*16930*/  ISETP.GT.U32.AND P4, PT, R0, UR12, PT ;  /* 0x0000000c00007c0c */ /* 0x000fe4000bf84070 */
[----:B---3--:R-:W-:Y:S02]  /*16940*/  F2FP.F16.F32.PACK_AB R0, R231, R251 ;  /* 0x000000fbe700723e */ /* 0x008fe400000000ff */
[----:B------:R-:W-:-:S02]  /*16950*/  @P3 PRMT R194, R176, 0x5410, RZ ;  /* 0x00005410b0c23816 */ /* 0x000fc400000000ff */
[C---:B------:R-:W-:Y:S02]  /*16960*/  PRMT R193, R0.reuse, 0x7610, R193 ;  /* 0x0000761000c17816 */ /* 0x040fe400000000c1 */
[----:B------:R-:W-:Y:S01]  /*16970*/  PRMT R192, R0, 0x7632, R192 ;  /* 0x0000763200c07816 */ /* 0x000fe200000000c0 */
[----:B------:R-:W-:Y:S01]  /*16980*/  FFMA.FTZ R0, R33, UR4, -R3 ;  /* 0x0000000421007c23 */ /* 0x000fe20008010803 */
[----:B------:R-:W-:Y:S01]  /*16990*/  FSEL R23, R135, RZ, P6 ;  /* 0x000000ff87177208 */ /* 0x000fe20003000000 */
[----:B------:R-:W-:Y:S01]  /*169a0*/  @!P2 HADD2 R178, -R193.H0_H0, -RZ.H0_H0 ;  /* 0xa00000ffc1b2a230 */ /* 0x000fe20000000900 */
[----:B------:R-:W-:Y:S01]  /*169b0*/  PRMT R223, R193, 0x5410, R192 ;  /* 0x00005410c1df7816 */ /* 0x000fe200000000c0 */
[----:B------:R3:W4:Y:S01]  /*169c0*/  MUFU.EX2 R252, R0 ;  /* 0x0000000000fc7308 */ /* 0x0007220000000800 */
[----:B-1----:R-:W-:Y:S01]  /*169d0*/  FMNMX.FTZ R133, R133, R2, !PT ;  /* 0x0000000285857209 */ /* 0x002fe20007810000 */
[----:B------:R-:W-:Y:S01]  /*169e0*/  @P4 HADD2 R177, -R192.H0_H0, -RZ.H0_H0 ;  /* 0xa00000ffc0b14230 */ /* 0x000fe20000000900 */
[----:B------:R-:W-:-:S02]  /*169f0*/  @!P2 PRMT R193, R178, 0x5410, RZ ;  /* 0x00005410b2c1a816 */ /* 0x000fc400000000ff */
[C---:B------:R-:W-:Y:S01]  /*16a00*/  FSETP.NEU.FTZ.AND P3, PT, R133.reuse, -INF , PT ;  /* 0xff8000008500780b */ /* 0x040fe20003f7d000 */
[----:B------:R-:W-:Y:S01]  /*16a10*/  FMUL.FTZ R2, R133, UR4 ;  /* 0x0000000485027c20 */ /* 0x000fe20008410000 */
[----:B--2---:R-:W-:Y:S02]  /*16a20*/  FMNMX.FTZ R132, R132, R14, !PT ;  /* 0x0000000e84847209 */ /* 0x004fe40007810000 */
[----:B------:R-:W-:Y:S02]  /*16a30*/  LOP3.LUT R14, R12, 0xff, RZ, 0xc0, !PT ;  /* 0x000000ff0c0e7812 */ /* 0x000fe400078ec0ff */
[----:B------:R-:W-:Y:S01]  /*16a40*/  FSEL R2, R2, RZ, P3 ;  /* 0x000000ff02027208 */ /* 0x000fe20001800000 */
[----:B------:R-:W1:Y:S01]  /*16a50*/  SHFL.BFLY PT, R17, R132, 0x1, 0x1f ;  /* 0x0c201f0084117f89 */ /* 0x000e6200000e0000 */
[----:B------:R-:W-:Y:S02]  /*16a60*/  @P4 PRMT R192, R177, 0x5410, RZ ;  /* 0x00005410b1c04816 */ /* 0x000fe400000000ff */
[----:B---3--:R-:W-:Y:S01]  /*16a70*/  PRMT R0, R6, 0x7772, RZ ;  /* 0x0000777206007816 */ /* 0x008fe200000000ff */
[--C-:B------:R-:W-:Y:S01]  /*16a80*/  FFMA.FTZ R7, R31, UR4, -R2.reuse ;  /* 0x000000041f077c23 */ /* 0x100fe20008010802 */
[----:B----4-:R-:W-:Y:S01]  /*16a90*/  F2FP.F16.F32.PACK_AB R16, R232, R252 ;  /* 0x000000fce810723e */ /* 0x010fe200000000ff */
[--C-:B------:R-:W-:Y:S01]  /*16aa0*/  FFMA.FTZ R18, R136, UR4, -R2.reuse ;  /* 0x0000000488127c23 */ /* 0x100fe20008010802 */
[----:B------:R-:W-:Y:S01]  /*16ab0*/  ISETP.GT.U32.AND P2, PT, R0, UR12, PT ;  /* 0x0000000c00007c0c */ /* 0x000fe2000bf44070 */
[----:B------:R-:W-:Y:S01]  /*16ac0*/  FFMA.FTZ R15, R15, UR4, -R2 ;  /* 0x000000040f0f7c23 */ /* 0x000fe20008010802 */
[----:B------:R-:W-:Y:S01]  /*16ad0*/  PRMT R0, R6, 0x7773, RZ ;  /* 0x0000777306007816 */ /* 0x000fe200000000ff */
[----:B------:R-:W-:Y:S01]  /*16ae0*/  MUFU.EX2 R7, R7 ;  /* 0x0000000700077308 */ /* 0x000fe20000000800 */
[----:B------:R-:W-:-:S02]  /*16af0*/  PRMT R185, R16, 0x7610, R185 ;  /* 0x0000761010b97816 */ /* 0x000fc400000000b9 */
[----:B------:R-:W-:Y:S01]  /*16b00*/  ISETP.GT.U32.AND P6, PT, R0, UR12, PT ;  /* 0x0000000c00007c0c */ /* 0x000fe2000bfc4070 */
[----:B------:R-:W-:Y:S01]  /*16b10*/  FFMA.FTZ R0, R30, UR4, -R2 ;  /* 0x000000041e007c23 */ /* 0x000fe20008010802 */
[----:B------:R-:W-:Y:S02]  /*16b20*/  PRMT R183, R16, 0x7632, R183 ;  /* 0x0000763210b77816 */ /* 0x000fe400000000b7 */
[----:B------:R-:W-:Y:S01]  /*16b30*/  ISETP.LE.U32.AND P4, PT, R14, UR12, PT ;  /* 0x0000000c0e007c0c */ /* 0x000fe2000bf83070 */
[----:B------:R2:W3:Y:S01]  /*16b40*/  MUFU.EX2 R217, R0 ;  /* 0x0000000000d97308 */ /* 0x0004e20000000800 */
[----:B------:R-:W-:Y:S01]  /*16b50*/  PRMT R220, R185, 0x5410, R183 ;  /* 0x00005410b9dc7816 */ /* 0x000fe200000000b7 */
[----:B------:R-:W-:Y:S01]  /*16b60*/  @P2 HADD2 R179, -R185.H0_H0, -RZ.H0_H0 ;  /* 0xa00000ffb9b32230 */ /* 0x000fe20000000900 */
[----:B------:R-:W-:Y:S02]  /*16b70*/  FSEL R21, R134, RZ, P5 ;  /* 0x000000ff86157208 */ /* 0x000fe40002800000 */
[----:B------:R-:W-:Y:S01]  /*16b80*/  FSEL R20, R133, RZ, P3 ;  /* 0x000000ff85147208 */ /* 0x000fe20001800000 */
[----:B------:R-:W-:Y:S01]  /*16b90*/  IMAD.MOV.U32 R187, RZ, RZ, R220 ;  /* 0x000000ffffbb7224 */ /* 0x000fe200078e00dc */
[----:B------:R-:W-:Y:S01]  /*16ba0*/  @P2 PRMT R185, R179, 0x5410, RZ ;  /* 0x00005410b3b92816 */ /* 0x000fe200000000ff */
[----:B------:R-:W-:Y:S01]  /*16bb0*/  @P6 HADD2 R180, -R183.H0_H0, -RZ.H0_H0 ;  /* 0xa00000ffb7b46230 */ /* 0x000fe20000000900 */
[----:B-1----:R-:W-:-:S02]  /*16bc0*/  FMNMX.FTZ R132, R132, R17, !PT ;  /* 0x0000001184847209 */ /* 0x002fc40007810000 */
[----:B------:R-:W-:Y:S02]  /*16bd0*/  SHF.R.U32.HI R17, RZ, 0x18, R12 ;  /* 0x00000018ff117819 */ /* 0x000fe4000001160c */
[----:B------:R-:W-:Y:S01]  /*16be0*/  @P6 PRMT R183, R180, 0x5410, RZ ;  /* 0x00005410b4b76816 */ /* 0x000fe200000000ff */
[----:B------:R-:W-:Y:S01]  /*16bf0*/  FMUL.FTZ R16, R132, UR4 ;  /* 0x0000000484107c20 */ /* 0x000fe20008410000 */
[----:B--2---:R-:W-:Y:S02]  /*16c00*/  LOP3.LUT R0, R12, 0xffff, RZ, 0xc0, !PT ;  /* 0x0000ffff0c007812 */ /* 0x004fe400078ec0ff */
[----:B------:R-:W-:Y:S02]  /*16c10*/  FSETP.NEU.FTZ.AND P6, PT, R132, -INF , PT ;  /* 0xff8000008400780b */ /* 0x000fe40003fdd000 */
[----:B------:R-:W-:Y:S02]  /*16c20*/  SHF.R.U32.HI R0, RZ, 0x8, R0 ;  /* 0x00000008ff007819 */ /* 0x000fe40000011600 */
[----:B------:R-:W-:Y:S01]  /*16c30*/  ISETP.LE.U32.AND P5, PT, R17, UR12, PT ;  /* 0x0000000c11007c0c */ /* 0x000fe2000bfa3070 */
[----:B------:R-:W-:Y:S01]  /*16c40*/  FFMA.FTZ R17, R137, UR4, -R2 ;  /* 0x0000000489117c23 */ /* 0x000fe20008010802 */
[----:B------:R-:W-:-:S03]  /*16c50*/  LOP3.LUT R0, R0, 0xffff, RZ, 0xc0, !PT ;  /* 0x0000ffff00007812 */ /* 0x000fc600078ec0ff */
[----:B------:R1:W-:Y:S01]  /*16c60*/  MUFU.EX2 R243, R17 ;  /* 0x0000001100f37308 */ /* 0x0003e20000000800 */
[----:B------:R-:W-:Y:S02]  /*16c70*/  ISETP.LE.U32.AND P2, PT, R0, UR12, PT ;  /* 0x0000000c00007c0c */ /* 0x000fe4000bf43070 */
[----:B---3--:R-:W-:-:S04]  /*16c80*/  F2FP.F16.F32.PACK_AB R0, R217, R7 ;  /* 0x00000007d900723e */ /* 0x008fc800000000ff */
[C---:B------:R-:W-:Y:S02]  /*16c90*/  PRMT R182, R0.reuse, 0x7610, R182 ;  /* 0x0000761000b67816 */ /* 0x040fe400000000b6 */
[----:B------:R-:W-:Y:S02]  /*16ca0*/  PRMT R180, R0, 0x7632, R180 ;  /* 0x0000763200b47816 */ /* 0x000fe400000000b4 */
[----:B------:R-:W-:Y:S01]  /*16cb0*/  PRMT R0, R12, 0x7632, R0 ;  /* 0x000076320c007816 */ /* 0x000fe20000000000 */
[----:B------:R-:W-:Y:S01]  /*16cc0*/  @!P4 HADD2 R198, -R182.H0_H0, -RZ.H0_H0 ;  /* 0xa00000ffb6c6c230 */ /* 0x000fe20000000900 */
[----:B------:R-:W-:Y:S01]  /*16cd0*/  PRMT R227, R182, 0x5410, R180 ;  /* 0x00005410b6e37816 */ /* 0x000fe200000000b4 */
[----:B------:R-:W-:Y:S01]  /*16ce0*/  @!P2 HADD2 R199, -R180.H0_H0, -RZ.H0_H0 ;  /* 0xa00000ffb4c7a230 */ /* 0x000fe20000000900 */
[----:B------:R-:W-:Y:S02]  /*16cf0*/  LOP3.LUT R14, R0, 0xff, RZ, 0xc0, !PT ;  /* 0x000000ff000e7812 */ /* 0x000fe400078ec0ff */
[----:B------:R-:W-:-:S02]  /*16d00*/  FSEL R0, R16, RZ, P6 ;  /* 0x000000ff10007208 */ /* 0x000fc40003000000 */
[----:B------:R-:W-:Y:S02]  /*16d10*/  @!P4 PRMT R182, R198, 0x5410, RZ ;  /* 0x00005410c6b6c816 */ /* 0x000fe400000000ff */
[----:B------:R-:W-:Y:S01]  /*16d20*/  ISETP.LE.U32.AND P4, PT, R14, UR12, PT ;  /* 0x0000000c0e007c0c */ /* 0x000fe2000bf83070 */
[--C-:B------:R-:W-:Y:S01]  /*16d30*/  FFMA.FTZ R14, R35, UR4, -R0.reuse ;  /* 0x00000004230e7c23 */ /* 0x100fe20008010800 */
[--C-:B------:R-:W-:Y:S01]  /*16d40*/  FFMA.FTZ R16, R34, UR4, -R0.reuse ;  /* 0x0000000422107c23 */ /* 0x100fe20008010800 */
[----:B------:R-:W-:Y:S01]  /*16d50*/  @!P2 PRMT R180, R199, 0x5410, RZ ;  /* 0x00005410c7b4a816 */ /* 0x000fe200000000ff */
[--C-:B------:R-:W-:Y:S01]  /*16d60*/  FFMA.FTZ R13, R13, UR4, -R0.reuse ;  /* 0x000000040d0d7c23 */ /* 0x100fe20008010800 */
[----:B------:R-:W2:Y:S01]  /*16d70*/  MUFU.EX2 R199, R18 ;  /* 0x0000001200c77308 */ /* 0x000ea20000000800 */
[----:B-1----:R-:W-:Y:S01]  /*16d80*/  PRMT R17, R8, 0x7771, RZ ;  /* 0x0000777108117816 */ /* 0x002fe200000000ff */
[----:B------:R-:W-:Y:S02]  /*16d90*/  FFMA.FTZ R9, R9, UR4, -R0 ;  /* 0x0000000409097c23 */ /* 0x000fe40008010800 */
[----:B------:R-:W-:Y:S04]  /*16da0*/  MUFU.EX2 R14, R14 ;  /* 0x0000000e000e7308 */ /* 0x000fe80000000800 */
[----:B------:R1:W3:Y:S04]  /*16db0*/  MUFU.EX2 R198, R16 ;  /* 0x0000001000c67308 */ /* 0x0002e80000000800 */
[----:B------:R4:W-:Y:S01]  /*16dc0*/  MUFU.EX2 R240, R13 ;  /* 0x0000000d00f07308 */ /* 0x0009e20000000800 */
[----:B--2---:R-:W-:-:S04]  /*16dd0*/  F2FP.F16.F32.PACK_AB R18, R243, R199 ;  /* 0x000000c7f312723e */ /* 0x004fc800000000ff */
[C---:B------:R-:W-:Y:S02]  /*16de0*/  PRMT R177, R18.reuse, 0x7610, R177 ;  /* 0x0000761012b17816 */ /* 0x040fe400000000b1 */
[----:B------:R-:W-:Y:S01]  /*16df0*/  PRMT R176, R18, 0x7632, R176 ;  /* 0x0000763212b07816 */ /* 0x000fe200000000b0 */
[----:B------:R-:W-:Y:S01]  /*16e00*/  FFMA.FTZ R18, R191, UR4, -R3 ;  /* 0x00000004bf127c23 */ /* 0x000fe20008010803 */
[----:B-1----:R-:W-:Y:S02]  /*16e10*/  IMAD.MOV.U32 R16, RZ, RZ, R8 ;  /* 0x000000ffff107224 */ /* 0x002fe400078e0008 */
[----:B------:R-:W-:Y:S01]  /*16e20*/  FFMA.FTZ R3, R184, UR4, -R0 ;  /* 0x00000004b8037c23 */ /* 0x000fe20008010800 */
[----:B------:R-:W-:Y:S01]  /*16e30*/  PRMT R224, R177, 0x5410, R176 ;  /* 0x00005410b1e07816 */ /* 0x000fe200000000b0 */
[----:B----4-:R-:W-:Y:S01]  /*16e40*/  FFMA.FTZ R13, R11, UR4, -R0 ;  /* 0x000000040b0d7c23 */ /* 0x010fe20008010800 */
[----:B------:R-:W-:Y:S02]  /*16e50*/  LOP3.LUT R16, R16, 0xff, RZ, 0xc0, !PT ;  /* 0x000000ff10107812 */ /* 0x000fe400078ec0ff */
[----:B------:R-:W-:-:S02]  /*16e60*/  FSEL R11, R132, RZ, P6 ;  /* 0x000000ff840b7208 */ /* 0x000fc40003000000 */
        /* <DEDUP_REMOVED lines=8> */
[----:B------:R-:W-:Y:S01]  /*16ef0*/  LOP3.LUT R16, R16, 0xff, RZ, 0xc0, !PT ;  /* 0x000000ff10107812 */ /* 0x000fe200078ec0ff */
[----:B------:R-:W-:Y:S01]  /*16f00*/  @!P2 HADD2 R206, -R177.H0_H0, -RZ.H0_H0 ;  /* 0xa00000ffb1cea230 */ /* 0x000fe20000000900 */
[----:B------:R-:W-:-:S02]  /*16f10*/  @!P4 PRMT R179, R202, 0x5410, RZ ;  /* 0x00005410cab3c816 */ /* 0x000fc400000000ff */
[----:B------:R-:W-:Y:S02]  /*16f20*/  ISETP.LE.U32.AND P4, PT, R16, UR12, PT ;  /* 0x0000000c10007c0c */ /* 0x000fe4000bf83070 */
[----:B------:R-:W-:Y:S02]  /*16f30*/  LOP3.LUT R16, R27, 0xffff, RZ, 0xc0, !PT ;  /* 0x0000ffff1b107812 */ /* 0x000fe400078ec0ff */
[----:B------:R-:W-:Y:S02]  /*16f40*/  @!P5 PRMT R178, R201, 0x5410, RZ ;  /* 0x00005410c9b2d816 */ /* 0x000fe400000000ff */
[----:B------:R-:W-:Y:S02]  /*16f50*/  SHF.R.U32.HI R16, RZ, 0x8, R16 ;  /* 0x00000008ff107819 */ /* 0x000fe40000011610 */
[----:B------:R-:W-:Y:S01]  /*16f60*/  ISETP.GT.U32.AND P5, PT, R17, UR12, PT ;  /* 0x0000000c11007c0c */ /* 0x000fe2000bfa4070 */
[----:B------:R-:W-:Y:S01]  /*16f70*/  FFMA.FTZ R17, R175, UR4, -R10 ;  /* 0x00000004af117c23 */ /* 0x000fe2000801080a */
[----:B------:R-:W-:Y:S01]  /*16f80*/  LOP3.LUT R16, R16, 0xffff, RZ, 0xc0, !PT ;  /* 0x0000ffff10107812 */ /* 0x000fe200078ec0ff */
[----:B------:R-:W-:Y:S01]  /*16f90*/  FFMA.FTZ R10, R172, UR4, -R0 ;  /* 0x00000004ac0a7c23 */ /* 0x000fe20008010800 */
[----:B------:R-:W-:-:S02]  /*16fa0*/  @!P2 PRMT R177, R206, 0x5410, RZ ;  /* 0x00005410ceb1a816 */ /* 0x000fc400000000ff */
[----:B------:R-:W-:Y:S01]  /*16fb0*/  ISETP.LE.U32.AND P2, PT, R16, UR12, PT ;  /* 0x0000000c10007c0c */ /* 0x000fe2000bf43070 */
[----:B------:R-:W-:Y:S01]  /*16fc0*/  FFMA.FTZ R16, R173, UR4, -R0 ;  /* 0x00000004ad107c23 */ /* 0x000fe20008010800 */
[----:B------:R1:W-:Y:S01]  /*16fd0*/  MUFU.EX2 R241, R10 ;  /* 0x0000000a00f17308 */ /* 0x0003e20000000800 */
[----:B------:R-:W-:-:S03]  /*16fe0*/  SHF.R.U32.HI R0, RZ, 0x18, R27 ;  /* 0x00000018ff007819 */ /* 0x000fc6000001161b */
[----:B------:R2:W3:Y:S01]  /*16ff0*/  MUFU.EX2 R186, R16 ;  /* 0x0000001000ba7308 */ /* 0x0004e20000000800 */
[----:B------:R-:W-:-:S03]  /*17000*/  @P5 HADD2 R203, -R176.H0_H0, -RZ.H0_H0 ;  /* 0xa00000ffb0cb5230 */ /* 0x000fc60000000900 */
[----:B------:R4:W-:Y:S02]  /*17010*/  MUFU.EX2 R206, R3 ;  /* 0x0000000300ce7308 */ /* 0x0009e40000000800 */
[----:B------:R-:W-:Y:S02]  /*17020*/  @P5 PRMT R176, R203, 0x5410, RZ ;  /* 0x00005410cbb05816 */ /* 0x000fe400000000ff */
[----:B------:R-:W-:Y:S01]  /*17030*/  MUFU.EX2 R203, R15 ;  /* 0x0000000f00cb7308 */ /* 0x000fe20000000800 */
[----:B-1----:R-:W-:-:S04]  /*17040*/  PRMT R10, R8, 0x7772, RZ ;  /* 0x00007772080a7816 */ /* 0x002fc800000000ff */
[----:B------:R-:W-:Y:S01]  /*17050*/  ISETP.GT.U32.AND P3, PT, R10, UR12, PT ;  /* 0x0000000c0a007c0c */ /* 0x000fe2000bf64070 */
[----:B--2---:R-:W-:Y:S01]  /*17060*/  FFMA.FTZ R16, R181, UR4, -R2 ;  /* 0x00000004b5107c23 */ /* 0x004fe20008010802 */
[----:B------:R-:W-:Y:S01]  /*17070*/  PRMT R10, R8, 0x7773, RZ ;  /* 0x00007773080a7816 */ /* 0x000fe200000000ff */
[----:B----4-:R-:W-:Y:S02]  /*17080*/  FADD.FTZ R3, R250, -R21 ;  /* 0x80000015fa037221 */ /* 0x010fe40000010000 */
[----:B------:R1:W-:Y:S01]  /*17090*/  MUFU.EX2 R242, R16 ;  /* 0x0000001000f27308 */ /* 0x0003e20000000800 */
[----:B------:R-:W-:Y:S02]  /*170a0*/  ISETP.GT.U32.AND P5, PT, R10, UR12, PT ;  /* 0x0000000c0a007c0c */ /* 0x000fe4000bfa4070 */
[----:B---3--:R-:W-:Y:S01]  /*170b0*/  F2FP.F16.F32.PACK_AB R10, R241, R186 ;  /* 0x000000baf10a723e */ /* 0x008fe200000000ff */
[----:B------:R-:W-:-:S03]  /*170c0*/  FMUL.FTZ R3, R3, UR4 ;  /* 0x0000000403037c20 */ /* 0x000fc60008410000 */
[C---:B------:R-:W-:Y:S02]  /*170d0*/  PRMT R175, R10.reuse, 0x7610, R175 ;  /* 0x000076100aaf7816 */ /* 0x040fe400000000af */
[----:B------:R-:W-:Y:S01]  /*170e0*/  PRMT R174, R10, 0x7632, R174 ;  /* 0x000076320aae7816 */ /* 0x000fe200000000ae */
[----:B------:R-:W-:Y:S01]  /*170f0*/  IMAD.MOV.U32 R10, RZ, RZ, R26 ;  /* 0x000000ffff0a7224 */ /* 0x000fe200078e001a */
[----:B------:R-:W2:Y:S01]  /*17100*/  MUFU.EX2 R3, R3 ;  /* 0x0000000300037308 */ /* 0x000ea20000000800 */
[----:B------:R-:W-:Y:S01]  /*17110*/  @P3 HADD2 R208, -R175.H0_H0, -RZ.H0_H0 ;  /* 0xa00000ffafd03230 */ /* 0x000fe20000000900 */
[----:B------:R-:W-:Y:S01]  /*17120*/  PRMT R29, R175, 0x5410, R174 ;  /* 0x00005410af1d7816 */ /* 0x000fe200000000ae */
[--C-:B-1----:R-:W-:Y:S01]  /*17130*/  FFMA.FTZ R16, R19, UR4, -R2.reuse ;  /* 0x0000000413107c23 */ /* 0x102fe20008010802 */
[----:B------:R-:W-:Y:S01]  /*17140*/  LOP3.LUT R10, R10, 0xff, RZ, 0xc0, !PT ;  /* 0x000000ff0a0a7812 */ /* 0x000fe200078ec0ff */
[----:B------:R-:W-:Y:S01]  /*17150*/  @P5 HADD2 R209, -R174.H0_H0, -RZ.H0_H0 ;  /* 0xa00000ffaed15230 */ /* 0x000fe20000000900 */
[----:B------:R-:W-:Y:S01]  /*17160*/  @P3 PRMT R175, R208, 0x5410, RZ ;  /* 0x00005410d0af3816 */ /* 0x000fe200000000ff */
[----:B------:R-:W-:Y:S01]  /*17170*/  MUFU.EX2 R202, R16 ;  /* 0x0000001000ca7308 */ /* 0x000fe20000000800 */
[----:B------:R-:W-:Y:S01]  /*17180*/  ISETP.LE.U32.AND P3, PT, R10, UR12, PT ;  /* 0x0000000c0a007c0c */ /* 0x000fe2000bf63070 */
[----:B------:R-:W-:Y:S01]  /*17190*/  FFMA.FTZ R10, R138, UR4, -R2 ;  /* 0x000000048a0a7c23 */ /* 0x000fe20008010802 */
[----:B------:R-:W-:-:S03]  /*171a0*/  @P5 PRMT R174, R209, 0x5410, RZ ;  /* 0x00005410d1ae5816 */ /* 0x000fc600000000ff */
[----:B------:R-:W1:Y:S01]  /*171b0*/  MUFU.EX2 R244, R10 ;  /* 0x0000000a00f47308 */ /* 0x000e620000000800 */
        /* <DEDUP_REMOVED lines=13> */
[----:B-1----:R-:W-:Y:S01]  /*17290*/  F2FP.F16.F32.PACK_AB R2, R244, R242 ;  /* 0x000000f2f402723e */ /* 0x002fe200000000ff */
[-C--:B------:R-:W-:Y:S01]  /*172a0*/  FMUL.FTZ R55, R55, R3.reuse ;  /* 0x0000000337377220 */ /* 0x080fe20000410000 */
[----:B------:R-:W-:Y:S01]  /*172b0*/  LOP3.LUT R10, R27, 0xff, RZ, 0xc0, !PT ;  /* 0x000000ff1b0a7812 */ /* 0x000fe200078ec0ff */
[-C--:B------:R-:W-:Y:S01]  /*172c0*/  FMUL.FTZ R82, R82, R3.reuse ;  /* 0x0000000352527220 */ /* 0x080fe20000410000 */
[C---:B------:R-:W-:Y:S01]  /*172d0*/  PRMT R172, R2.reuse, 0x7632, R172 ;  /* 0x0000763202ac7816 */ /* 0x040fe200000000ac */
[-C--:B------:R-:W-:Y:S01]  /*172e0*/  FMUL.FTZ R83, R83, R3.reuse ;  /* 0x0000000353537220 */ /* 0x080fe20000410000 */
[----:B------:R-:W-:Y:S01]  /*172f0*/  PRMT R173, R2, 0x7610, R173 ;  /* 0x0000761002ad7816 */ /* 0x000fe200000000ad */
[-C--:B------:R-:W-:Y:S01]  /*17300*/  FMUL.FTZ R86, R86, R3.reuse ;  /* 0x0000000356567220 */ /* 0x080fe20000410000 */
[----:B------:R-:W-:Y:S01]  /*17310*/  ISETP.LE.U32.AND P5, PT, R10, UR12, PT ;  /* 0x0000000c0a007c0c */ /* 0x000fe2000bfa3070 */
[----:B------:R-:W-:Y:S01]  /*17320*/  @!P2 HADD2 R211, -R172.H0_H0, -RZ.H0_H0 ;  /* 0xa00000ffacd3a230 */ /* 0x000fe20000000900 */
[----:B------:R-:W-:Y:S01]  /*17330*/  PRMT R201, R173, 0x5410, R172 ;  /* 0x00005410adc97816 */ /* 0x000fe200000000ac */
[----:B------:R-:W-:Y:S01]  /*17340*/  MUFU.EX2 R10, R17 ;  /* 0x00000011000a7308 */ /* 0x000fe20000000800 */
[----:B------:R-:W-:Y:S01]  /*17350*/  LOP3.LUT R2, R5, 0xffff, RZ, 0xc0, !PT ;  /* 0x0000ffff05027812 */ /* 0x000fe200078ec0ff */
[-C--:B------:R-:W-:Y:S01]  /*17360*/  FMUL.FTZ R87, R87, R3.reuse ;  /* 0x0000000357577220 */ /* 0x080fe20000410000 */
[----:B------:R-:W-:Y:S01]  /*17370*/  @!P2 PRMT R172, R211, 0x5410, RZ ;  /* 0x00005410d3aca816 */ /* 0x000fe200000000ff */
[----:B------:R-:W1:Y:S01]  /*17380*/  MUFU.EX2 R17, R18 ;  /* 0x0000001200117308 */ /* 0x000e620000000800 */
[----:B------:R-:W-:Y:S01]  /*17390*/  ISETP.LE.U32.AND P2, PT, R0, UR12, PT ;  /* 0x0000000c00007c0c */ /* 0x000fe2000bf43070 */
[----:B------:R-:W-:Y:S01]  /*173a0*/  FADD.FTZ R0, R248, -R23 ;  /* 0x80000017f8007221 */ /* 0x000fe20000010000 */
[----:B------:R-:W-:Y:S01]  /*173b0*/  SHF.R.U32.HI R2, RZ, 0x8, R2 ;  /* 0x00000008ff027819 */ /* 0x000fe20000011602 */
[-C--:B------:R-:W-:Y:S01]  /*173c0*/  FMUL.FTZ R211, R71, R3.reuse ;  /* 0x0000000347d37220 */ /* 0x080fe20000410000 */
[-C--:B------:R-:W-:Y:S01]  /*173d0*/  FMUL.FTZ R98, R98, R3.reuse ;  /* 0x0000000362627220 */ /* 0x080fe20000410000 */
[----:B------:R-:W-:Y:S01]  /*173e0*/  FMUL.FTZ R0, R0, UR4 ;  /* 0x0000000400007c20 */ /* 0x000fe20008410000 */
[----:B------:R-:W-:Y:S01]  /*173f0*/  @!P5 HADD2 R210, -R173.H0_H0, -RZ.H0_H0 ;  /* 0xa00000ffadd2d230 */ /* 0x000fe20000000900 */
[----:B------:R-:W-:Y:S01]  /*17400*/  LOP3.LUT R2, R2, 0xffff, RZ, 0xc0, !PT ;  /* 0x0000ffff02027812 */ /* 0x000fe200078ec0ff */
[-C--:B------:R-:W-:Y:S01]  /*17410*/  FMUL.FTZ R99, R99, R3.reuse ;  /* 0x0000000363637220 */ /* 0x080fe20000410000 */
[-C--:B------:R-:W-:Y:S01]  /*17420*/  FMUL.FTZ R102, R102, R3.reuse ;  /* 0x0000000366667220 */ /* 0x080fe20000410000 */
[-C--:B------:R-:W-:Y:S01]  /*17430*/  FMUL.FTZ R103, R103, R3.reuse ;  /* 0x0000000367677220 */ /* 0x080fe20000410000 */
[----:B------:R-:W2:Y:S01]  /*17440*/  MUFU.EX2 R0, R0 ;  /* 0x0000000000007308 */ /* 0x000ea20000000800 */
[----:B------:R-:W-:Y:S01]  /*17450*/  @!P5 PRMT R173, R210, 0x5410, RZ ;  /* 0x00005410d2add816 */ /* 0x000fe200000000ff */
[-C--:B------:R-:W-:Y:S01]  /*17460*/  FMUL.FTZ R210, R70, R3.reuse ;  /* 0x0000000346d27220 */ /* 0x080fe20000410000 */
[----:B------:R-:W-:Y:S01]  /*17470*/  ISETP.LE.U32.AND P5, PT, R2, UR12, PT ;  /* 0x0000000c02007c0c */ /* 0x000fe2000bfa3070 */
[-C--:B------:R-:W-:Y:S01]  /*17480*/  FMUL.FTZ R114, R114, R3.reuse ;  /* 0x0000000372727220 */ /* 0x080fe20000410000 */
[----:B------:R-:W-:Y:S01]  /*17490*/  F2FP.F16.F32.PACK_AB R2, R240, R206 ;  /* 0x000000cef002723e */ /* 0x000fe200000000ff */
[-C--:B------:R-:W-:Y:S01]  /*174a0*/  FMUL.FTZ R115, R115, R3.reuse ;  /* 0x0000000373737220 */ /* 0x080fe20000410000 */
[-C--:B------:R-:W-:Y:S01]  /*174b0*/  FMUL.FTZ R250, R118, R3.reuse ;  /* 0x0000000376fa7220 */ /* 0x080fe20000410000 */
[-C--:B------:R-:W-:Y:S01]  /*174c0*/  FMUL.FTZ R130, R130, R3.reuse ;  /* 0x0000000382827220 */ /* 0x080fe20000410000 */
[C---:B------:R-:W-:Y:S01]  /*174d0*/  PRMT R139, R2.reuse, 0x7610, R139 ;  /* 0x00007610028b7816 */ /* 0x040fe2000000008b */
[-C--:B------:R-:W-:Y:S01]  /*174e0*/  FMUL.FTZ R131, R131, R3.reuse ;  /* 0x0000000383837220 */ /* 0x080fe20000410000 */
[----:B------:R-:W-:Y:S01]  /*174f0*/  PRMT R138, R2, 0x7632, R138 ;  /* 0x00007632028a7816 */ /* 0x000fe2000000008a */
[----:B-1----:R-:W-:Y:S01]  /*17500*/  FFMA.FTZ R18, R225, R3, R17 ;  /* 0x00000003e1127223 */ /* 0x002fe20000010011 */
[----:B------:R-:W-:Y:S01]  /*17510*/  PRMT R2, R5, 0x7632, R2 ;  /* 0x0000763205027816 */ /* 0x000fe20000000002 */
[----:B------:R-:W-:-:S02]  /*17520*/  @!P4 HADD2 R216, -R139.H0_H0, -RZ.H0_H0 ;  /* 0xa00000ff8bd8c230 */ /* 0x000fc40000000900 */
[-C--:B--2---:R-:W-:Y:S01]  /*17530*/  FFMA.FTZ R24, R249, R0.reuse, R10 ;  /* 0x00000000f9187223 */ /* 0x084fe2000001000a */
[-C--:B------:R-:W-:Y:S01]  /*17540*/  FMUL.FTZ R152, R152, R0.reuse ;  /* 0x0000000098987220 */ /* 0x080fe20000410000 */
[----:B------:R-:W-:Y:S01]  /*17550*/  LOP3.LUT R2, R2, 0xff, RZ, 0xc0, !PT ;  /* 0x000000ff02027812 */ /* 0x000fe200078ec0ff */
        /* <DEDUP_REMOVED lines=31> */
[----:B------:R-:W-:Y:S01]  /*17750*/  PRMT R0, R26, 0x7771, RZ ;  /* 0x000077711a007816 */ /* 0x000fe200000000ff */
[----:B------:R-:W-:Y:S01]  /*17760*/  @!P2 HADD2 R215, -R138.H0_H0, -RZ.H0_H0 ;  /* 0xa00000ff8ad7a230 */ /* 0x000fe20000000900 */
[----:B------:R-:W-:Y:S01]  /*17770*/  PRMT R31, R139, 0x5410, R138 ;  /* 0x000054108b1f7816 */ /* 0x000fe2000000008a */
[----:B------:R-:W-:Y:S01]  /*17780*/  IMAD.MOV.U32 R117, RZ, RZ, R201 ;  /* 0x000000ffff757224 */ /* 0x000fe200078e00c9 */
[----:B------:R-:W-:Y:S01]  /*17790*/  @!P4 PRMT R139, R216, 0x5410, RZ ;  /* 0x00005410d88bc816 */ /* 0x000fe200000000ff */
[----:B------:R1:W-:Y:S01]  /*177a0*/  MUFU.EX2 R201, R9 ;  /* 0x0000000900c97308 */ /* 0x0003e20000000800 */
[----:B------:R-:W-:Y:S01]  /*177b0*/  ISETP.LE.U32.AND P4, PT, R2, UR12, PT ;  /* 0x0000000c02007c0c */ /* 0x000fe2000bf83070 */
[----:B------:R-:W-:Y:S01]  /*177c0*/  IMAD.MOV.U32 R116, RZ, RZ, R187 ;  /* 0x000000ffff747224 */ /* 0x000fe200078e00bb */
[----:B------:R-:W-:Y:S01]  /*177d0*/  ISETP.GT.U32.AND P6, PT, R0, UR12, PT ;  /* 0x0000000c00007c0c */ /* 0x000fe2000bfc4070 */
[----:B------:R-:W-:Y:S01]  /*177e0*/  MUFU.EX2 R187, R13 ;  /* 0x0000000d00bb7308 */ /* 0x000fe20000000800 */
[----:B------:R-:W-:Y:S01]  /*177f0*/  F2FP.F16.F32.PACK_AB R2, R203, R202 ;  /* 0x000000cacb02723e */ /* 0x000fe200000000ff */
[----:B------:R-:W-:Y:S01]  /*17800*/  IMAD.MOV.U32 R69, RZ, RZ, R223 ;  /* 0x000000ffff457224 */ /* 0x000fe200078e00df */
[----:B------:R-:W-:Y:S01]  /*17810*/  PRMT R0, R26, 0x7772, RZ ;  /* 0x000077721a007816 */ /* 0x000fe200000000ff */
[----:B------:R-:W-:Y:S01]  /*17820*/  IMAD.MOV.U32 R216, RZ, RZ, R222 ;  /* 0x000000ffffd87224 */ /* 0x000fe200078e00de */
[----:B------:R-:W-:Y:S01]  /*17830*/  @!P2 PRMT R138, R215, 0x5410, RZ ;  /* 0x00005410d78aa816 */ /* 0x000fe200000000ff */
[-C--:B------:R-:W-:Y:S01]  /*17840*/  FMUL.FTZ R222, R66, R3.reuse ;  /* 0x0000000342de7220 */ /* 0x080fe20000410000 */
[C---:B------:R-:W-:Y:S01]  /*17850*/  PRMT R137, R2.reuse, 0x7610, R137 ;  /* 0x0000761002897816 */ /* 0x040fe20000000089 */
[----:B------:R-:W-:Y:S01]  /*17860*/  FMUL.FTZ R223, R67, R3 ;  /* 0x0000000343df7220 */ /* 0x000fe20000410000 */
[----:B------:R-:W-:Y:S01]  /*17870*/  PRMT R136, R2, 0x7632, R136 ;  /* 0x0000763202887816 */ /* 0x000fe20000000088 */
[----:B-1----:R-:W-:Y:S01]  /*17880*/  FADD.FTZ R9, R235, -R20 ;  /* 0x80000014eb097221 */ /* 0x002fe20000010000 */
[----:B------:R-:W-:Y:S01]  /*17890*/  ISETP.GT.U32.AND P2, PT, R0, UR12, PT ;  /* 0x0000000c00007c0c */ /* 0x000fe2000bf44070 */
[----:B------:R-:W-:Y:S01]  /*178a0*/  FADD.FTZ R2, R234, -R11 ;  /* 0x8000000bea027221 */ /* 0x000fe20000010000 */
[----:B------:R-:W-:Y:S01]  /*178b0*/  LOP3.LUT R0, R28, 0xffff, RZ, 0xc0, !PT ;  /* 0x0000ffff1c007812 */ /* 0x000fe200078ec0ff */
[----:B------:R-:W-:Y:S01]  /*178c0*/  FMUL.FTZ R11, R9, UR4 ;  /* 0x00000004090b7c20 */ /* 0x000fe20008410000 */
[----:B------:R-:W-:-:S02]  /*178d0*/  @!P3 HADD2 R65, -R137.H0_H0, -RZ.H0_H0 ;  /* 0xa00000ff8941b230 */ /* 0x000fc40000000900 */
[----:B------:R-:W-:Y:S01]  /*178e0*/  FMUL.FTZ R9, R2, UR4 ;  /* 0x0000000402097c20 */ /* 0x000fe20008410000 */
[----:B------:R-:W-:Y:S01]  /*178f0*/  SHF.R.U32.HI R0, RZ, 0x8, R0 ;  /* 0x00000008ff007819 */ /* 0x000fe20000011600 */
[----:B------:R-:W1:Y:S01]  /*17900*/  MUFU.EX2 R2, R11 ;  /* 0x0000000b00027308 */ /* 0x000e620000000800 */
[----:B------:R-:W-:Y:S01]  /*17910*/  PRMT R215, R137, 0x5410, R136 ;  /* 0x0000541089d77816 */ /* 0x000fe20000000088 */
[----:B------:R-:W-:Y:S01]  /*17920*/  @P6 HADD2 R64, -R136.H0_H0, -RZ.H0_H0 ;  /* 0xa00000ff88406230 */ /* 0x000fe20000000900 */
[----:B------:R-:W-:Y:S01]  /*17930*/  LOP3.LUT R0, R0, 0xffff, RZ, 0xc0, !PT ;  /* 0x0000ffff00007812 */ /* 0x000fe200078ec0ff */
[----:B------:R-:W-:Y:S01]  /*17940*/  IMAD.MOV.U32 R234, RZ, RZ, R251 ;  /* 0x000000ffffea7224 */ /* 0x000fe200078e00fb */
[----:B------:R-:W-:Y:S01]  /*17950*/  @!P3 PRMT R137, R65, 0x5410, RZ ;  /* 0x000054104189b816 */ /* 0x000fe200000000ff */
[----:B------:R-:W-:Y:S01]  /*17960*/  FMUL.FTZ R251, R119, R3 ;  /* 0x0000000377fb7220 */ /* 0x000fe20000410000 */
[----:B------:R-:W-:Y:S01]  /*17970*/  ISETP.LE.U32.AND P3, PT, R0, UR12, PT ;  /* 0x0000000c00007c0c */ /* 0x000fe2000bf63070 */
[----:B------:R-:W-:Y:S01]  /*17980*/  USHF.L.U32 UR4, UR12, 0x10, URZ ;  /* 0x000000100c047899 */ /* 0x000fe200080006ff */
[----:B------:R-:W-:Y:S01]  /*17990*/  PRMT R0, R26, 0x7773, RZ ;  /* 0x000077731a007816 */ /* 0x000fe200000000ff */
[----:B------:R-:W-:Y:S01]  /*179a0*/  IMAD.MOV.U32 R235, RZ, RZ, R31 ;  /* 0x000000ffffeb7224 */ /* 0x000fe200078e001f */
[----:B------:R-:W-:Y:S01]  /*179b0*/  @P6 PRMT R136, R64, 0x5410, RZ ;  /* 0x0000541040886816 */ /* 0x000fe200000000ff */
[----:B------:R-:W-:Y:S01]  /*179c0*/  IMAD.MOV.U32 R31, RZ, RZ, R6 ;  /* 0x000000ffff1f7224 */ /* 0x000fe200078e0006 */
[----:B------:R-:W-:Y:S01]  /*179d0*/  ISETP.GT.U32.AND P6, PT, R0, UR12, PT ;  /* 0x0000000c00007c0c */ /* 0x000fe2000bfc4070 */
[-C--:B-1----:R-:W-:Y:S01]  /*179e0*/  FFMA.FTZ R65, R230, R2.reuse, R7 ;  /* 0x00000002e6417223 */ /* 0x082fe20000010007 */
[----:B------:R-:W-:Y:S01]  /*179f0*/  PRMT R7, R4, 0x7773, RZ ;  /* 0x0000777304077816 */ /* 0x000fe200000000ff */
[-C--:B------:R-:W-:Y:S01]  /*17a00*/  FMUL.FTZ R168, R168, R2.reuse ;  /* 0x00000002a8a87220 */ /* 0x080fe20000410000 */
[----:B------:R-:W-:Y:S01]  /*17a10*/  PRMT R3, R4, 0x7772, RZ ;  /* 0x0000777204037816 */ /* 0x000fe200000000ff */
[-C--:B------:R-:W-:Y:S01]  /*17a20*/  FMUL.FTZ R169, R169, R2.reuse ;  /* 0x00000002a9a97220 */ /* 0x080fe20000410000 */
[----:B------:R-:W-:Y:S01]  /*17a30*/  F2FP.F16.F32.PACK_AB R30, R201, R187 ;  /* 0x000000bbc91e723e */ /* 0x000fe200000000ff */
[-C--:B------:R-:W-:Y:S01]  /*17a40*/  FMUL.FTZ R164, R164, R2.reuse ;  /* 0x00000002a4a47220 */ /* 0x080fe20000410000 */
[----:B------:R-:W-:Y:S01]  /*17a50*/  PRMT R19, R3, 0x5410, R7 ;  /* 0x0000541003137816 */ /* 0x000fe20000000007 */
[----:B------:R-:W-:Y:S01]  /*17a60*/  FMUL.FTZ R165, R165, R2 ;  /* 0x00000002a5a57220 */ /* 0x000fe20000410000 */
[----:B------:R-:W-:Y:S01]  /*17a70*/  PRMT R0, R28, 0x7632, R0 ;  /* 0x000076321c007816 */ /* 0x000fe20000000000 */
[----:B------:R-:W1:Y:S01]  /*17a80*/  MUFU.EX2 R7, R22 ;  /* 0x0000001600077308 */ /* 0x000e620000000800 */
[----:B------:R-:W-:-:S02]  /*17a90*/  @P2 HADD2 R68, -R30.H0_H0, -RZ.H0_H0 ;  /* 0xa00000ff1e442230 */ /* 0x000fc40000000900 */
[-C--:B------:R-:W-:Y:S01]  /*17aa0*/  FMUL.FTZ R160, R160, R2.reuse ;  /* 0x00000002a0a07220 */ /* 0x080fe20000410000 */
[----:B------:R-:W-:Y:S01]  /*17ab0*/  LOP3.LUT R0, R0, 0xff, RZ, 0xc0, !PT ;  /* 0x000000ff00007812 */ /* 0x000fe200078ec0ff */
[----:B------:R-:W-:Y:S02]  /*17ac0*/  @P6 HADD2 R36, -R30.H1_H1, -RZ.H0_H0 ;  /* 0xa00000ff1e246230 */ /* 0x000fe40000000d00 */
        /* <DEDUP_REMOVED lines=27> */
[----:B------:R-:W-:Y:S01]  /*17c80*/  LOP3.LUT R2, R5, 0xff, RZ, 0xc0, !PT ;  /* 0x000000ff05027812 */ /* 0x000fe200078ec0ff */
[----:B------:R-:W-:Y:S01]  /*17c90*/  IMAD.MOV.U32 R71, RZ, RZ, R216 ;  /* 0x000000ffff477224 */ /* 0x000fe200078e00d8 */
[----:B------:R-:W-:Y:S01]  /*17ca0*/  PRMT R184, R30, 0x7610, R184 ;  /* 0x000076101eb87816 */ /* 0x000fe200000000b8 */
[----:B------:R-:W-:Y:S01]  /*17cb0*/  IMAD.MOV.U32 R216, RZ, RZ, R232 ;  /* 0x000000ffffd87224 */ /* 0x000fe200078e00e8 */
[----:B------:R-:W-:Y:S01]  /*17cc0*/  @P2 PRMT R184, R68, 0x5410, RZ ;  /* 0x0000541044b82816 */ /* 0x000fe200000000ff */
[----:B------:R-:W-:Y:S01]  /*17cd0*/  IMAD.MOV.U32 R68, RZ, RZ, 0x20 ;  /* 0x00000020ff447424 */ /* 0x000fe200078e00ff */
[----:B------:R-:W-:Y:S01]  /*17ce0*/  PRMT R181, R30, 0x7632, R181 ;  /* 0x000076321eb57816 */ /* 0x000fe200000000b5 */
[----:B------:R-:W-:Y:S01]  /*17cf0*/  IMAD.MOV.U32 R70, RZ, RZ, R239 ;  /* 0x000000ffff467224 */ /* 0x000fe200078e00ef */
[----:B------:R-:W-:-:S02]  /*17d00*/  ISETP.LE.U32.AND P2, PT, R0, UR12, PT ;  /* 0x0000000c00007c0c */ /* 0x000fc4000bf43070 */
[----:B------:R-:W-:Y:S01]  /*17d10*/  @P6 PRMT R181, R36, 0x5410, RZ ;  /* 0x0000541024b56816 */ /* 0x000fe200000000ff */
[----:B------:R-:W2:Y:S01]  /*17d20*/  MUFU.EX2 R0, R9 ;  /* 0x0000000900007308 */ /* 0x000ea20000000800 */
[----:B------:R-:W-:Y:S02]  /*17d30*/  ISETP.LE.U32.AND P6, PT, R2, UR12, PT ;  /* 0x0000000c02007c0c */ /* 0x000fe4000bfc3070 */
[----:B-1----:R-:W-:Y:S02]  /*17d40*/  F2FP.F16.F32.PACK_AB R2, R7, R10 ;  /* 0x0000000a0702723e */ /* 0x002fe400000000ff */
[----:B------:R-:W-:Y:S02]  /*17d50*/  PRMT R40, R6, 0x7771, RZ ;  /* 0x0000777106287816 */ /* 0x000fe400000000ff */
[C---:B------:R-:W-:Y:S02]  /*17d60*/  PRMT R32, R2.reuse, 0x7610, R32 ;  /* 0x0000761002207816 */ /* 0x040fe40000000020 */
[----:B------:R-:W-:-:S02]  /*17d70*/  PRMT R35, R2, 0x7632, R35 ;  /* 0x0000763202237816 */ /* 0x000fc40000000023 */
[----:B------:R-:W-:Y:S02]  /*17d80*/  PRMT R2, R6, 0x7773, RZ ;  /* 0x0000777306027816 */ /* 0x000fe400000000ff */
[----:B------:R-:W-:Y:S01]  /*17d90*/  PRMT R15, R32, 0x5410, R35 ;  /* 0x00005410200f7816 */ /* 0x000fe20000000023 */
[----:B------:R-:W-:Y:S02]  /*17da0*/  @!P6 HADD2 R37, -R32.H0_H0, -RZ.H0_H0 ;  /* 0xa00000ff2025e230 */ /* 0x000fe40000000900 */
        /* <DEDUP_REMOVED lines=33> */
[----:B------:R-:W-:Y:S01]  /*17fc0*/  SHF.R.U32.HI R0, RZ, 0x18, R5 ;  /* 0x00000018ff007819 */ /* 0x000fe20000011605 */
[----:B------:R-:W-:Y:S01]  /*17fd0*/  @!P5 HADD2 R38, -R35.H0_H0, -RZ.H0_H0 ;  /* 0xa00000ff2326d230 */ /* 0x000fe20000000900 */
[----:B------:R-:W-:Y:S01]  /*17fe0*/  @!P6 PRMT R32, R37, 0x5410, RZ ;  /* 0x000054102520e816 */ /* 0x000fe200000000ff */
[----:B------:R-:W-:Y:S01]  /*17ff0*/  IMAD.MOV.U32 R9, RZ, RZ, R4 ;  /* 0x000000ffff097224 */ /* 0x000fe200078e0004 */
[----:B------:R-:W-:Y:S01]  /*18000*/  ISETP.LE.U32.AND P6, PT, R0, UR12, PT ;  /* 0x0000000c00007c0c */ /* 0x000fe2000bfc3070 */
[----:B------:R-:W-:Y:S01]  /*18010*/  FADD.FTZ R43, R7, R24 ;  /* 0x00000018072b7221 */ /* 0x000fe20000010000 */
[----:B------:R-:W-:Y:S01]  /*18020*/  PRMT R0, R6, 0x7772, RZ ;  /* 0x0000777206007816 */ /* 0x000fe200000000ff */
[----:B------:R-:W-:Y:S01]  /*18030*/  VIADD R24, R200, 0xa040 ;  /* 0x0000a040c8187836 */ /* 0x000fe20000000000 */
[----:B------:R-:W-:-:S02]  /*18040*/  @!P5 PRMT R35, R38, 0x5410, RZ ;  /* 0x000054102623d816 */ /* 0x000fc400000000ff */
[----:B------:R-:W-:Y:S02]  /*18050*/  PRMT R41, R0, 0x5410, R2 ;  /* 0x0000541000297816 */ /* 0x000fe40000000002 */
[C---:B------:R-:W-:Y:S02]  /*18060*/  LOP3.LUT R0, R5.reuse, 0xffff, RZ, 0xc0, !PT ;  /* 0x0000ffff05007812 */ /* 0x040fe400078ec0ff */
[----:B------:R-:W-:Y:S02]  /*18070*/  LOP3.LUT R2, R5, 0xff, RZ, 0xc0, !PT ;  /* 0x000000ff05027812 */ /* 0x000fe400078ec0ff */
[----:B------:R-:W-:Y:S02]  /*18080*/  SHF.R.U32.HI R0, RZ, 0x8, R0 ;  /* 0x00000008ff007819 */ /* 0x000fe40000011600 */
[----:B------:R-:W-:Y:S02]  /*18090*/  PRMT R4, R4, 0x7771, RZ ;  /* 0x0000777104047816 */ /* 0x000fe400000000ff */
[----:B------:R-:W-:-:S02]  /*180a0*/  PRMT R11, R2, 0x5410, R0 ;  /* 0x00005410020b7816 */ /* 0x000fc40000000000 */
[----:B------:R-:W1:Y:S01]  /*180b0*/  MUFU.EX2 R0, R25 ;  /* 0x0000001900007308 */ /* 0x000e620000000800 */
[----:B------:R-:W-:Y:S02]  /*180c0*/  PRMT R2, R5, 0x7632, R2 ;  /* 0x0000763205027816 */ /* 0x000fe40000000002 */
[----:B------:R-:W-:Y:S02]  /*180d0*/  SHF.R.U32.HI R5, RZ, 0x18, R5 ;  /* 0x00000018ff057819 */ /* 0x000fe40000011605 */
[----:B------:R-:W-:Y:S02]  /*180e0*/  LOP3.LUT R2, R2, 0xff, RZ, 0xc0, !PT ;  /* 0x000000ff02027812 */ /* 0x000fe400078ec0ff */
[----:B------:R-:W-:Y:S01]  /*180f0*/  LOP3.LUT R3, R9, 0xff, RZ, 0xc0, !PT ;  /* 0x000000ff09037812 */ /* 0x000fe200078ec0ff */
[----:B------:R-:W-:Y:S01]  /*18100*/  IMAD.MOV.U32 R9, RZ, RZ, R8 ;  /* 0x000000ffff097224 */ /* 0x000fe200078e0008 */
[----:B------:R-:W-:Y:S02]  /*18110*/  PRMT R10, R2, 0x5410, R5 ;  /* 0x00005410020a7816 */ /* 0x000fe40000000005 */
[----:B------:R-:W-:-:S02]  /*18120*/  PRMT R16, R3, 0x5410, R4 ;  /* 0x0000541003107816 */ /* 0x000fc40000000004 */
[----:B------:R-:W-:Y:S01]  /*18130*/  PRMT R4, R8, 0x7773, RZ ;  /* 0x0000777308047816 */ /* 0x000fe200000000ff */
[C---:B-1----:R-:W-:Y:S01]  /*18140*/  FADD.FTZ R42, R0.reuse, R18 ;  /* 0x00000012002a7221 */ /* 0x042fe20000010000 */
[----:B------:R-:W-:Y:S02]  /*18150*/  F2FP.F16.F32.PACK_AB R2, R0, R17 ;  /* 0x000000110002723e */ /* 0x000fe400000000ff */
[----:B------:R-:W-:Y:S02]  /*18160*/  LOP3.LUT R0, R28, 0xff, RZ, 0xc0, !PT ;  /* 0x000000ff1c007812 */ /* 0x000fe400078ec0ff */
[C---:B------:R-:W-:Y:S02]  /*18170*/  PRMT R34, R2.reuse, 0x7610, R34 ;  /* 0x0000761002227816 */ /* 0x040fe40000000022 */
[----:B------:R-:W-:Y:S01]  /*18180*/  PRMT R33, R2, 0x7632, R33 ;  /* 0x0000763202217816 */ /* 0x000fe20000000021 */
[----:B------:R-:W-:Y:S01]  /*18190*/  IMAD.U32 R2, RZ, RZ, UR12 ;  /* 0x0000000cff027e24 */ /* 0x000fe2000f8e00ff */
[----:B------:R-:W-:Y:S01]  /*181a0*/  ISETP.LE.U32.AND P5, PT, R0, UR12, PT ;  /* 0x0000000c00007c0c */ /* 0x000fe2000bfa3070 */
[----:B------:R-:W-:Y:S01]  /*181b0*/  @!P4 HADD2 R39, -R34.H0_H0, -RZ.H0_H0 ;  /* 0xa00000ff2227c230 */ /* 0x000fe20000000900 */
[----:B------:R-:W-:-:S02]  /*181c0*/  SHF.R.U32.HI R0, RZ, 0x18, R28 ;  /* 0x00000018ff007819 */ /* 0x000fc4000001161c */
[----:B------:R-:W-:Y:S02]  /*181d0*/  PRMT R7, R34, 0x5410, R33 ;  /* 0x0000541022077816 */ /* 0x000fe40000000021 */
[----:B------:R-:W-:Y:S02]  /*181e0*/  @!P4 PRMT R34, R39, 0x5410, RZ ;  /* 0x000054102722c816 */ /* 0x000fe400000000ff */
[----:B------:R-:W-:Y:S01]  /*181f0*/  ISETP.LE.U32.AND P4, PT, R0, UR12, PT ;  /* 0x0000000c00007c0c */ /* 0x000fe2000bf83070 */
[----:B------:R-:W-:Y:S01]  /*18200*/  IMAD.U32 R0, RZ, RZ, UR4 ;  /* 0x00000004ff007e24 */ /* 0x000fe2000f8e00ff */
[----:B------:R-:W-:Y:S02]  /*18210*/  PRMT R3, R8, 0x7772, RZ ;  /* 0x0000777208037816 */ /* 0x000fe400000000ff */
[----:B------:R-:W-:Y:S02]  /*18220*/  SHF.R.U32.HI R5, RZ, 0x18, R12 ;  /* 0x00000018ff057819 */ /* 0x000fe4000001160c */
[----:B------:R-:W-:-:S02]  /*18230*/  LOP3.LUT R0, R2, 0xff0000, R0, 0xf8, !PT ;  /* 0x00ff000002007812 */ /* 0x000fc400078ef800 */
[C---:B------:R-:W-:Y:S02]  /*18240*/  LOP3.LUT R2, R12.reuse, 0xffff, RZ, 0xc0, !PT ;  /* 0x0000ffff0c027812 */ /* 0x040fe400078ec0ff */
[----:B------:R-:W-:Y:S02]  /*18250*/  PRMT R14, R3, 0x5410, R4 ;  /* 0x00005410030e7816 */ /* 0x000fe40000000004 */
[----:B------:R-:W-:Y:S02]  /*18260*/  SHF.R.U32.HI R2, RZ, 0x8, R2 ;  /* 0x00000008ff027819 */ /* 0x000fe40000011602 */
[----:B------:R-:W-:Y:S02]  /*18270*/  LOP3.LUT R3, R12, 0xff, RZ, 0xc0, !PT ;  /* 0x000000ff0c037812 */ /* 0x000fe400078ec0ff */
[----:B------:R-:W-:Y:S02]  /*18280*/  PRMT R13, R8, 0x7771, RZ ;  /* 0x00007771080d7816 */ /* 0x000fe400000000ff */
[----:B------:R-:W-:-:S02]  /*18290*/  PRMT R6, R3, 0x5410, R2 ;  /* 0x0000541003067816 */ /* 0x000fc40000000002 */
[----:B------:R-:W-:Y:S02]  /*182a0*/  PRMT R2, R12, 0x7632, R2 ;  /* 0x000076320c027816 */ /* 0x000fe40000000002 */
[----:B------:R-:W-:Y:S02]  /*182b0*/  LOP3.LUT R4, R9, 0xff, RZ, 0xc0, !PT ;  /* 0x000000ff09047812 */ /* 0x000fe400078ec0ff */
[----:B------:R-:W-:Y:S02]  /*182c0*/  LOP3.LUT R3, R2, 0xff, RZ, 0xc0, !PT ;  /* 0x000000ff02037812 */ /* 0x000fe400078ec0ff */
[----:B------:R-:W-:Y:S02]  /*182d0*/  HSET2.LE.AND R2, R11, R0, PT ;  /* 0x000000000b027233 */ /* 0x000fe40003803000 */
[----:B------:R-:W-:Y:S02]  /*182e0*/  PRMT R5, R3, 0x5410, R5 ;  /* 0x0000541003057816 */ /* 0x000fe40000000005 */
[----:B------:R-:W-:-:S02]  /*182f0*/  LOP3.LUT R3, R19, 0xff00ff, RZ, 0xc0, !PT ;  /* 0x00ff00ff13037812 */ /* 0x000fc400078ec0ff */
[----:B------:R-:W-:Y:S02]  /*18300*/  LOP3.LUT R8, R15, R2, RZ, 0xc0, !PT ;  /* 0x000000020f087212 */ /* 0x000fe400078ec0ff */
[--C-:B------:R-:W-:Y:S02]  /*18310*/  HSET2.LE.AND R2, R10, R0.reuse, PT ;  /* 0x000000000a027233 */ /* 0x100fe40003803000 */
[----:B------:R-:W-:Y:S02]  /*18320*/  HSET2.LE.AND R3, R3, R0, PT ;  /* 0x0000000003037233 */ /* 0x000fe40003803000 */
[----:B------:R-:W-:Y:S02]  /*18330*/  PRMT R12, R4, 0x5410, R13 ;  /* 0x00005410040c7816 */ /* 0x000fe4000000000d */
[----:B------:R-:W-:Y:S02]  /*18340*/  LOP3.LUT R9, R7, R2, RZ, 0xc0, !PT ;  /* 0x0000000207097212 */ /* 0x000fe400078ec0ff */
[----:B------:R-:W-:-:S02]  /*18350*/  LOP3.LUT R11, R228, R3, RZ, 0xc0, !PT ;  /* 0x00000003e40b7212 */ /* 0x000fc400078ec0ff */
[--C-:B------:R-:W-:Y:S02]  /*18360*/  HSET2.LE.AND R3, R12, R0.reuse, PT ;  /* 0x000000000c037233 */ /* 0x100fe40003803000 */
[----:B------:R-:W-:Y:S02]  /*18370*/  LOP3.LUT R7, R14, 0xff00ff, RZ, 0xc0, !PT ;  /* 0x00ff00ff0e077812 */ /* 0x000fe400078ec0ff */
[----:B------:R-:W1:Y:S01]  /*18380*/  LDSM.16.MT88.4 R12, [R200+0xa000] ;  /* 0x00a00000c80c783b */ /* 0x000e620000004200 */
[--C-:B------:R-:W-:Y:S02]  /*18390*/  HSET2.LE.AND R2, R16, R0.reuse, PT ;  /* 0x0000000010027233 */ /* 0x100fe40003803000 */
[----:B------:R-:W-:Y:S02]  /*183a0*/  HSET2.LE.AND R4, R6, R0, PT ;  /* 0x0000000006047233 */ /* 0x000fe40003803000 */
[----:B------:R-:W-:Y:S02]  /*183b0*/  LOP3.LUT R6, R224, R3, RZ, 0xc0, !PT ;  /* 0x00000003e0067212 */ /* 0x000fe400078ec0ff */
[----:B------:R-:W-:-:S02]  /*183c0*/  LOP3.LUT R10, R229, R2, RZ, 0xc0, !PT ;  /* 0x00000002e50a7212 */ /* 0x000fc400078ec0ff */
[--C-:B------:R-:W-:Y:S02]  /*183d0*/  HSET2.LE.AND R2, R5, R0.reuse, PT ;  /* 0x0000000005027233 */ /* 0x100fe40003803000 */
[----:B------:R-:W-:Y:S02]  /*183e0*/  LOP3.LUT R4, R227, R4, RZ, 0xc0, !PT ;  /* 0x00000004e3047212 */ /* 0x000fe400078ec0ff */
[----:B------:R-:W-:Y:S02]  /*183f0*/  SEL R3, R68, 0xffffffe0, !P1 ;  /* 0xffffffe044037807 */ /* 0x000fe40004800000 */
[----:B------:R-:W-:Y:S02]  /*18400*/  LOP3.LUT R5, R226, R2, RZ, 0xc0, !PT ;  /* 0x00000002e2057212 */ /* 0x000fe400078ec0ff */
[----:B------:R-:W-:Y:S01]  /*18410*/  HSET2.LE.AND R2, R7, R0, PT ;  /* 0x0000000007027233 */ /* 0x000fe20003803000 */
[----:B------:R-:W-:-:S04]  /*18420*/  IMAD.IADD R25, R200, 0x1, R3 ;  /* 0x00000001c8197824 */ /* 0x000fc800078e0203 */
[----:B------:R-:W-:Y:S01]  /*18430*/  LOP3.LUT R7, R29, R2, RZ, 0xc0, !PT ;  /* 0x000000021d077212 */ /* 0x000fe200078ec0ff */
[----:B------:R-:W2:Y:S01]  /*18440*/  LDSM.16.MT88.4 R16, [R25+0xa000] ;  /* 0x00a000001910783b */ /* 0x000ea20000004200 */
[-C--:B-1----:R-:W-:Y:S08]  /*18450*/  HMMA.16816.F32 R152, R8, R12.reuse, R152 ;  /* 0x0000000c0898723c */ /* 0x082ff00000001898 */
[----:B------:R-:W-:Y:S01]  /*18460*/  HMMA.16816.F32 R168, R4, R12, R168 ;  /* 0x0000000c04a8723c */ /* 0x000fe200000018a8 */
[----:B------:R-:W-:-:S04]  /*18470*/  VIADD R12, R200, 0xa000 ;  /* 0x0000a000c80c7836 */ /* 0x000fc80000000000 */
[----:B------:R-:W-:Y:S01]  /*18480*/  @P0 VIADD R24, R12, 0xffffffc0 ;  /* 0xffffffc00c180836 */ /* 0x000fe20000000000 */
[----:B------:R-:W-:Y:S02]  /*18490*/  STL [R1+0x60], R12 ;  /* 0x0000600c01007387 */ /* 0x000fe40000100800 */
[----:B------:R-:W-:Y:S03]  /*184a0*/  HMMA.16816.F32 R164, R4, R14, R164 ;  /* 0x0000000e04a4723c */ /* 0x000fe600000018a4 */
[----:B------:R-:W-:Y:S02]  /*184b0*/  IMAD.MOV.U32 R36, RZ, RZ, R155 ;  /* 0x000000ffff247224 */ /* 0x000fe400078e009b */
[----:B------:R-:W-:Y:S02]  /*184c0*/  IMAD.MOV.U32 R29, RZ, RZ, R152 ;  /* 0x000000ffff1d7224 */ /* 0x000fe400078e0098 */
[----:B------:R-:W-:Y:S01]  /*184d0*/  IMAD.MOV.U32 R68, RZ, RZ, R154 ;  /* 0x000000ffff447224 */ /* 0x000fe200078e009a */
[----:B--2---:R-:W-:Y:S01]  /*184e0*/  HMMA.16816.F32 R144, R8, R16, R144 ;  /* 0x000000100890723c */ /* 0x004fe20000001890 */
[----:B------:R-:W-:-:S07]  /*184f0*/  IMAD.MOV.U32 R2, RZ, RZ, R153 ;  /* 0x000000ffff027224 */ /* 0x000fce00078e0099 */
[C---:B------:R-:W-:Y:S01]  /*18500*/  HMMA.16816.F32 R152, R8.reuse, R14, R148 ;  /* 0x0000000e0898723c */ /* 0x040fe20000001894 */
[----:B------:R-:W1:Y:S01]  /*18510*/  LDSM.16.MT88.4 R12, [R24] ;  /* 0x00000000180c783b */ /* 0x000e620000004200 */
[----:B------:R-:W-:Y:S02]  /*18520*/  IMAD.MOV.U32 R151, RZ, RZ, R29 ;  /* 0x000000ffff977224 */ /* 0x000fe400078e001d */
[----:B------:R-:W-:Y:S01]  /*18530*/  IMAD.IADD R29, R3, 0x1, R24 ;  /* 0x00000001031d7824 */ /* 0x000fe200078e0218 */
[----:B------:R-:W-:Y:S01]  /*18540*/  LOP3.LUT R3, R28, 0xffff, RZ, 0xc0, !PT ;  /* 0x0000ffff1c037812 */ /* 0x000fe200078ec0ff */
[----:B------:R-:W-:Y:S02]  /*18550*/  IMAD.MOV.U32 R150, RZ, RZ, R36 ;  /* 0x000000ffff967224 */ /* 0x000fe400078e0024 */
[----:B------:R-:W-:Y:S01]  /*18560*/  HMMA.16816.F32 R36, R8, R18, R140 ;  /* 0x000000120824723c */ /* 0x000fe2000000188c */
[----:B------:R-:W-:Y:S01]  /*18570*/  IMAD.MOV.U32 R142, RZ, RZ, R117 ;  /* 0x000000ffff8e7224 */ /* 0x000fe200078e0075 */
[----:B------:R-:W-:Y:S01]  /*18580*/  SHF.R.U32.HI R3, RZ, 0x8, R3 ;  /* 0x00000008ff037819 */ /* 0x000fe20000011603 */
[----:B------:R-:W-:-:S02]  /*18590*/  IMAD.MOV.U32 R143, RZ, RZ, R116 ;  /* 0x000000ffff8f7224 */ /* 0x000fc400078e0074 */
[----:B------:R-:W-:Y:S02]  /*185a0*/  IMAD.MOV.U32 R140, RZ, RZ, R234 ;  /* 0x000000ffff8c7224 */ /* 0x000fe400078e00ea */
[----:B------:R-:W-:Y:S01]  /*185b0*/  IMAD.MOV.U32 R141, RZ, RZ, R235 ;  /* 0x000000ffff8d7224 */ /* 0x000fe200078e00eb */
[C---:B------:R-:W-:Y:S03]  /*185c0*/  HMMA.16816.F32 R160, R4.reuse, R16, R160 ;  /* 0x0000001004a0723c */ /* 0x040fe600000018a0 */
[----:B------:R-:W-:Y:S02]  /*185d0*/  IMAD.MOV.U32 R149, RZ, RZ, R155 ;  /* 0x000000ffff957224 */ /* 0x000fe400078e009b */
[----:B------:R-:W-:Y:S02]  /*185e0*/  IMAD.MOV.U32 R148, RZ, RZ, R154 ;  /* 0x000000ffff947224 */ /* 0x000fe400078e009a */
[----:B------:R-:W-:Y:S01]  /*185f0*/  IMAD.MOV.U32 R67, RZ, RZ, R152 ;  /* 0x000000ffff437224 */ /* 0x000fe200078e0098 */
[----:B------:R-:W-:Y:S01]  /*18600*/  HMMA.16816.F32 R156, R4, R18, R156 ;  /* 0x00000012049c723c */ /* 0x000fe2000000189c */
[----:B------:R-:W-:Y:S01]  /*18610*/  IMAD.MOV.U32 R66, RZ, RZ, R153 ;  /* 0x000000ffff427224 */ /* 0x000fe200078e0099 */
[----:B------:R-:W2:Y:S06]  /*18620*/  LDSM.16.MT88.4 R16, [R29] ;  /* 0x000000001d10783b */ /* 0x000eac0000004200 */
[-C--:B-1----:R-:W-:Y:S08]  /*18630*/  HMMA.16816.F32 R224, R8, R12.reuse, R188 ;  /* 0x0000000c08e0723c */ /* 0x082ff000000018bc */
[C---:B------:R-:W-:Y:S01]  /*18640*/  HMMA.16816.F32 R116, R4.reuse, R12, R20 ;  /* 0x0000000c0474723c */ /* 0x040fe20000001814 */
[----:B------:R-:W1:Y:S07]  /*18650*/  LDSM.16.MT88.4 R20, [R25+0xb000] ;  /* 0x00b000001914783b */ /* 0x000e6e0000004200 */
[-C--:B------:R-:W-:Y:S08]  /*18660*/  HMMA.16816.F32 R44, R4, R14.reuse, R44 ;  /* 0x0000000e042c723c */ /* 0x080ff0000000182c */
[----:B------:R-:W-:Y:S01]  /*18670*/  HMMA.16816.F32 R152, R8, R14, R48 ;  /* 0x0000000e0898723c */ /* 0x000fe20000001830 */
[----:B------:R-:W3:Y:S01]  /*18680*/  LDSM.16.MT88.4 R12, [R200+0xb000] ;  /* 0x00b00000c80c783b */ /* 0x000ee20000004200 */
[----:B------:R-:W-:-:S02]  /*18690*/  IMAD.MOV.U32 R48, RZ, RZ, R231 ;  /* 0x000000ffff307224 */ /* 0x000fc400078e00e7 */
[----:B------:R-:W-:Y:S02]  /*186a0*/  IMAD.MOV.U32 R50, RZ, RZ, R2 ;  /* 0x000000ffff327224 */ /* 0x000fe400078e0002 */
[----:B------:R-:W-:Y:S02]  /*186b0*/  IMAD.MOV.U32 R51, RZ, RZ, R68 ;  /* 0x000000ffff337224 */ /* 0x000fe400078e0044 */
[----:B--2---:R-:W-:Y:S01]  /*186c0*/  HMMA.16816.F32 R228, R8, R18, R220 ;  /* 0x0000001208e4723c */ /* 0x004fe200000018dc */
[----:B------:R-:W-:Y:S02]  /*186d0*/  IMAD.MOV.U32 R2, RZ, RZ, R69 ;  /* 0x000000ffff027224 */ /* 0x000fe400078e0045 */
[----:B------:R-:W-:Y:S02]  /*186e0*/  IMAD.MOV.U32 R68, RZ, RZ, R238 ;  /* 0x000000ffff447224 */ /* 0x000fe400078e00ee */
[----:B------:R-:W-:Y:S02]  /*186f0*/  IMAD.MOV.U32 R69, RZ, RZ, R237 ;  /* 0x000000ffff457224 */ /* 0x000fe400078e00ed */
[----:B------:R-:W-:Y:S01]  /*18700*/  IMAD.MOV.U32 R49, RZ, RZ, R236 ;  /* 0x000000ffff317224 */ /* 0x000fe200078e00ec */
[-C--:B------:R-:W-:Y:S08]  /*18710*/  HMMA.16816.F32 R56, R4, R16.reuse, R56 ;  /* 0x000000100438723c */ /* 0x080ff00000001838 */
[----:B------:R-:W-:Y:S08]  /*18720*/  HMMA.16816.F32 R236, R8, R16, R52 ;  /* 0x0000001008ec723c */ /* 0x000ff00000001834 */
[C---:B------:R-:W-:Y:S01]  /*18730*/  HMMA.16816.F32 R60, R4.reuse, R18, R60 ;  /* 0x00000012043c723c */ /* 0x040fe2000000183c */
[----:B------:R-:W2:Y:S07]  /*18740*/  LDSM.16.MT88.4 R16, [R24+0x1000] ;  /* 0x001000001810783b */ /* 0x000eae0000004200 */
[----:B-1----:R-:W-:Y:S08]  /*18750*/  HMMA.16816.F32 R88, R4, R20, R88 ;  /* 0x000000140458723c */ /* 0x002ff00000001858 */
[-C--:B---3--:R-:W-:Y:S08]  /*18760*/  HMMA.16816.F32 R232, R8, R12.reuse, R208 ;  /* 0x0000000c08e8723c */ /* 0x088ff000000018d0 */
[C---:B------:R-:W-:Y:S08]  /*18770*/  HMMA.16816.F32 R72, R4.reuse, R12, R72 ;  /* 0x0000000c0448723c */ /* 0x040ff00000001848 */
[-C--:B------:R-:W-:Y:S08]  /*18780*/  HMMA.16816.F32 R76, R4, R14.reuse, R76 ;  /* 0x0000000e044c723c */ /* 0x080ff0000000184c */
[----:B------:R-:W-:Y:S01]  /*18790*/  HMMA.16816.F32 R220, R8, R14, R80 ;  /* 0x0000000e08dc723c */ /* 0x000fe20000001850 */
[----:B------:R-:W1:Y:S01]  /*187a0*/  LDSM.16.MT88.4 R12, [R29+0x1000] ;  /* 0x001000001d0c783b */ /* 0x000e620000004200 */
[----:B------:R-:W-:-:S02]  /*187b0*/  IMAD.MOV.U32 R82, RZ, RZ, R141 ;  /* 0x000000ffff527224 */ /* 0x000fc400078e008d */
[----:B------:R-:W-:Y:S02]  /*187c0*/  IMAD.MOV.U32 R81, RZ, RZ, R142 ;  /* 0x000000ffff517224 */ /* 0x000fe400078e008e */
[----:B------:R-:W-:Y:S02]  /*187d0*/  IMAD.MOV.U32 R80, RZ, RZ, R143 ;  /* 0x000000ffff507224 */ /* 0x000fe400078e008f */
[C---:B------:R-:W-:Y:S01]  /*187e0*/  HMMA.16816.F32 R92, R4.reuse, R22, R92 ;  /* 0x00000016045c723c */ /* 0x040fe2000000185c */
[----:B------:R-:W-:Y:S02]  /*187f0*/  IMAD.MOV.U32 R143, RZ, RZ, R70 ;  /* 0x000000ffff8f7224 */ /* 0x000fe400078e0046 */
[----:B------:R-:W-:Y:S02]  /*18800*/  IMAD.MOV.U32 R142, RZ, RZ, R68 ;  /* 0x000000ffff8e7224 */ /* 0x000fe400078e0044 */
[----:B------:R-:W-:Y:S02]  /*18810*/  IMAD.MOV.U32 R141, RZ, RZ, R69 ;  /* 0x000000ffff8d7224 */ /* 0x000fe400078e0045 */
[----:B------:R-:W-:Y:S01]  /*18820*/  IMAD.MOV.U32 R83, RZ, RZ, R140 ;  /* 0x000000ffff537224 */ /* 0x000fe200078e008c */
[C---:B--2---:R-:W-:Y:S08]  /*18830*/  HMMA.16816.F32 R104, R4.reuse, R16, R104 ;  /* 0x000000100468723c */ /* 0x044ff00000001868 */
[----:B------:R-:W-:Y:S08]  /*18840*/  HMMA.16816.F32 R108, R4, R18, R108 ;  /* 0x00000012046c723c */ /* 0x000ff0000000186c */
[C---:B------:R-:W-:Y:S08]  /*18850*/  HMMA.16816.F32 R84, R8.reuse, R20, R84 ;  /* 0x000000140854723c */ /* 0x040ff00000001854 */
[----:B------:R-:W-:Y:S01]  /*18860*/  HMMA.16816.F32 R20, R8, R22, R96 ;  /* 0x000000160814723c */ /* 0x000fe20000001860 */
[----:B------:R-:W2:Y:S07]  /*18870*/  LDSM.16.MT88.4 R96, [R25+0xb800] ;  /* 0x00b800001960783b */ /* 0x000eae0000004200 */
[----:B-1----:R-:W-:Y:S01]  /*18880*/  HMMA.16816.F32 R52, R4, R14, R124 ;  /* 0x0000000e0434723c */ /* 0x002fe2000000187c */
[----:B------:R-:W-:Y:S01]  /*18890*/  IMAD.MOV.U32 R126, RZ, RZ, R2 ;  /* 0x000000ffff7e7224 */ /* 0x000fe200078e0002 */
[----:B------:R-:W-:Y:S01]  /*188a0*/  LOP3.LUT R2, R31, 0xff, RZ, 0xc0, !PT ;  /* 0x000000ff1f027812 */ /* 0x000fe200078ec0ff */
[----:B------:R-:W-:-:S05]  /*188b0*/  IMAD.MOV.U32 R127, RZ, RZ, R71 ;  /* 0x000000ffff7f7224 */ /* 0x000fca00078e0047 */
[-C--:B------:R-:W-:Y:S01]  /*188c0*/  HMMA.16816.F32 R120, R4, R12.reuse, R120 ;  /* 0x0000000c0478723c */ /* 0x080fe20000001878 */
[----:B------:R-:W-:Y:S02]  /*188d0*/  LOP3.LUT R5, R28, 0xff, RZ, 0xc0, !PT ;  /* 0x000000ff1c057812 */ /* 0x000fe400078ec0ff */
[----:B------:R-:W-:Y:S02]  /*188e0*/  SHF.R.U32.HI R4, RZ, 0x18, R28 ;  /* 0x00000018ff047819 */ /* 0x000fe4000001161c */
[C---:B------:R-:W-:Y:S02]  /*188f0*/  PRMT R7, R26.reuse, 0x7773, RZ ;  /* 0x000077731a077816 */ /* 0x040fe400000000ff */
[----:B------:R-:W-:Y:S01]  /*18900*/  PRMT R6, R26, 0x7772, RZ ;  /* 0x000077721a067816 */ /* 0x000fe200000000ff */
[C---:B------:R-:W-:Y:S01]  /*18910*/  HMMA.16816.F32 R188, R8.reuse, R12, R248 ;  /* 0x0000000c08bc723c */ /* 0x040fe200000018f8 */
[----:B------:R-:W-:Y:S01]  /*18920*/  PRMT R13, R2, 0x5410, R40 ;  /* 0x00005410020d7816 */ /* 0x000fe20000000028 */
[----:B------:R-:W-:Y:S01]  /*18930*/  IMAD.MOV.U32 R251, RZ, RZ, R48 ;  /* 0x000000fffffb7224 */ /* 0x000fe200078e0030 */
[----:B------:R-:W-:Y:S01]  /*18940*/  PRMT R2, R28, 0x7632, R2 ;  /* 0x000076321c027816 */ /* 0x000fe20000000002 */
[----:B------:R-:W-:Y:S01]  /*18950*/  IMAD.MOV.U32 R249, RZ, RZ, R49 ;  /* 0x000000fffff97224 */ /* 0x000fe200078e0031 */
[----:B------:R-:W-:Y:S01]  /*18960*/  PRMT R12, R6, 0x5410, R7 ;  /* 0x00005410060c7816 */ /* 0x000fe20000000007 */
[----:B------:R-:W-:Y:S01]  /*18970*/  IMAD.MOV.U32 R250, RZ, RZ, R83 ;  /* 0x000000fffffa7224 */ /* 0x000fe200078e0053 */
[----:B------:R-:W-:Y:S01]  /*18980*/  LOP3.LUT R2, R2, 0xff, RZ, 0xc0, !PT ;  /* 0x000000ff02027812 */ /* 0x000fe200078ec0ff */
[----:B------:R-:W-:Y:S01]  /*18990*/  HMMA.16816.F32 R100, R8, R16, R100 ;  /* 0x000000100864723c */ /* 0x000fe20000001864 */
[----:B------:R-:W-:Y:S01]  /*189a0*/  LOP3.LUT R6, R27, 0xff, RZ, 0xc0, !PT ;  /* 0x000000ff1b067812 */ /* 0x000fe200078ec0ff */
[----:B------:R-:W-:Y:S01]  /*189b0*/  FADD.FTZ R16, R246, R43 ;  /* 0x0000002bf6107221 */ /* 0x000fe20000010000 */
[----:B------:R-:W-:-:S02]  /*189c0*/  IMAD.MOV.U32 R246, RZ, RZ, R50 ;  /* 0x000000fffff67224 */ /* 0x000fc400078e0032 */
[----:B------:R-:W-:Y:S01]  /*189d0*/  FADD.FTZ R17, R245, R42 ;  /* 0x0000002af5117221 */ /* 0x000fe20000010000 */
[----:B------:R-:W-:Y:S02]  /*189e0*/  IMAD.MOV.U32 R248, RZ, RZ, R150 ;  /* 0x000000fffff87224 */ /* 0x000fe400078e0096 */
[----:B------:R-:W-:Y:S01]  /*189f0*/  IMAD.MOV.U32 R245, RZ, RZ, R151 ;  /* 0x000000fffff57224 */ /* 0x000fe200078e0097 */
[C---:B------:R-:W-:Y:S01]  /*18a00*/  HMMA.16816.F32 R68, R8.reuse, R18, R112 ;  /* 0x000000120844723c */ /* 0x040fe20000001870 */
[----:B------:R-:W-:Y:S01]  /*18a10*/  MUFU.EX2 R19, R142 ;  /* 0x0000008e00137308 */ /* 0x000fe20000000800 */
[----:B------:R-:W-:Y:S03]  /*18a20*/  LDSM.16.MT88.4 R112, [R24+0x1800] ;  /* 0x001800001870783b */ /* 0x000fe60000004200 */
[----:B------:R-:W-:Y:S03]  /*18a30*/  MUFU.EX2 R18, R143 ;  /* 0x0000008f00127308 */ /* 0x000fe60000000800 */
[----:B------:R-:W-:Y:S01]  /*18a40*/  HMMA.16816.F32 R208, R8, R14, R128 ;  /* 0x0000000e08d0723c */ /* 0x000fe20000001880 */
[----:B------:R-:W-:Y:S01]  /*18a50*/  PRMT R11, R5, 0x5410, R3 ;  /* 0x00005410050b7816 */ /* 0x000fe20000000003 */
[----:B------:R-:W-:Y:S01]  /*18a60*/  IMAD.MOV.U32 R8, RZ, RZ, R26 ;  /* 0x000000ffff087224 */ /* 0x000fe200078e001a */
[----:B------:R-:W-:Y:S01]  /*18a70*/  PRMT R10, R2, 0x5410, R4 ;  /* 0x00005410020a7816 */ /* 0x000fe20000000004 */
[----:B------:R1:W3:Y:S01]  /*18a80*/  MUFU.EX2 R15, R141 ;  /* 0x0000008d000f7308 */ /* 0x0002e20000000800 */
[----:B------:R-:W-:-:S02]  /*18a90*/  LOP3.LUT R3, R27, 0xffff, RZ, 0xc0, !PT ;  /* 0x0000ffff1b037812 */ /* 0x000fc400078ec0ff */
[----:B------:R-:W-:Y:S02]  /*18aa0*/  PRMT R2, R27, 0x7632, R2 ;  /* 0x000076321b027816 */ /* 0x000fe40000000002 */
[----:B------:R-:W-:Y:S02]  /*18ab0*/  SHF.R.U32.HI R3, RZ, 0x8, R3 ;  /* 0x00000008ff037819 */ /* 0x000fe40000011603 */
[----:B------:R-:W-:Y:S02]  /*18ac0*/  SHF.R.U32.HI R5, RZ, 0x18, R27 ;  /* 0x00000018ff057819 */ /* 0x000fe4000001161b */
[----:B------:R-:W-:Y:S02]  /*18ad0*/  LOP3.LUT R2, R2, 0xff, RZ, 0xc0, !PT ;  /* 0x000000ff02027812 */ /* 0x000fe400078ec0ff */
[----:B------:R-:W-:Y:S02]  /*18ae0*/  PRMT R9, R26, 0x7771, RZ ;  /* 0x000077711a097816 */ /* 0x000fe400000000ff */
[----:B------:R-:W-:Y:S01]  /*18af0*/  LOP3.LUT R4, R8, 0xff, RZ, 0xc0, !PT ;  /* 0x000000ff08047812 */ /* 0x000fe200078ec0ff */
[----:B-1----:R1:W-:Y:S01]  /*18b00*/  LDSM.16.MT88.4 R140, [R25+0xa800] ;  /* 0x00a80000198c783b */ /* 0x0023e20000004200 */
[----:B------:R-:W-:Y:S01]  /*18b10*/  PRMT R7, R6, 0x5410, R3 ;  /* 0x0000541006077816 */ /* 0x000fe20000000003 */
[----:B------:R4:W5:Y:S01]  /*18b20*/  MUFU.EX2 R26, R127 ;  /* 0x0000007f001a7308 */ /* 0x0009620000000800 */
[----:B------:R-:W-:-:S02]  /*18b30*/  PRMT R6, R2, 0x5410, R5 ;  /* 0x0000541002067816 */ /* 0x000fc40000000005 */
[----:B------:R-:W-:Y:S02]  /*18b40*/  LOP3.LUT R2, R41, 0xff00ff, RZ, 0xc0, !PT ;  /* 0x00ff00ff29027812 */ /* 0x000fe400078ec0ff */
[----:B------:R-:W-:Y:S02]  /*18b50*/  LOP3.LUT R3, R12, 0xff00ff, RZ, 0xc0, !PT ;  /* 0x00ff00ff0c037812 */ /* 0x000fe400078ec0ff */
[----:B------:R-:W-:Y:S02]  /*18b60*/  PRMT R9, R4, 0x5410, R9 ;  /* 0x0000541004097816 */ /* 0x000fe40000000009 */
[--C-:B------:R-:W-:Y:S02]  /*18b70*/  HSET2.LE.AND R4, R2, R0.reuse, PT ;  /* 0x0000000002047233 */ /* 0x100fe40003803000 */
[--C-:B------:R-:W-:Y:S02]  /*18b80*/  HSET2.LE.AND R2, R3, R0.reuse, PT ;  /* 0x0000000003027233 */ /* 0x100fe40003803000 */
[----:B------:R-:W-:-:S02]  /*18b90*/  HSET2.LE.AND R5, R13, R0, PT ;  /* 0x000000000d057233 */ /* 0x000fc40003803000 */
[--C-:B------:R-:W-:Y:S02]  /*18ba0*/  HSET2.LE.AND R8, R11, R0.reuse, PT ;  /* 0x000000000b087233 */ /* 0x100fe40003803000 */
[--C-:B------:R-:W-:Y:S02]  /*18bb0*/  HSET2.LE.AND R10, R10, R0.reuse, PT ;  /* 0x000000000a0a7233 */ /* 0x100fe40003803000 */
[--C-:B------:R-:W-:Y:S02]  /*18bc0*/  HSET2.LE.AND R9, R9, R0.reuse, PT ;  /* 0x0000000009097233 */ /* 0x100fe40003803000 */
[--C-:B------:R-:W-:Y:S01]  /*18bd0*/  HSET2.LE.AND R3, R7, R0.reuse, PT ;  /* 0x0000000007037233 */ /* 0x100fe20003803000 */
[----:B------:R-:W-:Y:S01]  /*18be0*/  FADD.FTZ R7, R217, R65 ;  /* 0x00000041d9077221 */ /* 0x000fe20000010000 */
[----:B------:R-:W-:Y:S01]  /*18bf0*/  HSET2.LE.AND R0, R6, R0, PT ;  /* 0x0000000006007233 */ /* 0x000fe20003803000 */
[----:B------:R-:W-:Y:S01]  /*18c00*/  FADD.FTZ R6, R198, R64 ;  /* 0x00000040c6067221 */ /* 0x000fe20000010000 */
[----:B------:R-:W-:Y:S01]  /*18c10*/  LOP3.LUT R130, R126, R5, RZ, 0xc0, !PT ;  /* 0x000000057e827212 */ /* 0x000fe200078ec0ff */
[----:B------:R2:W2:Y:S01]  /*18c20*/  LDL.LU.S16 R198, [R1+0x54] ;  /* 0x0000540001c67983 */ /* 0x0004a20000300600 */
[----:B------:R-:W-:-:S02]  /*18c30*/  IMAD.MOV.U32 R217, RZ, RZ, R51 ;  /* 0x000000ffffd97224 */ /* 0x000fc400078e0033 */
[----:B-1----:R-:W-:Y:S01]  /*18c40*/  FADD.FTZ R25, R186, R6 ;  /* 0x00000006ba197221 */ /* 0x002fe20000010000 */
[----:B------:R-:W-:Y:S01]  /*18c50*/  IMAD.MOV.U32 R6, RZ, RZ, R30 ;  /* 0x000000ffff067224 */ /* 0x000fe200078e001e */
[----:B------:R1:W2:Y:S01]  /*18c60*/  LDL.LU.S16 R186, [R1+0x80] ;  /* 0x0000800001ba7983 */ /* 0x0002a20000300600 */
[----:B------:R-:W-:Y:S01]  /*18c70*/  LOP3.LUT R125, R82, R0, RZ, 0xc0, !PT ;  /* 0x00000000527d7212 */ /* 0x000fe200078ec0ff */
[----:B------:R-:W-:Y:S01]  /*18c80*/  FADD.FTZ R7, R199, R7 ;  /* 0x00000007c7077221 */ /* 0x000fe20000010000 */
[----:B------:R-:W-:Y:S01]  /*18c90*/  LOP3.LUT R131, R80, R4, RZ, 0xc0, !PT ;  /* 0x0000000450837212 */ /* 0x000fe200078ec0ff */
[----:B------:R1:W2:Y:S01]  /*18ca0*/  LDL.LU.S16 R27, [R1+0x6c] ;  /* 0x00006c00011b7983 */ /* 0x0002a20000300600 */
[----:B----4-:R-:W-:Y:S01]  /*18cb0*/  LOP3.LUT R127, R6, R2, RZ, 0xc0, !PT ;  /* 0x00000002067f7212 */ /* 0x010fe200078ec0ff */
[----:B------:R-:W-:Y:S01]  /*18cc0*/  IMAD.MOV.U32 R199, RZ, RZ, R149 ;  /* 0x000000ffffc77224 */ /* 0x000fe200078e0095 */
[----:B---3--:R-:W-:Y:S01]  /*18cd0*/  F2FP.F16.F32.PACK_AB R2, R19, R15 ;  /* 0x0000000f1302723e */ /* 0x008fe200000000ff */
[----:B------:R1:W3:Y:S01]  /*18ce0*/  LDL.LU.S16 R6, [R1+0x58] ;  /* 0x0000580001067983 */ /* 0x0002e20000300600 */
[----:B------:R-:W-:-:S03]  /*18cf0*/  LOP3.LUT R124, R81, R3, RZ, 0xc0, !PT ;  /* 0x00000003517c7212 */ /* 0x000fc600078ec0ff */
[----:B------:R1:W4:Y:S01]  /*18d00*/  LDL.LU.S16 R5, [R1+0x50] ;  /* 0x0000500001057983 */ /* 0x0003220000300600 */
[----:B-----5:R-:W-:Y:S02]  /*18d10*/  F2FP.F16.F32.PACK_AB R0, R26, R18 ;  /* 0x000000121a00723e */ /* 0x020fe400000000ff */
[C---:B------:R-:W-:Y:S01]  /*18d20*/  PRMT R14, R2.reuse, 0x7610, R14 ;  /* 0x00007610020e7816 */ /* 0x040fe2000000000e */
[----:B------:R-:W5:Y:S01]  /*18d30*/  LDSM.16.MT88.4 R48, [R24+0x800] ;  /* 0x000800001830783b */ /* 0x000f620000004200 */
[----:B------:R-:W-:Y:S02]  /*18d40*/  PRMT R13, R2, 0x7632, R13 ;  /* 0x00007632020d7816 */ /* 0x000fe4000000000d */
[C---:B------:R-:W-:Y:S01]  /*18d50*/  PRMT R12, R0.reuse, 0x7610, R12 ;  /* 0x00007610000c7816 */ /* 0x040fe2000000000c */
[----:B------:R-:W-:Y:S01]  /*18d60*/  LDSM.16.MT88.4 R80, [R200+0xb800] ;  /* 0x00b80000c850783b */ /* 0x000fe20000004200 */
[----:B------:R-:W-:Y:S02]  /*18d70*/  PRMT R11, R0, 0x7632, R11 ;  /* 0x00007632000b7816 */ /* 0x000fe4000000000b */
[----:B------:R-:W-:-:S04]  /*18d80*/  PRMT R0, R14, 0x5410, R13 ;  /* 0x000054100e007816 */ /* 0x000fc8000000000d */
[----:B------:R-:W-:Y:S02]  /*18d90*/  LOP3.LUT R128, R0, R8, RZ, 0xc0, !PT ;  /* 0x0000000800807212 */ /* 0x000fe400078ec0ff */
[----:B------:R-:W-:Y:S02]  /*18da0*/  PRMT R0, R12, 0x5410, R11 ;  /* 0x000054100c007816 */ /* 0x000fe4000000000b */
[----:B------:R-:W-:Y:S02]  /*18db0*/  LOP3.LUT R126, R215, R9, RZ, 0xc0, !PT ;  /* 0x00000009d77e7212 */ /* 0x000fe400078ec0ff */
[----:B------:R-:W-:-:S05]  /*18dc0*/  LOP3.LUT R129, R0, R10, RZ, 0xc0, !PT ;  /* 0x0000000a00817212 */ /* 0x000fca00078ec0ff */
[-C--:B--2---:R-:W-:Y:S08]  /*18dd0*/  HMMA.16816.F32 R88, R124, R96.reuse, R88 ;  /* 0x000000607c58723c */ /* 0x084ff00000001858 */
[----:B------:R-:W-:Y:S08]  /*18de0*/  HMMA.16816.F32 R84, R128, R96, R84 ;  /* 0x000000608054723c */ /* 0x000ff00000001854 */
[-C--:B------:R-:W-:Y:S08]  /*18df0*/  HMMA.16816.F32 R92, R124, R98.reuse, R92 ;  /* 0x000000627c5c723c */ /* 0x080ff0000000185c */
[----:B------:R-:W-:Y:S01]  /*18e00*/  HMMA.16816.F32 R96, R128, R98, R20 ;  /* 0x000000628060723c */ /* 0x000fe20000001814 */
[----:B------:R-:W2:Y:S01]  /*18e10*/  LDC R22, c[0x0][0x448] ;  /* 0x00011200ff167b82 */ /* 0x000ea20000000800 */
[----:B------:R-:W-:-:S06]  /*18e20*/  IMAD.MOV.U32 R10, RZ, RZ, R148 ;  /* 0x000000ffff0a7224 */ /* 0x000fcc00078e0094 */
[----:B-----5:R-:W-:Y:S01]  /*18e30*/  HMMA.16816.F32 R40, R124, R48, R116 ;  /* 0x000000307c28723c */ /* 0x020fe20000001874 */
[----:B------:R-:W-:Y:S02]  /*18e40*/  IMAD.MOV.U32 R118, RZ, RZ, R10 ;  /* 0x000000ffff767224 */ /* 0x000fe400078e000a */
[----:B------:R-:W-:Y:S01]  /*18e50*/  FADD.FTZ R10, R247, R17 ;  /* 0x00000011f70a7221 */ /* 0x000fe20000010000 */
[----:B------:R-:W-:Y:S02]  /*18e60*/  IMAD.MOV.U32 R17, RZ, RZ, R213 ;  /* 0x000000ffff117224 */ /* 0x000fe400078e00d5 */
[----:B------:R-:W-:Y:S01]  /*18e70*/  FADD.FTZ R21, R243, R7 ;  /* 0x00000007f3157221 */ /* 0x000fe20000010000 */
[----:B------:R-:W-:Y:S01]  /*18e80*/  IMAD.MOV.U32 R9, RZ, RZ, R66 ;  /* 0x000000ffff097224 */ /* 0x000fe200078e0042 */
[----:B------:R-:W5:Y:S01]  /*18e90*/  LDSM.16.MT88.4 R148, [R200+0xa800] ;  /* 0x00a80000c894783b */ /* 0x000f620000004200 */
[----:B--2---:R-:W-:Y:S02]  /*18ea0*/  IMAD.SHL.U32 R23, R22, 0x8, RZ ;  /* 0x0000000816177824 */ /* 0x004fe400078e00ff */
[----:B------:R-:W-:-:S02]  /*18eb0*/  IMAD.MOV.U32 R215, RZ, RZ, R67 ;  /* 0x000000ffffd77224 */ /* 0x000fc400078e0043 */
[----:B------:R-:W2:Y:S01]  /*18ec0*/  LDSM.16.MT88.4 R64, [R29+0x800] ;  /* 0x000800001d40783b */ /* 0x000ea20000004200 */
[----:B------:R-:W-:-:S03]  /*18ed0*/  IMAD.MOV.U32 R117, RZ, RZ, R9 ;  /* 0x000000ffff757224 */ /* 0x000fc600078e0009 */
[----:B------:R-:W1:Y:S01]  /*18ee0*/  LDSM.16.MT88.4 R28, [R29+0x1800] ;  /* 0x001800001d1c783b */ /* 0x000e620000004200 */
[----:B------:R-:W-:Y:S01]  /*18ef0*/  HMMA.16816.F32 R160, R124, R140, R160 ;  /* 0x0000008c7ca0723c */ /* 0x000fe200000018a0 */
[----:B------:R-:W-:Y:S01]  /*18f00*/  FADD.FTZ R20, R241, R25 ;  /* 0x00000019f1147221 */ /* 0x000fe20000010000 */
[----:B------:R-:W-:Y:S02]  /*18f10*/  IMAD.MOV.U32 R116, RZ, RZ, R215 ;  /* 0x000000ffff747224 */ /* 0x000fe400078e00d7 */
[----:B------:R-:W-:-:S04]  /*18f20*/  IMAD.MOV.U32 R119, RZ, RZ, R199 ;  /* 0x000000ffff777224 */ /* 0x000fc800078e00c7 */
[----:B------:R-:W-:Y:S01]  /*18f30*/  HMMA.16816.F32 R156, R124, R142, R156 ;  /* 0x0000008e7c9c723c */ /* 0x000fe2000000189c */
[----:B------:R-:W-:-:S07]  /*18f40*/  FADD.FTZ R10, R18, R10 ;  /* 0x0000000a120a7221 */ /* 0x000fce0000010000 */
[C---:B------:R-:W-:Y:S08]  /*18f50*/  HMMA.16816.F32 R44, R124.reuse, R50, R44 ;  /* 0x000000327c2c723c */ /* 0x040ff0000000182c */
[C---:B-----5:R-:W-:Y:S08]  /*18f60*/  HMMA.16816.F32 R168, R124.reuse, R148, R168 ;  /* 0x000000947ca8723c */ /* 0x060ff000000018a8 */
[C---:B------:R-:W-:Y:S08]  /*18f70*/  HMMA.16816.F32 R164, R124.reuse, R150, R164 ;  /* 0x000000967ca4723c */ /* 0x040ff000000018a4 */
[C---:B--2---:R-:W-:Y:S08]  /*18f80*/  HMMA.16816.F32 R56, R124.reuse, R64, R56 ;  /* 0x000000407c38723c */ /* 0x044ff00000001838 */
[C---:B------:R-:W-:Y:S08]  /*18f90*/  HMMA.16816.F32 R60, R124.reuse, R66, R60 ;  /* 0x000000427c3c723c */ /* 0x040ff0000000183c */
[C---:B------:R-:W-:Y:S08]  /*18fa0*/  HMMA.16816.F32 R72, R124.reuse, R80, R72 ;  /* 0x000000507c48723c */ /* 0x040ff00000001848 */
[C---:B------:R-:W-:Y:S08]  /*18fb0*/  HMMA.16816.F32 R76, R124.reuse, R82, R76 ;  /* 0x000000527c4c723c */ /* 0x040ff0000000184c */
[C---:B------:R-:W-:Y:S08]  /*18fc0*/  HMMA.16816.F32 R104, R124.reuse, R112, R104 ;  /* 0x000000707c68723c */ /* 0x040ff00000001868 */
[C---:B------:R-:W-:Y:S08]  /*18fd0*/  HMMA.16816.F32 R108, R124.reuse, R114, R108 ;  /* 0x000000727c6c723c */ /* 0x040ff0000000186c */
[C---:B-1----:R-:W-:Y:S08]  /*18fe0*/  HMMA.16816.F32 R120, R124.reuse, R28, R120 ;  /* 0x0000001c7c78723c */ /* 0x042ff00000001878 */
[----:B------:R-:W-:Y:S01]  /*18ff0*/  HMMA.16816.F32 R124, R124, R30, R52 ;  /* 0x0000001e7c7c723c */ /* 0x000fe20000001834 */
[----:B------:R-:W-:-:S02]  /*19000*/  IMAD.MOV.U32 R52, RZ, RZ, R245 ;  /* 0x000000ffff347224 */ /* 0x000fc400078e00f5 */
[----:B------:R-:W-:Y:S02]  /*19010*/  IMAD.MOV.U32 R53, RZ, RZ, R246 ;  /* 0x000000ffff357224 */ /* 0x000fe400078e00f6 */
[----:B------:R-:W-:Y:S02]  /*19020*/  IMAD.MOV.U32 R54, RZ, RZ, R217 ;  /* 0x000000ffff367224 */ /* 0x000fe400078e00d9 */
[----:B------:R-:W-:Y:S01]  /*19030*/  IMAD.MOV.U32 R55, RZ, RZ, R248 ;  /* 0x000000ffff377224 */ /* 0x000fe200078e00f8 */
[C---:B------:R-:W-:Y:S08]  /*19040*/  HMMA.16816.F32 R144, R128.reuse, R140, R144 ;  /* 0x0000008c8090723c */ /* 0x040ff00000001890 */
[----:B------:R-:W-:Y:S01]  /*19050*/  HMMA.16816.F32 R140, R128, R142, R36 ;  /* 0x0000008e808c723c */ /* 0x000fe20000001824 */
[----:B------:R-:W-:-:S02]  /*19060*/  @!P3 HADD2 R27, -R13.H0_H0, -RZ.H0_H0 ;  /* 0xa00000ff0d1bb230 */ /* 0x000fc40000000900 */
[----:B----4-:R-:W-:Y:S02]  /*19070*/  @!P4 HADD2 R5, -R11.H0_H0, -RZ.H0_H0 ;  /* 0xa00000ff0b05c230 */ /* 0x010fe40000000900 */
[----:B---3--:R-:W-:-:S03]  /*19080*/  @!P2 HADD2 R6, -R12.H0_H0, -RZ.H0_H0 ;  /* 0xa00000ff0c06a230 */ /* 0x008fc60000000900 */
[----:B------:R-:W-:Y:S02]  /*19090*/  PRMT R0, R5, 0x7610, R0 ;  /* 0x0000761005007816 */ /* 0x000fe40000000000 */
[----:B------:R-:W-:Y:S02]  /*190a0*/  PRMT R3, R27, 0x7610, R3 ;  /* 0x000076101b037816 */ /* 0x000fe40000000003 */
[----:B------:R-:W-:Y:S01]  /*190b0*/  @!P4 PRMT R11, R0, 0x5410, RZ ;  /* 0x00005410000bc816 */ /* 0x000fe200000000ff */
[----:B------:R-:W-:Y:S01]  /*190c0*/  FADD.FTZ R0, R249, R16 ;  /* 0x00000010f9007221 */ /* 0x000fe20000010000 */
[----:B------:R-:W-:Y:S01]  /*190d0*/  PRMT R2, R6, 0x7610, R2 ;  /* 0x0000761006027816 */ /* 0x000fe20000000002 */
[----:B------:R-:W-:Y:S01]  /*190e0*/  IMAD.MOV.U32 R16, RZ, RZ, R212 ;  /* 0x000000ffff107224 */ /* 0x000fe200078e00d4 */
[----:B------:R-:W-:Y:S02]  /*190f0*/  @!P3 PRMT R13, R3, 0x5410, RZ ;  /* 0x00005410030db816 */ /* 0x000fe400000000ff */
[----:B------:R-:W-:Y:S01]  /*19100*/  @!P2 PRMT R12, R2, 0x5410, RZ ;  /* 0x00005410020ca816 */ /* 0x000fe200000000ff */
[----:B------:R-:W-:-:S04]  /*19110*/  IMAD.WIDE R2, R23, 0x2, R16 ;  /* 0x0000000217027825 */ /* 0x000fc800078e0210 */
[----:B------:R-:W-:-:S04]  /*19120*/  IMAD.WIDE R6, R22, 0x70, R2 ;  /* 0x0000007016067825 */ /* 0x000fc800078e0202 */
[----:B------:R-:W-:-:S04]  /*19130*/  IMAD.WIDE R2, R22, -0x70, R6 ;  /* 0xffffff9016027825 */ /* 0x000fc800078e0206 */
[----:B------:R-:W-:-:S04]  /*19140*/  IMAD.WIDE R2, R22, 0x70, R2 ;  /* 0x0000007016027825 */ /* 0x000fc800078e0202 */
[----:B------:R-:W-:-:S04]  /*19150*/  IMAD.WIDE R2, R22, -0x70, R2 ;  /* 0xffffff9016027825 */ /* 0x000fc800078e0202 */
[----:B------:R-:W-:Y:S02]  /*19160*/  @!P6 HADD2 R198, -R33.H0_H0, -RZ.H0_H0 ;  /* 0xa00000ff21c6e230 */ /* 0x000fe40000000900 */
[----:B------:R-:W-:-:S03]  /*19170*/  IMAD.WIDE R2, R22, 0x70, R2 ;  /* 0x0000007016027825 */ /* 0x000fc600078e0202 */
[----:B------:R-:W-:Y:S01]  /*19180*/  PRMT R8, R198, 0x7610, R8 ;  /* 0x00007610c6087816 */ /* 0x000fe20000000008 */
[----:B------:R-:W-:Y:S02]  /*19190*/  @!P5 HADD2 R186, -R14.H0_H0, -RZ.H0_H0 ;  /* 0xa00000ff0ebad230 */ /* 0x000fe40000000900 */
[----:B------:R-:W-:Y:S01]  /*191a0*/  IMAD.WIDE R2, R22, -0x70, R2 ;  /* 0xffffff9016027825 */ /* 0x000fe200078e0202 */
[----:B------:R-:W-:Y:S02]  /*191b0*/  @!P6 PRMT R33, R8, 0x5410, RZ ;  /* 0x000054100821e816 */ /* 0x000fe400000000ff */
[----:B------:R-:W-:Y:S01]  /*191c0*/  PRMT R4, R186, 0x7610, R4 ;  /* 0x00007610ba047816 */ /* 0x000fe20000000004 */
[----:B------:R-:W-:-:S03]  /*191d0*/  IMAD.WIDE R8, R22, 0x70, R2 ;  /* 0x0000007016087825 */ /* 0x000fc600078e0202 */
[----:B------:R-:W-:Y:S01]  /*191e0*/  @!P5 PRMT R14, R4, 0x5410, RZ ;  /* 0x00005410040ed816 */ /* 0x000fe200000000ff */
[----:B------:R-:W-:-:S04]  /*191f0*/  IMAD.WIDE R4, R22, -0x70, R8 ;  /* 0xffffff9016047825 */ /* 0x000fc800078e0208 */
[----:B------:R-:W-:Y:S01]  /*19200*/  IMAD.WIDE R2, R23, 0x2, R6 ;  /* 0x0000000217027825 */ /* 0x000fe200078e0206 */
[----:B------:R-:W-:Y:S03]  /*19210*/  STG.E.U16 desc[UR22][R16.64+-0x100], R32 ;  /* 0xffff002010007986 */ /* 0x000fe6000c101516 */
[C---:B------:R-:W-:Y:S01]  /*19220*/  IMAD.WIDE R6, R22.reuse, 0x70, R4 ;  /* 0x0000007016067825 */ /* 0x040fe200078e0204 */
        /* <DEDUP_REMOVED lines=9> */
[----:B-1----:R-:W-:-:S03]  /*192c0*/  IMAD.WIDE R8, R22, -0x70, R6 ;  /* 0xffffff9016087825 */ /* 0x002fc600078e0206 */
[----:B------:R-:W-:Y:S04]  /*192d0*/  STG.E.U16 desc[UR22][R4.64+-0xf0], R195 ;  /* 0xffff10c304007986 */ /* 0x000fe8000c101516 */
[----:B------:R-:W-:Y:S04]  /*192e0*/  STG.E.U16 desc[UR22][R4.64+-0xee], R194 ;  /* 0xffff12c204007986 */ /* 0x000fe8000c101516 */
[----:B------:R-:W-:Y:S04]  /*192f0*/  STG.E.U16 desc[UR22][R6.64+-0xf0], R177 ;  /* 0xffff10b106007986 */ /* 0x000fe8000c101516 */
[----:B------:R1:W-:Y:S04]  /*19300*/  STG.E.U16 desc[UR22][R6.64+-0xee], R176 ;  /* 0xffff12b006007986 */ /* 0x0003e8000c101516 */
[----:B------:R-:W-:Y:S04]  /*19310*/  STG.E.U16 desc[UR22][R2.64+-0xf0], R175 ;  /* 0xffff10af02007986 */ /* 0x000fe8000c101516 */
[----:B------:R-:W-:Y:S04]  /*19320*/  STG.E.U16 desc[UR22][R2.64+-0xee], R174 ;  /* 0xffff12ae02007986 */ /* 0x000fe8000c101516 */
[----:B------:R-:W-:Y:S04]  /*19330*/  STG.E.U16 desc[UR22][R16.64+-0xe0], R14 ;  /* 0xffff200e10007986 */ /* 0x000fe8000c101516 */
[----:B------:R-:W-:Y:S01]  /*19340*/  STG.E.U16 desc[UR22][R16.64+-0xde], R13 ;  /* 0xffff220d10007986 */ /* 0x000fe2000c101516 */
[----:B-1----:R-:W-:-:S03]  /*19350*/  IMAD.WIDE R6, R22, 0x70, R8 ;  /* 0x0000007016067825 */ /* 0x002fc600078e0208 */
[----:B------:R-:W-:Y:S01]  /*19360*/  STG.E.U16 desc[UR22][R8.64+-0xe0], R12 ;  /* 0xffff200c08007986 */ /* 0x000fe2000c101516 */
[----:B------:R-:W-:-:S03]  /*19370*/  IMAD.WIDE R4, R22, -0x70, R6 ;  /* 0xffffff9016047825 */ /* 0x000fc600078e0206 */
[----:B------:R-:W-:Y:S04]  /*19380*/  STG.E.U16 desc[UR22][R8.64+-0xde], R11 ;  /* 0xffff220b08007986 */ /* 0x000fe8000c101516 */
[----:B------:R-:W-:Y:S04]  /*19390*/  STG.E.U16 desc[UR22][R6.64+-0xe0], R173 ;  /* 0xffff20ad06007986 */ /* 0x000fe8000c101516 */
[----:B------:R1:W-:Y:S04]  /*193a0*/  STG.E.U16 desc[UR22][R6.64+-0xde], R172 ;  /* 0xffff22ac06007986 */ /* 0x0003e8000c101516 */
[----:B------:R-:W-:Y:S04]  /*193b0*/  STG.E.U16 desc[UR22][R2.64+-0xe0], R139 ;  /* 0xffff208b02007986 */ /* 0x000fe8000c101516 */
[----:B------:R-:W-:Y:S01]  /*193c0*/  STG.E.U16 desc[UR22][R2.64+-0xde], R138 ;  /* 0xffff228a02007986 */ /* 0x000fe2000c101516 */
[----:B------:R-:W-:-:S03]  /*193d0*/  FADD.FTZ R15, R15, R0 ;  /* 0x000000000f0f7221 */ /* 0x000fc60000010000 */
[----:B------:R-:W-:Y:S04]  /*193e0*/  STG.E.U16 desc[UR22][R16.64+-0xd0], R193 ;  /* 0xffff30c110007986 */ /* 0x000fe8000c101516 */
[----:B------:R-:W-:Y:S01]  /*193f0*/  STG.E.U16 desc[UR22][R16.64+-0xce], R192 ;  /* 0xffff32c010007986 */ /* 0x000fe2000c101516 */
[----:B------:R-:W-:-:S03]  /*19400*/  FADD.FTZ R0, R206, R20 ;  /* 0x00000014ce007221 */ /* 0x000fc60000010000 */
[----:B------:R-:W-:Y:S01]  /*19410*/  STG.E.U16 desc[UR22][R4.64+-0xd0], R185 ;  /* 0xffff30b904007986 */ /* 0x000fe2000c101516 */
[----:B-1----:R-:W-:-:S03]  /*19420*/  IMAD.WIDE R6, R22, 0x70, R4 ;  /* 0x0000007016067825 */ /* 0x002fc600078e0204 */
[----:B------:R1:W-:Y:S04]  /*19430*/  STG.E.U16 desc[UR22][R4.64+-0xce], R183 ;  /* 0xffff32b704007986 */ /* 0x0003e8000c101516 */
[----:B------:R-:W-:Y:S04]  /*19440*/  STG.E.U16 desc[UR22][R6.64+-0xd0], R137 ;  /* 0xffff308906007986 */ /* 0x000fe8000c101516 */
[----:B------:R-:W-:Y:S01]  /*19450*/  STG.E.U16 desc[UR22][R6.64+-0xce], R136 ;  /* 0xffff328806007986 */ /* 0x000fe2000c101516 */
[C---:B------:R-:W-:Y:S03]  /*19460*/  HMMA.16816.F32 R36, R128.reuse, R48, R224 ;  /* 0x000000308024723c */ /* 0x040fe600000018e0 */
[----:B------:R-:W-:Y:S04]  /*19470*/  STG.E.U16 desc[UR22][R2.64+-0xd0], R184 ;  /* 0xffff30b802007986 */ /* 0x000fe8000c101516 */
[----:B------:R2:W-:Y:S01]  /*19480*/  STG.E.U16 desc[UR22][R2.64+-0xce], R181 ;  /* 0xffff32b502007986 */ /* 0x0005e2000c101516 */
[----:B------:R-:W-:Y:S01]  /*19490*/  HMMA.16816.F32 R48, R128, R50, R152 ;  /* 0x000000328030723c */ /* 0x000fe20000001898 */
[----:B------:R-:W-:-:S07]  /*194a0*/  FADD.FTZ R0, R240, R0 ;  /* 0x00000000f0007221 */ /* 0x000fce0000010000 */
[----:B------:R-:W-:Y:S01]  /*194b0*/  HMMA.16816.F32 R100, R128, R112, R100 ;  /* 0x000000708064723c */ /* 0x000fe20000001864 */
[----:B-1----:R-:W-:Y:S01]  /*194c0*/  FADD.FTZ R4, R19, R15 ;  /* 0x0000000f13047221 */ /* 0x002fe20000010000 */
[----:B------:R-:W-:-:S06]  /*194d0*/  FADD.FTZ R0, R187, R0 ;  /* 0x00000000bb007221 */ /* 0x000fcc0000010000 */
[----:B------:R-:W-:Y:S01]  /*194e0*/  HMMA.16816.F32 R112, R128, R114, R68 ;  /* 0x000000728070723c */ /* 0x000fe20000001844 */
[----:B------:R-:W-:Y:S01]  /*194f0*/  FADD.FTZ R4, R250, R4 ;  /* 0x00000004fa047221 */ /* 0x000fe20000010000 */
[----:B--2---:R-:W-:-:S06]  /*19500*/  FADD.FTZ R2, R242, R21 ;  /* 0x00000015f2027221 */ /* 0x004fcc0000010000 */
[----:B------:R-:W-:Y:S01]  /*19510*/  HMMA.16816.F32 R152, R128, R148, R52 ;  /* 0x000000948098723c */ /* 0x000fe20000001834 */
[----:B------:R-:W-:Y:S01]  /*19520*/  FADD.FTZ R3, R26, R10 ;  /* 0x0000000a1a037221 */ /* 0x000fe20000010000 */
[----:B------:R-:W-:-:S03]  /*19530*/  FADD.FTZ R2, R244, R2 ;  /* 0x00000002f4027221 */ /* 0x000fc60000010000 */
[----:B------:R-:W-:-:S03]  /*19540*/  FADD.FTZ R3, R252, R3 ;  /* 0x00000003fc037221 */ /* 0x000fc60000010000 */
[----:B------:R-:W-:Y:S01]  /*19550*/  HMMA.16816.F32 R148, R128, R150, R116 ;  /* 0x000000968094723c */ /* 0x000fe20000001874 */
[----:B------:R-:W-:-:S07]  /*19560*/  FADD.FTZ R2, R202, R2 ;  /* 0x00000002ca027221 */ /* 0x000fce0000010000 */
        /* <DEDUP_REMOVED lines=9> */
[----:B------:R-:W-:Y:S01]  /*19600*/  HMMA.16816.F32 R128, R128, R30, R208 ;  /* 0x0000001e8080723c */ /* 0x000fe200000018d0 */
[----:B------:R-:W-:Y:S01]  /*19610*/  IADD3 R210, P2, PT, R212, -0x140, RZ ;  /* 0xfffffec0d4d27810 */ /* 0x000fe20007f5e0ff */
[----:B------:R-:W-:-:S03]  /*19620*/  UIADD3 UR6, UPT, UPT, UR19, -0x6, URZ ;  /* 0xfffffffa13067890 */ /* 0x000fc6000fffe0ff */
[----:B------:R-:W-:-:S15]  /*19630*/  IADD3.X R211, PT, PT, R213, -0x1, RZ, P2, !PT ;  /* 0xffffffffd5d37810 */ /* 0x000fde00017fe4ff */
.L_x_1357:
[----:B------:R-:W-:-:S09]  /*19640*/  UISETP.GE.AND UP0, UPT, UR6, URZ, UPT ;  /* 0x000000ff0600728c */ /* 0x000fd2000bf06270 */
[----:B------:R-:W-:Y:S05]  /*19650*/  BRA.U !UP0, `(.L_x_1362) ;  /* 0x0000004108147547 */ /* 0x000fea000b800000 */
[----:B------:R-:W2:Y:S01]  /*19660*/  LDL.LU.64 R8, [R1+0x98] ;  /* 0x0000980001087983 */ /* 0x000ea20000300a00 */
[----:B------:R-:W-:Y:S01]  /*19670*/  SHF.R.U32.HI R2, RZ, 0x5, R207 ;  /* 0x00000005ff027819 */ /* 0x000fe200000116cf */
[----:B------:R-:W-:Y:S01]  /*19680*/  IMAD.U32 R0, RZ, RZ, UR21 ;  /* 0x00000015ff007e24 */ /* 0x000fe2000f8e00ff */
[----:B------:R-:W1:Y:S01]  /*19690*/  LDCU UR9, c[0x0][0x440] ;  /* 0x00008800ff0977ac */ /* 0x000e620008000800 */
[----:B------:R-:W3:Y:S01]  /*196a0*/  LDL.64 R4, [R1+0x70] ;  /* 0x0000700001047983 */ /* 0x000ee20000100a00 */
[C---:B------:R-:W-:Y:S01]  /*196b0*/  IMAD.SHL.U32 R208, R207.reuse, 0x40, RZ ;  /* 0x00000040cfd07824 */ /* 0x040fe200078e00ff */
[----:B------:R-:W-:Y:S02]  /*196c0*/  USHF.L.U32 UR4, UR12, 0x10, URZ ;  /* 0x000000100c047899 */ /* 0x000fe400080006ff */
[----:B------:R-:W4:Y:S01]  /*196d0*/  LDL.64 R6, [R1+0x78] ;  /* 0x0000780001067983 */ /* 0x000f220000100a00 */
[----:B------:R-:W-:Y:S01]  /*196e0*/  IMAD R0, R0, 0x8, R2 ;  /* 0x0000000800007824 */ /* 0x000fe200078e0202 */
[----:B------:R-:W1:Y:S01]  /*196f0*/  S2UR UR5, SR_CgaCtaId ;  /* 0x00000000000579c3 */ /* 0x000e620000008800 */
[----:B------:R-:W-:Y:S01]  /*19700*/  VIADD R2, R218, 0x9e3779b9 ;  /* 0x9e3779b9da027836 */ /* 0x000fe20000000000 */
[----:B------:R-:W-:Y:S01]  /*19710*/  LOP3.LUT R206, R208, 0x1c0, RZ, 0xc0, !PT ;  /* 0x000001c0d0ce7812 */ /* 0x000fe200078ec0ff */
[----:B------:R-:W-:Y:S01]  /*19720*/  IMAD.U32 R215, RZ, RZ, UR4 ;  /* 0x00000004ffd77e24 */ /* 0x000fe2000f8e00ff */
[----:B------:R-:W1:Y:S04]  /*19730*/  LDCU UR7, c[0x0][0x440] ;  /* 0x00008800ff0777ac */ /* 0x000e680008000800 */
[----:B------:R-:W2:Y:S01]  /*19740*/  LDC.64 R234, c[0x0][0x3c0] ;  /* 0x0000f000ffea7b82 */ /* 0x000ea20000000a00 */
[----:B------:R-:W-:Y:S01]  /*19750*/  IMAD.MOV.U32 R203, RZ, RZ, 0x20 ;  /* 0x00000020ffcb7424 */ /* 0x000fe200078e00ff */
[----:B------:R-:W-:Y:S01]  /*19760*/  LOP3.LUT P0, RZ, R207, 0x2, RZ, 0xc0, !PT ;  /* 0x00000002cfff7812 */ /* 0x000fe2000780c0ff */
[----:B------:R-:W-:Y:S01]  /*19770*/  IMAD.MOV.U32 R201, RZ, RZ, 0x20 ;  /* 0x00000020ffc97424 */ /* 0x000fe200078e00ff */
[----:B------:R-:W-:Y:S01]  /*19780*/  MOV R209, 0x40 ;  /* 0x0000004000d17802 */ /* 0x000fe20000000f00 */
[----:B-----5:R-:W-:Y:S01]  /*19790*/  IMAD.MOV.U32 R137, RZ, RZ, R132 ;  /* 0x000000ffff897224 */ /* 0x020fe200078e0084 */
[----:B------:R-:W-:Y:S01]  /*197a0*/  SEL R203, R203, 0xffffffe0, !P1 ;  /* 0xffffffe0cbcb7807 */ /* 0x000fe20004800000 */
[----:B------:R-:W-:Y:S01]  /*197b0*/  IMAD.MOV.U32 R136, RZ, RZ, R133 ;  /* 0x000000ffff887224 */ /* 0x000fe200078e0085 */
[----:B------:R-:W-:Y:S01]  /*197c0*/  SEL R201, R201, 0xffffffe0, !P0 ;  /* 0xffffffe0c9c97807 */ /* 0x000fe20004000000 */
[----:B------:R-:W-:Y:S01]  /*197d0*/  UMOV UR8, 0x400 ;  /* 0x0000040000087882 */ /* 0x000fe20000000000 */
[----:B------:R-:W2:Y:S01]  /*197e0*/  LDCU UR4, c[0x0][0x45c] ;  /* 0x00008b80ff0477ac */ /* 0x000ea20008000800 */
[----:B------:R-:W-:Y:S01]  /*197f0*/  IMAD.IADD R203, R200, 0x1, R203 ;  /* 0x00000001c8cb7824 */ /* 0x000fe200078e02cb */
[----:B-1----:R-:W-:Y:S01]  /*19800*/  ULEA UR5, UR5, UR8, 0x18 ;  /* 0x0000000805057291 */ /* 0x002fe2000f8ec0ff */
[----:B--2---:R-:W-:Y:S01]  /*19810*/  LOP3.LUT R3, R9, R219, RZ, 0x3c, !PT ;  /* 0x000000db09037212 */ /* 0x004fe200078e3cff */
[----:B---3--:R-:W-:-:S02]  /*19820*/  IMAD.MOV.U32 R10, RZ, RZ, R4 ;  /* 0x000000ffff0a7224 */ /* 0x008fc400078e0004 */
[C---:B------:R-:W-:Y:S01]  /*19830*/  VIADD R4, R0.reuse, 0x4 ;  /* 0x0000000400047836 */ /* 0x040fe20000000000 */
[----:B------:R-:W-:Y:S01]  /*19840*/  MOV R11, R5 ;  /* 0x00000005000b7202 */ /* 0x000fe20000000f00 */
[----:B------:R-:W-:Y:S01]  /*19850*/  IMAD R5, R0, -0x326172a9, RZ ;  /* 0xcd9e8d5700057824 */ /* 0x000fe200078e02ff */
[----:B------:R1:W-:Y:S01]  /*19860*/  STL [R1+0x58], R3 ;  /* 0x0000580301007387 */ /* 0x0003e20000100800 */
[----:B------:R-:W-:Y:S02]  /*19870*/  IMAD R4, R4, -0x326172a9, RZ ;  /* 0xcd9e8d5704047824 */ /* 0x000fe400078e02ff */
[----:B----4-:R-:W-:Y:S01]  /*19880*/  IMAD.MOV.U32 R8, RZ, RZ, R6 ;  /* 0x000000ffff087224 */ /* 0x010fe200078e0006 */
[-C--:B------:R-:W-:Y:S01]  /*19890*/  LOP3.LUT R5, R5, R2.reuse, RZ, 0x3c, !PT ;  /* 0x0000000205057212 */ /* 0x080fe200078e3cff */
[----:B------:R-:W-:Y:S01]  /*198a0*/  IMAD.U32 R6, RZ, RZ, UR12 ;  /* 0x0000000cff067e24 */ /* 0x000fe2000f8e00ff */
[----:B------:R-:W-:Y:S01]  /*198b0*/  LOP3.LUT R2, R4, R2, RZ, 0x3c, !PT ;  /* 0x0000000204027212 */ /* 0x000fe200078e3cff */
[----:B------:R-:W-:-:S02]  /*198c0*/  VIADD R4, R218, 0x3c6ef372 ;  /* 0x3c6ef372da047836 */ /* 0x000fc40000000000 */
[----:B------:R-:W-:Y:S01]  /*198d0*/  IMAD.MOV.U32 R9, RZ, RZ, R7 ;  /* 0x000000ffff097224 */ /* 0x000fe200078e0007 */
[----:B------:R-:W-:Y:S02]  /*198e0*/  LOP3.LUT R215, R6, 0xff0000, R215, 0xf8, !PT ;  /* 0x00ff000006d77812 */ /* 0x000fe400078ef8d7 */
[----:B------:R-:W-:Y:S01]  /*198f0*/  LOP3.LUT R6, R11, R4, RZ, 0x3c, !PT ;  /* 0x000000040b067212 */ /* 0x000fe200078e3cff */
[----:B------:R2:W-:Y:S01]  /*19900*/  STL [R1+0x54], R5 ;  /* 0x0000540501007387 */ /* 0x0005e20000100800 */
[----:B-1----:R-:W-:-:S04]  /*19910*/  SHF.L.U32 R3, R207, 0x3, RZ ;  /* 0x00000003cf037819 */ /* 0x002fc800000006ff */
[----:B------:R-:W-:Y:S02]  /*19920*/  LOP3.LUT R206, R206, 0x38, R3, 0xf8, !PT ;  /* 0x00000038cece7812 */ /* 0x000fe400078ef803 */
[----:B------:R-:W-:-:S04]  /*19930*/  LOP3.LUT R3, R3, 0x38, RZ, 0xc0, !PT ;  /* 0x0000003803037812 */ /* 0x000fc800078ec0ff */
[----:B------:R-:W-:Y:S02]  /*19940*/  ISETP.GE.AND P2, PT, R3, UR9, PT ;  /* 0x0000000903007c0c */ /* 0x000fe4000bf46270 */
[----:B------:R-:W-:Y:S01]  /*19950*/  LOP3.LUT R3, R9, R4, RZ, 0x3c, !PT ;  /* 0x0000000409037212 */ /* 0x000fe200078e3cff */
[----:B------:R1:W-:Y:S01]  /*19960*/  STL [R1+0x50], R2 ;  /* 0x0000500201007387 */ /* 0x0003e20000100800 */
[----:B--2---:R-:W2:Y:S03]  /*19970*/  LDC R5, c[0x0][0x448] ;  /* 0x00011200ff057b82 */ /* 0x004ea60000000800 */
[----:B------:R3:W-:Y:S04]  /*19980*/  STL [R1+0x4c], R6 ;  /* 0x00004c0601007387 */ /* 0x0007e80000100800 */
[----:B------:R3:W-:Y:S01]  /*19990*/  STL [R1+0x48], R3 ;  /* 0x0000480301007387 */ /* 0x0007e20000100800 */
[----:B------:R-:W-:-:S02]  /*199a0*/  LOP3.LUT R0, R208, 0x400, RZ, 0xc0, !PT ;  /* 0x00000400d0007812 */ /* 0x000fc400078ec0ff */
[----:B------:R-:W-:-:S04]  /*199b0*/  LOP3.LUT R202, R206, 0x8, R207, 0x78, !PT ;  /* 0x00000008ceca7812 */ /* 0x000fc800078e78cf */
[----:B------:R-:W-:Y:S02]  /*199c0*/  LEA R202, R202, R0, 0x1 ;  /* 0x00000000caca7211 */ /* 0x000fe400078e08ff */
[----:B------:R-:W-:Y:S01]  /*199d0*/  MOV R0, R135 ;  /* 0x0000008700007202 */ /* 0x000fe20000000f00 */
[----:B-1----:R-:W-:Y:S01]  /*199e0*/  IMAD.MOV.U32 R2, RZ, RZ, R134 ;  /* 0x000000ffff027224 */ /* 0x002fe200078e0086 */
[----:B------:R-:W-:Y:S06]  /*199f0*/  BRA `(.L_x_1363) ;  /* 0x00000000009c7947 */ /* 0x000fec0003800000 */
.L_x_1365:
[----:B------:R-:W2:Y:S01]  /*19a00*/  LDL R195, [R1+0x44] ;  /* 0x0000440001c37983 */ /* 0x000ea20000100800 */
[----:B------:R-:W1:Y:S01]  /*19a10*/  LDC.64 R134, c[0x0][0x3b8] ;  /* 0x0000ee00ff867b82 */ /* 0x000e620000000a00 */
[----:B------:R-:W-:Y:S02]  /*19a20*/  UIADD3 UR8, UPT, UPT, UR6, -0x1, URZ ;  /* 0xffffffff06087890 */ /* 0x000fe4000fffe0ff */
[----:B------:R-:W3:Y:S04]  /*19a30*/  LDL R194, [R1+0x40] ;  /* 0x0000400001c27983 */ /* 0x000ee80000100800 */
[----:B-1----:R-:W-:Y:S04]  /*19a40*/  IMAD.WIDE.U32 R132, R134, UR8, RZ ;  /* 0x0000000886847c25 */ /* 0x002fe8000f8e00ff */
[----:B------:R-:W-:Y:S02]  /*19a50*/  IMAD R133, R135, UR8, R133 ;  /* 0x0000000887857c24 */ /* 0x000fe4000f8e0285 */
[C---:B------:R-:W-:Y:S03]  /*19a60*/  IMAD.SHL.U32 R3, R132.reuse, 0x20, RZ ;  /* 0x0000002084037824 */ /* 0x040fe600078e00ff */
[----:B------:R-:W-:Y:S02]  /*19a70*/  SHF.L.U64.HI R133, R132, 0x5, R133 ;  /* 0x0000000584857819 */ /* 0x000fe40000010285 */
[C---:B------:R-:W-:Y:S04]  /*19a80*/  LEA R172, P4, R134.reuse, R3, 0x4 ;  /* 0x0000000386ac7211 */ /* 0x040fe800078820ff */
[----:B------:R-:W-:Y:S02]  /*19a90*/  LEA.HI.X R134, R134, R133, R135, 0x4, P4 ;  /* 0x0000008586867211 */ /* 0x000fe400020f2487 */
[CC--:B--2---:R-:W-:Y:S02]  /*19aa0*/  @!P3 LEA R138, P1, R3.reuse, R195.reuse, 0x1 ;  /* 0x000000c3038ab211 */ /* 0x0c4fe400078208ff */
[CC--:B------:R-:W-:Y:S02]  /*19ab0*/  @!P2 LEA R174, P5, R3.reuse, R195.reuse, 0x1 ;  /* 0x000000c303aea211 */ /* 0x0c0fe400078a08ff */
[C---:B------:R-:W-:Y:S02]  /*19ac0*/  LEA R132, P4, R172.reuse, R195, 0x1 ;  /* 0x000000c3ac847211 */ /* 0x040fe400078808ff */
[CCC-:B---3--:R-:W-:Y:S02]  /*19ad0*/  @!P2 LEA.HI.X R135, R3.reuse, R194.reuse, R133.reuse, 0x1, P5 ;  /* 0x000000c20387a211 */ /* 0x1c8fe400028f0c85 */
[-C--:B------:R-:W-:Y:S02]  /*19ae0*/  @!P3 LEA.HI.X R139, R3, R194.reuse, R133, 0x1, P1 ;  /* 0x000000c2038bb211 */ /* 0x080fe400008f0c85 */
[----:B------:R-:W-:Y:S01]  /*19af0*/  LEA.HI.X R133, R172, R194, R134, 0x1, P4 ;  /* 0x000000c2ac857211 */ /* 0x000fe200020f0c86 */
        /* <DEDUP_REMOVED lines=23> */
.L_x_1363:
[----:B------:R-:W4:Y:S01]  /*19c70*/  LDL R11, [R1+0x68] ;  /* 0x00006800010b7983 */ /* 0x000f220000100800 */
[----:B------:R-:W-:Y:S04]  /*19c80*/  DEPBAR.LE SB0, 0x0 ;  /* 0x000080000000791a */ /* 0x000fe80000000000 */
[----:B------:R-:W5:Y:S01]  /*19c90*/  LDL R10, [R1+0x64] ;  /* 0x00006400010a7983 */ /* 0x000f620000100800 */
[----:B------:R-:W-:Y:S01]  /*19ca0*/  IMAD.SHL.U32 R9, R207, 0x8, RZ ;  /* 0x00000008cf097824 */ /* 0x000fe200078e00ff */
[----:B------:R-:W-:Y:S01]  /*19cb0*/  SHF.R.U32.HI R204, RZ, 0x1, R207 ;  /* 0x00000001ffcc7819 */ /* 0x000fe200000116cf */
[----:B--2---:R-:W-:Y:S01]  /*19cc0*/  IMAD.WIDE.U32 R4, R234, UR6, RZ ;  /* 0x00000006ea047c25 */ /* 0x004fe2000f8e00ff */
[----:B------:R-:W-:Y:S01]  /*19cd0*/  BAR.SYNC.DEFER_BLOCKING 0x0 ;  /* 0x0000000000007b1d */ /* 0x000fe20000010000 */
[----:B------:R-:W-:Y:S01]  /*19ce0*/  UISETP.NE.AND UP0, UPT, UR6, URZ, UPT ;  /* 0x000000ff0600728c */ /* 0x000fe2000bf05270 */
[----:B------:R-:W-:Y:S01]  /*19cf0*/  LOP3.LUT R9, R9, 0x38, RZ, 0xc0, !PT ;  /* 0x0000003809097812 */ /* 0x000fe200078ec0ff */
[----:B---3--:R-:W-:Y:S02]  /*19d00*/  IMAD R3, R235, UR6, R5 ;  /* 0x00000006eb037c24 */ /* 0x008fe4000f8e0205 */
[C---:B------:R-:W-:Y:S01]  /*19d10*/  IMAD.SHL.U32 R5, R4.reuse, 0x20, RZ ;  /* 0x0000002004057824 */ /* 0x040fe200078e00ff */
[----:B------:R-:W-:Y:S01]  /*19d20*/  LOP3.LUT R12, R9, 0x40, RZ, 0xfc, !PT ;  /* 0x00000040090c7812 */ /* 0x000fe200078efcff */
[----:B------:R-:W-:Y:S01]  /*19d30*/  IMAD.SHL.U32 R13, R207, 0x20, RZ ;  /* 0x00000020cf0d7824 */ /* 0x000fe200078e00ff */
[----:B------:R-:W-:Y:S01]  /*19d40*/  SHF.L.U64.HI R8, R4, 0x5, R3 ;  /* 0x0000000504087819 */ /* 0x000fe20000010203 */
[----:B------:R-:W-:Y:S01]  /*19d50*/  VIADD R138, R202, UR5 ;  /* 0x00000005ca8a7c36 */ /* 0x000fe20008000000 */
[----:B------:R-:W-:Y:S01]  /*19d60*/  ISETP.GE.AND P3, PT, R12, UR7, PT ;  /* 0x000000070c007c0c */ /* 0x000fe2000bf66270 */
[----:B------:R-:W-:Y:S01]  /*19d70*/  STL [R1+0x5c], R12 ;  /* 0x00005c0c01007387 */ /* 0x000fe20000100800 */
[----:B------:R-:W-:Y:S01]  /*19d80*/  LOP3.LUT R205, R13, 0x7c00, RZ, 0xc0, !PT ;  /* 0x00007c000dcd7812 */ /* 0x000fe200078ec0ff */
[----:B------:R-:W-:Y:S03]  /*19d90*/  IMAD.IADD R190, R138, 0x1, R201 ;  /* 0x000000018abe7824 */ /* 0x000fe600078e02c9 */
[----:B------:R-:W2:Y:S05]  /*19da0*/  LDL R221, [R1+0x58] ;  /* 0x0000580001dd7983 */ /* 0x000eaa0000100800 */
[----:B------:R-:W3:Y:S05]  /*19db0*/  LDL R220, [R1+0x54] ;  /* 0x0000540001dc7983 */ /* 0x000eea0000100800 */
[----:B------:R-:W3:Y:S05]  /*19dc0*/  LDL R217, [R1+0x4c] ;  /* 0x00004c0001d97983 */ /* 0x000eea0000100800 */
[----:B------:R-:W3:Y:S05]  /*19dd0*/  LDL R216, [R1+0x50] ;  /* 0x0000500001d87983 */ /* 0x000eea0000100800 */
[----:B------:R-:W3:Y:S05]  /*19de0*/  LDL R193, [R1+0x48] ;  /* 0x0000480001c17983 */ /* 0x000eea0000100800 */
[----:B------:R-:W3:Y:S05]  /*19df0*/  LDL.64 R212, [R1+0x88] ;  /* 0x0000880001d47983 */ /* 0x000eea0000100a00 */
[----:B------:R-:W3:Y:S05]  /*19e00*/  LDL.64 R198, [R1+0x90] ;  /* 0x0000900001c67983 */ /* 0x000eea0000100a00 */
[----:B------:R-:W3:Y:S05]  /*19e10*/  LDL.64 R196, [R1+0x70] ;  /* 0x0000700001c47983 */ /* 0x000eea0000100a00 */
[----:B------:R-:W3:Y:S01]  /*19e20*/  LDL.64 R194, [R1+0x78] ;  /* 0x0000780001c27983 */ /* 0x000ee20000100a00 */
[C---:B----4-:R-:W-:Y:S04]  /*19e30*/  LEA R6, P0, R4.reuse, R11, 0x6 ;  /* 0x0000000b04067211 */ /* 0x050fe800078030ff */
[----:B-----5:R-:W-:Y:S02]  /*19e40*/  LEA.HI.X R7, R4, R10, R3, 0x6, P0 ;  /* 0x0000000a04077211 */ /* 0x020fe400000f3403 */
[----:B------:R-:W-:Y:S02]  /*19e50*/  LEA R5, P0, R234, R5, 0x4 ;  /* 0x00000005ea057211 */ /* 0x000fe400078020ff */
[----:B------:R-:W-:Y:S01]  /*19e60*/  LOP3.LUT R4, R205, 0x200, R208, 0xf8, !PT ;  /* 0x00000200cd047812 */ /* 0x000fe200078ef8d0 */
[----:B------:R-:W-:Y:S01]  /*19e70*/  @!PT LDS RZ, [RZ] ;  /* 0x00000000fffff984 */ /* 0x000fe20000000800 */
[----:B------:R-:W-:Y:S01]  /*19e80*/  @!PT LDS RZ, [RZ] ;  /* 0x00000000fffff984 */ /* 0x000fe20000000800 */
[----:B------:R-:W-:Y:S01]  /*19e90*/  @!PT LDS RZ, [RZ] ;  /* 0x00000000fffff984 */ /* 0x000fe20000000800 */
[----:B------:R-:W-:Y:S01]  /*19ea0*/  @!P2 LDGSTS.E.BYPASS.LTC128B.128 [R214+0xa000], desc[UR22][R6.64] ;  /* 0x0a00000006d6afae */ /* 0x000fe2000b981a16 */
[----:B------:R-:W-:Y:S04]  /*19eb0*/  LOP3.LUT R3, R204, 0x8, RZ, 0xc0, !PT ;  /* 0x00000008cc037812 */ /* 0x000fe800078ec0ff */
[----:B------:R-:W-:Y:S01]  /*19ec0*/  @P2 STS.128 [R214+0xa000], RZ ;  /* 0x00a000ffd6002388 */ /* 0x000fe20000000c00 */
[----:B------:R-:W-:Y:S02]  /*19ed0*/  ISETP.GE.AND P2, PT, R9, UR7, PT ;  /* 0x0000000709007c0c */ /* 0x000fe4000bf46270 */
[----:B------:R-:W-:Y:S02]  /*19ee0*/  LEA.HI.X R9, R234, R8, R235, 0x4, P0 ;  /* 0x00000008ea097211 */ /* 0x000fe400000f24eb */
[----:B------:R-:W-:Y:S01]  /*19ef0*/  @!PT LDS RZ, [RZ] ;  /* 0x00000000fffff984 */ /* 0x000fe20000000800 */
[----:B------:R-:W-:Y:S01]  /*19f00*/  @!PT LDS RZ, [RZ] ;  /* 0x00000000fffff984 */ /* 0x000fe20000000800 */
[----:B------:R-:W-:Y:S01]  /*19f10*/  @!PT LDS RZ, [RZ] ;  /* 0x00000000fffff984 */ /* 0x000fe20000000800 */
[----:B------:R1:W-:Y:S01]  /*19f20*/  @!P3 LDGSTS.E.BYPASS.LTC128B.128 [R214+0xb000], desc[UR22][R6.64+0x80] ;  /* 0x0b00008006d6bfae */ /* 0x0003e2000b981a16 */
[C---:B------:R-:W-:Y:S02]  /*19f30*/  LEA R8, P0, R5.reuse, R11, 0x1 ;  /* 0x0000000b05087211 */ /* 0x040fe400078008ff */
[----:B------:R-:W-:Y:S02]  /*19f40*/  LOP3.LUT R3, R4, R206, R3, 0xf6, !PT ;  /* 0x000000ce04037212 */ /* 0x000fe400078ef603 */
[----:B------:R-:W-:Y:S01]  /*19f50*/  @P3 STS.128 [R214+0xb000], RZ ;  /* 0x00b000ffd6003388 */ /* 0x000fe20000000c00 */
[----:B------:R-:W-:Y:S02]  /*19f60*/  LEA.HI.X R9, R5, R10, R9, 0x1, P0 ;  /* 0x0000000a05097211 */ /* 0x000fe400000f0c09 */
[----:B------:R-:W-:Y:S02]  /*19f70*/  LEA R3, R3, UR5, 0x1 ;  /* 0x0000000503037c11 */ /* 0x000fe4000f8e08ff */
[----:B------:R-:W-:Y:S01]  /*19f80*/  LOP3.LUT P0, RZ, R207, 0x4, RZ, 0xc0, !PT ;  /* 0x00000004cfff7812 */ /* 0x000fe2000780c0ff */
[----:B------:R-:W-:Y:S01]  /*19f90*/  @!PT LDS RZ, [RZ] ;  /* 0x00000000fffff984 */ /* 0x000fe20000000800 */
[----:B------:R-:W-:Y:S01]  /*19fa0*/  @!PT LDS RZ, [RZ] ;  /* 0x00000000fffff984 */ /* 0x000fe20000000800 */
[----:B------:R-:W-:Y:S01]  /*19fb0*/  @!PT LDS RZ, [RZ] ;  /* 0x00000000fffff984 */ /* 0x000fe20000000800 */
[----:B------:R-:W-:Y:S02]  /*19fc0*/  @!P2 LDGSTS.E.BYPASS.LTC128B.128 [R214+0xa800], desc[UR22][R8.64] ;  /* 0x0a80000008d6afae */ /* 0x000fe4000b981a16 */
[----:B------:R-:W-:Y:S03]  /*19fd0*/  IMAD.IADD R189, R3, 0x1, R201 ;  /* 0x0000000103bd7824 */ /* 0x000fe600078e02c9 */
[----:B------:R-:W-:Y:S05]  /*19fe0*/  @P2 STS.128 [R214+0xa800], RZ ;  /* 0x00a800ffd6002388 */ /* 0x000fea0000000c00 */
[----:B------:R-:W-:Y:S01]  /*19ff0*/  @!PT LDS RZ, [RZ] ;  /* 0x00000000fffff984 */ /* 0x000fe20000000800 */
[----:B------:R-:W-:Y:S01]  /*1a000*/  @!PT LDS RZ, [RZ] ;  /* 0x00000000fffff984 */ /* 0x000fe20000000800 */
[----:B------:R-:W-:Y:S01]  /*1a010*/  @!PT LDS RZ, [RZ] ;  /* 0x00000000fffff984 */ /* 0x000fe20000000800 */
[----:B------:R4:W-:Y:S05]  /*1a020*/  @!P3 LDGSTS.E.BYPASS.LTC128B.128 [R214+0xb800], desc[UR22][R8.64+0x80] ;  /* 0x0b80008008d6bfae */ /* 0x0009ea000b981a16 */
[----:B------:R-:W-:Y:S05]  /*1a030*/  @P3 STS.128 [R214+0xb800], RZ ;  /* 0x00b800ffd6003388 */ /* 0x000fea0000000c00 */
[----:B------:R-:W-:Y:S05]  /*1a040*/  LDSM.16.M88.4 R32, [R3] ;  /* 0x000000000320783b */ /* 0x000fea0000000200 */
[----:B------:R-:W1:Y:S05]  /*1a050*/  LDSM.16.M88.4 R16, [R202+UR5+0x8000] ;  /* 0x00800005ca10783b */ /* 0x000e6a0008000200 */
[----:B------:R-:W4:Y:S05]  /*1a060*/  LDSM.16.M88.4 R28, [R3+0x2000] ;  /* 0x00200000031c783b */ /* 0x000f2a0000000200 */
[----:B------:R-:W5:Y:S05]  /*1a070*/  LDSM.16.M88.4 R132, [R202+UR5+0x8800] ;  /* 0x00880005ca84783b */ /* 0x000f6a0008000200 */
[----:B------:R-:W0:Y:S05]  /*1a080*/  LDGDEPBAR ;  /* 0x00000000000079af */ /* 0x000e2a0000000000 */
[----:B------:R-:W-:Y:S05]  /*1a090*/  LDSM.16.M88.4 R172, [R189] ;  /* 0x00000000bdac783b */ /* 0x000fea0000000200 */
[----:B------:R-:W2:Y:S05]  /*1a0a0*/  LDSM.16.M88.4 R176, [R190+0x8000] ;  /* 0x00800000beb0783b */ /* 0x000eaa0000000200 */
[----:B------:R-:W3:Y:S05]  /*1a0b0*/  LDSM.16.M88.4 R180, [R189+0x2000] ;  /* 0x00200000bdb4783b */ /* 0x000eea0000000200 */
[----:B------:R-:W3:Y:S01]  /*1a0c0*/  LDSM.16.M88.4 R184, [R190+0x8800] ;  /* 0x00880000beb8783b */ /* 0x000ee20000000200 */
[-C--:B-1----:R-:W-:Y:S08]  /*1a0d0*/  HMMA.16816.F32 R4, R32, R16.reuse, RZ ;  /* 0x000000102004723c */ /* 0x082ff000000018ff */
[C---:B----4-:R-:W-:Y:S08]  /*1a0e0*/  HMMA.16816.F32 R8, R28.reuse, R16, RZ ;  /* 0x000000101c08723c */ /* 0x050ff000000018ff */
[-C--:B------:R-:W-:Y:S08]  /*1a0f0*/  HMMA.16816.F32 R12, R28, R18.reuse, RZ ;  /* 0x000000121c0c723c */ /* 0x080ff000000018ff */
[C---:B------:R-:W-:Y:S08]  /*1a100*/  HMMA.16816.F32 R16, R32.reuse, R18, RZ ;  /* 0x000000122010723c */ /* 0x040ff000000018ff */
[-C--:B-----5:R-:W-:Y:S08]  /*1a110*/  HMMA.16816.F32 R20, R32, R132.reuse, RZ ;  /* 0x000000842014723c */ /* 0x0a0ff000000018ff */
[C---:B------:R-:W-:Y:S02]  /*1a120*/  HMMA.16816.F32 R24, R28.reuse, R132, RZ ;  /* 0x000000841c18723c */ /* 0x040fe400000018ff */
[----:B------:R-:W-:Y:S05]  /*1a130*/  SEL R132, R209, 0xffffffc0, !P0 ;  /* 0xffffffc0d1847807 */ /* 0x000fea0004000000 */
[--C-:B------:R-:W-:Y:S01]  /*1a140*/  IMAD.IADD R188, R3, 0x1, R132.reuse ;  /* 0x0000000103bc7824 */ /* 0x100fe200078e0284 */
[-C--:B------:R-:W-:Y:S01]  /*1a150*/  HMMA.16816.F32 R28, R28, R134.reuse, RZ ;  /* 0x000000861c1c723c */ /* 0x080fe200000018ff */
[----:B------:R-:W-:Y:S02]  /*1a160*/  IMAD.IADD R138, R138, 0x1, R132 ;  /* 0x000000018a8a7824 */ /* 0x000fe400078e0284 */
[C---:B------:R-:W-:Y:S02]  /*1a170*/  IMAD.IADD R139, R201.reuse, 0x1, R188 ;  /* 0x00000001c98b7824 */ /* 0x040fe400078e02bc */
[----:B------:R-:W-:Y:S03]  /*1a180*/  IMAD.IADD R192, R201, 0x1, R138 ;  /* 0x00000001c9c07824 */ /* 0x000fe600078e028a */
        /* <DEDUP_REMOVED lines=12> */
[----:B------:R-:W3:Y:S05]  /*1a250*/  LDSM.16.M88.4 R172, [R138+0x8800] ;  /* 0x008800008aac783b */ /* 0x000eea0000000200 */
[----:B------:R-:W-:Y:S02]  /*1a260*/  LDSM.16.M88.4 R184, [R139+0x2000] ;  /* 0x002000008bb8783b */ /* 0x000fe40000000200 */
[-C--:B-1----:R-:W-:Y:S08]  /*1a270*/  HMMA.16816.F32 R4, R132, R176.reuse, R4 ;  /* 0x000000b08404723c */ /* 0x082ff00000001804 */
[C---:B--2---:R-:W-:Y:S08]  /*1a280*/  HMMA.16816.F32 R8, R180.reuse, R176, R8 ;  /* 0x000000b0b408723c */ /* 0x044ff00000001808 */
[-C--:B------:R-:W-:Y:S08]  /*1a290*/  HMMA.16816.F32 R12, R180, R178.reuse, R12 ;  /* 0x000000b2b40c723c */ /* 0x080ff0000000180c */
[C---:B------:R-:W-:Y:S01]  /*1a2a0*/  HMMA.16816.F32 R16, R132.reuse, R178, R16 ;  /* 0x000000b28410723c */ /* 0x040fe20000001810 */
[----:B------:R-:W-:Y:S07]  /*1a2b0*/  LDSM.16.M88.4 R176, [R139] ;  /* 0x000000008bb0783b */ /* 0x000fee0000000200 */
[-C--:B---3--:R-:W-:Y:S08]  /*1a2c0*/  HMMA.16816.F32 R20, R132, R172.reuse, R20 ;  /* 0x000000ac8414723c */ /* 0x088ff00000001814 */
[C---:B------:R-:W-:Y:S08]  /*1a2d0*/  HMMA.16816.F32 R24, R180.reuse, R172, R24 ;  /* 0x000000acb418723c */ /* 0x040ff00000001818 */
[-C--:B------:R-:W-:Y:S01]  /*1a2e0*/  HMMA.16816.F32 R28, R180, R174.reuse, R28 ;  /* 0x000000aeb41c723c */ /* 0x080fe2000000181c */
[----:B------:R-:W1:Y:S07]  /*1a2f0*/  LDSM.16.M88.4 R180, [R192+0x8000] ;  /* 0x00800000c0b4783b */ /* 0x000e6e0000000200 */
[----:B------:R-:W-:Y:S01]  /*1a300*/  HMMA.16816.F32 R32, R132, R174, R32 ;  /* 0x000000ae8420723c */ /* 0x000fe20000001820 */
[----:B------:R-:W2:Y:S05]  /*1a310*/  LDSM.16.M88.4 R132, [R192+0x8800] ;  /* 0x00880000c084783b */ /* 0x000eaa0000000200 */
[----:B------:R-:W-:Y:S02]  /*1a320*/  LDSM.16.M88.4 R172, [R3+0x4000] ;  /* 0x0040000003ac783b */ /* 0x000fe40000000200 */
[-C--:B-1----:R-:W-:Y:S08]  /*1a330*/  HMMA.16816.F32 R4, R176, R180.reuse, R4 ;  /* 0x000000b4b004723c */ /* 0x082ff00000001804 */
[C---:B------:R-:W-:Y:S08]  /*1a340*/  HMMA.16816.F32 R8, R184.reuse, R180, R8 ;  /* 0x000000b4b808723c */ /* 0x040ff00000001808 */
[-C--:B------:R-:W-:Y:S08]  /*1a350*/  HMMA.16816.F32 R12, R184, R182.reuse, R12 ;  /* 0x000000b6b80c723c */ /* 0x080ff0000000180c */
[C---:B------:R-:W-:Y:S01]  /*1a360*/  HMMA.16816.F32 R16, R176.reuse, R182, R16 ;  /* 0x000000b6b010723c */ /* 0x040fe20000001810 */
[----:B------:R-:W1:Y:S07]  /*1a370*/  LDSM.16.M88.4 R180, [R202+UR5+0x9000] ;  /* 0x00900005cab4783b */ /* 0x000e6e0008000200 */
[-C--:B--2---:R-:W-:Y:S08]  /*1a380*/  HMMA.16816.F32 R20, R176, R132.reuse, R20 ;  /* 0x00000084b014723c */ /* 0x084ff00000001814 */
[C---:B------:R-:W-:Y:S08]  /*1a390*/  HMMA.16816.F32 R24, R184.reuse, R132, R24 ;  /* 0x00000084b818723c */ /* 0x040ff00000001818 */
[-C--:B------:R-:W-:Y:S01]  /*1a3a0*/  HMMA.16816.F32 R28, R184, R134.reuse, R28 ;  /* 0x00000086b81c723c */ /* 0x080fe2000000181c */
[----:B------:R2:W3:Y:S07]  /*1a3b0*/  LDSM.16.M88.4 R184, [R3+0x6000] ;  /* 0x0060000003b8783b */ /* 0x0004ee0000000200 */
[----:B------:R-:W-:Y:S01]  /*1a3c0*/  HMMA.16816.F32 R32, R176, R134, R32 ;  /* 0x00000086b020723c */ /* 0x000fe20000001820 */
[----:B------:R-:W4:Y:S05]  /*1a3d0*/  LDSM.16.M88.4 R132, [R202+UR5+0x9800] ;  /* 0x00980005ca84783b */ /* 0x000f2a0008000200 */
[----:B------:R-:W-:Y:S02]  /*1a3e0*/  LDSM.16.M88.4 R176, [R189+0x4000] ;  /* 0x00400000bdb0783b */ /* 0x000fe40000000200 */
[-C--:B-1----:R-:W-:Y:S05]  /*1a3f0*/  HMMA.16816.F32 R4, R172, R180.reuse, R4 ;  /* 0x000000b4ac04723c */ /* 0x082fea0000001804 */
[----:B--2---:R-:W-:Y:S03]  /*1a400*/  LOP3.LUT R3, R221, UR6, RZ, 0x3c, !PT ;  /* 0x00000006dd037c12 */ /* 0x004fe6000f8e3cff */
[C---:B---3--:R-:W-:Y:S08]  /*1a410*/  HMMA.16816.F32 R8, R184.reuse, R180, R8 ;  /* 0x000000b4b808723c */ /* 0x048ff00000001808 */
        /* <DEDUP_REMOVED lines=8> */
[----:B------:R-:W3:Y:S05]  /*1a4a0*/  LDSM.16.M88.4 R132, [R190+0x9800] ;  /* 0x00980000be84783b */ /* 0x000eea0000000200 */
[----:B------:R-:W-:Y:S02]  /*1a4b0*/  LDSM.16.M88.4 R172, [R188+0x4000] ;  /* 0x00400000bcac783b */ /* 0x000fe40000000200 */
[-C--:B-1----:R-:W-:Y:S03]  /*1a4c0*/  HMMA.16816.F32 R4, R176, R180.reuse, R4 ;  /* 0x000000b4b004723c */ /* 0x082fe60000001804 */
[----:B------:R-:W-:Y:S05]  /*1a4d0*/  LDSM.16.M88.4 R188, [R188+0x6000] ;  /* 0x00600000bcbc783b */ /* 0x000fea0000000200 */
[C---:B--2---:R-:W-:Y:S08]  /*1a4e0*/  HMMA.16816.F32 R8, R184.reuse, R180, R8 ;  /* 0x000000b4b808723c */ /* 0x044ff00000001808 */
[-C--:B------:R-:W-:Y:S08]  /*1a4f0*/  HMMA.16816.F32 R12, R184, R182.reuse, R12 ;  /* 0x000000b6b80c723c */ /* 0x080ff0000000180c */
[C---:B------:R-:W-:Y:S01]  /*1a500*/  HMMA.16816.F32 R16, R176.reuse, R182, R16 ;  /* 0x000000b6b010723c */ /* 0x040fe20000001810 */
[----:B------:R-:W1:Y:S07]  /*1a510*/  LDSM.16.M88.4 R180, [R138+0x9000] ;  /* 0x009000008ab4783b */ /* 0x000e6e0000000200 */
[-C--:B---3--:R-:W-:Y:S08]  /*1a520*/  HMMA.16816.F32 R20, R176, R132.reuse, R20 ;  /* 0x00000084b014723c */ /* 0x088ff00000001814 */
[C---:B------:R-:W-:Y:S08]  /*1a530*/  HMMA.16816.F32 R24, R184.reuse, R132, R24 ;  /* 0x00000084b818723c */ /* 0x040ff00000001818 */
[-C--:B------:R-:W-:Y:S01]  /*1a540*/  HMMA.16816.F32 R28, R184, R134.reuse, R28 ;  /* 0x00000086b81c723c */ /* 0x080fe2000000181c */
[----:B------:R-:W2:Y:S07]  /*1a550*/  LDSM.16.M88.4 R184, [R138+0x9800] ;  /* 0x009800008ab8783b */ /* 0x000eae0000000200 */
[----:B------:R-:W-:Y:S01]  /*1a560*/  HMMA.16816.F32 R32, R176, R134, R32 ;  /* 0x00000086b020723c */ /* 0x000fe20000001820 */
[----:B------:R-:W-:Y:S05]  /*1a570*/  LDSM.16.M88.4 R132, [R139+0x4000] ;  /* 0x004000008b84783b */ /* 0x000fea0000000200 */
[----:B------:R-:W3:Y:S02]  /*1a580*/  LDSM.16.M88.4 R176, [R192+0x9000] ;  /* 0x00900000c0b0783b */ /* 0x000ee40000000200 */
[-C--:B-1----:R-:W-:Y:S08]  /*1a590*/  HMMA.16816.F32 R4, R172, R180.reuse, R4 ;  /* 0x000000b4ac04723c */ /* 0x082ff00000001804 */
[C---:B------:R-:W-:Y:S08]  /*1a5a0*/  HMMA.16816.F32 R8, R188.reuse, R180, R8 ;  /* 0x000000b4bc08723c */ /* 0x040ff00000001808 */
[-C--:B------:R-:W-:Y:S08]  /*1a5b0*/  HMMA.16816.F32 R12, R188, R182.reuse, R12 ;  /* 0x000000b6bc0c723c */ /* 0x080ff0000000180c */
[C---:B------:R-:W-:Y:S01]  /*1a5c0*/  HMMA.16816.F32 R16, R172.reuse, R182, R16 ;  /* 0x000000b6ac10723c */ /* 0x040fe20000001810 */
[----:B------:R1:W4:Y:S07]  /*1a5d0*/  LDSM.16.M88.4 R180, [R139+0x6000] ;  /* 0x006000008bb4783b */ /* 0x00032e0000000200 */
[-C--:B--2---:R-:W-:Y:S08]  /*1a5e0*/  HMMA.16816.F32 R20, R172, R184.reuse, R20 ;  /* 0x000000b8ac14723c */ /* 0x084ff00000001814 */
[C---:B------:R-:W-:Y:S04]  /*1a5f0*/  HMMA.16816.F32 R24, R188.reuse, R184, R24 ;  /* 0x000000b8bc18723c */ /* 0x040fe80000001818 */
[----:B------:R-:W-:Y:S04]  /*1a600*/  IMAD.WIDE.U32 R184, R3, -0x326172a9, RZ ;  /* 0xcd9e8d5703b87825 */ /* 0x000fe800078e00ff */
[-C--:B------:R-:W-:Y:S01]  /*1a610*/  HMMA.16816.F32 R28, R188, R186.reuse, R28 ;  /* 0x000000babc1c723c */ /* 0x080fe2000000181c */
[----:B------:R-:W2:Y:S01]  /*1a620*/  LDSM.16.M88.4 R188, [R192+0x9800] ;  /* 0x00980000c0bc783b */ /* 0x000ea20000000200 */
[----:B------:R-:W-:Y:S04]  /*1a630*/  DEPBAR.LE SB0, 0x0 ;  /* 0x000080000000791a */ /* 0x000fe80000000000 */
[----:B------:R-:W-:Y:S01]  /*1a640*/  BAR.SYNC.DEFER_BLOCKING 0x0 ;  /* 0x0000000000007b1d */ /* 0x000fe20000010000 */
[----:B------:R-:W-:Y:S01]  /*1a650*/  LOP3.LUT R138, R185, R220, RZ, 0x3c, !PT ;  /* 0x000000dcb98a7212 */ /* 0x000fe200078e3cff */
[----:B------:R-:W-:Y:S05]  /*1a660*/  HMMA.16816.F32 R32, R172, R186, R32 ;  /* 0x000000baac20723c */ /* 0x000fea0000001820 */
[C---:B------:R-:W-:Y:S01]  /*1a670*/  LOP3.LUT R186, R184.reuse, R217, RZ, 0x3c, !PT ;  /* 0x000000d9b8ba7212 */ /* 0x040fe200078e3cff */
[----:B------:R-:W-:Y:S01]  /*1a680*/  VIADD R3, R219, 0x76cf5d0a ;  /* 0x76cf5d0adb037836 */ /* 0x000fe20000000000 */
[----:B-1----:R-:W-:Y:S01]  /*1a690*/  LOP3.LUT R139, R185, R216, RZ, 0x3c, !PT ;  /* 0x000000d8b98b7212 */ /* 0x002fe200078e3cff */
[-C--:B---3--:R-:W-:Y:S05]  /*1a6a0*/  HMMA.16816.F32 R4, R132, R176.reuse, R4 ;  /* 0x000000b08404723c */ /* 0x088fea0000001804 */
[----:B------:R-:W-:Y:S01]  /*1a6b0*/  LOP3.LUT R184, R184, R193, RZ, 0x3c, !PT ;  /* 0x000000c1b8b87212 */ /* 0x000fe200078e3cff */
[----:B------:R-:W-:Y:S02]  /*1a6c0*/  IMAD.WIDE.U32 R186, R186, -0x2daee0ad, RZ ;  /* 0xd2511f53baba7825 */ /* 0x000fe400078e00ff */
[C---:B----4-:R-:W-:Y:S04]  /*1a6d0*/  HMMA.16816.F32 R8, R180.reuse, R176, R8 ;  /* 0x000000b0b408723c */ /* 0x050fe80000001808 */
[----:B------:R-:W-:Y:S04]  /*1a6e0*/  IMAD.WIDE.U32 R174, R139, -0x2daee0ad, RZ ;  /* 0xd2511f538bae7825 */ /* 0x000fe800078e00ff */
[-C--:B------:R-:W-:Y:S03]  /*1a6f0*/  HMMA.16816.F32 R12, R180, R178.reuse, R12 ;  /* 0x000000b2b40c723c */ /* 0x080fe6000000180c */
[-C--:B------:R-:W-:Y:S01]  /*1a700*/  LOP3.LUT R173, R198, R3.reuse, R175, 0x96, !PT ;  /* 0x00000003c6ad7212 */ /* 0x080fe200078e96af */
[----:B------:R-:W-:Y:S04]  /*1a710*/  IMAD.WIDE.U32 R184, R184, -0x2daee0ad, RZ ;  /* 0xd2511f53b8b87825 */ /* 0x000fe800078e00ff */
[C---:B------:R-:W-:Y:S04]  /*1a720*/  HMMA.16816.F32 R16, R132.reuse, R178, R16 ;  /* 0x000000b28410723c */ /* 0x040fe80000001810 */
[----:B------:R-:W-:Y:S01]  /*1a730*/  FMNMX3.FTZ R177, R136, R8, R9, !PT ;  /* 0x0000000888b17276 */ /* 0x000fe20007810009 */
[----:B------:R-:W-:Y:S03]  /*1a740*/  IMAD.WIDE.U32 R178, R138, -0x2daee0ad, RZ ;  /* 0xd2511f538ab27825 */ /* 0x000fe600078e00ff */
[-C--:B--2---:R-:W-:Y:S03]  /*1a750*/  HMMA.16816.F32 R20, R132, R188.reuse, R20 ;  /* 0x000000bc8414723c */ /* 0x084fe60000001814 */
[----:B------:R-:W-:Y:S01]  /*1a760*/  LOP3.LUT R172, R212, R3, R179, 0x96, !PT ;  /* 0x00000003d4ac7212 */ /* 0x000fe200078e96b3 */
[----:B------:R-:W-:Y:S01]  /*1a770*/  VIADD R138, R219, 0x32370b8f ;  /* 0x32370b8fdb8a7836 */ /* 0x000fe20000000000 */
[----:B------:R-:W-:Y:S01]  /*1a780*/  FMNMX3.FTZ R177, R177, R12, R13, !PT ;  /* 0x0000000cb1b17276 */ /* 0x000fe2000781000d */
[----:B------:R-:W-:Y:S02]  /*1a790*/  VIADD R3, R218, 0x78dde6e4 ;  /* 0x78dde6e4da037836 */ /* 0x000fe40000000000 */
[C---:B------:R-:W-:Y:S04]  /*1a7a0*/  HMMA.16816.F32 R24, R180.reuse, R188, R24 ;  /* 0x000000bcb418723c */ /* 0x040fe80000001818 */
[C---:B------:R-:W-:Y:S01]  /*1a7b0*/  LOP3.LUT R178, R138.reuse, R178, R187, 0x96, !PT ;  /* 0x000000b28ab27212 */ /* 0x040fe200078e96bb */
[----:B------:R-:W-:Y:S01]  /*1a7c0*/  IMAD.WIDE.U32 R192, R173, -0x326172a9, RZ ;  /* 0xcd9e8d57adc07825 */ /* 0x000fe200078e00ff */
[----:B------:R-:W-:Y:S02]  /*1a7d0*/  LOP3.LUT R139, R138, R174, R185, 0x96, !PT ;  /* 0x000000ae8a8b7212 */ /* 0x000fe400078e96b9 */
[-C--:B------:R-:W-:Y:S03]  /*1a7e0*/  HMMA.16816.F32 R28, R180, R190.reuse, R28 ;  /* 0x000000beb41c723c */ /* 0x080fe6000000181c */
[----:B------:R-:W-:Y:S04]  /*1a7f0*/  IMAD.WIDE.U32 R174, R172, -0x326172a9, RZ ;  /* 0xcd9e8d57acae7825 */ /* 0x000fe800078e00ff */
[----:B------:R-:W-:Y:S01]  /*1a800*/  IMAD.WIDE.U32 R178, R178, -0x326172a9, RZ ;  /* 0xcd9e8d57b2b27825 */ /* 0x000fe200078e00ff */
[----:B------:R-:W-:Y:S04]  /*1a810*/  HMMA.16816.F32 R32, R132, R190, R32 ;  /* 0x000000be8420723c */ /* 0x000fe80000001820 */
[----:B------:R-:W-:Y:S01]  /*1a820*/  LOP3.LUT R189, R3, R174, R179, 0x96, !PT ;  /* 0x000000ae03bd7212 */ /* 0x000fe200078e96b3 */
[----:B------:R-:W-:Y:S01]  /*1a830*/  IMAD.WIDE.U32 R180, R139, -0x326172a9, RZ ;  /* 0xcd9e8d578bb47825 */ /* 0x000fe200078e00ff */
[----:B------:R-:W-:Y:S02]  /*1a840*/  FMNMX3.FTZ R132, R0, R4, R5, !PT ;  /* 0x0000000400847276 */ /* 0x000fe40007810005 */
[----:B------:R-:W-:Y:S01]  /*1a850*/  FMNMX3.FTZ R133, R137, R10, R11, !PT ;  /* 0x0000000a89857276 */ /* 0x000fe2000781000b */
[----:B------:R-:W-:Y:S01]  /*1a860*/  VIADD R138, R218, 0xdaa66d2b ;  /* 0xdaa66d2bda8a7836 */ /* 0x000fe20000000000 */
[----:B------:R-:W-:Y:S01]  /*1a870*/  LOP3.LUT R192, R3, R192, R181, 0x96, !PT ;  /* 0x000000c003c07212 */ /* 0x000fe200078e96b5 */
[----:B------:R-:W-:Y:S01]  /*1a880*/  VIADD R173, R219, 0xed9eba14 ;  /* 0xed9eba14dbad7836 */ /* 0x000fe20000000000 */
[----:B------:R-:W-:Y:S02]  /*1a890*/  FMNMX3.FTZ R3, R2, R6, R7, !PT ;  /* 0x0000000602037276 */ /* 0x000fe40007810007 */
[----:B------:R-:W-:Y:S02]  /*1a8a0*/  FMNMX3.FTZ R132, R132, R16, R17, !PT ;  /* 0x0000001084847276 */ /* 0x000fe40007810011 */
[----:B------:R-:W-:Y:S02]  /*1a8b0*/  FMNMX3.FTZ R3, R3, R18, R19, !PT ;  /* 0x0000001203037276 */ /* 0x000fe40007810013 */
[----:B------:R-:W-:Y:S02]  /*1a8c0*/  LOP3.LUT R182, R196, R138, R175, 0x96, !PT ;  /* 0x0000008ac4b67212 */ /* 0x000fe400078e96af */
[----:B------:R-:W-:Y:S02]  /*1a8d0*/  FMNMX3.FTZ R177, R177, R24, R25, !PT ;  /* 0x00000018b1b17276 */ /* 0x000fe40007810019 */
[----:B------:R-:W-:Y:S02]  /*1a8e0*/  FMNMX3.FTZ R175, R132, R20, R21, !PT ;  /* 0x0000001484af7276 */ /* 0x000fe40007810015 */
[----:B------:R-:W-:Y:S02]  /*1a8f0*/  FMNMX3.FTZ R3, R3, R22, R23, !PT ;  /* 0x0000001603037276 */ /* 0x000fe40007810017 */
[----:B------:R-:W-:Y:S02]  /*1a900*/  LOP3.LUT R188, R194, R138, R193, 0x96, !PT ;  /* 0x0000008ac2bc7212 */ /* 0x000fe400078e96c1 */
[----:B------:R-:W-:Y:S02]  /*1a910*/  FMNMX3.FTZ R183, R133, R14, R15, !PT ;  /* 0x0000000e85b77276 */ /* 0x000fe4000781000f */
[----:B------:R-:W-:Y:S02]  /*1a920*/  FMNMX3.FTZ R177, R177, R28, R29, !PT ;  /* 0x0000001cb1b17276 */ /* 0x000fe4000781001d */
[----:B------:R-:W-:Y:S02]  /*1a930*/  FMNMX3.FTZ R175, R175, R32, R33, !PT ;  /* 0x00000020afaf7276 */ /* 0x000fe40007810021 */
[----:B------:R-:W-:Y:S01]  /*1a940*/  FMNMX3.FTZ R176, R3, R34, R35, !PT ;  /* 0x0000002203b07276 */ /* 0x000fe20007810023 */
[----:B------:R-:W-:Y:S06]  /*1a950*/  BRA.U.ANY UP0, `(.L_x_1365) ;  /* 0xfffffff100287547 */ /* 0x000fec000b93ffff */
.L_x_1364:
[----:B------:R-:W-:Y:S01]  /*1a960*/  FMNMX3.FTZ R174, R183, R26, R27, !PT ;  /* 0x0000001ab7ae7276 */ /* 0x000fe2000781001b */
[----:B-1----:R-:W1:Y:S01]  /*1a970*/  SHFL.BFLY PT, R139, R175, 0x2, 0x1f ;  /* 0x0c401f00af8b7f89 */ /* 0x002e6200000e0000 */
[----:B------:R-:W-:Y:S01]  /*1a980*/  IMAD.WIDE.U32 R134, R182, -0x2daee0ad, RZ ;  /* 0xd2511f53b6867825 */ /* 0x000fe200078e00ff */
[----:B------:R-:W-:Y:S02]  /*1a990*/  UISETP.NE.AND UP0, UPT, UR6, URZ, UPT ;  /* 0x000000ff0600728c */ /* 0x000fe4000bf05270 */
[----:B------:R-:W-:Y:S04]  /*1a9a0*/  FMNMX3.FTZ R174, R174, R30, R31, !PT ;  /* 0x0000001eaeae7276 */ /* 0x000fe8000781001f */
[----:B------:R-:W2:Y:S01]  /*1a9b0*/  SHFL.BFLY PT, R179, R176, 0x2, 0x1f ;  /* 0x0c401f00b0b37f89 */ /* 0x000ea200000e0000 */
[----:B------:R-:W-:Y:S01]  /*1a9c0*/  LOP3.LUT R186, R173, R186, R135, 0x96, !PT ;  /* 0x000000baadba7212 */ /* 0x000fe200078e9687 */
[----:B------:R-:W-:Y:S01]  /*1a9d0*/  IMAD.WIDE.U32 R132, R188, -0x2daee0ad, RZ ;  /* 0xd2511f53bc847825 */ /* 0x000fe200078e00ff */
[----:B------:R-:W-:Y:S05]  /*1a9e0*/  UIADD3 UR6, UPT, UPT, UR6, -0x1, URZ ;  /* 0xffffffff06067890 */ /* 0x000fea000fffe0ff */
[----:B------:R-:W3:Y:S01]  /*1a9f0*/  SHFL.BFLY PT, R182, R177, 0x2, 0x1f ;  /* 0x0c401f00b1b67f89 */ /* 0x000ee200000e0000 */
[----:B------:R-:W-:Y:S01]  /*1aa00*/  IMAD.WIDE.U32 R190, R189, -0x2daee0ad, RZ ;  /* 0xd2511f53bdbe7825 */ /* 0x000fe200078e00ff */
[----:B------:R-:W-:Y:S06]  /*1aa10*/  LOP3.LUT R173, R173, R184, R133, 0x96, !PT ;  /* 0x000000b8adad7212 */ /* 0x000fec00078e9685 */
[----:B------:R-:W4:Y:S01]  /*1aa20*/  SHFL.BFLY PT, R181, R174, 0x2, 0x1f ;  /* 0x0c401f00aeb57f89 */ /* 0x000f2200000e0000 */
[----:B------:R-:W-:Y:S02]  /*1aa30*/  VIADD R3, R219, 0xa9066899 ;  /* 0xa9066899db037836 */ /* 0x000fe40000000000 */
[----:B------:R-:W-:Y:S03]  /*1aa40*/  IMAD.WIDE.U32 R192, R192, -0x2daee0ad, RZ ;  /* 0xd2511f53c0c07825 */ /* 0x000fe600078e00ff */
[C---:B------:R-:W-:Y:S01]  /*1aa50*/  LOP3.LUT R133, R3.reuse, R134, R191, 0x96, !PT ;  /* 0x0000008603857212 */ /* 0x040fe200078e96bf */
[----:B------:R-:W-:Y:S01]  /*1aa60*/  IMAD.WIDE.U32 R186, R186, -0x326172a9, RZ ;  /* 0xcd9e8d57baba7825 */ /* 0x000fe200078e00ff */
[----:B------:R-:W-:Y:S02]  /*1aa70*/  LOP3.LUT R172, R3, R132, R193, 0x96, !PT ;  /* 0x0000008403ac7212 */ /* 0x000fe400078e96c1 */
[----:B-1----:R-:W-:Y:S01]  /*1aa80*/  FMNMX.FTZ R135, R175, R139, !PT ;  /* 0x0000008baf877209 */ /* 0x002fe20007810000 */
[----:B------:R-:W-:Y:S01]  /*1aa90*/  IMAD.WIDE.U32 R132, R133, -0x326172a9, RZ ;  /* 0xcd9e8d5785847825 */ /* 0x000fe200078e00ff */
[----:B------:R-:W-:Y:S02]  /*1aaa0*/  IADD3 R3, PT, PT, R218, -0x4ab325aa, RZ ;  /* 0xb54cda56da037810 */ /* 0x000fe40007ffe0ff */
[----:B--2---:R-:W-:Y:S01]  /*1aab0*/  FMNMX.FTZ R134, R176, R179, !PT ;  /* 0x000000b3b0867209 */ /* 0x004fe20007810000 */
[----:B------:R-:W-:Y:S01]  /*1aac0*/  VIADD R138, R218, 0x1715609d ;  /* 0x1715609dda8a7836 */ /* 0x000fe20000000000 */
[----:B------:R-:W-:Y:S01]  /*1aad0*/  LOP3.LUT R139, R3, R186, R133, 0x96, !PT ;  /* 0x000000ba038b7212 */ /* 0x000fe200078e9685 */
[----:B------:R-:W1:Y:S01]  /*1aae0*/  SHFL.BFLY PT, R179, R135, 0x1, 0x1f ;  /* 0x0c201f0087b37f89 */ /* 0x000e6200000e0000 */
[----:B---3--:R-:W-:Y:S01]  /*1aaf0*/  FMNMX.FTZ R133, R177, R182, !PT ;  /* 0x000000b6b1857209 */ /* 0x008fe20007810000 */
[----:B------:R-:W-:Y:S01]  /*1ab00*/  IMAD.WIDE.U32 R176, R173, -0x326172a9, RZ ;  /* 0xcd9e8d57adb07825 */ /* 0x000fe200078e00ff */
[----:B------:R-:W-:Y:S05]  /*1ab10*/  LOP3.LUT R222, R138, R178, R187, 0x96, !PT ;  /* 0x000000b28ade7212 */ /* 0x000fea00078e96bb */
[----:B------:R-:W2:Y:S01]  /*1ab20*/  SHFL.BFLY PT, R178, R134, 0x1, 0x1f ;  /* 0x0c201f0086b27f89 */ /* 0x000ea200000e0000 */
[----:B------:R-:W-:Y:S01]  /*1ab30*/  IMAD.WIDE.U32 R172, R172, -0x326172a9, RZ ;  /* 0xcd9e8d57acac7825 */ /* 0x000fe200078e00ff */
[----:B------:R-:W-:Y:S02]  /*1ab40*/  LOP3.LUT R221, R138, R180, R177, 0x96, !PT ;  /* 0x000000b48add7212 */ /* 0x000fe400078e96b1 */
[----:B------:R-:W-:Y:S01]  /*1ab50*/  PRMT R185, R132, 0x7773, RZ ;  /* 0x0000777384b97816 */ /* 0x000fe200000000ff */
[----:B------:R-:W-:Y:S01]  /*1ab60*/  IMAD.MOV.U32 R212, RZ, RZ, R132 ;  /* 0x000000ffffd47224 */ /* 0x000fe200078e0084 */
[----:B------:R-:W-:Y:S01]  /*1ab70*/  LOP3.LUT R175, R3, R176, R173, 0x96, !PT ;  /* 0x000000b003af7212 */ /* 0x000fe200078e96ad */
[----:B------:R-:W-:Y:S01]  /*1ab80*/  IMAD.MOV.U32 R199, RZ, RZ, R172 ;  /* 0x000000ffffc77224 */ /* 0x000fe200078e00ac */
[----:B------:R-:W3:Y:S01]  /*1ab90*/  SHFL.BFLY PT, R176, R133, 0x1, 0x1f ;  /* 0x0c201f0085b07f89 */ /* 0x000ee200000e0000 */
[----:B----4-:R-:W-:Y:S02]  /*1aba0*/  FMNMX.FTZ R173, R174, R181, !PT ;  /* 0x000000b5aead7209 */ /* 0x010fe40007810000 */
[----:B------:R-:W-:Y:S02]  /*1abb0*/  LOP3.LUT R174, R139, 0xffff, RZ, 0xc0, !PT ;  /* 0x0000ffff8bae7812 */ /* 0x000fe400078ec0ff */
[----:B------:R-:W-:Y:S03]  /*1abc0*/  LOP3.LUT R3, R175, 0xffff, RZ, 0xc0, !PT ;  /* 0x0000ffffaf037812 */ /* 0x000fe600078ec0ff */
[----:B------:R-:W4:Y:S01]  /*1abd0*/  SHFL.BFLY PT, R177, R173, 0x1, 0x1f ;  /* 0x0c201f00adb17f89 */ /* 0x000f2200000e0000 */
[----:B------:R-:W-:Y:S02]  /*1abe0*/  SHF.R.U32.HI R174, RZ, 0x8, R174 ;  /* 0x00000008ffae7819 */ /* 0x000fe400000116ae */
[----:B------:R-:W-:Y:S02]  /*1abf0*/  SHF.R.U32.HI R180, RZ, 0x8, R3 ;  /* 0x00000008ffb47819 */ /* 0x000fe40000011603 */
[----:B------:R-:W-:Y:S02]  /*1ac00*/  LOP3.LUT R3, R174, 0xffff, RZ, 0xc0, !PT ;  /* 0x0000ffffae037812 */ /* 0x000fe400078ec0ff */
[----:B-1----:R-:W-:Y:S02]  /*1ac10*/  FMNMX.FTZ R135, R135, R179, !PT ;  /* 0x000000b387877209 */ /* 0x002fe40007810000 */
[----:B------:R-:W-:Y:S02]  /*1ac20*/  ISETP.LE.U32.AND P3, PT, R3, UR12, PT ;  /* 0x0000000c03007c0c */ /* 0x000fe4000bf63070 */
[----:B------:R-:W-:Y:S01]  /*1ac30*/  LOP3.LUT R138, R180, 0xffff, RZ, 0xc0, !PT ;  /* 0x0000ffffb48a7812 */ /* 0x000fe200078ec0ff */
[C---:B------:R-:W-:Y:S01]  /*1ac40*/  FMUL.FTZ R3, R135.reuse, UR4 ;  /* 0x0000000487037c20 */ /* 0x040fe20008410000 */
[C---:B------:R-:W-:Y:S01]  /*1ac50*/  FSETP.NEU.FTZ.AND P5, PT, R135.reuse, -INF , PT ;  /* 0xff8000008700780b */ /* 0x040fe20003fbd000 */
[----:B------:R-:W-:Y:S01]  /*1ac60*/  FADD.FTZ R0, -R135, R0 ;  /* 0x0000000087007221 */ /* 0x000fe20000010100 */
[----:B--2---:R-:W-:Y:S02]  /*1ac70*/  FMNMX.FTZ R134, R134, R178, !PT ;  /* 0x000000b286867209 */ /* 0x004fe40007810000 */
[----:B------:R-:W-:Y:S01]  /*1ac80*/  ISETP.LE.U32.AND P4, PT, R138, UR12, PT ;  /* 0x0000000c8a007c0c */ /* 0x000fe2000bf83070 */
[----:B------:R-:W-:Y:S01]  /*1ac90*/  FMUL.FTZ R0, R0, UR4 ;  /* 0x0000000400007c20 */ /* 0x000fe20008410000 */
[----:B------:R-:W-:Y:S01]  /*1aca0*/  FSEL R3, R3, RZ, P5 ;  /* 0x000000ff03037208 */ /* 0x000fe20002800000 */
[C---:B------:R-:W-:Y:S01]  /*1acb0*/  FMUL.FTZ R138, R134.reuse, UR4 ;  /* 0x00000004868a7c20 */ /* 0x040fe20008410000 */
[----:B---3--:R-:W-:Y:S02]  /*1acc0*/  FMNMX.FTZ R133, R133, R176, !PT ;  /* 0x000000b085857209 */ /* 0x008fe40007810000 */
[----:B------:R-:W-:Y:S01]  /*1acd0*/  FSETP.NEU.FTZ.AND P1, PT, R134, -INF , PT ;  /* 0xff8000008600780b */ /* 0x000fe20003f3d000 */
[--C-:B------:R-:W-:Y:S01]  /*1ace0*/  FFMA.FTZ R176, R4, UR4, -R3.reuse ;  /* 0x0000000404b07c23 */ /* 0x100fe20008010803 */
[----:B------:R-:W-:Y:S01]  /*1acf0*/  PRMT R184, R132, 0x7771, RZ ;  /* 0x0000777184b87816 */ /* 0x000fe200000000ff */
[C---:B------:R-:W-:Y:S01]  /*1ad00*/  FMUL.FTZ R4, R133.reuse, UR4 ;  /* 0x0000000485047c20 */ /* 0x040fe20008410000 */
[----:B------:R-:W-:Y:S01]  /*1ad10*/  FSEL R138, R138, RZ, P1 ;  /* 0x000000ff8a8a7208 */ /* 0x000fe20000800000 */
[--C-:B------:R-:W-:Y:S01]  /*1ad20*/  FFMA.FTZ R195, R20, UR4, -R3.reuse ;  /* 0x0000000414c37c23 */ /* 0x100fe20008010803 */
[----:B------:R-:W-:Y:S01]  /*1ad30*/  FSETP.NEU.FTZ.AND P1, PT, R133, -INF , PT ;  /* 0xff8000008500780b */ /* 0x000fe20003f3d000 */
[--C-:B------:R-:W-:Y:S01]  /*1ad40*/  FFMA.FTZ R197, R21, UR4, -R3.reuse ;  /* 0x0000000415c57c23 */ /* 0x100fe20008010803 */
[----:B------:R-:W-:Y:S01]  /*1ad50*/  PRMT R178, R132, 0x7772, RZ ;  /* 0x0000777284b27816 */ /* 0x000fe200000000ff */
[--C-:B------:R-:W-:Y:S01]  /*1ad60*/  FFMA.FTZ R181, R17, UR4, -R3.reuse ;  /* 0x0000000411b57c23 */ /* 0x100fe20008010803 */
[----:B------:R-:W-:Y:S01]  /*1ad70*/  FSEL R4, R4, RZ, P1 ;  /* 0x000000ff04047208 */ /* 0x000fe20000800000 */
[--C-:B------:R-:W-:Y:S01]  /*1ad80*/  FFMA.FTZ R223, R32, UR4, -R3.reuse ;  /* 0x0000000420df7c23 */ /* 0x100fe20008010803 */
[----:B----4-:R-:W-:Y:S01]  /*1ad90*/  FMNMX.FTZ R132, R173, R177, !PT ;  /* 0x000000b1ad847209 */ /* 0x010fe20007810000 */
[--C-:B------:R-:W-:Y:S01]  /*1ada0*/  FFMA.FTZ R173, R5, UR4, -R3.reuse ;  /* 0x0000000405ad7c23 */ /* 0x100fe20008010803 */
[--C-:B------:R-:W-:Y:S01]  /*1adb0*/  FFMA.FTZ R224, R33, UR4, -R3.reuse ;  /* 0x0000000421e07c23 */ /* 0x100fe20008010803 */
[----:B------:R-:W-:Y:S01]  /*1adc0*/  FFMA.FTZ R179, R16, UR4, -R3 ;  /* 0x0000000410b37c23 */ /* 0x000fe20008010803 */
[----:B------:R-:W-:Y:S01]  /*1add0*/  FADD.FTZ R3, -R134, R2 ;  /* 0x0000000286037221 */ /* 0x000fe20000010100 */
        /* <DEDUP_REMOVED lines=16> */
[----:B------:R-:W-:Y:S01]  /*1aee0*/  FMUL.FTZ R4, R3, UR4 ;  /* 0x0000000403047c20 */ /* 0x000fe20008410000 */
[----:B------:R-:W-:Y:S01]  /*1aef0*/  FSETP.NEU.FTZ.AND P1, PT, R132, -INF , PT ;  /* 0xff8000008400780b */ /* 0x000fe20003f3d000 */
[----:B------:R1:W2:Y:S01]  /*1af00*/  MUFU.EX2 R3, R0 ;  /* 0x0000000000037308 */ /* 0x0002a20000000800 */
[----:B------:R-:W-:Y:S01]  /*1af10*/  LOP3.LUT R5, R139, 0xff, RZ, 0xc0, !PT ;  /* 0x000000ff8b057812 */ /* 0x000fe200078ec0ff */
[----:B------:R-:W-:Y:S01]  /*1af20*/  FADD.FTZ R2, -R133, R136 ;  /* 0x0000008885027221 */ /* 0x000fe20000010100 */
[----:B------:R-:W-:Y:S07]  /*1af30*/  PRMT R182, R172, 0x7772, RZ ;  /* 0x00007772acb67816 */ /* 0x000fee00000000ff */
[----:B------:R3:W4:Y:S01]  /*1af40*/  MUFU.EX2 R8, R4 ;  /* 0x0000000400087308 */ /* 0x0007220000000800 */
[C---:B------:R-:W-:Y:S01]  /*1af50*/  PRMT R191, R5.reuse, 0x5410, R174 ;  /* 0x0000541005bf7816 */ /* 0x040fe200000000ae */
[----:B------:R-:W-:Y:S01]  /*1af60*/  FMUL.FTZ R2, R2, UR4 ;  /* 0x0000000402027c20 */ /* 0x000fe20008410000 */
[----:B------:R-:W-:Y:S07]  /*1af70*/  ISETP.LE.U32.AND P6, PT, R5, UR12, PT ;  /* 0x0000000c05007c0c */ /* 0x000fee000bfc3070 */
[----:B------:R-:W-:Y:S01]  /*1af80*/  MUFU.EX2 R173, R173 ;  /* 0x000000ad00ad7308 */ /* 0x000fe20000000800 */
[C---:B------:R-:W-:Y:S02]  /*1af90*/  PRMT R183, R172.reuse, 0x7773, RZ ;  /* 0x00007773acb77816 */ /* 0x040fe400000000ff */
[----:B------:R-:W-:Y:S07]  /*1afa0*/  PRMT R172, R172, 0x7771, RZ ;  /* 0x00007771acac7816 */ /* 0x000fee00000000ff */
[----:B------:R-:W5:Y:S01]  /*1afb0*/  MUFU.EX2 R2, R2 ;  /* 0x0000000200027308 */ /* 0x000f620000000800 */
[C---:B-1----:R-:W-:Y:S01]  /*1afc0*/  FADD.FTZ R0, -R132.reuse, R137 ;  /* 0x0000008984007221 */ /* 0x042fe20000010100 */
[C---:B--2---:R-:W-:Y:S08]  /*1afd0*/  FMUL.FTZ R5, R3.reuse, R153 ;  /* 0x0000009903057220 */ /* 0x044ff00000410000 */
[----:B------:R-:W1:Y:S01]  /*1afe0*/  MUFU.EX2 R137, R176 ;  /* 0x000000b000897308 */ /* 0x000e620000000800 */
[C---:B------:R-:W-:Y:S01]  /*1aff0*/  FMUL.FTZ R32, R3.reuse, R140 ;  /* 0x0000008c03207220 */ /* 0x040fe20000410000 */
[----:B---3--:R-:W-:Y:S01]  /*1b000*/  FMUL.FTZ R4, R132, UR4 ;  /* 0x0000000484047c20 */ /* 0x008fe20008410000 */
[----:B------:R-:W-:Y:S07]  /*1b010*/  FMUL.FTZ R0, R0, UR4 ;  /* 0x0000000400007c20 */ /* 0x000fee0008410000 */
[----:B------:R2:W-:Y:S01]  /*1b020*/  MUFU.EX2 R213, R6 ;  /* 0x0000000600d57308 */ /* 0x0005e20000000800 */
[C---:B------:R-:W-:Y:S01]  /*1b030*/  FMUL.FTZ R33, R3.reuse, R141 ;  /* 0x0000008d03217220 */ /* 0x040fe20000410000 */
[----:B----4-:R-:W-:Y:S01]  /*1b040*/  FMUL.FTZ R7, R8, R155 ;  /* 0x0000009b08077220 */ /* 0x010fe20000410000 */
[----:B------:R-:W-:Y:S07]  /*1b050*/  FSEL R4, R4, RZ, P1 ;  /* 0x000000ff04047208 */ /* 0x000fee0000800000 */
[----:B------:R-:W-:Y:S01]  /*1b060*/  MUFU.EX2 R220, R16 ;  /* 0x0000001000dc7308 */ /* 0x000fe20000000800 */
[----:B------:R-:W-:Y:S01]  /*1b070*/  FMUL.FTZ R18, R8, R150 ;  /* 0x0000009608127220 */ /* 0x000fe20000410000 */
[----:B-----5:R-:W-:Y:S01]  /*1b080*/  FMUL.FTZ R9, R2, R169 ;  /* 0x000000a902097220 */ /* 0x020fe20000410000 */
[----:B------:R-:W-:Y:S01]  /*1b090*/  FMUL.FTZ R19, R8, R151 ;  /* 0x0000009708137220 */ /* 0x000fe20000410000 */
[--C-:B------:R-:W-:Y:S01]  /*1b0a0*/  FFMA.FTZ R174, R14, UR4, -R4.reuse ;  /* 0x000000040eae7c23 */ /* 0x100fe20008010804 */
[----:B------:R-:W-:Y:S01]  /*1b0b0*/  FFMA.FTZ R10, R10, UR4, -R4 ;  /* 0x000000040a0a7c23 */ /* 0x000fe20008010804 */
[----:B------:R4:W3:Y:S04]  /*1b0c0*/  LDL.S16 R14, [R1+0x34] ;  /* 0x00003400010e7983 */ /* 0x0008e80000100600 */
[----:B------:R-:W5:Y:S01]  /*1b0d0*/  MUFU.EX2 R0, R0 ;  /* 0x0000000000007308 */ /* 0x000f620000000800 */
[----:B-1----:R-:W-:Y:S01]  /*1b0e0*/  FFMA.FTZ R140, R3, R249, R137 ;  /* 0x000000f9038c7223 */ /* 0x002fe20000010089 */
[----:B------:R-:W-:Y:S01]  /*1b0f0*/  F2FP.F16.F32.PACK_AB R137, R173, R137 ;  /* 0x00000089ad89723e */ /* 0x000fe200000000ff */
[C---:B--2---:R-:W-:Y:S07]  /*1b100*/  FMUL.FTZ R6, R8.reuse, R154 ;  /* 0x0000009a08067220 */ /* 0x044fee0000410000 */
[----:B------:R5:W-:Y:S01]  /*1b110*/  MUFU.EX2 R153, R10 ;  /* 0x0000000a00997308 */ /* 0x000be20000000800 */
        /* <DEDUP_REMOVED lines=13> */
[----:B-----5:R-:W-:Y:S01]  /*1b1f0*/  FMUL.FTZ R10, R0, R170 ;  /* 0x000000aa000a7220 */ /* 0x020fe20000410000 */
        /* <DEDUP_REMOVED lines=15> */
[----:B------:R-:W-:Y:S01]  /*1b2f0*/  FFMA.FTZ R141, R8, R225, R220 ;  /* 0x000000e1088d7223 */ /* 0x000fe200000100dc */
[----:B------:R-:W-:Y:S01]  /*1b300*/  FMUL.FTZ R8, R2, R168 ;  /* 0x000000a802087220 */ /* 0x000fe20000410000 */
[--C-:B------:R-:W-:Y:S01]  /*1b310*/  FFMA.FTZ R216, R27, UR4, -R4.reuse ;  /* 0x000000041bd87c23 */ /* 0x100fe20008010804 */
[----:B------:R-:W-:Y:S01]  /*1b320*/  FMUL.FTZ R27, R0, R163 ;  /* 0x000000a3001b7220 */ /* 0x000fe20000410000 */
[--C-:B------:R-:W-:Y:S01]  /*1b330*/  FFMA.FTZ R217, R26, UR4, -R4.reuse ;  /* 0x000000041ad97c23 */ /* 0x100fe20008010804 */
[----:B------:R-:W-:Y:S01]  /*1b340*/  FMUL.FTZ R26, R0, R162 ;  /* 0x000000a2001a7220 */ /* 0x000fe20000410000 */
[----:B------:R-:W-:Y:S01]  /*1b350*/  FMUL.FTZ R21, R3, R145 ;  /* 0x0000009103157220 */ /* 0x000fe20000410000 */
[----:B------:R-:W1:Y:S01]  /*1b360*/  LDC R249, c[0x0][0x448] ;  /* 0x00011200fff97b82 */ /* 0x000e620000000800 */
[----:B------:R2:W-:Y:S01]  /*1b370*/  MUFU.EX2 R145, R138 ;  /* 0x0000008a00917308 */ /* 0x0005e20000000800 */
[--C-:B------:R-:W-:Y:S01]  /*1b380*/  FFMA.FTZ R176, R15, UR4, -R4.reuse ;  /* 0x000000040fb07c23 */ /* 0x100fe20008010804 */
[--C-:B------:R-:W-:Y:S01]  /*1b390*/  FFMA.FTZ R11, R11, UR4, -R4.reuse ;  /* 0x000000040b0b7c23 */ /* 0x100fe20008010804 */
[--C-:B------:R-:W-:Y:S01]  /*1b3a0*/  FFMA.FTZ R232, R30, UR4, -R4.reuse ;  /* 0x000000041ee87c23 */ /* 0x100fe20008010804 */
[----:B------:R-:W-:Y:S06]  /*1b3b0*/  FFMA.FTZ R231, R31, UR4, -R4 ;  /* 0x000000041fe77c23 */ /* 0x000fec0008010804 */
[----:B------:R-:W5:Y:S01]  /*1b3c0*/  MUFU.EX2 R177, R177 ;  /* 0x000000b100b17308 */ /* 0x000f620000000800 */
        /* <DEDUP_REMOVED lines=8> */
[----:B--2---:R-:W-:Y:S01]  /*1b450*/  PRMT R138, R137, 0x7632, R138 ;  /* 0x00007632898a7816 */ /* 0x004fe2000000008a */
        /* <DEDUP_REMOVED lines=46> */
[C---:B------:R-:W-:Y:S01]  /*1b740*/  FFMA.FTZ R136, R2.reuse, R230, R213 ;  /* 0x000000e602887223 */ /* 0x040fe200000100d5 */
[C---:B------:R-:W-:Y:S01]  /*1b750*/  FMUL.FTZ R120, R2.reuse, R120 ;  /* 0x0000007802787220 */ /* 0x040fe20000410000 */
[C---:B------:R-:W-:Y:S01]  /*1b760*/  FMUL.FTZ R121, R2.reuse, R121 ;  /* 0x0000007902797220 */ /* 0x040fe20000410000 */
[C---:B------:R-:W-:Y:S01]  /*1b770*/  FMUL.FTZ R124, R2.reuse, R124 ;  /* 0x0000007c027c7220 */ /* 0x040fe20000410000 */
[----:B------:R-:W-:Y:S01]  /*1b780*/  FMUL.FTZ R125, R2, R125 ;  /* 0x0000007d027d7220 */ /* 0x000fe20000410000 */
[----:B------:R-:W-:Y:S01]  /*1b790*/  PRMT R3, R139, 0x7632, R3 ;  /* 0x000076328b037816 */ /* 0x000fe20000000003 */
[----:B------:R-:W2:Y:S01]  /*1b7a0*/  MUFU.EX2 R152, R179 ;  /* 0x000000b300987308 */ /* 0x000ea20000000800 */
[----:B------:R-:W-:Y:S01]  /*1b7b0*/  SHF.R.U32.HI R2, RZ, 0x18, R139 ;  /* 0x00000018ff027819 */ /* 0x000fe2000001168b */
[----:B------:R-:W-:Y:S01]  /*1b7c0*/  FADD.FTZ R139, R173, R140 ;  /* 0x0000008cad8b7221 */ /* 0x000fe20000010000 */
[----:B------:R-:W-:Y:S07]  /*1b7d0*/  PRMT R140, R137, 0x5410, R138 ;  /* 0x00005410898c7816 */ /* 0x000fee000000008a */
[----:B------:R-:W4:Y:S01]  /*1b7e0*/  MUFU.EX2 R156, R187 ;  /* 0x000000bb009c7308 */ /* 0x000f220000000800 */
[----:B-1----:R-:W-:Y:S01]  /*1b7f0*/  SHF.L.U32 R249, R249, 0x3, RZ ;  /* 0x00000003f9f97819 */ /* 0x002fe200000006ff */
[----:B------:R-:W-:Y:S01]  /*1b800*/  FMUL.FTZ R31, R0, R159 ;  /* 0x0000009f001f7220 */ /* 0x000fe20000410000 */
[----:B------:R-:W-:Y:S07]  /*1b810*/  LOP3.LUT R3, R3, 0xff, RZ, 0xc0, !PT ;  /* 0x000000ff03037812 */ /* 0x000fee00078ec0ff */
[----:B------:R1:W1:Y:S01]  /*1b820*/  MUFU.EX2 R155, R11 ;  /* 0x0000000b009b7308 */ /* 0x0002620000000800 */
[----:B------:R-:W-:Y:S01]  /*1b830*/  LEA R148, P1, R249, R210, 0x1 ;  /* 0x000000d2f9947211 */ /* 0x000fe200078208ff */
[----:B-----5:R-:W-:Y:S01]  /*1b840*/  FADD.FTZ R141, R177, R141 ;  /* 0x0000008db18d7221 */ /* 0x020fe20000010000 */
[C---:B------:R-:W-:Y:S07]  /*1b850*/  F2FP.F16.F32.PACK_AB R146, R145.reuse, R213 ;  /* 0x000000d59192723e */ /* 0x040fee00000000ff */
[----:B------:R-:W-:Y:S01]  /*1b860*/  MUFU.EX2 R181, R181 ;  /* 0x000000b500b57308 */ /* 0x000fe20000000800 */
[----:B------:R-:W-:Y:S01]  /*1b870*/  FADD.FTZ R145, R145, R136 ;  /* 0x0000008891917221 */ /* 0x000fe20000010000 */
[----:B------:R-:W-:Y:S01]  /*1b880*/  LEA.HI.X.SX32 R149, R249, R211, 0x1, P1 ;  /* 0x000000d3f9957211 */ /* 0x000fe200008f0eff */
[----:B--2---:R-:W-:Y:S07]  /*1b890*/  FADD.FTZ R136, R152, R139 ;  /* 0x0000008b98887221 */ /* 0x004fee0000010000 */
[----:B------:R2:W-:Y:S01]  /*1b8a0*/  MUFU.EX2 R159, R186 ;  /* 0x000000ba009f7308 */ /* 0x0005e20000000800 */
[C---:B------:R-:W-:Y:S01]  /*1b8b0*/  ISETP.LE.U32.AND P5, PT, R3.reuse, UR12, PT ;  /* 0x0000000c03007c0c */ /* 0x040fe2000bfa3070 */
[----:B----4-:R-:W-:Y:S01]  /*1b8c0*/  FADD.FTZ R139, R156, R141 ;  /* 0x0000008d9c8b7221 */ /* 0x010fe20000010000 */
[----:B------:R-:W-:Y:S07]  /*1b8d0*/  ISETP.LE.U32.AND P1, PT, R2, UR12, PT ;  /* 0x0000000c02007c0c */ /* 0x000fee000bf23070 */
[----:B------:R-:W-:Y:S01]  /*1b8e0*/  MUFU.EX2 R150, R188 ;  /* 0x000000bc00967308 */ /* 0x000fe20000000800 */
[----:B------:R-:W-:Y:S01]  /*1b8f0*/  PRMT R151, R3, 0x5410, R2 ;  /* 0x0000541003977816 */ /* 0x000fe20000000002 */
[C---:B-1----:R-:W-:Y:S01]  /*1b900*/  FMUL.FTZ R11, R0.reuse, R171 ;  /* 0x000000ab000b7220 */ /* 0x042fe20000410000 */
[C---:B------:R-:W-:Y:S07]  /*1b910*/  FMUL.FTZ R15, R0.reuse, R167 ;  /* 0x000000a7000f7220 */ /* 0x040fee0000410000 */
[----:B------:R-:W1:Y:S01]  /*1b920*/  MUFU.EX2 R143, R189 ;  /* 0x000000bd008f7308 */ /* 0x000e620000000800 */
[C---:B------:R-:W-:Y:S01]  /*1b930*/  FMUL.FTZ R30, R0.reuse, R158 ;  /* 0x0000009e001e7220 */ /* 0x040fe20000410000 */
[C---:B------:R-:W-:Y:S01]  /*1b940*/  FMUL.FTZ R42, R0.reuse, R42 ;  /* 0x0000002a002a7220 */ /* 0x040fe20000410000 */
[C---:B------:R-:W-:Y:S07]  /*1b950*/  FMUL.FTZ R43, R0.reuse, R43 ;  /* 0x0000002b002b7220 */ /* 0x040fee0000410000 */
[----:B------:R-:W4:Y:S01]  /*1b960*/  MUFU.EX2 R160, R174 ;  /* 0x000000ae00a07308 */ /* 0x000f220000000800 */
        /* <DEDUP_REMOVED lines=23> */
[----:B------:R-:W5:Y:S01]  /*1bae0*/  MUFU.EX2 R141, R176 ;  /* 0x000000b0008d7308 */ /* 0x000f620000000800 */
[C---:B------:R-:W-:Y:S01]  /*1baf0*/  F2FP.F16.F32.PACK_AB R147, R155.reuse, R153 ;  /* 0x000000999b93723e */ /* 0x040fe200000000ff */
[----:B--2---:R-:W2:Y:S01]  /*1bb00*/  LDC R186, c[0x0][0x448] ;  /* 0x00011200ffba7b82 */ /* 0x004ea20000000800 */
[----:B------:R-:W-:Y:S01]  /*1bb10*/  FADD.FTZ R155, R155, R2 ;  /* 0x000000029b9b7221 */ /* 0x000fe20000010000 */
[C---:B-1----:R-:W-:Y:S01]  /*1bb20*/  F2FP.F16.F32.PACK_AB R156, R143.reuse, R156 ;  /* 0x0000009c8f9c723e */ /* 0x042fe200000000ff */
[----:B------:R-:W-:Y:S01]  /*1bb30*/  FADD.FTZ R143, R143, R139 ;  /* 0x0000008b8f8f7221 */ /* 0x000fe20000010000 */
[----:B------:R-:W-:Y:S04]  /*1bb40*/  PRMT R3, R146, 0x7632, R3 ;  /* 0x0000763292037816 */ /* 0x000fe80000000003 */
[----:B------:R1:W-:Y:S01]  /*1bb50*/  MUFU.EX2 R174, R196 ;  /* 0x000000c400ae7308 */ /* 0x0003e20000000800 */
[----:B------:R-:W-:Y:S02]  /*1bb60*/  PRMT R153, R147, 0x7632, R153 ;  /* 0x0000763293997816 */ /* 0x000fe40000000099 */
[C---:B------:R-:W-:Y:S07]  /*1bb70*/  F2FP.F16.F32.PACK_AB R152, R181.reuse, R152 ;  /* 0x00000098b598723e */ /* 0x040fee00000000ff */
[----:B------:R-:W-:Y:S01]  /*1bb80*/  MUFU.EX2 R226, R226 ;  /* 0x000000e200e27308 */ /* 0x000fe20000000800 */
[----:B------:R-:W-:Y:S02]  /*1bb90*/  PRMT R154, R156, 0x7632, R154 ;  /* 0x000076329c9a7816 */ /* 0x000fe4000000009a */
[----:B------:R-:W-:Y:S07]  /*1bba0*/  PRMT R157, R152, 0x7632, R157 ;  /* 0x00007632989d7816 */ /* 0x000fee000000009d */
[----:B------:R-:W-:Y:S01]  /*1bbb0*/  MUFU.EX2 R229, R229 ;  /* 0x000000e500e57308 */ /* 0x000fe20000000800 */
[----:B-1----:R-:W-:Y:S02]  /*1bbc0*/  VIADD R196, R200, 0xa040 ;  /* 0x0000a040c8c47836 */ /* 0x002fe40000000000 */
[----:B---3--:R-:W-:Y:S05]  /*1bbd0*/  @!P6 HADD2 R14, -R137.H0_H0, -RZ.H0_H0 ;  /* 0xa00000ff890ee230 */ /* 0x008fea0000000900 */
[----:B------:R1:W-:Y:S01]  /*1bbe0*/  @!P6 STL.S16 [R1+0x34], R14 ;  /* 0x0000340e0100e387 */ /* 0x0003e20000100600 */
[----:B------:R-:W-:Y:S03]  /*1bbf0*/  PRMT R142, R14, 0x7610, R142 ;  /* 0x000076100e8e7816 */ /* 0x000fe6000000008e */
[----:B------:R3:W2:Y:S01]  /*1bc00*/  LDL.S16 R170, [R1+0x30] ;  /* 0x0000300001aa7983 */ /* 0x0006a20000100600 */
[----:B------:R-:W-:Y:S01]  /*1bc10*/  @!P6 PRMT R137, R142, 0x5410, RZ ;  /* 0x000054108e89e816 */ /* 0x000fe200000000ff */
[----:B------:R-:W-:Y:S01]  /*1bc20*/  FADD.FTZ R142, R181, R136 ;  /* 0x00000088b58e7221 */ /* 0x000fe20000010000 */
[----:B------:R-:W-:Y:S01]  /*1bc30*/  FADD.FTZ R136, R159, R145 ;  /* 0x000000919f887221 */ /* 0x000fe20000010000 */
[----:B------:R3:W3:Y:S01]  /*1bc40*/  LDL.S16 R169, [R1+0x2c] ;  /* 0x00002c0001a97983 */ /* 0x0006e20000100600 */
[C---:B------:R-:W-:Y:S02]  /*1bc50*/  F2FP.F16.F32.PACK_AB R159, R150.reuse, R159 ;  /* 0x0000009f969f723e */ /* 0x040fe400000000ff */
[----:B------:R-:W-:Y:S01]  /*1bc60*/  FADD.FTZ R150, R150, R136 ;  /* 0x0000008896967221 */ /* 0x000fe20000010000 */
[----:B------:R2:W3:Y:S01]  /*1bc70*/  LDL.S16 R168, [R1+0x28] ;  /* 0x0000280001a87983 */ /* 0x0004e20000100600 */
[----:B----4-:R-:W-:Y:S01]  /*1bc80*/  FADD.FTZ R136, R160, R155 ;  /* 0x0000009ba0887221 */ /* 0x010fe20000010000 */
[----:B-----5:R-:W-:Y:S01]  /*1bc90*/  F2FP.F16.F32.PACK_AB R160, R141, R160 ;  /* 0x000000a08da0723e */ /* 0x020fe200000000ff */
[----:B------:R-:W4:Y:S01]  /*1bca0*/  MUFU.EX2 R155, R195 ;  /* 0x000000c3009b7308 */ /* 0x000f220000000800 */
[----:B------:R2:W5:Y:S01]  /*1bcb0*/  LDL.S16 R163, [R1+0x1c] ;  /* 0x00001c0001a37983 */ /* 0x0005620000100600 */
[----:B------:R-:W-:Y:S02]  /*1bcc0*/  PRMT R145, R175, 0x7632, R145 ;  /* 0x00007632af917816 */ /* 0x000fe40000000091 */
[----:B------:R-:W-:Y:S01]  /*1bcd0*/  PRMT R158, R159, 0x7632, R158 ;  /* 0x000076329f9e7816 */ /* 0x000fe2000000009e */
[----:B------:R2:W4:Y:S01]  /*1bce0*/  LDL.S16 R162, [R1+0x18] ;  /* 0x0000180001a27983 */ /* 0x0005220000100600 */
[----:B------:R-:W-:Y:S02]  /*1bcf0*/  LOP3.LUT R145, R145, 0xff, RZ, 0xc0, !PT ;  /* 0x000000ff91917812 */ /* 0x000fe400078ec0ff */
[----:B------:R-:W-:Y:S01]  /*1bd00*/  PRMT R161, R160, 0x7632, R161 ;  /* 0x00007632a0a17816 */ /* 0x000fe200000000a1 */
[----:B------:R1:W-:Y:S02]  /*1bd10*/  STG.E.U16 desc[UR22][R210.64], R137 ;  /* 0x00000089d2007986 */ /* 0x0003e4000c101516 */
[----:B-1----:R-:W-:Y:S01]  /*1bd20*/  FMUL.FTZ R14, R0, R166 ;  /* 0x000000a6000e7220 */ /* 0x002fe20000410000 */
[----:B------:R-:W-:Y:S01]  /*1bd30*/  LOP3.LUT R0, R175, 0xff, RZ, 0xc0, !PT ;  /* 0x000000ffaf007812 */ /* 0x000fe200078ec0ff */
[----:B------:R1:W4:Y:S03]  /*1bd40*/  LDL.S16 R166, [R1+0x20] ;  /* 0x0000200001a67983 */ /* 0x0003260000100600 */
[C---:B------:R-:W-:Y:S02]  /*1bd50*/  ISETP.LE.U32.AND P6, PT, R0.reuse, UR12, PT ;  /* 0x0000000c00007c0c */ /* 0x040fe4000bfc3070 */
[----:B------:R-:W-:Y:S02]  /*1bd60*/  PRMT R144, R0, 0x5410, R180 ;  /* 0x0000541000907816 */ /* 0x000fe400000000b4 */
[----:B------:R-:W-:Y:S03]  /*1bd70*/  F2FP.F16.F32.PACK_AB R0, R177, R220 ;  /* 0x000000dcb100723e */ /* 0x000fe600000000ff */
[--C-:B------:R-:W-:Y:S02]  /*1bd80*/  HSET2.LE.AND R144, R144, R215.reuse, PT ;  /* 0x000000d790907233 */ /* 0x100fe40003803000 */
[C---:B------:R-:W-:Y:S04]  /*1bd90*/  PRMT R2, R0.reuse, 0x7632, R2 ;  /* 0x0000763200027816 */ /* 0x040fe80000000002 */
[----:B------:R-:W-:Y:S01]  /*1bda0*/  PRMT R137, R0, 0x5410, R2 ;  /* 0x0000541000897816 */ /* 0x000fe20000000002 */
[----:B--2---:R-:W-:Y:S02]  /*1bdb0*/  @!P3 HADD2 R170, -R138.H0_H0, -RZ.H0_H0 ;  /* 0xa00000ff8aaab230 */ /* 0x004fe40000000900 */
[----:B---3--:R-:W-:Y:S03]  /*1bdc0*/  @!P5 HADD2 R169, -R0.H0_H0, -RZ.H0_H0 ;  /* 0xa00000ff00a9d230 */ /* 0x008fe60000000900 */
[----:B------:R2:W-:Y:S01]  /*1bdd0*/  @!P3 STL.S16 [R1+0x30], R170 ;  /* 0x000030aa0100b387 */ /* 0x0005e20000100600 */
[----:B------:R-:W-:Y:S01]  /*1bde0*/  PRMT R139, R170, 0x7610, R139 ;  /* 0x00007610aa8b7816 */ /* 0x000fe2000000008b */
[----:B------:R-:W-:Y:S02]  /*1bdf0*/  @!P1 HADD2 R168, -R2.H0_H0, -RZ.H0_H0 ;  /* 0xa00000ff02a89230 */ /* 0x000fe40000000900 */
[----:B------:R-:W-:Y:S01]  /*1be00*/  @!P5 STL.S16 [R1+0x2c], R169 ;  /* 0x00002ca90100d387 */ /* 0x000fe20000100600 */
[----:B------:R-:W-:Y:S02]  /*1be10*/  @!P3 PRMT R138, R139, 0x5410, RZ ;  /* 0x000054108b8ab816 */ /* 0x000fe400000000ff */
[----:B------:R-:W-:Y:S01]  /*1be20*/  ISETP.LE.U32.AND P3, PT, R145, UR12, PT ;  /* 0x0000000c91007c0c */ /* 0x000fe2000bf63070 */
[----:B------:R3:W-:Y:S01]  /*1be30*/  @!P1 STL.S16 [R1+0x28], R168 ;  /* 0x000028a801009387 */ /* 0x0007e20000100600 */
[----:B-----5:R-:W-:Y:S01]  /*1be40*/  @!P4 HADD2 R163, -R3.H0_H0, -RZ.H0_H0 ;  /* 0xa00000ff03a3c230 */ /* 0x020fe20000000900 */
[----:B------:R-:W-:Y:S02]  /*1be50*/  PRMT R165, R168, 0x7610, R165 ;  /* 0x00007610a8a57816 */ /* 0x000fe400000000a5 */
[----:B------:R-:W-:Y:S01]  /*1be60*/  STG.E.U16 desc[UR22][R210.64+0x2], R138 ;  /* 0x0000028ad2007986 */ /* 0x000fe2000c101516 */
[--C-:B------:R-:W-:Y:S02]  /*1be70*/  HSET2.LE.AND R139, R151, R215.reuse, PT ;  /* 0x000000d7978b7233 */ /* 0x100fe40003803000 */
[----:B------:R-:W-:Y:S01]  /*1be80*/  @!P1 PRMT R2, R165, 0x5410, RZ ;  /* 0x00005410a5029816 */ /* 0x000fe200000000ff */
[----:B------:R-:W-:Y:S01]  /*1be90*/  MUFU.EX2 R151, R194 ;  /* 0x000000c200977308 */ /* 0x000fe20000000800 */
[----:B------:R-:W-:Y:S01]  /*1bea0*/  PRMT R171, R163, 0x7610, R171 ;  /* 0x00007610a3ab7816 */ /* 0x000fe200000000ab */
[----:B----4-:R-:W-:Y:S01]  /*1beb0*/  @!P6 HADD2 R166, -R146.H0_H0, -RZ.H0_H0 ;  /* 0xa00000ff92a6e230 */ /* 0x010fe20000000900 */
[----:B------:R-:W-:Y:S01]  /*1bec0*/  LOP3.LUT R137, R137, R139, RZ, 0xc0, !PT ;  /* 0x0000008b89897212 */ /* 0x000fe200078ec0ff */
[----:B------:R-:W-:Y:S01]  /*1bed0*/  @!P3 HADD2 R162, -R147.H0_H0, -RZ.H0_H0 ;  /* 0xa00000ff93a2b230 */ /* 0x000fe20000000900 */
[----:B------:R-:W-:Y:S01]  /*1bee0*/  PRMT R139, R178, 0x5410, R185 ;  /* 0x00005410b28b7816 */ /* 0x000fe200000000b9 */
[----:B------:R4:W-:Y:S01]  /*1bef0*/  STG.E.U16 desc[UR22][R148.64+0x2], R2 ;  /* 0x0000020294007986 */ /* 0x0009e2000c101516 */
[----:B------:R-:W-:Y:S01]  /*1bf00*/  PRMT R164, R166, 0x7610, R164 ;  /* 0x00007610a6a47816 */ /* 0x000fe200000000a4 */
[----:B--2---:R-:W-:Y:S01]  /*1bf10*/  FADD.FTZ R170, R141, R136 ;  /* 0x000000888daa7221 */ /* 0x004fe20000010000 */
[----:B------:R-:W-:Y:S01]  /*1bf20*/  PRMT R141, R169, 0x7610, R141 ;  /* 0x00007610a98d7816 */ /* 0x000fe2000000008d */
[----:B------:R2:W-:Y:S01]  /*1bf30*/  @!P6 STL.S16 [R1+0x20], R166 ;  /* 0x000020a60100e387 */ /* 0x0005e20000100600 */
[--C-:B------:R-:W-:Y:S02]  /*1bf40*/  HSET2.LE.AND R136, R191, R215.reuse, PT ;  /* 0x000000d7bf887233 */ /* 0x100fe40003803000 */
[----:B------:R-:W-:Y:S01]  /*1bf50*/  @!P5 PRMT R0, R141, 0x5410, RZ ;  /* 0x000054108d00d816 */ /* 0x000fe200000000ff */
[----:B------:R5:W-:Y:S01]  /*1bf60*/  @!P4 STL.S16 [R1+0x1c], R163 ;  /* 0x00001ca30100c387 */ /* 0x000be20000100600 */
[----:B------:R-:W-:Y:S01]  /*1bf70*/  PRMT R167, R162, 0x7610, R167 ;  /* 0x00007610a2a77816 */ /* 0x000fe200000000a7 */
[----:B---3--:R-:W-:Y:S01]  /*1bf80*/  IMAD.WIDE R168, R186, 0x70, R148 ;  /* 0x00000070baa87825 */ /* 0x008fe200078e0294 */
[----:B------:R-:W-:Y:S01]  /*1bf90*/  LOP3.LUT R136, R140, R136, RZ, 0xc0, !PT ;  /* 0x000000888c887212 */ /* 0x000fe200078ec0ff */
[----:B------:R3:W-:Y:S01]  /*1bfa0*/  STG.E.U16 desc[UR22][R148.64], R0 ;  /* 0x0000000094007986 */ /* 0x0007e2000c101516 */
[----:B------:R-:W1:Y:S01]  /*1bfb0*/  MUFU.EX2 R140, R197 ;  /* 0x000000c5008c7308 */ /* 0x000e620000000800 */
[----:B------:R-:W-:Y:S01]  /*1bfc0*/  LOP3.LUT R141, R139, 0xff00ff, RZ, 0xc0, !PT ;  /* 0x00ff00ff8b8d7812 */ /* 0x000fe200078ec0ff */
[----:B------:R-:W-:Y:S01]  /*1bfd0*/  FADD.FTZ R139, R155, R142 ;  /* 0x0000008e9b8b7221 */ /* 0x000fe20000010000 */
[----:B------:R3:W-:Y:S01]  /*1bfe0*/  @!P3 STL.S16 [R1+0x18], R162 ;  /* 0x000018a20100b387 */ /* 0x0007e20000100600 */
[----:B------:R-:W-:Y:S03]  /*1bff0*/  ISETP.GT.U32.AND P5, PT, R178, UR12, PT ;  /* 0x0000000cb2007c0c */ /* 0x000fe6000bfa4070 */
[----:B------:R3:W3:Y:S04]  /*1c000*/  LDL.S16 R165, [R1+0x38] ;  /* 0x0000380001a57983 */ /* 0x0006e80000100600 */
[----:B------:R3:W3:Y:S01]  /*1c010*/  LDL.S16 R176, [R1+0x24] ;  /* 0x0000240001b07983 */ /* 0x0006e20000100600 */
[C---:B-1----:R-:W-:Y:S03]  /*1c020*/  F2FP.F16.F32.PACK_AB R155, R140.reuse, R155 ;  /* 0x0000009b8c9b723e */ /* 0x042fe600000000ff */
[----:B------:R1:W3:Y:S01]  /*1c030*/  LDL.S16 R173, [R1+0x14] ;  /* 0x0000140001ad7983 */ /* 0x0002e20000100600 */
[----:B------:R-:W-:Y:S01]  /*1c040*/  FADD.FTZ R180, R140, R139 ;  /* 0x0000008b8cb47221 */ /* 0x000fe20000010000 */
[----:B------:R-:W-:Y:S01]  /*1c050*/  PRMT R139, R152, 0x5410, R157 ;  /* 0x00005410988b7816 */ /* 0x000fe2000000009d */
[----:B----4-:R-:W-:Y:S01]  /*1c060*/  FADD.FTZ R2, R174, R150 ;  /* 0x00000096ae027221 */ /* 0x010fe20000010000 */
[----:B--2---:R-:W2:Y:S01]  /*1c070*/  LDL R166, [R1+0x60] ;  /* 0x0000600001a67983 */ /* 0x004ea20000100800 */
[----:B-----5:R-:W-:Y:S02]  /*1c080*/  LOP3.LUT R163, R212, 0xff, RZ, 0xc0, !PT ;  /* 0x000000ffd4a37812 */ /* 0x020fe400078ec0ff */
[----:B------:R-:W-:Y:S02]  /*1c090*/  LEA R212, P1, R249, R168, 0x1 ;  /* 0x000000a8f9d47211 */ /* 0x000fe400078208ff */
[----:B------:R-:W-:Y:S02]  /*1c0a0*/  PRMT R138, R163, 0x5410, R184 ;  /* 0x00005410a38a7816 */ /* 0x000fe400000000b8 */
[----:B---3--:R-:W-:Y:S02]  /*1c0b0*/  PRMT R0, R146, 0x5410, R3 ;  /* 0x0000541092007816 */ /* 0x008fe40000000003 */
[----:B------:R-:W-:Y:S01]  /*1c0c0*/  @!P6 PRMT R146, R164, 0x5410, RZ ;  /* 0x00005410a492e816 */ /* 0x000fe200000000ff */
[----:B------:R-:W3:Y:S01]  /*1c0d0*/  MUFU.EX2 R162, R193 ;  /* 0x000000c100a27308 */ /* 0x000ee20000000800 */
[----:B------:R1:W4:Y:S01]  /*1c0e0*/  LDL.S16 R164, [R1+0x3c] ;  /* 0x00003c0001a47983 */ /* 0x0003220000100600 */
[----:B------:R-:W-:Y:S02]  /*1c0f0*/  @!P4 PRMT R3, R171, 0x5410, RZ ;  /* 0x00005410ab03c816 */ /* 0x000fe400000000ff */
[----:B------:R-:W-:Y:S01]  /*1c100*/  LEA.HI.X.SX32 R213, R249, R169, 0x1, P1 ;  /* 0x000000a9f9d57211 */ /* 0x000fe200008f0eff */
[----:B------:R1:W5:Y:S01]  /*1c110*/  LDL.S16 R171, [R1+0x10] ;  /* 0x0000100001ab7983 */ /* 0x0003620000100600 */
[----:B------:R-:W-:Y:S02]  /*1c120*/  LOP3.LUT R144, R0, R144, RZ, 0xc0, !PT ;  /* 0x0000009000907212 */ /* 0x000fe400078ec0ff */
[----:B------:R-:W-:Y:S01]  /*1c130*/  PRMT R0, R147, 0x5410, R153 ;  /* 0x0000541093007816 */ /* 0x000fe20000000099 */
[----:B------:R-:W-:Y:S01]  /*1c140*/  STG.E.U16 desc[UR22][R168.64], R146 ;  /* 0x00000092a8007986 */ /* 0x000fe2000c101516 */
[----:B------:R-:W-:Y:S02]  /*1c150*/  @!P3 PRMT R147, R167, 0x5410, RZ ;  /* 0x00005410a793b816 */ /* 0x000fe400000000ff */
[----:B------:R-:W-:Y:S01]  /*1c160*/  ISETP.LE.U32.AND P3, PT, R163, UR12, PT ;  /* 0x0000000ca3007c0c */ /* 0x000fe2000bf63070 */
[----:B------:R1:W-:Y:S01]  /*1c170*/  STG.E.U16 desc[UR22][R168.64+0x2], R3 ;  /* 0x00000203a8007986 */ /* 0x0003e2000c101516 */
[----:B---3--:R-:W-:Y:S01]  /*1c180*/  FADD.FTZ R140, R162, R143 ;  /* 0x0000008fa28c7221 */ /* 0x008fe20000010000 */
[C---:B------:R-:W-:Y:S02]  /*1c190*/  F2FP.F16.F32.PACK_AB R178, R151.reuse, R162 ;  /* 0x000000a297b2723e */ /* 0x040fe400000000ff */
[----:B------:R-:W-:Y:S01]  /*1c1a0*/  SHF.R.U32.HI R162, RZ, 0x18, R175 ;  /* 0x00000018ffa27819 */ /* 0x000fe200000116af */
[----:B------:R-:W-:Y:S01]  /*1c1b0*/  FADD.FTZ R181, R151, R140 ;  /* 0x0000008c97b57221 */ /* 0x000fe20000010000 */
[----:B------:R-:W-:Y:S01]  /*1c1c0*/  ISETP.GT.U32.AND P4, PT, R184, UR12, PT ;  /* 0x0000000cb8007c0c */ /* 0x000fe2000bf84070 */
[----:B------:R-:W3:Y:S01]  /*1c1d0*/  MUFU.EX2 R151, R198 ;  /* 0x000000c600977308 */ /* 0x000ee20000000800 */
[----:B------:R-:W-:Y:S01]  /*1c1e0*/  ISETP.LE.U32.AND P1, PT, R162, UR12, PT ;  /* 0x0000000ca2007c0c */ /* 0x000fe2000bf23070 */
[----:B------:R1:W-:Y:S01]  /*1c1f0*/  STG.E.U16 desc[UR22][R212.64], R147 ;  /* 0x00000093d4007986 */ /* 0x0003e2000c101516 */
[----:B------:R-:W-:Y:S02]  /*1c200*/  ISETP.GT.U32.AND P6, PT, R185, UR12, PT ;  /* 0x0000000cb9007c0c */ /* 0x000fe4000bfc4070 */
[--C-:B------:R-:W-:Y:S02]  /*1c210*/  HSET2.LE.AND R138, R138, R215.reuse, PT ;  /* 0x000000d78a8a7233 */ /* 0x100fe40003803000 */
[----:B------:R-:W-:Y:S02]  /*1c220*/  PRMT R140, R156, 0x5410, R154 ;  /* 0x000054109c8c7816 */ /* 0x000fe4000000009a */
[----:B------:R-:W-:Y:S02]  /*1c230*/  PRMT R145, R145, 0x5410, R162 ;  /* 0x0000541091917816 */ /* 0x000fe400000000a2 */
[----:B------:R-:W-:Y:S02]  /*1c240*/  LOP3.LUT R138, R139, R138, RZ, 0xc0, !PT ;  /* 0x0000008a8b8a7212 */ /* 0x000fe400078ec0ff */
[--C-:B------:R-:W-:Y:S01]  /*1c250*/  HSET2.LE.AND R139, R141, R215.reuse, PT ;  /* 0x000000d78d8b7233 */ /* 0x100fe20003803000 */
[----:B---3--:R-:W-:Y:S01]  /*1c260*/  FADD.FTZ R175, R151, R2 ;  /* 0x0000000297af7221 */ /* 0x008fe20000010000 */
[--C-:B------:R-:W-:Y:S02]  /*1c270*/  HSET2.LE.AND R145, R145, R215.reuse, PT ;  /* 0x000000d791917233 */ /* 0x100fe40003803000 */
[----:B------:R-:W-:Y:S02]  /*1c280*/  LOP3.LUT R2, R199, 0xff, RZ, 0xc0, !PT ;  /* 0x000000ffc7027812 */ /* 0x000fe400078ec0ff */
[----:B------:R-:W-:Y:S01]  /*1c290*/  LOP3.LUT R139, R140, R139, RZ, 0xc0, !PT ;  /* 0x0000008b8c8b7212 */ /* 0x000fe200078ec0ff */
[----:B-1----:R-:W-:Y:S01]  /*1c2a0*/  IMAD.WIDE R168, R186, -0x70, R168 ;  /* 0xffffff90baa87825 */ /* 0x002fe200078e02a8 */
[----:B------:R-:W1:Y:S02]  /*1c2b0*/  LDSM.16.MT88.4 R140, [R200+0xa000] ;  /* 0x00a00000c88c783b */ /* 0x000e640000004200 */
[----:B------:R-:W-:Y:S02]  /*1c2c0*/  LOP3.LUT R145, R0, R145, RZ, 0xc0, !PT ;  /* 0x0000009100917212 */ /* 0x000fe400078ec0ff */
[----:B------:R-:W-:Y:S02]  /*1c2d0*/  PRMT R146, R2, 0x5410, R172 ;  /* 0x0000541002927816 */ /* 0x000fe400000000ac */
[----:B------:R-:W-:Y:S02]  /*1c2e0*/  PRMT R0, R182, 0x5410, R183 ;  /* 0x00005410b6007816 */ /* 0x000fe400000000b7 */
[----:B------:R-:W-:Y:S02]  /*1c2f0*/  F2FP.F16.F32.PACK_AB R174, R151, R174 ;  /* 0x000000ae97ae723e */ /* 0x000fe400000000ff */
[----:B------:R-:W-:Y:S02]  /*1c300*/  LOP3.LUT R148, R0, 0xff00ff, RZ, 0xc0, !PT ;  /* 0x00ff00ff00947812 */ /* 0x000fe400078ec0ff */
[--C-:B------:R-:W-:Y:S02]  /*1c310*/  HSET2.LE.AND R146, R146, R215.reuse, PT ;  /* 0x000000d792927233 */ /* 0x100fe40003803000 */
[----:B------:R-:W-:Y:S02]  /*1c320*/  PRMT R0, R159, 0x5410, R158 ;  /* 0x000054109f007816 */ /* 0x000fe4000000009e */
[----:B------:R-:W-:Y:S02]  /*1c330*/  PRMT R147, R160, 0x5410, R161 ;  /* 0x00005410a0937816 */ /* 0x000fe400000000a1 */
[----:B------:R-:W-:Y:S02]  /*1c340*/  LOP3.LUT R146, R0, R146, RZ, 0xc0, !PT ;  /* 0x0000009200927212 */ /* 0x000fe400078ec0ff */
[--C-:B------:R-:W-:Y:S02]  /*1c350*/  HSET2.LE.AND R0, R148, R215.reuse, PT ;  /* 0x000000d794007233 */ /* 0x100fe40003803000 */
[----:B------:R-:W3:Y:S01]  /*1c360*/  LDSM.16.MT88.4 R148, [R203+0xa000] ;  /* 0x00a00000cb94783b */ /* 0x000ee20000004200 */
[----:B------:R-:W-:Y:S02]  /*1c370*/  IADD3 R163, PT, PT, R219, 0x646e171e, RZ ;  /* 0x646e171edba37810 */ /* 0x000fe40007ffe0ff */
[----:B------:R-:W-:Y:S01]  /*1c380*/  LOP3.LUT R147, R147, R0, RZ, 0xc0, !PT ;  /* 0x0000000093937212 */ /* 0x000fe200078ec0ff */
[-C--:B-1----:R-:W-:Y:S08]  /*1c390*/  HMMA.16816.F32 R4, R136, R140.reuse, R4 ;  /* 0x0000008c8804723c */ /* 0x082ff00000001804 */
[C---:B------:R-:W-:Y:S08]  /*1c3a0*/  HMMA.16816.F32 R8, R144.reuse, R140, R8 ;  /* 0x0000008c9008723c */ /* 0x040ff00000001808 */
[-C--:B------:R-:W-:Y:S08]  /*1c3b0*/  HMMA.16816.F32 R12, R144, R142.reuse, R12 ;  /* 0x0000008e900c723c */ /* 0x080ff0000000180c */
[C---:B------:R-:W-:Y:S08]  /*1c3c0*/  HMMA.16816.F32 R16, R136.reuse, R142, R16 ;  /* 0x0000008e8810723c */ /* 0x040ff00000001810 */
[-C--:B---3--:R-:W-:Y:S08]  /*1c3d0*/  HMMA.16816.F32 R20, R136, R148.reuse, R20 ;  /* 0x000000948814723c */ /* 0x088ff00000001814 */
[C---:B------:R-:W-:Y:S08]  /*1c3e0*/  HMMA.16816.F32 R24, R144.reuse, R148, R24 ;  /* 0x000000949018723c */ /* 0x040ff00000001818 */
[-C--:B------:R-:W-:Y:S08]  /*1c3f0*/  HMMA.16816.F32 R28, R144, R150.reuse, R28 ;  /* 0x00000096901c723c */ /* 0x080ff0000000181c */
[C---:B------:R-:W-:Y:S04]  /*1c400*/  HMMA.16816.F32 R32, R136.reuse, R150, R32 ;  /* 0x000000968820723c */ /* 0x040fe80000001820 */
[----:B------:R-:W-:Y:S02]  /*1c410*/  @!P1 HADD2 R165, -R153.H0_H0, -RZ.H0_H0 ;  /* 0xa00000ff99a59230 */ /* 0x000fe40000000900 */
[----:B------:R-:W-:Y:S03]  /*1c420*/  @P4 HADD2 R176, -R157.H0_H0, -RZ.H0_H0 ;  /* 0xa00000ff9db04230 */ /* 0x000fe60000000900 */
[----:B------:R-:W-:Y:S01]  /*1c430*/  @!P1 STL.S16 [R1+0x38], R165 ;  /* 0x000038a501009387 */ /* 0x000fe20000100600 */
[----:B------:R-:W-:Y:S01]  /*1c440*/  PRMT R148, R165, 0x7610, R148 ;  /* 0x00007610a5947816 */ /* 0x000fe20000000094 */
[----:B------:R-:W-:Y:S03]  /*1c450*/  @P5 HADD2 R173, -R156.H0_H0, -RZ.H0_H0 ;  /* 0xa00000ff9cad5230 */ /* 0x000fe60000000900 */
[----:B------:R-:W-:Y:S01]  /*1c460*/  @!P1 PRMT R153, R148, 0x5410, RZ ;  /* 0x0000541094999816 */ /* 0x000fe200000000ff */
[----:B--2---:R-:W-:Y:S01]  /*1c470*/  @P0 VIADD R196, R166, 0xffffffc0 ;  /* 0xffffffc0a6c40836 */ /* 0x004fe20000000000 */
[----:B------:R-:W-:Y:S01]  /*1c480*/  ISETP.GT.U32.AND P1, PT, R172, UR12, PT ;  /* 0x0000000cac007c0c */ /* 0x000fe2000bf24070 */
[----:B------:R-:W-:Y:S02]  /*1c490*/  IMAD.WIDE.U32 R166, R221, -0x2daee0ad, RZ ;  /* 0xd2511f53dda67825 */ /* 0x000fe400078e00ff */
[----:B------:R1:W-:Y:S02]  /*1c4a0*/  STG.E.U16 desc[UR22][R212.64+0x2], R153 ;  /* 0x00000299d4007986 */ /* 0x0003e4000c101516 */
[----:B------:R-:W-:Y:S02]  /*1c4b0*/  IMAD.IADD R162, R201, 0x1, R196 ;  /* 0x00000001c9a27824 */ /* 0x000fe400078e02c4 */
[----:B------:R-:W2:Y:S01]  /*1c4c0*/  LDSM.16.MT88.4 R140, [R196] ;  /* 0x00000000c48c783b */ /* 0x000ea20000004200 */
[----:B----4-:R-:W-:Y:S05]  /*1c4d0*/  @!P3 HADD2 R164, -R152.H0_H0, -RZ.H0_H0 ;  /* 0xa00000ff98a4b230 */ /* 0x010fea0000000900 */
[----:B------:R-:W-:Y:S02]  /*1c4e0*/  @P1 HADD2 R251, -R158.H0_H0, -RZ.H0_H0 ;  /* 0xa00000ff9efb1230 */ /* 0x000fe40000000900 */
[----:B------:R-:W3:Y:S01]  /*1c4f0*/  LDSM.16.MT88.4 R148, [R162] ;  /* 0x00000000a294783b */ /* 0x000ee20000004200 */
[----:B-----5:R-:W-:Y:S01]  /*1c500*/  @P6 HADD2 R171, -R154.H0_H0, -RZ.H0_H0 ;  /* 0xa00000ff9aab6230 */ /* 0x020fe20000000900 */
[----:B------:R-:W-:Y:S02]  /*1c510*/  PRMT R0, R164, 0x7610, R0 ;  /* 0x00007610a4007816 */ /* 0x000fe40000000000 */
[----:B------:R-:W-:Y:S02]  /*1c520*/  @P1 PRMT R158, R251, 0x5410, RZ ;  /* 0x00005410fb9e1816 */ /* 0x000fe400000000ff */
[----:B------:R-:W-:Y:S02]  /*1c530*/  @!P3 PRMT R152, R0, 0x5410, RZ ;  /* 0x000054100098b816 */ /* 0x000fe400000000ff */
[----:B------:R4:W-:Y:S01]  /*1c540*/  @!P3 STL.S16 [R1+0x3c], R164 ;  /* 0x00003ca40100b387 */ /* 0x0009e20000100600 */
[----:B------:R-:W-:Y:S02]  /*1c550*/  PRMT R3, R171, 0x7610, R3 ;  /* 0x00007610ab037816 */ /* 0x000fe40000000003 */
[----:B------:R-:W-:Y:S01]  /*1c560*/  ISETP.LE.U32.AND P3, PT, R2, UR12, PT ;  /* 0x0000000c02007c0c */ /* 0x000fe2000bf63070 */
[----:B------:R-:W-:Y:S01]  /*1c570*/  @P4 STL.S16 [R1+0x24], R176 ;  /* 0x000024b001004387 */ /* 0x000fe20000100600 */
[----:B------:R-:W-:Y:S02]  /*1c580*/  @P6 PRMT R154, R3, 0x5410, RZ ;  /* 0x00005410039a6816 */ /* 0x000fe400000000ff */
[----:B-1----:R-:W-:Y:S01]  /*1c590*/  PRMT R153, R174, 0x7632, R153 ;  /* 0x00007632ae997816 */ /* 0x002fe20000000099 */
[----:B------:R-:W-:Y:S01]  /*1c5a0*/  @P5 STL.S16 [R1+0x14], R173 ;  /* 0x000014ad01005387 */ /* 0x000fe20000100600 */
[----:B------:R1:W-:Y:S03]  /*1c5b0*/  MUFU.EX2 R3, R216 ;  /* 0x000000d800037308 */ /* 0x0003e60000000800 */
[----:B------:R-:W-:Y:S04]  /*1c5c0*/  @P6 STL.S16 [R1+0x10], R171 ;  /* 0x000010ab01006387 */ /* 0x000fe80000100600 */
[----:B------:R3:W5:Y:S01]  /*1c5d0*/  LDL.S16 R184, [R1+0xc] ;  /* 0x00000c0001b87983 */ /* 0x0007620000100600 */
[----:B------:R-:W-:Y:S03]  /*1c5e0*/  @!P3 HADD2 R252, -R159.H0_H0, -RZ.H0_H0 ;  /* 0xa00000ff9ffcb230 */ /* 0x000fe60000000900 */
[----:B------:R3:W-:Y:S02]  /*1c5f0*/  STG.E.U16 desc[UR22][R210.64+0x10], R152 ;  /* 0x00001098d2007986 */ /* 0x0007e4000c101516 */
[----:B------:R-:W-:Y:S01]  /*1c600*/  @!P3 PRMT R159, R252, 0x5410, RZ ;  /* 0x00005410fc9fb816 */ /* 0x000fe200000000ff */
[-C--:B--2---:R-:W-:Y:S03]  /*1c610*/  HMMA.16816.F32 R36, R136, R140.reuse, R36 ;  /* 0x0000008c8824723c */ /* 0x084fe60000001824 */
[----:B----4-:R-:W-:Y:S01]  /*1c620*/  IMAD.WIDE.U32 R164, R222, -0x2daee0ad, RZ ;  /* 0xd2511f53dea47825 */ /* 0x010fe200078e00ff */
[----:B-1----:R-:W-:Y:S04]  /*1c630*/  PRMT R216, R166, 0x7772, RZ ;  /* 0x00007772a6d87816 */ /* 0x002fe800000000ff */
[C---:B------:R-:W-:Y:S04]  /*1c640*/  HMMA.16816.F32 R40, R144.reuse, R140, R40 ;  /* 0x0000008c9028723c */ /* 0x040fe80000001828 */
[----:B------:R-:W-:Y:S02]  /*1c650*/  PRMT R140, R173, 0x7610, R140 ;  /* 0x00007610ad8c7816 */ /* 0x000fe4000000008c */
[----:B------:R-:W-:Y:S02]  /*1c660*/  LOP3.LUT R0, R163, R190, R165, 0x96, !PT ;  /* 0x000000bea3007212 */ /* 0x000fe400078e96a5 */
[-C--:B------:R-:W-:Y:S01]  /*1c670*/  HMMA.16816.F32 R44, R144, R142.reuse, R44 ;  /* 0x0000008e902c723c */ /* 0x080fe2000000182c */
[----:B------:R-:W-:Y:S02]  /*1c680*/  LDSM.16.MT88.4 R188, [R162+0x800] ;  /* 0x00080000a2bc783b */ /* 0x000fe40000004200 */
[----:B------:R-:W-:Y:S02]  /*1c690*/  @P5 PRMT R156, R140, 0x5410, RZ ;  /* 0x000054108c9c5816 */ /* 0x000fe400000000ff */
[----:B------:R-:W-:Y:S02]  /*1c6a0*/  LOP3.LUT R2, R0, 0xffff, RZ, 0xc0, !PT ;  /* 0x0000ffff00027812 */ /* 0x000fe400078ec0ff */
[----:B---3--:R-:W-:Y:S01]  /*1c6b0*/  PRMT R152, R176, 0x7610, R152 ;  /* 0x00007610b0987816 */ /* 0x008fe20000000098 */
[C---:B------:R-:W-:Y:S01]  /*1c6c0*/  HMMA.16816.F32 R48, R136.reuse, R142, R48 ;  /* 0x0000008e8830723c */ /* 0x040fe20000001830 */
[----:B------:R-:W1:Y:S03]  /*1c6d0*/  LDSM.16.MT88.4 R140, [R200+0xb000] ;  /* 0x00b00000c88c783b */ /* 0x000e660000004200 */
[----:B------:R-:W-:Y:S02]  /*1c6e0*/  @P4 PRMT R157, R152, 0x5410, RZ ;  /* 0x00005410989d4816 */ /* 0x000fe400000000ff */
[----:B------:R-:W-:Y:S01]  /*1c6f0*/  ISETP.GT.U32.AND P4, PT, R182, UR12, PT ;  /* 0x0000000cb6007c0c */ /* 0x000fe2000bf84070 */
[----:B------:R-:W2:Y:S01]  /*1c700*/  MUFU.EX2 R152, R217 ;  /* 0x000000d900987308 */ /* 0x000ea20000000800 */
[-C--:B------:R-:W-:Y:S01]  /*1c710*/  HMMA.16816.F32 R52, R136, R148.reuse, R52 ;  /* 0x000000948834723c */ /* 0x080fe20000001834 */
[----:B------:R3:W-:Y:S02]  /*1c720*/  STG.E.U16 desc[UR22][R210.64+0x12], R157 ;  /* 0x0000129dd2007986 */ /* 0x0007e4000c101516 */
[----:B------:R-:W-:Y:S02]  /*1c730*/  ISETP.GT.U32.AND P5, PT, R183, UR12, PT ;  /* 0x0000000cb7007c0c */ /* 0x000fe4000bfa4070 */
[----:B------:R-:W-:Y:S01]  /*1c740*/  STG.E.U16 desc[UR22][R168.64+0x10], R156 ;  /* 0x0000109ca8007986 */ /* 0x000fe2000c101516 */
[----:B------:R-:W-:Y:S02]  /*1c750*/  LOP3.LUT R172, R0, 0xff, RZ, 0xc0, !PT ;  /* 0x000000ff00ac7812 */ /* 0x000fe400078ec0ff */
[C---:B------:R-:W-:Y:S01]  /*1c760*/  HMMA.16816.F32 R56, R144.reuse, R148, R56 ;  /* 0x000000949038723c */ /* 0x040fe20000001838 */
[----:B------:R4:W-:Y:S03]  /*1c770*/  STG.E.U16 desc[UR22][R168.64+0x12], R154 ;  /* 0x0000129aa8007986 */ /* 0x0009e6000c101516 */
[----:B------:R-:W-:Y:S01]  /*1c780*/  SHF.R.U32.HI R177, RZ, 0x8, R2 ;  /* 0x00000008ffb17819 */ /* 0x000fe20000011602 */
[----:B------:R-:W-:Y:S01]  /*1c790*/  @P4 HADD2 R240, -R160.H0_H0, -RZ.H0_H0 ;  /* 0xa00000ffa0f04230 */ /* 0x000fe20000000900 */
[----:B------:R-:W-:Y:S01]  /*1c7a0*/  ISETP.LE.U32.AND P3, PT, R172, UR12, PT ;  /* 0x0000000cac007c0c */ /* 0x000fe2000bf63070 */
[----:B------:R2:W5:Y:S01]  /*1c7b0*/  LDL.S16 R183, [R1+0x8] ;  /* 0x0000080001b77983 */ /* 0x0005620000100600 */
[-C--:B------:R-:W-:Y:S03]  /*1c7c0*/  HMMA.16816.F32 R60, R144, R150.reuse, R60 ;  /* 0x00000096903c723c */ /* 0x080fe6000000183c */
[----:B------:R-:W-:Y:S01]  /*1c7d0*/  LOP3.LUT R2, R177, 0xffff, RZ, 0xc0, !PT ;  /* 0x0000ffffb1027812 */ /* 0x000fe200078ec0ff */
[----:B------:R-:W-:Y:S01]  /*1c7e0*/  @P5 HADD2 R239, -R161.H0_H0, -RZ.H0_H0 ;  /* 0xa00000ffa1ef5230 */ /* 0x000fe20000000900 */
[----:B------:R-:W-:Y:S01]  /*1c7f0*/  LOP3.LUT R163, R163, R192, R167, 0x96, !PT ;  /* 0x000000c0a3a37212 */ /* 0x000fe200078e96a7 */
[----:B------:R2:W5:Y:S01]  /*1c800*/  LDL.S16 R182, [R1+0x4] ;  /* 0x0000040001b67983 */ /* 0x0005620000100600 */
[----:B------:R-:W-:Y:S01]  /*1c810*/  ISETP.LE.U32.AND P6, PT, R2, UR12, PT ;  /* 0x0000000c02007c0c */ /* 0x000fe2000bfc3070 */
[C---:B------:R-:W-:Y:S02]  /*1c820*/  HMMA.16816.F32 R64, R136.reuse, R150, R64 ;  /* 0x000000968840723c */ /* 0x040fe40000001840 */
[----:B------:R-:W2:Y:S02]  /*1c830*/  LDSM.16.MT88.4 R148, [R203+0xb000] ;  /* 0x00b00000cb94783b */ /* 0x000ea40000004200 */
[----:B------:R-:W-:Y:S01]  /*1c840*/  LOP3.LUT R2, R163, 0xffff, RZ, 0xc0, !PT ;  /* 0x0000ffffa3027812 */ /* 0x000fe200078ec0ff */
[----:B------:R-:W-:Y:S01]  /*1c850*/  @!P3 HADD2 R241, -R155.H0_H0, -RZ.H0_H0 ;  /* 0xa00000ff9bf1b230 */ /* 0x000fe20000000900 */
[----:B------:R-:W-:Y:S01]  /*1c860*/  @P4 PRMT R160, R240, 0x5410, RZ ;  /* 0x00005410f0a04816 */ /* 0x000fe200000000ff */
[----:B---3--:R-:W3:Y:S01]  /*1c870*/  MUFU.EX2 R157, R223 ;  /* 0x000000df009d7308 */ /* 0x008ee20000000800 */
[----:B------:R-:W-:Y:S01]  /*1c880*/  SHF.R.U32.HI R176, RZ, 0x8, R2 ;  /* 0x00000008ffb07819 */ /* 0x000fe20000011602 */
[-C--:B-1----:R-:W-:Y:S01]  /*1c890*/  HMMA.16816.F32 R68, R136, R140.reuse, R68 ;  /* 0x0000008c8844723c */ /* 0x082fe20000001844 */
[----:B------:R-:W-:Y:S07]  /*1c8a0*/  LDSM.16.MT88.4 R192, [R200+0xb800] ;  /* 0x00b80000c8c0783b */ /* 0x000fee0000004200 */
[----:B------:R-:W-:Y:S01]  /*1c8b0*/  MUFU.EX2 R223, R231 ;  /* 0x000000e700df7308 */ /* 0x000fe20000000800 */
[----:B----4-:R-:W-:Y:S01]  /*1c8c0*/  IMAD.WIDE R168, R186, 0x70, R168 ;  /* 0x00000070baa87825 */ /* 0x010fe200078e02a8 */
[----:B------:R-:W-:Y:S02]  /*1c8d0*/  PRMT R154, R155, 0x7632, R154 ;  /* 0x000076329b9a7816 */ /* 0x000fe4000000009a */
[----:B------:R-:W-:Y:S01]  /*1c8e0*/  @P5 PRMT R161, R239, 0x5410, RZ ;  /* 0x00005410efa15816 */ /* 0x000fe200000000ff */
[C---:B------:R-:W-:Y:S01]  /*1c8f0*/  HMMA.16816.F32 R72, R144.reuse, R140, R72 ;  /* 0x0000008c9048723c */ /* 0x040fe20000001848 */
[----:B------:R1:W-:Y:S03]  /*1c900*/  STG.E.U16 desc[UR22][R168.64+0x12], R158 ;  /* 0x0000129ea8007986 */ /* 0x0003e6000c101516 */
[----:B------:R-:W-:Y:S01]  /*1c910*/  LOP3.LUT R2, R176, 0xffff, RZ, 0xc0, !PT ;  /* 0x0000ffffb0027812 */ /* 0x000fe200078ec0ff */
[----:B------:R-:W-:Y:S01]  /*1c920*/  STG.E.U16 desc[UR22][R168.64+0x10], R159 ;  /* 0x0000109fa8007986 */ /* 0x000fe2000c101516 */
[----:B------:R-:W-:Y:S01]  /*1c930*/  @!P6 HADD2 R245, -R154.H0_H0, -RZ.H0_H0 ;  /* 0xa00000ff9af5e230 */ /* 0x000fe20000000900 */
[----:B------:R-:W-:Y:S01]  /*1c940*/  LOP3.LUT R171, R163, 0xff, RZ, 0xc0, !PT ;  /* 0x000000ffa3ab7812 */ /* 0x000fe200078ec0ff */
[-C--:B------:R-:W-:Y:S01]  /*1c950*/  HMMA.16816.F32 R76, R144, R142.reuse, R76 ;  /* 0x0000008e904c723c */ /* 0x080fe2000000184c */
[----:B------:R-:W-:Y:S02]  /*1c960*/  STG.E.U16 desc[UR22][R212.64+0x10], R160 ;  /* 0x000010a0d4007986 */ /* 0x000fe4000c101516 */
[----:B------:R-:W-:Y:S01]  /*1c970*/  ISETP.LE.U32.AND P1, PT, R2, UR12, PT ;  /* 0x0000000c02007c0c */ /* 0x000fe2000bf23070 */
[----:B--2---:R-:W-:Y:S01]  /*1c980*/  FADD.FTZ R2, R152, R170 ;  /* 0x000000aa98027221 */ /* 0x004fe20000010000 */
[----:B------:R2:W-:Y:S01]  /*1c990*/  STG.E.U16 desc[UR22][R212.64+0x12], R161 ;  /* 0x000012a1d4007986 */ /* 0x0005e2000c101516 */
[----:B------:R-:W-:Y:S02]  /*1c9a0*/  SHF.R.U32.HI R170, RZ, 0x18, R0 ;  /* 0x00000018ffaa7819 */ /* 0x000fe40000011600 */
[C---:B------:R-:W-:Y:S01]  /*1c9b0*/  HMMA.16816.F32 R80, R136.reuse, R142, R80 ;  /* 0x0000008e8850723c */ /* 0x040fe20000001850 */
[----:B------:R-:W4:Y:S03]  /*1c9c0*/  LDSM.16.MT88.4 R140, [R196+0x1000] ;  /* 0x00100000c48c783b */ /* 0x000f260000004200 */
[--C-:B------:R-:W-:Y:S01]  /*1c9d0*/  FADD.FTZ R179, R3, R2.reuse ;  /* 0x0000000203b37221 */ /* 0x100fe20000010000 */
[----:B------:R-:W-:Y:S02]  /*1c9e0*/  PRMT R2, R0, 0x7632, R2 ;  /* 0x0000763200027816 */ /* 0x000fe40000000002 */
[----:B------:R-:W-:Y:S01]  /*1c9f0*/  ISETP.LE.U32.AND P4, PT, R170, UR12, PT ;  /* 0x0000000caa007c0c */ /* 0x000fe2000bf83070 */
[----:B------:R-:W-:Y:S01]  /*1ca00*/  @!P1 HADD2 R250, -R153.H0_H0, -RZ.H0_H0 ;  /* 0xa00000ff99fa9230 */ /* 0x000fe20000000900 */
[-C--:B------:R-:W-:Y:S03]  /*1ca10*/  HMMA.16816.F32 R84, R136, R148.reuse, R84 ;  /* 0x000000948854723c */ /* 0x080fe60000001854 */
[----:B-1----:R-:W-:Y:S02]  /*1ca20*/  PRMT R158, R155, 0x5410, R154 ;  /* 0x000054109b9e7816 */ /* 0x002fe4000000009a */
[----:B------:R-:W-:Y:S02]  /*1ca30*/  @!P3 PRMT R155, R241, 0x5410, RZ ;  /* 0x00005410f19bb816 */ /* 0x000fe400000000ff */
[----:B------:R-:W-:Y:S01]  /*1ca40*/  LOP3.LUT R173, R2, 0xff, RZ, 0xc0, !PT ;  /* 0x000000ff02ad7812 */ /* 0x000fe200078ec0ff */
[C---:B------:R-:W-:Y:S02]  /*1ca50*/  HMMA.16816.F32 R88, R144.reuse, R148, R88 ;  /* 0x000000949058723c */ /* 0x040fe40000001858 */
[----:B------:R1:W-:Y:S02]  /*1ca60*/  STG.E.U16 desc[UR22][R210.64+0x20], R155 ;  /* 0x0000209bd2007986 */ /* 0x0003e4000c101516 */
[----:B------:R-:W-:Y:S02]  /*1ca70*/  ISETP.LE.U32.AND P5, PT, R173, UR12, PT ;  /* 0x0000000cad007c0c */ /* 0x000fe4000bfa3070 */
[----:B------:R-:W-:Y:S01]  /*1ca80*/  PRMT R2, R178, 0x7610, R2 ;  /* 0x00007610b2027816 */ /* 0x000fe20000000002 */
[----:B--2---:R-:W-:Y:S01]  /*1ca90*/  IMAD.WIDE R160, R186, -0x70, R168 ;  /* 0xffffff90baa07825 */ /* 0x004fe200078e02a8 */
[-C--:B------:R-:W-:Y:S03]  /*1caa0*/  HMMA.16816.F32 R92, R144, R150.reuse, R92 ;  /* 0x00000096905c723c */ /* 0x080fe6000000185c */
[----:B------:R-:W-:Y:S01]  /*1cab0*/  PRMT R0, R178, 0x7632, R0 ;  /* 0x00007632b2007816 */ /* 0x000fe20000000000 */
[----:B---3--:R-:W-:Y:S01]  /*1cac0*/  FADD.FTZ R169, R157, R180 ;  /* 0x000000b49da97221 */ /* 0x008fe20000010000 */
[----:B------:R-:W-:Y:S02]  /*1cad0*/  @!P6 PRMT R154, R245, 0x5410, RZ ;  /* 0x00005410f59ae816 */ /* 0x000fe400000000ff */
[----:B------:R-:W-:Y:S01]  /*1cae0*/  ISETP.LE.U32.AND P3, PT, R171, UR12, PT ;  /* 0x0000000cab007c0c */ /* 0x000fe2000bf63070 */
[C---:B------:R-:W-:Y:S01]  /*1caf0*/  HMMA.16816.F32 R96, R136.reuse, R150, R96 ;  /* 0x000000968860723c */ /* 0x040fe20000001860 */
[----:B------:R-:W2:Y:S03]  /*1cb00*/  LDSM.16.MT88.4 R148, [R162+0x1000] ;  /* 0x00100000a294783b */ /* 0x000ea60000004200 */
[----:B------:R-:W-:Y:S01]  /*1cb10*/  @!P5 HADD2 R244, -R2.H0_H0, -RZ.H0_H0 ;  /* 0xa00000ff02f4d230 */ /* 0x000fe20000000900 */
[----:B------:R-:W-:Y:S01]  /*1cb20*/  F2FP.F16.F32.PACK_AB R152, R3, R152 ;  /* 0x000000980398723e */ /* 0x000fe200000000ff */
[----:B------:R-:W-:Y:S01]  /*1cb30*/  @!P4 HADD2 R243, -R0.H0_H0, -RZ.H0_H0 ;  /* 0xa00000ff00f3c230 */ /* 0x000fe20000000900 */
[----:B------:R-:W-:Y:S01]  /*1cb40*/  PRMT R3, R174, 0x7610, R3 ;  /* 0x00007610ae037816 */ /* 0x000fe20000000003 */
[-C--:B----4-:R-:W-:Y:S01]  /*1cb50*/  HMMA.16816.F32 R100, R136, R140.reuse, R100 ;  /* 0x0000008c8864723c */ /* 0x090fe20000001864 */
[----:B------:R-:W-:Y:S01]  /*1cb60*/  STG.E.U16 desc[UR22][R210.64+0x22], R154 ;  /* 0x0000229ad2007986 */ /* 0x000fe2000c101516 */
[----:B------:R-:W3:Y:S01]  /*1cb70*/  MUFU.EX2 R174, R224 ;  /* 0x000000e000ae7308 */ /* 0x000ee20000000800 */
[----:B------:R-:W-:Y:S01]  /*1cb80*/  PRMT R159, R3, 0x5410, R153 ;  /* 0x00005410039f7816 */ /* 0x000fe20000000099 */
[----:B------:R-:W-:Y:S01]  /*1cb90*/  @!P3 HADD2 R242, -R3.H0_H0, -RZ.H0_H0 ;  /* 0xa00000ff03f2b230 */ /* 0x000fe20000000900 */
[----:B-1----:R-:W-:Y:S02]  /*1cba0*/  PRMT R155, R2, 0x5410, R0 ;  /* 0x00005410029b7816 */ /* 0x002fe40000000000 */
[----:B------:R-:W-:Y:S01]  /*1cbb0*/  @!P5 PRMT R2, R244, 0x5410, RZ ;  /* 0x00005410f402d816 */ /* 0x000fe200000000ff */
[C---:B------:R-:W-:Y:S04]  /*1cbc0*/  HMMA.16816.F32 R104, R144.reuse, R140, R104 ;  /* 0x0000008c9068723c */ /* 0x040fe80000001868 */
[----:B------:R-:W-:Y:S01]  /*1cbd0*/  @!P4 PRMT R0, R243, 0x5410, RZ ;  /* 0x00005410f300c816 */ /* 0x000fe200000000ff */
[----:B------:R1:W-:Y:S01]  /*1cbe0*/  STG.E.U16 desc[UR22][R160.64+0x20], R2 ;  /* 0x00002002a0007986 */ /* 0x0003e2000c101516 */
[----:B------:R-:W-:Y:S02]  /*1cbf0*/  @!P3 PRMT R3, R242, 0x5410, RZ ;  /* 0x00005410f203b816 */ /* 0x000fe400000000ff */
[-C--:B------:R-:W-:Y:S01]  /*1cc00*/  HMMA.16816.F32 R108, R144, R142.reuse, R108 ;  /* 0x0000008e906c723c */ /* 0x080fe2000000186c */
[----:B------:R4:W-:Y:S02]  /*1cc10*/  STG.E.U16 desc[UR22][R160.64+0x22], R0 ;  /* 0x00002200a0007986 */ /* 0x0009e4000c101516 */
[----:B------:R-:W-:Y:S01]  /*1cc20*/  SHF.R.U32.HI R167, RZ, 0x18, R163 ;  /* 0x00000018ffa77819 */ /* 0x000fe200000116a3 */
[----:B---3--:R-:W-:Y:S01]  /*1cc30*/  FADD.FTZ R249, R174, R169 ;  /* 0x000000a9aef97221 */ /* 0x008fe20000010000 */
[----:B------:R-:W-:Y:S01]  /*1cc40*/  PRMT R168, R163, 0x7632, R168 ;  /* 0x00007632a3a87816 */ /* 0x000fe200000000a8 */
[----:B------:R-:W3:Y:S01]  /*1cc50*/  MUFU.EX2 R169, R232 ;  /* 0x000000e800a97308 */ /* 0x000ee20000000800 */
[----:B------:R-:W-:Y:S01]  /*1cc60*/  ISETP.LE.U32.AND P4, PT, R167, UR12, PT ;  /* 0x0000000ca7007c0c */ /* 0x000fe2000bf83070 */
[C---:B------:R-:W-:Y:S01]  /*1cc70*/  HMMA.16816.F32 R112, R136.reuse, R142, R112 ;  /* 0x0000008e8870723c */ /* 0x040fe20000001870 */
[----:B------:R-:W5:Y:S03]  /*1cc80*/  LDSM.16.MT88.4 R140, [R200+0xa800] ;  /* 0x00a80000c88c783b */ /* 0x000f660000004200 */
[----:B------:R-:W-:Y:S02]  /*1cc90*/  LOP3.LUT R168, R168, 0xff, RZ, 0xc0, !PT ;  /* 0x000000ffa8a87812 */ /* 0x000fe400078ec0ff */
[----:B------:R-:W-:Y:S02]  /*1cca0*/  PRMT R156, R152, 0x7632, R156 ;  /* 0x00007632989c7816 */ /* 0x000fe4000000009c */
[----:B------:R-:W-:Y:S01]  /*1ccb0*/  ISETP.LE.U32.AND P5, PT, R168, UR12, PT ;  /* 0x0000000ca8007c0c */ /* 0x000fe2000bfa3070 */
[-C--:B--2---:R-:W-:Y:S03]  /*1ccc0*/  HMMA.16816.F32 R116, R136, R148.reuse, R116 ;  /* 0x000000948874723c */ /* 0x084fe60000001874 */
[----:B------:R-:W-:Y:S01]  /*1ccd0*/  @!P4 HADD2 R247, -R156.H0_H0, -RZ.H0_H0 ;  /* 0xa00000ff9cf7c230 */ /* 0x000fe20000000900 */
[----:B------:R-:W-:Y:S01]  /*1cce0*/  @!P1 PRMT R153, R250, 0x5410, RZ ;  /* 0x00005410fa999816 */ /* 0x000fe200000000ff */
[----:B---3--:R-:W-:Y:S01]  /*1ccf0*/  FADD.FTZ R220, R169, R179 ;  /* 0x000000b3a9dc7221 */ /* 0x008fe20000010000 */
[----:B------:R-:W-:Y:S01]  /*1cd00*/  PRMT R163, R164, 0x7771, RZ ;  /* 0x00007771a4a37816 */ /* 0x000fe200000000ff */
[----:B-1----:R-:W-:Y:S01]  /*1cd10*/  IMAD.MOV.U32 R2, RZ, RZ, R164 ;  /* 0x000000ffff027224 */ /* 0x002fe200078e00a4 */
[C---:B------:R-:W-:Y:S04]  /*1cd20*/  HMMA.16816.F32 R120, R144.reuse, R148, R120 ;  /* 0x000000949078723c */ /* 0x040fe80000001878 */
[----:B----4-:R-:W-:Y:S01]  /*1cd30*/  IMAD.WIDE R160, R186, 0x70, R160 ;  /* 0x00000070baa07825 */ /* 0x010fe200078e02a0 */
[----:B------:R-:W-:Y:S02]  /*1cd40*/  LOP3.LUT R165, R2, 0xff, RZ, 0xc0, !PT ;  /* 0x000000ff02a57812 */ /* 0x000fe400078ec0ff */
[----:B------:R-:W-:Y:S01]  /*1cd50*/  F2FP.F16.F32.PACK_AB R0, R174, R157 ;  /* 0x0000009dae00723e */ /* 0x000fe200000000ff */
[-C--:B------:R-:W-:Y:S01]  /*1cd60*/  HMMA.16816.F32 R124, R144, R150.reuse, R124 ;  /* 0x00000096907c723c */ /* 0x080fe2000000187c */
[----:B------:R1:W-:Y:S01]  /*1cd70*/  STG.E.U16 desc[UR22][R160.64+0x20], R3 ;  /* 0x00002003a0007986 */ /* 0x0003e2000c101516 */
[----:B------:R-:W2:Y:S01]  /*1cd80*/  MUFU.EX2 R2, R227 ;  /* 0x000000e300027308 */ /* 0x000ea20000000800 */
[----:B------:R-:W-:Y:S01]  /*1cd90*/  ISETP.LE.U32.AND P6, PT, R165, UR12, PT ;  /* 0x0000000ca5007c0c */ /* 0x000fe2000bfc3070 */
[----:B------:R-:W-:Y:S01]  /*1cda0*/  @!P5 HADD2 R248, -R152.H0_H0, -RZ.H0_H0 ;  /* 0xa00000ff98f8d230 */ /* 0x000fe20000000900 */
[----:B------:R-:W-:Y:S01]  /*1cdb0*/  PRMT R157, R152, 0x5410, R156 ;  /* 0x00005410989d7816 */ /* 0x000fe2000000009c */
[----:B------:R3:W-:Y:S01]  /*1cdc0*/  STG.E.U16 desc[UR22][R160.64+0x22], R153 ;  /* 0x00002299a0007986 */ /* 0x0007e2000c101516 */
[----:B------:R-:W-:Y:S01]  /*1cdd0*/  @!P4 PRMT R156, R247, 0x5410, RZ ;  /* 0x00005410f79cc816 */ /* 0x000fe200000000ff */
[----:B------:R-:W-:Y:S02]  /*1cde0*/  HMMA.16816.F32 R128, R136, R150, R128 ;  /* 0x000000968880723c */ /* 0x000fe40000001880 */
[----:B------:R-:W-:Y:S02]  /*1cdf0*/  LDSM.16.MT88.4 R136, [R203+0xb800] ;  /* 0x00b80000cb88783b */ /* 0x000fe40000004200 */
[----:B------:R-:W-:Y:S01]  /*1ce00*/  @!P5 PRMT R152, R248, 0x5410, RZ ;  /* 0x00005410f898d816 */ /* 0x000fe200000000ff */
[----:B------:R-:W-:Y:S01]  /*1ce10*/  FADD.FTZ R233, R223, R220 ;  /* 0x000000dcdfe97221 */ /* 0x000fe20000010000 */
[----:B------:R-:W-:Y:S01]  /*1ce20*/  ISETP.GT.U32.AND P3, PT, R163, UR12, PT ;  /* 0x0000000ca3007c0c */ /* 0x000fe2000bf64070 */
[----:B--2---:R-:W-:Y:S01]  /*1ce30*/  FADD.FTZ R222, R2, R181 ;  /* 0x000000b502de7221 */ /* 0x004fe20000010000 */
[----:B------:R-:W-:Y:S02]  /*1ce40*/  PRMT R217, R166, 0x7773, RZ ;  /* 0x00007773a6d97816 */ /* 0x000fe400000000ff */
[----:B------:R2:W-:Y:S01]  /*1ce50*/  STG.E.U16 desc[UR22][R212.64+0x22], R156 ;  /* 0x0000229cd4007986 */ /* 0x0005e2000c101516 */
[----:B------:R-:W-:Y:S01]  /*1ce60*/  PRMT R174, R165, 0x5410, R163 ;  /* 0x00005410a5ae7816 */ /* 0x000fe200000000a3 */
[----:B------:R-:W-:Y:S01]  /*1ce70*/  FADD.FTZ R225, R226, R222 ;  /* 0x000000dee2e17221 */ /* 0x000fe20000010000 */
[----:B------:R-:W-:Y:S01]  /*1ce80*/  PRMT R172, R172, 0x5410, R177 ;  /* 0x00005410acac7816 */ /* 0x000fe200000000b1 */
[----:B------:R-:W-:Y:S01]  /*1ce90*/  STG.E.U16 desc[UR22][R212.64+0x20], R152 ;  /* 0x00002098d4007986 */ /* 0x000fe2000c101516 */
[----:B------:R-:W-:Y:S02]  /*1cea0*/  PRMT R173, R173, 0x5410, R170 ;  /* 0x00005410adad7816 */ /* 0x000fe400000000aa */
[----:B------:R-:W-:Y:S02]  /*1ceb0*/  PRMT R144, R216, 0x5410, R217 ;  /* 0x00005410d8907816 */ /* 0x000fe400000000d9 */
[--C-:B------:R-:W-:Y:S02]  /*1cec0*/  HSET2.LE.AND R172, R172, R215.reuse, PT ;  /* 0x000000d7acac7233 */ /* 0x100fe40003803000 */
[C---:B-1----:R-:W-:Y:S02]  /*1ced0*/  PRMT R3, R0.reuse, 0x7632, R3 ;  /* 0x0000763200037816 */ /* 0x042fe40000000003 */
[--C-:B------:R-:W-:Y:S02]  /*1cee0*/  HSET2.LE.AND R173, R173, R215.reuse, PT ;  /* 0x000000d7adad7233 */ /* 0x100fe40003803000 */
[----:B------:R-:W-:Y:S01]  /*1cef0*/  PRMT R154, R0, 0x5410, R3 ;  /* 0x00005410009a7816 */ /* 0x000fe20000000003 */
[----:B---3--:R-:W-:Y:S01]  /*1cf00*/  IMAD.WIDE R160, R186, -0x70, R160 ;  /* 0xffffff90baa07825 */ /* 0x008fe200078e02a0 */
[----:B------:R-:W1:Y:S02]  /*1cf10*/  MUFU.EX2 R153, R228 ;  /* 0x000000e400997308 */ /* 0x000e640000000800 */
[--C-:B------:R-:W-:Y:S02]  /*1cf20*/  HSET2.LE.AND R174, R174, R215.reuse, PT ;  /* 0x000000d7aeae7233 */ /* 0x100fe40003803000 */
[----:B------:R-:W-:Y:S02]  /*1cf30*/  PRMT R176, R171, 0x5410, R176 ;  /* 0x00005410abb07816 */ /* 0x000fe400000000b0 */
[----:B------:R-:W-:Y:S02]  /*1cf40*/  PRMT R177, R168, 0x5410, R167 ;  /* 0x00005410a8b17816 */ /* 0x000fe400000000a7 */
[----:B------:R-:W-:Y:S02]  /*1cf50*/  LOP3.LUT R144, R144, 0xff00ff, RZ, 0xc0, !PT ;  /* 0x00ff00ff90907812 */ /* 0x000fe400078ec0ff */
[C---:B--2---:R-:W-:Y:S02]  /*1cf60*/  PRMT R156, R164.reuse, 0x7772, RZ ;  /* 0x00007772a49c7816 */ /* 0x044fe400000000ff */
[----:B------:R-:W-:Y:S02]  /*1cf70*/  PRMT R164, R164, 0x7773, RZ ;  /* 0x00007773a4a47816 */ /* 0x000fe400000000ff */
[C---:B------:R-:W-:Y:S01]  /*1cf80*/  ISETP.GT.U32.AND P1, PT, R156.reuse, UR12, PT ;  /* 0x0000000c9c007c0c */ /* 0x040fe2000bf24070 */
[----:B-1----:R-:W-:Y:S01]  /*1cf90*/  FADD.FTZ R221, R153, R175 ;  /* 0x000000af99dd7221 */ /* 0x002fe20000010000 */
[----:B------:R-:W-:Y:S02]  /*1cfa0*/  PRMT R175, R156, 0x5410, R164 ;  /* 0x000054109caf7816 */ /* 0x000fe400000000a4 */
[----:B------:R-:W-:Y:S01]  /*1cfb0*/  LOP3.LUT R172, R158, R172, RZ, 0xc0, !PT ;  /* 0x000000ac9eac7212 */ /* 0x000fe200078ec0ff */
[----:B------:R-:W-:Y:S01]  /*1cfc0*/  FADD.FTZ R230, R229, R221 ;  /* 0x000000dde5e67221 */ /* 0x000fe20000010000 */
[----:B------:R-:W-:Y:S02]  /*1cfd0*/  LOP3.LUT R175, R175, 0xff00ff, RZ, 0xc0, !PT ;  /* 0x00ff00ffafaf7812 */ /* 0x000fe400078ec0ff */
[----:B------:R-:W-:Y:S02]  /*1cfe0*/  LOP3.LUT R173, R155, R173, RZ, 0xc0, !PT ;  /* 0x000000ad9bad7212 */ /* 0x000fe400078ec0ff */
[----:B------:R-:W-:Y:S02]  /*1cff0*/  LOP3.LUT R174, R154, R174, RZ, 0xc0, !PT ;  /* 0x000000ae9aae7212 */ /* 0x000fe400078ec0ff */
[--C-:B------:R-:W-:Y:S02]  /*1d000*/  HSET2.LE.AND R175, R175, R215.reuse, PT ;  /* 0x000000d7afaf7233 */ /* 0x100fe40003803000 */
[--C-:B------:R-:W-:Y:S02]  /*1d010*/  HSET2.LE.AND R176, R176, R215.reuse, PT ;  /* 0x000000d7b0b07233 */ /* 0x100fe40003803000 */
[--C-:B------:R-:W-:Y:S02]  /*1d020*/  HSET2.LE.AND R177, R177, R215.reuse, PT ;  /* 0x000000d7b1b17233 */ /* 0x100fe40003803000 */
[--C-:B------:R-:W-:Y:S02]  /*1d030*/  HSET2.LE.AND R179, R144, R215.reuse, PT ;  /* 0x000000d790b37233 */ /* 0x100fe40003803000 */
[----:B------:R-:W-:Y:S02]  /*1d040*/  LOP3.LUT R176, R159, R176, RZ, 0xc0, !PT ;  /* 0x000000b09fb07212 */ /* 0x000fe400078ec0ff */
[----:B------:R-:W-:Y:S01]  /*1d050*/  LOP3.LUT R177, R157, R177, RZ, 0xc0, !PT ;  /* 0x000000b19db17212 */ /* 0x000fe200078ec0ff */
[----:B-----5:R-:W-:Y:S05]  /*1d060*/  @!P6 HADD2 R184, -R0.H0_H0, -RZ.H0_H0 ;  /* 0xa00000ff00b8e230 */ /* 0x020fea0000000900 */
[----:B------:R-:W-:Y:S01]  /*1d070*/  PRMT R180, R184, 0x7610, R180 ;  /* 0x00007610b8b47816 */ /* 0x000fe200000000b4 */
[----:B------:R-:W-:Y:S03]  /*1d080*/  @!P6 STL.S16 [R1+0xc], R184 ;  /* 0x00000cb80100e387 */ /* 0x000fe60000100600 */
[----:B------:R-:W-:Y:S02]  /*1d090*/  @!P6 PRMT R0, R180, 0x5410, RZ ;  /* 0x00005410b400e816 */ /* 0x000fe400000000ff */
[----:B------:R1:W2:Y:S04]  /*1d0a0*/  LDL.S16 R180, [R1] ;  /* 0x0000000001b47983 */ /* 0x0002a80000100600 */
[----:B------:R3:W-:Y:S02]  /*1d0b0*/  STG.E.U16 desc[UR22][R210.64+0x30], R0 ;  /* 0x00003000d2007986 */ /* 0x0007e4000c101516 */
[----:B---3--:R-:W-:Y:S04]  /*1d0c0*/  F2FP.F16.F32.PACK_AB R0, R226, R2 ;  /* 0x00000002e200723e */ /* 0x008fe800000000ff */
[----:B------:R-:W-:Y:S01]  /*1d0d0*/  PRMT R2, R0, 0x7632, R2 ;  /* 0x0000763200027816 */ /* 0x000fe20000000002 */
[----:B------:R-:W-:Y:S05]  /*1d0e0*/  @P3 HADD2 R183, -R3.H0_H0, -RZ.H0_H0 ;  /* 0xa00000ff03b73230 */ /* 0x000fea0000000900 */
[----:B------:R-:W-:Y:S01]  /*1d0f0*/  PRMT R152, R183, 0x7610, R152 ;  /* 0x00007610b7987816 */ /* 0x000fe20000000098 */
[----:B------:R-:W-:Y:S01]  /*1d100*/  @P3 STL.S16 [R1+0x8], R183 ;  /* 0x000008b701003387 */ /* 0x000fe20000100600 */
[----:B------:R-:W-:Y:S02]  /*1d110*/  @P1 HADD2 R182, -R0.H0_H0, -RZ.H0_H0 ;  /* 0xa00000ff00b61230 */ /* 0x000fe40000000900 */
[----:B------:R-:W-:Y:S02]  /*1d120*/  @P3 PRMT R3, R152, 0x5410, RZ ;  /* 0x0000541098033816 */ /* 0x000fe400000000ff */
[----:B------:R-:W-:Y:S01]  /*1d130*/  ISETP.GT.U32.AND P3, PT, R164, UR12, PT ;  /* 0x0000000ca4007c0c */ /* 0x000fe2000bf64070 */
[----:B------:R-:W-:Y:S01]  /*1d140*/  @P1 STL.S16 [R1+0x4], R182 ;  /* 0x000004b601001387 */ /* 0x000fe20000100600 */
[----:B------:R-:W-:Y:S02]  /*1d150*/  PRMT R181, R182, 0x7610, R181 ;  /* 0x00007610b6b57816 */ /* 0x000fe400000000b5 */
[----:B------:R-:W-:Y:S01]  /*1d160*/  PRMT R152, R0, 0x5410, R2 ;  /* 0x0000541000987816 */ /* 0x000fe20000000002 */
[----:B------:R-:W-:Y:S01]  /*1d170*/  STG.E.U16 desc[UR22][R210.64+0x32], R3 ;  /* 0x00003203d2007986 */ /* 0x000fe2000c101516 */
[----:B------:R-:W-:Y:S02]  /*1d180*/  @P1 PRMT R0, R181, 0x5410, RZ ;  /* 0x00005410b5001816 */ /* 0x000fe400000000ff */
[----:B------:R-:W-:Y:S03]  /*1d190*/  LOP3.LUT R175, R152, R175, RZ, 0xc0, !PT ;  /* 0x000000af98af7212 */ /* 0x000fe600078ec0ff */
[----:B------:R3:W-:Y:S02]  /*1d1a0*/  STG.E.U16 desc[UR22][R160.64+0x30], R0 ;  /* 0x00003000a0007986 */ /* 0x0007e4000c101516 */
[----:B---3--:R-:W-:Y:S04]  /*1d1b0*/  MOV R0, R166 ;  /* 0x000000a600007202 */ /* 0x008fe80000000f00 */
[----:B------:R-:W-:Y:S02]  /*1d1c0*/  LOP3.LUT R3, R0, 0xff, RZ, 0xc0, !PT ;  /* 0x000000ff00037812 */ /* 0x000fe400078ec0ff */
[----:B------:R-:W-:Y:S02]  /*1d1d0*/  F2FP.F16.F32.PACK_AB R0, R229, R153 ;  /* 0x00000099e500723e */ /* 0x000fe400000000ff */
[C---:B------:R-:W-:Y:S11]  /*1d1e0*/  ISETP.LE.U32.AND P1, PT, R3.reuse, UR12, PT ;  /* 0x0000000c03007c0c */ /* 0x040ff6000bf23070 */
[----:B------:R-:W-:Y:S02]  /*1d1f0*/  @!UPT UIADD3 URZ, UPT, UPT, URZ, URZ, URZ ;  /* 0x000000fffffff290 */ /* 0x000fe4000fffe0ff */
[----:B------:R-:W-:Y:S02]  /*1d200*/  @!P1 HADD2 R246, -R0.H0_H0, -RZ.H0_H0 ;  /* 0xa00000ff00f69230 */ /* 0x000fe40000000900 */
[----:B--2---:R-:W-:Y:S05]  /*1d210*/  @P3 HADD2 R180, -R2.H0_H0, -RZ.H0_H0 ;  /* 0xa00000ff02b43230 */ /* 0x004fea0000000900 */
[----:B------:R-:W-:Y:S01]  /*1d220*/  PRMT R178, R180, 0x7610, R178 ;  /* 0x00007610b4b27816 */ /* 0x000fe200000000b2 */
[----:B------:R-:W-:Y:S03]  /*1d230*/  @P3 STL.S16 [R1], R180 ;  /* 0x000000b401003387 */ /* 0x000fe60000100600 */
[----:B------:R-:W-:Y:S01]  /*1d240*/  @P3 PRMT R2, R178, 0x5410, RZ ;  /* 0x00005410b2023816 */ /* 0x000fe200000000ff */
[----:B------:R-:W2:Y:S01]  /*1d250*/  LDSM.16.MT88.4 R180, [R203+0xa800] ;  /* 0x00a80000cbb4783b */ /* 0x000ea20000004200 */
[----:B------:R-:W-:Y:S07]  /*1d260*/  ISETP.GT.U32.AND P3, PT, R216, UR12, PT ;  /* 0x0000000cd8007c0c */ /* 0x000fee000bf64070 */
[----:B------:R3:W-:Y:S02]  /*1d270*/  STG.E.U16 desc[UR22][R160.64+0x32], R2 ;  /* 0x00003202a0007986 */ /* 0x0007e4000c101516 */
[----:B---3--:R-:W-:Y:S01]  /*1d280*/  PRMT R2, R0, 0x7632, R2 ;  /* 0x0000763200027816 */ /* 0x008fe20000000002 */
[----:B------:R-:W-:Y:S02]  /*1d290*/  IMAD.WIDE R160, R186, 0x70, R160 ;  /* 0x00000070baa07825 */ /* 0x000fe400078e02a0 */
[----:B------:R-:W3:Y:S01]  /*1d2a0*/  LDSM.16.MT88.4 R184, [R196+0x800] ;  /* 0x00080000c4b8783b */ /* 0x000ee20000004200 */
[----:B------:R-:W-:Y:S02]  /*1d2b0*/  PRMT R153, R0, 0x5410, R2 ;  /* 0x0000541000997816 */ /* 0x000fe40000000002 */
[----:B------:R-:W-:Y:S05]  /*1d2c0*/  @!P1 PRMT R0, R246, 0x5410, RZ ;  /* 0x00005410f6009816 */ /* 0x000fea00000000ff */
[----:B------:R4:W-:Y:S04]  /*1d2d0*/  STG.E.U16 desc[UR22][R160.64+0x30], R0 ;  /* 0x00003000a0007986 */ /* 0x0009e8000c101516 */
[----:B------:R-:W5:Y:S01]  /*1d2e0*/  LDSM.16.MT88.4 R196, [R196+0x1800] ;  /* 0x00180000c4c4783b */ /* 0x000f620000004200 */
[----:B----4-:R-:W-:Y:S04]  /*1d2f0*/  PRMT R0, R166, 0x7771, RZ ;  /* 0x00007771a6007816 */ /* 0x010fe800000000ff */
[----:B------:R-:W-:Y:S02]  /*1d300*/  ISETP.GT.U32.AND P1, PT, R0, UR12, PT ;  /* 0x0000000c00007c0c */ /* 0x000fe4000bf24070 */
[--C-:B------:R-:W-:Y:S02]  /*1d310*/  PRMT R178, R3, 0x5410, R0.reuse ;  /* 0x0000541003b27816 */ /* 0x100fe40000000000 */
[----:B------:R-:W-:Y:S03]  /*1d320*/  F2FP.F16.F32.PACK_AB R3, R223, R169 ;  /* 0x000000a9df03723e */ /* 0x000fe600000000ff */
[----:B------:R-:W-:Y:S02]  /*1d330*/  HSET2.LE.AND R178, R178, R215, PT ;  /* 0x000000d7b2b27233 */ /* 0x000fe40003803000 */
[----:B------:R-:W-:Y:S01]  /*1d340*/  PRMT R0, R3, 0x7632, R0 ;  /* 0x0000763203007816 */ /* 0x000fe20000000000 */
[----:B------:R-:W-:Y:S02]  /*1d350*/  @P3 HADD2 R237, -R3.H0_H0, -RZ.H0_H0 ;  /* 0xa00000ff03ed3230 */ /* 0x000fe40000000900 */
[----:B------:R-:W-:Y:S01]  /*1d360*/  LOP3.LUT R178, R153, R178, RZ, 0xc0, !PT ;  /* 0x000000b299b27212 */ /* 0x000fe200078ec0ff */
[----:B------:R-:W-:Y:S01]  /*1d370*/  @P1 HADD2 R238, -R2.H0_H0, -RZ.H0_H0 ;  /* 0xa00000ff02ee1230 */ /* 0x000fe20000000900 */
[-C--:B------:R-:W-:Y:S01]  /*1d380*/  HMMA.16816.F32 R152, R172, R140.reuse, R4 ;  /* 0x0000008cac98723c */ /* 0x080fe20000001804 */
[----:B------:R-:W4:Y:S04]  /*1d390*/  LDSM.16.MT88.4 R4, [R162+0x1800] ;  /* 0x00180000a204783b */ /* 0x000f280000004200 */
[----:B------:R-:W-:Y:S02]  /*1d3a0*/  @P1 PRMT R2, R238, 0x5410, RZ ;  /* 0x00005410ee021816 */ /* 0x000fe400000000ff */
[----:B------:R-:W-:Y:S03]  /*1d3b0*/  ISETP.GT.U32.AND P1, PT, R217, UR12, PT ;  /* 0x0000000cd9007c0c */ /* 0x000fe6000bf24070 */
[----:B------:R1:W-:Y:S10]  /*1d3c0*/  STG.E.U16 desc[UR22][R160.64+0x32], R2 ;  /* 0x00003202a0007986 */ /* 0x0003f4000c101516 */
[----:B------:R-:W-:Y:S01]  /*1d3d0*/  @P1 HADD2 R236, -R0.H0_H0, -RZ.H0_H0 ;  /* 0xa00000ff00ec1230 */ /* 0x000fe20000000900 */
[----:B-1----:R-:W-:Y:S04]  /*1d3e0*/  PRMT R2, R3, 0x5410, R0 ;  /* 0x0000541003027816 */ /* 0x002fe80000000000 */
[----:B------:R-:W-:Y:S02]  /*1d3f0*/  @P1 PRMT R0, R236, 0x5410, RZ ;  /* 0x00005410ec001816 */ /* 0x000fe400000000ff */
[----:B------:R-:W-:Y:S01]  /*1d400*/  LOP3.LUT R179, R2, R179, RZ, 0xc0, !PT ;  /* 0x000000b302b37212 */ /* 0x000fe200078ec0ff */
[----:B------:R-:W-:Y:S01]  /*1d410*/  IMAD.MOV.U32 R2, RZ, RZ, R134 ;  /* 0x000000ffff027224 */ /* 0x000fe200078e0086 */
[----:B------:R-:W-:Y:S01]  /*1d420*/  @P3 PRMT R3, R237, 0x5410, RZ ;  /* 0x00005410ed033816 */ /* 0x000fe200000000ff */
[----:B------:R1:W-:Y:S01]  /*1d430*/  STG.E.U16 desc[UR22][R212.64+0x32], R0 ;  /* 0x00003200d4007986 */ /* 0x0003e2000c101516 */
[----:B------:R-:W-:Y:S03]  /*1d440*/  IADD3 R210, P1, PT, R210, -0x40, RZ ;  /* 0xffffffc0d2d27810 */ /* 0x000fe60007f3e0ff */
[C---:B------:R-:W-:Y:S01]  /*1d450*/  HMMA.16816.F32 R168, R176.reuse, R140, R8 ;  /* 0x0000008cb0a8723c */ /* 0x040fe20000001808 */
[----:B------:R2:W-:Y:S03]  /*1d460*/  STG.E.U16 desc[UR22][R212.64+0x30], R3 ;  /* 0x00003003d4007986 */ /* 0x0005e6000c101516 */
[----:B------:R-:W-:Y:S04]  /*1d470*/  IADD3.X R211, PT, PT, R211, -0x1, RZ, P1, !PT ;  /* 0xffffffffd3d37810 */ /* 0x000fe80000ffe4ff */
[-C--:B------:R-:W-:Y:S08]  /*1d480*/  HMMA.16816.F32 R164, R176, R142.reuse, R12 ;  /* 0x0000008eb0a4723c */ /* 0x080ff0000000180c */
[C---:B------:R-:W-:Y:S04]  /*1d490*/  HMMA.16816.F32 R148, R172.reuse, R142, R16 ;  /* 0x0000008eac94723c */ /* 0x040fe80000001810 */
[----:B-1----:R-:W-:Y:S04]  /*1d4a0*/  MOV R0, R135 ;  /* 0x0000008700007202 */ /* 0x002fe80000000f00 */
        /* <DEDUP_REMOVED lines=18> */
[----:B------:R-:W-:Y:S01]  /*1d5d0*/  IMAD.MOV.U32 R137, RZ, RZ, R132 ;  /* 0x000000ffff897224 */ /* 0x000fe200078e0084 */
[----:B------:R-:W-:Y:S03]  /*1d5e0*/  MOV R136, R133 ;  /* 0x0000008500887202 */ /* 0x000fe60000000f00 */
[-C--:B------:R-:W-:Y:S08]  /*1d5f0*/  HMMA.16816.F32 R92, R176, R138.reuse, R92 ;  /* 0x0000008ab05c723c */ /* 0x080ff0000000185c */
[C---:B------:R-:W-:Y:S08]  /*1d600*/  HMMA.16816.F32 R96, R172.reuse, R138, R96 ;  /* 0x0000008aac60723c */ /* 0x040ff00000001860 */
[-C--:B-----5:R-:W-:Y:S08]  /*1d610*/  HMMA.16816.F32 R100, R172, R196.reuse, R100 ;  /* 0x000000c4ac64723c */ /* 0x0a0ff00000001864 */
[C---:B------:R-:W-:Y:S08]  /*1d620*/  HMMA.16816.F32 R104, R176.reuse, R196, R104 ;  /* 0x000000c4b068723c */ /* 0x040ff00000001868 */
[-C--:B------:R-:W-:Y:S08]  /*1d630*/  HMMA.16816.F32 R108, R176, R198.reuse, R108 ;  /* 0x000000c6b06c723c */ /* 0x080ff0000000186c */
[C---:B------:R-:W-:Y:S08]  /*1d640*/  HMMA.16816.F32 R112, R172.reuse, R198, R112 ;  /* 0x000000c6ac70723c */ /* 0x040ff00000001870 */
[-C--:B----4-:R-:W-:Y:S08]  /*1d650*/  HMMA.16816.F32 R116, R172, R4.reuse, R116 ;  /* 0x00000004ac74723c */ /* 0x090ff00000001874 */
[C---:B------:R-:W-:Y:S08]  /*1d660*/  HMMA.16816.F32 R120, R176.reuse, R4, R120 ;  /* 0x00000004b078723c */ /* 0x040ff00000001878 */
[-C--:B------:R-:W-:Y:S08]  /*1d670*/  HMMA.16816.F32 R124, R176, R6.reuse, R124 ;  /* 0x00000006b07c723c */ /* 0x080ff0000000187c */
[----:B------:R-:W-:Y:S01]  /*1d680*/  HMMA.16816.F32 R128, R172, R6, R128 ;  /* 0x00000006ac80723c */ /* 0x000fe20000001880 */
[----:B------:R-:W-:Y:S08]  /*1d690*/  @!UPT UIADD3 URZ, UPT, UPT, URZ, URZ, URZ ;  /* 0x000000fffffff290 */ /* 0x000ff0000fffe0ff */
[----:B------:R-:W-:Y:S11]  /*1d6a0*/  BRA.U UP0, `(.L_x_1363) ;  /* 0xffffffc500707547 */ /* 0x000ff6000b83ffff */
.L_x_1362:
[----:B------:R-:W1:Y:S01]  /*1d6b0*/  SHFL.BFLY PT, R0, R249, 0x2, 0x1f ;  /* 0x0c401f00f9007f89 */ /* 0x000e6200000e0000 */
[----:B------:R-:W2:Y:S01]  /*1d6c0*/  LDCU UR4, c[0x0][0x4fc] ;  /* 0x00009f80ff0477ac */ /* 0x000ea20008000800 */
[----:B------:R-:W3:Y:S02]  /*1d6d0*/  S2UR UR11, SR_CTAID.Y ;  /* 0x00000000000b79c3 */ /* 0x000ee40000002600 */
[----:B------:R-:W4:Y:S01]  /*1d6e0*/  SHFL.BFLY PT, R2, R225, 0x2, 0x1f ;  /* 0x0c401f00e1027f89 */ /* 0x000f2200000e0000 */
[----:B------:R-:W-:Y:S01]  /*1d6f0*/  UISETP.NE.AND UP3, UPT, UR15, -0x1, UPT ;  /* 0xffffffff0f00788c */ /* 0x000fe2000bf65270 */
[----:B------:R-:W2:Y:S01]  /*1d700*/  LDCU UR9, c[0x0][0x434] ;  /* 0x00008680ff0977ac */ /* 0x000ea20008000800 */
[----:B------:R-:W2:Y:S03]  /*1d710*/  S2R R172, SR_TID.X ;  /* 0x0000000000ac7919 */ /* 0x000ea60000002100 */
[----:B------:R-:W2:Y:S01]  /*1d720*/  S2UR UR8, SR_CTAID.X ;  /* 0x00000000000879c3 */ /* 0x000ea20000002500 */
[----:B------:R-:W2:Y:S01]  /*1d730*/  LDCU.U8 UR10, c[0x0][0x548] ;  /* 0x0000a900ff0a77ac */ /* 0x000ea20008000000 */
[----:B------:R-:W-:-:S04]  /*1d740*/  UISETP.NE.AND UP2, UPT, UR15, -0x1, UPT ;  /* 0xffffffff0f00788c */ /* 0x000fc8000bf45270 */
[----:B------:R-:W3:Y:S01]  /*1d750*/  @!UP3 LDCU.64 UR6, c[0x0][0x400] ;  /* 0x00008000ff06b7ac */ /* 0x000ee20008000a00 */
[----:B------:R-:W2:Y:S01]  /*1d760*/  LDCU UR12, c[0x0][0x434] ;  /* 0x00008680ff0c77ac */ /* 0x000ea20008000800 */
[----:B-1----:R-:W-:Y:S02]  /*1d770*/  FADD.FTZ R249, R0, R249 ;  /* 0x000000f900f97221 */ /* 0x002fe40000010000 */
[----:B------:R-:W1:Y:S01]  /*1d780*/  SHFL.BFLY PT, R0, R230, 0x2, 0x1f ;  /* 0x0c401f00e6007f89 */ /* 0x000e6200000e0000 */
[----:B----4-:R-:W-:-:S03]  /*1d790*/  FADD.FTZ R225, R2, R225 ;  /* 0x000000e102e17221 */ /* 0x010fc60000010000 */
[----:B------:R-:W4:Y:S04]  /*1d7a0*/  SHFL.BFLY PT, R3, R249, 0x1, 0x1f ;  /* 0x0c201f00f9037f89 */ /* 0x000f2800000e0000 */
[----:B------:R-:W2:Y:S01]  /*1d7b0*/  SHFL.BFLY PT, R2, R233, 0x2, 0x1f ;  /* 0x0c401f00e9027f89 */ /* 0x000ea200000e0000 */
[----:B---3--:R-:W-:Y:S01]  /*1d7c0*/  @!UP3 UIMAD.WIDE.U32 UR16, UR11, UR6, URZ ;  /* 0x000000060b10b2a5 */ /* 0x008fe2000f8e00ff */
[----:B------:R-:W3:Y:S02]  /*1d7d0*/  S2UR UR6, SR_CTAID.Z ;  /* 0x00000000000679c3 */ /* 0x000ee40000002700 */
[----:B------:R-:W3:Y:S01]  /*1d7e0*/  SHFL.BFLY PT, R4, R225, 0x1, 0x1f ;  /* 0x0c201f00e1047f89 */ /* 0x000ee200000e0000 */
[----:B------:R-:W-:Y:S01]  /*1d7f0*/  @!UP3 UIMAD UR7, UR11, UR7, UR17 ;  /* 0x000000070b07b2a4 */ /* 0x000fe2000f8e0211 */
[----:B-1----:R-:W-:Y:S01]  /*1d800*/  FADD.FTZ R230, R0, R230 ;  /* 0x000000e600e67221 */ /* 0x002fe20000010000 */
[----:B----4-:R-:W-:-:S04]  /*1d810*/  FADD.FTZ R249, R249, R3 ;  /* 0x00000003f9f97221 */ /* 0x010fc80000010000 */
[----:B------:R-:W1:Y:S01]  /*1d820*/  SHFL.BFLY PT, R5, R230, 0x1, 0x1f ;  /* 0x0c201f00e6057f89 */ /* 0x000e6200000e0000 */
[----:B--2---:R-:W-:Y:S01]  /*1d830*/  SHF.L.U32 R3, R172, 0x4, RZ ;  /* 0x00000004ac037819 */ /* 0x004fe200000006ff */
[----:B------:R-:W-:Y:S01]  /*1d840*/  FADD.FTZ R233, R2, R233 ;  /* 0x000000e902e97221 */ /* 0x000fe20000010000 */
[----:B------:R-:W-:Y:S01]  /*1d850*/  FSETP.NE.FTZ.AND P4, PT, R249, RZ, PT ;  /* 0x000000fff900720b */ /* 0x000fe20003f95000 */
[----:B------:R-:W2:Y:S01]  /*1d860*/  MUFU.RCP R2, R249 ;  /* 0x000000f900027308 */ /* 0x000ea20000001000 */
[----:B------:R-:W-:Y:S01]  /*1d870*/  LOP3.LUT R3, R3, 0x1c0, RZ, 0xc0, !PT ;  /* 0x000001c003037812 */ /* 0x000fe200078ec0ff */
[----:B---3--:R-:W-:Y:S01]  /*1d880*/  FADD.FTZ R225, R225, R4 ;  /* 0x00000004e1e17221 */ /* 0x008fe20000010000 */
[----:B-----5:R-:W3:Y:S01]  /*1d890*/  SHFL.BFLY PT, R136, R233, 0x1, 0x1f ;  /* 0x0c201f00e9887f89 */ /* 0x020ee200000e0000 */
[----:B------:R-:W-:-:S03]  /*1d8a0*/  SHF.L.U32 R4, R172, 0x1, RZ ;  /* 0x00000001ac047819 */ /* 0x000fc600000006ff */
[----:B------:R-:W-:Y:S01]  /*1d8b0*/  FSETP.NE.FTZ.AND P3, PT, R225, RZ, PT ;  /* 0x000000ffe100720b */ /* 0x000fe20003f75000 */
[----:B------:R-:W4:Y:S01]  /*1d8c0*/  MUFU.RCP R0, R225 ;  /* 0x000000e100007308 */ /* 0x000f220000001000 */
[--C-:B------:R-:W-:Y:S02]  /*1d8d0*/  LOP3.LUT R205, R205, 0x6, R4.reuse, 0xf8, !PT ;  /* 0x00000006cdcd7812 */ /* 0x100fe400078ef804 */
[----:B------:R-:W-:-:S04]  /*1d8e0*/  LOP3.LUT R4, R3, 0x38, R4, 0xf8, !PT ;  /* 0x0000003803047812 */ /* 0x000fc800078ef804 */
[----:B------:R-:W-:Y:S02]  /*1d8f0*/  LOP3.LUT R205, R205, R4, RZ, 0xfc, !PT ;  /* 0x00000004cdcd7212 */ /* 0x000fe400078efcff */
[----:B--2---:R-:W-:Y:S01]  /*1d900*/  FSEL R2, R2, 1, P4 ;  /* 0x3f80000002027808 */ /* 0x004fe20002000000 */
[----:B-1----:R-:W-:-:S05]  /*1d910*/  FADD.FTZ R230, R230, R5 ;  /* 0x00000005e6e67221 */ /* 0x002fca0000010000 */
[----:B------:R-:W-:Y:S02]  /*1d920*/  FSETP.NE.FTZ.AND P2, PT, R230, RZ, PT ;  /* 0x000000ffe600720b */ /* 0x000fe40003f55000 */
[----:B----4-:R-:W-:Y:S01]  /*1d930*/  FSEL R3, R0, 1, P3 ;  /* 0x3f80000000037808 */ /* 0x010fe20001800000 */
[----:B------:R-:W-:Y:S01]  /*1d940*/  FMUL.FTZ R0, R2, UR4 ;  /* 0x0000000402007c20 */ /* 0x000fe20008410000 */
[----:B---3--:R-:W-:Y:S01]  /*1d950*/  FADD.FTZ R136, R233, R136 ;  /* 0x00000088e9887221 */ /* 0x008fe20000010000 */
[----:B------:R-:W1:Y:S02]  /*1d960*/  MUFU.RCP R2, R230 ;  /* 0x000000e600027308 */ /* 0x000e640000001000 */
        /* <DEDUP_REMOVED lines=33> */
[----:B------:R-:W2:Y:S01]  /*1db80*/  MUFU.RCP R0, R136 ;  /* 0x0000008800007308 */ /* 0x000ea20000001000 */
[----:B-1----:R-:W-:Y:S01]  /*1db90*/  FSEL R2, R2, 1, P2 ;  /* 0x3f80000002027808 */ /* 0x002fe20001000000 */
[----:B------:R-:W-:Y:S01]  /*1dba0*/  FMUL.FTZ R3, R3, UR4 ;  /* 0x0000000403037c20 */ /* 0x000fe20008410000 */
[----:B------:R-:W-:-:S02]  /*1dbb0*/  F2FP.F16.F32.PACK_AB R6, R6, R152 ;  /* 0x000000980606723e */ /* 0x000fc400000000ff */
[----:B------:R-:W-:Y:S01]  /*1dbc0*/  F2FP.F16.F32.PACK_AB R15, R15, R144 ;  /* 0x000000900f0f723e */ /* 0x000fe200000000ff */
[C---:B------:R-:W-:Y:S01]  /*1dbd0*/  FMUL.FTZ R54, R3.reuse, R54 ;  /* 0x0000003603367220 */ /* 0x040fe20000410000 */
[C---:B------:R-:W-:Y:S01]  /*1dbe0*/  FMUL.FTZ R55, R3.reuse, R55 ;  /* 0x0000003703377220 */ /* 0x040fe20000410000 */
[----:B------:R-:W-:Y:S01]  /*1dbf0*/  FMUL.FTZ R2, R2, UR4 ;  /* 0x0000000402027c20 */ /* 0x000fe20008410000 */
[C---:B------:R-:W-:Y:S01]  /*1dc00*/  FMUL.FTZ R66, R3.reuse, R66 ;  /* 0x0000004203427220 */ /* 0x040fe20000410000 */
[C---:B------:R-:W-:Y:S01]  /*1dc10*/  FMUL.FTZ R27, R3.reuse, R67 ;  /* 0x00000043031b7220 */ /* 0x040fe20000410000 */
[----:B------:R-:W-:Y:S01]  /*1dc20*/  FMUL.FTZ R21, R3, R51 ;  /* 0x0000003303157220 */ /* 0x000fe20000410000 */
[C---:B------:R-:W-:Y:S01]  /*1dc30*/  FMUL.FTZ R5, R2.reuse, R40 ;  /* 0x0000002802057220 */ /* 0x040fe20000410000 */
[C---:B------:R-:W-:Y:S01]  /*1dc40*/  FMUL.FTZ R23, R2.reuse, R41 ;  /* 0x0000002902177220 */ /* 0x040fe20000410000 */
[----:B------:R-:W-:Y:S01]  /*1dc50*/  F2FP.F16.F32.PACK_AB R51, R69, R68 ;  /* 0x000000444533723e */ /* 0x000fe200000000ff */
[----:B------:R-:W-:Y:S01]  /*1dc60*/  FMUL.FTZ R25, R2, R56 ;  /* 0x0000003802197220 */ /* 0x000fe20000410000 */
[----:B------:R-:W-:Y:S01]  /*1dc70*/  MOV R68, 0x20 ;  /* 0x0000002000447802 */ /* 0x000fe20000000f00 */
[C---:B------:R-:W-:Y:S01]  /*1dc80*/  FMUL.FTZ R154, R3.reuse, R154 ;  /* 0x0000009a039a7220 */ /* 0x040fe20000410000 */
[----:B--2---:R-:W-:Y:S01]  /*1dc90*/  FSEL R0, R0, 1, P1 ;  /* 0x3f80000000007808 */ /* 0x004fe20000800000 */
[----:B------:R-:W-:Y:S01]  /*1dca0*/  FMUL.FTZ R155, R3, R155 ;  /* 0x0000009b039b7220 */ /* 0x000fe20000410000 */
[----:B------:R-:W-:Y:S01]  /*1dcb0*/  F2FP.F16.F32.PACK_AB R23, R23, R5 ;  /* 0x000000051717723e */ /* 0x000fe200000000ff */
[----:B------:R-:W-:Y:S01]  /*1dcc0*/  FMUL.FTZ R150, R3, R150 ;  /* 0x0000009603967220 */ /* 0x000fe20000410000 */
[----:B------:R-:W-:Y:S01]  /*1dcd0*/  LEA R5, R205, UR5, 0x1 ;  /* 0x00000005cd057c11 */ /* 0x000fe2000f8e08ff */
[----:B------:R-:W-:Y:S01]  /*1dce0*/  FMUL.FTZ R0, R0, UR4 ;  /* 0x0000000400007c20 */ /* 0x000fe20008410000 */
[C---:B------:R-:W-:Y:S01]  /*1dcf0*/  FMUL.FTZ R151, R3.reuse, R151 ;  /* 0x0000009703977220 */ /* 0x040fe20000410000 */
[C---:B------:R-:W-:Y:S01]  /*1dd00*/  FMUL.FTZ R146, R3.reuse, R146 ;  /* 0x0000009203927220 */ /* 0x040fe20000410000 */
[----:B------:R-:W-:Y:S01]  /*1dd10*/  FMUL.FTZ R14, R3, R147 ;  /* 0x00000093030e7220 */ /* 0x000fe20000410000 */
[C---:B------:R-:W-:Y:S01]  /*1dd20*/  FMUL.FTZ R4, R0.reuse, R58 ;  /* 0x0000003a00047220 */ /* 0x040fe20000410000 */
[----:B------:R-:W-:Y:S01]  /*1dd30*/  F2FP.F16.F32.PACK_AB R58, R55, R54 ;  /* 0x00000036373a723e */ /* 0x000fe200000000ff */
[----:B------:R-:W-:Y:S01]  /*1dd40*/  FMUL.FTZ R56, R0, R59 ;  /* 0x0000003b00387220 */ /* 0x000fe20000410000 */
[----:B------:R-:W-:Y:S01]  /*1dd50*/  F2FP.F16.F32.PACK_AB R54, R27, R66 ;  /* 0x000000421b36723e */ /* 0x000fe200000000ff */
[----:B------:R1:W-:Y:S01]  /*1dd60*/  STS [R5], R6 ;  /* 0x0000000605007388 */ /* 0x0003e20000000800 */
[----:B------:R-:W-:Y:S01]  /*1dd70*/  MOV R66, 0x10 ;  /* 0x0000001000427802 */ /* 0x000fe20000000f00 */
[C---:B------:R-:W-:Y:S01]  /*1dd80*/  FMUL.FTZ R142, R3.reuse, R142 ;  /* 0x0000008e038e7220 */ /* 0x040fe20000410000 */
[C---:B------:R-:W-:Y:S01]  /*1dd90*/  FMUL.FTZ R10, R3.reuse, R143 ;  /* 0x0000008f030a7220 */ /* 0x040fe20000410000 */
[C---:B------:R-:W-:Y:S01]  /*1dda0*/  FMUL.FTZ R38, R3.reuse, R38 ;  /* 0x0000002603267220 */ /* 0x040fe20000410000 */
[----:B------:R-:W-:Y:S01]  /*1ddb0*/  SEL R66, R66, 0xfffffff0, !P0 ;  /* 0xfffffff042427807 */ /* 0x000fe20004000000 */
        /* <DEDUP_REMOVED lines=19> */
[----:B-1----:R-:W-:Y:S01]  /*1def0*/  SEL R6, R68, 0xffffffe0, !P0 ;  /* 0xffffffe044067807 */ /* 0x002fe20004000000 */
[----:B------:R-:W-:Y:S01]  /*1df00*/  FMUL.FTZ R168, R2, R168 ;  /* 0x000000a802a87220 */ /* 0x000fe20000410000 */
        /* <DEDUP_REMOVED lines=65> */
[----:B------:R-:W-:Y:S01]  /*1e320*/  F2FP.F16.F32.PACK_AB R67, R67, R168 ;  /* 0x000000a84343723e */ /* 0x000fe200000000ff */
[----:B------:R-:W1:Y:S01]  /*1e330*/  LDCU.U8 UR4, c[0x0][0x549] ;  /* 0x0000a920ff0477ac */ /* 0x000e620008000000 */
        /* <DEDUP_REMOVED lines=10> */
[----:B------:R4:W-:Y:S01]  /*1e3e0*/  STS [R5+0x2400], R8 ;  /* 0x0024000805007388 */ /* 0x0009e20000000800 */
[----:B------:R-:W-:-:S02]  /*1e3f0*/  F2FP.F16.F32.PACK_AB R12, R12, R162 ;  /* 0x000000a20c0c723e */ /* 0x000fc400000000ff */
[----:B------:R-:W-:Y:S01]  /*1e400*/  F2FP.F16.F32.PACK_AB R20, R20, R156 ;  /* 0x0000009c1414723e */ /* 0x000fe200000000ff */
[----:B------:R4:W-:Y:S01]  /*1e410*/  STS [R4+0x2000], R7 ;  /* 0x0020000704007388 */ /* 0x0009e20000000800 */
[----:B------:R-:W-:Y:S01]  /*1e420*/  F2FP.F16.F32.PACK_AB R19, R19, R158 ;  /* 0x0000009e1313723e */ /* 0x000fe200000000ff */
[----:B-1----:R-:W-:Y:S01]  /*1e430*/  UISETP.NE.AND UP1, UPT, UR4, URZ, UPT ;  /* 0x000000ff0400728c */ /* 0x002fe2000bf25270 */
[----:B------:R-:W-:Y:S01]  /*1e440*/  F2FP.F16.F32.PACK_AB R18, R18, R16 ;  /* 0x000000101212723e */ /* 0x000fe200000000ff */
[----:B------:R-:W-:Y:S01]  /*1e450*/  STS [R4+0x2400], R9 ;  /* 0x0024000904007388 */ /* 0x000fe20000000800 */
[----:B------:R-:W-:Y:S01]  /*1e460*/  F2FP.F16.F32.PACK_AB R17, R17, R38 ;  /* 0x000000261111723e */ /* 0x000fe200000000ff */
[----:B------:R-:W1:Y:S01]  /*1e470*/  @UP3 LDCU.64 UR4, c[0x0][0x408] ;  /* 0x00008100ff0437ac */ /* 0x000e620008000a00 */
[----:B------:R-:W-:Y:S02]  /*1e480*/  F2FP.F16.F32.PACK_AB R16, R31, R35 ;  /* 0x000000231f10723e */ /* 0x000fe400000000ff */
[----:B--2---:R-:W-:Y:S01]  /*1e490*/  IADD3 R2, PT, PT, R5, R6, RZ ;  /* 0x0000000605027210 */ /* 0x004fe20007ffe0ff */
[----:B------:R-:W-:Y:S01]  /*1e4a0*/  UISETP.NE.AND UP0, UPT, UR10, URZ, !UP1 ;  /* 0x000000ff0a00728c */ /* 0x000fe2000cf05270 */
[----:B------:R-:W-:-:S02]  /*1e4b0*/  F2FP.F16.F32.PACK_AB R21, R21, R50 ;  /* 0x000000321515723e */ /* 0x000fc400000000ff */
[C---:B---3--:R-:W-:Y:S01]  /*1e4c0*/  IADD3 R0, PT, PT, R5.reuse, 0x40, RZ ;  /* 0x0000004005007810 */ /* 0x048fe20007ffe0ff */
[----:B------:R-:W-:Y:S01]  /*1e4d0*/  STS [R2], R15 ;  /* 0x0000000f02007388 */ /* 0x000fe20000000800 */
[----:B------:R-:W-:Y:S01]  /*1e4e0*/  IADD3 R3, PT, PT, R66, R2, RZ ;  /* 0x0000000242037210 */ /* 0x000fe20007ffe0ff */
[----:B------:R-:W2:Y:S01]  /*1e4f0*/  @UP1 LDCU UR13, c[0x0][0x430] ;  /* 0x00008600ff0d17ac */ /* 0x000ea20008000800 */
[----:B------:R-:W-:Y:S01]  /*1e500*/  @P0 IADD3 R0, PT, PT, R5, -0x40, RZ ;  /* 0xffffffc005000810 */ /* 0x000fe20007ffe0ff */
[----:B------:R-:W-:Y:S01]  /*1e510*/  STS [R2+0x400], R14 ;  /* 0x0004000e02007388 */ /* 0x000fe20000000800 */
[----:B------:R-:W-:Y:S02]  /*1e520*/  F2FP.F16.F32.PACK_AB R22, R22, R42 ;  /* 0x0000002a1616723e */ /* 0x000fe400000000ff */
[----:B----4-:R-:W-:Y:S01]  /*1e530*/  IADD3 R8, PT, PT, R6, R0, RZ ;  /* 0x0000000006087210 */ /* 0x010fe20007ffe0ff */
[----:B------:R-:W-:Y:S01]  /*1e540*/  STS [R3], R11 ;  /* 0x0000000b03007388 */ /* 0x000fe20000000800 */
[----:B------:R-:W-:Y:S01]  /*1e550*/  F2FP.F16.F32.PACK_AB R61, R45, R24 ;  /* 0x000000182d3d723e */ /* 0x000fe200000000ff */
[----:B-1----:R-:W-:Y:S01]  /*1e560*/  @UP3 UIMAD.WIDE.U32 UR18, UR15, UR4, URZ ;  /* 0x000000040f1232a5 */ /* 0x002fe2000f8e00ff */
[----:B------:R-:W-:Y:S01]  /*1e570*/  IADD3 R7, PT, PT, R66, R0, RZ ;  /* 0x0000000042077210 */ /* 0x000fe20007ffe0ff */
[----:B------:R-:W-:Y:S01]  /*1e580*/  STS [R3+0x400], R10 ;  /* 0x0004000a03007388 */ /* 0x000fe20000000800 */
[----:B------:R-:W-:Y:S01]  /*1e590*/  F2FP.F16.F32.PACK_AB R60, R60, R46 ;  /* 0x0000002e3c3c723e */ /* 0x000fe200000000ff */
[----:B------:R-:W-:Y:S01]  /*1e5a0*/  @UP3 UIMAD UR7, UR15, UR5, UR19 ;  /* 0x000000050f0732a4 */ /* 0x000fe2000f8e0213 */
[----:B------:R-:W-:Y:S01]  /*1e5b0*/  F2FP.F16.F32.PACK_AB R59, R137, R138 ;  /* 0x0000008a893b723e */ /* 0x000fe200000000ff */
[----:B------:R-:W-:Y:S01]  /*1e5c0*/  STS [R2+0x2000], R13 ;  /* 0x0020000d02007388 */ /* 0x000fe20000000800 */
[----:B------:R-:W-:Y:S01]  /*1e5d0*/  F2FP.F16.F32.PACK_AB R55, R139, R141 ;  /* 0x0000008d8b37723e */ /* 0x000fe200000000ff */
[----:B------:R-:W-:Y:S01]  /*1e5e0*/  @!UP2 UIMAD UR15, UR11, UR9, URZ ;  /* 0x000000090b0fa2a4 */ /* 0x000fe2000f8e02ff */
[----:B------:R-:W-:Y:S01]  /*1e5f0*/  IADD3 R6, PT, PT, R66, R8, RZ ;  /* 0x0000000842067210 */ /* 0x000fe20007ffe0ff */
[----:B------:R-:W-:Y:S01]  /*1e600*/  STS [R2+0x2400], R12 ;  /* 0x0024000c02007388 */ /* 0x000fe20000000800 */
[----:B------:R-:W-:Y:S01]  /*1e610*/  F2FP.F16.F32.PACK_AB R57, R57, R25 ;  /* 0x000000193939723e */ /* 0x000fe200000000ff */
[----:B--2---:R-:W-:Y:S01]  /*1e620*/  @UP1 UIMAD UR12, UR13, UR9, URZ ;  /* 0x000000090d0c12a4 */ /* 0x004fe2000f8e02ff */
[----:B------:R-:W-:Y:S01]  /*1e630*/  F2FP.F16.F32.PACK_AB R53, R53, R26 ;  /* 0x0000001a3535723e */ /* 0x000fe200000000ff */
[----:B------:R-:W-:Y:S01]  /*1e640*/  STS [R3+0x2000], R20 ;  /* 0x0020001403007388 */ /* 0x000fe20000000800 */
[----:B------:R-:W-:Y:S01]  /*1e650*/  F2FP.F16.F32.PACK_AB R52, R52, R62 ;  /* 0x0000003e3434723e */ /* 0x000fe200000000ff */
[----:B------:R-:W1:Y:S01]  /*1e660*/  @UP1 LDCU UR5, c[0x0][0x430] ;  /* 0x00008600ff0517ac */ /* 0x000e620008000800 */
[----:B------:R-:W-:Y:S01]  /*1e670*/  F2FP.F16.F32.PACK_AB R50, R71, R70 ;  /* 0x000000464732723e */ /* 0x000fe200000000ff */
[----:B------:R-:W-:Y:S01]  /*1e680*/  STS [R3+0x2400], R19 ;  /* 0x0024001303007388 */ /* 0x000fe20000000800 */
[----:B------:R-:W-:Y:S01]  /*1e690*/  F2FP.F16.F32.PACK_AB R47, R81, R80 ;  /* 0x00000050512f723e */ /* 0x000fe200000000ff */
[----:B------:R-:W-:Y:S01]  /*1e6a0*/  @UP1 UMOV UR4, 0x1 ;  /* 0x0000000100041882 */ /* 0x000fe20000000000 */
[----:B------:R-:W-:Y:S01]  /*1e6b0*/  F2FP.F16.F32.PACK_AB R46, R83, R82 ;  /* 0x00000052532e723e */ /* 0x000fe200000000ff */
[----:B------:R-:W-:Y:S01]  /*1e6c0*/  STS [R0], R18 ;  /* 0x0000001200007388 */ /* 0x000fe20000000800 */
[----:B------:R-:W-:Y:S01]  /*1e6d0*/  F2FP.F16.F32.PACK_AB R49, R49, R72 ;  /* 0x000000483131723e */ /* 0x000fe200000000ff */
[----:B------:R-:W-:Y:S01]  /*1e6e0*/  @UP3 UMOV UR16, UR18 ;  /* 0x0000001200103c82 */ /* 0x000fe20008000000 */
[----:B------:R-:W-:Y:S01]  /*1e6f0*/  F2FP.F16.F32.PACK_AB R48, R48, R74 ;  /* 0x0000004a3030723e */ /* 0x000fe200000000ff */
[----:B------:R-:W-:Y:S01]  /*1e700*/  STS [R0+0x400], R17 ;  /* 0x0004001100007388 */ /* 0x000fe20000000800 */
[----:B------:R-:W-:Y:S01]  /*1e710*/  F2FP.F16.F32.PACK_AB R45, R77, R76 ;  /* 0x0000004c4d2d723e */ /* 0x000fe200000000ff */
[----:B------:R-:W-:Y:S01]  /*1e720*/  USHF.R.S32.HI UR13, URZ, 0x1f, UR15 ;  /* 0x0000001fff0d7899 */ /* 0x000fe2000801140f */
        /* <DEDUP_REMOVED lines=53> */
[----:B--2---:R2:W4:Y:S03]  /*1ea80*/  @P2 MUFU.LG2 R4, R230 ;  /* 0x000000e600042308 */ /* 0x0045260000000c00 */
[----:B------:R-:W-:Y:S04]  /*1ea90*/  STS [R3+0x6000], R37 ;  /* 0x0060002503007388 */ /* 0x000fe80000000800 */
[----:B------:R1:W-:Y:S04]  /*1eaa0*/  STS [R3+0x6400], R36 ;  /* 0x0064002403007388 */ /* 0x0003e80000000800 */
[----:B------:R-:W-:Y:S04]  /*1eab0*/  STS [R0+0x4000], R35 ;  /* 0x0040002300007388 */ /* 0x000fe80000000800 */
[----:B------:R-:W-:Y:S04]  /*1eac0*/  STS [R0+0x4400], R34 ;  /* 0x0044002200007388 */ /* 0x000fe80000000800 */
[----:B------:R-:W-:Y:S04]  /*1ead0*/  STS [R7+0x4000], R31 ;  /* 0x0040001f07007388 */ /* 0x000fe80000000800 */
[----:B------:R-:W-:Y:S01]  /*1eae0*/  STS [R7+0x4400], R30 ;  /* 0x0044001e07007388 */ /* 0x000fe20000000800 */
[----:B---3--:R2:W3:Y:S03]  /*1eaf0*/  @P4 MUFU.LG2 R2, R249 ;  /* 0x000000f900024308 */ /* 0x0084e60000000c00 */
[----:B------:R-:W-:Y:S04]  /*1eb00*/  STS [R0+0x6000], R33 ;  /* 0x0060002100007388 */ /* 0x000fe80000000800 */
[----:B------:R4:W-:Y:S01]  /*1eb10*/  STS [R0+0x6400], R32 ;  /* 0x0064002000007388 */ /* 0x0009e20000000800 */
[----:B-1----:R2:W1:Y:S03]  /*1eb20*/  @P3 MUFU.LG2 R3, R225 ;  /* 0x000000e100033308 */ /* 0x0024660000000c00 */
[----:B------:R2:W-:Y:S04]  /*1eb30*/  STS [R7+0x6000], R29 ;  /* 0x0060001d07007388 */ /* 0x0005e80000000800 */
[----:B------:R2:W-:Y:S04]  /*1eb40*/  STS [R7+0x6400], R28 ;  /* 0x0064001c07007388 */ /* 0x0005e80000000800 */
[----:B------:R2:W-:Y:S04]  /*1eb50*/  STS [R8+0x4000], R27 ;  /* 0x0040001b08007388 */ /* 0x0005e80000000800 */
[----:B------:R2:W-:Y:S04]  /*1eb60*/  STS [R8+0x4400], R26 ;  /* 0x0044001a08007388 */ /* 0x0005e80000000800 */
[----:B------:R2:W-:Y:S04]  /*1eb70*/  STS [R6+0x4000], R25 ;  /* 0x0040001906007388 */ /* 0x0005e80000000800 */
[----:B------:R2:W-:Y:S01]  /*1eb80*/  STS [R6+0x4400], R24 ;  /* 0x0044001806007388 */ /* 0x0005e20000000800 */
[----:B----4-:R-:W4:Y:S03]  /*1eb90*/  @P4 LDC R0, c[0x0][0x458] ;  /* 0x00011600ff004b82 */ /* 0x010f260000000800 */
[----:B------:R2:W-:Y:S04]  /*1eba0*/  STS [R8+0x6000], R65 ;  /* 0x0060004108007388 */ /* 0x0005e80000000800 */
[----:B------:R2:W-:Y:S04]  /*1ebb0*/  STS [R8+0x6400], R64 ;  /* 0x0064004008007388 */ /* 0x0005e80000000800 */
[----:B------:R2:W-:Y:S04]  /*1ebc0*/  STS [R6+0x6000], R63 ;  /* 0x0060003f06007388 */ /* 0x0005e80000000800 */
[----:B------:R2:W-:Y:S01]  /*1ebd0*/  STS [R6+0x6400], R62 ;  /* 0x0064003e06007388 */ /* 0x0005e20000000800 */
[----:B-1-3--:R-:W-:Y:S05]  /*1ebe0*/  BRA.U UP1, `(.L_x_1366) ;  /* 0x0000000101207547 */ /* 0x00afea000b800000 */
[----:B------:R-:W-:Y:S01]  /*1ebf0*/  UISETP.NE.AND UP1, UPT, UR10, URZ, UPT ;  /* 0x000000ff0a00728c */ /* 0x000fe2000bf25270 */
[----:B------:R-:W1:Y:S10]  /*1ec00*/  LDCU UR5, c[0x0][0x3e0] ;  /* 0x00007c00ff0577ac */ /* 0x000e740008000800 */
[----:B------:R-:W1:Y:S01]  /*1ec10*/  @UP1 LDCU UR4, c[0x0][0x454] ;  /* 0x00008a80ff0417ac */ /* 0x000e620008000800 */
[----:B------:R-:W3:Y:S01]  /*1ec20*/  @UP1 LDCU UR12, c[0x0][0x454] ;  /* 0x00008a80ff0c17ac */ /* 0x000ee20008000800 */
[----:B-1----:R-:W-:-:S02]  /*1ec30*/  @UP1 UIMAD UR4, UR5, UR4, URZ ;  /* 0x00000004050412a4 */ /* 0x002fc4000f8e02ff */
[----:B------:R-:W-:-:S03]  /*1ec40*/  @!UP1 UIMAD UR4, UR5, UR9, URZ ;  /* 0x00000009050492a4 */ /* 0x000fc6000f8e02ff */
[----:B------:R-:W-:Y:S01]  /*1ec50*/  @UP1 UMOV UR5, 0x1 ;  /* 0x0000000100051882 */ /* 0x000fe20000000000 */
[----:B---3--:R-:W-:-:S08]  /*1ec60*/  @!UP1 UMOV UR5, 0x1 ;  /* 0x0000000100059882 */ /* 0x008fd00000000000 */
.L_x_1366:
[----:B------:R-:W-:Y:S01]  /*1ec70*/  BAR.SYNC.DEFER_BLOCKING 0x0 ;  /* 0x0000000000007b1d */ /* 0x000fe20000010000 */
[----:B------:R-:W-:Y:S01]  /*1ec80*/  UIMAD UR12, UR6, UR12, URZ ;  /* 0x0000000c060c72a4 */ /* 0x000fe2000f8e02ff */
[----:B------:R-:W-:Y:S01]  /*1ec90*/  LOP3.LUT P0, RZ, R172, 0x3, RZ, 0xc0, !PT ;  /* 0x00000003acff7812 */ /* 0x000fe2000780c0ff */
[----:B------:R-:W-:Y:S01]  /*1eca0*/  UIMAD UR10, UR8, UR5, URZ ;  /* 0x00000005080a72a4 */ /* 0x000fe2000f8e02ff */
[----:B------:R-:W-:Y:S01]  /*1ecb0*/  @P4 FMUL.FTZ R2, R2, 0.69314718246459960938 ;  /* 0x3f31721802024820 */ /* 0x000fe20000410000 */
[----:B------:R-:W-:-:S03]  /*1ecc0*/  USEL UR15, UR15, URZ, UP0 ;  /* 0x000000ff0f0f7287 */ /* 0x000fc60008000000 */
[----:B--2---:R-:W1:Y:S01]  /*1ecd0*/  @P3 LDC R8, c[0x0][0x458] ;  /* 0x00011600ff083b82 */ /* 0x004e620000000800 */
[----:B------:R-:W2:Y:S01]  /*1ece0*/  @P1 MUFU.LG2 R5, R136 ;  /* 0x0000008800051308 */ /* 0x000ea20000000c00 */
[----:B------:R-:W-:Y:S01]  /*1ecf0*/  @!UP0 UIMAD UR12, UR11, UR4, UR12 ;  /* 0x000000040b0c82a4 */ /* 0x000fe2000f8e020c */
[----:B------:R-:W-:Y:S01]  /*1ed00*/  MOV R17, 0x7f800000 ;  /* 0x7f80000000117802 */ /* 0x000fe20000000f00 */
[----:B------:R-:W-:Y:S01]  /*1ed10*/  USHF.L.U32 UR10, UR10, 0x7, URZ ;  /* 0x000000070a0a7899 */ /* 0x000fe200080006ff */
[----:B----4-:R-:W-:Y:S01]  /*1ed20*/  @P4 FFMA.FTZ R17, R135, R0, R2 ;  /* 0x0000000087114223 */ /* 0x010fe20000010002 */
[----:B------:R-:W-:Y:S01]  /*1ed30*/  USEL UR13, UR13, URZ, UP0 ;  /* 0x000000ff0d0d7287 */ /* 0x000fe20008000000 */
[----:B------:R-:W-:Y:S01]  /*1ed40*/  @P3 FMUL.FTZ R3, R3, 0.69314718246459960938 ;  /* 0x3f31721803033820 */ /* 0x000fe20000410000 */
[----:B------:R-:W3:Y:S01]  /*1ed50*/  @P2 LDC R7, c[0x0][0x458] ;  /* 0x00011600ff072b82 */ /* 0x000ee20000000800 */
[----:B------:R-:W-:Y:S01]  /*1ed60*/  USHF.R.S32.HI UR9, URZ, 0x1f, UR12 ;  /* 0x0000001fff097899 */ /* 0x000fe2000801140c */
[----:B------:R-:W-:Y:S01]  /*1ed70*/  @P2 FMUL.FTZ R2, R4, 0.69314718246459960938 ;  /* 0x3f31721804022820 */ /* 0x000fe20000410000 */
[----:B------:R-:W-:Y:S01]  /*1ed80*/  USHF.R.S32.HI UR4, URZ, 0x1f, UR10 ;  /* 0x0000001fff047899 */ /* 0x000fe2000801140a */
[----:B------:R-:W-:Y:S01]  /*1ed90*/  BSSY.RECONVERGENT B0, `(.L_x_1367) ;  /* 0x0000034000007945 */ /* 0x000fe20003800200 */
[----:B------:R-:W-:Y:S01]  /*1eda0*/  UIADD3 UR15, UP1, UP0, UR10, UR15, UR12 ;  /* 0x0000000f0a0f7290 */ /* 0x000fe2000f83e00c */
[----:B------:R-:W-:-:S02]  /*1edb0*/  MOV R16, 0x7f800000 ;  /* 0x7f80000000107802 */ /* 0x000fc40000000f00 */
[----:B------:R-:W4:Y:S01]  /*1edc0*/  @P1 LDC R6, c[0x0][0x458] ;  /* 0x00011600ff061b82 */ /* 0x000f220000000800 */
[----:B------:R-:W-:Y:S01]  /*1edd0*/  UIADD3.X UR4, UPT, UPT, UR4, UR13, UR9, UP1, UP0 ;  /* 0x0000000d04047290 */ /* 0x000fe20008fe0409 */
[----:B------:R1:W4:Y:S01]  /*1ede0*/  LDS.128 R24, [R214+0x3800] ;  /* 0x00380000d6187984 */ /* 0x0003220000000c00 */
[----:B--2---:R-:W-:Y:S01]  /*1edf0*/  @P1 FMUL.FTZ R0, R5, 0.69314718246459960938 ;  /* 0x3f31721805001820 */ /* 0x004fe20000410000 */
[----:B------:R-:W-:Y:S02]  /*1ee00*/  MOV R15, 0x7f800000 ;  /* 0x7f800000000f7802 */ /* 0x000fe40000000f00 */
[----:B------:R-:W-:Y:S01]  /*1ee10*/  MOV R14, 0x7f800000 ;  /* 0x7f800000000e7802 */ /* 0x000fe20000000f00 */
[----:B-1----:R-:W-:Y:S01]  /*1ee20*/  @P3 FFMA.FTZ R16, R134, R8, R3 ;  /* 0x0000000886103223 */ /* 0x002fe20000010003 */
[----:B------:R-:W-:Y:S01]  /*1ee30*/  SHF.R.U32.HI R20, RZ, 0x3, R172 ;  /* 0x00000003ff147819 */ /* 0x000fe200000116ac */
[----:B---3--:R-:W-:Y:S01]  /*1ee40*/  @P2 FFMA.FTZ R15, R133, R7, R2 ;  /* 0x00000007850f2223 */ /* 0x008fe20000010002 */
[----:B----4-:R-:W-:Y:S01]  /*1ee50*/  @P1 FFMA.FTZ R14, R132, R6, R0 ;  /* 0x00000006840e1223 */ /* 0x010fe20000010000 */
[----:B------:R-:W-:Y:S06]  /*1ee60*/  @P0 BRA `(.L_x_1368) ;  /* 0x0000000000980947 */ /* 0x000fec0003800000 */
[----:B------:R-:W-:Y:S02]  /*1ee70*/  LOP3.LUT R0, R204, 0x30, RZ, 0xc0, !PT ;  /* 0x00000030cc007812 */ /* 0x000fe400078ec0ff */
[----:B------:R-:W-:-:S04]  /*1ee80*/  LOP3.LUT R2, R172, 0x1f, RZ, 0xc0, !PT ;  /* 0x0000001fac027812 */ /* 0x000fc800078ec0ff */
[----:B------:R-:W-:-:S04]  /*1ee90*/  LEA.HI R0, R2, R0, RZ, 0x1e ;  /* 0x0000000002007211 */ /* 0x000fc800078ff0ff */
[C---:B------:R-:W-:Y:S01]  /*1eea0*/  ISETP.GE.AND P6, PT, R0.reuse, UR14, PT ;  /* 0x0000000e00007c0c */ /* 0x040fe2000bfc6270 */
[C---:B------:R-:W-:Y:S02]  /*1eeb0*/  VIADD R2, R0.reuse, 0x8 ;  /* 0x0000000800027836 */ /* 0x040fe40000000000 */
[C---:B------:R-:W-:Y:S02]  /*1eec0*/  VIADD R5, R0.reuse, 0x40 ;  /* 0x0000004000057836 */ /* 0x040fe40000000000 */
[----:B------:R-:W-:Y:S01]  /*1eed0*/  VIADD R4, R0, 0x48 ;  /* 0x0000004800047836 */ /* 0x000fe20000000000 */
        /* <DEDUP_REMOVED lines=31> */
.L_x_1368:
[----:B------:R-:W-:Y:S05]  /*1f0d0*/  BSYNC.RECONVERGENT B0 ;  /* 0x0000000000007941 */ /* 0x000fea0003800200 */
.L_x_1367:
[----:B------:R2:W5:Y:S01]  /*1f0e0*/  LDL R22, [R1+0x5c] ;  /* 0x00005c0001167983 */ /* 0x0005620000100800 */
[----:B------:R-:W-:Y:S01]  /*1f0f0*/  IMAD.SHL.U32 R19, R172, 0x8, RZ ;  /* 0x00000008ac137824 */ /* 0x000fe200078e00ff */
[----:B------:R-:W3:Y:S01]  /*1f100*/  LDCU.64 UR4, c[0x0][0x410] ;  /* 0x00008200ff0477ac */ /* 0x000ee20008000a00 */
[C---:B-1----:R-:W-:Y:S01]  /*1f110*/  VIADD R3, R20.reuse, 0x40 ;  /* 0x0000004014037836 */ /* 0x042fe20000000000 */
[----:B------:R2:W1:Y:S01]  /*1f120*/  LDS.128 R12, [R214] ;  /* 0x00000000d60c7984 */ /* 0x0004620000000c00 */
[----:B------:R-:W-:Y:S01]  /*1f130*/  VIADD R0, R20, 0x10 ;  /* 0x0000001014007836 */ /* 0x000fe20000000000 */
[----:B------:R-:W-:Y:S01]  /*1f140*/  LOP3.LUT R19, R19, 0x38, RZ, 0xc0, !PT ;  /* 0x0000003813137812 */ /* 0x000fe200078ec0ff */
[----:B------:R-:W-:Y:S01]  /*1f150*/  UIMAD.WIDE.U32 UR8, UR8, 0x80, URZ ;  /* 0x00000080080878a5 */ /* 0x000fe2000f8e00ff */
[----:B------:R2:W4:Y:S01]  /*1f160*/  LDS.128 R8, [R214+0x4000] ;  /* 0x00400000d6087984 */ /* 0x0005220000000c00 */
[----:B------:R-:W-:Y:S01]  /*1f170*/  ISETP.GE.AND P3, PT, R3, UR14, PT ;  /* 0x0000000e03007c0c */ /* 0x000fe2000bf66270 */
[----:B------:R-:W-:Y:S01]  /*1f180*/  BSSY.RECONVERGENT B0, `(.L_x_1369) ;  /* 0x0000021000007945 */ /* 0x000fe20003800200 */
[----:B------:R-:W-:-:S02]  /*1f190*/  IADD3 R2, P1, PT, R19, UR16, RZ ;  /* 0x0000001013027c10 */ /* 0x000fc4000ff3e0ff */
[----:B------:R-:W-:Y:S01]  /*1f1a0*/  ISETP.GE.AND P0, PT, R0, UR14, PT ;  /* 0x0000000e00007c0c */ /* 0x000fe2000bf06270 */
[C---:B------:R-:W-:Y:S01]  /*1f1b0*/  VIADD R0, R20.reuse, 0x20 ;  /* 0x0000002014007836 */ /* 0x040fe20000000000 */
[----:B------:R-:W-:Y:S02]  /*1f1c0*/  IADD3.X R3, PT, PT, RZ, UR7, RZ, P1, !PT ;  /* 0x00000007ff037c10 */ /* 0x000fe40008ffe4ff */
[C---:B------:R-:W-:Y:S02]  /*1f1d0*/  ISETP.GE.AND P1, PT, R20.reuse, UR14, PT ;  /* 0x0000000e14007c0c */ /* 0x040fe4000bf26270 */
[----:B------:R-:W-:Y:S02]  /*1f1e0*/  IADD3 R4, PT, PT, R20, 0x30, RZ ;  /* 0x0000003014047810 */ /* 0x000fe40007ffe0ff */
[----:B------:R-:W-:Y:S01]  /*1f1f0*/  ISETP.GE.AND P5, PT, R0, UR14, PT ;  /* 0x0000000e00007c0c */ /* 0x000fe2000bfa6270 */
[----:B---3--:R-:W-:Y:S01]  /*1f200*/  IMAD.U32 R0, RZ, RZ, UR4 ;  /* 0x00000004ff007e24 */ /* 0x008fe2000f8e00ff */
[----:B------:R-:W-:Y:S01]  /*1f210*/  ISETP.GE.AND P4, PT, R4, UR14, PT ;  /* 0x0000000e04007c0c */ /* 0x000fe2000bf86270 */
[C---:B------:R-:W-:Y:S01]  /*1f220*/  VIADD R4, R20.reuse, 0x50 ;  /* 0x0000005014047836 */ /* 0x040fe20000000000 */
[----:B------:R-:W-:Y:S01]  /*1f230*/  LOP3.LUT R21, R20, UR8, RZ, 0xfc, !PT ;  /* 0x0000000814157c12 */ /* 0x000fe2000f8efcff */
[----:B------:R-:W-:Y:S01]  /*1f240*/  IMAD.WIDE.U32 R16, R0, UR6, R2 ;  /* 0x0000000600107c25 */ /* 0x000fe2000f8e0002 */
[----:B------:R-:W-:-:S02]  /*1f250*/  IADD3 R18, PT, PT, R20, 0x60, RZ ;  /* 0x0000006014127810 */ /* 0x000fc40007ffe0ff */
[----:B------:R-:W-:Y:S01]  /*1f260*/  ISETP.GE.AND P2, PT, R4, UR14, PT ;  /* 0x0000000e04007c0c */ /* 0x000fe2000bf46270 */
[----:B------:R-:W-:-:S04]  /*1f270*/  IMAD.U32 R0, RZ, RZ, UR5 ;  /* 0x00000005ff007e24 */ /* 0x000fc8000f8e00ff */
[----:B------:R-:W-:Y:S01]  /*1f280*/  IMAD R7, R0, UR6, R17 ;  /* 0x0000000600077c24 */ /* 0x000fe2000f8e0211 */
[----:B--2---:R-:W-:Y:S07]  /*1f290*/  @P1 BRA `(.L_x_1370) ;  /* 0x00000000003c1947 */ /* 0x004fee0003800000 */
        /* <DEDUP_REMOVED lines=15> */
.L_x_1370:
[----:B------:R-:W-:Y:S05]  /*1f390*/  BSYNC.RECONVERGENT B0 ;  /* 0x0000000000007941 */ /* 0x000fea0003800200 */
.L_x_1369:
        /* <DEDUP_REMOVED lines=23> */
.L_x_1372:
[----:B------:R-:W-:Y:S05]  /*1f510*/  BSYNC.RECONVERGENT B0 ;  /* 0x0000000000007941 */ /* 0x000fea0003800200 */
.L_x_1371:
        /* <DEDUP_REMOVED lines=22> */
.L_x_1374:
[----:B------:R-:W-:Y:S05]  /*1f680*/  BSYNC.RECONVERGENT B0 ;  /* 0x0000000000007941 */ /* 0x000fea0003800200 */
.L_x_1373:
        /* <DEDUP_REMOVED lines=21> */
.L_x_1376:
[----:B------:R-:W-:Y:S05]  /*1f7e0*/  BSYNC.RECONVERGENT B0 ;  /* 0x0000000000007941 */ /* 0x000fea0003800200 */
.L_x_1375:
        /* <DEDUP_REMOVED lines=21> */
.L_x_1378:
[----:B------:R-:W-:Y:S05]  /*1f940*/  BSYNC.RECONVERGENT B0 ;  /* 0x0000000000007941 */ /* 0x000fea0003800200 */
.L_x_1377:
        /* <DEDUP_REMOVED lines=21> */
.L_x_1380:
[----:B------:R-:W-:Y:S05]  /*1faa0*/  BSYNC.RECONVERGENT B0 ;  /* 0x0000000000007941 */ /* 0x000fea0003800200 */
.L_x_1379:
        /* <DEDUP_REMOVED lines=21> */
.L_x_1382:
[----:B------:R-:W-:Y:S05]  /*1fc00*/  BSYNC.RECONVERGENT B0 ;  /* 0x0000000000007941 */ /* 0x000fea0003800200 */
.L_x_1381:
[----:B------:R-:W-:Y:S05]  /*1fc10*/  @P0 EXIT ;  /* 0x000000000000094d */ /* 0x000fea0003800000 */
[----:B------:R-:W4:Y:S01]  /*1fc20*/  LDCU.64 UR6, c[0x0][0x408] ;  /* 0x00008100ff0677ac */ /* 0x000f220008000a00 */
[----:B-12---:R-:W1:Y:S01]  /*1fc30*/  LDS.128 R212, [R214+0x7800] ;  /* 0x00780000d6d47984 */ /* 0x006e620000000c00 */
[----:B------:R-:W-:Y:S01]  /*1fc40*/  IADD3 R4, P0, PT, R21, 0x70, RZ ;  /* 0x0000007015047810 */ /* 0x000fe20007f1e0ff */
[----:B------:R-:W-:Y:S01]  /*1fc50*/  IMAD.MOV.U32 R2, RZ, RZ, R16 ;  /* 0x000000ffff027224 */ /* 0x000fe200078e0010 */
[----:B------:R-:W2:Y:S01]  /*1fc60*/  LDCU UR10, c[0x0][0x440] ;  /* 0x00008800ff0a77ac */ /* 0x000ea20008000800 */
[----:B------:R-:W-:Y:S02]  /*1fc70*/  MOV R3, R7 ;  /* 0x0000000700037202 */ /* 0x000fe40000000f00 */
[----:B------:R-:W-:Y:S01]  /*1fc80*/  IMAD.X R0, RZ, RZ, UR9, P0 ;  /* 0x00000009ff007e24 */ /* 0x000fe200080e06ff */
[----:B------:R-:W3:Y:S03]  /*1fc90*/  LDCU.64 UR4, c[0x0][0x3f0] ;  /* 0x00007e00ff0477ac */ /* 0x000ee60008000a00 */
[----:B----4-:R-:W-:-:S02]  /*1fca0*/  IMAD R0, R0, UR6, RZ ;  /* 0x0000000600007c24 */ /* 0x010fc4000f8e02ff */
[----:B------:R-:W-:Y:S01]  /*1fcb0*/  IMAD.WIDE.U32 R6, R4, UR6, R2 ;  /* 0x0000000604067c25 */ /* 0x000fe2000f8e0002 */
[----:B--2---:R-:W-:-:S03]  /*1fcc0*/  ISETP.GE.AND P1, PT, R19, UR10, PT ;  /* 0x0000000a13007c0c */ /* 0x004fc6000bf26270 */
[----:B------:R-:W-:Y:S01]  /*1fcd0*/  IMAD R0, R4, UR7, R0 ;  /* 0x0000000704007c24 */ /* 0x000fe2000f8e0200 */
[----:B-----5:R-:W-:Y:S02]  /*1fce0*/  ISETP.GE.AND P0, PT, R22, UR10, PT ;  /* 0x0000000a16007c0c */ /* 0x020fe4000bf06270 */
[----:B---3--:R-:W-:Y:S01]  /*1fcf0*/  LEA R2, P2, R6, UR4, 0x1 ;  /* 0x0000000406027c11 */ /* 0x008fe2000f8408ff */
[----:B------:R-:W-:-:S05]  /*1fd00*/  IMAD.IADD R0, R0, 0x1, R7 ;  /* 0x0000000100007824 */ /* 0x000fca00078e0207 */
[----:B------:R-:W-:-:S05]  /*1fd10*/  LEA.HI.X R3, R6, UR5, R0, 0x1, P2 ;  /* 0x0000000506037c11 */ /* 0x000fca00090f0c00 */
[----:B------:R2:W-:Y:S01]  /*1fd20*/  @!P1 STG.E.128 desc[UR22][R2.64], R24 ;  /* 0x0000001802009986 */ /* 0x0005e2000c101d16 */
[----:B------:R-:W-:Y:S05]  /*1fd30*/  @P0 EXIT ;  /* 0x000000000000094d */ /* 0x000fea0003800000 */
[----:B-1----:R-:W-:Y:S01]  /*1fd40*/  STG.E.128 desc[UR22][R2.64+0x80], R212 ;  /* 0x000080d402007986 */ /* 0x002fe2000c101d16 */
[----:B------:R-:W-:Y:S05]  /*1fd50*/  EXIT ;  /* 0x000000000000794d */ /* 0x000fea0003800000 */
.L_x_1383:
        /* <DEDUP_REMOVED lines=10> */
.L_x_1676:


//--------------------- .text._ZN5flash16flash_fwd_kernelI23Flash_fwd_kernel_traitsILi128ELi128ELi32ELi4ELb0ELb0EN7cutlass6half_tE19Flash_kernel_traitsILi128ELi128ELi32ELi4ES3_EELb0ELb1ELb0ELb0ELb0ELb0ELb1ELb0EEEvNS_16Flash_fwd_paramsE --------------------------
	.section	.text._ZN5flash16flash_fwd_kernelI23Flash_fwd_kernel_traitsILi128ELi128ELi32ELi4ELb0ELb0EN7cutlass6half_tE19Flash_kernel_traitsILi128ELi128ELi32ELi4ES3_EELb0ELb1ELb0ELb0ELb0ELb0ELb1ELb0EEEvNS_16Flash_fwd_paramsE,"ax",@progbits
	.align	128
        .global         _ZN5flash16flash_fwd_kernelI23Flash_fwd_kernel_traitsILi128ELi128ELi32ELi4ELb0ELb0EN7cutlass6half_tE19Flash_kernel_traitsILi128ELi128ELi32ELi4ES3_EELb0ELb1ELb0ELb0ELb0ELb0ELb1ELb0EEEvNS_16Flash_fwd_paramsE
        .type           _ZN5flash16flash_fwd_kernelI23Flash_fwd_kernel_traitsILi128ELi128ELi32ELi4ELb0ELb0EN7cutlass6half_tE19Flash_kernel_traitsILi128ELi128ELi32ELi4ES3_EELb0ELb1ELb0ELb0ELb0ELb0ELb1ELb0EEEvNS_16Flash_fwd_paramsE,@function
        .size           _ZN5flash16flash_fwd_kernelI23Flash_fwd_kernel_traitsILi128ELi128ELi32ELi4ELb0ELb0EN7cutlass6half_tE19Flash_kernel_traitsILi128ELi128ELi32ELi4ES3_EELb0ELb1ELb0ELb0ELb0ELb0ELb1ELb0EEEvNS_16Flash_fwd_paramsE,(.L_x_1677 - _ZN5flash16flash_fwd_kernelI23Flash_fwd_kernel_traitsILi128ELi128ELi32ELi4ELb0ELb0EN7cutlass6half_tE19Flash_kernel_traitsILi128ELi128ELi32ELi4ES3_EELb0ELb1ELb0ELb0ELb0ELb0ELb1ELb0EEEvNS_16Flash_fwd_paramsE)
        .other          _ZN5flash16flash_fwd_kernelI23Flash_fwd_kernel_traitsILi128ELi128ELi32ELi4ELb0ELb0EN7cutlass6half_tE19Flash_kernel_traitsILi128ELi128ELi32ELi4ES3_EELb0ELb1ELb0ELb0ELb0ELb0ELb1ELb0EEEvNS_16Flash_fwd_paramsE,@"STO_CUDA_ENTRY STV_DEFAULT"
_ZN5flash16flash_fwd_kernelI23Flash_fwd_kernel_traitsILi128ELi128ELi32ELi4ELb0ELb0EN7cutlass6half_tE19Flash_kernel_traitsILi128ELi128ELi32ELi4ES3_EELb0ELb1ELb0ELb0ELb0ELb0ELb1ELb0EEEvNS_16Flash_fwd_paramsE:
.text._ZN5flash16flash_fwd_kernelI23Flash_fwd_kernel_traitsILi128ELi128ELi32ELi4ELb0ELb0EN7cutlass6half_tE19Flash_kernel_traitsILi128ELi128ELi32ELi4ES3_EELb0ELb1ELb0ELb0ELb0ELb0ELb1ELb0EEEvNS_16Flash_fwd_paramsE:
[----:B------:R-:W-:Y:S01]  /*0000*/  LDC R1, c[0x0][0x37c] ;  /* 0x0000df00ff017b82 */ /* 0x000fe20000000800 */
[----:B------:R-:W1:Y:S07]  /*0010*/  LDCU.64 UR10, c[0x0][0x460] ;  /* 0x00008c00ff0a77ac */ /* 0x000e6e0008000a00 */
[----:B------:R-:W2:Y:S01]  /*0020*/  S2UR UR22, SR_CTAID.Y ;  /* 0x00000000001679c3 */ /* 0x000ea20000002600 */
[----:B------:R-:W3:Y:S01]  /*0030*/  LDCU.64 UR8, c[0x0][0x470] ;  /* 0x00008e00ff0877ac */ /* 0x000ee20008000a00 */
[----:B------:R-:W2:Y:S01]  /*0040*/  LDCU.64 UR14, c[0x0][0x460] ;  /* 0x00008c00ff0e77ac */ /* 0x000ea20008000a00 */
[----:B------:R-:W4:Y:S01]  /*0050*/  LDCU.U8 UR12, c[0x0][0x532] ;  /* 0x0000a640ff0c77ac */ /* 0x000f220008000000 */
[----:B------:R-:W4:Y:S01]  /*0060*/  LDCU.64 UR6, c[0x0][0x468] ;  /* 0x00008d00ff0677ac */ /* 0x000f220008000a00 */
[----:B-1----:R-:W-:Y:S01]  /*0070*/  ISETP.NE.U32.AND P4, PT, RZ, UR10, PT ;  /* 0x0000000aff007c0c */ /* 0x002fe2000bf85070 */
[----:B------:R-:W-:Y:S01]  /*0080*/  UISETP.NE.U32.AND UP4, UPT, UR10, URZ, UPT ;  /* 0x000000ff0a00728c */ /* 0x000fe2000bf85070 */
[----:B------:R-:W1:Y:S02]  /*0090*/  LDCU.64 UR4, c[0x0][0x478] ;  /* 0x00008f00ff0477ac */ /* 0x000e640008000a00 */
[----:B------:R-:W-:Y:S01]  /*00a0*/  ISETP.NE.AND.EX P4, PT, RZ, UR11, PT, P4 ;  /* 0x0000000bff007c0c */ /* 0x000fe2000bf85340 */
[----:B---3--:R-:W-:-:S02]  /*00b0*/  UISETP.NE.U32.AND UP3, UPT, UR8, URZ, UPT ;  /* 0x000000ff0800728c */ /* 0x008fc4000bf65070 */
[----:B------:R-:W-:Y:S01]  /*00c0*/  UISETP.NE.AND.EX UP4, UPT, UR11, URZ, UPT, UP4 ;  /* 0x000000ff0b00728c */ /* 0x000fe2000bf85340 */
[----:B------:R-:W3:Y:S01]  /*00d0*/  LDCU.64 UR26, c[0x0][0x358] ;  /* 0x00006b00ff1a77ac */ /* 0x000ee20008000a00 */
[----:B------:R-:W-:-:S04]  /*00e0*/  UISETP.NE.AND.EX UP3, UPT, UR9, URZ, UPT, UP3 ;  /* 0x000000ff0900728c */ /* 0x000fc8000bf65330 */
[----:B------:R-:W-:Y:S01]  /*00f0*/  PLOP3.LUT P2, PT, PT, PT, UP4, 0x80, 0x8 ;  /* 0x000000000008781c */ /* 0x000fe20003f4f048 */
[----:B--2---:R-:W-:Y:S02]  /*0100*/  UIMAD.WIDE.U32 UR14, UR22, 0x4, UR14 ;  /* 0x00000004160e78a5 */ /* 0x004fe4000f8e000e */
[----:B------:R-:W-:Y:S02]  /*0110*/  USHF.L.U32 UR11, UR22, 0x2, URZ ;  /* 0x00000002160b7899 */ /* 0x000fe400080006ff */
[----:B----4-:R-:W-:Y:S02]  /*0120*/  UISETP.NE.AND UP5, UPT, UR12, URZ, UPT ;  /* 0x000000ff0c00728c */ /* 0x010fe4000bfa5270 */
[----:B------:R-:W-:Y:S01]  /*0130*/  UISETP.EQ.U32.AND UP2, UPT, UR6, URZ, UPT ;  /* 0x000000ff0600728c */ /* 0x000fe2000bf42070 */
[----:B------:R-:W-:Y:S01]  /*0140*/  IMAD.U32 R6, RZ, RZ, UR14 ;  /* 0x0000000eff067e24 */ /* 0x000fe2000f8e00ff */
[----:B------:R-:W-:Y:S01]  /*0150*/  USHF.R.U32.HI UR10, URZ, 0x1e, UR22 ;  /* 0x0000001eff0a7899 */ /* 0x000fe20008011616 */
[----:B------:R-:W-:Y:S01]  /*0160*/  IMAD.U32 R7, RZ, RZ, UR15 ;  /* 0x0000000fff077e24 */ /* 0x000fe2000f8e00ff */
[----:B------:R-:W-:-:S02]  /*0170*/  @UP3 UIADD3 UR12, UP1, UPT, UR11, UR8, URZ ;  /* 0x000000080b0c3290 */ /* 0x000fc4000ff3e0ff */
[----:B------:R-:W-:Y:S02]  /*0180*/  UISETP.EQ.OR.EX UP2, UPT, UR7, URZ, !UP5, UP2 ;  /* 0x000000ff0700728c */ /* 0x000fe4000ef42720 */
[----:B-1----:R-:W-:Y:S01]  /*0190*/  UISETP.NE.U32.AND UP0, UPT, UR4, URZ, UPT ;  /* 0x000000ff0400728c */ /* 0x002fe2000bf05070 */
[----:B---3--:R-:W2:Y:S01]  /*01a0*/  @P4 LDG.E R5, desc[UR26][R6.64] ;  /* 0x0000001a06054981 */ /* 0x008ea2000c1e1900 */
[----:B------:R-:W-:Y:S02]  /*01b0*/  @UP3 UIADD3.X UR13, UPT, UPT, UR10, UR9, URZ, UP1, !UPT ;  /* 0x000000090a0d3290 */ /* 0x000fe40008ffe4ff */
[----:B------:R-:W-:Y:S01]  /*01c0*/  UIADD3 UR8, UP1, UPT, UR11, UR6, URZ ;  /* 0x000000060b087290 */ /* 0x000fe2000ff3e0ff */
[----:B------:R1:W3:Y:S01]  /*01d0*/  @P2 LDG.E R2, desc[UR26][R6.64+0x4] ;  /* 0x0000041a06022981 */ /* 0x0002e2000c1e1900 */
[----:B------:R-:W-:Y:S01]  /*01e0*/  UISETP.NE.AND.EX UP0, UPT, UR5, URZ, UPT, UP0 ;  /* 0x000000ff0500728c */ /* 0x000fe2000bf05300 */
[----:B------:R-:W-:Y:S01]  /*01f0*/  PLOP3.LUT P3, PT, PT, PT, UP2, 0x80, 0x8 ;  /* 0x000000000008781c */ /* 0x000fe20003f6f028 */
[----:B------:R-:W-:Y:S01]  /*0200*/  UIADD3.X UR9, UPT, UPT, UR10, UR7, URZ, UP1, !UPT ;  /* 0x000000070a097290 */ /* 0x000fe20008ffe4ff */
[----:B------:R-:W-:Y:S01]  /*0210*/  PLOP3.LUT P1, PT, PT, PT, UP3, 0x80, 0x8 ;  /* 0x000000000008781c */ /* 0x000fe20003f2f038 */
[----:B------:R-:W-:-:S02]  /*0220*/  IMAD.U32 R10, RZ, RZ, UR12 ;  /* 0x0000000cff0a7e24 */ /* 0x000fc4000f8e00ff */
[----:B------:R-:W-:Y:S01]  /*0230*/  PLOP3.LUT P0, PT, PT, PT, UP0, 0x80, 0x8 ;  /* 0x000000000008781c */ /* 0x000fe20003f0f008 */
[----:B------:R-:W-:-:S04]  /*0240*/  IMAD.U32 R11, RZ, RZ, UR13 ;  /* 0x0000000dff0b7e24 */ /* 0x000fc8000f8e00ff */
[----:B------:R-:W-:-:S04]  /*0250*/  @UP0 UIADD3 UR4, UP1, UPT, UR11, UR4, URZ ;  /* 0x000000040b040290 */ /* 0x000fc8000ff3e0ff */
[----:B------:R-:W-:Y:S01]  /*0260*/  @UP0 UIADD3.X UR5, UPT, UPT, UR10, UR5, URZ, UP1, !UPT ;  /* 0x000000050a050290 */ /* 0x000fe20008ffe4ff */
[----:B------:R-:W4:Y:S01]  /*0270*/  @P1 LDG.E R3, desc[UR26][R10.64] ;  /* 0x0000001a0a031981 */ /* 0x000f22000c1e1900 */
[----:B-1----:R-:W-:Y:S02]  /*0280*/  IMAD.U32 R6, RZ, RZ, UR8 ;  /* 0x00000008ff067e24 */ /* 0x002fe4000f8e00ff */
[----:B------:R-:W-:-:S05]  /*0290*/  IMAD.U32 R7, RZ, RZ, UR9 ;  /* 0x00000009ff077e24 */ /* 0x000fca000f8e00ff */
[----:B------:R-:W4:Y:S01]  /*02a0*/  @!P3 LDG.E R4, desc[UR26][R6.64] ;  /* 0x0000001a0604b981 */ /* 0x000f22000c1e1900 */
[----:B------:R-:W-:Y:S02]  /*02b0*/  IMAD.U32 R8, RZ, RZ, UR4 ;  /* 0x00000004ff087e24 */ /* 0x000fe4000f8e00ff */
[----:B------:R-:W-:Y:S01]  /*02c0*/  IMAD.U32 R9, RZ, RZ, UR5 ;  /* 0x00000005ff097e24 */ /* 0x000fe2000f8e00ff */
[----:B------:R-:W1:Y:S01]  /*02d0*/  S2UR UR23, SR_CTAID.X ;  /* 0x00000000001779c3 */ /* 0x000e620000002500 */
[----:B------:R-:W3:Y:S03]  /*02e0*/  @!UP4 LDCU UR30, c[0x0][0x434] ;  /* 0x00008680ff1ec7ac */ /* 0x000ee60008000800 */
[----:B------:R2:W5:Y:S01]  /*02f0*/  @P0 LDG.E R0, desc[UR26][R8.64] ;  /* 0x0000001a08000981 */ /* 0x000562000c1e1900 */
[----:B------:R-:W-:Y:S01]  /*0300*/  UMOV UR21, 0xffffffff ;  /* 0xffffffff00157882 */ /* 0x000fe20000000000 */
[----:B------:R-:W4:Y:S01]  /*0310*/  @!UP0 LDCU.64 UR4, c[0x0][0x488] ;  /* 0x00009100ff0487ac */ /* 0x000f220008000a00 */
[----:B------:R-:W-:Y:S01]  /*0320*/  UISETP.NE.U32.AND UP1, UPT, UR6, URZ, UPT ;  /* 0x000000ff0600728c */ /* 0x000fe2000bf25070 */
[----:B------:R-:W-:Y:S01]  /*0330*/  UMOV UR9, 0xffffffff ;  /* 0xffffffff00097882 */ /* 0x000fe20000000000 */
[----:B------:R-:W2:Y:S02]  /*0340*/  @!UP0 LDCU UR6, c[0x0][0x43c] ;  /* 0x00008780ff0687ac */ /* 0x000ea40008000800 */
[----:B------:R-:W-:-:S02]  /*0350*/  UISETP.NE.AND.EX UP1, UPT, UR7, URZ, UPT, UP1 ;  /* 0x000000ff0700728c */ /* 0x000fc4000bf25310 */
[----:B-1----:R-:W-:Y:S01]  /*0360*/  USHF.L.U32 UR28, UR23, 0x7, URZ ;  /* 0x00000007171c7899 */ /* 0x002fe200080006ff */
[----:B--2---:R-:W-:Y:S02]  /*0370*/  @P4 R2UR UR21, R5 ;  /* 0x00000000051542ca */ /* 0x004fe400000e0000 */
[----:B---3--:R-:W-:-:S13]  /*0380*/  @P2 R2UR UR8, R2 ;  /* 0x00000000020822ca */ /* 0x008fda00000e0000 */
[----:B------:R-:W-:-:S03]  /*0390*/  @UP4 UIADD3 UR30, UPT, UPT, UR8, -UR21, URZ ;  /* 0x80000015081e4290 */ /* 0x000fc6000fffe0ff */
[----:B------:R-:W-:Y:S01]  /*03a0*/  UMOV UR8, URZ ;  /* 0x000000ff00087c82 */ /* 0x000fe20008000000 */
[----:B------:R-:W-:Y:S01]  /*03b0*/  UISETP.GT.AND UP2, UPT, UR30, UR28, UPT ;  /* 0x0000001c1e00728c */ /* 0x000fe2000bf44270 */
[----:B----4-:R-:W-:-:S05]  /*03c0*/  @P1 R2UR UR8, R3 ;  /* 0x00000000030812ca */ /* 0x010fca00000e0000 */
[----:B------:R-:W-:Y:S01]  /*03d0*/  PLOP3.LUT P1, PT, PT, PT, UP2, 0x80, 0x8 ;  /* 0x000000000008781c */ /* 0x000fe20003f2f028 */
[----:B------:R-:W-:Y:S01]  /*03e0*/  @!UP0 UISETP.NE.U32.AND UP2, UPT, UR4, URZ, UPT ;  /* 0x000000ff0400828c */ /* 0x000fe2000bf45070 */
[----:B------:R-:W1:Y:S01]  /*03f0*/  @!UP1 LDCU UR4, c[0x0][0x438] ;  /* 0x00008700ff0497ac */ /* 0x000e620008000800 */
[----:B------:R-:W-:Y:S01]  /*0400*/  @!P3 R2UR UR9, R4 ;  /* 0x000000000409b2ca */ /* 0x000fe200000e0000 */
[----:B------:R-:W-:-:S14]  /*0410*/  BRA.U !UP1, `(.L_x_1384) ;  /* 0x0000000109187547 */ /* 0x000fdc000b800000 */
[----:B------:R-:W-:-:S13]  /*0420*/  PLOP3.LUT P2, PT, PT, PT, UP5, 0x80, 0x8 ;  /* 0x000000000008781c */ /* 0x000fda0003f4f058 */
[----:B------:R-:W1:Y:S04]  /*0430*/  @P2 LDG.E R2, desc[UR26][R6.64+0x4] ;  /* 0x0000041a06022981 */ /* 0x000e68000c1e1900 */
[----:B------:R-:W2:Y:S01]  /*0440*/  @!P2 LDG.E R3, desc[UR26][R6.64] ;  /* 0x0000001a0603a981 */ /* 0x000ea2000c1e1900 */
[----:B-1----:R-:W-:-:S13]  /*0450*/  @P2 R2UR UR4, R2 ;  /* 0x00000000020422ca */ /* 0x002fda00000e0000 */
[----:B------:R-:W-:-:S07]  /*0460*/  @UP5 UIADD3 UR4, UPT, UPT, UR4, -UR9, URZ ;  /* 0x8000000904045290 */ /* 0x000fce000fffe0ff */
[----:B--2---:R-:W-:Y:S02]  /*0470*/  @!P2 R2UR UR4, R3 ;  /* 0x000000000304a2ca */ /* 0x004fe400000e0000 */
.L_x_1384:
[----:B-----5:R-:W-:Y:S01]  /*0480*/  @P0 R2UR UR29, R0 ;  /* 0x00000000001d02ca */ /* 0x020fe200000e0000 */
[----:B------:R-:W-:Y:S01]  /*0490*/  @!UP0 UISETP.NE.AND.EX UP2, UPT, UR5, URZ, UPT, UP2 ;  /* 0x000000ff0500828c */ /* 0x000fe2000bf45320 */
[----:B-1----:R-:W-:-:S13]  /*04a0*/  @!P1 EXIT ;  /* 0x000000000000994d */ /* 0x002fda0003800000 */
        /* <DEDUP_REMOVED lines=33> */
[----:B------:R-:W-:Y:S01]  /*06c0*/  @!UP0 UMOV UR7, UR12 ;  /* 0x0000000c00078c82 */ /* 0x000fe20008000000 */
[----:B------:R-:W-:Y:S01]  /*06d0*/  @UP1 UMOV UR12, 0x1 ;  /* 0x00000001000c1882 */ /* 0x000fe20000000000 */
[----:B------:R-:W-:Y:S01]  /*06e0*/  @UP0 UMOV UR7, UR14 ;  /* 0x0000000e00070c82 */ /* 0x000fe20008000000 */
[----:B--2---:R-:W-:Y:S08]  /*06f0*/  BRA.U UP1, `(.L_x_1386) ;  /* 0x0000000101287547 */ /* 0x004ff0000b800000 */
        /* <DEDUP_REMOVED lines=10> */
.L_x_1386:
[----:B------:R-:W-:Y:S01]  /*07a0*/  IMAD.SHL.U32 R0, R237, 0x8, RZ ;  /* 0x00000008ed007824 */ /* 0x000fe200078e00ff */
[----:B------:R-:W2:Y:S01]  /*07b0*/  LDCU.64 UR4, c[0x0][0x410] ;  /* 0x00008200ff0477ac */ /* 0x000ea20008000a00 */
[----:B------:R-:W-:Y:S01]  /*07c0*/  SHF.R.U32.HI R237, RZ, 0x3, R237 ;  /* 0x00000003ffed7819 */ /* 0x000fe200000116ed */
[----:B------:R-:W-:Y:S02]  /*07d0*/  BSSY.RECONVERGENT B0, `(.L_x_1387) ;  /* 0x0000035000007945 */ /* 0x000fe40003800200 */
[----:B------:R-:W-:Y:S01]  /*07e0*/  LOP3.LUT R0, R0, 0x38, RZ, 0xc0, !PT ;  /* 0x0000003800007812 */ /* 0x000fe200078ec0ff */
[----:B------:R-:W-:Y:S01]  /*07f0*/  UISETP.NE.AND UP1, UPT, UR10, URZ, !UP1 ;  /* 0x000000ff0a00728c */ /* 0x000fe2000cf25270 */
[C---:B------:R-:W-:Y:S01]  /*0800*/  VIADD R12, R237.reuse, 0x20 ;  /* 0x00000020ed0c7836 */ /* 0x040fe20000000000 */
[----:B------:R-:W-:Y:S01]  /*0810*/  UIADD3 UR30, UPT, UPT, -UR28, UR30, URZ ;  /* 0x0000001e1c1e7290 */ /* 0x000fe2000fffe1ff */
[----:B------:R-:W-:Y:S01]  /*0820*/  IADD3 R4, P0, PT, R0, UR7, RZ ;  /* 0x0000000700047c10 */ /* 0x000fe2000ff1e0ff */
[----:B------:R-:W3:Y:S01]  /*0830*/  LDCU UR7, c[0x0][0x434] ;  /* 0x00008680ff0777ac */ /* 0x000ee20008000800 */
        /* <DEDUP_REMOVED lines=8> */
[----:B--2---:R-:W-:Y:S01]  /*08c0*/  IMAD.U32 R2, RZ, RZ, UR4 ;  /* 0x00000004ff027e24 */ /* 0x004fe2000f8e00ff */
[----:B------:R-:W-:Y:S01]  /*08d0*/  @!UP1 UIMAD UR8, UR22, UR12, UR8 ;  /* 0x0000000c160892a4 */ /* 0x000fe2000f8e0208 */
[----:B------:R-:W-:Y:S01]  /*08e0*/  IMAD.U32 R19, RZ, RZ, UR5 ;  /* 0x00000005ff137e24 */ /* 0x000fe2000f8e00ff */
[----:B------:R-:W-:Y:S01]  /*08f0*/  USHF.R.S32.HI UR12, URZ, 0x1f, UR28 ;  /* 0x0000001fff0c7899 */ /* 0x000fe2000801141c */
[----:B------:R-:W-:Y:S01]  /*0900*/  IMAD.WIDE.U32 R2, R2, UR31, R4 ;  /* 0x0000001f02027c25 */ /* 0x000fe2000f8e0004 */
[----:B------:R-:W-:Y:S01]  /*0910*/  USHF.R.S32.HI UR5, URZ, 0x1f, UR8 ;  /* 0x0000001fff057899 */ /* 0x000fe20008011408 */
[----:B------:R-:W-:Y:S01]  /*0920*/  IADD3 R10, PT, PT, R237, 0x40, RZ ;  /* 0x00000040ed0a7810 */ /* 0x000fe20007ffe0ff */
[----:B------:R-:W-:Y:S01]  /*0930*/  UIMAD.WIDE.U32 UR10, UR23, 0x80, URZ ;  /* 0x00000080170a78a5 */ /* 0x000fe2000f8e00ff */
[----:B------:R-:W-:Y:S01]  /*0940*/  IMAD R19, R19, UR31, R3 ;  /* 0x0000001f13137c24 */ /* 0x000fe2000f8e0203 */
[----:B---3--:R-:W-:Y:S01]  /*0950*/  UIMAD UR7, UR22, UR7, URZ ;  /* 0x00000007160772a4 */ /* 0x008fe2000f8e02ff */
[----:B------:R-:W-:-:S02]  /*0960*/  ISETP.GE.AND P3, PT, R13, UR30, PT ;  /* 0x0000001e0d007c0c */ /* 0x000fc4000bf66270 */
[----:B------:R-:W-:Y:S01]  /*0970*/  ISETP.GE.AND P2, PT, R12, UR30, PT ;  /* 0x0000001e0c007c0c */ /* 0x000fe2000bf46270 */
[----:B------:R-:W-:Y:S01]  /*0980*/  USEL UR7, UR7, UR21, !UP0 ;  /* 0x0000001507077287 */ /* 0x000fe2000c000000 */
[----:B------:R-:W-:Y:S02]  /*0990*/  ISETP.GE.AND P1, PT, R11, UR30, PT ;  /* 0x0000001e0b007c0c */ /* 0x000fe4000bf26270 */
[----:B------:R-:W-:Y:S01]  /*09a0*/  ISETP.GE.AND P4, PT, R10, UR30, PT ;  /* 0x0000001e0a007c0c */ /* 0x000fe2000bf86270 */
[----:B------:R-:W-:Y:S01]  /*09b0*/  USHF.R.S32.HI UR4, URZ, 0x1f, UR7 ;  /* 0x0000001fff047899 */ /* 0x000fe20008011407 */
[----:B------:R-:W-:Y:S01]  /*09c0*/  LOP3.LUT R5, R237, UR10, RZ, 0xfc, !PT ;  /* 0x0000000aed057c12 */ /* 0x000fe2000f8efcff */
[----:B------:R-:W-:Y:S01]  /*09d0*/  USEL UR7, UR7, URZ, UP1 ;  /* 0x000000ff07077287 */ /* 0x000fe20008800000 */
[----:B------:R-:W-:Y:S01]  /*09e0*/  LOP3.LUT R14, R0, 0x40, RZ, 0xfc, !PT ;  /* 0x00000040000e7812 */ /* 0x000fe200078efcff */
        /* <DEDUP_REMOVED lines=19> */
.L_x_1388:
[----:B------:R-:W-:Y:S05]  /*0b20*/  BSYNC.RECONVERGENT B0 ;  /* 0x0000000000007941 */ /* 0x000fea0003800200 */
.L_x_1387:
        /* <DEDUP_REMOVED lines=21> */
.L_x_1390:
[----:B------:R-:W-:Y:S05]  /*0c80*/  BSYNC.RECONVERGENT B0 ;  /* 0x0000000000007941 */ /* 0x000fea0003800200 */
.L_x_1389:
        /* <DEDUP_REMOVED lines=21> */
.L_x_1392:
[----:B------:R-:W-:Y:S05]  /*0de0*/  BSYNC.RECONVERGENT B0 ;  /* 0x0000000000007941 */ /* 0x000fea0003800200 */
.L_x_1391:
        /* <DEDUP_REMOVED lines=20> */
.L_x_1394:
[----:B------:R-:W-:Y:S05]  /*0f30*/  BSYNC.RECONVERGENT B0 ;  /* 0x0000000000007941 */ /* 0x000fea0003800200 */
.L_x_1393:
        /* <DEDUP_REMOVED lines=20> */
.L_x_1396:
[----:B------:R-:W-:Y:S05]  /*1080*/  BSYNC.RECONVERGENT B0 ;  /* 0x0000000000007941 */ /* 0x000fea0003800200 */
.L_x_1395:
        /* <DEDUP_REMOVED lines=20> */
.L_x_1398:
[----:B------:R-:W-:Y:S05]  /*11d0*/  BSYNC.RECONVERGENT B0 ;  /* 0x0000000000007941 */ /* 0x000fea0003800200 */
.L_x_1397:
        /* <DEDUP_REMOVED lines=20> */
.L_x_1400:
[----:B------:R-:W-:Y:S05]  /*1320*/  BSYNC.RECONVERGENT B0 ;  /* 0x0000000000007941 */ /* 0x000fea0003800200 */
.L_x_1399:
        /* <DEDUP_REMOVED lines=19> */
.L_x_1402:
[----:B------:R-:W-:Y:S05]  /*1460*/  BSYNC.RECONVERGENT B0 ;  /* 0x0000000000007941 */ /* 0x000fea0003800200 */
.L_x_1401:
[----:B------:R-:W-:Y:S04]  /*1470*/  BSSY.RECONVERGENT B0, `(.L_x_1403) ;  /* 0x000000a000007945 */ /* 0x000fe80003800200 */
[----:B------:R-:W-:Y:S05]  /*1480*/  @P5 BRA `(.L_x_1404) ;  /* 0x0000000000205947 */ /* 0x000fea0003800000 */
[----:B------:R-:W5:Y:S01]  /*1490*/  LDCU.64 UR4, c[0x0][0x420] ;  /* 0x00008400ff0477ac */ /* 0x000f620008000a00 */
[----:B------:R-:W-:Y:S02]  /*14a0*/  IMAD R0, R237, UR6, RZ ;  /* 0x00000006ed007c24 */ /* 0x000fe4000f8e02ff */
[----:B------:R-:W-:-:S03]  /*14b0*/  IMAD.MOV.U32 R5, RZ, RZ, 0x7f800000 ;  /* 0x7f800000ff057424 */ /* 0x000fc600078e00ff */
[----:B--2---:R-:W-:-:S04]  /*14c0*/  IADD3 R3, P2, PT, R0, UR7, RZ ;  /* 0x0000000700037c10 */ /* 0x004fc8000ff5e0ff */
[----:B------:R-:W-:Y:S02]  /*14d0*/  LEA.HI.X.SX32 R0, R0, UR12, 0x1, P2 ;  /* 0x0000000c00007c11 */ /* 0x000fe400090f0eff */
[----:B-----5:R-:W-:-:S04]  /*14e0*/  LEA R2, P2, R3, UR4, 0x2 ;  /* 0x0000000403027c11 */ /* 0x020fc8000f8410ff */
[----:B------:R-:W-:-:S05]  /*14f0*/  LEA.HI.X R3, R3, UR5, R0, 0x2, P2 ;  /* 0x0000000503037c11 */ /* 0x000fca00090f1400 */
[----:B------:R2:W-:Y:S04]  /*1500*/  STG.E desc[UR26][R2.64], R5 ;  /* 0x0000000502007986 */ /* 0x0005e8000c10191a */
.L_x_1404:
[----:B------:R-:W-:Y:S05]  /*1510*/  BSYNC.RECONVERGENT B0 ;  /* 0x0000000000007941 */ /* 0x000fea0003800200 */
.L_x_1403:
        /* <DEDUP_REMOVED lines=8> */
[----:B------:R-:W-:Y:S02]  /*15a0*/  IMAD R0, R13, UR6, RZ ;  /* 0x000000060d007c24 */ /* 0x000fe4000f8e02ff */
[----:B--2---:R-:W-:-:S03]  /*15b0*/  IMAD.MOV.U32 R5, RZ, RZ, 0x7f800000 ;  /* 0x7f800000ff057424 */ /* 0x004fc600078e00ff */
[----:B------:R-:W-:-:S04]  /*15c0*/  IADD3 R3, P0, PT, R0, UR7, RZ ;  /* 0x0000000700037c10 */ /* 0x000fc8000ff1e0ff */
[----:B------:R-:W-:Y:S02]  /*15d0*/  LEA.HI.X.SX32 R0, R0, UR12, 0x1, P0 ;  /* 0x0000000c00007c11 */ /* 0x000fe400080f0eff */
[----:B-----5:R-:W-:-:S04]  /*15e0*/  LEA R2, P0, R3, UR4, 0x2 ;  /* 0x0000000403027c11 */ /* 0x020fc8000f8010ff */
[----:B------:R-:W-:-:S05]  /*15f0*/  LEA.HI.X R3, R3, UR5, R0, 0x2, P0 ;  /* 0x0000000503037c11 */ /* 0x000fca00080f1400 */
[----:B------:R2:W-:Y:S04]  /*1600*/  STG.E desc[UR26][R2.64], R5 ;  /* 0x0000000502007986 */ /* 0x0005e8000c10191a */
.L_x_1406:
[----:B------:R-:W-:Y:S05]  /*1610*/  BSYNC.RECONVERGENT B0 ;  /* 0x0000000000007941 */ /* 0x000fea0003800200 */
.L_x_1405:
[----:B------:R-:W-:Y:S04]  /*1620*/  BSSY.RECONVERGENT B0, `(.L_x_1407) ;  /* 0x000000a000007945 */ /* 0x000fe80003800200 */
[----:B------:R-:W-:Y:S05]  /*1630*/  @P6 BRA `(.L_x_1408) ;  /* 0x0000000000206947 */ /* 0x000fea0003800000 */
        /* <DEDUP_REMOVED lines=8> */
.L_x_1408:
[----:B------:R-:W-:Y:S05]  /*16c0*/  BSYNC.RECONVERGENT B0 ;  /* 0x0000000000007941 */ /* 0x000fea0003800200 */
.L_x_1407:
        /* <DEDUP_REMOVED lines=10> */
.L_x_1410:
[----:B------:R-:W-:Y:S05]  /*1770*/  BSYNC.RECONVERGENT B0 ;  /* 0x0000000000007941 */ /* 0x000fea0003800200 */
.L_x_1409:
        /* <DEDUP_REMOVED lines=10> */
.L_x_1412:
[----:B------:R-:W-:Y:S05]  /*1820*/  BSYNC.RECONVERGENT B0 ;  /* 0x0000000000007941 */ /* 0x000fea0003800200 */
.L_x_1411:
        /* <DEDUP_REMOVED lines=10> */
.L_x_1414:
[----:B------:R-:W-:Y:S05]  /*18d0*/  BSYNC.RECONVERGENT B0 ;  /* 0x0000000000007941 */ /* 0x000fea0003800200 */
.L_x_1413:
        /* <DEDUP_REMOVED lines=10> */
.L_x_1416:
[----:B------:R-:W-:Y:S05]  /*1980*/  BSYNC.RECONVERGENT B0 ;  /* 0x0000000000007941 */ /* 0x000fea0003800200 */
.L_x_1415:
[----:B------:R-:W-:Y:S05]  /*1990*/  @P1 EXIT ;  /* 0x000000000000194d */ /* 0x000fea0003800000 */
[----:B------:R-:W5:Y:S01]  /*19a0*/  LDCU.64 UR4, c[0x0][0x420] ;  /* 0x00008400ff0477ac */ /* 0x000f620008000a00 */
[----:B------:R-:W-:Y:S02]  /*19b0*/  IMAD R0, R6, UR6, RZ ;  /* 0x0000000606007c24 */ /* 0x000fe4000f8e02ff */
[----:B--2---:R-:W-:-:S03]  /*19c0*/  IMAD.MOV.U32 R5, RZ, RZ, 0x7f800000 ;  /* 0x7f800000ff057424 */ /* 0x004fc600078e00ff */
[----:B------:R-:W-:-:S04]  /*19d0*/  IADD3 R3, P0, PT, R0, UR7, RZ ;  /* 0x0000000700037c10 */ /* 0x000fc8000ff1e0ff */
[----:B------:R-:W-:Y:S02]  /*19e0*/  LEA.HI.X.SX32 R0, R0, UR12, 0x1, P0 ;  /* 0x0000000c00007c11 */ /* 0x000fe400080f0eff */
[----:B-----5:R-:W-:-:S04]  /*19f0*/  LEA R2, P0, R3, UR4, 0x2 ;  /* 0x0000000403027c11 */ /* 0x020fc8000f8010ff */
[----:B------:R-:W-:-:S05]  /*1a00*/  LEA.HI.X R3, R3, UR5, R0, 0x2, P0 ;  /* 0x0000000503037c11 */ /* 0x000fca00080f1400 */
[----:B------:R-:W-:Y:S01]  /*1a10*/  STG.E desc[UR26][R2.64], R5 ;  /* 0x0000000502007986 */ /* 0x000fe2000c10191a */
[----:B------:R-:W-:Y:S05]  /*1a20*/  EXIT ;  /* 0x000000000000794d */ /* 0x000fea0003800000 */
.L_x_1385:
        /* <DEDUP_REMOVED lines=21> */
.L_x_1417:
[----:B------:R-:W1:Y:S01]  /*1b80*/  LDCU.64 UR12, c[0x0][0x3b8] ;  /* 0x00007700ff0c77ac */ /* 0x000e620008000a00 */
[----:B------:R-:W-:-:S04]  /*1b90*/  UIADD3 UR14, UPT, UPT, UR8, UR9, URZ ;  /* 0x00000009080e7290 */ /* 0x000fc8000fffe0ff */
[----:B-1----:R-:W-:Y:S02]  /*1ba0*/  UIMAD.WIDE.U32 UR10, UR14, UR12, URZ ;  /* 0x0000000c0e0a72a5 */ /* 0x002fe4000f8e00ff */
[----:B------:R-:W-:-:S04]  /*1bb0*/  UIMAD UR14, UR14, UR13, URZ ;  /* 0x0000000d0e0e72a4 */ /* 0x000fc8000f8e02ff */
[----:B------:R-:W-:Y:S02]  /*1bc0*/  UIADD3 UR14, UPT, UPT, UR11, UR14, URZ ;  /* 0x0000000e0b0e7290 */ /* 0x000fe4000fffe0ff */
.L_x_1418:
        /* <DEDUP_REMOVED lines=11> */
[----:B------:R-:W-:-:S06]  /*1c80*/  IMAD.HI.U32 R3, R7, R3, R6 ;  /* 0x0000000307037227 */ /* 0x000fcc00078e0006 */
[----:B------:R-:W-:-:S04]  /*1c90*/  IMAD.HI.U32 R5, R3, R2, RZ ;  /* 0x0000000203057227 */ /* 0x000fc800078e00ff */
[----:B------:R-:W-:-:S04]  /*1ca0*/  IMAD.MOV R3, RZ, RZ, -R5 ;  /* 0x000000ffff037224 */ /* 0x000fc800078e0a05 */
[----:B------:R-:W-:Y:S01]  /*1cb0*/  IMAD R3, R4, R3, R2 ;  /* 0x0000000304037224 */ /* 0x000fe200078e0202 */
[----:B------:R-:W-:-:S04]  /*1cc0*/  LOP3.LUT R2, R0, UR31, RZ, 0x3c, !PT ;  /* 0x0000001f00027c12 */ /* 0x000fc8000f8e3cff */
[----:B------:R-:W-:Y:S02]  /*1cd0*/  ISETP.GT.U32.AND P1, PT, R4, R3, PT ;  /* 0x000000030400720c */ /* 0x000fe40003f24070 */
[----:B------:R-:W-:-:S11]  /*1ce0*/  ISETP.GE.AND P0, PT, R2, RZ, PT ;  /* 0x000000ff0200720c */ /* 0x000fd60003f06270 */
[-C--:B------:R-:W-:Y:S01]  /*1cf0*/  @!P1 IADD3 R3, PT, PT, R3, -R4.reuse, RZ ;  /* 0x8000000403039210 */ /* 0x080fe20007ffe0ff */
[----:B------:R-:W-:Y:S01]  /*1d00*/  @!P1 VIADD R5, R5, 0x1 ;  /* 0x0000000105059836 */ /* 0x000fe20000000000 */
[----:B------:R-:W-:Y:S02]  /*1d10*/  ISETP.NE.AND P1, PT, R0, RZ, PT ;  /* 0x000000ff0000720c */ /* 0x000fe40003f25270 */
[----:B------:R-:W-:-:S13]  /*1d20*/  ISETP.GE.U32.AND P2, PT, R3, R4, PT ;  /* 0x000000040300720c */ /* 0x000fda0003f46070 */
        /* <DEDUP_REMOVED lines=15> */
.L_x_1419:
[----:B------:R-:W1:Y:S01]  /*1e20*/  LDCU.64 UR6, c[0x0][0x3c0] ;  /* 0x00007800ff0677ac */ /* 0x000e620008000a00 */
[----:B------:R-:W-:-:S04]  /*1e30*/  UIADD3 UR8, UPT, UPT, UR8, UR9, URZ ;  /* 0x0000000908087290 */ /* 0x000fc8000fffe0ff */
[----:B-1----:R-:W-:Y:S02]  /*1e40*/  UIMAD.WIDE.U32 UR16, UR8, UR6, URZ ;  /* 0x00000006081072a5 */ /* 0x002fe4000f8e00ff */
[----:B------:R-:W-:-:S04]  /*1e50*/  UIMAD UR5, UR8, UR7, URZ ;  /* 0x00000007080572a4 */ /* 0x000fc8000f8e02ff */
[----:B------:R-:W-:-:S12]  /*1e60*/  UIADD3 UR5, UPT, UPT, UR17, UR5, URZ ;  /* 0x0000000511057290 */ /* 0x000fd8000fffe0ff */
.L_x_1420:
[----:B------:R-:W-:Y:S01]  /*1e70*/  IMAD.SHL.U32 R7, R237, 0x8, RZ ;  /* 0x00000008ed077824 */ /* 0x000fe200078e00ff */
[----:B------:R-:W-:Y:S01]  /*1e80*/  SHF.R.U32.HI R94, RZ, 0x3, R237 ;  /* 0x00000003ff5e7819 */ /* 0x000fe200000116ed */
[----:B------:R-:W1:Y:S01]  /*1e90*/  LDCU.64 UR18, c[0x0][0x388] ;  /* 0x00007100ff1277ac */ /* 0x000e620008000a00 */
[----:B------:R-:W-:Y:S01]  /*1ea0*/  SHF.R.S32.HI R233, RZ, 0x1f, R2 ;  /* 0x0000001fffe97819 */ /* 0x000fe20000011402 */
[----:B------:R-:W-:Y:S01]  /*1eb0*/  BSSY.RECONVERGENT B0, `(.L_x_1421) ;  /* 0x000004e000007945 */ /* 0x000fe20003800200 */
[C---:B------:R-:W-:Y:S01]  /*1ec0*/  LOP3.LUT R232, R7.reuse, 0x38, RZ, 0xc0, !PT ;  /* 0x0000003807e87812 */ /* 0x040fe200078ec0ff */
[----:B------:R-:W-:Y:S01]  /*1ed0*/  UIADD3 UR20, UPT, UPT, -UR28, UR30, URZ ;  /* 0x0000001e1c147290 */ /* 0x000fe2000fffe1ff */
[----:B------:R-:W-:Y:S01]  /*1ee0*/  VIADD R0, R94, 0x20 ;  /* 0x000000205e007836 */ /* 0x000fe20000000000 */
[----:B------:R-:W-:Y:S01]  /*1ef0*/  LOP3.LUT R238, R7, 0x1f8, RZ, 0xc0, !PT ;  /* 0x000001f807ee7812 */ /* 0x000fe200078ec0ff */
[----:B------:R-:W-:Y:S01]  /*1f00*/  UMOV UR4, 0x400 ;  /* 0x0000040000047882 */ /* 0x000fe20000000000 */
[C---:B------:R-:W-:Y:S01]  /*1f10*/  IADD3 R4, P1, PT, R232.reuse, UR10, RZ ;  /* 0x0000000ae8047c10 */ /* 0x040fe2000ff3e0ff */
[----:B------:R-:W2:Y:S01]  /*1f20*/  LDCU.128 UR8, c[0x0][0x3d0] ;  /* 0x00007a00ff0877ac */ /* 0x000ea20008000c00 */
[----:B------:R-:W-:-:S02]  /*1f30*/  IADD3 R8, P0, PT, R232, UR16, RZ ;  /* 0x00000010e8087c10 */ /* 0x000fc4000ff1e0ff */
[----:B------:R-:W-:Y:S01]  /*1f40*/  ISETP.GE.AND P3, PT, R0, UR20, PT ;  /* 0x0000001400007c0c */ /* 0x000fe2000bf66270 */
[----:B------:R-:W-:Y:S01]  /*1f50*/  IMAD.X R5, RZ, RZ, UR14, P1 ;  /* 0x0000000eff057e24 */ /* 0x000fe200088e06ff */
[----:B------:R-:W3:Y:S01]  /*1f60*/  LDCU.64 UR16, c[0x0][0x390] ;  /* 0x00007200ff1077ac */ /* 0x000ee20008000a00 */
[----:B------:R-:W-:Y:S01]  /*1f70*/  IMAD.X R9, RZ, RZ, UR5, P0 ;  /* 0x00000005ff097e24 */ /* 0x000fe200080e06ff */
[----:B------:R-:W4:Y:S01]  /*1f80*/  S2UR UR5, SR_CgaCtaId ;  /* 0x00000000000579c3 */ /* 0x000f220000008800 */
[----:B------:R-:W-:Y:S01]  /*1f90*/  IMAD.WIDE.U32 R4, R94, UR12, R4 ;  /* 0x0000000c5e047c25 */ /* 0x000fe2000f8e0004 */
[----:B------:R-:W5:Y:S01]  /*1fa0*/  LDCU.64 UR14, c[0x0][0x3c8] ;  /* 0x00007900ff0e77ac */ /* 0x000f620008000a00 */
[----:B------:R-:W-:Y:S02]  /*1fb0*/  IADD3 R10, P0, PT, R232, UR34, RZ ;  /* 0x00000022e80a7c10 */ /* 0x000fe4000ff1e0ff */
[C---:B------:R-:W-:Y:S01]  /*1fc0*/  IMAD.WIDE.U32 R8, R94.reuse, UR6, R8 ;  /* 0x000000065e087c25 */ /* 0x040fe2000f8e0008 */
[----:B------:R-:W-:-:S02]  /*1fd0*/  IADD3 R0, PT, PT, R94, 0x30, RZ ;  /* 0x000000305e007810 */ /* 0x000fc40007ffe0ff */
[----:B------:R-:W-:Y:S01]  /*1fe0*/  LOP3.LUT R238, R238, 0x38, R237, 0x78, !PT ;  /* 0x00000038eeee7812 */ /* 0x000fe200078e78ed */
[----:B------:R-:W-:Y:S01]  /*1ff0*/  IMAD R5, R94, UR13, R5 ;  /* 0x0000000d5e057c24 */ /* 0x000fe2000f8e0205 */
[----:B------:R-:W-:Y:S01]  /*2000*/  ISETP.GE.AND P1, PT, R0, UR20, PT ;  /* 0x0000001400007c0c */ /* 0x000fe2000bf26270 */
[C---:B--2---:R-:W-:Y:S01]  /*2010*/  IMAD R235, R233.reuse, UR8, RZ ;  /* 0x00000008e9eb7c24 */ /* 0x044fe2000f8e02ff */
[----:B------:R-:W-:Y:S01]  /*2020*/  LOP3.LUT R238, R238, 0x1e00, R7, 0xf8, !PT ;  /* 0x00001e00eeee7812 */ /* 0x000fe200078ef807 */
[----:B------:R-:W-:Y:S01]  /*2030*/  IMAD R233, R233, UR10, RZ ;  /* 0x0000000ae9e97c24 */ /* 0x000fe2000f8e02ff */
[----:B------:R-:W-:Y:S01]  /*2040*/  LOP3.LUT R231, R232, 0x40, RZ, 0xfc, !PT ;  /* 0x00000040e8e77812 */ /* 0x000fe200078efcff */
[----:B------:R-:W-:Y:S02]  /*2050*/  IMAD R9, R94, UR7, R9 ;  /* 0x000000075e097c24 */ /* 0x000fe4000f8e0209 */
[C---:B------:R-:W-:Y:S02]  /*2060*/  IMAD R235, R2.reuse, UR9, R235 ;  /* 0x0000000902eb7c24 */ /* 0x040fe4000f8e02eb */
[----:B------:R-:W-:-:S02]  /*2070*/  IMAD R233, R2, UR11, R233 ;  /* 0x0000000b02e97c24 */ /* 0x000fc4000f8e02e9 */
[----:B------:R-:W-:Y:S01]  /*2080*/  IMAD.WIDE.U32 R4, R2, UR8, R4 ;  /* 0x0000000802047c25 */ /* 0x000fe2000f8e0004 */
[----:B----4-:R-:W-:-:S03]  /*2090*/  ULEA UR5, UR5, UR4, 0x18 ;  /* 0x0000000405057291 */ /* 0x010fc6000f8ec0ff */
[----:B------:R-:W-:Y:S01]  /*20a0*/  IMAD.WIDE.U32 R2, R2, UR10, R8 ;  /* 0x0000000a02027c25 */ /* 0x000fe2000f8e0008 */
[----:B------:R-:W-:Y:S02]  /*20b0*/  IADD3 R235, PT, PT, R5, R235, RZ ;  /* 0x000000eb05eb7210 */ /* 0x000fe40007ffe0ff */
[----:B-1----:R-:W-:Y:S01]  /*20c0*/  LEA R236, P4, R4, UR18, 0x1 ;  /* 0x0000001204ec7c11 */ /* 0x002fe2000f8808ff */
[----:B------:R-:W-:Y:S01]  /*20d0*/  IMAD.X R11, RZ, RZ, UR32, P0 ;  /* 0x00000020ff0b7e24 */ /* 0x000fe200080e06ff */
[----:B---3--:R-:W-:Y:S01]  /*20e0*/  LEA R234, P0, R2, UR16, 0x1 ;  /* 0x0000001002ea7c11 */ /* 0x008fe2000f8008ff */
[----:B------:R-:W-:Y:S01]  /*20f0*/  IMAD.IADD R233, R3, 0x1, R233 ;  /* 0x0000000103e97824 */ /* 0x000fe200078e02e9 */
[----:B------:R-:W-:Y:S01]  /*2100*/  LEA.HI.X R235, R4, UR19, R235, 0x1, P4 ;  /* 0x0000001304eb7c11 */ /* 0x000fe2000a0f0ceb */
[----:B-----5:R-:W-:Y:S01]  /*2110*/  IMAD.U32 R8, RZ, RZ, UR14 ;  /* 0x0000000eff087e24 */ /* 0x020fe2000f8e00ff */
[----:B------:R-:W-:Y:S01]  /*2120*/  IADD3 R4, PT, PT, R94, 0x10, RZ ;  /* 0x000000105e047810 */ /* 0x000fe20007ffe0ff */
[----:B------:R-:W-:Y:S01]  /*2130*/  IMAD.U32 R13, RZ, RZ, UR15 ;  /* 0x0000000fff0d7e24 */ /* 0x000fe2000f8e00ff */
[----:B------:R-:W-:Y:S01]  /*2140*/  LEA.HI.X R233, R2, UR17, R233, 0x1, P0 ;  /* 0x0000001102e97c11 */ /* 0x000fe200080f0ce9 */
[----:B------:R-:W-:Y:S01]  /*2150*/  IMAD.WIDE.U32 R8, R8, UR31, R10 ;  /* 0x0000001f08087c25 */ /* 0x000fe2000f8e000a */
[----:B------:R-:W-:Y:S01]  /*2160*/  ISETP.GE.AND P0, PT, R94, UR20, PT ;  /* 0x000000145e007c0c */ /* 0x000fe2000bf06270 */
[----:B------:R-:W-:Y:S01]  /*2170*/  UIMAD.WIDE.U32 UR16, UR23, 0x80, URZ ;  /* 0x00000080171078a5 */ /* 0x000fe2000f8e00ff */
[----:B------:R-:W-:Y:S01]  /*2180*/  ISETP.GE.AND P4, PT, R4, UR20, PT ;  /* 0x0000001404007c0c */ /* 0x000fe2000bf86270 */
[C---:B------:R-:W-:Y:S01]  /*2190*/  VIADD R0, R94.reuse, 0x40 ;  /* 0x000000405e007836 */ /* 0x040fe20000000000 */
[----:B------:R-:W-:Y:S01]  /*21a0*/  USHF.L.U64.HI UR14, UR12, 0x5, UR13 ;  /* 0x000000050c0e7899 */ /* 0x000fe2000801020d */
[----:B------:R-:W-:Y:S01]  /*21b0*/  IMAD R13, R13, UR31, R9 ;  /* 0x0000001f0d0d7c24 */ /* 0x000fe2000f8e0209 */
[----:B------:R-:W-:Y:S01]  /*21c0*/  USHF.L.U32 UR15, UR12, 0x5, URZ ;  /* 0x000000050c0f7899 */ /* 0x000fe200080006ff */
[----:B------:R-:W-:-:S02]  /*21d0*/  LOP3.LUT R230, R94, UR16, RZ, 0xfc, !PT ;  /* 0x000000105ee67c12 */ /* 0x000fc4000f8efcff */
[----:B------:R-:W-:Y:S01]  /*21e0*/  ISETP.GE.AND P2, PT, R0, UR20, PT ;  /* 0x0000001400007c0c */ /* 0x000fe2000bf46270 */
[----:B------:R-:W-:Y:S01]  /*21f0*/  VIADD R0, R94, 0x50 ;  /* 0x000000505e007836 */ /* 0x000fe20000000000 */
[----:B------:R-:W-:Y:S02]  /*2200*/  LEA R238, R238, UR5, 0x1 ;  /* 0x00000005eeee7c11 */ /* 0x000fe4000f8e08ff */
        /* <DEDUP_REMOVED lines=24> */
.L_x_1422:
[----:B------:R-:W-:Y:S05]  /*2390*/  BSYNC.RECONVERGENT B0 ;  /* 0x0000000000007941 */ /* 0x000fea0003800200 */
.L_x_1421:
        /* <DEDUP_REMOVED lines=30> */
.L_x_1424:
[----:B------:R-:W-:Y:S05]  /*2580*/  BSYNC.RECONVERGENT B0 ;  /* 0x0000000000007941 */ /* 0x000fea0003800200 */
.L_x_1423:
        /* <DEDUP_REMOVED lines=30> */
.L_x_1426:
[----:B------:R-:W-:Y:S05]  /*2770*/  BSYNC.RECONVERGENT B0 ;  /* 0x0000000000007941 */ /* 0x000fea0003800200 */
.L_x_1425:
        /* <DEDUP_REMOVED lines=9> */
[----:B-123--:R-:W-:Y:S01]  /*2810*/  IMAD.X R3, RZ, RZ, UR17, P1 ;  /* 0x00000011ff037e24 */ /* 0x00efe200088e06ff */
[----:B------:R-:W1:Y:S03]  /*2820*/  LDCU.64 UR8, c[0x0][0x380] ;  /* 0x00007000ff0877ac */ /* 0x000e660008000a00 */
[----:B----4-:R-:W-:-:S02]  /*2830*/  IMAD R3, R3, UR10, RZ ;  /* 0x0000000a03037c24 */ /* 0x010fc4000f8e02ff */
[----:B------:R-:W-:Y:S01]  /*2840*/  IMAD.WIDE.U32 R10, R0, UR10, R10 ;  /* 0x0000000a000a7c25 */ /* 0x000fe2000f8e000a */
[----:B-----5:R-:W-:-:S03]  /*2850*/  ISETP.GE.AND P3, PT, R232, UR31, PT ;  /* 0x0000001fe8007c0c */ /* 0x020fc6000bf66270 */
        /* <DEDUP_REMOVED lines=15> */
.L_x_1428:
[----:B------:R-:W-:Y:S05]  /*2950*/  BSYNC.RECONVERGENT B0 ;  /* 0x0000000000007941 */ /* 0x000fea0003800200 */
.L_x_1427:
        /* <DEDUP_REMOVED lines=8> */
[----:B------:R-:W5:Y:S02]  /*29e0*/  LDCU UR32, c[0x0][0x440] ;  /* 0x00008800ff2077ac */ /* 0x000f640008000800 */
[----:B-1234-:R-:W-:Y:S01]  /*29f0*/  IMAD.X R3, RZ, RZ, UR17, P2 ;  /* 0x00000011ff037e24 */ /* 0x01efe200090e06ff */
[----:B------:R-:W1:Y:S03]  /*2a00*/  LDCU.64 UR8, c[0x0][0x380] ;  /* 0x00007000ff0877ac */ /* 0x000e660008000a00 */
[----:B-----5:R-:W-:-:S02]  /*2a10*/  IMAD R3, R3, UR10, RZ ;  /* 0x0000000a03037c24 */ /* 0x020fc4000f8e02ff */
[----:B------:R-:W-:Y:S01]  /*2a20*/  IMAD.WIDE.U32 R10, R0, UR10, R10 ;  /* 0x0000000a000a7c25 */ /* 0x000fe2000f8e000a */
[----:B------:R-:W-:-:S03]  /*2a30*/  ISETP.GE.AND P3, PT, R232, UR32, PT ;  /* 0x00000020e8007c0c */ /* 0x000fc6000bf66270 */
        /* <DEDUP_REMOVED lines=15> */
.L_x_1430:
[----:B------:R-:W-:Y:S05]  /*2b30*/  BSYNC.RECONVERGENT B0 ;  /* 0x0000000000007941 */ /* 0x000fea0003800200 */
.L_x_1429:
        /* <DEDUP_REMOVED lines=29> */
.L_x_1432:
[----:B------:R-:W-:Y:S05]  /*2d10*/  BSYNC.RECONVERGENT B0 ;  /* 0x0000000000007941 */ /* 0x000fea0003800200 */
.L_x_1431:
[----:B------:R-:W-:Y:S04]  /*2d20*/  BSSY.RECONVERGENT B0, `(.L_x_1433) ;  /* 0x000001b000007945 */ /* 0x000fe80003800200 */
[----:B------:R-:W-:Y:S05]  /*2d30*/  @P6 BRA `(.L_x_1434) ;  /* 0x0000000000646947 */ /* 0x000fea0003800000 */
        /* <DEDUP_REMOVED lines=25> */
.L_x_1434:
[----:B------:R-:W-:Y:S05]  /*2ed0*/  BSYNC.RECONVERGENT B0 ;  /* 0x0000000000007941 */ /* 0x000fea0003800200 */
.L_x_1433:
[----:B------:R-:W-:Y:S04]  /*2ee0*/  BSSY.RECONVERGENT B0, `(.L_x_1435) ;  /* 0x000001a000007945 */ /* 0x000fe80003800200 */
[----:B------:R-:W-:Y:S05]  /*2ef0*/  @P5 BRA `(.L_x_1436) ;  /* 0x0000000000605947 */ /* 0x000fea0003800000 */
[----:B------:R-:W5:Y:S01]  /*2f00*/  LDCU.64 UR10, c[0x0][0x3b0] ;  /* 0x00007600ff0a77ac */ /* 0x000f620008000a00 */
[----:B-1234-:R-:W-:Y:S02]  /*2f10*/  IADD3 R2, P0, PT, R230, 0x70, RZ ;  /* 0x00000070e6027810 */ /* 0x01efe40007f1e0ff */
        /* <DEDUP_REMOVED lines=22> */
.L_x_1436:
[----:B------:R-:W-:Y:S05]  /*3080*/  BSYNC.RECONVERGENT B0 ;  /* 0x0000000000007941 */ /* 0x000fea0003800200 */
.L_x_1435:
[----:B------:R-:W-:Y:S01]  /*3090*/  UIMAD UR9, UR14, UR4, URZ ;  /* 0x000000040e0972a4 */ /* 0x000fe2000f8e02ff */
[----:B------:R-:W-:Y:S03]  /*30a0*/  BSSY.RECONVERGENT B0, `(.L_x_1437) ;  /* 0x0000015000007945 */ /* 0x000fe60003800200 */
[----:B------:R-:W-:Y:S01]  /*30b0*/  UIADD3 UR9, UPT, UPT, UR33, UR9, URZ ;  /* 0x0000000921097290 */ /* 0x000fe2000fffe0ff */
[----:B------:R-:W-:Y:S11]  /*30c0*/  @P1 BRA `(.L_x_1438) ;  /* 0x0000000000481947 */ /* 0x000ff60003800000 */
[----:B------:R-:W5:Y:S01]  /*30d0*/  LDCU UR8, c[0x0][0x440] ;  /* 0x00008800ff0877ac */ /* 0x000f620008000800 */
[----:B-1234-:R-:W-:Y:S02]  /*30e0*/  IMAD.U32 R2, RZ, RZ, UR32 ;  /* 0x00000020ff027e24 */ /* 0x01efe4000f8e00ff */
        /* <DEDUP_REMOVED lines=16> */
.L_x_1438:
[----:B------:R-:W-:Y:S05]  /*31f0*/  BSYNC.RECONVERGENT B0 ;  /* 0x0000000000007941 */ /* 0x000fea0003800200 */
.L_x_1437:
[----:B------:R-:W-:Y:S04]  /*3200*/  BSSY.RECONVERGENT B0, `(.L_x_1439) ;  /* 0x0000015000007945 */ /* 0x000fe80003800200 */
[----:B------:R-:W-:Y:S05]  /*3210*/  @P4 BRA `(.L_x_1440) ;  /* 0x00000000004c4947 */ /* 0x000fea0003800000 */
[----:B------:R-:W5:Y:S01]  /*3220*/  LDCU UR8, c[0x0][0x440] ;  /* 0x00008800ff0877ac */ /* 0x000f620008000800 */
[----:B------:R-:W-:-:S04]  /*3230*/  UIADD3 UR11, UP0, UPT, UR31, UR32, URZ ;  /* 0x000000201f0b7290 */ /* 0x000fc8000ff1e0ff */
[----:B------:R-:W-:Y:S02]  /*3240*/  UIADD3.X UR10, UPT, UPT, UR18, UR9, URZ, UP0, !UPT ;  /* 0x00000009120a7290 */ /* 0x000fe400087fe4ff */
[----:B-1234-:R-:W-:-:S04]  /*3250*/  IMAD.U32 R3, RZ, RZ, UR11 ;  /* 0x0000000bff037e24 */ /* 0x01efc8000f8e00ff */
        /* <DEDUP_REMOVED lines=15> */
.L_x_1440:
[----:B------:R-:W-:Y:S05]  /*3350*/  BSYNC.RECONVERGENT B0 ;  /* 0x0000000000007941 */ /* 0x000fea0003800200 */
.L_x_1439:
[----:B------:R-:W0:Y:S01]  /*3360*/  LDGDEPBAR ;  /* 0x00000000000079af */ /* 0x000e220000000000 */
[--C-:B------:R-:W-:Y:S01]  /*3370*/  SHF.R.U32.HI R92, RZ, 0x1, R237.reuse ;  /* 0x00000001ff5c7819 */ /* 0x100fe200000116ed */
[----:B------:R-:W-:Y:S01]  /*3380*/  IMAD.U32 R0, RZ, RZ, UR28 ;  /* 0x0000001cff007e24 */ /* 0x000fe2000f8e00ff */
[----:B-1234-:R-:W-:Y:S01]  /*3390*/  SHF.R.U32.HI R3, RZ, 0x2, R237 ;  /* 0x00000002ff037819 */ /* 0x01efe200000116ed */
[----:B------:R-:W-:Y:S01]  /*33a0*/  USHF.L.U32 UR8, UR6, 0x5, URZ ;  /* 0x0000000506087899 */ /* 0x000fe200080006ff */
[----:B------:R-:W-:Y:S01]  /*33b0*/  LOP3.LUT R5, R92, 0x1f0, RZ, 0xc0, !PT ;  /* 0x000001f05c057812 */ /* 0x000fe200078ec0ff */
[----:B------:R-:W-:Y:S01]  /*33c0*/  USHF.L.U64.HI UR9, UR6, 0x5, UR7 ;  /* 0x0000000506097899 */ /* 0x000fe20008010207 */
[----:B------:R-:W-:Y:S01]  /*33d0*/  LOP3.LUT R3, R3, 0x7, RZ, 0xc0, !PT ;  /* 0x0000000703037812 */ /* 0x000fe200078ec0ff */
[----:B------:R-:W-:Y:S01]  /*33e0*/  IMAD.SHL.U32 R227, R237, 0x40, RZ ;  /* 0x00000040ede37824 */ /* 0x000fe200078e00ff */
[----:B------:R-:W-:Y:S01]  /*33f0*/  IADD3 R0, PT, PT, R5, 0x1, R0 ;  /* 0x0000000105007810 */ /* 0x000fe20007ffe000 */
[----:B------:R-:W-:Y:S01]  /*3400*/  UIMAD.WIDE.U32 UR12, UR8, UR4, URZ ;  /* 0x00000004080c72a5 */ /* 0x000fe2000f8e00ff */
[----:B------:R-:W-:Y:S01]  /*3410*/  IMAD.U32 R95, RZ, RZ, UR29 ;  /* 0x0000001dff5f7e24 */ /* 0x000fe2000f8e00ff */
[----:B------:R-:W-:Y:S01]  /*3420*/  UIMAD UR4, UR9, UR4, URZ ;  /* 0x00000004090472a4 */ /* 0x000fe2000f8e02ff */
[----:B------:R-:W-:Y:S01]  /*3430*/  IADD3 R0, PT, PT, R0, -UR30, R3 ;  /* 0x8000001e00007c10 */ /* 0x000fe2000fffe003 */
[----:B------:R-:W-:Y:S01]  /*3440*/  IMAD.SHL.U32 R5, R237, 0x20, RZ ;  /* 0x00000020ed057824 */ /* 0x000fe200078e00ff */
[----:B------:R-:W-:Y:S01]  /*3450*/  LOP3.LUT R2, R227, 0x1c0, RZ, 0xc0, !PT ;  /* 0x000001c0e3027812 */ /* 0x000fe200078ec0ff */
[----:B------:R-:W-:Y:S01]  /*3460*/  IMAD.MOV.U32 R3, RZ, RZ, 0x10 ;  /* 0x00000010ff037424 */ /* 0x000fe200078e00ff */
[C---:B------:R-:W-:Y:S01]  /*3470*/  LOP3.LUT P6, RZ, R237.reuse, 0x2, RZ, 0xc0, !PT ;  /* 0x00000002edff7812 */ /* 0x040fe200078cc0ff */
[----:B------:R-:W-:Y:S01]  /*3480*/  IMAD.MOV.U32 R93, RZ, RZ, 0x20 ;  /* 0x00000020ff5d7424 */ /* 0x000fe200078e00ff */
[----:B------:R-:W-:Y:S01]  /*3490*/  LOP3.LUT P0, RZ, R237, 0x4, RZ, 0xc0, !PT ;  /* 0x00000004edff7812 */ /* 0x000fe2000780c0ff */
[----:B------:R-:W-:Y:S01]  /*34a0*/  UIADD3 UR4, UPT, UPT, UR13, UR4, URZ ;  /* 0x000000040d047290 */ /* 0x000fe2000fffe0ff */
[----:B------:R-:W-:Y:S01]  /*34b0*/  BSSY.RECONVERGENT B0, `(.L_x_1441) ;  /* 0x0000020000007945 */ /* 0x000fe20003800200 */
[----:B------:R-:W-:Y:S01]  /*34c0*/  IADD3 R95, PT, PT, R0, UR25, R95 ;  /* 0x00000019005f7c10 */ /* 0x000fe2000fffe05f */
[----:B------:R-:W-:-:S04]  /*34d0*/  DEPBAR.LE SB0, 0x0 ;  /* 0x000080000000791a */ /* 0x000fc80000000000 */
[----:B------:R-:W-:Y:S02]  /*34e0*/  LOP3.LUT R7, R2, 0x38, R7, 0xf8, !PT ;  /* 0x0000003802077812 */ /* 0x000fe400078ef807 */
[----:B------:R-:W-:Y:S02]  /*34f0*/  LOP3.LUT R0, R237, 0x8, RZ, 0xc0, !PT ;  /* 0x00000008ed007812 */ /* 0x000fe400078ec0ff */
[----:B------:R-:W-:Y:S02]  /*3500*/  LOP3.LUT R5, R5, 0x7c00, RZ, 0xc0, !PT ;  /* 0x00007c0005057812 */ /* 0x000fe400078ec0ff */
[----:B------:R-:W-:Y:S02]  /*3510*/  SEL R3, R3, 0xfffffff0, !P6 ;  /* 0xfffffff003037807 */ /* 0x000fe40007000000 */
[----:B------:R-:W-:Y:S02]  /*3520*/  SEL R93, R93, 0xffffffe0, !P0 ;  /* 0xffffffe05d5d7807 */ /* 0x000fe40004000000 */
[----:B------:R-:W-:Y:S01]  /*3530*/  LOP3.LUT R228, R227, 0x200, RZ, 0xc0, !PT ;  /* 0x00000200e3e47812 */ /* 0x000fe200078ec0ff */
[----:B------:R-:W-:Y:S06]  /*3540*/  BAR.SYNC.DEFER_BLOCKING 0x0 ;  /* 0x0000000000007b1d */ /* 0x000fec0000010000 */
[----:B------:R-:W-:Y:S05]  /*3550*/  @P1 BRA `(.L_x_1442) ;  /* 0x00000000004c1947 */ /* 0x000fea0003800000 */
        /* <DEDUP_REMOVED lines=19> */
.L_x_1442:
[----:B------:R2:W-:Y:S04]  /*3690*/  STS.128 [R238+0xa000], RZ ;  /* 0x00a000ffee007388 */ /* 0x0005e80000000c00 */
[----:B------:R2:W-:Y:S02]  /*36a0*/  STS.128 [R238+0xb000], RZ ;  /* 0x00b000ffee007388 */ /* 0x0005e40000000c00 */
.L_x_1443:
[----:B------:R-:W-:Y:S05]  /*36b0*/  BSYNC.RECONVERGENT B0 ;  /* 0x0000000000007941 */ /* 0x000fea0003800200 */
.L_x_1441:
        /* <DEDUP_REMOVED lines=30> */
.L_x_1445:
[----:B------:R-:W-:Y:S05]  /*38a0*/  BSYNC.RECONVERGENT B0 ;  /* 0x0000000000007941 */ /* 0x000fea0003800200 */
.L_x_1444:
[----:B------:R-:W-:Y:S01]  /*38b0*/  LDSM.16.M88.4 R24, [R228] ;  /* 0x00000000e418783b */ /* 0x000fe20000000200 */
[----:B------:R-:W-:Y:S01]  /*38c0*/  VIADD R226, R227, UR5 ;  /* 0x00000005e3e27c36 */ /* 0x000fe20008000000 */
[----:B------:R-:W-:Y:S01]  /*38d0*/  LEA R2, R93, R228, 0x1 ;  /* 0x000000e45d027211 */ /* 0x000fe200078e08ff */
[C---:B------:R-:W-:Y:S01]  /*38e0*/  IMAD R225, R3.reuse, 0x2, R228 ;  /* 0x0000000203e17824 */ /* 0x040fe200078e02e4 */
[----:B------:R-:W5:Y:S01]  /*38f0*/  LDSM.16.M88.4 R40, [R227+UR5+0x8000] ;  /* 0x00800005e328783b */ /* 0x000f620008000200 */
[--C-:B------:R-:W-:Y:S01]  /*3900*/  IMAD R80, R3, 0x2, R226.reuse ;  /* 0x0000000203507824 */ /* 0x100fe200078e02e2 */
[----:B------:R-:W2:Y:S01]  /*3910*/  LDCU UR4, c[0x0][0x50c] ;  /* 0x0000a180ff0477ac */ /* 0x000ea20008000800 */
[----:B------:R-:W-:Y:S01]  /*3920*/  IMAD R0, R93, 0x2, R226 ;  /* 0x000000025d007824 */ /* 0x000fe200078e02e2 */
[----:B------:R-:W3:Y:S01]  /*3930*/  LDSM.16.M88.4 R28, [R228+0x2000] ;  /* 0x00200000e41c783b */ /* 0x000ee20000000200 */
[C---:B------:R-:W-:Y:S01]  /*3940*/  IMAD R224, R3.reuse, 0x2, R2 ;  /* 0x0000000203e07824 */ /* 0x040fe200078e0202 */
[----:B------:R-:W-:Y:S01]  /*3950*/  UISETP.NE.AND UP1, UPT, UR24, 0x1, UPT ;  /* 0x000000011800788c */ /* 0x000fe2000bf25270 */
[----:B------:R-:W-:Y:S01]  /*3960*/  IMAD R222, R3, 0x2, R0 ;  /* 0x0000000203de7824 */ /* 0x000fe200078e0200 */
[----:B------:R-:W2:Y:S01]  /*3970*/  LDSM.16.M88.4 R12, [R227+UR5+0x8800] ;  /* 0x00880005e30c783b */ /* 0x000ea20008000200 */
[----:B------:R-:W-:Y:S01]  /*3980*/  IMAD.U32 R216, RZ, RZ, UR24 ;  /* 0x00000018ffd87e24 */ /* 0x000fe2000f8e00ff */
[C---:B------:R-:W-:Y:S01]  /*3990*/  VIMNMX R215, PT, PT, R95.reuse, UR29, PT ;  /* 0x0000001d5fd77c48 */ /* 0x040fe2000bfe0100 */
[----:B------:R-:W-:Y:S01]  /*39a0*/  IMAD.U32 R214, RZ, RZ, UR29 ;  /* 0x0000001dffd67e24 */ /* 0x000fe2000f8e00ff */
[----:B----4-:R-:W-:Y:S04]  /*39b0*/  LDSM.16.M88.4 R4, [R80+0x8000] ;  /* 0x008000005004783b */ /* 0x010fe80000000200 */
[----:B-1----:R-:W1:Y:S01]  /*39c0*/  LDSM.16.M88.4 R8, [R225+0x2000] ;  /* 0x00200000e108783b */ /* 0x002e620000000200 */
[----:B------:R-:W-:-:S02]  /*39d0*/  VIADDMNMX R213, R95, 0x40, R214, PT ;  /* 0x000000405fd57846 */ /* 0x000fc400038001d6 */
[----:B------:R-:W-:Y:S01]  /*39e0*/  VIADDMNMX R212, R95, 0x48, R214, PT ;  /* 0x000000485fd47846 */ /* 0x000fe200038001d6 */
[----:B------:R-:W4:Y:S04]  /*39f0*/  LDSM.16.M88.4 R60, [R80+0x8800] ;  /* 0x00880000503c783b */ /* 0x000f280000000200 */
[----:B------:R-:W4:Y:S04]  /*3a00*/  LDSM.16.M88.4 R52, [R225] ;  /* 0x00000000e134783b */ /* 0x000f280000000200 */
[----:B------:R-:W-:Y:S04]  /*3a10*/  LDSM.16.M88.4 R48, [R2+0x2000] ;  /* 0x002000000230783b */ /* 0x000fe80000000200 */
[----:B------:R-:W4:Y:S04]  /*3a20*/  LDSM.16.M88.4 R44, [R0+0x8000] ;  /* 0x00800000002c783b */ /* 0x000f280000000200 */
[----:B------:R-:W4:Y:S01]  /*3a30*/  LDSM.16.M88.4 R20, [R0+0x8800] ;  /* 0x008800000014783b */ /* 0x000f220000000200 */
[-C--:B-----5:R-:W-:Y:S03]  /*3a40*/  HMMA.16816.F32 R56, R24, R40.reuse, RZ ;  /* 0x000000281838723c */ /* 0x0a0fe600000018ff */
[----:B------:R-:W5:Y:S04]  /*3a50*/  LDSM.16.M88.4 R16, [R2] ;  /* 0x000000000210783b */ /* 0x000f680000000200 */
[----:B------:R-:W-:Y:S01]  /*3a60*/  LDSM.16.M88.4 R88, [R227+UR5+0x9000] ;  /* 0x00900005e358783b */ /* 0x000fe20008000200 */
[C---:B---3--:R-:W-:Y:S03]  /*3a70*/  HMMA.16816.F32 R68, R28.reuse, R40, RZ ;  /* 0x000000281c44723c */ /* 0x048fe600000018ff */
[----:B------:R-:W-:Y:S04]  /*3a80*/  LDSM.16.M88.4 R84, [R80+0x9000] ;  /* 0x009000005054783b */ /* 0x000fe80000000200 */
[----:B------:R-:W-:Y:S01]  /*3a90*/  LDSM.16.M88.4 R80, [R80+0x9800] ;  /* 0x009800005050783b */ /* 0x000fe20000000200 */
[C---:B------:R-:W-:Y:S03]  /*3aa0*/  HMMA.16816.F32 R76, R28.reuse, R42, RZ ;  /* 0x0000002a1c4c723c */ /* 0x040fe600000018ff */
[----:B------:R-:W-:Y:S04]  /*3ab0*/  LDSM.16.M88.4 R72, [R2+0x6000] ;  /* 0x006000000248783b */ /* 0x000fe80000000200 */
[----:B------:R-:W-:Y:S01]  /*3ac0*/  LDSM.16.M88.4 R64, [R224+0x6000] ;  /* 0x00600000e040783b */ /* 0x000fe20000000200 */
[----:B--2---:R-:W-:Y:S03]  /*3ad0*/  HMMA.16816.F32 R32, R28, R12, RZ ;  /* 0x0000000c1c20723c */ /* 0x004fe600000018ff */
[----:B------:R-:W0:Y:S05]  /*3ae0*/  LDGDEPBAR ;  /* 0x00000000000079af */ /* 0x000e2a0000000000 */
[C---:B------:R-:W-:Y:S08]  /*3af0*/  HMMA.16816.F32 R40, R24.reuse, R42, RZ ;  /* 0x0000002a1828723c */ /* 0x040ff000000018ff */
[----:B------:R-:W-:Y:S08]  /*3b00*/  HMMA.16816.F32 R36, R24, R12, RZ ;  /* 0x0000000c1824723c */ /* 0x000ff000000018ff */
[-C--:B------:R-:W-:Y:S08]  /*3b10*/  HMMA.16816.F32 R28, R28, R14.reuse, RZ ;  /* 0x0000000e1c1c723c */ /* 0x080ff000000018ff */
[----:B------:R-:W-:Y:S01]  /*3b20*/  HMMA.16816.F32 R24, R24, R14, RZ ;  /* 0x0000000e1818723c */ /* 0x000fe200000018ff */
[----:B------:R-:W-:Y:S07]  /*3b30*/  LDSM.16.M88.4 R12, [R222+0x8000] ;  /* 0x00800000de0c783b */ /* 0x000fee0000000200 */
[C---:B-1----:R-:W-:Y:S08]  /*3b40*/  HMMA.16816.F32 R68, R8.reuse, R4, R68 ;  /* 0x000000040844723c */ /* 0x042ff00000001844 */
[C---:B----4-:R-:W-:Y:S08]  /*3b50*/  HMMA.16816.F32 R32, R8.reuse, R60, R32 ;  /* 0x0000003c0820723c */ /* 0x050ff00000001820 */
[C---:B------:R-:W-:Y:S08]  /*3b60*/  HMMA.16816.F32 R76, R8.reuse, R6, R76 ;  /* 0x00000006084c723c */ /* 0x040ff0000000184c */
[----:B------:R-:W-:Y:S01]  /*3b70*/  HMMA.16816.F32 R28, R8, R62, R28 ;  /* 0x0000003e081c723c */ /* 0x000fe2000000181c */
[----:B------:R-:W1:Y:S07]  /*3b80*/  LDSM.16.M88.4 R8, [R224+0x2000] ;  /* 0x00200000e008783b */ /* 0x000e6e0000000200 */
[C---:B------:R-:W-:Y:S08]  /*3b90*/  HMMA.16816.F32 R56, R52.reuse, R4, R56 ;  /* 0x000000043438723c */ /* 0x040ff00000001838 */
[C---:B------:R-:W-:Y:S01]  /*3ba0*/  HMMA.16816.F32 R40, R52.reuse, R6, R40 ;  /* 0x000000063428723c */ /* 0x040fe20000001828 */
[----:B------:R-:W2:Y:S07]  /*3bb0*/  LDSM.16.M88.4 R4, [R224] ;  /* 0x00000000e004783b */ /* 0x000eae0000000200 */
[C---:B------:R-:W-:Y:S08]  /*3bc0*/  HMMA.16816.F32 R36, R52.reuse, R60, R36 ;  /* 0x0000003c3424723c */ /* 0x040ff00000001824 */
[----:B------:R-:W-:Y:S01]  /*3bd0*/  HMMA.16816.F32 R24, R52, R62, R24 ;  /* 0x0000003e3418723c */ /* 0x000fe20000001818 */
[----:B------:R-:W3:Y:S04]  /*3be0*/  LDSM.16.M88.4 R60, [R222+0x8800] ;  /* 0x00880000de3c783b */ /* 0x000ee80000000200 */
[----:B------:R-:W4:Y:S03]  /*3bf0*/  LDSM.16.M88.4 R52, [R228+0x4000] ;  /* 0x00400000e434783b */ /* 0x000f260000000200 */
[C---:B------:R-:W-:Y:S08]  /*3c00*/  HMMA.16816.F32 R68, R48.reuse, R44, R68 ;  /* 0x0000002c3044723c */ /* 0x040ff00000001844 */
[C---:B------:R-:W-:Y:S08]  /*3c10*/  HMMA.16816.F32 R32, R48.reuse, R20, R32 ;  /* 0x000000143020723c */ /* 0x040ff00000001820 */
[C---:B------:R-:W-:Y:S08]  /*3c20*/  HMMA.16816.F32 R76, R48.reuse, R46, R76 ;  /* 0x0000002e304c723c */ /* 0x040ff0000000184c */
[----:B------:R-:W-:Y:S01]  /*3c30*/  HMMA.16816.F32 R28, R48, R22, R28 ;  /* 0x00000016301c723c */ /* 0x000fe2000000181c */
[----:B------:R-:W4:Y:S07]  /*3c40*/  LDSM.16.M88.4 R48, [R228+0x6000] ;  /* 0x00600000e430783b */ /* 0x000f2e0000000200 */
[C---:B-----5:R-:W-:Y:S08]  /*3c50*/  HMMA.16816.F32 R56, R16.reuse, R44, R56 ;  /* 0x0000002c1038723c */ /* 0x060ff00000001838 */
[C---:B------:R-:W-:Y:S01]  /*3c60*/  HMMA.16816.F32 R40, R16.reuse, R46, R40 ;  /* 0x0000002e1028723c */ /* 0x040fe20000001828 */
[----:B------:R-:W5:Y:S07]  /*3c70*/  LDSM.16.M88.4 R44, [R227+UR5+0x9800] ;  /* 0x00980005e32c783b */ /* 0x000f6e0008000200 */
[C---:B------:R-:W-:Y:S08]  /*3c80*/  HMMA.16816.F32 R36, R16.reuse, R20, R36 ;  /* 0x000000141024723c */ /* 0x040ff00000001824 */
[----:B------:R-:W-:Y:S01]  /*3c90*/  HMMA.16816.F32 R24, R16, R22, R24 ;  /* 0x000000161018723c */ /* 0x000fe20000001818 */
[----:B------:R-:W5:Y:S04]  /*3ca0*/  LDSM.16.M88.4 R20, [R225+0x4000] ;  /* 0x00400000e114783b */ /* 0x000f680000000200 */
[----:B------:R-:W5:Y:S03]  /*3cb0*/  LDSM.16.M88.4 R16, [R225+0x6000] ;  /* 0x00600000e110783b */ /* 0x000f660000000200 */
[-C--:B-1----:R-:W-:Y:S08]  /*3cc0*/  HMMA.16816.F32 R68, R8, R12.reuse, R68 ;  /* 0x0000000c0844723c */ /* 0x082ff00000001844 */
[----:B--2---:R-:W-:Y:S08]  /*3cd0*/  HMMA.16816.F32 R56, R4, R12, R56 ;  /* 0x0000000c0438723c */ /* 0x004ff00000001838 */
[C---:B------:R-:W-:Y:S08]  /*3ce0*/  HMMA.16816.F32 R76, R8.reuse, R14, R76 ;  /* 0x0000000e084c723c */ /* 0x040ff0000000184c */
[C---:B---3--:R-:W-:Y:S08]  /*3cf0*/  HMMA.16816.F32 R32, R8.reuse, R60, R32 ;  /* 0x0000003c0820723c */ /* 0x048ff00000001820 */
[----:B------:R-:W-:Y:S01]  /*3d00*/  HMMA.16816.F32 R28, R8, R62, R28 ;  /* 0x0000003e081c723c */ /* 0x000fe2000000181c */
[----:B------:R-:W-:Y:S07]  /*3d10*/  LDSM.16.M88.4 R8, [R0+0x9000] ;  /* 0x009000000008783b */ /* 0x000fee0000000200 */
[----:B------:R-:W-:Y:S01]  /*3d20*/  HMMA.16816.F32 R40, R4, R14, R40 ;  /* 0x0000000e0428723c */ /* 0x000fe20000001828 */
[----:B------:R-:W1:Y:S07]  /*3d30*/  LDSM.16.M88.4 R12, [R2+0x4000] ;  /* 0x00400000020c783b */ /* 0x000e6e0000000200 */
[-C--:B----4-:R-:W-:Y:S08]  /*3d40*/  HMMA.16816.F32 R56, R52, R88.reuse, R56 ;  /* 0x000000583438723c */ /* 0x090ff00000001838 */
[C---:B------:R-:W-:Y:S08]  /*3d50*/  HMMA.16816.F32 R68, R48.reuse, R88, R68 ;  /* 0x000000583044723c */ /* 0x040ff00000001844 */
[C---:B------:R-:W-:Y:S08]  /*3d60*/  HMMA.16816.F32 R76, R48.reuse, R90, R76 ;  /* 0x0000005a304c723c */ /* 0x040ff0000000184c */
[C---:B-----5:R-:W-:Y:S08]  /*3d70*/  HMMA.16816.F32 R32, R48.reuse, R44, R32 ;  /* 0x0000002c3020723c */ /* 0x060ff00000001820 */
[----:B------:R-:W-:Y:S08]  /*3d80*/  HMMA.16816.F32 R28, R48, R46, R28 ;  /* 0x0000002e301c723c */ /* 0x000ff0000000181c */
[----:B------:R-:W-:Y:S08]  /*3d90*/  HMMA.16816.F32 R40, R52, R90, R40 ;  /* 0x0000005a3428723c */ /* 0x000ff00000001828 */
[C---:B------:R-:W-:Y:S08]  /*3da0*/  HMMA.16816.F32 R36, R4.reuse, R60, R36 ;  /* 0x0000003c0424723c */ /* 0x040ff00000001824 */
[----:B------:R-:W-:Y:S01]  /*3db0*/  HMMA.16816.F32 R24, R4, R62, R24 ;  /* 0x0000003e0418723c */ /* 0x000fe20000001818 */
[----:B------:R-:W-:Y:S04]  /*3dc0*/  LDSM.16.M88.4 R60, [R222+0x9000] ;  /* 0x00900000de3c783b */ /* 0x000fe80000000200 */
[----:B------:R-:W-:Y:S03]  /*3dd0*/  LDSM.16.M88.4 R4, [R224+0x4000] ;  /* 0x00400000e004783b */ /* 0x000fe60000000200 */
[-C--:B------:R-:W-:Y:S08]  /*3de0*/  HMMA.16816.F32 R56, R20, R84.reuse, R56 ;  /* 0x000000541438723c */ /* 0x080ff00000001838 */
[C---:B------:R-:W-:Y:S08]  /*3df0*/  HMMA.16816.F32 R68, R16.reuse, R84, R68 ;  /* 0x000000541044723c */ /* 0x040ff00000001844 */
[C---:B------:R-:W-:Y:S08]  /*3e00*/  HMMA.16816.F32 R76, R16.reuse, R86, R76 ;  /* 0x00000056104c723c */ /* 0x040ff0000000184c */
[C---:B------:R-:W-:Y:S08]  /*3e10*/  HMMA.16816.F32 R32, R16.reuse, R80, R32 ;  /* 0x000000501020723c */ /* 0x040ff00000001820 */
[----:B------:R-:W-:Y:S01]  /*3e20*/  HMMA.16816.F32 R28, R16, R82, R28 ;  /* 0x00000052101c723c */ /* 0x000fe2000000181c */
[----:B------:R-:W2:Y:S07]  /*3e30*/  LDSM.16.M88.4 R16, [R0+0x9800] ;  /* 0x009800000010783b */ /* 0x000eae0000000200 */
[----:B------:R-:W-:Y:S08]  /*3e40*/  HMMA.16816.F32 R40, R20, R86, R40 ;  /* 0x000000561428723c */ /* 0x000ff00000001828 */
[C---:B------:R-:W-:Y:S08]  /*3e50*/  HMMA.16816.F32 R36, R52.reuse, R44, R36 ;  /* 0x0000002c3424723c */ /* 0x040ff00000001824 */
[----:B------:R-:W-:Y:S08]  /*3e60*/  HMMA.16816.F32 R24, R52, R46, R24 ;  /* 0x0000002e3418723c */ /* 0x000ff00000001818 */
[-C--:B-1----:R-:W-:Y:S08]  /*3e70*/  HMMA.16816.F32 R56, R12, R8.reuse, R56 ;  /* 0x000000080c38723c */ /* 0x082ff00000001838 */
[C---:B------:R-:W-:Y:S08]  /*3e80*/  HMMA.16816.F32 R68, R72.reuse, R8, R68 ;  /* 0x000000084844723c */ /* 0x040ff00000001844 */
[-C--:B------:R-:W-:Y:S08]  /*3e90*/  HMMA.16816.F32 R76, R72, R10.reuse, R76 ;  /* 0x0000000a484c723c */ /* 0x080ff0000000184c */
[----:B------:R-:W-:Y:S01]  /*3ea0*/  HMMA.16816.F32 R40, R12, R10, R40 ;  /* 0x0000000a0c28723c */ /* 0x000fe20000001828 */
[----:B------:R-:W1:Y:S01]  /*3eb0*/  LDSM.16.M88.4 R8, [R222+0x9800] ;  /* 0x00980000de08783b */ /* 0x000e620000000200 */
[----:B------:R-:W-:-:S06]  /*3ec0*/  DEPBAR.LE SB0, 0x0 ;  /* 0x000080000000791a */ /* 0x000fcc0000000000 */
[C---:B------:R-:W-:Y:S08]  /*3ed0*/  HMMA.16816.F32 R36, R20.reuse, R80, R36 ;  /* 0x000000501424723c */ /* 0x040ff00000001824 */
[----:B------:R-:W-:Y:S08]  /*3ee0*/  HMMA.16816.F32 R24, R20, R82, R24 ;  /* 0x000000521418723c */ /* 0x000ff00000001818 */
[C---:B--2---:R-:W-:Y:S08]  /*3ef0*/  HMMA.16816.F32 R32, R72.reuse, R16, R32 ;  /* 0x000000104820723c */ /* 0x044ff00000001820 */
[----:B------:R-:W-:Y:S08]  /*3f00*/  HMMA.16816.F32 R28, R72, R18, R28 ;  /* 0x00000012481c723c */ /* 0x000ff0000000181c */
[----:B------:R-:W-:Y:S08]  /*3f10*/  HMMA.16816.F32 R68, R64, R60, R68 ;  /* 0x0000003c4044723c */ /* 0x000ff00000001844 */
[C---:B------:R-:W-:Y:S08]  /*3f20*/  HMMA.16816.F32 R36, R12.reuse, R16, R36 ;  /* 0x000000100c24723c */ /* 0x040ff00000001824 */
[----:B------:R-:W-:Y:S03]  /*3f30*/  HMMA.16816.F32 R24, R12, R18, R24 ;  /* 0x000000120c18723c */ /* 0x000fe60000001818 */
[----:B------:R-:W-:Y:S01]  /*3f40*/  FMUL.FTZ R20, R68, UR4 ;  /* 0x0000000444147c20 */ /* 0x000fe20008410000 */
[----:B------:R-:W-:Y:S01]  /*3f50*/  FMUL.FTZ R21, R69, UR4 ;  /* 0x0000000445157c20 */ /* 0x000fe20008410000 */
[----:B------:R-:W-:Y:S01]  /*3f60*/  FMUL.FTZ R22, R70, UR4 ;  /* 0x0000000446167c20 */ /* 0x000fe20008410000 */
[----:B------:R-:W-:-:S02]  /*3f70*/  FMUL.FTZ R23, R71, UR4 ;  /* 0x0000000447177c20 */ /* 0x000fc40008410000 */
[C---:B------:R-:W-:Y:S01]  /*3f80*/  HMMA.16816.F32 R76, R64.reuse, R62, R76 ;  /* 0x0000003e404c723c */ /* 0x040fe2000000184c */
[----:B------:R-:W2:Y:S07]  /*3f90*/  MUFU.TANH R20, R20 ;  /* 0x0000001400147308 */ /* 0x000eae0000002400 */
[C---:B-1----:R-:W-:Y:S01]  /*3fa0*/  HMMA.16816.F32 R32, R64.reuse, R8, R32 ;  /* 0x000000084020723c */ /* 0x042fe20000001820 */
[----:B------:R-:W-:Y:S07]  /*3fb0*/  MUFU.TANH R21, R21 ;  /* 0x0000001500157308 */ /* 0x000fee0000002400 */
[----:B------:R-:W-:Y:S01]  /*3fc0*/  HMMA.16816.F32 R28, R64, R10, R28 ;  /* 0x0000000a401c723c */ /* 0x000fe2000000181c */
[----:B------:R-:W1:Y:S02]  /*3fd0*/  MUFU.TANH R22, R22 ;  /* 0x0000001600167308 */ /* 0x000e640000002400 */
[----:B------:R-:W-:Y:S01]  /*3fe0*/  FMUL.FTZ R12, R76, UR4 ;  /* 0x000000044c0c7c20 */ /* 0x000fe20008410000 */
[----:B------:R-:W-:Y:S01]  /*3ff0*/  FMUL.FTZ R13, R77, UR4 ;  /* 0x000000044d0d7c20 */ /* 0x000fe20008410000 */
[----:B------:R-:W-:-:S03]  /*4000*/  FMUL.FTZ R15, R79, UR4 ;  /* 0x000000044f0f7c20 */ /* 0x000fc60008410000 */
[C---:B------:R-:W-:Y:S01]  /*4010*/  HMMA.16816.F32 R36, R4.reuse, R8, R36 ;  /* 0x000000080424723c */ /* 0x040fe20000001824 */
[----:B------:R-:W-:Y:S01]  /*4020*/  SHF.L.U32 R9, R237, 0x1, RZ ;  /* 0x00000001ed097819 */ /* 0x000fe200000006ff */
[----:B------:R-:W-:Y:S01]  /*4030*/  FMUL.FTZ R8, R78, UR4 ;  /* 0x000000044e087c20 */ /* 0x000fe20008410000 */
[----:B------:R-:W3:Y:S01]  /*4040*/  MUFU.TANH R23, R23 ;  /* 0x0000001700177308 */ /* 0x000ee20000002400 */
[----:B------:R-:W-:Y:S01]  /*4050*/  FMUL.FTZ R34, R34, UR4 ;  /* 0x0000000422227c20 */ /* 0x000fe20008410000 */
[----:B------:R-:W-:Y:S01]  /*4060*/  LOP3.LUT R17, R9, 0x6, RZ, 0xc0, !PT ;  /* 0x0000000609117812 */ /* 0x000fe200078ec0ff */
[----:B------:R-:W-:Y:S01]  /*4070*/  FMUL.FTZ R9, R32, UR4 ;  /* 0x0000000420097c20 */ /* 0x000fe20008410000 */
[----:B------:R-:W-:Y:S01]  /*4080*/  FMUL.FTZ R33, R33, UR4 ;  /* 0x0000000421217c20 */ /* 0x000fe20008410000 */
[C---:B------:R-:W-:Y:S01]  /*4090*/  HMMA.16816.F32 R24, R4.reuse, R10, R24 ;  /* 0x0000000a0418723c */ /* 0x040fe20000001818 */
[----:B------:R-:W-:Y:S01]  /*40a0*/  FMUL.FTZ R35, R35, UR4 ;  /* 0x0000000423237c20 */ /* 0x000fe20008410000 */
[----:B------:R-:W-:Y:S01]  /*40b0*/  IMAD R216, R216, 0x20, R17 ;  /* 0x00000020d8d87824 */ /* 0x000fe200078e0211 */
[----:B------:R-:W4:Y:S01]  /*40c0*/  MUFU.TANH R12, R12 ;  /* 0x0000000c000c7308 */ /* 0x000f220000002400 */
[----:B------:R-:W-:Y:S01]  /*40d0*/  FMUL.FTZ R192, R28, UR4 ;  /* 0x000000041cc07c20 */ /* 0x000fe20008410000 */
[----:B------:R-:W-:Y:S01]  /*40e0*/  FMUL.FTZ R30, R30, UR4 ;  /* 0x000000041e1e7c20 */ /* 0x000fe20008410000 */
[----:B------:R-:W-:Y:S01]  /*40f0*/  FMUL.FTZ R31, R31, UR4 ;  /* 0x000000041f1f7c20 */ /* 0x000fe20008410000 */
[C---:B------:R-:W-:Y:S01]  /*4100*/  IADD3 R28, PT, PT, R216.reuse, -0x20, RZ ;  /* 0xffffffe0d81c7810 */ /* 0x040fe20007ffe0ff */
[C---:B------:R-:W-:Y:S01]  /*4110*/  HMMA.16816.F32 R56, R4.reuse, R60, R56 ;  /* 0x0000003c0438723c */ /* 0x040fe20000001838 */
[----:B------:R-:W-:Y:S01]  /*4120*/  FMUL.FTZ R241, R29, UR4 ;  /* 0x000000041df17c20 */ /* 0x000fe20008410000 */
[C---:B------:R-:W-:Y:S01]  /*4130*/  VIADD R10, R216.reuse, 0xffffffe1 ;  /* 0xffffffe1d80a7836 */ /* 0x040fe20000000000 */
[----:B------:R-:W5:Y:S01]  /*4140*/  MUFU.TANH R8, R8 ;  /* 0x0000000800087308 */ /* 0x000f620000002400 */
[----:B------:R-:W-:Y:S01]  /*4150*/  VIADD R18, R216, 0xffffffe8 ;  /* 0xffffffe8d8127836 */ /* 0x000fe20000000000 */
[-C--:B------:R-:W-:Y:S01]  /*4160*/  ISETP.GE.AND P1, PT, R28, R213.reuse, PT ;  /* 0x000000d51c00720c */ /* 0x080fe20003f26270 */
[----:B------:R-:W-:Y:S01]  /*4170*/  VIADD R16, R216, 0xfffffff0 ;  /* 0xfffffff0d8107836 */ /* 0x000fe20000000000 */
[-C--:B------:R-:W-:Y:S01]  /*4180*/  ISETP.GE.AND P3, PT, R28, R212.reuse, PT ;  /* 0x000000d41c00720c */ /* 0x080fe20003f66270 */
[----:B------:R-:W-:Y:S01]  /*4190*/  HMMA.16816.F32 R40, R4, R62, R40 ;  /* 0x0000003e0428723c */ /* 0x000fe20000001828 */
[-C--:B------:R-:W-:Y:S01]  /*41a0*/  ISETP.GE.AND P5, PT, R10, R213.reuse, PT ;  /* 0x000000d50a00720c */ /* 0x080fe20003fa6270 */
[----:B------:R-:W-:Y:S01]  /*41b0*/  VIADD R11, R216, 0xfffffff1 ;  /* 0xfffffff1d80b7836 */ /* 0x000fe20000000000 */
[----:B------:R-:W5:Y:S01]  /*41c0*/  MUFU.TANH R13, R13 ;  /* 0x0000000d000d7308 */ /* 0x000f620000002400 */
[----:B------:R-:W-:Y:S01]  /*41d0*/  FMUL.FTZ R14, R27, UR4 ;  /* 0x000000041b0e7c20 */ /* 0x000fe20008410000 */
[-C--:B------:R-:W-:Y:S01]  /*41e0*/  ISETP.GE.AND P2, PT, R10, R212.reuse, PT ;  /* 0x000000d40a00720c */ /* 0x080fe20003f46270 */
[----:B------:R-:W-:Y:S01]  /*41f0*/  FMUL.FTZ R19, R25, UR4 ;  /* 0x0000000419137c20 */ /* 0x000fe20008410000 */
[C---:B------:R-:W-:Y:S01]  /*4200*/  IADD3 R17, PT, PT, R216.reuse, -0x17, RZ ;  /* 0xffffffe9d8117810 */ /* 0x040fe20007ffe0ff */
[----:B------:R-:W-:Y:S01]  /*4210*/  VIADD R4, R216, 0xfffffff9 ;  /* 0xfffffff9d8047836 */ /* 0x000fe20000000000 */
[-C--:B------:R-:W-:Y:S01]  /*4220*/  ISETP.GE.AND P4, PT, R18, R213.reuse, PT ;  /* 0x000000d51200720c */ /* 0x080fe20003f86270 */
[----:B------:R-:W-:Y:S01]  /*4230*/  FMUL.FTZ R36, R36, UR4 ;  /* 0x0000000424247c20 */ /* 0x000fe20008410000 */
[----:B------:R-:W5:Y:S01]  /*4240*/  MUFU.TANH R15, R15 ;  /* 0x0000000f000f7308 */ /* 0x000f620000002400 */
[----:B--2---:R-:W-:Y:S01]  /*4250*/  FSEL R27, R20, -INF , !P1 ;  /* 0xff800000141b7808 */ /* 0x004fe20004800000 */
[----:B------:R-:W-:Y:S01]  /*4260*/  FMUL.FTZ R2, R56, UR4 ;  /* 0x0000000438027c20 */ /* 0x000fe20008410000 */
[-C--:B------:R-:W-:Y:S01]  /*4270*/  ISETP.GE.AND P1, PT, R18, R212.reuse, PT ;  /* 0x000000d41200720c */ /* 0x080fe20003f26270 */
[----:B------:R-:W-:Y:S01]  /*4280*/  FMUL.FTZ R44, R57, UR4 ;  /* 0x00000004392c7c20 */ /* 0x000fe20008410000 */
[----:B------:R-:W-:Y:S01]  /*4290*/  FMUL.FTZ R45, R58, UR4 ;  /* 0x000000043a2d7c20 */ /* 0x000fe20008410000 */
[----:B-1----:R-:W-:Y:S01]  /*42a0*/  FSEL R7, R22, -INF , !P3 ;  /* 0xff80000016077808 */ /* 0x002fe20005800000 */
[----:B------:R-:W-:Y:S01]  /*42b0*/  FMUL.FTZ R59, R59, UR4 ;  /* 0x000000043b3b7c20 */ /* 0x000fe20008410000 */
[----:B------:R-:W1:Y:S01]  /*42c0*/  MUFU.TANH R9, R9 ;  /* 0x0000000900097308 */ /* 0x000e620000002400 */
[----:B------:R-:W-:Y:S01]  /*42d0*/  FMUL.FTZ R41, R41, UR4 ;  /* 0x0000000429297c20 */ /* 0x000fe20008410000 */
[----:B------:R-:W-:Y:S01]  /*42e0*/  FSEL R29, R21, -INF , !P5 ;  /* 0xff800000151d7808 */ /* 0x000fe20006800000 */
[----:B------:R-:W-:Y:S01]  /*42f0*/  FMUL.FTZ R40, R40, UR4 ;  /* 0x0000000428287c20 */ /* 0x000fe20008410000 */
[----:B---3--:R-:W-:Y:S01]  /*4300*/  FSEL R23, R23, -INF , !P2 ;  /* 0xff80000017177808 */ /* 0x008fe20005000000 */
[----:B------:R-:W-:Y:S01]  /*4310*/  FMUL.FTZ R42, R42, UR4 ;  /* 0x000000042a2a7c20 */ /* 0x000fe20008410000 */
[-C--:B------:R-:W-:Y:S01]  /*4320*/  ISETP.GE.AND P3, PT, R17, R213.reuse, PT ;  /* 0x000000d51100720c */ /* 0x080fe20003f66270 */
[----:B------:R-:W-:Y:S01]  /*4330*/  FMUL.FTZ R43, R43, UR4 ;  /* 0x000000042b2b7c20 */ /* 0x000fe20008410000 */
[----:B------:R-:W2:Y:S01]  /*4340*/  MUFU.TANH R87, R34 ;  /* 0x0000002200577308 */ /* 0x000ea20000002400 */
[-C--:B------:R-:W-:Y:S01]  /*4350*/  ISETP.GE.AND P5, PT, R17, R212.reuse, PT ;  /* 0x000000d41100720c */ /* 0x080fe20003fa6270 */
[----:B------:R-:W-:Y:S01]  /*4360*/  FMUL.FTZ R37, R37, UR4 ;  /* 0x0000000425257c20 */ /* 0x000fe20008410000 */
[-C--:B------:R-:W-:Y:S01]  /*4370*/  ISETP.GE.AND P2, PT, R16, R213.reuse, PT ;  /* 0x000000d51000720c */ /* 0x080fe20003f46270 */
[----:B------:R-:W-:Y:S01]  /*4380*/  FMUL.FTZ R38, R38, UR4 ;  /* 0x0000000426267c20 */ /* 0x000fe20008410000 */
[----:B----4-:R-:W-:Y:S01]  /*4390*/  FSEL R25, R12, -INF , !P4 ;  /* 0xff8000000c197808 */ /* 0x010fe20006000000 */
[----:B------:R-:W-:Y:S01]  /*43a0*/  FMUL.FTZ R39, R39, UR4 ;  /* 0x0000000427277c20 */ /* 0x000fe20008410000 */
[----:B------:R-:W-:Y:S01]  /*43b0*/  IADD3 R6, PT, PT, R216, -0x8, RZ ;  /* 0xfffffff8d8067810 */ /* 0x000fe20007ffe0ff */
[----:B------:R-:W3:Y:S01]  /*43c0*/  MUFU.TANH R103, R33 ;  /* 0x0000002100677308 */ /* 0x000ee20000002400 */
[----:B------:R-:W-:Y:S01]  /*43d0*/  ISETP.GE.AND P4, PT, R16, R212, PT ;  /* 0x000000d41000720c */ /* 0x000fe20003f86270 */
[----:B------:R-:W-:Y:S01]  /*43e0*/  FMUL.FTZ R24, R24, UR4 ;  /* 0x0000000418187c20 */ /* 0x000fe20008410000 */
[----:B-----5:R-:W-:Y:S01]  /*43f0*/  FSEL R5, R8, -INF , !P1 ;  /* 0xff80000008057808 */ /* 0x020fe20004800000 */
[----:B------:R-:W-:Y:S01]  /*4400*/  FMUL.FTZ R26, R26, UR4 ;  /* 0x000000041a1a7c20 */ /* 0x000fe20008410000 */
[----:B------:R-:W-:-:S02]  /*4410*/  ISETP.GE.AND P1, PT, R11, R213, PT ;  /* 0x000000d50b00720c */ /* 0x000fc40003f26270 */
[----:B------:R-:W-:Y:S01]  /*4420*/  FSEL R21, R13, -INF , !P3 ;  /* 0xff8000000d157808 */ /* 0x000fe20005800000 */
[----:B------:R-:W4:Y:S01]  /*4430*/  MUFU.TANH R85, R35 ;  /* 0x0000002300557308 */ /* 0x000f220000002400 */
[----:B------:R-:W-:Y:S02]  /*4440*/  FSEL R15, R15, -INF , !P5 ;  /* 0xff8000000f0f7808 */ /* 0x000fe40006800000 */
[----:B-1----:R-:W-:Y:S02]  /*4450*/  FSEL R9, R9, -INF , !P2 ;  /* 0xff80000009097808 */ /* 0x002fe40005000000 */
[-C--:B------:R-:W-:Y:S02]  /*4460*/  ISETP.GE.AND P3, PT, R11, R212.reuse, PT ;  /* 0x000000d40b00720c */ /* 0x080fe40003f66270 */
[C---:B------:R-:W-:Y:S01]  /*4470*/  ISETP.GE.AND P5, PT, R6.reuse, R213, PT ;  /* 0x000000d50600720c */ /* 0x040fe20003fa6270 */
[----:B------:R-:W1:Y:S01]  /*4480*/  MUFU.TANH R192, R192 ;  /* 0x000000c000c07308 */ /* 0x000e620000002400 */
[----:B------:R-:W-:-:S02]  /*4490*/  ISETP.GE.AND P2, PT, R6, R212, PT ;  /* 0x000000d40600720c */ /* 0x000fc40003f46270 */
[----:B--2---:R-:W-:Y:S02]  /*44a0*/  FSEL R87, R87, -INF , !P4 ;  /* 0xff80000057577808 */ /* 0x004fe40006000000 */
[----:B------:R-:W-:Y:S02]  /*44b0*/  FMNMX3.FTZ R12, R27, R29, R25, !PT ;  /* 0x0000001d1b0c7276 */ /* 0x000fe40007810019 */
[----:B------:R-:W-:Y:S01]  /*44c0*/  FMNMX3.FTZ R8, R7, R23, R5, !PT ;  /* 0x0000001707087276 */ /* 0x000fe20007810005 */
[----:B------:R-:W2:Y:S01]  /*44d0*/  MUFU.TANH R101, R30 ;  /* 0x0000001e00657308 */ /* 0x000ea20000002400 */
[----:B---3--:R-:W-:Y:S02]  /*44e0*/  FSEL R103, R103, -INF , !P1 ;  /* 0xff80000067677808 */ /* 0x008fe40004800000 */
[C---:B------:R-:W-:Y:S02]  /*44f0*/  ISETP.GE.AND P1, PT, R4.reuse, R212, PT ;  /* 0x000000d40400720c */ /* 0x040fe40003f26270 */
[----:B------:R-:W-:-:S02]  /*4500*/  ISETP.GE.AND P4, PT, R4, R213, PT ;  /* 0x000000d50400720c */ /* 0x000fc40003f86270 */
[----:B----4-:R-:W-:Y:S01]  /*4510*/  FSEL R85, R85, -INF , !P3 ;  /* 0xff80000055557808 */ /* 0x010fe20005800000 */
[----:B------:R-:W3:Y:S01]  /*4520*/  MUFU.TANH R31, R31 ;  /* 0x0000001f001f7308 */ /* 0x000ee20000002400 */
[----:B------:R-:W-:Y:S02]  /*4530*/  FMNMX3.FTZ R12, R12, R21, R9, !PT ;  /* 0x000000150c0c7276 */ /* 0x000fe40007810009 */
[----:B-1----:R-:W-:Y:S02]  /*4540*/  FSEL R192, R192, -INF , !P5 ;  /* 0xff800000c0c07808 */ /* 0x002fe40006800000 */
[----:B------:R-:W-:Y:S02]  /*4550*/  FMNMX3.FTZ R8, R8, R15, R87, !PT ;  /* 0x0000000f08087276 */ /* 0x000fe40007810057 */
[----:B------:R-:W-:Y:S01]  /*4560*/  FMNMX3.FTZ R12, R12, R103, R192, !PT ;  /* 0x000000670c0c7276 */ /* 0x000fe200078100c0 */
[----:B------:R-:W1:Y:S01]  /*4570*/  MUFU.TANH R241, R241 ;  /* 0x000000f100f17308 */ /* 0x000e620000002400 */
[----:B--2---:R-:W-:-:S07]  /*4580*/  FSEL R101, R101, -INF , !P2 ;  /* 0xff80000065657808 */ /* 0x004fce0005000000 */
[----:B------:R-:W2:Y:S01]  /*4590*/  MUFU.TANH R2, R2 ;  /* 0x0000000200027308 */ /* 0x000ea20000002400 */
[----:B---3--:R-:W-:Y:S02]  /*45a0*/  FSEL R100, R31, -INF , !P1 ;  /* 0xff8000001f647808 */ /* 0x008fe40004800000 */
[----:B------:R-:W-:-:S05]  /*45b0*/  FMNMX3.FTZ R31, R8, R85, R101, !PT ;  /* 0x00000055081f7276 */ /* 0x000fca0007810065 */
[----:B------:R-:W3:Y:S01]  /*45c0*/  MUFU.TANH R44, R44 ;  /* 0x0000002c002c7308 */ /* 0x000ee20000002400 */
[----:B------:R-:W-:Y:S02]  /*45d0*/  FMNMX.FTZ R8, R100, R31, !PT ;  /* 0x0000001f64087209 */ /* 0x000fe40007810000 */
[----:B-1----:R-:W-:-:S04]  /*45e0*/  FSEL R241, R241, -INF , !P4 ;  /* 0xff800000f1f17808 */ /* 0x002fc80006000000 */
[----:B------:R-:W-:Y:S01]  /*45f0*/  FMNMX.FTZ R13, R241, R12, !PT ;  /* 0x0000000cf10d7209 */ /* 0x000fe20007810000 */
[----:B------:R-:W1:Y:S08]  /*4600*/  MUFU.TANH R45, R45 ;  /* 0x0000002d002d7308 */ /* 0x000e700000002400 */
[----:B------:R4:W1:Y:S08]  /*4610*/  MUFU.TANH R0, R59 ;  /* 0x0000003b00007308 */ /* 0x0008700000002400 */
[----:B------:R4:W1:Y:S08]  /*4620*/  MUFU.TANH R186, R40 ;  /* 0x0000002800ba7308 */ /* 0x0008700000002400 */
[----:B------:R-:W1:Y:S01]  /*4630*/  MUFU.TANH R41, R41 ;  /* 0x0000002900297308 */ /* 0x000e620000002400 */
[----:B------:R-:W-:Y:S06]  /*4640*/  BAR.SYNC.DEFER_BLOCKING 0x0 ;  /* 0x0000000000007b1d */ /* 0x000fec0000010000 */
[----:B--23--:R-:W-:Y:S05]  /*4650*/  BRA.U !UP1, `(.L_x_1446) ;  /* 0x00000001099c7547 */ /* 0x00cfea000b800000 */
[----:B------:R-:W2:Y:S01]  /*4660*/  LDCU UR10, c[0x0][0x440] ;  /* 0x00008800ff0a77ac */ /* 0x000ea20008000800 */
[----:B------:R-:W-:-:S04]  /*4670*/  UIADD3 UR11, UPT, UPT, UR24, -0x2, URZ ;  /* 0xfffffffe180b7890 */ /* 0x000fc8000fffe0ff */
[----:B------:R-:W-:Y:S02]  /*4680*/  UIMAD.WIDE.U32 UR16, UR15, UR11, URZ ;  /* 0x0000000b0f1072a5 */ /* 0x000fe4000f8e00ff */
[----:B------:R-:W-:Y:S02]  /*4690*/  UIMAD UR11, UR14, UR11, URZ ;  /* 0x0000000b0e0b72a4 */ /* 0x000fe4000f8e02ff */
[----:B------:R-:W-:Y:S02]  /*46a0*/  UIADD3 UR12, UP0, UPT, UR31, UR16, URZ ;  /* 0x000000101f0c7290 */ /* 0x000fe4000ff1e0ff */
[----:B------:R-:W-:Y:S01]  /*46b0*/  UIADD3 UR11, UPT, UPT, UR17, UR11, URZ ;  /* 0x0000000b110b7290 */ /* 0x000fe2000fffe0ff */
[----:B------:R-:W-:Y:S02]  /*46c0*/  IMAD.U32 R30, RZ, RZ, UR16 ;  /* 0x00000010ff1e7e24 */ /* 0x000fe4000f8e00ff */
[----:B------:R-:W-:Y:S01]  /*46d0*/  IMAD.U32 R31, RZ, RZ, UR17 ;  /* 0x00000011ff1f7e24 */ /* 0x000fe2000f8e00ff */
[----:B--2---:R-:W-:Y:S01]  /*46e0*/  ISETP.GE.AND P2, PT, R232, UR10, PT ;  /* 0x0000000ae8007c0c */ /* 0x004fe2000bf46270 */
        /* <DEDUP_REMOVED lines=30> */
.L_x_1446:
[----:B------:R-:W3:Y:S01]  /*48d0*/  SHFL.BFLY PT, R166, R13, 0x2, 0x1f ;  /* 0x0c401f000da67f89 */ /* 0x000ee200000e0000 */
[----:B------:R-:W5:Y:S01]  /*48e0*/  MUFU.TANH R36, R36 ;  /* 0x0000002400247308 */ /* 0x000f620000002400 */
[-C--:B------:R-:W-:Y:S01]  /*48f0*/  ISETP.GE.AND P4, PT, R10, R215.reuse, PT ;  /* 0x000000d70a00720c */ /* 0x080fe20003f86270 */
[----:B------:R-:W4:Y:S01]  /*4900*/  LDCU UR13, c[0x0][0x45c] ;  /* 0x00008b80ff0d77ac */ /* 0x000f220008000800 */
[----:B------:R-:W1:Y:S01]  /*4910*/  SHFL.BFLY PT, R165, R8, 0x2, 0x1f ;  /* 0x0c401f0008a57f89 */ /* 0x000e6200000e0000 */
[----:B------:R-:W-:Y:S01]  /*4920*/  VIADDMNMX R214, R95, 0x8, R214, PT ;  /* 0x000000085fd67846 */ /* 0x000fe200038001d6 */
[----:B------:R-:W-:Y:S01]  /*4930*/  IMAD.SHL.U32 R223, R94, 0x200, RZ ;  /* 0x000002005edf7824 */ /* 0x000fe200078e00ff */
[----:B------:R-:W-:Y:S01]  /*4940*/  FSEL R44, R44, -INF , !P4 ;  /* 0xff8000002c2c7808 */ /* 0x000fe20006000000 */
[----:B------:R-:W-:Y:S01]  /*4950*/  UMOV UR10, 0xffffffff ;  /* 0xffffffff000a7882 */ /* 0x000fe20000000000 */
[----:B------:R-:W2:Y:S01]  /*4960*/  MUFU.TANH R19, R19 ;  /* 0x0000001300137308 */ /* 0x000ea20000002400 */
[----:B------:R-:W-:-:S02]  /*4970*/  ISETP.GE.AND P5, PT, R28, R215, PT ;  /* 0x000000d71c00720c */ /* 0x000fc40003fa6270 */
[-C--:B------:R-:W-:Y:S02]  /*4980*/  ISETP.GE.AND P4, PT, R16, R215.reuse, PT ;  /* 0x000000d71000720c */ /* 0x080fe40003f86270 */
[-C--:B------:R-:W-:Y:S02]  /*4990*/  ISETP.GE.AND P1, PT, R18, R215.reuse, PT ;  /* 0x000000d71200720c */ /* 0x080fe40003f26270 */
[----:B------:R-:W-:Y:S01]  /*49a0*/  ISETP.GE.AND P2, PT, R10, R214, PT ;  /* 0x000000d60a00720c */ /* 0x000fe20003f46270 */
[----:B------:R-:W4:Y:S01]  /*49b0*/  MUFU.TANH R37, R37 ;  /* 0x0000002500257308 */ /* 0x000f220000002400 */
[----:B------:R-:W-:Y:S02]  /*49c0*/  FSEL R10, R2, -INF , !P5 ;  /* 0xff800000020a7808 */ /* 0x000fe40006800000 */
[----:B-----5:R-:W-:Y:S02]  /*49d0*/  FSEL R204, R36, -INF , !P4 ;  /* 0xff80000024cc7808 */ /* 0x020fe40006000000 */
[----:B------:R-:W-:-:S02]  /*49e0*/  ISETP.GE.AND P5, PT, R17, R215, PT ;  /* 0x000000d71100720c */ /* 0x000fc40003fa6270 */
[----:B---3--:R-:W-:Y:S01]  /*49f0*/  FMNMX.FTZ R166, R13, R166, !PT ;  /* 0x000000a60da67209 */ /* 0x008fe20007810000 */
[----:B------:R-:W3:Y:S01]  /*4a00*/  MUFU.TANH R24, R24 ;  /* 0x0000001800187308 */ /* 0x000ee20000002400 */
[----:B------:R-:W-:Y:S02]  /*4a10*/  ISETP.GE.AND P4, PT, R4, R215, PT ;  /* 0x000000d70400720c */ /* 0x000fe40003f86270 */
[----:B-1----:R-:W-:Y:S01]  /*4a20*/  FMNMX.FTZ R165, R8, R165, !PT ;  /* 0x000000a508a57209 */ /* 0x002fe20007810000 */
[----:B------:R-:W1:Y:S01]  /*4a30*/  SHFL.BFLY PT, R31, R166, 0x1, 0x1f ;  /* 0x0c201f00a61f7f89 */ /* 0x000e6200000e0000 */
[----:B------:R-:W-:Y:S02]  /*4a40*/  FSEL R186, R186, -INF , !P1 ;  /* 0xff800000baba7808 */ /* 0x000fe40004800000 */
[----:B------:R-:W-:Y:S01]  /*4a50*/  ISETP.GE.AND P1, PT, R11, R215, PT ;  /* 0x000000d70b00720c */ /* 0x000fe20003f26270 */
[----:B------:R-:W5:Y:S01]  /*4a60*/  MUFU.TANH R42, R42 ;  /* 0x0000002a002a7308 */ /* 0x000f620000002400 */
[----:B------:R-:W-:Y:S01]  /*4a70*/  FSEL R2, R41, -INF , !P5 ;  /* 0xff80000029027808 */ /* 0x000fe20006800000 */
[----:B------:R-:W1:Y:S01]  /*4a80*/  SHFL.BFLY PT, R8, R165, 0x1, 0x1f ;  /* 0x0c201f00a5087f89 */ /* 0x000e6200000e0000 */
[----:B--2---:R-:W-:-:S02]  /*4a90*/  FSEL R198, R19, -INF , !P4 ;  /* 0xff80000013c67808 */ /* 0x004fc40006000000 */
[----:B------:R-:W-:Y:S02]  /*4aa0*/  ISETP.GE.AND P5, PT, R6, R215, PT ;  /* 0x000000d70600720c */ /* 0x000fe40003fa6270 */
[----:B------:R-:W-:Y:S01]  /*4ab0*/  FMNMX3.FTZ R19, R10, R44, R186, !PT ;  /* 0x0000002c0a137276 */ /* 0x000fe200078100ba */
[----:B------:R-:W2:Y:S01]  /*4ac0*/  MUFU.TANH R43, R43 ;  /* 0x0000002b002b7308 */ /* 0x000ea20000002400 */
[----:B----4-:R-:W-:Y:S02]  /*4ad0*/  FSEL R196, R37, -INF , !P1 ;  /* 0xff80000025c47808 */ /* 0x010fe40004800000 */
[-C--:B------:R-:W-:Y:S02]  /*4ae0*/  ISETP.GE.AND P3, PT, R28, R214.reuse, PT ;  /* 0x000000d61c00720c */ /* 0x080fe40003f66270 */
[----:B------:R-:W-:Y:S02]  /*4af0*/  ISETP.GE.AND P1, PT, R18, R214, PT ;  /* 0x000000d61200720c */ /* 0x000fe40003f26270 */
[----:B---3--:R-:W-:Y:S01]  /*4b00*/  FSEL R200, R24, -INF , !P5 ;  /* 0xff80000018c87808 */ /* 0x008fe20006800000 */
[----:B------:R-:W3:Y:S01]  /*4b10*/  MUFU.TANH R38, R38 ;  /* 0x0000002600267308 */ /* 0x000ee20000002400 */
[----:B------:R-:W-:-:S02]  /*4b20*/  FMNMX3.FTZ R19, R19, R2, R204, !PT ;  /* 0x0000000213137276 */ /* 0x000fc400078100cc */
[-C--:B------:R-:W-:Y:S02]  /*4b30*/  ISETP.GE.AND P5, PT, R17, R214.reuse, PT ;  /* 0x000000d61100720c */ /* 0x080fe40003fa6270 */
[----:B------:R-:W-:Y:S02]  /*4b40*/  ISETP.GE.AND P4, PT, R16, R214, PT ;  /* 0x000000d61000720c */ /* 0x000fe40003f86270 */
[----:B------:R-:W-:Y:S01]  /*4b50*/  FSEL R45, R45, -INF , !P3 ;  /* 0xff8000002d2d7808 */ /* 0x000fe20005800000 */
[----:B------:R-:W4:Y:S01]  /*4b60*/  MUFU.TANH R39, R39 ;  /* 0x0000002700277308 */ /* 0x000f220000002400 */
[----:B------:R-:W-:Y:S02]  /*4b70*/  FSEL R13, R0, -INF , !P2 ;  /* 0xff800000000d7808 */ /* 0x000fe40005000000 */
[----:B-----5:R-:W-:Y:S02]  /*4b80*/  FSEL R185, R42, -INF , !P1 ;  /* 0xff8000002ab97808 */ /* 0x020fe40004800000 */
[----:B------:R-:W-:-:S02]  /*4b90*/  FMNMX3.FTZ R19, R19, R196, R200, !PT ;  /* 0x000000c413137276 */ /* 0x000fc400078100c8 */
[-C--:B------:R-:W-:Y:S01]  /*4ba0*/  ISETP.GE.AND P3, PT, R11, R214.reuse, PT ;  /* 0x000000d60b00720c */ /* 0x080fe20003f66270 */
[----:B------:R-:W5:Y:S01]  /*4bb0*/  MUFU.TANH R26, R26 ;  /* 0x0000001a001a7308 */ /* 0x000f620000002400 */
[-C--:B------:R-:W-:Y:S02]  /*4bc0*/  ISETP.GE.AND P1, PT, R4, R214.reuse, PT ;  /* 0x000000d60400720c */ /* 0x080fe40003f26270 */
[----:B------:R-:W-:Y:S02]  /*4bd0*/  ISETP.GE.AND P2, PT, R6, R214, PT ;  /* 0x000000d60600720c */ /* 0x000fe40003f46270 */
[----:B--2---:R-:W-:Y:S02]  /*4be0*/  FSEL R11, R43, -INF , !P5 ;  /* 0xff8000002b0b7808 */ /* 0x004fe40006800000 */
[----:B---3--:R-:W-:Y:S01]  /*4bf0*/  FSEL R201, R38, -INF , !P4 ;  /* 0xff80000026c97808 */ /* 0x008fe20006000000 */
[----:B------:R-:W2:Y:S01]  /*4c00*/  MUFU.TANH R14, R14 ;  /* 0x0000000e000e7308 */ /* 0x000ea20000002400 */
[----:B------:R-:W-:-:S02]  /*4c10*/  FMNMX3.FTZ R4, R45, R13, R185, !PT ;  /* 0x0000000d2d047276 */ /* 0x000fc400078100b9 */
[----:B------:R-:W-:Y:S02]  /*4c20*/  FMNMX.FTZ R19, R198, R19, !PT ;  /* 0x00000013c6137209 */ /* 0x000fe40007810000 */
[----:B----4-:R-:W-:Y:S02]  /*4c30*/  FSEL R195, R39, -INF , !P3 ;  /* 0xff80000027c37808 */ /* 0x010fe40005800000 */
[----:B------:R-:W-:Y:S02]  /*4c40*/  FMNMX3.FTZ R4, R4, R11, R201, !PT ;  /* 0x0000000b04047276 */ /* 0x000fe400078100c9 */
[----:B-1----:R-:W-:Y:S02]  /*4c50*/  FMNMX.FTZ R166, R166, R31, !PT ;  /* 0x0000001fa6a67209 */ /* 0x002fe40007810000 */
[----:B-----5:R-:W-:Y:S02]  /*4c60*/  FSEL R199, R26, -INF , !P2 ;  /* 0xff8000001ac77808 */ /* 0x020fe40005000000 */
[----:B------:R-:W-:Y:S01]  /*4c70*/  FMNMX.FTZ R165, R165, R8, !PT ;  /* 0x00000008a5a57209 */ /* 0x000fe20007810000 */
[----:B------:R-:W-:Y:S01]  /*4c80*/  FMUL.FTZ R8, R166, UR13 ;  /* 0x0000000da6087c20 */ /* 0x000fe20008410000 */
[----:B------:R-:W-:-:S02]  /*4c90*/  FMNMX3.FTZ R4, R4, R195, R199, !PT ;  /* 0x000000c304047276 */ /* 0x000fc400078100c7 */
[----:B------:R-:W-:Y:S01]  /*4ca0*/  LOP3.LUT R223, R92, 0x200, R223, 0xf8, !PT ;  /* 0x000002005cdf7812 */ /* 0x000fe200078ef8df */
[----:B------:R-:W-:Y:S01]  /*4cb0*/  FMUL.FTZ R102, R165, UR13 ;  /* 0x0000000da5667c20 */ /* 0x000fe20008410000 */
[----:B--2---:R-:W-:Y:S02]  /*4cc0*/  FSEL R197, R14, -INF , !P1 ;  /* 0xff8000000ec57808 */ /* 0x004fe40004800000 */
[----:B------:R-:W1:Y:S01]  /*4cd0*/  SHFL.BFLY PT, R14, R19, 0x2, 0x1f ;  /* 0x0c401f00130e7f89 */ /* 0x000e6200000e0000 */
[----:B------:R-:W-:Y:S02]  /*4ce0*/  FSETP.NEU.FTZ.AND P1, PT, R166, -INF , PT ;  /* 0xff800000a600780b */ /* 0x000fe40003f3d000 */
[----:B------:R-:W-:Y:S02]  /*4cf0*/  FMNMX.FTZ R17, R197, R4, !PT ;  /* 0x00000004c5117209 */ /* 0x000fe40007810000 */
[----:B------:R-:W-:Y:S02]  /*4d00*/  FSEL R8, R8, RZ, P1 ;  /* 0x000000ff08087208 */ /* 0x000fe40000800000 */
[----:B------:R-:W-:Y:S01]  /*4d10*/  FSETP.NEU.FTZ.AND P1, PT, R165, -INF , PT ;  /* 0xff800000a500780b */ /* 0x000fe20003f3d000 */
[----:B------:R-:W2:Y:S01]  /*4d20*/  SHFL.BFLY PT, R12, R17, 0x2, 0x1f ;  /* 0x0c401f00110c7f89 */ /* 0x000ea200000e0000 */
[----:B------:R-:W-:Y:S01]  /*4d30*/  LEA R223, R223, UR5, 0x1 ;  /* 0x00000005dfdf7c11 */ /* 0x000fe2000f8e08ff */
[--C-:B------:R-:W-:Y:S01]  /*4d40*/  FFMA.FTZ R181, R27, UR13, -R8.reuse ;  /* 0x0000000d1bb57c23 */ /* 0x100fe20008010808 */
[----:B------:R-:W-:Y:S01]  /*4d50*/  FSEL R102, R102, RZ, P1 ;  /* 0x000000ff66667208 */ /* 0x000fe20000800000 */
[----:B------:R-:W-:Y:S01]  /*4d60*/  FFMA.FTZ R180, R29, UR13, -R8 ;  /* 0x0000000d1db47c23 */ /* 0x000fe20008010808 */
[----:B------:R-:W-:Y:S01]  /*4d70*/  IADD3 R164, PT, PT, R223, 0xa040, RZ ;  /* 0x0000a040dfa47810 */ /* 0x000fe20007ffe0ff */
[--C-:B------:R-:W-:Y:S01]  /*4d80*/  IMAD R0, R93, 0x2, R223.reuse ;  /* 0x000000025d007824 */ /* 0x100fe200078e02df */
[----:B------:R-:W-:Y:S01]  /*4d90*/  LDSM.16.MT88.4 R148, [R223+0xa000] ;  /* 0x00a00000df94783b */ /* 0x000fe20000004200 */
[----:B------:R-:W-:Y:S01]  /*4da0*/  FFMA.FTZ R171, R15, UR13, -R102 ;  /* 0x0000000d0fab7c23 */ /* 0x000fe20008010866 */
[----:B------:R-:W-:-:S02]  /*4db0*/  IMAD R221, R3, 0x2, R223 ;  /* 0x0000000203dd7824 */ /* 0x000fc400078e02df */
[----:B------:R-:W-:Y:S01]  /*4dc0*/  FFMA.FTZ R178, R7, UR13, -R102 ;  /* 0x0000000d07b27c23 */ /* 0x000fe20008010866 */
[----:B------:R-:W-:Y:S02]  /*4dd0*/  IMAD R220, R3, 0x2, R0 ;  /* 0x0000000203dc7824 */ /* 0x000fe400078e0200 */
[----:B------:R-:W-:Y:S01]  /*4de0*/  FFMA.FTZ R182, R5, UR13, -R102 ;  /* 0x0000000d05b67c23 */ /* 0x000fe20008010866 */
[----:B------:R-:W-:Y:S01]  /*4df0*/  LDSM.16.MT88.4 R48, [R0+0xa000] ;  /* 0x00a000000030783b */ /* 0x000fe20000004200 */
[----:B------:R-:W-:Y:S02]  /*4e00*/  VIADD R169, R223, 0xa000 ;  /* 0x0000a000dfa97836 */ /* 0x000fe40000000000 */
[--C-:B------:R-:W-:Y:S01]  /*4e10*/  FFMA.FTZ R179, R25, UR13, -R8.reuse ;  /* 0x0000000d19b37c23 */ /* 0x100fe20008010808 */
[----:B-1----:R-:W-:Y:S01]  /*4e20*/  FMNMX.FTZ R15, R19, R14, !PT ;  /* 0x0000000e130f7209 */ /* 0x002fe20007810000 */
[----:B------:R-:W-:Y:S01]  /*4e30*/  LDSM.16.MT88.4 R132, [R221+0xa000] ;  /* 0x00a00000dd84783b */ /* 0x000fe20000004200 */
[----:B------:R-:W-:Y:S01]  /*4e40*/  FFMA.FTZ R170, R21, UR13, -R8 ;  /* 0x0000000d15aa7c23 */ /* 0x000fe20008010808 */
[----:B------:R-:W-:Y:S01]  /*4e50*/  FFMA.FTZ R183, R23, UR13, -R102 ;  /* 0x0000000d17b77c23 */ /* 0x000fe20008010866 */
[----:B------:R-:W-:Y:S01]  /*4e60*/  MUFU.EX2 R181, R181 ;  /* 0x000000b500b57308 */ /* 0x000fe20000000800 */
[----:B------:R-:W1:Y:S01]  /*4e70*/  SHFL.BFLY PT, R168, R15, 0x1, 0x1f ;  /* 0x0c201f000fa87f89 */ /* 0x000e6200000e0000 */
[--C-:B------:R-:W-:Y:S01]  /*4e80*/  FFMA.FTZ R190, R9, UR13, -R8.reuse ;  /* 0x0000000d09be7c23 */ /* 0x100fe20008010808 */
[--C-:B------:R-:W-:Y:S01]  /*4e90*/  FFMA.FTZ R103, R103, UR13, -R8.reuse ;  /* 0x0000000d67677c23 */ /* 0x100fe20008010808 */
[----:B--2---:R-:W-:Y:S01]  /*4ea0*/  FMNMX.FTZ R12, R17, R12, !PT ;  /* 0x0000000c110c7209 */ /* 0x004fe20007810000 */
[----:B------:R-:W-:Y:S01]  /*4eb0*/  LDSM.16.MT88.4 R64, [R220+0xa000] ;  /* 0x00a00000dc40783b */ /* 0x000fe20000004200 */
[----:B------:R-:W2:Y:S01]  /*4ec0*/  MUFU.EX2 R180, R180 ;  /* 0x000000b400b47308 */ /* 0x000ea20000000800 */
[--C-:B------:R-:W-:Y:S01]  /*4ed0*/  FFMA.FTZ R192, R192, UR13, -R8.reuse ;  /* 0x0000000dc0c07c23 */ /* 0x100fe20008010808 */
[----:B------:R-:W-:Y:S01]  /*4ee0*/  FFMA.FTZ R241, R241, UR13, -R8 ;  /* 0x0000000df1f17c23 */ /* 0x000fe20008010808 */
[----:B------:R-:W3:Y:S01]  /*4ef0*/  SHFL.BFLY PT, R167, R12, 0x1, 0x1f ;  /* 0x0c201f000ca77f89 */ /* 0x000ee200000e0000 */
[----:B------:R-:W-:Y:S01]  /*4f00*/  MUFU.EX2 R179, R179 ;  /* 0x000000b300b37308 */ /* 0x000fe20000000800 */
[--C-:B------:R-:W-:Y:S01]  /*4f10*/  FFMA.FTZ R191, R85, UR13, -R102.reuse ;  /* 0x0000000d55bf7c23 */ /* 0x100fe20008010866 */
[--C-:B------:R-:W-:Y:S01]  /*4f20*/  FFMA.FTZ R194, R101, UR13, -R102.reuse ;  /* 0x0000000d65c27c23 */ /* 0x100fe20008010866 */
[----:B------:R-:W4:Y:S01]  /*4f30*/  LDSM.16.MT88.4 R80, [R223+0xb000] ;  /* 0x00b00000df50783b */ /* 0x000f220000004200 */
[----:B------:R-:W5:Y:S01]  /*4f40*/  MUFU.EX2 R170, R170 ;  /* 0x000000aa00aa7308 */ /* 0x000f620000000800 */
[----:B------:R-:W-:-:S02]  /*4f50*/  FFMA.FTZ R239, R100, UR13, -R102 ;  /* 0x0000000d64ef7c23 */ /* 0x000fc40008010866 */
[----:B------:R-:W4:Y:S01]  /*4f60*/  LDSM.16.MT88.4 R96, [R221+0xb000] ;  /* 0x00b00000dd60783b */ /* 0x000f220000004200 */
[----:B------:R-:W-:Y:S01]  /*4f70*/  MUFU.EX2 R178, R178 ;  /* 0x000000b200b27308 */ /* 0x000fe20000000800 */
[----:B--2---:R-:W-:Y:S02]  /*4f80*/  F2FP.F16.F32.PACK_AB R124, R180, R181 ;  /* 0x000000b5b47c723e */ /* 0x004fe400000000ff */
[----:B------:R2:W4:Y:S01]  /*4f90*/  LDSM.16.MT88.4 R112, [R0+0xb000] ;  /* 0x00b000000070783b */ /* 0x0005220000004200 */
[----:B------:R-:W2:Y:S01]  /*4fa0*/  MUFU.EX2 R183, R183 ;  /* 0x000000b700b77308 */ /* 0x000ea20000000800 */
[----:B------:R-:W-:Y:S01]  /*4fb0*/  FADD.FTZ R180, R181, R180 ;  /* 0x000000b4b5b47221 */ /* 0x000fe20000010000 */
[----:B-1----:R-:W-:Y:S01]  /*4fc0*/  FMNMX.FTZ R168, R15, R168, !PT ;  /* 0x000000a80fa87209 */ /* 0x002fe20007810000 */
[----:B------:R-:W1:Y:S01]  /*4fd0*/  LDSM.16.MT88.4 R4, [R220+0xb000] ;  /* 0x00b00000dc04783b */ /* 0x000e620000004200 */
[----:B------:R-:W-:Y:S01]  /*4fe0*/  MUFU.EX2 R182, R182 ;  /* 0x000000b600b67308 */ /* 0x000fe20000000800 */
[----:B-----5:R-:W-:Y:S01]  /*4ff0*/  F2FP.F16.F32.PACK_AB R126, R170, R179 ;  /* 0x000000b3aa7e723e */ /* 0x020fe200000000ff */
[----:B------:R-:W-:Y:S01]  /*5000*/  FADD.FTZ R179, R179, R180 ;  /* 0x000000b4b3b37221 */ /* 0x000fe20000010000 */
[C---:B------:R-:W-:Y:S01]  /*5010*/  FMUL.FTZ R203, R168.reuse, UR13 ;  /* 0x0000000da8cb7c20 */ /* 0x040fe20008410000 */
[----:B------:R-:W-:Y:S01]  /*5020*/  FSETP.NEU.FTZ.AND P1, PT, R168, -INF , PT ;  /* 0xff800000a800780b */ /* 0x000fe20003f3d000 */
[----:B------:R-:W5:Y:S01]  /*5030*/  MUFU.EX2 R171, R171 ;  /* 0x000000ab00ab7308 */ /* 0x000f620000000800 */
[----:B---3--:R-:W-:Y:S01]  /*5040*/  FMNMX.FTZ R167, R12, R167, !PT ;  /* 0x000000a70ca77209 */ /* 0x008fe20007810000 */
[----:B------:R-:W3:Y:S01]  /*5050*/  LDSM.16.MT88.4 R172, [R223+0xa800] ;  /* 0x00a80000dfac783b */ /* 0x000ee20000004200 */
[----:B------:R-:W-:Y:S01]  /*5060*/  FSEL R203, R203, RZ, P1 ;  /* 0x000000ffcbcb7208 */ /* 0x000fe20000800000 */
[----:B------:R-:W-:Y:S01]  /*5070*/  MUFU.EX2 R190, R190 ;  /* 0x000000be00be7308 */ /* 0x000fe20000000800 */
[C---:B------:R-:W-:Y:S01]  /*5080*/  FSETP.NEU.FTZ.AND P1, PT, R167.reuse, -INF , PT ;  /* 0xff800000a700780b */ /* 0x040fe20003f3d000 */
[----:B------:R-:W-:Y:S01]  /*5090*/  FMUL.FTZ R202, R167, UR13 ;  /* 0x0000000da7ca7c20 */ /* 0x000fe20008410000 */
[----:B------:R-:W-:Y:S01]  /*50a0*/  LDSM.16.MT88.4 R20, [R223+0xb800] ;  /* 0x00b80000df14783b */ /* 0x000fe20000004200 */
[--C-:B------:R-:W-:Y:S01]  /*50b0*/  FFMA.FTZ R177, R2, UR13, -R203.reuse ;  /* 0x0000000d02b17c23 */ /* 0x100fe200080108cb */
[----:B------:R-:W-:Y:S01]  /*50c0*/  IMAD.MOV.U32 R2, RZ, RZ, R164 ;  /* 0x000000ffff027224 */ /* 0x000fe200078e00a4 */
[----:B------:R-:W-:Y:S01]  /*50d0*/  @P0 IADD3 R2, PT, PT, R169, -0x40, RZ ;  /* 0xffffffc0a9020810 */ /* 0x000fe20007ffe0ff */
[----:B------:R-:W-:Y:S01]  /*50e0*/  FFMA.FTZ R189, R10, UR13, -R203 ;  /* 0x0000000d0abd7c23 */ /* 0x000fe200080108cb */
[----:B------:R-:W-:Y:S01]  /*50f0*/  FSEL R202, R202, RZ, P1 ;  /* 0x000000ffcaca7208 */ /* 0x000fe20000800000 */
[----:B--2---:R-:W-:-:S02]  /*5100*/  VIADD R0, R223, 0xa020 ;  /* 0x0000a020df007836 */ /* 0x004fc40000000000 */
[--C-:B------:R-:W-:Y:S01]  /*5110*/  FFMA.FTZ R188, R44, UR13, -R203.reuse ;  /* 0x0000000d2cbc7c23 */ /* 0x100fe200080108cb */
[----:B------:R-:W-:Y:S02]  /*5120*/  @P6 VIADD R0, R169, 0xffffffe0 ;  /* 0xffffffe0a9006836 */ /* 0x000fe40000000000 */
[--C-:B------:R-:W-:Y:S01]  /*5130*/  FFMA.FTZ R186, R186, UR13, -R203.reuse ;  /* 0x0000000dbaba7c23 */ /* 0x100fe200080108cb */
[----:B------:R-:W-:Y:S02]  /*5140*/  IMAD R218, R3, 0x2, R2 ;  /* 0x0000000203da7824 */ /* 0x000fe400078e0202 */
[--C-:B------:R-:W-:Y:S01]  /*5150*/  FFMA.FTZ R187, R45, UR13, -R202.reuse ;  /* 0x0000000d2dbb7c23 */ /* 0x100fe200080108ca */
[--C-:B------:R-:W-:Y:S01]  /*5160*/  FFMA.FTZ R184, R13, UR13, -R202.reuse ;  /* 0x0000000d0db87c23 */ /* 0x100fe200080108ca */
[--C-:B------:R-:W-:Y:S01]  /*5170*/  FFMA.FTZ R185, R185, UR13, -R202.reuse ;  /* 0x0000000db9b97c23 */ /* 0x100fe200080108ca */
[--C-:B------:R-:W-:Y:S01]  /*5180*/  FFMA.FTZ R176, R11, UR13, -R202.reuse ;  /* 0x0000000d0bb07c23 */ /* 0x100fe200080108ca */
[----:B------:R-:W-:Y:S01]  /*5190*/  LDSM.16.MT88.4 R28, [R2+0x800] ;  /* 0x00080000021c783b */ /* 0x000fe20000004200 */
[----:B------:R-:W-:Y:S01]  /*51a0*/  MUFU.EX2 R189, R189 ;  /* 0x000000bd00bd7308 */ /* 0x000fe20000000800 */
[----:B------:R-:W-:Y:S01]  /*51b0*/  F2FP.F16.F32.PACK_AB R125, R183, R178 ;  /* 0x000000b2b77d723e */ /* 0x000fe200000000ff */
[--C-:B------:R-:W-:Y:S01]  /*51c0*/  FFMA.FTZ R205, R204, UR13, -R203.reuse ;  /* 0x0000000dcccd7c23 */ /* 0x100fe200080108cb */
[----:B------:R2:W-:Y:S01]  /*51d0*/  LDSM.16.MT88.4 R12, [R2+0x1800] ;  /* 0x00180000020c783b */ /* 0x0005e20000004200 */
[----:B------:R-:W4:Y:S01]  /*51e0*/  MUFU.EX2 R188, R188 ;  /* 0x000000bc00bc7308 */ /* 0x000f220000000800 */
[----:B-----5:R-:W-:Y:S01]  /*51f0*/  F2FP.F16.F32.PACK_AB R127, R171, R182 ;  /* 0x000000b6ab7f723e */ /* 0x020fe200000000ff */
[--C-:B------:R-:W-:Y:S01]  /*5200*/  FFMA.FTZ R204, R200, UR13, -R203.reuse ;  /* 0x0000000dc8cc7c23 */ /* 0x100fe200080108cb */
[----:B------:R-:W5:Y:S01]  /*5210*/  LDSM.16.MT88.4 R32, [R0+0x800] ;  /* 0x000800000020783b */ /* 0x000f620000004200 */
[----:B------:R-:W-:Y:S01]  /*5220*/  MUFU.EX2 R186, R186 ;  /* 0x000000ba00ba7308 */ /* 0x000fe20000000800 */
[--C-:B------:R-:W-:Y:S01]  /*5230*/  FFMA.FTZ R193, R196, UR13, -R203.reuse ;  /* 0x0000000dc4c17c23 */ /* 0x100fe200080108cb */
[----:B------:R-:W-:Y:S01]  /*5240*/  FFMA.FTZ R243, R198, UR13, -R203 ;  /* 0x0000000dc6f37c23 */ /* 0x000fe200080108cb */
[----:B------:R-:W5:Y:S01]  /*5250*/  LDSM.16.MT88.4 R24, [R218+0x800] ;  /* 0x00080000da18783b */ /* 0x000f620000004200 */
[----:B------:R-:W1:Y:S01]  /*5260*/  MUFU.EX2 R177, R177 ;  /* 0x000000b100b17308 */ /* 0x000e620000000800 */
[C---:B------:R-:W-:Y:S01]  /*5270*/  HMMA.16816.F32 R160, R124.reuse, R148, RZ ;  /* 0x000000947ca0723c */ /* 0x040fe200000018ff */
[--C-:B------:R-:W-:Y:S01]  /*5280*/  FFMA.FTZ R200, R195, UR13, -R202.reuse ;  /* 0x0000000dc3c87c23 */ /* 0x100fe200080108ca */
[----:B------:R-:W5:Y:S01]  /*5290*/  LDSM.16.MT88.4 R16, [R0+0x1800] ;  /* 0x001800000010783b */ /* 0x000f620000004200 */
[----:B------:R-:W-:Y:S01]  /*52a0*/  MUFU.EX2 R187, R187 ;  /* 0x000000bb00bb7308 */ /* 0x000fe20000000800 */
[--C-:B------:R-:W-:Y:S01]  /*52b0*/  FFMA.FTZ R240, R197, UR13, -R202.reuse ;  /* 0x0000000dc5f07c23 */ /* 0x100fe200080108ca */
[----:B----4-:R-:W-:Y:S01]  /*52c0*/  F2FP.F16.F32.PACK_AB R128, R188, R189 ;  /* 0x000000bdbc80723e */ /* 0x010fe200000000ff */
[----:B------:R-:W4:Y:S01]  /*52d0*/  LDSM.16.MT88.4 R8, [R218+0x1800] ;  /* 0x00180000da08783b */ /* 0x000f220000004200 */
[----:B------:R-:W3:Y:S01]  /*52e0*/  MUFU.EX2 R184, R184 ;  /* 0x000000b800b87308 */ /* 0x000ee20000000800 */
[C---:B------:R-:W-:Y:S01]  /*52f0*/  HMMA.16816.F32 R140, R124.reuse, R132, RZ ;  /* 0x000000847c8c723c */ /* 0x040fe200000018ff */
[--C-:B------:R-:W-:Y:S01]  /*5300*/  FFMA.FTZ R201, R201, UR13, -R202.reuse ;  /* 0x0000000dc9c97c23 */ /* 0x100fe200080108ca */
[----:B------:R-:W-:Y:S01]  /*5310*/  FFMA.FTZ R199, R199, UR13, -R202 ;  /* 0x0000000dc7c77c23 */ /* 0x000fe200080108ca */
[----:B------:R-:W-:Y:S01]  /*5320*/  MUFU.EX2 R185, R185 ;  /* 0x000000b900b97308 */ /* 0x000fe20000000800 */
[----:B------:R-:W-:Y:S01]  /*5330*/  FADD.FTZ R189, R189, R188 ;  /* 0x000000bcbdbd7221 */ /* 0x000fe20000010000 */
[----:B--2---:R-:W-:Y:S01]  /*5340*/  FFMA.FTZ R2, R87, UR13, -R102 ;  /* 0x0000000d57027c23 */ /* 0x004fe20008010866 */
[----:B-1----:R-:W-:Y:S01]  /*5350*/  F2FP.F16.F32.PACK_AB R130, R177, R186 ;  /* 0x000000bab182723e */ /* 0x002fe200000000ff */
[----:B------:R-:W1:Y:S01]  /*5360*/  MUFU.EX2 R176, R176 ;  /* 0x000000b000b07308 */ /* 0x000e620000000800 */
[C---:B------:R-:W-:Y:S01]  /*5370*/  HMMA.16816.F32 R40, R124.reuse, R48, RZ ;  /* 0x000000307c28723c */ /* 0x040fe200000018ff */
[----:B------:R-:W-:Y:S01]  /*5380*/  FADD.FTZ R183, R178, R183 ;  /* 0x000000b7b2b77221 */ /* 0x000fe20000010000 */
[----:B------:R-:W-:Y:S01]  /*5390*/  FADD.FTZ R186, R186, R189 ;  /* 0x000000bdbaba7221 */ /* 0x000fe20000010000 */
[----:B------:R2:W5:Y:S01]  /*53a0*/  MUFU.EX2 R3, R103 ;  /* 0x0000006700037308 */ /* 0x0005620000000800 */
[----:B------:R-:W-:Y:S01]  /*53b0*/  FADD.FTZ R179, R170, R179 ;  /* 0x000000b3aab37221 */ /* 0x000fe20000010000 */
[----:B---3--:R-:W-:Y:S01]  /*53c0*/  F2FP.F16.F32.PACK_AB R129, R184, R187 ;  /* 0x000000bbb881723e */ /* 0x008fe200000000ff */
[----:B------:R-:W-:Y:S01]  /*53d0*/  FADD.FTZ R184, R187, R184 ;  /* 0x000000b8bbb87221 */ /* 0x000fe20000010000 */
[----:B------:R-:W-:Y:S01]  /*53e0*/  MUFU.EX2 R192, R192 ;  /* 0x000000c000c07308 */ /* 0x000fe20000000800 */
[C---:B------:R-:W-:Y:S01]  /*53f0*/  HMMA.16816.F32 R56, R124.reuse, R64, RZ ;  /* 0x000000407c38723c */ /* 0x040fe200000018ff */
[----:B------:R-:W-:Y:S01]  /*5400*/  FADD.FTZ R182, R182, R183 ;  /* 0x000000b7b6b67221 */ /* 0x000fe20000010000 */
[----:B------:R-:W-:Y:S01]  /*5410*/  FADD.FTZ R177, R177, R186 ;  /* 0x000000bab1b17221 */ /* 0x000fe20000010000 */
[----:B------:R-:W-:Y:S01]  /*5420*/  MUFU.EX2 R241, R241 ;  /* 0x000000f100f17308 */ /* 0x000fe20000000800 */
[----:B------:R-:W-:Y:S01]  /*5430*/  IADD3 R219, PT, PT, R0, 0x800, RZ ;  /* 0x0000080000db7810 */ /* 0x000fe20007ffe0ff */
[----:B------:R-:W-:Y:S01]  /*5440*/  FADD.FTZ R171, R171, R182 ;  /* 0x000000b6abab7221 */ /* 0x000fe20000010000 */
[----:B-1----:R-:W-:Y:S01]  /*5450*/  F2FP.F16.F32.PACK_AB R131, R176, R185 ;  /* 0x000000b9b083723e */ /* 0x002fe200000000ff */
[----:B------:R-:W-:Y:S01]  /*5460*/  MUFU.EX2 R2, R2 ;  /* 0x0000000200027308 */ /* 0x000fe20000000800 */
[----:B------:R-:W-:Y:S01]  /*5470*/  HMMA.16816.F32 R72, R124, R80, RZ ;  /* 0x000000507c48723c */ /* 0x000fe200000018ff */
[----:B------:R-:W-:Y:S01]  /*5480*/  FADD.FTZ R185, R185, R184 ;  /* 0x000000b8b9b97221 */ /* 0x000fe20000010000 */
[----:B------:R-:W-:Y:S01]  /*5490*/  VIADD R217, R0, 0x1800 ;  /* 0x0000180000d97836 */ /* 0x000fe20000000000 */
[----:B------:R-:W1:Y:S02]  /*54a0*/  MUFU.EX2 R191, R191 ;  /* 0x000000bf00bf7308 */ /* 0x000e640000000800 */
[----:B------:R-:W-:-:S02]  /*54b0*/  FADD.FTZ R176, R176, R185 ;  /* 0x000000b9b0b07221 */ /* 0x000fc40000010000 */
[----:B------:R-:W-:Y:S01]  /*54c0*/  MUFU.EX2 R194, R194 ;  /* 0x000000c200c27308 */ /* 0x000fe20000000800 */
[C---:B------:R-:W-:Y:S03]  /*54d0*/  HMMA.16816.F32 R88, R124.reuse, R96, RZ ;  /* 0x000000607c58723c */ /* 0x040fe600000018ff */
[----:B------:R-:W3:Y:S04]  /*54e0*/  MUFU.EX2 R239, R239 ;  /* 0x000000ef00ef7308 */ /* 0x000ee80000000800 */
        /* <DEDUP_REMOVED lines=24> */
[C---:B--2---:R-:W-:Y:S08]  /*5670*/  HMMA.16816.F32 R100, R128.reuse, R112, RZ ;  /* 0x000000708064723c */ /* 0x044ff000000018ff */
        /* <DEDUP_REMOVED lines=8> */
[----:B-----5:R-:W-:Y:S01]  /*5700*/  F2FP.F16.F32.PACK_AB R4, R3, R190 ;  /* 0x000000be0304723e */ /* 0x020fe200000000ff */
[----:B------:R-:W-:Y:S01]  /*5710*/  FADD.FTZ R190, R190, R179 ;  /* 0x000000b3bebe7221 */ /* 0x000fe20000010000 */
[----:B-1----:R-:W-:Y:S01]  /*5720*/  F2FP.F16.F32.PACK_AB R5, R191, R2 ;  /* 0x00000002bf05723e */ /* 0x002fe200000000ff */
[----:B------:R-:W-:-:S02]  /*5730*/  FADD.FTZ R2, R2, R171 ;  /* 0x000000ab02027221 */ /* 0x000fc40000010000 */
[----:B------:R-:W-:Y:S02]  /*5740*/  FADD.FTZ R3, R3, R190 ;  /* 0x000000be03037221 */ /* 0x000fe40000010000 */
[----:B------:R-:W-:Y:S01]  /*5750*/  HMMA.16816.F32 R128, R128, R6, RZ ;  /* 0x000000068080723c */ /* 0x000fe200000018ff */
[----:B------:R-:W-:Y:S01]  /*5760*/  F2FP.F16.F32.PACK_AB R6, R241, R192 ;  /* 0x000000c0f106723e */ /* 0x000fe200000000ff */
[----:B------:R-:W-:Y:S01]  /*5770*/  FADD.FTZ R191, R191, R2 ;  /* 0x00000002bfbf7221 */ /* 0x000fe20000010000 */
[----:B---3--:R-:W-:Y:S01]  /*5780*/  F2FP.F16.F32.PACK_AB R7, R239, R194 ;  /* 0x000000c2ef07723e */ /* 0x008fe200000000ff */
[----:B------:R-:W-:Y:S01]  /*5790*/  FADD.FTZ R192, R192, R3 ;  /* 0x00000003c0c07221 */ /* 0x000fe20000010000 */
[----:B------:R-:W-:Y:S02]  /*57a0*/  VIADD R2, R226, 0x8000 ;  /* 0x00008000e2027836 */ /* 0x000fe40000000000 */
[----:B------:R-:W-:Y:S01]  /*57b0*/  FADD.FTZ R194, R194, R191 ;  /* 0x000000bfc2c27221 */ /* 0x000fe20000010000 */
[----:B------:R-:W-:-:S02]  /*57c0*/  FADD.FTZ R241, R241, R192 ;  /* 0x000000c0f1f17221 */ /* 0x000fc40000010000 */
        /* <DEDUP_REMOVED lines=50> */
[----:B------:R-:W-:-:S03]  /*5af0*/  MOV R17, 0x40 ;  /* 0x0000004000117802 */ /* 0x000fc60000000f00 */
[----:B------:R-:W-:Y:S01]  /*5b00*/  UIMAD.WIDE.U32 UR16, UR8, UR11, URZ ;  /* 0x0000000b081072a5 */ /* 0x000fe2000f8e00ff */
[----:B------:R-:W-:Y:S01]  /*5b10*/  SEL R17, R17, 0xffffffc0, !P0 ;  /* 0xffffffc011117807 */ /* 0x000fe20004000000 */
[----:B------:R-:W-:Y:S02]  /*5b20*/  UIMAD UR8, UR9, UR11, URZ ;  /* 0x0000000b090872a4 */ /* 0x000fe4000f8e02ff */
[----:B------:R-:W-:Y:S02]  /*5b30*/  ULEA UR9, UP0, UR6, UR16, 0x4 ;  /* 0x0000001006097291 */ /* 0x000fe4000f8020ff */
[----:B------:R-:W-:Y:S01]  /*5b40*/  UIADD3 UR8, UPT, UPT, UR17, UR8, URZ ;  /* 0x0000000811087290 */ /* 0x000fe2000fffe0ff */
[----:B------:R-:W-:Y:S01]  /*5b50*/  IMAD.U32 R3, RZ, RZ, UR16 ;  /* 0x00000010ff037e24 */ /* 0x000fe2000f8e00ff */
[----:B------:R-:W-:Y:S01]  /*5b60*/  BAR.SYNC.DEFER_BLOCKING 0x0 ;  /* 0x0000000000007b1d */ /* 0x000fe20000010000 */
[----:B-1----:R-:W-:Y:S01]  /*5b70*/  ISETP.GE.AND P3, PT, R232, UR12, PT ;  /* 0x0000000ce8007c0c */ /* 0x002fe2000bf66270 */
[----:B------:R-:W-:Y:S01]  /*5b80*/  ULEA.HI.X UR11, UR6, UR8, UR7, 0x4, UP0 ;  /* 0x00000008060b7291 */ /* 0x000fe200080f2407 */
[----:B------:R-:W-:Y:S01]  /*5b90*/  ISETP.GE.AND P2, PT, R231, UR12, PT ;  /* 0x0000000ce7007c0c */ /* 0x000fe2000bf46270 */
[----:B------:R-:W-:Y:S01]  /*5ba0*/  IMAD.U32 R5, RZ, RZ, UR16 ;  /* 0x00000010ff057e24 */ /* 0x000fe2000f8e00ff */
[----:B------:R-:W-:Y:S01]  /*5bb0*/  MOV R7, UR9 ;  /* 0x0000000900077c02 */ /* 0x000fe20008000f00 */
[----:B------:R-:W-:Y:S01]  /*5bc0*/  IMAD.U32 R4, RZ, RZ, UR8 ;  /* 0x00000008ff047e24 */ /* 0x000fe2000f8e00ff */
[-C--:B------:R-:W-:Y:S01]  /*5bd0*/  LEA R6, P4, R3, R234.reuse, 0x1 ;  /* 0x000000ea03067211 */ /* 0x080fe200078808ff */
[----:B------:R-:W-:Y:S01]  /*5be0*/  IMAD.U32 R3, RZ, RZ, UR9 ;  /* 0x00000009ff037e24 */ /* 0x000fe2000f8e00ff */
[----:B------:R-:W-:Y:S01]  /*5bf0*/  LEA R8, P1, R7, R234, 0x1 ;  /* 0x000000ea07087211 */ /* 0x000fe200078208ff */
[----:B------:R-:W-:Y:S01]  /*5c00*/  UISETP.GE.U32.AND UP0, UPT, UR24, 0x3, UPT ;  /* 0x000000031800788c */ /* 0x000fe2000bf06070 */
[----:B------:R-:W-:-:S02]  /*5c10*/  MOV R0, UR11 ;  /* 0x0000000b00007c02 */ /* 0x000fc40008000f00 */
[-C--:B------:R-:W-:Y:S02]  /*5c20*/  LEA.HI.X R7, R5, R233.reuse, R4, 0x1, P4 ;  /* 0x000000e905077211 */ /* 0x080fe400020f0c04 */
[----:B------:R-:W-:Y:S01]  /*5c30*/  LEA.HI.X R9, R3, R233, R0, 0x1, P1 ;  /* 0x000000e903097211 */ /* 0x000fe200008f0c00 */
[----:B------:R-:W-:Y:S02]  /*5c40*/  VIADD R3, R226, 0x8020 ;  /* 0x00008020e2037836 */ /* 0x000fe40000000000 */
[----:B------:R-:W-:Y:S02]  /*5c50*/  @P6 VIADD R3, R2, 0xffffffe0 ;  /* 0xffffffe002036836 */ /* 0x000fe40000000000 */
[--C-:B------:R-:W-:Y:S02]  /*5c60*/  IMAD.IADD R2, R228, 0x1, R17.reuse ;  /* 0x00000001e4027824 */ /* 0x100fe400078e0211 */
        /* <DEDUP_REMOVED lines=22> */
[----:B------:R-:W1:Y:S04]  /*5dd0*/  LDSM.16.M88.4 R192, [R227+UR5+0x8000] ;  /* 0x00800005e3c0783b */ /* 0x000e680008000200 */
[----:B------:R-:W2:Y:S04]  /*5de0*/  LDSM.16.M88.4 R24, [R228+0x2000] ;  /* 0x00200000e418783b */ /* 0x000ea80000000200 */
[----:B------:R-:W3:Y:S04]  /*5df0*/  LDSM.16.M88.4 R12, [R227+UR5+0x8800] ;  /* 0x00880005e30c783b */ /* 0x000ee80008000200 */
[----:B------:R-:W-:Y:S04]  /*5e00*/  LDSM.16.M88.4 R180, [R3] ;  /* 0x0000000003b4783b */ /* 0x000fe80000000200 */
[----:B------:R-:W4:Y:S04]  /*5e10*/  LDSM.16.M88.4 R196, [R225+0x2000] ;  /* 0x00200000e1c4783b */ /* 0x000f280000000200 */
[----:B------:R-:W5:Y:S04]  /*5e20*/  LDSM.16.M88.4 R176, [R3+0x800] ;  /* 0x0008000003b0783b */ /* 0x000f680000000200 */
[----:B------:R-:W5:Y:S04]  /*5e30*/  LDSM.16.M88.4 R172, [R225] ;  /* 0x00000000e1ac783b */ /* 0x000f680000000200 */
[----:B------:R-:W-:Y:S04]  /*5e40*/  LDSM.16.M88.4 R16, [R2+0x2000] ;  /* 0x002000000210783b */ /* 0x000fe80000000200 */
[----:B------:R-:W5:Y:S04]  /*5e50*/  LDSM.16.M88.4 R20, [R0+0x8000] ;  /* 0x008000000014783b */ /* 0x000f680000000200 */
[----:B------:R-:W5:Y:S01]  /*5e60*/  LDSM.16.M88.4 R204, [R0+0x8800] ;  /* 0x0088000000cc783b */ /* 0x000f620000000200 */
[-C--:B-1----:R-:W-:Y:S03]  /*5e70*/  HMMA.16816.F32 R4, R184, R192.reuse, RZ ;  /* 0x000000c0b804723c */ /* 0x082fe600000018ff */
[----:B------:R-:W-:Y:S04]  /*5e80*/  LDSM.16.M88.4 R200, [R224+0x2000] ;  /* 0x00200000e0c8783b */ /* 0x000fe80000000200 */
[----:B------:R-:W-:Y:S01]  /*5e90*/  LDSM.16.M88.4 R208, [R3+0x1000] ;  /* 0x0010000003d0783b */ /* 0x000fe20000000200 */
[C---:B--2---:R-:W-:Y:S03]  /*5ea0*/  HMMA.16816.F32 R8, R24.reuse, R192, RZ ;  /* 0x000000c01808723c */ /* 0x044fe600000018ff */
[----:B------:R-:W0:Y:S05]  /*5eb0*/  LDGDEPBAR ;  /* 0x00000000000079af */ /* 0x000e2a0000000000 */
[-C--:B------:R-:W-:Y:S08]  /*5ec0*/  HMMA.16816.F32 R32, R24, R194.reuse, RZ ;  /* 0x000000c21820723c */ /* 0x080ff000000018ff */
[----:B------:R-:W-:Y:S08]  /*5ed0*/  HMMA.16816.F32 R192, R184, R194, RZ ;  /* 0x000000c2b8c0723c */ /* 0x000ff000000018ff */
[-C--:B---3--:R-:W-:Y:S08]  /*5ee0*/  HMMA.16816.F32 R28, R24, R12.reuse, RZ ;  /* 0x0000000c181c723c */ /* 0x088ff000000018ff */
[----:B------:R-:W-:Y:S08]  /*5ef0*/  HMMA.16816.F32 R188, R184, R12, RZ ;  /* 0x0000000cb8bc723c */ /* 0x000ff000000018ff */
[-C--:B------:R-:W-:Y:S08]  /*5f00*/  HMMA.16816.F32 R24, R24, R14.reuse, RZ ;  /* 0x0000000e1818723c */ /* 0x080ff000000018ff */
[----:B------:R-:W-:Y:S01]  /*5f10*/  HMMA.16816.F32 R184, R184, R14, RZ ;  /* 0x0000000eb8b8723c */ /* 0x000fe200000018ff */
[----:B------:R-:W1:Y:S07]  /*5f20*/  LDSM.16.M88.4 R12, [R2] ;  /* 0x00000000020c783b */ /* 0x000e6e0000000200 */
[C---:B----4-:R-:W-:Y:S08]  /*5f30*/  HMMA.16816.F32 R8, R196.reuse, R180, R8 ;  /* 0x000000b4c408723c */ /* 0x050ff00000001808 */
[C---:B-----5:R-:W-:Y:S08]  /*5f40*/  HMMA.16816.F32 R28, R196.reuse, R176, R28 ;  /* 0x000000b0c41c723c */ /* 0x060ff0000000181c */
        /* <DEDUP_REMOVED lines=8> */
[----:B------:R-:W4:Y:S04]  /*5fd0*/  LDSM.16.M88.4 R176, [R224] ;  /* 0x00000000e0b0783b */ /* 0x000f280000000200 */
[----:B------:R-:W-:Y:S03]  /*5fe0*/  LDSM.16.M88.4 R172, [R227+UR5+0x9000] ;  /* 0x00900005e3ac783b */ /* 0x000fe60008000200 */
[C---:B------:R-:W-:Y:S08]  /*5ff0*/  HMMA.16816.F32 R8, R16.reuse, R20, R8 ;  /* 0x000000141008723c */ /* 0x040ff00000001808 */
[C---:B------:R-:W-:Y:S08]  /*6000*/  HMMA.16816.F32 R28, R16.reuse, R204, R28 ;  /* 0x000000cc101c723c */ /* 0x040ff0000000181c */
[C---:B------:R-:W-:Y:S08]  /*6010*/  HMMA.16816.F32 R32, R16.reuse, R22, R32 ;  /* 0x000000161020723c */ /* 0x040ff00000001820 */
[----:B------:R-:W-:Y:S01]  /*6020*/  HMMA.16816.F32 R24, R16, R206, R24 ;  /* 0x000000ce1018723c */ /* 0x000fe20000001818 */
[----:B------:R-:W5:Y:S07]  /*6030*/  LDSM.16.M88.4 R16, [R228+0x6000] ;  /* 0x00600000e410783b */ /* 0x000f6e0000000200 */
        /* <DEDUP_REMOVED lines=11> */
[----:B------:R-:W2:Y:S07]  /*60f0*/  LDSM.16.M88.4 R200, [R225+0x4000] ;  /* 0x00400000e1c8783b */ /* 0x000eae0000000200 */
[C---:B----4-:R-:W-:Y:S08]  /*6100*/  HMMA.16816.F32 R4, R176.reuse, R196, R4 ;  /* 0x000000c4b004723c */ /* 0x050ff00000001804 */
[----:B------:R-:W-:Y:S01]  /*6110*/  HMMA.16816.F32 R192, R176, R198, R192 ;  /* 0x000000c6b0c0723c */ /* 0x000fe200000018c0 */
[----:B------:R-:W-:Y:S07]  /*6120*/  LDSM.16.M88.4 R196, [R3+0x1800] ;  /* 0x0018000003c4783b */ /* 0x000fee0000000200 */
[C---:B-----5:R-:W-:Y:S08]  /*6130*/  HMMA.16816.F32 R8, R16.reuse, R172, R8 ;  /* 0x000000ac1008723c */ /* 0x060ff00000001808 */
[C---:B------:R-:W-:Y:S08]  /*6140*/  HMMA.16816.F32 R32, R16.reuse, R174, R32 ;  /* 0x000000ae1020723c */ /* 0x040ff00000001820 */
[C---:B-1----:R-:W-:Y:S08]  /*6150*/  HMMA.16816.F32 R28, R16.reuse, R20, R28 ;  /* 0x00000014101c723c */ /* 0x042ff0000000181c */
[----:B------:R-:W-:Y:S01]  /*6160*/  HMMA.16816.F32 R24, R16, R22, R24 ;  /* 0x000000161018723c */ /* 0x000fe20000001818 */
[----:B------:R-:W1:Y:S07]  /*6170*/  LDSM.16.M88.4 R16, [R225+0x6000] ;  /* 0x00600000e110783b */ /* 0x000e6e0000000200 */
[C---:B------:R-:W-:Y:S08]  /*6180*/  HMMA.16816.F32 R188, R176.reuse, R180, R188 ;  /* 0x000000b4b0bc723c */ /* 0x040ff000000018bc */
[----:B------:R-:W-:Y:S01]  /*6190*/  HMMA.16816.F32 R184, R176, R182, R184 ;  /* 0x000000b6b0b8723c */ /* 0x000fe200000018b8 */
[----:B------:R-:W3:Y:S04]  /*61a0*/  LDSM.16.M88.4 R180, [R2+0x4000] ;  /* 0x0040000002b4783b */ /* 0x000ee80000000200 */
[----:B------:R-:W4:Y:S03]  /*61b0*/  LDSM.16.M88.4 R176, [R2+0x6000] ;  /* 0x0060000002b0783b */ /* 0x000f260000000200 */
[C---:B------:R-:W-:Y:S08]  /*61c0*/  HMMA.16816.F32 R4, R12.reuse, R172, R4 ;  /* 0x000000ac0c04723c */ /* 0x040ff00000001804 */
[C---:B------:R-:W-:Y:S01]  /*61d0*/  HMMA.16816.F32 R192, R12.reuse, R174, R192 ;  /* 0x000000ae0cc0723c */ /* 0x040fe200000018c0 */
[----:B------:R-:W5:Y:S07]  /*61e0*/  LDSM.16.M88.4 R172, [R0+0x9800] ;  /* 0x0098000000ac783b */ /* 0x000f6e0000000200 */
[C---:B------:R-:W-:Y:S08]  /*61f0*/  HMMA.16816.F32 R188, R12.reuse, R20, R188 ;  /* 0x000000140cbc723c */ /* 0x040ff000000018bc */
[----:B------:R-:W-:Y:S01]  /*6200*/  HMMA.16816.F32 R184, R12, R22, R184 ;  /* 0x000000160cb8723c */ /* 0x000fe200000018b8 */
[----:B------:R-:W-:Y:S04]  /*6210*/  LDSM.16.M88.4 R12, [R222+0x9000] ;  /* 0x00900000de0c783b */ /* 0x000fe80000000200 */
[----:B------:R-:W5:Y:S03]  /*6220*/  LDSM.16.M88.4 R20, [R224+0x4000] ;  /* 0x00400000e014783b */ /* 0x000f660000000200 */
[-C--:B--2---:R-:W-:Y:S08]  /*6230*/  HMMA.16816.F32 R4, R200, R208.reuse, R4 ;  /* 0x000000d0c804723c */ /* 0x084ff00000001804 */
[C---:B-1----:R-:W-:Y:S08]  /*6240*/  HMMA.16816.F32 R8, R16.reuse, R208, R8 ;  /* 0x000000d01008723c */ /* 0x042ff00000001808 */
[C---:B------:R-:W-:Y:S08]  /*6250*/  HMMA.16816.F32 R32, R16.reuse, R210, R32 ;  /* 0x000000d21020723c */ /* 0x040ff00000001820 */
[C---:B------:R-:W-:Y:S08]  /*6260*/  HMMA.16816.F32 R28, R16.reuse, R196, R28 ;  /* 0x000000c4101c723c */ /* 0x040ff0000000181c */
[----:B------:R-:W-:Y:S01]  /*6270*/  HMMA.16816.F32 R24, R16, R198, R24 ;  /* 0x000000c61018723c */ /* 0x000fe20000001818 */
[----:B------:R-:W1:Y:S07]  /*6280*/  LDSM.16.M88.4 R16, [R224+0x6000] ;  /* 0x00600000e010783b */ /* 0x000e6e0000000200 */
[----:B------:R-:W-:Y:S01]  /*6290*/  HMMA.16816.F32 R192, R200, R210, R192 ;  /* 0x000000d2c8c0723c */ /* 0x000fe200000018c0 */
[----:B------:R-:W2:Y:S01]  /*62a0*/  LDSM.16.M88.4 R208, [R222+0x9800] ;  /* 0x00980000ded0783b */ /* 0x000ea20000000200 */
[----:B------:R-:W-:-:S06]  /*62b0*/  DEPBAR.LE SB0, 0x0 ;  /* 0x000080000000791a */ /* 0x000fcc0000000000 */
[-C--:B---3--:R-:W-:Y:S08]  /*62c0*/  HMMA.16816.F32 R4, R180, R204.reuse, R4 ;  /* 0x000000ccb404723c */ /* 0x088ff00000001804 */
[C---:B----4-:R-:W-:Y:S08]  /*62d0*/  HMMA.16816.F32 R8, R176.reuse, R204, R8 ;  /* 0x000000ccb008723c */ /* 0x050ff00000001808 */
[C---:B------:R-:W-:Y:S08]  /*62e0*/  HMMA.16816.F32 R32, R176.reuse, R206, R32 ;  /* 0x000000ceb020723c */ /* 0x040ff00000001820 */
[----:B-----5:R-:W-:Y:S08]  /*62f0*/  HMMA.16816.F32 R28, R176, R172, R28 ;  /* 0x000000acb01c723c */ /* 0x020ff0000000181c */
[C---:B------:R-:W-:Y:S08]  /*6300*/  HMMA.16816.F32 R188, R200.reuse, R196, R188 ;  /* 0x000000c4c8bc723c */ /* 0x040ff000000018bc */
[----:B------:R-:W-:Y:S08]  /*6310*/  HMMA.16816.F32 R184, R200, R198, R184 ;  /* 0x000000c6c8b8723c */ /* 0x000ff000000018b8 */
[-C--:B------:R-:W-:Y:S08]  /*6320*/  HMMA.16816.F32 R4, R20, R12.reuse, R4 ;  /* 0x0000000c1404723c */ /* 0x080ff00000001804 */
[----:B-1----:R-:W-:Y:S08]  /*6330*/  HMMA.16816.F32 R8, R16, R12, R8 ;  /* 0x0000000c1008723c */ /* 0x002ff00000001808 */
[----:B------:R-:W-:Y:S03]  /*6340*/  HMMA.16816.F32 R24, R176, R174, R24 ;  /* 0x000000aeb018723c */ /* 0x000fe60000001818 */
[----:B------:R-:W-:Y:S01]  /*6350*/  FMUL.FTZ R3, R4, UR4 ;  /* 0x0000000404037c20 */ /* 0x000fe20008410000 */
[----:B------:R-:W-:Y:S01]  /*6360*/  FMUL.FTZ R4, R5, UR4 ;  /* 0x0000000405047c20 */ /* 0x000fe20008410000 */
[----:B------:R-:W-:Y:S01]  /*6370*/  FMUL.FTZ R229, R6, UR4 ;  /* 0x0000000406e57c20 */ /* 0x000fe20008410000 */
[----:B------:R-:W-:-:S02]  /*6380*/  VIADD R6, R216, 0xffffffd9 ;  /* 0xffffffd9d8067836 */ /* 0x000fc40000000000 */
[C---:B------:R-:W-:Y:S01]  /*6390*/  HMMA.16816.F32 R32, R16.reuse, R14, R32 ;  /* 0x0000000e1020723c */ /* 0x040fe20000001820 */
[----:B------:R-:W-:Y:S02]  /*63a0*/  MUFU.TANH R3, R3 ;  /* 0x0000000300037308 */ /* 0x000fe40000002400 */
[----:B------:R-:W-:Y:S01]  /*63b0*/  FMUL.FTZ R5, R8, UR4 ;  /* 0x0000000408057c20 */ /* 0x000fe20008410000 */
[----:B------:R-:W-:Y:S01]  /*63c0*/  FMUL.FTZ R8, R9, UR4 ;  /* 0x0000000409087c20 */ /* 0x000fe20008410000 */
[----:B------:R-:W-:Y:S01]  /*63d0*/  FMUL.FTZ R9, R10, UR4 ;  /* 0x000000040a097c20 */ /* 0x000fe20008410000 */
[----:B------:R-:W-:Y:S02]  /*63e0*/  FMUL.FTZ R10, R11, UR4 ;  /* 0x000000040b0a7c20 */ /* 0x000fe40008410000 */
[----:B--2---:R-:W-:Y:S01]  /*63f0*/  HMMA.16816.F32 R28, R16, R208, R28 ;  /* 0x000000d0101c723c */ /* 0x004fe2000000181c */
[----:B------:R-:W-:Y:S07]  /*6400*/  MUFU.TANH R5, R5 ;  /* 0x0000000500057308 */ /* 0x000fee0000002400 */
[----:B------:R-:W-:Y:S01]  /*6410*/  HMMA.16816.F32 R192, R180, R206, R192 ;  /* 0x000000ceb4c0723c */ /* 0x000fe200000018c0 */
[----:B------:R-:W1:Y:S02]  /*6420*/  MUFU.TANH R10, R10 ;  /* 0x0000000a000a7308 */ /* 0x000e640000002400 */
[----:B------:R-:W-:Y:S01]  /*6430*/  FMUL.FTZ R12, R33, UR4 ;  /* 0x00000004210c7c20 */ /* 0x000fe20008410000 */
[----:B------:R-:W-:Y:S01]  /*6440*/  FMUL.FTZ R11, R32, UR4 ;  /* 0x00000004200b7c20 */ /* 0x000fe20008410000 */
[----:B------:R-:W-:-:S03]  /*6450*/  FMUL.FTZ R13, R34, UR4 ;  /* 0x00000004220d7c20 */ /* 0x000fc60008410000 */
[----:B------:R-:W-:Y:S01]  /*6460*/  HMMA.16816.F32 R188, R180, R172, R188 ;  /* 0x000000acb4bc723c */ /* 0x000fe200000018bc */
[----:B------:R-:W2:Y:S02]  /*6470*/  MUFU.TANH R8, R8 ;  /* 0x0000000800087308 */ /* 0x000ea40000002400 */
[----:B------:R-:W-:Y:S01]  /*6480*/  FMUL.FTZ R29, R29, UR4 ;  /* 0x000000041d1d7c20 */ /* 0x000fe20008410000 */
[----:B------:R-:W-:Y:S01]  /*6490*/  FMUL.FTZ R30, R30, UR4 ;  /* 0x000000041e1e7c20 */ /* 0x000fe20008410000 */
[----:B------:R-:W-:-:S03]  /*64a0*/  FMUL.FTZ R31, R31, UR4 ;  /* 0x000000041f1f7c20 */ /* 0x000fc60008410000 */
[----:B------:R-:W-:Y:S01]  /*64b0*/  HMMA.16816.F32 R184, R180, R174, R184 ;  /* 0x000000aeb4b8723c */ /* 0x000fe200000018b8 */
[----:B------:R-:W3:Y:S07]  /*64c0*/  MUFU.TANH R12, R12 ;  /* 0x0000000c000c7308 */ /* 0x000eee0000002400 */
[----:B------:R-:W-:Y:S01]  /*64d0*/  HMMA.16816.F32 R24, R16, R210, R24 ;  /* 0x000000d21018723c */ /* 0x000fe20000001818 */
[----:B------:R-:W-:Y:S01]  /*64e0*/  FMUL.FTZ R16, R35, UR4 ;  /* 0x0000000423107c20 */ /* 0x000fe20008410000 */
[----:B------:R-:W-:Y:S01]  /*64f0*/  FMUL.FTZ R18, R28, UR4 ;  /* 0x000000041c127c20 */ /* 0x000fe20008410000 */
[----:B------:R-:W4:Y:S01]  /*6500*/  MUFU.TANH R11, R11 ;  /* 0x0000000b000b7308 */ /* 0x000f220000002400 */
[----:B------:R-:W-:-:S02]  /*6510*/  VIADD R19, R216, 0xffffffc9 ;  /* 0xffffffc9d8137836 */ /* 0x000fc40000000000 */
[----:B------:R-:W-:Y:S01]  /*6520*/  FMUL.FTZ R28, R7, UR4 ;  /* 0x00000004071c7c20 */ /* 0x000fe20008410000 */
[C---:B------:R-:W-:Y:S01]  /*6530*/  IADD3 R17, PT, PT, R216.reuse, -0x30, RZ ;  /* 0xffffffd0d8117810 */ /* 0x040fe20007ffe0ff */
[----:B------:R-:W-:Y:S01]  /*6540*/  HMMA.16816.F32 R192, R20, R14, R192 ;  /* 0x0000000e14c0723c */ /* 0x000fe200000018c0 */
[C---:B------:R-:W-:Y:S01]  /*6550*/  VIADD R15, R216.reuse, 0xffffffd1 ;  /* 0xffffffd1d80f7836 */ /* 0x040fe20000000000 */
[C---:B------:R-:W-:Y:S01]  /*6560*/  IADD3 R7, PT, PT, R216.reuse, -0x40, RZ ;  /* 0xffffffc0d8077810 */ /* 0x040fe20007ffe0ff */
[----:B------:R-:W5:Y:S01]  /*6570*/  MUFU.TANH R13, R13 ;  /* 0x0000000d000d7308 */ /* 0x000f620000002400 */
[----:B------:R-:W-:-:S04]  /*6580*/  IADD3 R14, PT, PT, R216, -0x28, RZ ;  /* 0xffffffd8d80e7810 */ /* 0x000fc80007ffe0ff */
[C---:B------:R-:W-:Y:S03]  /*6590*/  HMMA.16816.F32 R188, R20.reuse, R208, R188 ;  /* 0x000000d014bc723c */ /* 0x040fe600000018bc */
[----:B------:R-:W5:Y:S01]  /*65a0*/  MUFU.TANH R201, R29 ;  /* 0x0000001d00c97308 */ /* 0x000f620000002400 */
[----:B------:R-:W-:Y:S01]  /*65b0*/  FMUL.FTZ R199, R25, UR4 ;  /* 0x0000000419c77c20 */ /* 0x000fe20008410000 */
[----:B------:R-:W-:Y:S01]  /*65c0*/  FMUL.FTZ R24, R24, UR4 ;  /* 0x0000000418187c20 */ /* 0x000fe20008410000 */
[----:B------:R-:W-:Y:S01]  /*65d0*/  FMUL.FTZ R26, R26, UR4 ;  /* 0x000000041a1a7c20 */ /* 0x000fe20008410000 */
[----:B------:R-:W-:Y:S01]  /*65e0*/  FMUL.FTZ R196, R27, UR4 ;  /* 0x000000041bc47c20 */ /* 0x000fe20008410000 */
[----:B------:R-:W-:Y:S01]  /*65f0*/  HMMA.16816.F32 R184, R20, R210, R184 ;  /* 0x000000d214b8723c */ /* 0x000fe200000018b8 */
[C---:B------:R-:W-:Y:S01]  /*6600*/  IADD3 R22, PT, PT, R216.reuse, -0x3f, RZ ;  /* 0xffffffc1d8167810 */ /* 0x040fe20007ffe0ff */
[----:B------:R-:W-:Y:S01]  /*6610*/  VIADD R20, R216, 0xffffffc8 ;  /* 0xffffffc8d8147836 */ /* 0x000fe20000000000 */
[----:B------:R-:W5:Y:S02]  /*6620*/  MUFU.TANH R16, R16 ;  /* 0x0000001000107308 */ /* 0x000f640000002400 */
[----:B------:R-:W-:-:S02]  /*6630*/  ISETP.GE.AND P1, PT, R22, R212, PT ;  /* 0x000000d41600720c */ /* 0x000fc40003f26270 */
[-C--:B------:R-:W-:Y:S02]  /*6640*/  ISETP.GE.AND P5, PT, R22, R213.reuse, PT ;  /* 0x000000d51600720c */ /* 0x080fe40003fa6270 */
[----:B-1----:R-:W-:Y:S02]  /*6650*/  FSEL R10, R10, -INF , !P1 ;  /* 0xff8000000a0a7808 */ /* 0x002fe40004800000 */
[----:B------:R-:W1:Y:S01]  /*6660*/  MUFU.TANH R18, R18 ;  /* 0x0000001200127308 */ /* 0x000e620000002400 */
[-C--:B------:R-:W-:Y:S02]  /*6670*/  ISETP.GE.AND P1, PT, R19, R213.reuse, PT ;  /* 0x000000d51300720c */ /* 0x080fe40003f26270 */
[----:B--2---:R-:W-:Y:S02]  /*6680*/  FSEL R21, R8, -INF , !P5 ;  /* 0xff80000008157808 */ /* 0x004fe40006800000 */
[C---:B------:R-:W-:Y:S02]  /*6690*/  ISETP.GE.AND P4, PT, R20.reuse, R213, PT ;  /* 0x000000d51400720c */ /* 0x040fe40003f86270 */
[----:B------:R-:W-:Y:S01]  /*66a0*/  ISETP.GE.AND P5, PT, R20, R212, PT ;  /* 0x000000d41400720c */ /* 0x000fe20003fa6270 */
[----:B------:R-:W2:Y:S01]  /*66b0*/  MUFU.TANH R4, R4 ;  /* 0x0000000400047308 */ /* 0x000ea20000002400 */
[----:B---3--:R-:W-:-:S02]  /*66c0*/  FSEL R23, R12, -INF , !P1 ;  /* 0xff8000000c177808 */ /* 0x008fc40004800000 */
[-C--:B------:R-:W-:Y:S02]  /*66d0*/  ISETP.GE.AND P1, PT, R15, R213.reuse, PT ;  /* 0x000000d50f00720c */ /* 0x080fe40003f26270 */
[----:B----4-:R-:W-:Y:S02]  /*66e0*/  FSEL R25, R11, -INF , !P4 ;  /* 0xff8000000b197808 */ /* 0x010fe40006000000 */
[----:B-----5:R-:W-:Y:S01]  /*66f0*/  FSEL R8, R13, -INF , !P5 ;  /* 0xff8000000d087808 */ /* 0x020fe20006800000 */
[----:B------:R-:W3:Y:S01]  /*6700*/  MUFU.TANH R9, R9 ;  /* 0x0000000900097308 */ /* 0x000ee20000002400 */
[----:B------:R-:W-:Y:S02]  /*6710*/  ISETP.GE.AND P4, PT, R19, R212, PT ;  /* 0x000000d41300720c */ /* 0x000fe40003f86270 */
[----:B------:R-:W-:Y:S02]  /*6720*/  ISETP.GE.AND P5, PT, R17, R213, PT ;  /* 0x000000d51100720c */ /* 0x000fe40003fa6270 */
[----:B------:R-:W-:-:S02]  /*6730*/  FSEL R201, R201, -INF , !P1 ;  /* 0xff800000c9c97808 */ /* 0x000fc40004800000 */
[-C--:B------:R-:W-:Y:S01]  /*6740*/  ISETP.GE.AND P1, PT, R7, R213.reuse, PT ;  /* 0x000000d50700720c */ /* 0x080fe20003f26270 */
[----:B------:R4:W2:Y:S01]  /*6750*/  MUFU.TANH R200, R30 ;  /* 0x0000001e00c87308 */ /* 0x0008a20000002400 */
[----:B------:R-:W-:Y:S02]  /*6760*/  FSEL R16, R16, -INF , !P4 ;  /* 0xff80000010107808 */ /* 0x000fe40006000000 */
[----:B-1----:R-:W-:Y:S01]  /*6770*/  FSEL R208, R18, -INF , !P5 ;  /* 0xff80000012d07808 */ /* 0x002fe20006800000 */
[----:B------:R-:W-:Y:S01]  /*6780*/  BAR.SYNC.DEFER_BLOCKING 0x0 ;  /* 0x0000000000007b1d */ /* 0x000fe20000010000 */
[----:B------:R-:W-:Y:S02]  /*6790*/  ISETP.GE.AND P4, PT, R17, R212, PT ;  /* 0x000000d41100720c */ /* 0x000fe40003f86270 */
[----:B------:R-:W-:Y:S02]  /*67a0*/  ISETP.GE.AND P5, PT, R14, R213, PT ;  /* 0x000000d50e00720c */ /* 0x000fe40003fa6270 */
[----:B------:R-:W-:Y:S01]  /*67b0*/  FSEL R27, R5, -INF , !P1 ;  /* 0xff800000051b7808 */ /* 0x000fe20004800000 */
[----:B------:R4:W1:Y:S08]  /*67c0*/  MUFU.TANH R198, R31 ;  /* 0x0000001f00c67308 */ /* 0x0008700000002400 */
[----:B------:R4:W1:Y:S08]  /*67d0*/  MUFU.TANH R202, R24 ;  /* 0x0000001800ca7308 */ /* 0x0008700000002400 */
[----:B------:R-:W1:Y:S08]  /*67e0*/  MUFU.TANH R199, R199 ;  /* 0x000000c700c77308 */ /* 0x000e700000002400 */
[----:B------:R4:W1:Y:S01]  /*67f0*/  MUFU.TANH R197, R26 ;  /* 0x0000001a00c57308 */ /* 0x0008620000002400 */
[----:B--23--:R-:W-:Y:S05]  /*6800*/  BRA.U !UP0, `(.L_x_1448) ;  /* 0x0000000108b87547 */ /* 0x00cfea000b800000 */
[----:B------:R-:W-:Y:S01]  /*6810*/  UIADD3 UR11, UPT, UPT, UR24, -0x3, URZ ;  /* 0xfffffffd180b7890 */ /* 0x000fe2000fffe0ff */
[----:B------:R-:W-:Y:S01]  /*6820*/  MOV R11, UR15 ;  /* 0x0000000f000b7c02 */ /* 0x000fe20008000f00 */
[----:B------:R-:W-:Y:S02]  /*6830*/  IMAD.U32 R32, RZ, RZ, UR31 ;  /* 0x0000001fff207e24 */ /* 0x000fe4000f8e00ff */
[----:B------:R-:W-:Y:S01]  /*6840*/  UIMAD.WIDE.U32 UR16, UR15, UR11, URZ ;  /* 0x0000000b0f1072a5 */ /* 0x000fe2000f8e00ff */
[----:B------:R-:W-:Y:S01]  /*6850*/  IMAD.U32 R33, RZ, RZ, UR18 ;  /* 0x00000012ff217e24 */ /* 0x000fe2000f8e00ff */
[----:B------:R-:W-:Y:S01]  /*6860*/  UIMAD UR9, UR14, UR11, URZ ;  /* 0x0000000b0e0972a4 */ /* 0x000fe2000f8e02ff */
[----:B----4-:R-:W-:Y:S02]  /*6870*/  IMAD.U32 R30, RZ, RZ, UR31 ;  /* 0x0000001fff1e7e24 */ /* 0x010fe4000f8e00ff */
[----:B------:R-:W-:Y:S01]  /*6880*/  @!P3 IMAD.WIDE.U32 R32, R11, UR11, R32 ;  /* 0x0000000b0b20bc25 */ /* 0x000fe2000f8e0020 */
[----:B------:R-:W-:Y:S01]  /*6890*/  UIADD3 UR8, UPT, UPT, UR17, UR9, URZ ;  /* 0x0000000911087290 */ /* 0x000fe2000fffe0ff */
[----:B------:R-:W-:-:S02]  /*68a0*/  MOV R13, UR16 ;  /* 0x00000010000d7c02 */ /* 0x000fc40008000f00 */
[----:B------:R-:W-:Y:S02]  /*68b0*/  IMAD.U32 R35, RZ, RZ, UR16 ;  /* 0x00000010ff237e24 */ /* 0x000fe4000f8e00ff */
[----:B------:R-:W-:Y:S01]  /*68c0*/  IMAD.U32 R5, RZ, RZ, UR16 ;  /* 0x00000010ff057e24 */ /* 0x000fe2000f8e00ff */
[----:B------:R-:W-:Y:S01]  /*68d0*/  MOV R12, UR8 ;  /* 0x00000008000c7c02 */ /* 0x000fe20008000f00 */
[----:B------:R-:W-:Y:S01]  /*68e0*/  IMAD.U32 R31, RZ, RZ, UR18 ;  /* 0x00000012ff1f7e24 */ /* 0x000fe2000f8e00ff */
[----:B------:R-:W-:Y:S01]  /*68f0*/  @!P3 LEA R34, P1, R35, R236, 0x1 ;  /* 0x000000ec2322b211 */ /* 0x000fe200078208ff */
[----:B------:R-:W-:-:S03]  /*6900*/  @!P2 IMAD.WIDE.U32 R30, R11, UR11, R30 ;  /* 0x0000000b0b1eac25 */ /* 0x000fc6000f8e001e */
[----:B------:R-:W-:Y:S02]  /*6910*/  @!P3 LEA.HI.X R35, R5, R235, R12, 0x1, P1 ;  /* 0x000000eb0523b211 */ /* 0x000fe400008f0c0c */
[----:B------:R-:W-:-:S03]  /*6920*/  @!P2 LEA R170, P1, R13, R236, 0x1 ;  /* 0x000000ec0daaa211 */ /* 0x000fc600078208ff */
[----:B------:R-:W-:Y:S01]  /*6930*/  @!PT LDS RZ, [RZ] ;  /* 0x00000000fffff984 */ /* 0x000fe20000000800 */
[----:B------:R-:W-:Y:S01]  /*6940*/  @!PT LDS RZ, [RZ] ;  /* 0x00000000fffff984 */ /* 0x000fe20000000800 */
[----:B------:R-:W-:Y:S01]  /*6950*/  @!PT LDS RZ, [RZ] ;  /* 0x00000000fffff984 */ /* 0x000fe20000000800 */
[----:B------:R2:W-:Y:S01]  /*6960*/  @!P3 LDGSTS.E.BYPASS.LTC128B.128 [R238+0x8000], desc[UR26][R34.64] ;  /* 0x0800000022eebfae */ /* 0x0005e2000b981a1a */
[-C--:B------:R-:W-:Y:S01]  /*6970*/  @!P2 LEA.HI.X R171, R5, R235.reuse, R12, 0x1, P1 ;  /* 0x000000eb05aba211 */ /* 0x080fe200008f0c0c */
[----:B------:R-:W-:Y:S01]  /*6980*/  @!P3 VIADD R5, R33, UR9 ;  /* 0x000000092105bc36 */ /* 0x000fe20008000000 */
[CC--:B------:R-:W-:Y:S01]  /*6990*/  @!P3 LEA R12, P1, R32.reuse, R236.reuse, 0x1 ;  /* 0x000000ec200cb211 */ /* 0x0c0fe200078208ff */
[----:B------:R2:W-:Y:S03]  /*69a0*/  @P3 STS.128 [R238+0x8000], RZ ;  /* 0x008000ffee003388 */ /* 0x0005e60000000c00 */
[-C--:B------:R-:W-:Y:S01]  /*69b0*/  @!P3 LEA.HI.X R13, R32, R235.reuse, R5, 0x1, P1 ;  /* 0x000000eb200db211 */ /* 0x080fe200008f0c05 */
[----:B------:R-:W-:Y:S01]  /*69c0*/  @!PT LDS RZ, [RZ] ;  /* 0x00000000fffff984 */ /* 0x000fe20000000800 */
[----:B------:R-:W-:Y:S01]  /*69d0*/  @!PT LDS RZ, [RZ] ;  /* 0x00000000fffff984 */ /* 0x000fe20000000800 */
[----:B------:R-:W-:Y:S01]  /*69e0*/  @!PT LDS RZ, [RZ] ;  /* 0x00000000fffff984 */ /* 0x000fe20000000800 */
[----:B------:R2:W-:Y:S01]  /*69f0*/  @!P2 LDGSTS.E.BYPASS.LTC128B.128 [R238+0x9000], desc[UR26][R170.64+0x80] ;  /* 0x09000080aaeeafae */ /* 0x0005e2000b981a1a */
[C---:B------:R-:W-:Y:S02]  /*6a00*/  @!P2 LEA R32, P1, R30.reuse, R236, 0x1 ;  /* 0x000000ec1e20a211 */ /* 0x040fe400078208ff */
[----:B------:R-:W-:Y:S01]  /*6a10*/  @!P2 IADD3 R5, PT, PT, R31, UR9, RZ ;  /* 0x000000091f05ac10 */ /* 0x000fe2000fffe0ff */
        /* <DEDUP_REMOVED lines=13> */
.L_x_1448:
[----:B------:R-:W3:Y:S01]  /*6af0*/  MUFU.TANH R196, R196 ;  /* 0x000000c400c47308 */ /* 0x000ee20000002400 */
[----:B-1----:R-:W-:Y:S01]  /*6b00*/  FSEL R202, R202, -INF , !P5 ;  /* 0xff800000caca7808 */ /* 0x002fe20006800000 */
[----:B----4-:R-:W-:Y:S01]  /*6b10*/  FMUL.FTZ R26, R192, UR4 ;  /* 0x00000004c01a7c20 */ /* 0x010fe20008410000 */
[-C--:B------:R-:W-:Y:S01]  /*6b20*/  ISETP.GE.AND P5, PT, R7, R212.reuse, PT ;  /* 0x000000d40700720c */ /* 0x080fe20003fa6270 */
[----:B------:R-:W-:Y:S01]  /*6b30*/  FMUL.FTZ R24, R194, UR4 ;  /* 0x00000004c2187c20 */ /* 0x000fe20008410000 */
[----:B------:R-:W-:Y:S01]  /*6b40*/  ISETP.GE.AND P1, PT, R6, R213, PT ;  /* 0x000000d50600720c */ /* 0x000fe20003f26270 */
[----:B------:R-:W-:Y:S01]  /*6b50*/  FMUL.FTZ R193, R193, UR4 ;  /* 0x00000004c1c17c20 */ /* 0x000fe20008410000 */
[----:B------:R-:W-:Y:S01]  /*6b60*/  FSEL R18, R9, -INF , !P5 ;  /* 0xff80000009127808 */ /* 0x000fe20006800000 */
[----:B------:R-:W1:Y:S01]  /*6b70*/  MUFU.TANH R28, R28 ;  /* 0x0000001c001c7308 */ /* 0x000e620000002400 */
[----:B------:R-:W-:Y:S01]  /*6b80*/  FSEL R199, R199, -INF , !P1 ;  /* 0xff800000c7c77808 */ /* 0x000fe20004800000 */
[----:B------:R-:W-:Y:S01]  /*6b90*/  FMUL.FTZ R183, R191, UR4 ;  /* 0x00000004bfb77c20 */ /* 0x000fe20008410000 */
[----:B--2---:R-:W-:Y:S01]  /*6ba0*/  FMNMX3.FTZ R12, R166, R27, R21, !PT ;  /* 0x0000001ba60c7276 */ /* 0x004fe20007810015 */
[----:B------:R-:W-:Y:S01]  /*6bb0*/  FMUL.FTZ R13, R195, UR4 ;  /* 0x00000004c30d7c20 */ /* 0x000fe20008410000 */
[----:B------:R-:W-:Y:S01]  /*6bc0*/  ISETP.GE.AND P1, PT, R15, R212, PT ;  /* 0x000000d40f00720c */ /* 0x000fe20003f26270 */
[----:B------:R-:W-:Y:S01]  /*6bd0*/  FMUL.FTZ R11, R190, UR4 ;  /* 0x00000004be0b7c20 */ /* 0x000fe20008410000 */
[----:B------:R-:W-:Y:S01]  /*6be0*/  FMNMX3.FTZ R9, R165, R18, R10, !PT ;  /* 0x00000012a5097276 */ /* 0x000fe2000781000a */
[----:B------:R-:W2:Y:S01]  /*6bf0*/  MUFU.TANH R26, R26 ;  /* 0x0000001a001a7308 */ /* 0x000ea20000002400 */
[----:B------:R-:W-:Y:S01]  /*6c00*/  FSEL R200, R200, -INF , !P4 ;  /* 0xff800000c8c87808 */ /* 0x000fe20006000000 */
[----:B------:R-:W-:Y:S01]  /*6c10*/  FMUL.FTZ R190, R187, UR4 ;  /* 0x00000004bbbe7c20 */ /* 0x000fe20008410000 */
[----:B------:R-:W-:Y:S01]  /*6c20*/  FMNMX3.FTZ R5, R12, R25, R23, !PT ;  /* 0x000000190c057276 */ /* 0x000fe20007810017 */
[----:B------:R-:W-:Y:S01]  /*6c30*/  LDSM.16.MT88.4 R172, [R223+0xa000] ;  /* 0x00a00000dfac783b */ /* 0x000fe20000004200 */
[----:B------:R-:W-:-:S02]  /*6c40*/  ISETP.GE.AND P5, PT, R14, R212, PT ;  /* 0x000000d40e00720c */ /* 0x000fc40003fa6270 */
[----:B------:R-:W-:Y:S01]  /*6c50*/  ISETP.GE.AND P4, PT, R6, R212, PT ;  /* 0x000000d40600720c */ /* 0x000fe20003f86270 */
[----:B------:R-:W4:Y:S01]  /*6c60*/  MUFU.TANH R24, R24 ;  /* 0x0000001800187308 */ /* 0x000f220000002400 */
[----:B------:R-:W-:Y:S02]  /*6c70*/  FSEL R198, R198, -INF , !P1 ;  /* 0xff800000c6c67808 */ /* 0x000fe40004800000 */
[----:B------:R-:W-:Y:S02]  /*6c80*/  FMNMX3.FTZ R9, R9, R8, R16, !PT ;  /* 0x0000000809097276 */ /* 0x000fe40007810010 */
[----:B------:R-:W-:Y:S02]  /*6c90*/  FMNMX3.FTZ R5, R5, R208, R201, !PT ;  /* 0x000000d005057276 */ /* 0x000fe400078100c9 */
[----:B------:R-:W-:Y:S01]  /*6ca0*/  FSEL R197, R197, -INF , !P5 ;  /* 0xff800000c5c57808 */ /* 0x000fe20006800000 */
[----:B------:R2:W5:Y:S01]  /*6cb0*/  MUFU.TANH R207, R193 ;  /* 0x000000c100cf7308 */ /* 0x0005620000002400 */
[----:B---3--:R-:W-:-:S02]  /*6cc0*/  FSEL R196, R196, -INF , !P4 ;  /* 0xff800000c4c47808 */ /* 0x008fc40006000000 */
[----:B------:R-:W-:Y:S02]  /*6cd0*/  FMNMX3.FTZ R9, R9, R200, R198, !PT ;  /* 0x000000c809097276 */ /* 0x000fe400078100c6 */
[----:B------:R-:W-:Y:S02]  /*6ce0*/  FMNMX3.FTZ R5, R5, R202, R199, !PT ;  /* 0x000000ca05057276 */ /* 0x000fe400078100c7 */
[----:B------:R-:W-:Y:S01]  /*6cf0*/  FMNMX3.FTZ R205, R9, R197, R196, !PT ;  /* 0x000000c509cd7276 */ /* 0x000fe200078100c4 */
[----:B------:R-:W-:Y:S01]  /*6d00*/  MUFU.TANH R183, R183 ;  /* 0x000000b700b77308 */ /* 0x000fe20000002400 */
[-C--:B------:R-:W-:Y:S01]  /*6d10*/  ISETP.GE.AND P1, PT, R22, R214.reuse, PT ;  /* 0x000000d61600720c */ /* 0x080fe20003f26270 */
[----:B------:R-:W3:Y:S01]  /*6d20*/  SHFL.BFLY PT, R12, R5, 0x2, 0x1f ;  /* 0x0c401f00050c7f89 */ /* 0x000ee200000e0000 */
[-C--:B------:R-:W-:Y:S01]  /*6d30*/  ISETP.GE.AND P5, PT, R20, R215.reuse, PT ;  /* 0x000000d71400720c */ /* 0x080fe20003fa6270 */
[----:B------:R-:W-:Y:S01]  /*6d40*/  FMUL.FTZ R9, R189, UR4 ;  /* 0x00000004bd097c20 */ /* 0x000fe20008410000 */
[----:B-1----:R-:W-:Y:S01]  /*6d50*/  FSEL R203, R28, -INF , !P1 ;  /* 0xff8000001ccb7808 */ /* 0x002fe20004800000 */
[----:B------:R-:W1:Y:S01]  /*6d60*/  SHFL.BFLY PT, R30, R205, 0x2, 0x1f ;  /* 0x0c401f00cd1e7f89 */ /* 0x000e6200000e0000 */
[----:B------:R-:W-:Y:S01]  /*6d70*/  ISETP.GE.AND P4, PT, R22, R215, PT ;  /* 0x000000d71600720c */ /* 0x000fe20003f86270 */
[----:B------:R-:W-:Y:S01]  /*6d80*/  MUFU.TANH R13, R13 ;  /* 0x0000000d000d7308 */ /* 0x000fe20000002400 */
[----:B------:R-:W-:-:S02]  /*6d90*/  ISETP.GE.AND P1, PT, R20, R214, PT ;  /* 0x000000d61400720c */ /* 0x000fc40003f26270 */
[----:B--2---:R-:W-:Y:S02]  /*6da0*/  FSEL R193, R26, -INF , !P5 ;  /* 0xff8000001ac17808 */ /* 0x004fe40006800000 */
[----:B------:R-:W-:Y:S02]  /*6db0*/  ISETP.GE.AND P5, PT, R19, R215, PT ;  /* 0x000000d71300720c */ /* 0x000fe40003fa6270 */
[----:B------:R-:W-:Y:S01]  /*6dc0*/  FSEL R209, R4, -INF , !P4 ;  /* 0xff80000004d17808 */ /* 0x000fe20006000000 */
[----:B------:R-:W-:Y:S01]  /*6dd0*/  MUFU.TANH R11, R11 ;  /* 0x0000000b000b7308 */ /* 0x000fe20000002400 */
[----:B----4-:R-:W-:Y:S01]  /*6de0*/  FSEL R195, R24, -INF , !P1 ;  /* 0xff80000018c37808 */ /* 0x010fe20004800000 */
[----:B------:R-:W-:Y:S01]  /*6df0*/  FMUL.FTZ R4, R186, UR4 ;  /* 0x00000004ba047c20 */ /* 0x000fe20008410000 */
[----:B-----5:R-:W-:Y:S02]  /*6e00*/  FSEL R207, R207, -INF , !P5 ;  /* 0xff800000cfcf7808 */ /* 0x020fe40006800000 */
[----:B------:R-:W-:-:S02]  /*6e10*/  ISETP.GE.AND P5, PT, R19, R214, PT ;  /* 0x000000d61300720c */ /* 0x000fc40003fa6270 */
[----:B------:R-:W-:Y:S01]  /*6e20*/  @P0 IADD3 R164, PT, PT, R169, -0x40, RZ ;  /* 0xffffffc0a9a40810 */ /* 0x000fe20007ffe0ff */
[----:B------:R-:W-:Y:S01]  /*6e30*/  MUFU.TANH R9, R9 ;  /* 0x0000000900097308 */ /* 0x000fe20000002400 */
[----:B---3--:R-:W-:Y:S01]  /*6e40*/  FMNMX.FTZ R5, R5, R12, !PT ;  /* 0x0000000c05057209 */ /* 0x008fe20007810000 */
[----:B------:R-:W-:Y:S01]  /*6e50*/  FMUL.FTZ R12, R188, UR4 ;  /* 0x00000004bc0c7c20 */ /* 0x000fe20008410000 */
[----:B------:R-:W-:Y:S01]  /*6e60*/  FMUL.FTZ R188, R185, UR4 ;  /* 0x00000004b9bc7c20 */ /* 0x000fe20008410000 */
[----:B-1----:R-:W-:Y:S02]  /*6e70*/  FMNMX.FTZ R205, R205, R30, !PT ;  /* 0x0000001ecdcd7209 */ /* 0x002fe40007810000 */
[----:B------:R-:W1:Y:S02]  /*6e80*/  SHFL.BFLY PT, R206, R5, 0x1, 0x1f ;  /* 0x0c201f0005ce7f89 */ /* 0x000e6400000e0000 */
[----:B------:R-:W-:Y:S02]  /*6e90*/  MUFU.TANH R229, R229 ;  /* 0x000000e500e57308 */ /* 0x000fe40000002400 */
[----:B------:R-:W2:Y:S06]  /*6ea0*/  SHFL.BFLY PT, R30, R205, 0x1, 0x1f ;  /* 0x0c201f00cd1e7f89 */ /* 0x000eac00000e0000 */
[----:B------:R-:W3:Y:S08]  /*6eb0*/  MUFU.TANH R12, R12 ;  /* 0x0000000c000c7308 */ /* 0x000ef00000002400 */
[----:B------:R-:W-:Y:S01]  /*6ec0*/  MUFU.TANH R4, R4 ;  /* 0x0000000400047308 */ /* 0x000fe20000002400 */
[----:B-1----:R-:W-:Y:S01]  /*6ed0*/  FMNMX.FTZ R206, R5, R206, !PT ;  /* 0x000000ce05ce7209 */ /* 0x002fe20007810000 */
[----:B------:R-:W-:-:S06]  /*6ee0*/  FMUL.FTZ R5, R184, UR4 ;  /* 0x00000004b8057c20 */ /* 0x000fcc0008410000 */
[----:B------:R-:W-:Y:S01]  /*6ef0*/  MUFU.TANH R188, R188 ;  /* 0x000000bc00bc7308 */ /* 0x000fe20000002400 */
[----:B--2---:R-:W-:Y:S01]  /*6f00*/  FMNMX.FTZ R205, R205, R30, !PT ;  /* 0x0000001ecdcd7209 */ /* 0x004fe20007810000 */
[C---:B------:R-:W-:Y:S01]  /*6f10*/  FMUL.FTZ R192, R206.reuse, UR13 ;  /* 0x0000000dcec07c20 */ /* 0x040fe20008410000 */
[----:B------:R-:W-:Y:S01]  /*6f20*/  FSETP.NEU.FTZ.AND P4, PT, R206, -INF , PT ;  /* 0xff800000ce00780b */ /* 0x000fe20003f9d000 */
[----:B------:R-:W-:Y:S01]  /*6f30*/  LDSM.16.MT88.4 R28, [R221+0xa000] ;  /* 0x00a00000dd1c783b */ /* 0x000fe20000004200 */
[C---:B------:R-:W-:Y:S01]  /*6f40*/  FSETP.NEU.FTZ.AND P1, PT, R205.reuse, -INF , PT ;  /* 0xff800000cd00780b */ /* 0x040fe20003f3d000 */
[----:B------:R-:W-:Y:S02]  /*6f50*/  FMUL.FTZ R191, R205, UR13 ;  /* 0x0000000dcdbf7c20 */ /* 0x000fe40008410000 */
[----:B------:R-:W1:Y:S01]  /*6f60*/  MUFU.TANH R5, R5 ;  /* 0x0000000500057308 */ /* 0x000e620000002400 */
[----:B------:R-:W-:Y:S02]  /*6f70*/  FSEL R192, R192, RZ, P4 ;  /* 0x000000ffc0c07208 */ /* 0x000fe40002000000 */
[----:B------:R-:W-:-:S02]  /*6f80*/  FSEL R19, R206, RZ, P4 ;  /* 0x000000ffce137208 */ /* 0x000fc40002000000 */
[----:B------:R-:W-:Y:S01]  /*6f90*/  FSEL R191, R191, RZ, P1 ;  /* 0x000000ffbfbf7208 */ /* 0x000fe20000800000 */
[--C-:B------:R-:W-:Y:S01]  /*6fa0*/  FFMA.FTZ R178, R27, UR13, -R192.reuse ;  /* 0x0000000d1bb27c23 */ /* 0x100fe200080108c0 */
[-C--:B------:R-:W-:Y:S01]  /*6fb0*/  ISETP.GE.AND P4, PT, R17, R215.reuse, PT ;  /* 0x000000d71100720c */ /* 0x080fe20003f86270 */
[----:B------:R-:W2:Y:S01]  /*6fc0*/  MUFU.TANH R190, R190 ;  /* 0x000000be00be7308 */ /* 0x000ea20000002400 */
[--C-:B------:R-:W-:Y:S01]  /*6fd0*/  FFMA.FTZ R171, R21, UR13, -R192.reuse ;  /* 0x0000000d15ab7c23 */ /* 0x100fe200080108c0 */
[--C-:B------:R-:W-:Y:S01]  /*6fe0*/  FFMA.FTZ R170, R18, UR13, -R191.reuse ;  /* 0x0000000d12aa7c23 */ /* 0x100fe200080108bf */
[----:B---3--:R-:W-:Y:S01]  /*6ff0*/  FSEL R189, R12, -INF , !P4 ;  /* 0xff8000000cbd7808 */ /* 0x008fe20006000000 */
[----:B------:R-:W-:Y:S01]  /*7000*/  FFMA.FTZ R177, R10, UR13, -R191 ;  /* 0x0000000d0ab17c23 */ /* 0x000fe200080108bf */
[----:B------:R-:W-:Y:S01]  /*7010*/  FSEL R18, R205, RZ, P1 ;  /* 0x000000ffcd127208 */ /* 0x000fe20000800000 */
[----:B------:R-:W-:Y:S01]  /*7020*/  FADD.FTZ R10, R166, -R19 ;  /* 0x80000013a60a7221 */ /* 0x000fe20000010000 */
[-C--:B------:R-:W-:Y:S01]  /*7030*/  ISETP.GE.AND P4, PT, R15, R214.reuse, PT ;  /* 0x000000d60f00720c */ /* 0x080fe20003f86270 */
[----:B------:R-:W-:Y:S01]  /*7040*/  FFMA.FTZ R176, R25, UR13, -R192 ;  /* 0x0000000d19b07c23 */ /* 0x000fe200080108c0 */
[-C--:B------:R-:W-:Y:S01]  /*7050*/  ISETP.GE.AND P1, PT, R17, R214.reuse, PT ;  /* 0x000000d61100720c */ /* 0x080fe20003f26270 */
[----:B------:R-:W-:Y:S01]  /*7060*/  FADD.FTZ R181, R165, -R18 ;  /* 0x80000012a5b57221 */ /* 0x000fe20000010000 */
[----:B------:R-:W-:Y:S01]  /*7070*/  FSEL R183, R183, -INF , !P4 ;  /* 0xff800000b7b77808 */ /* 0x000fe20006000000 */
[----:B------:R-:W-:Y:S01]  /*7080*/  FMUL.FTZ R10, R10, UR13 ;  /* 0x0000000d0a0a7c20 */ /* 0x000fe20008410000 */
[-C--:B------:R-:W-:Y:S01]  /*7090*/  ISETP.GE.AND P4, PT, R7, R215.reuse, PT ;  /* 0x000000d70700720c */ /* 0x080fe20003f86270 */
[----:B------:R-:W-:Y:S01]  /*70a0*/  FFMA.FTZ R169, R23, UR13, -R192 ;  /* 0x0000000d17a97c23 */ /* 0x000fe200080108c0 */
[----:B------:R-:W-:Y:S01]  /*70b0*/  FSEL R165, R13, -INF , !P5 ;  /* 0xff8000000da57808 */ /* 0x000fe20006800000 */
[--C-:B------:R-:W-:Y:S01]  /*70c0*/  FFMA.FTZ R180, R8, UR13, -R191.reuse ;  /* 0x0000000d08b47c23 */ /* 0x100fe200080108bf */
[----:B------:R-:W-:Y:S01]  /*70d0*/  FSEL R184, R11, -INF , !P1 ;  /* 0xff8000000bb87808 */ /* 0x000fe20004800000 */
[----:B------:R-:W-:Y:S01]  /*70e0*/  FFMA.FTZ R179, R16, UR13, -R191 ;  /* 0x0000000d10b37c23 */ /* 0x000fe200080108bf */
[-C--:B------:R-:W-:Y:S01]  /*70f0*/  ISETP.GE.AND P5, PT, R15, R215.reuse, PT ;  /* 0x000000d70f00720c */ /* 0x080fe20003fa6270 */
[----:B------:R3:W4:Y:S01]  /*7100*/  MUFU.EX2 R182, R10 ;  /* 0x0000000a00b67308 */ /* 0x0007220000000800 */
[C---:B------:R-:W-:Y:S01]  /*7110*/  ISETP.GE.AND P1, PT, R14.reuse, R215, PT ;  /* 0x000000d70e00720c */ /* 0x040fe20003f26270 */
[----:B------:R-:W-:Y:S01]  /*7120*/  LDSM.16.MT88.4 R20, [R164] ;  /* 0x00000000a414783b */ /* 0x000fe20000004200 */
[----:B------:R-:W-:Y:S01]  /*7130*/  FSEL R211, R3, -INF , !P4 ;  /* 0xff80000003d37808 */ /* 0x000fe20006000000 */
[----:B------:R-:W-:Y:S01]  /*7140*/  FMUL.FTZ R181, R181, UR13 ;  /* 0x0000000db5b57c20 */ /* 0x000fe20008410000 */
[----:B------:R-:W-:Y:S01]  /*7150*/  FSEL R186, R9, -INF , !P5 ;  /* 0xff80000009ba7808 */ /* 0x000fe20006800000 */
[----:B------:R-:W-:Y:S01]  /*7160*/  LDSM.16.MT88.4 R16, [R220+0xa000] ;  /* 0x00a00000dc10783b */ /* 0x000fe20000004200 */
[----:B-1----:R-:W-:Y:S01]  /*7170*/  FSEL R185, R5, -INF , !P1 ;  /* 0xff80000005b97808 */ /* 0x002fe20004800000 */
[----:B------:R-:W-:Y:S01]  /*7180*/  MUFU.EX2 R178, R178 ;  /* 0x000000b200b27308 */ /* 0x000fe20000000800 */
[-C--:B------:R-:W-:Y:S01]  /*7190*/  ISETP.GE.AND P5, PT, R14, R214.reuse, PT ;  /* 0x000000d60e00720c */ /* 0x080fe20003fa6270 */
[----:B------:R-:W-:Y:S01]  /*71a0*/  LDSM.16.MT88.4 R24, [R164+0x1000] ;  /* 0x00100000a418783b */ /* 0x000fe20000004200 */
[----:B------:R-:W-:Y:S01]  /*71b0*/  ISETP.GE.AND P1, PT, R7, R214, PT ;  /* 0x000000d60700720c */ /* 0x000fe20003f26270 */
[----:B------:R-:W1:Y:S01]  /*71c0*/  MUFU.EX2 R171, R171 ;  /* 0x000000ab00ab7308 */ /* 0x000e620000000800 */
[----:B------:R-:W-:Y:S01]  /*71d0*/  FMNMX3.FTZ R166, R168, R211, R209, !PT ;  /* 0x000000d3a8a67276 */ /* 0x000fe200078100d1 */
[----:B------:R-:W-:Y:S01]  /*71e0*/  LDSM.16.MT88.4 R12, [R223+0xb000] ;  /* 0x00b00000df0c783b */ /* 0x000fe20000004200 */
[----:B------:R-:W-:Y:S01]  /*71f0*/  FSEL R187, R4, -INF , !P5 ;  /* 0xff80000004bb7808 */ /* 0x000fe20006800000 */
[----:B------:R-:W-:Y:S01]  /*7200*/  MUFU.EX2 R176, R176 ;  /* 0x000000b000b07308 */ /* 0x000fe20000000800 */
[----:B------:R-:W-:Y:S01]  /*7210*/  FSEL R229, R229, -INF , !P1 ;  /* 0xff800000e5e57808 */ /* 0x000fe20004800000 */
[----:B---3--:R-:W-:Y:S01]  /*7220*/  LDSM.16.MT88.4 R8, [R221+0xb000] ;  /* 0x00b00000dd08783b */ /* 0x008fe20000004200 */
[----:B------:R-:W-:Y:S01]  /*7230*/  ISETP.GE.AND P5, PT, R6, R215, PT ;  /* 0x000000d70600720c */ /* 0x000fe20003fa6270 */
[----:B------:R-:W3:Y:S01]  /*7240*/  MUFU.EX2 R169, R169 ;  /* 0x000000a900a97308 */ /* 0x000ee20000000800 */
[----:B------:R-:W-:Y:S01]  /*7250*/  FMNMX3.FTZ R166, R166, R193, R207, !PT ;  /* 0x000000c1a6a67276 */ /* 0x000fe200078100cf */
[-C--:B----4-:R-:W-:Y:S01]  /*7260*/  FMUL.FTZ R160, R160, R182.reuse ;  /* 0x000000b6a0a07220 */ /* 0x090fe20000410000 */
[----:B------:R-:W-:Y:S01]  /*7270*/  FMNMX3.FTZ R4, R167, R229, R203, !PT ;  /* 0x000000e5a7047276 */ /* 0x000fe200078100cb */
[----:B------:R-:W-:Y:S01]  /*7280*/  MUFU.EX2 R170, R170 ;  /* 0x000000aa00aa7308 */ /* 0x000fe20000000800 */
[----:B------:R-:W-:Y:S01]  /*7290*/  FSEL R188, R188, -INF , !P5 ;  /* 0xff800000bcbc7808 */ /* 0x000fe20006800000 */
[----:B------:R-:W-:Y:S01]  /*72a0*/  FMUL.FTZ R161, R161, R182 ;  /* 0x000000b6a1a17220 */ /* 0x000fe20000410000 */
[----:B------:R-:W-:Y:S01]  /*72b0*/  FMNMX3.FTZ R166, R166, R189, R186, !PT ;  /* 0x000000bda6a67276 */ /* 0x000fe200078100ba */
[----:B------:R-:W4:Y:S01]  /*72c0*/  MUFU.EX2 R177, R177 ;  /* 0x000000b100b17308 */ /* 0x000f220000000800 */
[----:B------:R-:W-:Y:S01]  /*72d0*/  ISETP.GE.AND P4, PT, R6, R214, PT ;  /* 0x000000d60600720c */ /* 0x000fe20003f86270 */
[----:B------:R-:W-:Y:S01]  /*72e0*/  FMUL.FTZ R152, R152, R182 ;  /* 0x000000b698987220 */ /* 0x000fe20000410000 */
[----:B------:R-:W-:Y:S01]  /*72f0*/  FMNMX3.FTZ R3, R4, R195, R165, !PT ;  /* 0x000000c304037276 */ /* 0x000fe200078100a5 */
[----:B------:R-:W-:Y:S01]  /*7300*/  MUFU.EX2 R180, R180 ;  /* 0x000000b400b47308 */ /* 0x000fe20000000800 */
[----:B------:R-:W-:Y:S01]  /*7310*/  FMNMX3.FTZ R166, R166, R185, R188, !PT ;  /* 0x000000b9a6a67276 */ /* 0x000fe200078100bc */
[----:B------:R-:W-:Y:S01]  /*7320*/  LDSM.16.MT88.4 R4, [R220+0xb000] ;  /* 0x00b00000dc04783b */ /* 0x000fe20000004200 */
[----:B--2---:R-:W-:Y:S01]  /*7330*/  FSEL R190, R190, -INF , !P4 ;  /* 0xff800000bebe7808 */ /* 0x004fe20006000000 */
[----:B------:R-:W2:Y:S01]  /*7340*/  MUFU.EX2 R179, R179 ;  /* 0x000000b300b37308 */ /* 0x000ea20000000800 */
[----:B------:R-:W-:Y:S01]  /*7350*/  FMNMX3.FTZ R3, R3, R184, R183, !PT ;  /* 0x000000b803037276 */ /* 0x000fe200078100b7 */
[----:B------:R-:W5:Y:S01]  /*7360*/  SHFL.BFLY PT, R245, R166, 0x2, 0x1f ;  /* 0x0c401f00a6f57f89 */ /* 0x000f6200000e0000 */
[----:B-1----:R-:W-:Y:S01]  /*7370*/  F2FP.F16.F32.PACK_AB R32, R171, R178 ;  /* 0x000000b2ab20723e */ /* 0x002fe200000000ff */
[----:B------:R-:W1:Y:S01]  /*7380*/  MUFU.EX2 R181, R181 ;  /* 0x000000b500b57308 */ /* 0x000e620000000800 */
[----:B------:R-:W-:Y:S01]  /*7390*/  FMNMX3.FTZ R3, R3, R187, R190, !PT ;  /* 0x000000bb03037276 */ /* 0x000fe200078100be */
[----:B------:R-:W-:Y:S01]  /*73a0*/  FMUL.FTZ R153, R153, R182 ;  /* 0x000000b699997220 */ /* 0x000fe20000410000 */
[----:B---3--:R-:W-:Y:S01]  /*73b0*/  F2FP.F16.F32.PACK_AB R34, R169, R176 ;  /* 0x000000b0a922723e */ /* 0x008fe200000000ff */
[----:B------:R-:W-:Y:S01]  /*73c0*/  FMUL.FTZ R140, R140, R182 ;  /* 0x000000b68c8c7220 */ /* 0x000fe20000410000 */
[----:B----4-:R-:W-:Y:S01]  /*73d0*/  F2FP.F16.F32.PACK_AB R33, R177, R170 ;  /* 0x000000aab121723e */ /* 0x010fe200000000ff */
[----:B------:R-:W3:Y:S01]  /*73e0*/  SHFL.BFLY PT, R194, R3, 0x2, 0x1f ;  /* 0x0c401f0003c27f89 */ /* 0x000ee200000e0000 */
[-C--:B------:R-:W-:Y:S01]  /*73f0*/  FMUL.FTZ R141, R141, R182.reuse ;  /* 0x000000b68d8d7220 */ /* 0x080fe20000410000 */
[-C--:B------:R-:W-:Y:S01]  /*7400*/  FMUL.FTZ R136, R136, R182.reuse ;  /* 0x000000b688887220 */ /* 0x080fe20000410000 */
[----:B------:R-:W-:Y:S01]  /*7410*/  FMUL.FTZ R137, R137, R182 ;  /* 0x000000b689897220 */ /* 0x000fe20000410000 */
[----:B--2---:R-:W-:Y:S01]  /*7420*/  F2FP.F16.F32.PACK_AB R35, R179, R180 ;  /* 0x000000b4b323723e */ /* 0x004fe200000000ff */
        /* <DEDUP_REMOVED lines=10> */
[----:B------:R-:W-:Y:S01]  /*74d0*/  FMUL.FTZ R139, R139, R181 ;  /* 0x000000b58b8b7220 */ /* 0x000fe20000410000 */
[----:B-----5:R-:W-:Y:S01]  /*74e0*/  FMNMX.FTZ R166, R166, R245, !PT ;  /* 0x000000f5a6a67209 */ /* 0x020fe20007810000 */
[-C--:B------:R-:W-:Y:S01]  /*74f0*/  FMUL.FTZ R42, R42, R181.reuse ;  /* 0x000000b52a2a7220 */ /* 0x080fe20000410000 */
[-C--:B------:R-:W-:Y:S01]  /*7500*/  FMUL.FTZ R43, R43, R181.reuse ;  /* 0x000000b52b2b7220 */ /* 0x080fe20000410000 */
[-C--:B------:R-:W-:Y:S01]  /*7510*/  FMUL.FTZ R45, R45, R182.reuse ;  /* 0x000000b62d2d7220 */ /* 0x080fe20000410000 */
[-C--:B------:R-:W-:Y:S01]  /*7520*/  FMUL.FTZ R46, R46, R181.reuse ;  /* 0x000000b52e2e7220 */ /* 0x080fe20000410000 */
[----:B------:R-:W1:Y:S01]  /*7530*/  SHFL.BFLY PT, R245, R166, 0x1, 0x1f ;  /* 0x0c201f00a6f57f89 */ /* 0x000e6200000e0000 */
[-C--:B------:R-:W-:Y:S01]  /*7540*/  FMUL.FTZ R47, R47, R181.reuse ;  /* 0x000000b52f2f7220 */ /* 0x080fe20000410000 */
[----:B------:R-:W-:Y:S01]  /*7550*/  FMUL.FTZ R56, R56, R182 ;  /* 0x000000b638387220 */ /* 0x000fe20000410000 */
[----:B---3--:R-:W-:Y:S01]  /*7560*/  FMNMX.FTZ R3, R3, R194, !PT ;  /* 0x000000c203037209 */ /* 0x008fe20007810000 */
[-C--:B------:R-:W-:Y:S01]  /*7570*/  FMUL.FTZ R57, R57, R182.reuse ;  /* 0x000000b639397220 */ /* 0x080fe20000410000 */
[-C--:B------:R-:W-:Y:S01]  /*7580*/  FMUL.FTZ R58, R58, R181.reuse ;  /* 0x000000b53a3a7220 */ /* 0x080fe20000410000 */
[-C--:B------:R-:W-:Y:S01]  /*7590*/  FMUL.FTZ R59, R59, R181.reuse ;  /* 0x000000b53b3b7220 */ /* 0x080fe20000410000 */
[-C--:B------:R-:W-:Y:S01]  /*75a0*/  FMUL.FTZ R60, R60, R182.reuse ;  /* 0x000000b63c3c7220 */ /* 0x080fe20000410000 */
[----:B------:R-:W2:Y:S01]  /*75b0*/  SHFL.BFLY PT, R194, R3, 0x1, 0x1f ;  /* 0x0c201f0003c27f89 */ /* 0x000ea200000e0000 */
        /* <DEDUP_REMOVED lines=15> */
[----:B-1----:R-:W-:Y:S01]  /*76b0*/  FMNMX.FTZ R204, R166, R245, !PT ;  /* 0x000000f5a6cc7209 */ /* 0x002fe20007810000 */
        /* <DEDUP_REMOVED lines=22> */
[C---:B------:R-:W-:Y:S01]  /*7820*/  HMMA.16816.F32 R160, R32.reuse, R172, R160 ;  /* 0x000000ac20a0723c */ /* 0x040fe200000018a0 */
[----:B--2---:R-:W-:Y:S01]  /*7830*/  FMNMX.FTZ R3, R3, R194, !PT ;  /* 0x000000c203037209 */ /* 0x004fe20007810000 */
[--C-:B------:R-:W-:Y:S01]  /*7840*/  FFMA.FTZ R198, R198, UR13, -R191.reuse ;  /* 0x0000000dc6c67c23 */ /* 0x100fe200080108bf */
[----:B------:R-:W-:Y:S01]  /*7850*/  FSEL R244, R244, RZ, P1 ;  /* 0x000000fff4f47208 */ /* 0x000fe20000800000 */
[----:B------:R-:W-:Y:S01]  /*7860*/  FFMA.FTZ R196, R196, UR13, -R191 ;  /* 0x0000000dc4c47c23 */ /* 0x000fe200080108bf */
[----:B------:R-:W-:Y:S01]  /*7870*/  FFMA.FTZ R178, R241, R182, R178 ;  /* 0x000000b6f1b27223 */ /* 0x000fe200000100b2 */
[----:B------:R-:W-:Y:S01]  /*7880*/  FMUL.FTZ R242, R3, UR13 ;  /* 0x0000000d03f27c20 */ /* 0x000fe20008410000 */
[----:B------:R-:W-:Y:S01]  /*7890*/  FFMA.FTZ R170, R239, R181, R170 ;  /* 0x000000b5efaa7223 */ /* 0x000fe200000100aa */
[----:B------:R-:W-:Y:S01]  /*78a0*/  HMMA.16816.F32 R152, R32, R174, R152 ;  /* 0x000000ae2098723c */ /* 0x000fe20000001898 */
[--C-:B------:R-:W-:Y:S01]  /*78b0*/  FFMA.FTZ R194, R211, UR13, -R244.reuse ;  /* 0x0000000dd3c27c23 */ /* 0x100fe200080108f4 */
[----:B------:R-:W-:Y:S01]  /*78c0*/  MUFU.EX2 R196, R196 ;  /* 0x000000c400c47308 */ /* 0x000fe20000000800 */
[----:B------:R-:W-:Y:S01]  /*78d0*/  FFMA.FTZ R185, R185, UR13, -R244 ;  /* 0x0000000db9b97c23 */ /* 0x000fe200080108f4 */
[----:B------:R-:W-:Y:S01]  /*78e0*/  FADD.FTZ R171, R171, R178 ;  /* 0x000000b2abab7221 */ /* 0x000fe20000010000 */
[----:B------:R-:W-:-:S02]  /*78f0*/  FADD.FTZ R177, R177, R170 ;  /* 0x000000aab1b17221 */ /* 0x000fc40000010000 */
[----:B------:R-:W-:Y:S01]  /*7900*/  MUFU.EX2 R194, R194 ;  /* 0x000000c200c27308 */ /* 0x000fe20000000800 */
[C---:B------:R-:W-:Y:S01]  /*7910*/  HMMA.16816.F32 R140, R32.reuse, R28, R140 ;  /* 0x0000001c208c723c */ /* 0x040fe2000000188c */
[----:B------:R-:W-:Y:S01]  /*7920*/  FADD.FTZ R176, R176, R171 ;  /* 0x000000abb0b07221 */ /* 0x000fe20000010000 */
[----:B------:R-:W-:Y:S01]  /*7930*/  FADD.FTZ R180, R180, R177 ;  /* 0x000000b1b4b47221 */ /* 0x000fe20000010000 */
[----:B------:R-:W-:Y:S02]  /*7940*/  MUFU.EX2 R185, R185 ;  /* 0x000000b900b97308 */ /* 0x000fe40000000800 */
        /* <DEDUP_REMOVED lines=21> */
[----:B------:R-:W-:Y:S01]  /*7aa0*/  FFMA.FTZ R168, R193, UR13, -R244 ;  /* 0x0000000dc1a87c23 */ /* 0x000fe200080108f4 */
[----:B------:R-:W-:Y:S01]  /*7ab0*/  FSEL R242, R242, RZ, P1 ;  /* 0x000000fff2f27208 */ /* 0x000fe20000800000 */
[----:B------:R-:W1:Y:S02]  /*7ac0*/  MUFU.EX2 R193, R35 ;  /* 0x0000002300c17308 */ /* 0x000e640000000800 */
[----:B------:R-:W-:Y:S02]  /*7ad0*/  FADD.FTZ R33, R167, -R34 ;  /* 0x80000022a7217221 */ /* 0x000fe40000010000 */
        /* <DEDUP_REMOVED lines=8> */
[----:B------:R-:W-:-:S02]  /*7b60*/  FFMA.FTZ R190, R190, UR13, -R242 ;  /* 0x0000000dbebe7c23 */ /* 0x000fc400080108f2 */
[----:B------:R-:W2:Y:S01]  /*7b70*/  MUFU.EX2 R209, R209 ;  /* 0x000000d100d17308 */ /* 0x000ea20000000800 */
[----:B-1----:R-:W-:-:S03]  /*7b80*/  F2FP.F16.F32.PACK_AB R32, R193, R194 ;  /* 0x000000c2c120723e */ /* 0x002fc600000000ff */
[----:B------:R-:W-:Y:S04]  /*7b90*/  MUFU.EX2 R207, R207 ;  /* 0x000000cf00cf7308 */ /* 0x000fe80000000800 */
        /* <DEDUP_REMOVED lines=74> */
[----:B------:R-:W-:Y:S01]  /*8040*/  MUFU.EX2 R187, R187 ;  /* 0x000000bb00bb7308 */ /* 0x000fe20000000800 */
[----:B------:R-:W-:Y:S01]  /*8050*/  FFMA.FTZ R194, R243, R229, R194 ;  /* 0x000000e5f3c27223 */ /* 0x000fe200000100c2 */
[----:B------:R-:W-:-:S02]  /*8060*/  FFMA.FTZ R240, R240, R211, R207 ;  /* 0x000000d3f0f07223 */ /* 0x000fc400000100cf */
[----:B------:R1:W-:Y:S01]  /*8070*/  MUFU.EX2 R197, R198 ;  /* 0x000000c600c57308 */ /* 0x0003e20000000800 */
[----:B------:R-:W-:Y:S01]  /*8080*/  FADD.FTZ R193, R193, R194 ;  /* 0x000000c2c1c17221 */ /* 0x000fe20000010000 */
[C---:B------:R-:W-:Y:S01]  /*8090*/  HMMA.16816.F32 R156, R32.reuse, R172, R156 ;  /* 0x000000ac209c723c */ /* 0x040fe2000000189c */
[--C-:B------:R-:W-:Y:S01]  /*80a0*/  FFMA.FTZ R172, R208, UR13, -R192.reuse ;  /* 0x0000000dd0ac7c23 */ /* 0x100fe200080108c0 */
[----:B------:R-:W-:Y:S01]  /*80b0*/  FFMA.FTZ R173, R201, UR13, -R192 ;  /* 0x0000000dc9ad7c23 */ /* 0x000fe200080108c0 */
[----:B------:R-:W-:Y:S01]  /*80c0*/  MUFU.EX2 R190, R190 ;  /* 0x000000be00be7308 */ /* 0x000fe20000000800 */
[----:B------:R-:W-:Y:S01]  /*80d0*/  FADD.FTZ R203, R203, R240 ;  /* 0x000000f0cbcb7221 */ /* 0x000fe20000010000 */
[----:B------:R-:W-:Y:S02]  /*80e0*/  FADD.FTZ R168, R168, R193 ;  /* 0x000000c1a8a87221 */ /* 0x000fe40000010000 */
[----:B------:R-:W-:Y:S01]  /*80f0*/  MUFU.EX2 R172, R172 ;  /* 0x000000ac00ac7308 */ /* 0x000fe20000000800 */
[C---:B------:R-:W-:Y:S01]  /*8100*/  HMMA.16816.F32 R148, R32.reuse, R174, R148 ;  /* 0x000000ae2094723c */ /* 0x040fe20000001894 */
[--C-:B------:R-:W-:Y:S01]  /*8110*/  FFMA.FTZ R174, R202, UR13, -R192.reuse ;  /* 0x0000000dcaae7c23 */ /* 0x100fe200080108c0 */
[----:B------:R-:W-:Y:S01]  /*8120*/  FFMA.FTZ R175, R199, UR13, -R192 ;  /* 0x0000000dc7af7c23 */ /* 0x000fe200080108c0 */
[----:B------:R-:W-:Y:S01]  /*8130*/  FFMA.FTZ R192, R200, UR13, -R191 ;  /* 0x0000000dc8c07c23 */ /* 0x000fe200080108bf */
[--C-:B------:R-:W-:Y:S01]  /*8140*/  FFMA.FTZ R199, R189, UR13, -R244.reuse ;  /* 0x0000000dbdc77c23 */ /* 0x100fe200080108f4 */
[----:B------:R2:W-:Y:S01]  /*8150*/  MUFU.EX2 R191, R24 ;  /* 0x0000001800bf7308 */ /* 0x0005e20000000800 */
[--C-:B------:R-:W-:Y:S01]  /*8160*/  FFMA.FTZ R189, R186, UR13, -R244.reuse ;  /* 0x0000000dbabd7c23 */ /* 0x100fe200080108f4 */
[----:B------:R-:W-:Y:S01]  /*8170*/  FFMA.FTZ R244, R188, UR13, -R244 ;  /* 0x0000000dbcf47c23 */ /* 0x000fe200080108f4 */
[C---:B------:R-:W-:Y:S01]  /*8180*/  HMMA.16816.F32 R144, R32.reuse, R28, R144 ;  /* 0x0000001c2090723c */ /* 0x040fe20000001890 */
[----:B------:R-:W3:Y:S01]  /*8190*/  MUFU.EX2 R173, R173 ;  /* 0x000000ad00ad7308 */ /* 0x000ee20000000800 */
[--C-:B------:R-:W-:Y:S01]  /*81a0*/  FFMA.FTZ R188, R183, UR13, -R242.reuse ;  /* 0x0000000db7bc7c23 */ /* 0x100fe200080108f2 */
[----:B-1----:R-:W-:Y:S01]  /*81b0*/  FFMA.FTZ R198, R184, UR13, -R242 ;  /* 0x0000000db8c67c23 */ /* 0x002fe200080108f2 */
[----:B------:R-:W-:Y:S01]  /*81c0*/  FADD.FTZ R210, R210, R203 ;  /* 0x000000cbd2d27221 */ /* 0x000fe20000010000 */
[----:B------:R-:W-:Y:S01]  /*81d0*/  MUFU.EX2 R174, R174 ;  /* 0x000000ae00ae7308 */ /* 0x000fe20000000800 */
[----:B------:R-:W-:Y:S01]  /*81e0*/  FADD.FTZ R209, R209, R168 ;  /* 0x000000a8d1d17221 */ /* 0x000fe20000010000 */
[----:B------:R-:W-:Y:S01]  /*81f0*/  MOV R168, R204 ;  /* 0x000000cc00a87202 */ /* 0x000fe20000000f00 */
[----:B------:R-:W-:Y:S01]  /*8200*/  HMMA.16816.F32 R132, R32, R30, R132 ;  /* 0x0000001e2084723c */ /* 0x000fe20000001884 */
[----:B------:R-:W-:Y:S01]  /*8210*/  LDSM.16.MT88.4 R28, [R164+0x800] ;  /* 0x00080000a41c783b */ /* 0x000fe20000004200 */
[----:B------:R-:W1:Y:S01]  /*8220*/  MUFU.EX2 R175, R175 ;  /* 0x000000af00af7308 */ /* 0x000e620000000800 */
[----:B------:R-:W-:-:S02]  /*8230*/  FADD.FTZ R210, R195, R210 ;  /* 0x000000d2c3d27221 */ /* 0x000fc40000010000 */
[----:B------:R-:W-:Y:S01]  /*8240*/  LDSM.16.MT88.4 R164, [R164+0x1800] ;  /* 0x00180000a4a4783b */ /* 0x000fe20000004200 */
[----:B------:R-:W4:Y:S02]  /*8250*/  MUFU.EX2 R192, R192 ;  /* 0x000000c000c07308 */ /* 0x000f240000000800 */
[C---:B------:R-:W-:Y:S02]  /*8260*/  HMMA.16816.F32 R36, R32.reuse, R20, R36 ;  /* 0x000000142024723c */ /* 0x040fe40000001824 */
[----:B------:R-:W-:Y:S04]  /*8270*/  MUFU.EX2 R186, R199 ;  /* 0x000000c700ba7308 */ /* 0x000fe80000000800 */
[----:B------:R-:W5:Y:S02]  /*8280*/  MUFU.EX2 R189, R189 ;  /* 0x000000bd00bd7308 */ /* 0x000f640000000800 */
[C---:B------:R-:W-:Y:S01]  /*8290*/  HMMA.16816.F32 R48, R32.reuse, R22, R48 ;  /* 0x000000162030723c */ /* 0x040fe20000001830 */
[----:B------:R-:W5:Y:S01]  /*82a0*/  LDSM.16.MT88.4 R20, [R223+0xa800] ;  /* 0x00a80000df14783b */ /* 0x000f620000004200 */
[----:B------:R-:W-:Y:S04]  /*82b0*/  MUFU.EX2 R184, R244 ;  /* 0x000000f400b87308 */ /* 0x000fe80000000800 */
[----:B------:R-:W-:Y:S02]  /*82c0*/  MUFU.EX2 R183, R198 ;  /* 0x000000c600b77308 */ /* 0x000fe40000000800 */
[C---:B------:R-:W-:Y:S02]  /*82d0*/  HMMA.16816.F32 R52, R32.reuse, R16, R52 ;  /* 0x000000102034723c */ /* 0x040fe40000001834 */
[----:B------:R-:W5:Y:S06]  /*82e0*/  MUFU.EX2 R188, R188 ;  /* 0x000000bc00bc7308 */ /* 0x000f6c0000000800 */
[C---:B------:R-:W-:Y:S01]  /*82f0*/  HMMA.16816.F32 R64, R32.reuse, R18, R64 ;  /* 0x000000122040723c */ /* 0x040fe20000001840 */
[----:B------:R-:W5:Y:S07]  /*8300*/  LDSM.16.MT88.4 R16, [R219] ;  /* 0x00000000db10783b */ /* 0x000f6e0000004200 */
[C---:B------:R-:W-:Y:S08]  /*8310*/  HMMA.16816.F32 R68, R32.reuse, R12, R68 ;  /* 0x0000000c2044723c */ /* 0x040ff00000001844 */
[C---:B------:R-:W-:Y:S01]  /*8320*/  HMMA.16816.F32 R80, R32.reuse, R14, R80 ;  /* 0x0000000e2050723c */ /* 0x040fe20000001850 */
[----:B------:R-:W5:Y:S07]  /*8330*/  LDSM.16.MT88.4 R12, [R218+0x800] ;  /* 0x00080000da0c783b */ /* 0x000f6e0000004200 */
[C---:B------:R-:W-:Y:S08]  /*8340*/  HMMA.16816.F32 R84, R32.reuse, R8, R84 ;  /* 0x000000082054723c */ /* 0x040ff00000001854 */
[C---:B------:R-:W-:Y:S01]  /*8350*/  HMMA.16816.F32 R96, R32.reuse, R10, R96 ;  /* 0x0000000a2060723c */ /* 0x040fe20000001860 */
[----:B------:R-:W5:Y:S07]  /*8360*/  LDSM.16.MT88.4 R8, [R223+0xb800] ;  /* 0x00b80000df08783b */ /* 0x000f6e0000004200 */
[C---:B------:R-:W-:Y:S01]  /*8370*/  HMMA.16816.F32 R112, R32.reuse, R26, R112 ;  /* 0x0000001a2070723c */ /* 0x040fe20000001870 */
[----:B--2---:R-:W-:Y:S07]  /*8380*/  LDSM.16.MT88.4 R24, [R218+0x1800] ;  /* 0x00180000da18783b */ /* 0x004fee0000004200 */
[C---:B------:R-:W-:Y:S08]  /*8390*/  HMMA.16816.F32 R116, R32.reuse, R4, R116 ;  /* 0x000000042074723c */ /* 0x040ff00000001874 */
[----:B------:R-:W-:Y:S01]  /*83a0*/  HMMA.16816.F32 R128, R32, R6, R128 ;  /* 0x000000062080723c */ /* 0x000fe20000001880 */
[----:B------:R-:W2:Y:S01]  /*83b0*/  LDSM.16.MT88.4 R4, [R217] ;  /* 0x00000000d904783b */ /* 0x000ea20000004200 */
[----:B---3--:R-:W-:Y:S01]  /*83c0*/  F2FP.F16.F32.PACK_AB R32, R173, R172 ;  /* 0x000000acad20723e */ /* 0x008fe200000000ff */
[----:B------:R-:W-:Y:S01]  /*83d0*/  FADD.FTZ R172, R172, R169 ;  /* 0x000000a9acac7221 */ /* 0x000fe20000010000 */
[----:B-1----:R-:W-:-:S02]  /*83e0*/  F2FP.F16.F32.PACK_AB R34, R175, R174 ;  /* 0x000000aeaf22723e */ /* 0x002fc400000000ff */
[----:B----4-:R-:W-:Y:S01]  /*83f0*/  F2FP.F16.F32.PACK_AB R33, R197, R192 ;  /* 0x000000c0c521723e */ /* 0x010fe200000000ff */
[----:B------:R-:W-:Y:S01]  /*8400*/  FADD.FTZ R192, R192, R179 ;  /* 0x000000b3c0c07221 */ /* 0x000fe20000010000 */
[----:B------:R-:W-:Y:S01]  /*8410*/  F2FP.F16.F32.PACK_AB R35, R196, R191 ;  /* 0x000000bfc423723e */ /* 0x000fe200000000ff */
[----:B------:R-:W-:Y:S02]  /*8420*/  FADD.FTZ R173, R173, R172 ;  /* 0x000000acadad7221 */ /* 0x000fe40000010000 */
[----:B------:R-:W-:Y:S02]  /*8430*/  FADD.FTZ R192, R197, R192 ;  /* 0x000000c0c5c07221 */ /* 0x000fe40000010000 */
[----:B------:R-:W-:Y:S02]  /*8440*/  FADD.FTZ R174, R174, R173 ;  /* 0x000000adaeae7221 */ /* 0x000fe40000010000 */
[----:B-----5:R-:W-:Y:S01]  /*8450*/  HMMA.16816.F32 R160, R32, R20, R160 ;  /* 0x0000001420a0723c */ /* 0x020fe200000018a0 */
[----:B------:R-:W-:Y:S01]  /*8460*/  FADD.FTZ R191, R191, R192 ;  /* 0x000000c0bfbf7221 */ /* 0x000fe20000010000 */
[----:B------:R-:W-:-:S03]  /*8470*/  FADD.FTZ R241, R175, R174 ;  /* 0x000000aeaff17221 */ /* 0x000fc60000010000 */
        /* <DEDUP_REMOVED lines=52> */
[----:B------:R-:W-:-:S03]  /*87c0*/  VIADD R207, R226, 0x8020 ;  /* 0x00008020e2cf7836 */ /* 0x000fc60000000000 */
[----:B------:R-:W-:Y:S02]  /*87d0*/  USHF.L.U32 UR11, UR16, 0x5, URZ ;  /* 0x00000005100b7899 */ /* 0x000fe400080006ff */
[----:B------:R-:W-:Y:S01]  /*87e0*/  UIMAD UR9, UR9, UR7, UR17 ;  /* 0x00000007090972a4 */ /* 0x000fe2000f8e0211 */
[----:B------:R-:W-:Y:S01]  /*87f0*/  IMAD.U32 R9, RZ, RZ, UR16 ;  /* 0x00000010ff097e24 */ /* 0x000fe2000f8e00ff */
[----:B------:R-:W-:Y:S01]  /*8800*/  ULEA UR11, UP0, UR6, UR11, 0x4 ;  /* 0x0000000b060b7291 */ /* 0x000fe2000f8020ff */
[----:B------:R-:W-:Y:S01]  /*8810*/  IMAD.U32 R6, RZ, RZ, UR16 ;  /* 0x00000010ff067e24 */ /* 0x000fe2000f8e00ff */
[----:B------:R-:W-:Y:S02]  /*8820*/  USHF.L.U64.HI UR8, UR16, 0x5, UR9 ;  /* 0x0000000510087899 */ /* 0x000fe40008010209 */
[----:B------:R-:W-:Y:S01]  /*8830*/  IMAD.U32 R4, RZ, RZ, UR9 ;  /* 0x00000009ff047e24 */ /* 0x000fe2000f8e00ff */
[----:B------:R-:W-:Y:S01]  /*8840*/  BAR.SYNC.DEFER_BLOCKING 0x0 ;  /* 0x0000000000007b1d */ /* 0x000fe20000010000 */
[----:B------:R-:W-:Y:S01]  /*8850*/  LEA R8, P1, R9, R234, 0x6 ;  /* 0x000000ea09087211 */ /* 0x000fe200078230ff */
[----:B------:R-:W-:Y:S01]  /*8860*/  ULEA.HI.X UR8, UR6, UR8, UR7, 0x4, UP0 ;  /* 0x0000000806087291 */ /* 0x000fe200080f2407 */
[----:B------:R-:W-:Y:S01]  /*8870*/  IMAD.U32 R5, RZ, RZ, UR11 ;  /* 0x0000000bff057e24 */ /* 0x000fe2000f8e00ff */
[----:B------:R-:W-:Y:S01]  /*8880*/  UISETP.NE.AND UP0, UPT, UR24, 0x3, UPT ;  /* 0x000000031800788c */ /* 0x000fe2000bf05270 */
[----:B------:R-:W-:-:S02]  /*8890*/  LEA.HI.X R9, R6, R233, R4, 0x6, P1 ;  /* 0x000000e906097211 */ /* 0x000fc400008f3404 */
[----:B------:R-:W-:Y:S02]  /*88a0*/  MOV R4, UR11 ;  /* 0x0000000b00047c02 */ /* 0x000fe40008000f00 */
[----:B------:R-:W-:Y:S01]  /*88b0*/  LEA R6, P1, R5, R234, 0x1 ;  /* 0x000000ea05067211 */ /* 0x000fe200078208ff */
[----:B------:R-:W-:-:S05]  /*88c0*/  IMAD.U32 R5, RZ, RZ, UR8 ;  /* 0x00000008ff057e24 */ /* 0x000fca000f8e00ff */
[----:B------:R-:W-:Y:S01]  /*88d0*/  LEA.HI.X R7, R4, R233, R5, 0x1, P1 ;  /* 0x000000e904077211 */ /* 0x000fe200008f0c05 */
[----:B------:R-:W-:-:S05]  /*88e0*/  VIADD R4, R226, 0x8000 ;  /* 0x00008000e2047836 */ /* 0x000fca0000000000 */
[----:B------:R-:W-:Y:S01]  /*88f0*/  @P6 IADD3 R207, PT, PT, R4, -0x20, RZ ;  /* 0xffffffe004cf6810 */ /* 0x000fe20007ffe0ff */
        /* <DEDUP_REMOVED lines=23> */
[----:B------:R-:W5:Y:S04]  /*8a70*/  LDSM.16.M88.4 R32, [R228] ;  /* 0x00000000e420783b */ /* 0x000f680000000200 */
[----:B------:R-:W-:Y:S04]  /*8a80*/  LDSM.16.M88.4 R188, [R207] ;  /* 0x00000000cfbc783b */ /* 0x000fe80000000200 */
[----:B------:R-:W5:Y:S04]  /*8a90*/  LDSM.16.M88.4 R192, [R225+0x2000] ;  /* 0x00200000e1c0783b */ /* 0x000f680000000200 */
[----:B------:R-:W5:Y:S04]  /*8aa0*/  LDSM.16.M88.4 R28, [R207+0x800] ;  /* 0x00080000cf1c783b */ /* 0x000f680000000200 */
[----:B------:R-:W5:Y:S04]  /*8ab0*/  LDSM.16.M88.4 R24, [R225] ;  /* 0x00000000e118783b */ /* 0x000f680000000200 */
[----:B------:R-:W-:Y:S04]  /*8ac0*/  LDSM.16.M88.4 R20, [R2+0x2000] ;  /* 0x002000000214783b */ /* 0x000fe80000000200 */
[----:B------:R-:W5:Y:S04]  /*8ad0*/  LDSM.16.M88.4 R16, [R0+0x8000] ;  /* 0x008000000010783b */ /* 0x000f680000000200 */
[----:B-1----:R-:W1:Y:S01]  /*8ae0*/  LDSM.16.M88.4 R8, [R0+0x8800] ;  /* 0x008800000008783b */ /* 0x002e620000000200 */
[C---:B---3--:R-:W-:Y:S03]  /*8af0*/  HMMA.16816.F32 R184, R164.reuse, R176, RZ ;  /* 0x000000b0a4b8723c */ /* 0x048fe600000018ff */
[----:B--2---:R-:W2:Y:S04]  /*8b00*/  LDSM.16.M88.4 R4, [R2] ;  /* 0x000000000204783b */ /* 0x004ea80000000200 */
[----:B------:R-:W-:Y:S01]  /*8b10*/  LDSM.16.M88.4 R200, [R224] ;  /* 0x00000000e0c8783b */ /* 0x000fe20000000200 */
[C---:B----4-:R-:W-:Y:S03]  /*8b20*/  HMMA.16816.F32 R168, R164.reuse, R196, RZ ;  /* 0x000000c4a4a8723c */ /* 0x050fe600000018ff */
[----:B------:R-:W0:Y:S05]  /*8b30*/  LDGDEPBAR ;  /* 0x00000000000079af */ /* 0x000e2a0000000000 */
[----:B------:R-:W-:Y:S08]  /*8b40*/  HMMA.16816.F32 R180, R164, R178, RZ ;  /* 0x000000b2a4b4723c */ /* 0x000ff000000018ff */
[----:B-----5:R-:W-:Y:S08]  /*8b50*/  HMMA.16816.F32 R12, R32, R176, RZ ;  /* 0x000000b0200c723c */ /* 0x020ff000000018ff */
[----:B------:R-:W-:Y:S08]  /*8b60*/  HMMA.16816.F32 R164, R164, R198, RZ ;  /* 0x000000c6a4a4723c */ /* 0x000ff000000018ff */
[C---:B------:R-:W-:Y:S08]  /*8b70*/  HMMA.16816.F32 R176, R32.reuse, R178, RZ ;  /* 0x000000b220b0723c */ /* 0x040ff000000018ff */
[C---:B------:R-:W-:Y:S08]  /*8b80*/  HMMA.16816.F32 R172, R32.reuse, R196, RZ ;  /* 0x000000c420ac723c */ /* 0x040ff000000018ff */
[----:B------:R-:W-:Y:S01]  /*8b90*/  HMMA.16816.F32 R32, R32, R198, RZ ;  /* 0x000000c62020723c */ /* 0x000fe200000018ff */
        /* <DEDUP_REMOVED lines=13> */
[C---:B------:R-:W-:Y:S08]  /*8c70*/  HMMA.16816.F32 R184, R20.reuse, R16, R184 ;  /* 0x0000001014b8723c */ /* 0x040ff000000018b8 */
[C---:B-1----:R-:W-:Y:S08]  /*8c80*/  HMMA.16816.F32 R168, R20.reuse, R8, R168 ;  /* 0x0000000814a8723c */ /* 0x042ff000000018a8 */
[C---:B------:R-:W-:Y:S08]  /*8c90*/  HMMA.16816.F32 R180, R20.reuse, R18, R180 ;  /* 0x0000001214b4723c */ /* 0x040ff000000018b4 */
[----:B------:R-:W-:Y:S01]  /*8ca0*/  HMMA.16816.F32 R164, R20, R10, R164 ;  /* 0x0000000a14a4723c */ /* 0x000fe200000018a4 */
[----:B------:R-:W1:Y:S07]  /*8cb0*/  LDSM.16.M88.4 R20, [R227+UR5+0x9000] ;  /* 0x00900005e314783b */ /* 0x000e6e0008000200 */
[C---:B--2---:R-:W-:Y:S08]  /*8cc0*/  HMMA.16816.F32 R12, R4.reuse, R16, R12 ;  /* 0x00000010040c723c */ /* 0x044ff0000000180c */
[C---:B------:R-:W-:Y:S01]  /*8cd0*/  HMMA.16816.F32 R176, R4.reuse, R18, R176 ;  /* 0x0000001204b0723c */ /* 0x040fe200000018b0 */
[----:B------:R-:W2:Y:S07]  /*8ce0*/  LDSM.16.M88.4 R16, [R227+UR5+0x9800] ;  /* 0x00980005e310783b */ /* 0x000eae0008000200 */
[C---:B------:R-:W-:Y:S08]  /*8cf0*/  HMMA.16816.F32 R172, R4.reuse, R8, R172 ;  /* 0x0000000804ac723c */ /* 0x040ff000000018ac */
[----:B------:R-:W-:Y:S01]  /*8d00*/  HMMA.16816.F32 R32, R4, R10, R32 ;  /* 0x0000000a0420723c */ /* 0x000fe20000001820 */
[----:B------:R-:W-:Y:S04]  /*8d10*/  LDSM.16.M88.4 R4, [R207+0x1000] ;  /* 0x00100000cf04783b */ /* 0x000fe80000000200 */
[----:B------:R-:W-:Y:S03]  /*8d20*/  LDSM.16.M88.4 R8, [R225+0x4000] ;  /* 0x00400000e108783b */ /* 0x000fe60000000200 */
[-C--:B---3--:R-:W-:Y:S08]  /*8d30*/  HMMA.16816.F32 R12, R200, R192.reuse, R12 ;  /* 0x000000c0c80c723c */ /* 0x088ff0000000180c */
[C---:B------:R-:W-:Y:S08]  /*8d40*/  HMMA.16816.F32 R184, R196.reuse, R192, R184 ;  /* 0x000000c0c4b8723c */ /* 0x040ff000000018b8 */
[C---:B------:R-:W-:Y:S08]  /*8d50*/  HMMA.16816.F32 R180, R196.reuse, R194, R180 ;  /* 0x000000c2c4b4723c */ /* 0x040ff000000018b4 */
[C---:B----4-:R-:W-:Y:S08]  /*8d60*/  HMMA.16816.F32 R168, R196.reuse, R188, R168 ;  /* 0x000000bcc4a8723c */ /* 0x050ff000000018a8 */
[----:B------:R-:W-:Y:S01]  /*8d70*/  HMMA.16816.F32 R164, R196, R190, R164 ;  /* 0x000000bec4a4723c */ /* 0x000fe200000018a4 */
[----:B------:R-:W-:Y:S07]  /*8d80*/  LDSM.16.M88.4 R196, [R207+0x1800] ;  /* 0x00180000cfc4783b */ /* 0x000fee0000000200 */
        /* <DEDUP_REMOVED lines=11> */
[C---:B------:R-:W-:Y:S08]  /*8e40*/  HMMA.16816.F32 R172, R28.reuse, R16, R172 ;  /* 0x000000101cac723c */ /* 0x040ff000000018ac */
[C---:B------:R-:W-:Y:S01]  /*8e50*/  HMMA.16816.F32 R200, R28.reuse, R18, R200 ;  /* 0x000000121cc8723c */ /* 0x040fe200000018c8 */
[----:B------:R-:W1:Y:S07]  /*8e60*/  LDSM.16.M88.4 R16, [R2+0x6000] ;  /* 0x006000000210783b */ /* 0x000e6e0000000200 */
[----:B------:R-:W-:Y:S01]  /*8e70*/  HMMA.16816.F32 R176, R28, R22, R176 ;  /* 0x000000161cb0723c */ /* 0x000fe200000018b0 */
[----:B------:R-:W-:Y:S04]  /*8e80*/  LDSM.16.M88.4 R28, [R224+0x6000] ;  /* 0x00600000e01c783b */ /* 0x000fe80000000200 */
[----:B------:R-:W-:Y:S03]  /*8e90*/  LDSM.16.M88.4 R20, [R224+0x4000] ;  /* 0x00400000e014783b */ /* 0x000fe60000000200 */
[C---:B---3--:R-:W-:Y:S08]  /*8ea0*/  HMMA.16816.F32 R184, R192.reuse, R4, R184 ;  /* 0x00000004c0b8723c */ /* 0x048ff000000018b8 */
[C---:B------:R-:W-:Y:S08]  /*8eb0*/  HMMA.16816.F32 R180, R192.reuse, R6, R180 ;  /* 0x00000006c0b4723c */ /* 0x040ff000000018b4 */
[C---:B------:R-:W-:Y:S08]  /*8ec0*/  HMMA.16816.F32 R168, R192.reuse, R196, R168 ;  /* 0x000000c4c0a8723c */ /* 0x040ff000000018a8 */
[----:B------:R-:W-:Y:S01]  /*8ed0*/  HMMA.16816.F32 R164, R192, R198, R164 ;  /* 0x000000c6c0a4723c */ /* 0x000fe200000018a4 */
[----:B------:R-:W2:Y:S07]  /*8ee0*/  LDSM.16.M88.4 R192, [R0+0x9800] ;  /* 0x0098000000c0783b */ /* 0x000eae0000000200 */
[C---:B------:R-:W-:Y:S01]  /*8ef0*/  HMMA.16816.F32 R24, R8.reuse, R4, R12 ;  /* 0x000000040818723c */ /* 0x040fe2000000180c */
[----:B------:R-:W3:Y:S07]  /*8f00*/  LDSM.16.M88.4 R12, [R222+0x9000] ;  /* 0x00900000de0c783b */ /* 0x000eee0000000200 */
[----:B------:R-:W-:Y:S01]  /*8f10*/  HMMA.16816.F32 R176, R8, R6, R176 ;  /* 0x0000000608b0723c */ /* 0x000fe200000018b0 */
[----:B------:R-:W4:Y:S01]  /*8f20*/  LDSM.16.M88.4 R4, [R222+0x9800] ;  /* 0x00980000de04783b */ /* 0x000f220000000200 */
[----:B------:R-:W-:-:S06]  /*8f30*/  DEPBAR.LE SB0, 0x0 ;  /* 0x000080000000791a */ /* 0x000fcc0000000000 */
[C---:B-1----:R-:W-:Y:S08]  /*8f40*/  HMMA.16816.F32 R184, R16.reuse, R32, R184 ;  /* 0x0000002010b8723c */ /* 0x042ff000000018b8 */
[----:B------:R-:W-:Y:S08]  /*8f50*/  HMMA.16816.F32 R180, R16, R34, R180 ;  /* 0x0000002210b4723c */ /* 0x000ff000000018b4 */
[----:B------:R-:W-:Y:S08]  /*8f60*/  HMMA.16816.F32 R172, R8, R196, R172 ;  /* 0x000000c408ac723c */ /* 0x000ff000000018ac */
[----:B--2---:R-:W-:Y:S08]  /*8f70*/  HMMA.16816.F32 R168, R16, R192, R168 ;  /* 0x000000c010a8723c */ /* 0x004ff000000018a8 */
[----:B------:R-:W-:Y:S08]  /*8f80*/  HMMA.16816.F32 R200, R8, R198, R200 ;  /* 0x000000c608c8723c */ /* 0x000ff000000018c8 */
[----:B------:R-:W-:Y:S01]  /*8f90*/  HMMA.16816.F32 R164, R16, R194, R164 ;  /* 0x000000c210a4723c */ /* 0x000fe200000018a4 */
[----:B------:R-:W-:-:S07]  /*8fa0*/  VIADD R18, R216, 0xffffffa8 ;  /* 0xffffffa8d8127836 */ /* 0x000fce0000000000 */
[----:B---3--:R-:W-:Y:S08]  /*8fb0*/  HMMA.16816.F32 R184, R28, R12, R184 ;  /* 0x0000000c1cb8723c */ /* 0x008ff000000018b8 */
[----:B------:R-:W-:Y:S08]  /*8fc0*/  HMMA.16816.F32 R24, R188, R32, R24 ;  /* 0x00000020bc18723c */ /* 0x000ff00000001818 */
[----:B------:R-:W-:Y:S03]  /*8fd0*/  HMMA.16816.F32 R180, R28, R14, R180 ;  /* 0x0000000e1cb4723c */ /* 0x000fe600000018b4 */
[----:B------:R-:W-:Y:S01]  /*8fe0*/  FMUL.FTZ R9, R185, UR4 ;  /* 0x00000004b9097c20 */ /* 0x000fe20008410000 */
[----:B------:R-:W-:Y:S01]  /*8ff0*/  FMUL.FTZ R10, R186, UR4 ;  /* 0x00000004ba0a7c20 */ /* 0x000fe20008410000 */
[----:B------:R-:W-:Y:S01]  /*9000*/  FMUL.FTZ R8, R184, UR4 ;  /* 0x00000004b8087c20 */ /* 0x000fe20008410000 */
[----:B------:R-:W-:-:S02]  /*9010*/  FMUL.FTZ R11, R187, UR4 ;  /* 0x00000004bb0b7c20 */ /* 0x000fc40008410000 */
[----:B----4-:R-:W-:Y:S01]  /*9020*/  HMMA.16816.F32 R168, R28, R4, R168 ;  /* 0x000000041ca8723c */ /* 0x010fe200000018a8 */
[----:B------:R-:W1:Y:S07]  /*9030*/  MUFU.TANH R9, R9 ;  /* 0x0000000900097308 */ /* 0x000e6e0000002400 */
[----:B------:R-:W-:Y:S01]  /*9040*/  HMMA.16816.F32 R176, R188, R34, R176 ;  /* 0x00000022bcb0723c */ /* 0x000fe200000018b0 */
[----:B------:R-:W2:Y:S02]  /*9050*/  MUFU.TANH R10, R10 ;  /* 0x0000000a000a7308 */ /* 0x000ea40000002400 */
[----:B------:R-:W-:Y:S01]  /*9060*/  FMUL.FTZ R16, R182, UR4 ;  /* 0x00000004b6107c20 */ /* 0x000fe20008410000 */
[----:B------:R-:W-:-:S04]  /*9070*/  FMUL.FTZ R17, R183, UR4 ;  /* 0x00000004b7117c20 */ /* 0x000fc80008410000 */
[C---:B------:R-:W-:Y:S01]  /*9080*/  HMMA.16816.F32 R172, R188.reuse, R192, R172 ;  /* 0x000000c0bcac723c */ /* 0x040fe200000018ac */
[----:B------:R-:W3:Y:S02]  /*9090*/  MUFU.TANH R8, R8 ;  /* 0x0000000800087308 */ /* 0x000ee40000002400 */
[----:B------:R-:W-:Y:S01]  /*90a0*/  FMUL.FTZ R168, R168, UR4 ;  /* 0x00000004a8a87c20 */ /* 0x000fe20008410000 */
[----:B------:R-:W-:Y:S01]  /*90b0*/  FMUL.FTZ R169, R169, UR4 ;  /* 0x00000004a9a97c20 */ /* 0x000fe20008410000 */
[----:B------:R-:W-:Y:S01]  /*90c0*/  FMUL.FTZ R170, R170, UR4 ;  /* 0x00000004aaaa7c20 */ /* 0x000fe20008410000 */
[----:B------:R-:W-:Y:S02]  /*90d0*/  FMUL.FTZ R171, R171, UR4 ;  /* 0x00000004abab7c20 */ /* 0x000fe40008410000 */
[----:B------:R-:W-:Y:S01]  /*90e0*/  HMMA.16816.F32 R200, R188, R194, R200 ;  /* 0x000000c2bcc8723c */ /* 0x000fe200000018c8 */
[----:B------:R-:W4:Y:S07]  /*90f0*/  MUFU.TANH R16, R16 ;  /* 0x0000001000107308 */ /* 0x000f2e0000002400 */
[----:B------:R-:W-:Y:S01]  /*9100*/  HMMA.16816.F32 R164, R28, R6, R164 ;  /* 0x000000061ca4723c */ /* 0x000fe200000018a4 */
[----:B------:R-:W-:Y:S07]  /*9110*/  MUFU.TANH R11, R11 ;  /* 0x0000000b000b7308 */ /* 0x000fee0000002400 */
[C---:B------:R-:W-:Y:S01]  /*9120*/  HMMA.16816.F32 R24, R20.reuse, R12, R24 ;  /* 0x0000000c1418723c */ /* 0x040fe20000001818 */
[----:B------:R-:W-:Y:S01]  /*9130*/  FMUL.FTZ R12, R180, UR4 ;  /* 0x00000004b40c7c20 */ /* 0x000fe20008410000 */
[----:B------:R-:W-:Y:S01]  /*9140*/  FMUL.FTZ R13, R181, UR4 ;  /* 0x00000004b50d7c20 */ /* 0x000fe20008410000 */
[----:B------:R-:W-:Y:S05]  /*9150*/  MUFU.TANH R210, R168 ;  /* 0x000000a800d27308 */ /* 0x000fea0000002400 */
[----:B------:R-:W-:Y:S01]  /*9160*/  HMMA.16816.F32 R176, R20, R14, R176 ;  /* 0x0000000e14b0723c */ /* 0x000fe200000018b0 */
[----:B------:R-:W-:-:S02]  /*9170*/  IADD3 R14, PT, PT, R216, -0x57, RZ ;  /* 0xffffffa9d80e7810 */ /* 0x000fc40007ffe0ff */
[----:B------:R-:W5:Y:S01]  /*9180*/  MUFU.TANH R12, R12 ;  /* 0x0000000c000c7308 */ /* 0x000f620000002400 */
[----:B------:R-:W-:Y:S01]  /*9190*/  FMUL.FTZ R164, R164, UR4 ;  /* 0x00000004a4a47c20 */ /* 0x000fe20008410000 */
[----:B------:R-:W-:Y:S01]  /*91a0*/  FMUL.FTZ R165, R165, UR4 ;  /* 0x00000004a5a57c20 */ /* 0x000fe20008410000 */
[----:B------:R-:W-:Y:S01]  /*91b0*/  FMUL.FTZ R166, R166, UR4 ;  /* 0x00000004a6a67c20 */ /* 0x000fe20008410000 */
[----:B------:R-:W-:Y:S01]  /*91c0*/  FMUL.FTZ R167, R167, UR4 ;  /* 0x00000004a7a77c20 */ /* 0x000fe20008410000 */
[C---:B------:R-:W-:Y:S01]  /*91d0*/  HMMA.16816.F32 R172, R20.reuse, R4, R172 ;  /* 0x0000000414ac723c */ /* 0x040fe200000018ac */
[C---:B------:R-:W-:Y:S01]  /*91e0*/  IADD3 R5, PT, PT, R216.reuse, -0x48, RZ ;  /* 0xffffffb8d8057810 */ /* 0x040fe20007ffe0ff */
[----:B------:R-:W-:Y:S01]  /*91f0*/  VIADD R4, R216, 0xffffffb9 ;  /* 0xffffffb9d8047836 */ /* 0x000fe20000000000 */
[----:B------:R-:W5:Y:S01]  /*9200*/  MUFU.TANH R17, R17 ;  /* 0x0000001100117308 */ /* 0x000f620000002400 */
[----:B------:R-:W-:Y:S01]  /*9210*/  FMUL.FTZ R24, R24, UR4 ;  /* 0x0000000418187c20 */ /* 0x000fe20008410000 */
[----:B------:R-:W-:Y:S01]  /*9220*/  FMUL.FTZ R25, R25, UR4 ;  /* 0x0000000419197c20 */ /* 0x000fe20008410000 */
[----:B------:R-:W-:Y:S01]  /*9230*/  FMUL.FTZ R26, R26, UR4 ;  /* 0x000000041a1a7c20 */ /* 0x000fe20008410000 */
[----:B------:R-:W-:Y:S01]  /*9240*/  FMUL.FTZ R27, R27, UR4 ;  /* 0x000000041b1b7c20 */ /* 0x000fe20008410000 */
[----:B------:R-:W-:Y:S01]  /*9250*/  HMMA.16816.F32 R200, R20, R6, R200 ;  /* 0x0000000614c8723c */ /* 0x000fe200000018c8 */
[----:B------:R-:W-:-:S02]  /*9260*/  VIADD R20, R216, 0xffffffa1 ;  /* 0xffffffa1d8147836 */ /* 0x000fc40000000000 */
[C---:B------:R-:W-:Y:S01]  /*9270*/  VIADD R22, R216.reuse, 0xffffffa0 ;  /* 0xffffffa0d8167836 */ /* 0x040fe20000000000 */
[----:B------:R-:W5:Y:S01]  /*9280*/  MUFU.TANH R13, R13 ;  /* 0x0000000d000d7308 */ /* 0x000f620000002400 */
[----:B------:R-:W-:Y:S01]  /*9290*/  VIADD R7, R216, 0xffffffb0 ;  /* 0xffffffb0d8077836 */ /* 0x000fe20000000000 */
[-C--:B------:R-:W-:Y:S01]  /*92a0*/  ISETP.GE.AND P1, PT, R20, R213.reuse, PT ;  /* 0x000000d51400720c */ /* 0x080fe20003f26270 */
[----:B------:R-:W-:Y:S01]  /*92b0*/  VIADD R6, R216, 0xffffffb1 ;  /* 0xffffffb1d8067836 */ /* 0x000fe20000000000 */
[----:B------:R-:W-:Y:S01]  /*92c0*/  ISETP.GE.AND P4, PT, R22, R212, PT ;  /* 0x000000d41600720c */ /* 0x000fe20003f86270 */
[----:B------:R-:W-:Y:S01]  /*92d0*/  FMUL.FTZ R176, R176, UR4 ;  /* 0x00000004b0b07c20 */ /* 0x000fe20008410000 */
[----:B------:R-:W-:Y:S02]  /*92e0*/  ISETP.GE.AND P5, PT, R22, R213, PT ;  /* 0x000000d51600720c */ /* 0x000fe40003fa6270 */
[----:B------:R-:W5:Y:S01]  /*92f0*/  MUFU.TANH R199, R164 ;  /* 0x000000a400c77308 */ /* 0x000f620000002400 */
[----:B-1----:R-:W-:-:S02]  /*9300*/  FSEL R21, R9, -INF , !P1 ;  /* 0xff80000009157808 */ /* 0x002fc40004800000 */
[----:B--2---:R-:W-:Y:S02]  /*9310*/  FSEL R15, R10, -INF , !P4 ;  /* 0xff8000000a0f7808 */ /* 0x004fe40006000000 */
[-C--:B------:R-:W-:Y:S02]  /*9320*/  ISETP.GE.AND P1, PT, R18, R212.reuse, PT ;  /* 0x000000d41200720c */ /* 0x080fe40003f26270 */
[----:B---3--:R-:W-:Y:S01]  /*9330*/  FSEL R19, R8, -INF , !P5 ;  /* 0xff80000008137808 */ /* 0x008fe20006800000 */
[----:B------:R-:W1:Y:S01]  /*9340*/  MUFU.TANH R207, R169 ;  /* 0x000000a900cf7308 */ /* 0x000e620000002400 */
[----:B------:R-:W-:Y:S02]  /*9350*/  ISETP.GE.AND P4, PT, R18, R213, PT ;  /* 0x000000d51200720c */ /* 0x000fe40003f86270 */
[----:B------:R-:W-:Y:S02]  /*9360*/  ISETP.GE.AND P5, PT, R20, R212, PT ;  /* 0x000000d41400720c */ /* 0x000fe40003fa6270 */
[----:B----4-:R-:W-:-:S02]  /*9370*/  FSEL R9, R16, -INF , !P1 ;  /* 0xff80000010097808 */ /* 0x010fc40004800000 */
[----:B-----5:R-:W-:Y:S01]  /*9380*/  FSEL R23, R12, -INF , !P4 ;  /* 0xff8000000c177808 */ /* 0x020fe20006000000 */
[----:B------:R-:W2:Y:S01]  /*9390*/  MUFU.TANH R208, R165 ;  /* 0x000000a500d07308 */ /* 0x000ea20000002400 */
[-C--:B------:R-:W-:Y:S02]  /*93a0*/  ISETP.GE.AND P1, PT, R7, R213.reuse, PT ;  /* 0x000000d50700720c */ /* 0x080fe40003f26270 */
[----:B------:R-:W-:Y:S02]  /*93b0*/  FSEL R11, R11, -INF , !P5 ;  /* 0xff8000000b0b7808 */ /* 0x000fe40006800000 */
[C---:B------:R-:W-:Y:S02]  /*93c0*/  ISETP.GE.AND P4, PT, R14.reuse, R212, PT ;  /* 0x000000d40e00720c */ /* 0x040fe40003f86270 */
[----:B------:R-:W-:Y:S01]  /*93d0*/  ISETP.GE.AND P5, PT, R14, R213, PT ;  /* 0x000000d50e00720c */ /* 0x000fe20003fa6270 */
[----:B------:R3:W4:Y:S01]  /*93e0*/  MUFU.TANH R252, R24 ;  /* 0x0000001800fc7308 */ /* 0x0007220000002400 */
[----:B------:R-:W-:-:S02]  /*93f0*/  FSEL R210, R210, -INF , !P1 ;  /* 0xff800000d2d27808 */ /* 0x000fc40004800000 */
[----:B------:R-:W-:Y:S02]  /*9400*/  FSEL R17, R17, -INF , !P4 ;  /* 0xff80000011117808 */ /* 0x000fe40006000000 */
[-C--:B------:R-:W-:Y:S02]  /*9410*/  ISETP.GE.AND P1, PT, R5, R213.reuse, PT ;  /* 0x000000d50500720c */ /* 0x080fe40003f26270 */
[----:B------:R-:W-:Y:S01]  /*9420*/  FSEL R13, R13, -INF , !P5 ;  /* 0xff8000000d0d7808 */ /* 0x000fe20006800000 */
[----:B------:R3:W3:Y:S01]  /*9430*/  MUFU.TANH R250, R25 ;  /* 0x0000001900fa7308 */ /* 0x0006e20000002400 */
[----:B------:R-:W-:Y:S02]  /*9440*/  ISETP.GE.AND P4, PT, R6, R213, PT ;  /* 0x000000d50600720c */ /* 0x000fe40003f86270 */
[----:B------:R-:W-:Y:S02]  /*9450*/  FMNMX3.FTZ R12, R206, R19, R21, !PT ;  /* 0x00000013ce0c7276 */ /* 0x000fe40007810015 */
[----:B------:R-:W-:-:S02]  /*9460*/  FSEL R199, R199, -INF , !P1 ;  /* 0xff800000c7c77808 */ /* 0x000fc40004800000 */
[----:B-1----:R-:W-:Y:S01]  /*9470*/  FSEL R207, R207, -INF , !P4 ;  /* 0xff800000cfcf7808 */ /* 0x002fe20006000000 */
[----:B------:R1:W1:Y:S01]  /*9480*/  MUFU.TANH R244, R26 ;  /* 0x0000001a00f47308 */ /* 0x0002620000002400 */
[----:B------:R-:W-:Y:S02]  /*9490*/  ISETP.GE.AND P1, PT, R4, R213, PT ;  /* 0x000000d50400720c */ /* 0x000fe40003f26270 */
[----:B------:R-:W-:Y:S02]  /*94a0*/  FMNMX3.FTZ R12, R12, R23, R13, !PT ;  /* 0x000000170c0c7276 */ /* 0x000fe4000781000d */
[-C--:B------:R-:W-:Y:S02]  /*94b0*/  ISETP.GE.AND P5, PT, R7, R212.reuse, PT ;  /* 0x000000d40700720c */ /* 0x080fe40003fa6270 */
[----:B------:R-:W-:Y:S01]  /*94c0*/  ISETP.GE.AND P4, PT, R6, R212, PT ;  /* 0x000000d40600720c */ /* 0x000fe20003f86270 */
[----:B------:R1:W1:Y:S01]  /*94d0*/  MUFU.TANH R242, R27 ;  /* 0x0000001b00f27308 */ /* 0x0002620000002400 */
[----:B--2---:R-:W-:-:S02]  /*94e0*/  FSEL R208, R208, -INF , !P1 ;  /* 0xff800000d0d07808 */ /* 0x004fc40004800000 */
[----:B------:R-:W-:-:S05]  /*94f0*/  FMNMX3.FTZ R12, R12, R210, R207, !PT ;  /* 0x000000d20c0c7276 */ /* 0x000fca00078100cf */
[----:B------:R2:W1:Y:S08]  /*9500*/  MUFU.TANH R197, R170 ;  /* 0x000000aa00c57308 */ /* 0x0004700000002400 */
[----:B------:R2:W1:Y:S08]  /*9510*/  MUFU.TANH R195, R171 ;  /* 0x000000ab00c37308 */ /* 0x0004700000002400 */
[----:B------:R2:W1:Y:S08]  /*9520*/  MUFU.TANH R196, R166 ;  /* 0x000000a600c47308 */ /* 0x0004700000002400 */
[----:B------:R2:W1:Y:S01]  /*9530*/  MUFU.TANH R193, R167 ;  /* 0x000000a700c17308 */ /* 0x0004620000002400 */
[----:B------:R-:W-:Y:S06]  /*9540*/  BAR.SYNC.DEFER_BLOCKING 0x0 ;  /* 0x0000000000007b1d */ /* 0x000fec0000010000 */
[----:B---34-:R-:W-:Y:S05]  /*9550*/  BRA.U !UP0, `(.L_x_1449) ;  /* 0x0000000108b87547 */ /* 0x018fea000b800000 */
[----:B------:R-:W-:Y:S01]  /*9560*/  UIADD3 UR11, UPT, UPT, UR24, -0x4, URZ ;  /* 0xfffffffc180b7890 */ /* 0x000fe2000fffe0ff */
[----:B------:R-:W-:Y:S01]  /*9570*/  MOV R16, UR15 ;  /* 0x0000000f00107c02 */ /* 0x000fe20008000f00 */
[----:B------:R-:W-:Y:S02]  /*9580*/  IMAD.U32 R28, RZ, RZ, UR31 ;  /* 0x0000001fff1c7e24 */ /* 0x000fe4000f8e00ff */
[----:B------:R-:W-:Y:S01]  /*9590*/  UIMAD.WIDE.U32 UR16, UR15, UR11, URZ ;  /* 0x0000000b0f1072a5 */ /* 0x000fe2000f8e00ff */
[----:B------:R-:W-:Y:S01]  /*95a0*/  IMAD.U32 R29, RZ, RZ, UR18 ;  /* 0x00000012ff1d7e24 */ /* 0x000fe2000f8e00ff */
[----:B------:R-:W-:Y:S01]  /*95b0*/  UIMAD UR9, UR14, UR11, URZ ;  /* 0x0000000b0e0972a4 */ /* 0x000fe2000f8e02ff */
[----:B-1----:R-:W-:Y:S02]  /*95c0*/  IMAD.U32 R26, RZ, RZ, UR31 ;  /* 0x0000001fff1a7e24 */ /* 0x002fe4000f8e00ff */
        /* <DEDUP_REMOVED lines=39> */
.L_x_1449:
[----:B------:R-:W-:Y:S01]  /*9840*/  FMNMX3.FTZ R8, R205, R15, R11, !PT ;  /* 0x0000000fcd087276 */ /* 0x000fe2000781000b */
[----:B------:R-:W-:Y:S01]  /*9850*/  FMUL.FTZ R10, R178, UR4 ;  /* 0x00000004b20a7c20 */ /* 0x000fe20008410000 */
[----:B------:R-:W-:Y:S01]  /*9860*/  FMNMX3.FTZ R12, R12, R199, R208, !PT ;  /* 0x000000c70c0c7276 */ /* 0x000fe200078100d0 */
[----:B------:R-:W4:Y:S01]  /*9870*/  MUFU.TANH R248, R176 ;  /* 0x000000b000f87308 */ /* 0x000f220000002400 */
[----:B-1----:R-:W-:Y:S01]  /*9880*/  FSEL R197, R197, -INF , !P5 ;  /* 0xff800000c5c57808 */ /* 0x002fe20006800000 */
[----:B------:R-:W-:Y:S01]  /*9890*/  FMUL.FTZ R177, R177, UR4 ;  /* 0x00000004b1b17c20 */ /* 0x000fe20008410000 */
[-C--:B------:R-:W-:Y:S01]  /*98a0*/  ISETP.GE.AND P1, PT, R5, R212.reuse, PT ;  /* 0x000000d40500720c */ /* 0x080fe20003f26270 */
[----:B---3--:R-:W2:Y:S01]  /*98b0*/  SHFL.BFLY PT, R25, R12, 0x2, 0x1f ;  /* 0x0c401f000c197f89 */ /* 0x008ea200000e0000 */
[----:B------:R-:W-:Y:S01]  /*98c0*/  ISETP.GE.AND P5, PT, R4, R212, PT ;  /* 0x000000d40400720c */ /* 0x000fe20003fa6270 */
[----:B------:R-:W-:Y:S01]  /*98d0*/  FMUL.FTZ R172, R172, UR4 ;  /* 0x00000004acac7c20 */ /* 0x000fe20008410000 */
[----:B------:R-:W-:Y:S01]  /*98e0*/  FSEL R195, R195, -INF , !P4 ;  /* 0xff800000c3c37808 */ /* 0x000fe20006000000 */
[----:B------:R-:W1:Y:S01]  /*98f0*/  MUFU.TANH R10, R10 ;  /* 0x0000000a000a7308 */ /* 0x000e620000002400 */
[----:B------:R-:W-:Y:S01]  /*9900*/  FMNMX3.FTZ R8, R8, R9, R17, !PT ;  /* 0x0000000908087276 */ /* 0x000fe20007810011 */
[----:B------:R-:W-:Y:S01]  /*9910*/  FMUL.FTZ R174, R174, UR4 ;  /* 0x00000004aeae7c20 */ /* 0x000fe20008410000 */
[----:B------:R-:W-:Y:S01]  /*9920*/  FSEL R196, R196, -INF , !P1 ;  /* 0xff800000c4c47808 */ /* 0x000fe20004800000 */
[----:B------:R-:W-:Y:S01]  /*9930*/  FMUL.FTZ R175, R175, UR4 ;  /* 0x00000004afaf7c20 */ /* 0x000fe20008410000 */
[----:B------:R-:W-:Y:S01]  /*9940*/  FSEL R193, R193, -INF , !P5 ;  /* 0xff800000c1c17808 */ /* 0x000fe20006800000 */
[----:B------:R-:W-:Y:S01]  /*9950*/  FMUL.FTZ R189, R200, UR4 ;  /* 0x00000004c8bd7c20 */ /* 0x000fe20008410000 */
[----:B------:R-:W-:Y:S01]  /*9960*/  FMNMX3.FTZ R8, R8, R197, R195, !PT ;  /* 0x000000c508087276 */ /* 0x000fe200078100c3 */
[----:B------:R-:W3:Y:S01]  /*9970*/  MUFU.TANH R246, R177 ;  /* 0x000000b100f67308 */ /* 0x000ee20000002400 */
[----:B------:R-:W-:Y:S01]  /*9980*/  ISETP.GE.AND P4, PT, R22, R214, PT ;  /* 0x000000d61600720c */ /* 0x000fe20003f86270 */
[----:B------:R-:W-:Y:S01]  /*9990*/  FMUL.FTZ R173, R173, UR4 ;  /* 0x00000004adad7c20 */ /* 0x000fe20008410000 */
[----:B------:R-:W-:Y:S01]  /*99a0*/  FMNMX3.FTZ R16, R8, R196, R193, !PT ;  /* 0x000000c408107276 */ /* 0x000fe200078100c1 */
[----:B------:R-:W-:Y:S01]  /*99b0*/  FMUL.FTZ R8, R179, UR4 ;  /* 0x00000004b3087c20 */ /* 0x000fe20008410000 */
[-C--:B------:R-:W-:Y:S01]  /*99c0*/  ISETP.GE.AND P1, PT, R22, R215.reuse, PT ;  /* 0x000000d71600720c */ /* 0x080fe20003f26270 */
[----:B------:R-:W-:Y:S01]  /*99d0*/  FMUL.FTZ R192, R201, UR4 ;  /* 0x00000004c9c07c20 */ /* 0x000fe20008410000 */
[----:B------:R-:W-:Y:S01]  /*99e0*/  ISETP.GE.AND P5, PT, R20, R215, PT ;  /* 0x000000d71400720c */ /* 0x000fe20003fa6270 */
[----:B------:R-:W5:Y:S01]  /*99f0*/  SHFL.BFLY PT, R165, R16, 0x2, 0x1f ;  /* 0x0c401f0010a57f89 */ /* 0x000f6200000e0000 */
[----:B------:R1:W-:Y:S01]  /*9a00*/  MUFU.TANH R186, R172 ;  /* 0x000000ac00ba7308 */ /* 0x0003e20000002400 */
[----:B------:R-:W-:Y:S01]  /*9a10*/  FSEL R244, R244, -INF , !P4 ;  /* 0xff800000f4f47808 */ /* 0x000fe20006000000 */
[----:B------:R-:W-:Y:S01]  /*9a20*/  FMUL.FTZ R191, R202, UR4 ;  /* 0x00000004cabf7c20 */ /* 0x000fe20008410000 */
[----:B--2---:R-:W-:Y:S01]  /*9a30*/  FMNMX.FTZ R166, R12, R25, !PT ;  /* 0x000000190ca67209 */ /* 0x004fe20007810000 */
[----:B------:R-:W-:Y:S01]  /*9a40*/  FMUL.FTZ R194, R203, UR4 ;  /* 0x00000004cbc27c20 */ /* 0x000fe20008410000 */
[----:B------:R-:W-:Y:S01]  /*9a50*/  FSEL R252, R252, -INF , !P1 ;  /* 0xff800000fcfc7808 */ /* 0x000fe20004800000 */
[----:B------:R-:W-:Y:S01]  /*9a60*/  LDSM.16.MT88.4 R28, [R223+0xa000] ;  /* 0x00a00000df1c783b */ /* 0x000fe20000004200 */
[----:B------:R-:W-:Y:S01]  /*9a70*/  ISETP.GE.AND P1, PT, R20, R214, PT ;  /* 0x000000d61400720c */ /* 0x000fe20003f26270 */
[----:B------:R-:W2:Y:S01]  /*9a80*/  MUFU.TANH R8, R8 ;  /* 0x0000000800087308 */ /* 0x000ea20000002400 */
[----:B------:R-:W-:Y:S01]  /*9a90*/  FSEL R250, R250, -INF , !P5 ;  /* 0xff800000fafa7808 */ /* 0x000fe20006800000 */
[----:B------:R-:W2:Y:S01]  /*9aa0*/  SHFL.BFLY PT, R25, R166, 0x1, 0x1f ;  /* 0x0c201f00a6197f89 */ /* 0x000ea200000e0000 */
[----:B------:R-:W-:-:S02]  /*9ab0*/  ISETP.GE.AND P5, PT, R18, R215, PT ;  /* 0x000000d71200720c */ /* 0x000fc40003fa6270 */
[----:B------:R-:W-:Y:S01]  /*9ac0*/  FSEL R242, R242, -INF , !P1 ;  /* 0xff800000f2f27808 */ /* 0x000fe20004800000 */
[----:B------:R-:W-:Y:S01]  /*9ad0*/  LDSM.16.MT88.4 R32, [R220+0xb000] ;  /* 0x00b00000dc20783b */ /* 0x000fe20000004200 */
[----:B------:R-:W-:Y:S01]  /*9ae0*/  ISETP.GE.AND P1, PT, R18, R214, PT ;  /* 0x000000d61200720c */ /* 0x000fe20003f26270 */
[----:B------:R2:W2:Y:S01]  /*9af0*/  MUFU.TANH R185, R174 ;  /* 0x000000ae00b97308 */ /* 0x0004a20000002400 */
[----:B----4-:R-:W-:Y:S02]  /*9b00*/  FSEL R248, R248, -INF , !P5 ;  /* 0xff800000f8f87808 */ /* 0x010fe40006800000 */
[----:B------:R-:W-:Y:S02]  /*9b10*/  ISETP.GE.AND P5, PT, R14, R215, PT ;  /* 0x000000d70e00720c */ /* 0x000fe40003fa6270 */
[----:B-1----:R-:W-:Y:S02]  /*9b20*/  FSEL R172, R10, -INF , !P1 ;  /* 0xff8000000aac7808 */ /* 0x002fe40004800000 */
[----:B-----5:R-:W-:Y:S01]  /*9b30*/  FMNMX.FTZ R165, R16, R165, !PT ;  /* 0x000000a510a57209 */ /* 0x020fe20007810000 */
[----:B------:R-:W1:Y:S01]  /*9b40*/  MUFU.TANH R188, R175 ;  /* 0x000000af00bc7308 */ /* 0x000e620000002400 */
[----:B---3--:R-:W-:-:S02]  /*9b50*/  FSEL R246, R246, -INF , !P5 ;  /* 0xff800000f6f67808 */ /* 0x008fc40006800000 */
[----:B------:R-:W-:Y:S01]  /*9b60*/  ISETP.GE.AND P5, PT, R14, R214, PT ;  /* 0x000000d60e00720c */ /* 0x000fe20003fa6270 */
[----:B------:R-:W3:Y:S01]  /*9b70*/  SHFL.BFLY PT, R12, R165, 0x1, 0x1f ;  /* 0x0c201f00a50c7f89 */ /* 0x000ee200000e0000 */
[----:B------:R-:W-:Y:S02]  /*9b80*/  FMNMX3.FTZ R167, R3, R244, R242, !PT ;  /* 0x000000f403a77276 */ /* 0x000fe400078100f2 */
[----:B------:R-:W-:Y:S01]  /*9b90*/  IADD3 R190, PT, PT, R223, 0xa040, RZ ;  /* 0x0000a040dfbe7810 */ /* 0x000fe20007ffe0ff */
[----:B------:R4:W5:Y:S01]  /*9ba0*/  MUFU.TANH R187, R173 ;  /* 0x000000ad00bb7308 */ /* 0x0009620000002400 */
[----:B--2---:R-:W-:Y:S02]  /*9bb0*/  FMNMX.FTZ R166, R166, R25, !PT ;  /* 0x00000019a6a67209 */ /* 0x004fe40007810000 */
[----:B------:R-:W-:Y:S01]  /*9bc0*/  FSEL R174, R8, -INF , !P5 ;  /* 0xff80000008ae7808 */ /* 0x000fe20006800000 */
[----:B------:R-:W-:Y:S01]  /*9bd0*/  LDSM.16.MT88.4 R24, [R221+0xa000] ;  /* 0x00a00000dd18783b */ /* 0x000fe20000004200 */
[C---:B------:R-:W-:Y:S01]  /*9be0*/  FSETP.NEU.FTZ.AND P4, PT, R166.reuse, -INF , PT ;  /* 0xff800000a600780b */ /* 0x040fe20003f9d000 */
[----:B------:R-:W-:-:S02]  /*9bf0*/  FMUL.FTZ R200, R166, UR13 ;  /* 0x0000000da6c87c20 */ /* 0x000fc40008410000 */
[----:B------:R-:W2:Y:S01]  /*9c00*/  MUFU.TANH R189, R189 ;  /* 0x000000bd00bd7308 */ /* 0x000ea20000002400 */
[----:B------:R-:W-:Y:S02]  /*9c10*/  ISETP.GE.AND P5, PT, R6, R215, PT ;  /* 0x000000d70600720c */ /* 0x000fe40003fa6270 */
[----:B------:R-:W-:Y:S02]  /*9c20*/  FMNMX3.FTZ R167, R167, R172, R174, !PT ;  /* 0x000000aca7a77276 */ /* 0x000fe400078100ae */
[----:B------:R-:W-:-:S03]  /*9c30*/  FSEL R200, R200, RZ, P4 ;  /* 0x000000ffc8c87208 */ /* 0x000fc60002000000 */
[----:B------:R-:W2:Y:S02]  /*9c40*/  MUFU.TANH R192, R192 ;  /* 0x000000c000c07308 */ /* 0x000ea40000002400 */
[--C-:B------:R-:W-:Y:S01]  /*9c50*/  FFMA.FTZ R177, R13, UR13, -R200.reuse ;  /* 0x0000000d0db17c23 */ /* 0x100fe200080108c8 */
[----:B------:R-:W-:Y:S01]  /*9c60*/  FSEL R13, R166, RZ, P4 ;  /* 0x000000ffa60d7208 */ /* 0x000fe20002000000 */
[--C-:B------:R-:W-:Y:S01]  /*9c70*/  FFMA.FTZ R180, R19, UR13, -R200.reuse ;  /* 0x0000000d13b47c23 */ /* 0x100fe200080108c8 */
[----:B---3--:R-:W-:Y:S01]  /*9c80*/  FMNMX.FTZ R165, R165, R12, !PT ;  /* 0x0000000ca5a57209 */ /* 0x008fe20007810000 */
[--C-:B------:R-:W-:Y:S01]  /*9c90*/  FFMA.FTZ R179, R21, UR13, -R200.reuse ;  /* 0x0000000d15b37c23 */ /* 0x100fe200080108c8 */
[-C--:B------:R-:W-:Y:S01]  /*9ca0*/  ISETP.GE.AND P4, PT, R7, R215.reuse, PT ;  /* 0x000000d70700720c */ /* 0x080fe20003f86270 */
[----:B------:R-:W3:Y:S01]  /*9cb0*/  MUFU.TANH R191, R191 ;  /* 0x000000bf00bf7308 */ /* 0x000ee20000002400 */
[C---:B------:R-:W-:Y:S01]  /*9cc0*/  FSETP.NEU.FTZ.AND P1, PT, R165.reuse, -INF , PT ;  /* 0xff800000a500780b */ /* 0x040fe20003f3d000 */
[C---:B------:R-:W-:Y:S01]  /*9cd0*/  FMUL.FTZ R198, R165.reuse, UR13 ;  /* 0x0000000da5c67c20 */ /* 0x040fe20008410000 */
[----:B------:R-:W-:Y:S01]  /*9ce0*/  FSEL R186, R186, -INF , !P4 ;  /* 0xff800000baba7808 */ /* 0x000fe20006000000 */
[----:B------:R-:W-:Y:S01]  /*9cf0*/  FADD.FTZ R13, R206, -R13 ;  /* 0x8000000dce0d7221 */ /* 0x000fe20000010000 */
[----:B------:R-:W-:Y:S01]  /*9d00*/  FSEL R10, R165, RZ, P1 ;  /* 0x000000ffa50a7208 */ /* 0x000fe20000800000 */
[----:B------:R-:W-:Y:S01]  /*9d10*/  FFMA.FTZ R178, R23, UR13, -R200 ;  /* 0x0000000d17b27c23 */ /* 0x000fe200080108c8 */
[----:B------:R-:W-:Y:S01]  /*9d20*/  FSEL R198, R198, RZ, P1 ;  /* 0x000000ffc6c67208 */ /* 0x000fe20000800000 */
[----:B------:R-:W3:Y:S01]  /*9d30*/  MUFU.TANH R194, R194 ;  /* 0x000000c200c27308 */ /* 0x000ee20000002400 */
[-C--:B------:R-:W-:Y:S01]  /*9d40*/  ISETP.GE.AND P1, PT, R7, R214.reuse, PT ;  /* 0x000000d60700720c */ /* 0x080fe20003f26270 */
[----:B------:R-:W-:Y:S01]  /*9d50*/  FADD.FTZ R10, R205, -R10 ;  /* 0x8000000acd0a7221 */ /* 0x000fe20000010000 */
[----:B------:R-:W-:Y:S01]  /*9d60*/  ISETP.GE.AND P4, PT, R6, R214, PT ;  /* 0x000000d60600720c */ /* 0x000fe20003f86270 */
[----:B------:R-:W-:Y:S01]  /*9d70*/  FMUL.FTZ R13, R13, UR13 ;  /* 0x0000000d0d0d7c20 */ /* 0x000fe20008410000 */
[----:B----4-:R-:W-:Y:S01]  /*9d80*/  FMNMX3.FTZ R173, R204, R252, R250, !PT ;  /* 0x000000fcccad7276 */ /* 0x010fe200078100fa */
[--C-:B------:R-:W-:Y:S01]  /*9d90*/  FFMA.FTZ R176, R15, UR13, -R198.reuse ;  /* 0x0000000d0fb07c23 */ /* 0x100fe200080108c6 */
[----:B------:R-:W-:Y:S01]  /*9da0*/  FSEL R185, R185, -INF , !P1 ;  /* 0xff800000b9b97808 */ /* 0x000fe20004800000 */
[--C-:B------:R-:W-:Y:S01]  /*9db0*/  FFMA.FTZ R164, R11, UR13, -R198.reuse ;  /* 0x0000000d0ba47c23 */ /* 0x100fe200080108c6 */
[----:B-1----:R-:W-:Y:S01]  /*9dc0*/  FSEL R188, R188, -INF , !P4 ;  /* 0xff800000bcbc7808 */ /* 0x002fe20006000000 */
[--C-:B------:R-:W-:Y:S01]  /*9dd0*/  FFMA.FTZ R182, R9, UR13, -R198.reuse ;  /* 0x0000000d09b67c23 */ /* 0x100fe200080108c6 */
[-C--:B------:R-:W-:Y:S01]  /*9de0*/  ISETP.GE.AND P1, PT, R5, R215.reuse, PT ;  /* 0x000000d70500720c */ /* 0x080fe20003f26270 */
[----:B------:R-:W-:Y:S01]  /*9df0*/  FFMA.FTZ R181, R17, UR13, -R198 ;  /* 0x0000000d11b57c23 */ /* 0x000fe200080108c6 */
[----:B-----5:R-:W-:Y:S01]  /*9e00*/  FSEL R187, R187, -INF , !P5 ;  /* 0xff800000bbbb7808 */ /* 0x020fe20006800000 */
[----:B------:R-:W-:Y:S01]  /*9e10*/  FMUL.FTZ R183, R10, UR13 ;  /* 0x0000000d0ab77c20 */ /* 0x000fe20008410000 */
[----:B------:R-:W-:Y:S01]  /*9e20*/  ISETP.GE.AND P4, PT, R4, R215, PT ;  /* 0x000000d70400720c */ /* 0x000fe20003f86270 */
[----:B------:R1:W4:Y:S01]  /*9e30*/  MUFU.EX2 R184, R13 ;  /* 0x0000000d00b87308 */ /* 0x0003220000000800 */
[----:B------:R-:W-:Y:S01]  /*9e40*/  FMNMX3.FTZ R173, R173, R248, R246, !PT ;  /* 0x000000f8adad7276 */ /* 0x000fe200078100f6 */
[----:B------:R-:W-:Y:S01]  /*9e50*/  LDSM.16.MT88.4 R16, [R220+0xa000] ;  /* 0x00a00000dc10783b */ /* 0x000fe20000004200 */
[----:B--2---:R-:W-:Y:S01]  /*9e60*/  FSEL R189, R189, -INF , !P1 ;  /* 0xff800000bdbd7808 */ /* 0x004fe20004800000 */
[----:B------:R-:W-:Y:S01]  /*9e70*/  MUFU.EX2 R180, R180 ;  /* 0x000000b400b47308 */ /* 0x000fe20000000800 */
[----:B------:R-:W-:Y:S01]  /*9e80*/  FSEL R192, R192, -INF , !P4 ;  /* 0xff800000c0c07808 */ /* 0x000fe20006000000 */
[----:B------:R-:W-:Y:S01]  /*9e90*/  LDSM.16.MT88.4 R8, [R221+0xb000] ;  /* 0x00b00000dd08783b */ /* 0x000fe20000004200 */
[----:B------:R-:W-:Y:S01]  /*9ea0*/  FMNMX3.FTZ R173, R173, R186, R187, !PT ;  /* 0x000000baadad7276 */ /* 0x000fe200078100bb */
[----:B------:R-:W2:Y:S01]  /*9eb0*/  MUFU.EX2 R179, R179 ;  /* 0x000000b300b37308 */ /* 0x000ea20000000800 */
[-C--:B------:R-:W-:Y:S01]  /*9ec0*/  ISETP.GE.AND P5, PT, R5, R214.reuse, PT ;  /* 0x000000d60500720c */ /* 0x080fe20003fa6270 */
[----:B------:R-:W-:Y:S01]  /*9ed0*/  FFMA.FTZ R197, R197, UR13, -R198 ;  /* 0x0000000dc5c57c23 */ /* 0x000fe200080108c6 */
[----:B------:R-:W-:Y:S01]  /*9ee0*/  ISETP.GE.AND P1, PT, R4, R214, PT ;  /* 0x000000d60400720c */ /* 0x000fe20003f26270 */
[----:B------:R-:W-:Y:S01]  /*9ef0*/  MUFU.EX2 R178, R178 ;  /* 0x000000b200b27308 */ /* 0x000fe20000000800 */
[----:B------:R-:W-:Y:S01]  /*9f00*/  FMNMX3.FTZ R173, R173, R189, R192, !PT ;  /* 0x000000bdadad7276 */ /* 0x000fe200078100c0 */
[----:B-1----:R-:W-:Y:S01]  /*9f10*/  LDSM.16.MT88.4 R12, [R223+0xb000] ;  /* 0x00b00000df0c783b */ /* 0x002fe20000004200 */
[----:B---3--:R-:W-:Y:S01]  /*9f20*/  FSEL R191, R191, -INF , !P5 ;  /* 0xff800000bfbf7808 */ /* 0x008fe20006800000 */
[----:B------:R-:W1:Y:S01]  /*9f30*/  MUFU.EX2 R177, R177 ;  /* 0x000000b100b17308 */ /* 0x000e620000000800 */
[----:B------:R-:W-:Y:S01]  /*9f40*/  FSEL R194, R194, -INF , !P1 ;  /* 0xff800000c2c27808 */ /* 0x000fe20004800000 */
[----:B------:R-:W3:Y:S01]  /*9f50*/  SHFL.BFLY PT, R206, R173, 0x2, 0x1f ;  /* 0x0c401f00adce7f89 */ /* 0x000ee200000e0000 */
[----:B------:R-:W-:Y:S01]  /*9f60*/  FMNMX3.FTZ R167, R167, R185, R188, !PT ;  /* 0x000000b9a7a77276 */ /* 0x000fe200078100bc */
[----:B------:R-:W-:Y:S01]  /*9f70*/  MUFU.EX2 R176, R176 ;  /* 0x000000b000b07308 */ /* 0x000fe20000000800 */
[----:B------:R-:W-:Y:S01]  /*9f80*/  IADD3 R7, PT, PT, R223, 0xa000, RZ ;  /* 0x0000a000df077810 */ /* 0x000fe20007ffe0ff */
[-C--:B----4-:R-:W-:Y:S01]  /*9f90*/  FMUL.FTZ R160, R160, R184.reuse ;  /* 0x000000b8a0a07220 */ /* 0x090fe20000410000 */
[----:B------:R-:W-:Y:S01]  /*9fa0*/  FMNMX3.FTZ R167, R167, R191, R194, !PT ;  /* 0x000000bfa7a77276 */ /* 0x000fe200078100c2 */
[----:B------:R-:W4:Y:S01]  /*9fb0*/  MUFU.EX2 R164, R164 ;  /* 0x000000a400a47308 */ /* 0x000f220000000800 */
[----:B------:R-:W-:Y:S01]  /*9fc0*/  @P0 IADD3 R190, PT, PT, R7, -0x40, RZ ;  /* 0xffffffc007be0810 */ /* 0x000fe20007ffe0ff */
[----:B------:R-:W-:Y:S01]  /*9fd0*/  FMUL.FTZ R161, R161, R184 ;  /* 0x000000b8a1a17220 */ /* 0x000fe20000410000 */
[----:B--2---:R-:W-:Y:S01]  /*9fe0*/  F2FP.F16.F32.PACK_AB R168, R179, R180 ;  /* 0x000000b4b3a8723e */ /* 0x004fe200000000ff */
[----:B------:R-:W2:Y:S01]  /*9ff0*/  SHFL.BFLY PT, R202, R167, 0x2, 0x1f ;  /* 0x0c401f00a7ca7f89 */ /* 0x000ea200000e0000 */
[----:B------:R-:W-:Y:S01]  /*a000*/  MUFU.EX2 R182, R182 ;  /* 0x000000b600b67308 */ /* 0x000fe20000000800 */
[----:B-1----:R-:W-:Y:S01]  /*a010*/  F2FP.F16.F32.PACK_AB R170, R177, R178 ;  /* 0x000000b2b1aa723e */ /* 0x002fe200000000ff */
[-C--:B------:R-:W-:Y:S01]  /*a020*/  FMUL.FTZ R152, R152, R184.reuse ;  /* 0x000000b898987220 */ /* 0x080fe20000410000 */
[----:B------:R-:W-:Y:S01]  /*a030*/  LDSM.16.MT88.4 R20, [R190] ;  /* 0x00000000be14783b */ /* 0x000fe20000004200 */
[----:B------:R-:W1:Y:S01]  /*a040*/  MUFU.EX2 R181, R181 ;  /* 0x000000b500b57308 */ /* 0x000e620000000800 */
[-C--:B------:R-:W-:Y:S01]  /*a050*/  FMUL.FTZ R153, R153, R184.reuse ;  /* 0x000000b899997220 */ /* 0x080fe20000410000 */
[----:B------:R-:W-:Y:S01]  /*a060*/  FMUL.FTZ R140, R140, R184 ;  /* 0x000000b88c8c7220 */ /* 0x000fe20000410000 */
[----:B------:R-:W-:Y:S01]  /*a070*/  LDSM.16.MT88.4 R4, [R190+0x1000] ;  /* 0x00100000be04783b */ /* 0x000fe20000004200 */
[----:B------:R-:W5:Y:S01]  /*a080*/  MUFU.EX2 R183, R183 ;  /* 0x000000b700b77308 */ /* 0x000f620000000800 */
[----:B----4-:R-:W-:Y:S01]  /*a090*/  F2FP.F16.F32.PACK_AB R169, R164, R176 ;  /* 0x000000b0a4a9723e */ /* 0x010fe200000000ff */
[-C--:B------:R-:W-:Y:S01]  /*a0a0*/  FMUL.FTZ R141, R141, R184.reuse ;  /* 0x000000b88d8d7220 */ /* 0x080fe20000410000 */
[-C--:B------:R-:W-:Y:S01]  /*a0b0*/  FMUL.FTZ R136, R136, R184.reuse ;  /* 0x000000b888887220 */ /* 0x080fe20000410000 */
[----:B------:R-:W-:Y:S01]  /*a0c0*/  FMUL.FTZ R137, R137, R184 ;  /* 0x000000b889897220 */ /* 0x000fe20000410000 */
[----:B---3--:R-:W-:Y:S01]  /*a0d0*/  FMNMX.FTZ R173, R173, R206, !PT ;  /* 0x000000ceadad7209 */ /* 0x008fe20007810000 */
[-C--:B------:R-:W-:Y:S01]  /*a0e0*/  FMUL.FTZ R40, R40, R184.reuse ;  /* 0x000000b828287220 */ /* 0x080fe20000410000 */
[-C--:B------:R-:W-:Y:S01]  /*a0f0*/  FMUL.FTZ R41, R41, R184.reuse ;  /* 0x000000b829297220 */ /* 0x080fe20000410000 */
[-C--:B------:R-:W-:Y:S01]  /*a100*/  FMUL.FTZ R44, R44, R184.reuse ;  /* 0x000000b82c2c7220 */ /* 0x080fe20000410000 */
[----:B------:R-:W-:Y:S01]  /*a110*/  FMUL.FTZ R45, R45, R184 ;  /* 0x000000b82d2d7220 */ /* 0x000fe20000410000 */
[----:B------:R-:W-:Y:S01]  /*a120*/  SHFL.BFLY PT, R206, R173, 0x1, 0x1f ;  /* 0x0c201f00adce7f89 */ /* 0x000fe200000e0000 */
[----:B-1----:R-:W-:Y:S01]  /*a130*/  F2FP.F16.F32.PACK_AB R171, R181, R182 ;  /* 0x000000b6b5ab723e */ /* 0x002fe200000000ff */
[-C--:B------:R-:W-:Y:S01]  /*a140*/  FMUL.FTZ R56, R56, R184.reuse ;  /* 0x000000b838387220 */ /* 0x080fe20000410000 */
[----:B------:R-:W-:Y:S01]  /*a150*/  FMUL.FTZ R57, R57, R184 ;  /* 0x000000b839397220 */ /* 0x000fe20000410000 */
[-C--:B-----5:R-:W-:Y:S01]  /*a160*/  FMUL.FTZ R162, R162, R183.reuse ;  /* 0x000000b7a2a27220 */ /* 0x0a0fe20000410000 */
        /* <DEDUP_REMOVED lines=51> */
[----:B------:R-:W-:Y:S01]  /*a4a0*/  HMMA.16816.F32 R160, R168, R28, R160 ;  /* 0x0000001ca8a0723c */ /* 0x000fe200000018a0 */
[----:B-1----:R-:W-:Y:S01]  /*a4b0*/  FMNMX.FTZ R167, R167, R202, !PT ;  /* 0x000000caa7a77209 */ /* 0x002fe20007810000 */
[----:B------:R-:W-:Y:S01]  /*a4c0*/  FFMA.FTZ R199, R199, UR13, -R200 ;  /* 0x0000000dc7c77c23 */ /* 0x000fe200080108c8 */
[----:B------:R-:W-:Y:S01]  /*a4d0*/  FFMA.FTZ R180, R241, R184, R180 ;  /* 0x000000b8f1b47223 */ /* 0x000fe200000100b4 */
[----:B------:R-:W-:-:S02]  /*a4e0*/  FFMA.FTZ R183, R239, R183, R176 ;  /* 0x000000b7efb77223 */ /* 0x000fc400000100b0 */
[----:B------:R-:W-:Y:S01]  /*a4f0*/  FMUL.FTZ R209, R167, UR13 ;  /* 0x0000000da7d17c20 */ /* 0x000fe20008410000 */
[----:B------:R-:W-:Y:S01]  /*a500*/  FADD.FTZ R179, R179, R180 ;  /* 0x000000b4b3b37221 */ /* 0x000fe20000010000 */
[----:B------:R-:W-:Y:S01]  /*a510*/  HMMA.16816.F32 R152, R168, R30, R152 ;  /* 0x0000001ea898723c */ /* 0x000fe20000001898 */
[----:B------:R-:W-:Y:S01]  /*a520*/  MUFU.EX2 R199, R199 ;  /* 0x000000c700c77308 */ /* 0x000fe20000000800 */
[----:B------:R-:W-:Y:S01]  /*a530*/  FADD.FTZ R183, R164, R183 ;  /* 0x000000b7a4b77221 */ /* 0x000fe20000010000 */
[----:B------:R-:W-:-:S03]  /*a540*/  FADD.FTZ R178, R178, R179 ;  /* 0x000000b3b2b27221 */ /* 0x000fc60000010000 */
[----:B------:R-:W-:Y:S01]  /*a550*/  FADD.FTZ R182, R182, R183 ;  /* 0x000000b7b6b67221 */ /* 0x000fe20000010000 */
[----:B------:R-:W-:Y:S01]  /*a560*/  FADD.FTZ R178, R177, R178 ;  /* 0x000000b2b1b27221 */ /* 0x000fe20000010000 */
        /* <DEDUP_REMOVED lines=15> */
[----:B------:R-:W-:-:S04]  /*a660*/  FMNMX.FTZ R168, R173, R206, !PT ;  /* 0x000000ceada87209 */ /* 0x000fc80007810000 */
[C---:B------:R-:W-:Y:S01]  /*a670*/  FSETP.NEU.FTZ.AND P1, PT, R168.reuse, -INF , PT ;  /* 0xff800000a800780b */ /* 0x040fe20003f3d000 */
[----:B------:R-:W-:-:S03]  /*a680*/  FMUL.FTZ R211, R168, UR13 ;  /* 0x0000000da8d37c20 */ /* 0x000fc60008410000 */
[----:B------:R-:W-:Y:S02]  /*a690*/  FSEL R171, R168, RZ, P1 ;  /* 0x000000ffa8ab7208 */ /* 0x000fe40000800000 */
[----:B------:R-:W-:Y:S02]  /*a6a0*/  FSEL R211, R211, RZ, P1 ;  /* 0x000000ffd3d37208 */ /* 0x000fe40000800000 */
[C---:B------:R-:W-:Y:S01]  /*a6b0*/  FSETP.NEU.FTZ.AND P1, PT, R167.reuse, -INF , PT ;  /* 0xff800000a700780b */ /* 0x040fe20003f3d000 */
[----:B------:R-:W-:Y:S02]  /*a6c0*/  FADD.FTZ R171, R204, -R171 ;  /* 0x800000abccab7221 */ /* 0x000fe40000010000 */
[--C-:B------:R-:W-:Y:S01]  /*a6d0*/  FFMA.FTZ R202, R252, UR13, -R211.reuse ;  /* 0x0000000dfcca7c23 */ /* 0x100fe200080108d3 */
[----:B------:R-:W-:Y:S01]  /*a6e0*/  FSEL R204, R167, RZ, P1 ;  /* 0x000000ffa7cc7208 */ /* 0x000fe20000800000 */
[--C-:B------:R-:W-:Y:S01]  /*a6f0*/  FFMA.FTZ R170, R250, UR13, -R211.reuse ;  /* 0x0000000dfaaa7c23 */ /* 0x100fe200080108d3 */
[----:B------:R-:W-:Y:S01]  /*a700*/  FSEL R209, R209, RZ, P1 ;  /* 0x000000ffd1d17208 */ /* 0x000fe20000800000 */
[--C-:B------:R-:W-:Y:S01]  /*a710*/  FFMA.FTZ R169, R248, UR13, -R211.reuse ;  /* 0x0000000df8a97c23 */ /* 0x100fe200080108d3 */
[----:B------:R-:W-:Y:S01]  /*a720*/  FFMA.FTZ R206, R246, UR13, -R211 ;  /* 0x0000000df6ce7c23 */ /* 0x000fe200080108d3 */
[----:B------:R-:W-:Y:S01]  /*a730*/  FADD.FTZ R3, R3, -R204 ;  /* 0x800000cc03037221 */ /* 0x000fe20000010000 */
[----:B------:R-:W-:Y:S01]  /*a740*/  FMUL.FTZ R205, R171, UR13 ;  /* 0x0000000dabcd7c20 */ /* 0x000fe20008410000 */
[--C-:B------:R-:W-:Y:S01]  /*a750*/  FFMA.FTZ R201, R244, UR13, -R209.reuse ;  /* 0x0000000df4c97c23 */ /* 0x100fe200080108d1 */
[--C-:B------:R-:W-:Y:S01]  /*a760*/  FFMA.FTZ R204, R172, UR13, -R209.reuse ;  /* 0x0000000daccc7c23 */ /* 0x100fe200080108d1 */
[----:B------:R-:W-:Y:S01]  /*a770*/  FMUL.FTZ R203, R3, UR13 ;  /* 0x0000000d03cb7c20 */ /* 0x000fe20008410000 */
[--C-:B------:R-:W-:Y:S01]  /*a780*/  FFMA.FTZ R3, R174, UR13, -R209.reuse ;  /* 0x0000000dae037c23 */ /* 0x100fe200080108d1 */
[----:B------:R-:W-:Y:S01]  /*a790*/  FFMA.FTZ R242, R242, UR13, -R209 ;  /* 0x0000000df2f27c23 */ /* 0x000fe200080108d1 */
[----:B------:R-:W-:Y:S01]  /*a7a0*/  MUFU.EX2 R202, R202 ;  /* 0x000000ca00ca7308 */ /* 0x000fe20000000800 */
[----:B------:R-:W-:Y:S01]  /*a7b0*/  FFMA.FTZ R186, R186, UR13, -R211 ;  /* 0x0000000dbaba7c23 */ /* 0x000fe200080108d3 */
[----:B------:R-:W-:-:S02]  /*a7c0*/  FFMA.FTZ R185, R185, UR13, -R209 ;  /* 0x0000000db9b97c23 */ /* 0x000fc400080108d1 */
[----:B------:R-:W1:Y:S04]  /*a7d0*/  MUFU.EX2 R170, R170 ;  /* 0x000000aa00aa7308 */ /* 0x000e680000000800 */
        /* <DEDUP_REMOVED lines=81> */
[----:B------:R-:W-:Y:S01]  /*acf0*/  MUFU.EX2 R185, R185 ;  /* 0x000000b900b97308 */ /* 0x000fe20000000800 */
[----:B------:R-:W-:Y:S01]  /*ad00*/  FADD.FTZ R170, R170, R205 ;  /* 0x000000cdaaaa7221 */ /* 0x000fe20000010000 */
[C---:B------:R-:W-:Y:S01]  /*ad10*/  HMMA.16816.F32 R84, R172.reuse, R8, R84 ;  /* 0x00000008ac54723c */ /* 0x040fe20000001854 */
[--C-:B------:R-:W-:Y:S01]  /*ad20*/  FFMA.FTZ R8, R210, UR13, -R200.reuse ;  /* 0x0000000dd2087c23 */ /* 0x100fe200080108c8 */
[--C-:B------:R-:W-:Y:S01]  /*ad30*/  FFMA.FTZ R210, R207, UR13, -R200.reuse ;  /* 0x0000000dcfd27c23 */ /* 0x100fe200080108c8 */
[----:B------:R-:W-:Y:S01]  /*ad40*/  FFMA.FTZ R200, R208, UR13, -R200 ;  /* 0x0000000dd0c87c23 */ /* 0x000fe200080108c8 */
[----:B------:R-:W-:Y:S01]  /*ad50*/  FADD.FTZ R171, R171, R240 ;  /* 0x000000f0abab7221 */ /* 0x000fe20000010000 */
[----:B------:R-:W-:Y:S01]  /*ad60*/  MUFU.EX2 R207, R8 ;  /* 0x0000000800cf7308 */ /* 0x000fe20000000800 */
[----:B------:R-:W-:Y:S02]  /*ad70*/  FADD.FTZ R169, R169, R170 ;  /* 0x000000aaa9a97221 */ /* 0x000fe40000010000 */
[----:B------:R-:W-:Y:S01]  /*ad80*/  HMMA.16816.F32 R100, R172, R4, R100 ;  /* 0x00000004ac64723c */ /* 0x000fe20000001864 */
[--C-:B------:R-:W-:Y:S01]  /*ad90*/  FFMA.FTZ R4, R195, UR13, -R198.reuse ;  /* 0x0000000dc3047c23 */ /* 0x100fe200080108c6 */
[----:B------:R-:W-:Y:S01]  /*ada0*/  FFMA.FTZ R198, R193, UR13, -R198 ;  /* 0x0000000dc1c67c23 */ /* 0x000fe200080108c6 */
[----:B------:R1:W-:Y:S01]  /*adb0*/  MUFU.EX2 R195, R197 ;  /* 0x000000c500c37308 */ /* 0x0003e20000000800 */
[----:B------:R-:W-:Y:S01]  /*adc0*/  FADD.FTZ R204, R204, R171 ;  /* 0x000000abcccc7221 */ /* 0x000fe20000010000 */
[----:B------:R-:W-:-:S02]  /*add0*/  FADD.FTZ R169, R206, R169 ;  /* 0x000000a9cea97221 */ /* 0x000fc40000010000 */
[----:B------:R-:W-:Y:S01]  /*ade0*/  MUFU.EX2 R196, R4 ;  /* 0x0000000400c47308 */ /* 0x000fe20000000800 */
[C---:B------:R-:W-:Y:S01]  /*adf0*/  HMMA.16816.F32 R156, R172.reuse, R28, R156 ;  /* 0x0000001cac9c723c */ /* 0x040fe2000000189c */
[----:B------:R-:W-:Y:S02]  /*ae00*/  FADD.FTZ R204, R3, R204 ;  /* 0x000000cc03cc7221 */ /* 0x000fe40000010000 */
[----:B------:R2:W-:Y:S04]  /*ae10*/  MUFU.EX2 R193, R20 ;  /* 0x0000001400c17308 */ /* 0x0005e80000000800 */
[----:B------:R-:W3:Y:S01]  /*ae20*/  MUFU.EX2 R210, R210 ;  /* 0x000000d200d27308 */ /* 0x000ee20000000800 */
[C---:B------:R-:W-:Y:S01]  /*ae30*/  HMMA.16816.F32 R148, R172.reuse, R30, R148 ;  /* 0x0000001eac94723c */ /* 0x040fe20000001894 */
[----:B------:R-:W-:Y:S01]  /*ae40*/  LDSM.16.MT88.4 R28, [R190+0x800] ;  /* 0x00080000be1c783b */ /* 0x000fe20000004200 */
[--C-:B-1----:R-:W-:Y:S01]  /*ae50*/  FFMA.FTZ R197, R187, UR13, -R211.reuse ;  /* 0x0000000dbbc57c23 */ /* 0x102fe200080108d3 */
[--C-:B------:R-:W-:Y:S01]  /*ae60*/  FFMA.FTZ R187, R189, UR13, -R211.reuse ;  /* 0x0000000dbdbb7c23 */ /* 0x100fe200080108d3 */
[----:B------:R-:W-:Y:S01]  /*ae70*/  FFMA.FTZ R211, R192, UR13, -R211 ;  /* 0x0000000dc0d37c23 */ /* 0x000fe200080108d3 */
[----:B------:R-:W1:Y:S01]  /*ae80*/  MUFU.EX2 R200, R200 ;  /* 0x000000c800c87308 */ /* 0x000e620000000800 */
[--C-:B------:R-:W-:Y:S01]  /*ae90*/  FFMA.FTZ R192, R188, UR13, -R209.reuse ;  /* 0x0000000dbcc07c23 */ /* 0x100fe200080108d1 */
[--C-:B------:R-:W-:Y:S01]  /*aea0*/  FFMA.FTZ R188, R191, UR13, -R209.reuse ;  /* 0x0000000dbfbc7c23 */ /* 0x100fe200080108d1 */
[----:B------:R-:W-:Y:S01]  /*aeb0*/  HMMA.16816.F32 R144, R172, R24, R144 ;  /* 0x00000018ac90723c */ /* 0x000fe20000001890 */
[----:B------:R-:W4:Y:S01]  /*aec0*/  MUFU.EX2 R198, R198 ;  /* 0x000000c600c67308 */ /* 0x000f220000000800 */
[----:B------:R-:W-:-:S03]  /*aed0*/  FFMA.FTZ R191, R194, UR13, -R209 ;  /* 0x0000000dc2bf7c23 */ /* 0x000fc600080108d1 */
[----:B------:R-:W5:Y:S03]  /*aee0*/  MUFU.EX2 R189, R197 ;  /* 0x000000c500bd7308 */ /* 0x000f660000000800 */
[C---:B------:R-:W-:Y:S01]  /*aef0*/  HMMA.16816.F32 R132, R172.reuse, R26, R132 ;  /* 0x0000001aac84723c */ /* 0x040fe20000001884 */
[----:B------:R-:W5:Y:S01]  /*af00*/  LDSM.16.MT88.4 R24, [R223+0xa800] ;  /* 0x00a80000df18783b */ /* 0x000f620000004200 */
[----:B------:R-:W-:Y:S04]  /*af10*/  MUFU.EX2 R187, R187 ;  /* 0x000000bb00bb7308 */ /* 0x000fe80000000800 */
[----:B------:R-:W5:Y:S02]  /*af20*/  MUFU.EX2 R192, R192 ;  /* 0x000000c000c07308 */ /* 0x000f640000000800 */
[C---:B------:R-:W-:Y:S01]  /*af30*/  HMMA.16816.F32 R48, R172.reuse, R22, R48 ;  /* 0x00000016ac30723c */ /* 0x040fe20000001830 */
[----:B--2---:R-:W-:Y:S01]  /*af40*/  LDSM.16.MT88.4 R20, [R218+0x1800] ;  /* 0x00180000da14783b */ /* 0x004fe20000004200 */
[----:B------:R-:W-:Y:S04]  /*af50*/  MUFU.EX2 R188, R188 ;  /* 0x000000bc00bc7308 */ /* 0x000fe80000000800 */
[----:B------:R-:W-:Y:S02]  /*af60*/  MUFU.EX2 R191, R191 ;  /* 0x000000bf00bf7308 */ /* 0x000fe40000000800 */
[C---:B------:R-:W-:Y:S08]  /*af70*/  HMMA.16816.F32 R52, R172.reuse, R16, R52 ;  /* 0x00000010ac34723c */ /* 0x040ff00000001834 */
[C---:B------:R-:W-:Y:S01]  /*af80*/  HMMA.16816.F32 R64, R172.reuse, R18, R64 ;  /* 0x00000012ac40723c */ /* 0x040fe20000001840 */
[----:B------:R-:W2:Y:S07]  /*af90*/  LDSM.16.MT88.4 R16, [R219] ;  /* 0x00000000db10783b */ /* 0x000eae0000004200 */
[C---:B------:R-:W-:Y:S08]  /*afa0*/  HMMA.16816.F32 R68, R172.reuse, R12, R68 ;  /* 0x0000000cac44723c */ /* 0x040ff00000001844 */
[C---:B------:R-:W-:Y:S01]  /*afb0*/  HMMA.16816.F32 R80, R172.reuse, R14, R80 ;  /* 0x0000000eac50723c */ /* 0x040fe20000001850 */
[----:B------:R-:W2:Y:S07]  /*afc0*/  LDSM.16.MT88.4 R12, [R218+0x800] ;  /* 0x00080000da0c783b */ /* 0x000eae0000004200 */
[C---:B------:R-:W-:Y:S01]  /*afd0*/  HMMA.16816.F32 R96, R172.reuse, R10, R96 ;  /* 0x0000000aac60723c */ /* 0x040fe20000001860 */
[----:B------:R-:W2:Y:S07]  /*afe0*/  LDSM.16.MT88.4 R8, [R223+0xb800] ;  /* 0x00b80000df08783b */ /* 0x000eae0000004200 */
[----:B------:R-:W-:Y:S01]  /*aff0*/  HMMA.16816.F32 R116, R172, R32, R116 ;  /* 0x00000020ac74723c */ /* 0x000fe20000001874 */
[----:B---3--:R-:W-:Y:S01]  /*b000*/  F2FP.F16.F32.PACK_AB R32, R210, R207 ;  /* 0x000000cfd220723e */ /* 0x008fe200000000ff */
[----:B------:R-:W-:Y:S01]  /*b010*/  FADD.FTZ R207, R207, R178 ;  /* 0x000000b2cfcf7221 */ /* 0x000fe20000010000 */
[----:B------:R-:W-:Y:S01]  /*b020*/  F2FP.F16.F32.PACK_AB R33, R196, R195 ;  /* 0x000000c3c421723e */ /* 0x000fe200000000ff */
[----:B------:R-:W-:-:S02]  /*b030*/  FADD.FTZ R195, R195, R182 ;  /* 0x000000b6c3c37221 */ /* 0x000fc40000010000 */
[----:B------:R-:W-:Y:S02]  /*b040*/  FADD.FTZ R210, R210, R207 ;  /* 0x000000cfd2d27221 */ /* 0x000fe40000010000 */
[----:B------:R-:W-:Y:S01]  /*b050*/  HMMA.16816.F32 R112, R172, R6, R112 ;  /* 0x00000006ac70723c */ /* 0x000fe20000001870 */
[----:B------:R-:W3:Y:S01]  /*b060*/  LDSM.16.MT88.4 R4, [R217] ;  /* 0x00000000d904783b */ /* 0x000ee20000004200 */
[----:B------:R-:W-:-:S06]  /*b070*/  FADD.FTZ R196, R196, R195 ;  /* 0x000000c3c4c47221 */ /* 0x000fcc0000010000 */
[----:B------:R-:W-:Y:S01]  /*b080*/  HMMA.16816.F32 R128, R172, R34, R128 ;  /* 0x00000022ac80723c */ /* 0x000fe20000001880 */
[----:B------:R2:W3:Y:S01]  /*b090*/  LDSM.16.MT88.4 R172, [R190+0x1800] ;  /* 0x00180000beac783b */ /* 0x0004e20000004200 */
[----:B-1----:R-:W-:Y:S01]  /*b0a0*/  F2FP.F16.F32.PACK_AB R34, R200, R199 ;  /* 0x000000c7c822723e */ /* 0x002fe200000000ff */
[----:B------:R-:W-:Y:S01]  /*b0b0*/  FADD.FTZ R199, R199, R210 ;  /* 0x000000d2c7c77221 */ /* 0x000fe20000010000 */
[----:B----4-:R-:W-:Y:S01]  /*b0c0*/  F2FP.F16.F32.PACK_AB R35, R198, R193 ;  /* 0x000000c1c623723e */ /* 0x010fe200000000ff */
[----:B------:R-:W-:Y:S02]  /*b0d0*/  FADD.FTZ R193, R193, R196 ;  /* 0x000000c4c1c17221 */ /* 0x000fe40000010000 */
[----:B------:R-:W-:Y:S02]  /*b0e0*/  FADD.FTZ R241, R200, R199 ;  /* 0x000000c7c8f17221 */ /* 0x000fe40000010000 */
[----:B------:R-:W-:Y:S02]  /*b0f0*/  FADD.FTZ R239, R198, R193 ;  /* 0x000000c1c6ef7221 */ /* 0x000fe40000010000 */
[C---:B-----5:R-:W-:Y:S08]  /*b100*/  HMMA.16816.F32 R160, R32.reuse, R24, R160 ;  /* 0x0000001820a0723c */ /* 0x060ff000000018a0 */
[C---:B------:R-:W-:Y:S01]  /*b110*/  HMMA.16816.F32 R152, R32.reuse, R26, R152 ;  /* 0x0000001a2098723c */ /* 0x040fe20000001898 */
[----:B--2---:R-:W1:Y:S07]  /*b120*/  MUFU.EX2 R190, R211 ;  /* 0x000000d300be7308 */ /* 0x004e6e0000000800 */
        /* <DEDUP_REMOVED lines=18> */
[----:B-1----:R-:W-:Y:S01]  /*b250*/  F2FP.F16.F32.PACK_AB R34, R190, R187 ;  /* 0x000000bbbe22723e */ /* 0x002fe200000000ff */
        /* <DEDUP_REMOVED lines=27> */
[----:B------:R-:W-:-:S04]  /*b410*/  UIMAD.WIDE.U32 UR16, UR9, UR6, URZ ;  /* 0x00000006091072a5 */ /* 0x000fc8000f8e00ff */
        /* <DEDUP_REMOVED lines=11> */
[----:B------:R-:W-:Y:S01]  /*b4d0*/  UISETP.GE.U32.AND UP0, UPT, UR24, 0x5, UPT ;  /* 0x000000051800788c */ /* 0x000fe2000bf06070 */
[----:B------:R-:W-:-:S02]  /*b4e0*/  LEA.HI.X R7, R5, R233, R4, 0x6, P1 ;  /* 0x000000e905077211 */ /* 0x000fc400008f3404 */
[----:B------:R-:W-:Y:S02]  /*b4f0*/  MOV R4, UR11 ;  /* 0x0000000b00047c02 */ /* 0x000fe40008000f00 */
[----:B------:R-:W-:Y:S01]  /*b500*/  LEA R8, P1, R3, R234, 0x1 ;  /* 0x000000ea03087211 */ /* 0x000fe200078208ff */
[----:B------:R-:W-:-:S05]  /*b510*/  IMAD.U32 R3, RZ, RZ, UR8 ;  /* 0x00000008ff037e24 */ /* 0x000fca000f8e00ff */
[----:B------:R-:W-:Y:S01]  /*b520*/  LEA.HI.X R9, R4, R233, R3, 0x1, P1 ;  /* 0x000000e904097211 */ /* 0x000fe200008f0c03 */
[C---:B------:R-:W-:Y:S02]  /*b530*/  VIADD R4, R226.reuse, 0x8000 ;  /* 0x00008000e2047836 */ /* 0x040fe40000000000 */
[----:B------:R-:W-:-:S03]  /*b540*/  VIADD R3, R226, 0x8020 ;  /* 0x00008020e2037836 */ /* 0x000fc60000000000 */
        /* <DEDUP_REMOVED lines=23> */
[----:B------:R-:W3:Y:S04]  /*b6c0*/  LDSM.16.M88.4 R204, [R227+UR5+0x8800] ;  /* 0x00880005e3cc783b */ /* 0x000ee80008000200 */
[----:B------:R-:W4:Y:S04]  /*b6d0*/  LDSM.16.M88.4 R32, [R228] ;  /* 0x00000000e420783b */ /* 0x000f280000000200 */
[----:B------:R-:W-:Y:S04]  /*b6e0*/  LDSM.16.M88.4 R196, [R3] ;  /* 0x0000000003c4783b */ /* 0x000fe80000000200 */
[----:B------:R-:W5:Y:S04]  /*b6f0*/  LDSM.16.M88.4 R200, [R225+0x2000] ;  /* 0x00200000e1c8783b */ /* 0x000f680000000200 */
[----:B------:R-:W5:Y:S04]  /*b700*/  LDSM.16.M88.4 R28, [R3+0x800] ;  /* 0x00080000031c783b */ /* 0x000f680000000200 */
[----:B------:R-:W5:Y:S04]  /*b710*/  LDSM.16.M88.4 R24, [R225] ;  /* 0x00000000e118783b */ /* 0x000f680000000200 */
[----:B------:R-:W-:Y:S04]  /*b720*/  LDSM.16.M88.4 R20, [R2+0x2000] ;  /* 0x002000000214783b */ /* 0x000fe80000000200 */
[----:B------:R-:W5:Y:S04]  /*b730*/  LDSM.16.M88.4 R16, [R0+0x8000] ;  /* 0x008000000010783b */ /* 0x000f680000000200 */
[----:B-1----:R-:W1:Y:S01]  /*b740*/  LDSM.16.M88.4 R8, [R0+0x8800] ;  /* 0x008800000008783b */ /* 0x002e620000000200 */
[C---:B--2---:R-:W-:Y:S03]  /*b750*/  HMMA.16816.F32 R192, R172.reuse, R184, RZ ;  /* 0x000000b8acc0723c */ /* 0x044fe600000018ff */
[----:B------:R-:W2:Y:S04]  /*b760*/  LDSM.16.M88.4 R4, [R2] ;  /* 0x000000000204783b */ /* 0x000ea80000000200 */
[----:B------:R-:W-:Y:S01]  /*b770*/  LDSM.16.M88.4 R208, [R224] ;  /* 0x00000000e0d0783b */ /* 0x000fe20000000200 */
[C---:B---3--:R-:W-:Y:S03]  /*b780*/  HMMA.16816.F32 R176, R172.reuse, R204, RZ ;  /* 0x000000ccacb0723c */ /* 0x048fe600000018ff */
[----:B------:R-:W0:Y:S05]  /*b790*/  LDGDEPBAR ;  /* 0x00000000000079af */ /* 0x000e2a0000000000 */
[----:B------:R-:W-:Y:S08]  /*b7a0*/  HMMA.16816.F32 R188, R172, R186, RZ ;  /* 0x000000baacbc723c */ /* 0x000ff000000018ff */
[----:B----4-:R-:W-:Y:S08]  /*b7b0*/  HMMA.16816.F32 R12, R32, R184, RZ ;  /* 0x000000b8200c723c */ /* 0x010ff000000018ff */
[----:B------:R-:W-:Y:S08]  /*b7c0*/  HMMA.16816.F32 R172, R172, R206, RZ ;  /* 0x000000ceacac723c */ /* 0x000ff000000018ff */
        /* <DEDUP_REMOVED lines=65> */
[C---:B------:R-:W-:Y:S08]  /*bbe0*/  HMMA.16816.F32 R180, R8.reuse, R204, R180 ;  /* 0x000000cc08b4723c */ /* 0x040ff000000018b4 */
[----:B------:R-:W-:Y:S08]  /*bbf0*/  HMMA.16816.F32 R208, R8, R206, R208 ;  /* 0x000000ce08d0723c */ /* 0x000ff000000018d0 */
[----:B------:R-:W-:Y:S08]  /*bc00*/  HMMA.16816.F32 R172, R16, R202, R172 ;  /* 0x000000ca10ac723c */ /* 0x000ff000000018ac */
[C---:B---3--:R-:W-:Y:S08]  /*bc10*/  HMMA.16816.F32 R192, R28.reuse, R12, R192 ;  /* 0x0000000c1cc0723c */ /* 0x048ff000000018c0 */
[----:B------:R-:W-:Y:S08]  /*bc20*/  HMMA.16816.F32 R188, R28, R14, R188 ;  /* 0x0000000e1cbc723c */ /* 0x000ff000000018bc */
[----:B------:R-:W-:Y:S03]  /*bc30*/  HMMA.16816.F32 R24, R20, R12, R24 ;  /* 0x0000000c1418723c */ /* 0x000fe60000001818 */
[----:B------:R-:W-:Y:S01]  /*bc40*/  FMUL.FTZ R9, R192, UR4 ;  /* 0x00000004c0097c20 */ /* 0x000fe20008410000 */
[----:B------:R-:W-:Y:S01]  /*bc50*/  FMUL.FTZ R10, R193, UR4 ;  /* 0x00000004c10a7c20 */ /* 0x000fe20008410000 */
[----:B------:R-:W-:Y:S01]  /*bc60*/  FMUL.FTZ R11, R194, UR4 ;  /* 0x00000004c20b7c20 */ /* 0x000fe20008410000 */
[----:B------:R-:W-:-:S02]  /*bc70*/  FMUL.FTZ R12, R195, UR4 ;  /* 0x00000004c30c7c20 */ /* 0x000fc40008410000 */
[----:B----4-:R-:W-:Y:S01]  /*bc80*/  HMMA.16816.F32 R176, R28, R4, R176 ;  /* 0x000000041cb0723c */ /* 0x010fe200000018b0 */
        /* <DEDUP_REMOVED lines=9> */
[----:B------:R-:W-:Y:S01]  /*bd20*/  FMUL.FTZ R8, R27, UR4 ;  /* 0x000000041b087c20 */ /* 0x000fe20008410000 */
[----:B------:R-:W-:-:S02]  /*bd30*/  FMUL.FTZ R26, R26, UR4 ;  /* 0x000000041a1a7c20 */ /* 0x000fc40008410000 */
[C---:B------:R-:W-:Y:S01]  /*bd40*/  HMMA.16816.F32 R180, R196.reuse, R200, R180 ;  /* 0x000000c8c4b4723c */ /* 0x040fe200000018b4 */
[----:B------:R-:W2:Y:S02]  /*bd50*/  MUFU.TANH R11, R11 ;  /* 0x0000000b000b7308 */ /* 0x000ea40000002400 */
[----:B------:R-:W-:Y:S01]  /*bd60*/  FMUL.FTZ R176, R176, UR4 ;  /* 0x00000004b0b07c20 */ /* 0x000fe20008410000 */
[----:B------:R-:W-:Y:S01]  /*bd70*/  FMUL.FTZ R177, R177, UR4 ;  /* 0x00000004b1b17c20 */ /* 0x000fe20008410000 */
[----:B------:R-:W-:Y:S01]  /*bd80*/  FMUL.FTZ R178, R178, UR4 ;  /* 0x00000004b2b27c20 */ /* 0x000fe20008410000 */
[----:B------:R-:W-:Y:S02]  /*bd90*/  FMUL.FTZ R179, R179, UR4 ;  /* 0x00000004b3b37c20 */ /* 0x000fe40008410000 */
[----:B------:R-:W-:Y:S01]  /*bda0*/  HMMA.16816.F32 R208, R196, R202, R208 ;  /* 0x000000cac4d0723c */ /* 0x000fe200000018d0 */
[----:B------:R-:W3:Y:S07]  /*bdb0*/  MUFU.TANH R12, R12 ;  /* 0x0000000c000c7308 */ /* 0x000eee0000002400 */
[----:B------:R-:W-:Y:S01]  /*bdc0*/  HMMA.16816.F32 R172, R28, R6, R172 ;  /* 0x000000061cac723c */ /* 0x000fe200000018ac */
[----:B------:R-:W4:Y:S07]  /*bdd0*/  MUFU.TANH R17, R17 ;  /* 0x0000001100117308 */ /* 0x000f2e0000002400 */
[----:B------:R-:W-:Y:S01]  /*bde0*/  HMMA.16816.F32 R184, R20, R14, R184 ;  /* 0x0000000e14b8723c */ /* 0x000fe200000018b8 */
[----:B------:R-:W5:Y:S01]  /*bdf0*/  MUFU.TANH R13, R13 ;  /* 0x0000000d000d7308 */ /* 0x000f620000002400 */
[C---:B------:R-:W-:Y:S01]  /*be00*/  VIADD R14, R216.reuse, 0xffffff90 ;  /* 0xffffff90d80e7836 */ /* 0x040fe20000000000 */
[----:B------:R-:W-:-:S05]  /*be10*/  IADD3 R15, PT, PT, R216, -0x77, RZ ;  /* 0xffffff89d80f7810 */ /* 0x000fca0007ffe0ff */
[C---:B------:R-:W-:Y:S01]  /*be20*/  HMMA.16816.F32 R180, R20.reuse, R4, R180 ;  /* 0x0000000414b4723c */ /* 0x040fe200000018b4 */
[----:B------:R1:W-:Y:S01]  /*be30*/  MUFU.TANH R245, R24 ;  /* 0x0000001800f57308 */ /* 0x0003e20000002400 */
[----:B------:R-:W-:Y:S01]  /*be40*/  IADD3 R5, PT, PT, R216, -0x68, RZ ;  /* 0xffffff98d8057810 */ /* 0x000fe20007ffe0ff */
[----:B------:R-:W-:Y:S01]  /*be50*/  FMUL.FTZ R172, R172, UR4 ;  /* 0x00000004acac7c20 */ /* 0x000fe20008410000 */
[----:B------:R-:W-:Y:S01]  /*be60*/  FMUL.FTZ R173, R173, UR4 ;  /* 0x00000004adad7c20 */ /* 0x000fe20008410000 */
[----:B------:R-:W-:Y:S01]  /*be70*/  FMUL.FTZ R174, R174, UR4 ;  /* 0x00000004aeae7c20 */ /* 0x000fe20008410000 */
[----:B------:R-:W-:Y:S01]  /*be80*/  FMUL.FTZ R175, R175, UR4 ;  /* 0x00000004afaf7c20 */ /* 0x000fe20008410000 */
[C---:B------:R-:W-:Y:S01]  /*be90*/  VIADD R4, R216.reuse, 0xffffff99 ;  /* 0xffffff99d8047836 */ /* 0x040fe20000000000 */
[----:B------:R-:W-:Y:S01]  /*bea0*/  HMMA.16816.F32 R208, R20, R6, R208 ;  /* 0x0000000614d0723c */ /* 0x000fe200000018d0 */
[C---:B------:R-:W-:Y:S01]  /*beb0*/  VIADD R23, R216.reuse, 0xffffff81 ;  /* 0xffffff81d8177836 */ /* 0x040fe20000000000 */
[----:B------:R-:W5:Y:S01]  /*bec0*/  MUFU.TANH R199, R176 ;  /* 0x000000b000c77308 */ /* 0x000f620000002400 */
[----:B------:R-:W-:-:S02]  /*bed0*/  VIADD R21, R216, 0xffffff88 ;  /* 0xffffff88d8157836 */ /* 0x000fc40000000000 */
[----:B------:R-:W-:Y:S01]  /*bee0*/  FMUL.FTZ R184, R184, UR4 ;  /* 0x00000004b8b87c20 */ /* 0x000fe20008410000 */
[----:B------:R-:W-:Y:S01]  /*bef0*/  VIADD R6, R216, 0xffffff91 ;  /* 0xffffff91d8067836 */ /* 0x000fe20000000000 */
[----:B------:R-:W-:-:S03]  /*bf00*/  ISETP.GE.AND P1, PT, R23, R213, PT ;  /* 0x000000d51700720c */ /* 0x000fc60003f26270 */
[----:B------:R-:W5:Y:S01]  /*bf10*/  MUFU.TANH R18, R18 ;  /* 0x0000001200127308 */ /* 0x000f620000002400 */
[----:B-1----:R-:W-:Y:S01]  /*bf20*/  VIADD R24, R216, 0xffffff80 ;  /* 0xffffff80d8187836 */ /* 0x002fe20000000000 */
[----:B------:R-:W-:Y:S02]  /*bf30*/  FSEL R22, R10, -INF , !P1 ;  /* 0xff8000000a167808 */ /* 0x000fe40004800000 */
[-C--:B------:R-:W-:Y:S02]  /*bf40*/  ISETP.GE.AND P1, PT, R21, R212.reuse, PT ;  /* 0x000000d41500720c */ /* 0x080fe40003f26270 */
[C---:B------:R-:W-:Y:S02]  /*bf50*/  ISETP.GE.AND P5, PT, R24.reuse, R213, PT ;  /* 0x000000d51800720c */ /* 0x040fe40003fa6270 */
[----:B------:R-:W1:Y:S01]  /*bf60*/  MUFU.TANH R16, R16 ;  /* 0x0000001000107308 */ /* 0x000e620000002400 */
[----:B------:R-:W-:Y:S02]  /*bf70*/  ISETP.GE.AND P4, PT, R24, R212, PT ;  /* 0x000000d41800720c */ /* 0x000fe40003f86270 */
[----:B------:R-:W-:-:S02]  /*bf80*/  FSEL R20, R9, -INF , !P5 ;  /* 0xff80000009147808 */ /* 0x000fc40006800000 */
[----:B------:R-:W-:Y:S02]  /*bf90*/  ISETP.GE.AND P5, PT, R23, R212, PT ;  /* 0x000000d41700720c */ /* 0x000fe40003fa6270 */
[----:B--2---:R-:W-:Y:S01]  /*bfa0*/  FSEL R11, R11, -INF , !P4 ;  /* 0xff8000000b0b7808 */ /* 0x004fe20006000000 */
[----:B------:R-:W2:Y:S01]  /*bfb0*/  MUFU.TANH R197, R172 ;  /* 0x000000ac00c57308 */ /* 0x000ea20000002400 */
[-C--:B------:R-:W-:Y:S02]  /*bfc0*/  ISETP.GE.AND P4, PT, R21, R213.reuse, PT ;  /* 0x000000d51500720c */ /* 0x080fe40003f86270 */
[----:B---3--:R-:W-:Y:S02]  /*bfd0*/  FSEL R19, R12, -INF , !P5 ;  /* 0xff8000000c137808 */ /* 0x008fe40006800000 */
[----:B----4-:R-:W-:Y:S02]  /*bfe0*/  FSEL R17, R17, -INF , !P1 ;  /* 0xff80000011117808 */ /* 0x010fe40004800000 */
[----:B-----5:R-:W-:Y:S01]  /*bff0*/  FSEL R12, R13, -INF , !P4 ;  /* 0xff8000000d0c7808 */ /* 0x020fe20006000000 */
[----:B------:R-:W3:Y:S01]  /*c000*/  MUFU.TANH R198, R177 ;  /* 0x000000b100c67308 */ /* 0x000ee20000002400 */
[----:B------:R-:W-:-:S02]  /*c010*/  ISETP.GE.AND P1, PT, R14, R213, PT ;  /* 0x000000d50e00720c */ /* 0x000fc40003f26270 */
[C---:B------:R-:W-:Y:S02]  /*c020*/  ISETP.GE.AND P4, PT, R15.reuse, R212, PT ;  /* 0x000000d40f00720c */ /* 0x040fe40003f86270 */
[-C--:B------:R-:W-:Y:S02]  /*c030*/  ISETP.GE.AND P5, PT, R15, R213.reuse, PT ;  /* 0x000000d50f00720c */ /* 0x080fe40003fa6270 */
[----:B------:R-:W-:Y:S01]  /*c040*/  FSEL R199, R199, -INF , !P1 ;  /* 0xff800000c7c77808 */ /* 0x000fe20004800000 */
[----:B------:R-:W4:Y:S01]  /*c050*/  MUFU.TANH R200, R173 ;  /* 0x000000ad00c87308 */ /* 0x000f220000002400 */
[----:B------:R-:W-:Y:S02]  /*c060*/  FSEL R9, R18, -INF , !P4 ;  /* 0xff80000012097808 */ /* 0x000fe40006000000 */
[----:B------:R-:W-:Y:S02]  /*c070*/  ISETP.GE.AND P1, PT, R5, R213, PT ;  /* 0x000000d50500720c */ /* 0x000fe40003f26270 */
[----:B-1----:R-:W-:-:S02]  /*c080*/  FSEL R16, R16, -INF , !P5 ;  /* 0xff80000010107808 */ /* 0x002fc40006800000 */
[-C--:B------:R-:W-:Y:S01]  /*c090*/  ISETP.GE.AND P4, PT, R6, R213.reuse, PT ;  /* 0x000000d50600720c */ /* 0x080fe20003f86270 */
[----:B------:R-:W1:Y:S01]  /*c0a0*/  MUFU.TANH R3, R3 ;  /* 0x0000000300037308 */ /* 0x000e620000002400 */
[----:B------:R-:W-:Y:S02]  /*c0b0*/  FMNMX3.FTZ R7, R166, R20, R22, !PT ;  /* 0x00000014a6077276 */ /* 0x000fe40007810016 */
[----:B--2---:R-:W-:Y:S02]  /*c0c0*/  FSEL R197, R197, -INF , !P1 ;  /* 0xff800000c5c57808 */ /* 0x004fe40004800000 */
[----:B---3--:R-:W-:Y:S02]  /*c0d0*/  FSEL R198, R198, -INF , !P4 ;  /* 0xff800000c6c67808 */ /* 0x008fe40006000000 */
[----:B------:R-:W-:Y:S01]  /*c0e0*/  ISETP.GE.AND P1, PT, R4, R213, PT ;  /* 0x000000d50400720c */ /* 0x000fe20003f26270 */
[----:B------:R2:W3:Y:S01]  /*c0f0*/  MUFU.TANH R204, R26 ;  /* 0x0000001a00cc7308 */ /* 0x0004e20000002400 */
[----:B------:R-:W-:-:S02]  /*c100*/  FMNMX3.FTZ R7, R7, R12, R16, !PT ;  /* 0x0000000c07077276 */ /* 0x000fc40007810010 */
[-C--:B------:R-:W-:Y:S02]  /*c110*/  ISETP.GE.AND P5, PT, R14, R212.reuse, PT ;  /* 0x000000d40e00720c */ /* 0x080fe40003fa6270 */
[----:B------:R-:W-:Y:S02]  /*c120*/  ISETP.GE.AND P4, PT, R6, R212, PT ;  /* 0x000000d40600720c */ /* 0x000fe40003f86270 */
[----:B----4-:R-:W-:Y:S01]  /*c130*/  FSEL R200, R200, -INF , !P1 ;  /* 0xff800000c8c87808 */ /* 0x010fe20004800000 */
[----:B------:R-:W4:Y:S01]  /*c140*/  MUFU.TANH R8, R8 ;  /* 0x0000000800087308 */ /* 0x000f220000002400 */
[----:B------:R-:W-:-:S07]  /*c150*/  FMNMX3.FTZ R7, R7, R199, R198, !PT ;  /* 0x000000c707077276 */ /* 0x000fce00078100c6 */
        /* <DEDUP_REMOVED lines=12> */
[----:B--2---:R-:W-:Y:S02]  /*c220*/  IMAD.U32 R26, RZ, RZ, UR31 ;  /* 0x0000001fff1a7e24 */ /* 0x004fe4000f8e00ff */
        /* <DEDUP_REMOVED lines=39> */
.L_x_1450:
[----:B------:R-:W-:Y:S01]  /*c4a0*/  FMNMX3.FTZ R10, R165, R11, R19, !PT ;  /* 0x0000000ba50a7276 */ /* 0x000fe20007810013 */
[----:B------:R-:W-:Y:S01]  /*c4b0*/  FMUL.FTZ R164, R186, UR4 ;  /* 0x00000004baa47c20 */ /* 0x000fe20008410000 */
[----:B-1----:R-:W-:Y:S01]  /*c4c0*/  FSEL R195, R195, -INF , !P5 ;  /* 0xff800000c3c37808 */ /* 0x002fe20006800000 */
[----:B------:R-:W-:Y:S01]  /*c4d0*/  MUFU.TANH R205, R184 ;  /* 0x000000b800cd7308 */ /* 0x000fe20000002400 */
[-C--:B------:R-:W-:Y:S01]  /*c4e0*/  ISETP.GE.AND P1, PT, R5, R212.reuse, PT ;  /* 0x000000d40500720c */ /* 0x080fe20003f26270 */
[----:B------:R-:W-:Y:S01]  /*c4f0*/  FMUL.FTZ R180, R180, UR4 ;  /* 0x00000004b4b47c20 */ /* 0x000fe20008410000 */
[----:B------:R-:W-:Y:S01]  /*c500*/  ISETP.GE.AND P5, PT, R4, R212, PT ;  /* 0x000000d40400720c */ /* 0x000fe20003fa6270 */
[----:B------:R-:W-:Y:S01]  /*c510*/  FMUL.FTZ R185, R185, UR4 ;  /* 0x00000004b9b97c20 */ /* 0x000fe20008410000 */
[----:B------:R-:W-:Y:S01]  /*c520*/  FSEL R193, R193, -INF , !P4 ;  /* 0xff800000c1c17808 */ /* 0x000fe20006000000 */
        /* <DEDUP_REMOVED lines=9> */
[----:B------:R-:W-:Y:S01]  /*c5c0*/  FMNMX3.FTZ R7, R7, R197, R200, !PT ;  /* 0x000000c507077276 */ /* 0x000fe200078100c8 */
[----:B------:R-:W-:Y:S01]  /*c5d0*/  MUFU.TANH R184, R180 ;  /* 0x000000b400b87308 */ /* 0x000fe20000002400 */
[----:B------:R-:W-:Y:S01]  /*c5e0*/  FMNMX3.FTZ R18, R10, R194, R191, !PT ;  /* 0x000000c20a127276 */ /* 0x000fe200078100bf */
[----:B------:R-:W-:Y:S01]  /*c5f0*/  FMUL.FTZ R10, R187, UR4 ;  /* 0x00000004bb0a7c20 */ /* 0x000fe20008410000 */
[-C--:B------:R-:W-:Y:S01]  /*c600*/  ISETP.GE.AND P1, PT, R24, R215.reuse, PT ;  /* 0x000000d71800720c */ /* 0x080fe20003f26270 */
[----:B------:R-:W4:Y:S01]  /*c610*/  SHFL.BFLY PT, R242, R7, 0x2, 0x1f ;  /* 0x0c401f0007f27f89 */ /* 0x000f2200000e0000 */
[----:B------:R-:W-:Y:S01]  /*c620*/  FMUL.FTZ R187, R208, UR4 ;  /* 0x00000004d0bb7c20 */ /* 0x000fe20008410000 */
[-C--:B------:R-:W-:Y:S01]  /*c630*/  ISETP.GE.AND P4, PT, R24, R214.reuse, PT ;  /* 0x000000d61800720c */ /* 0x080fe20003f86270 */
[----:B------:R-:W-:Y:S01]  /*c640*/  FMUL.FTZ R192, R211, UR4 ;  /* 0x00000004d3c07c20 */ /* 0x000fe20008410000 */
[----:B------:R-:W5:Y:S01]  /*c650*/  SHFL.BFLY PT, R229, R18, 0x2, 0x1f ;  /* 0x0c401f0012e57f89 */ /* 0x000f6200000e0000 */
[----:B------:R-:W-:Y:S01]  /*c660*/  FSEL R245, R245, -INF , !P1 ;  /* 0xff800000f5f57808 */ /* 0x000fe20004800000 */
[----:B------:R-:W5:Y:S01]  /*c670*/  MUFU.TANH R203, R185 ;  /* 0x000000b900cb7308 */ /* 0x000f620000002400 */
[C---:B------:R-:W-:Y:S01]  /*c680*/  ISETP.GE.AND P1, PT, R23.reuse, R214, PT ;  /* 0x000000d61700720c */ /* 0x040fe20003f26270 */
[----:B---3--:R-:W-:Y:S01]  /*c690*/  LDSM.16.MT88.4 R32, [R223+0xa000] ;  /* 0x00a00000df20783b */ /* 0x008fe20000004200 */
[----:B------:R-:W-:-:S02]  /*c6a0*/  ISETP.GE.AND P5, PT, R23, R215, PT ;  /* 0x000000d71700720c */ /* 0x000fc40003fa6270 */
[----:B------:R-:W-:Y:S01]  /*c6b0*/  FSEL R202, R8, -INF , !P1 ;  /* 0xff80000008ca7808 */ /* 0x000fe20004800000 */
[----:B--2---:R-:W-:Y:S01]  /*c6c0*/  LDSM.16.MT88.4 R24, [R221+0xa000] ;  /* 0x00a00000dd18783b */ /* 0x004fe20000004200 */
[----:B------:R-:W-:Y:S01]  /*c6d0*/  ISETP.GE.AND P1, PT, R21, R214, PT ;  /* 0x000000d61500720c */ /* 0x000fe20003f26270 */
[----:B------:R-:W-:Y:S01]  /*c6e0*/  MUFU.TANH R186, R183 ;  /* 0x000000b700ba7308 */ /* 0x000fe20000002400 */
[----:B------:R-:W-:Y:S01]  /*c6f0*/  FSEL R204, R204, -INF , !P4 ;  /* 0xff800000cccc7808 */ /* 0x000fe20006000000 */
[----:B------:R-:W-:Y:S01]  /*c700*/  LDSM.16.MT88.4 R28, [R220+0xb000] ;  /* 0x00b00000dc1c783b */ /* 0x000fe20000004200 */
[----:B-1----:R-:W-:Y:S02]  /*c710*/  FSEL R164, R164, -INF , !P1 ;  /* 0xff800000a4a47808 */ /* 0x002fe40004800000 */
[----:B------:R-:W-:Y:S02]  /*c720*/  FSEL R207, R3, -INF , !P5 ;  /* 0xff80000003cf7808 */ /* 0x000fe40006800000 */
[----:B------:R-:W-:Y:S01]  /*c730*/  ISETP.GE.AND P5, PT, R21, R215, PT ;  /* 0x000000d71500720c */ /* 0x000fe20003fa6270 */
[----:B------:R-:W-:Y:S01]  /*c740*/  MUFU.TANH R187, R187 ;  /* 0x000000bb00bb7308 */ /* 0x000fe20000002400 */
[----:B------:R-:W-:-:S02]  /*c750*/  IADD3 R188, PT, PT, R223, 0xa040, RZ ;  /* 0x0000a040dfbc7810 */ /* 0x000fc40007ffe0ff */
[----:B----4-:R-:W-:Y:S01]  /*c760*/  FMNMX.FTZ R242, R7, R242, !PT ;  /* 0x000000f207f27209 */ /* 0x010fe20007810000 */
[----:B------:R-:W-:Y:S01]  /*c770*/  FMUL.FTZ R7, R182, UR4 ;  /* 0x00000004b6077c20 */ /* 0x000fe20008410000 */
[----:B------:R-:W-:Y:S02]  /*c780*/  FSEL R205, R205, -INF , !P5 ;  /* 0xff800000cdcd7808 */ /* 0x000fe40006800000 */
[----:B-----5:R-:W-:Y:S01]  /*c790*/  FMNMX.FTZ R229, R18, R229, !PT ;  /* 0x000000e512e57209 */ /* 0x020fe20007810000 */
[----:B------:R-:W1:Y:S01]  /*c7a0*/  SHFL.BFLY PT, R13, R242, 0x1, 0x1f ;  /* 0x0c201f00f20d7f89 */ /* 0x000e6200000e0000 */
[----:B------:R-:W-:Y:S01]  /*c7b0*/  MUFU.TANH R10, R10 ;  /* 0x0000000a000a7308 */ /* 0x000fe20000002400 */
[----:B------:R-:W-:Y:S02]  /*c7c0*/  ISETP.GE.AND P5, PT, R15, R215, PT ;  /* 0x000000d70f00720c */ /* 0x000fe40003fa6270 */
[----:B------:R-:W2:Y:S02]  /*c7d0*/  SHFL.BFLY PT, R18, R229, 0x1, 0x1f ;  /* 0x0c201f00e5127f89 */ /* 0x000ea400000e0000 */
[----:B------:R-:W-:-:S02]  /*c7e0*/  FSEL R203, R203, -INF , !P5 ;  /* 0xff800000cbcb7808 */ /* 0x000fc40006800000 */
[----:B------:R-:W-:Y:S01]  /*c7f0*/  ISETP.GE.AND P5, PT, R15, R214, PT ;  /* 0x000000d60f00720c */ /* 0x000fe20003fa6270 */
[----:B------:R-:W3:Y:S08]  /*c800*/  MUFU.TANH R7, R7 ;  /* 0x0000000700077308 */ /* 0x000ef00000002400 */
[----:B------:R4:W5:Y:S01]  /*c810*/  MUFU.TANH R185, R181 ;  /* 0x000000b500b97308 */ /* 0x0009620000002400 */
[----:B-1----:R-:W-:-:S07]  /*c820*/  FMNMX.FTZ R242, R242, R13, !PT ;  /* 0x0000000df2f27209 */ /* 0x002fce0007810000 */
[----:B------:R-:W1:Y:S01]  /*c830*/  MUFU.TANH R190, R190 ;  /* 0x000000be00be7308 */ /* 0x000e620000002400 */
[----:B--2---:R-:W-:Y:S01]  /*c840*/  FMNMX.FTZ R229, R229, R18, !PT ;  /* 0x00000012e5e57209 */ /* 0x004fe20007810000 */
[C---:B------:R-:W-:Y:S01]  /*c850*/  FMUL.FTZ R201, R242.reuse, UR13 ;  /* 0x0000000df2c97c20 */ /* 0x040fe20008410000 */
[C---:B------:R-:W-:Y:S02]  /*c860*/  FSETP.NEU.FTZ.AND P4, PT, R242.reuse, -INF , PT ;  /* 0xff800000f200780b */ /* 0x040fe40003f9d000 */
[C---:B------:R-:W-:Y:S01]  /*c870*/  FSETP.NEU.FTZ.AND P1, PT, R229.reuse, -INF , PT ;  /* 0xff800000e500780b */ /* 0x040fe20003f3d000 */
[----:B------:R-:W-:Y:S01]  /*c880*/  FMUL.FTZ R196, R229, UR13 ;  /* 0x0000000de5c47c20 */ /* 0x000fe20008410000 */
[----:B------:R-:W-:Y:S01]  /*c890*/  FSEL R201, R201, RZ, P4 ;  /* 0x000000ffc9c97208 */ /* 0x000fe20002000000 */
[----:B------:R-:W2:Y:S01]  /*c8a0*/  MUFU.TANH R189, R189 ;  /* 0x000000bd00bd7308 */ /* 0x000ea20000002400 */
[----:B------:R-:W-:Y:S02]  /*c8b0*/  FSEL R3, R242, RZ, P4 ;  /* 0x000000fff2037208 */ /* 0x000fe40002000000 */
[----:B------:R-:W-:Y:S01]  /*c8c0*/  FSEL R196, R196, RZ, P1 ;  /* 0x000000ffc4c47208 */ /* 0x000fe20000800000 */
[--C-:B------:R-:W-:Y:S01]  /*c8d0*/  FFMA.FTZ R178, R20, UR13, -R201.reuse ;  /* 0x0000000d14b27c23 */ /* 0x100fe200080108c9 */
[----:B------:R-:W-:Y:S01]  /*c8e0*/  FSEL R8, R229, RZ, P1 ;  /* 0x000000ffe5087208 */ /* 0x000fe20000800000 */
[----:B------:R-:W-:Y:S01]  /*c8f0*/  FFMA.FTZ R177, R22, UR13, -R201 ;  /* 0x0000000d16b17c23 */ /* 0x000fe200080108c9 */
[CC--:B------:R-:W-:Y:S01]  /*c900*/  ISETP.GE.AND P4, PT, R14.reuse, R215.reuse, PT ;  /* 0x000000d70e00720c */ /* 0x0c0fe20003f86270 */
[----:B------:R-:W-:Y:S01]  /*c910*/  FFMA.FTZ R170, R11, UR13, -R196 ;  /* 0x0000000d0baa7c23 */ /* 0x000fe200080108c4 */
[-C--:B------:R-:W-:Y:S01]  /*c920*/  ISETP.GE.AND P1, PT, R14, R214.reuse, PT ;  /* 0x000000d60e00720c */ /* 0x080fe20003f26270 */
[----:B------:R-:W-:Y:S01]  /*c930*/  FADD.FTZ R11, R166, -R3 ;  /* 0x80000003a60b7221 */ /* 0x000fe20000010000 */
[----:B------:R-:W-:Y:S01]  /*c940*/  FSEL R184, R184, -INF , !P4 ;  /* 0xff800000b8b87808 */ /* 0x000fe20006000000 */
[----:B------:R-:W2:Y:S01]  /*c950*/  MUFU.TANH R192, R192 ;  /* 0x000000c000c07308 */ /* 0x000ea20000002400 */
[----:B---3--:R-:W-:Y:S01]  /*c960*/  FSEL R183, R7, -INF , !P1 ;  /* 0xff80000007b77808 */ /* 0x008fe20004800000 */
[----:B------:R-:W-:Y:S01]  /*c970*/  FADD.FTZ R8, R165, -R8 ;  /* 0x80000008a5087221 */ /* 0x000fe20000010000 */
[-C--:B------:R-:W-:Y:S01]  /*c980*/  ISETP.GE.AND P4, PT, R6, R214.reuse, PT ;  /* 0x000000d60600720c */ /* 0x080fe20003f86270 */
[----:B------:R-:W-:Y:S01]  /*c990*/  FMUL.FTZ R11, R11, UR13 ;  /* 0x0000000d0b0b7c20 */ /* 0x000fe20008410000 */
[-C--:B------:R-:W-:Y:S01]  /*c9a0*/  ISETP.GE.AND P1, PT, R5, R215.reuse, PT ;  /* 0x000000d70500720c */ /* 0x080fe20003f26270 */
[--C-:B------:R-:W-:Y:S01]  /*c9b0*/  FFMA.FTZ R176, R12, UR13, -R201.reuse ;  /* 0x0000000d0cb07c23 */ /* 0x100fe200080108c9 */
[----:B------:R-:W-:Y:S01]  /*c9c0*/  FSEL R186, R186, -INF , !P4 ;  /* 0xff800000baba7808 */ /* 0x000fe20006000000 */
[----:B------:R-:W-:Y:S01]  /*c9d0*/  FFMA.FTZ R171, R16, UR13, -R201 ;  /* 0x0000000d10ab7c23 */ /* 0x000fe200080108c9 */
[----:B------:R-:W-:Y:S01]  /*c9e0*/  FSEL R187, R187, -INF , !P1 ;  /* 0xff800000bbbb7808 */ /* 0x000fe20004800000 */
[--C-:B------:R-:W-:Y:S01]  /*c9f0*/  FFMA.FTZ R169, R19, UR13, -R196.reuse ;  /* 0x0000000d13a97c23 */ /* 0x100fe200080108c4 */
[----:B------:R-:W-:Y:S01]  /*ca00*/  FSEL R166, R10, -INF , !P5 ;  /* 0xff8000000aa67808 */ /* 0x000fe20006800000 */
[--C-:B------:R-:W-:Y:S01]  /*ca10*/  FFMA.FTZ R180, R17, UR13, -R196.reuse ;  /* 0x0000000d11b47c23 */ /* 0x100fe200080108c4 */
[CC--:B------:R-:W-:Y:S01]  /*ca20*/  ISETP.GE.AND P4, PT, R4.reuse, R215.reuse, PT ;  /* 0x000000d70400720c */ /* 0x0c0fe20003f86270 */
[--C-:B------:R-:W-:Y:S01]  /*ca30*/  FFMA.FTZ R179, R9, UR13, -R196.reuse ;  /* 0x0000000d09b37c23 */ /* 0x100fe200080108c4 */
[----:B------:R-:W-:Y:S01]  /*ca40*/  ISETP.GE.AND P1, PT, R4, R214, PT ;  /* 0x000000d60400720c */ /* 0x000fe20003f26270 */
[----:B----4-:R-:W-:Y:S01]  /*ca50*/  FMUL.FTZ R181, R8, UR13 ;  /* 0x0000000d08b57c20 */ /* 0x010fe20008410000 */
[----:B------:R-:W-:Y:S01]  /*ca60*/  ISETP.GE.AND P5, PT, R6, R215, PT ;  /* 0x000000d70600720c */ /* 0x000fe20003fa6270 */
[----:B------:R3:W-:Y:S01]  /*ca70*/  MUFU.EX2 R182, R11 ;  /* 0x0000000b00b67308 */ /* 0x0007e20000000800 */
[----:B------:R-:W-:Y:S01]  /*ca80*/  FMNMX3.FTZ R4, R168, R245, R207, !PT ;  /* 0x000000f5a8047276 */ /* 0x000fe200078100cf */
[----:B------:R-:W-:Y:S01]  /*ca90*/  LDSM.16.MT88.4 R16, [R220+0xa000] ;  /* 0x00a00000dc10783b */ /* 0x000fe20000004200 */
[----:B------:R-:W-:Y:S01]  /*caa0*/  IADD3 R3, PT, PT, R223, 0xa000, RZ ;  /* 0x0000a000df037810 */ /* 0x000fe20007ffe0ff */
[----:B------:R-:W-:Y:S01]  /*cab0*/  MUFU.EX2 R178, R178 ;  /* 0x000000b200b27308 */ /* 0x000fe20000000800 */
[----:B-----5:R-:W-:Y:S01]  /*cac0*/  FSEL R185, R185, -INF , !P5 ;  /* 0xff800000b9b97808 */ /* 0x020fe20006800000 */
[----:B------:R-:W-:Y:S01]  /*cad0*/  LDSM.16.MT88.4 R12, [R223+0xb000] ;  /* 0x00b00000df0c783b */ /* 0x000fe20000004200 */
[----:B------:R-:W-:Y:S01]  /*cae0*/  FMNMX3.FTZ R165, R4, R205, R203, !PT ;  /* 0x000000cd04a57276 */ /* 0x000fe200078100cb */
[----:B------:R-:W4:Y:S01]  /*caf0*/  MUFU.EX2 R177, R177 ;  /* 0x000000b100b17308 */ /* 0x000f220000000800 */
[----:B------:R-:W-:Y:S01]  /*cb00*/  @P0 IADD3 R188, PT, PT, R3, -0x40, RZ ;  /* 0xffffffc003bc0810 */ /* 0x000fe20007ffe0ff */
[----:B------:R-:W-:Y:S01]  /*cb10*/  FFMA.FTZ R195, R195, UR13, -R196 ;  /* 0x0000000dc3c37c23 */ /* 0x000fe200080108c4 */
[----:B-1----:R-:W-:Y:S01]  /*cb20*/  FSEL R190, R190, -INF , !P4 ;  /* 0xff800000bebe7808 */ /* 0x002fe20006000000 */
[----:B------:R-:W-:Y:S01]  /*cb30*/  MUFU.EX2 R176, R176 ;  /* 0x000000b000b07308 */ /* 0x000fe20000000800 */
[----:B------:R-:W-:Y:S01]  /*cb40*/  FMNMX3.FTZ R165, R165, R184, R185, !PT ;  /* 0x000000b8a5a57276 */ /* 0x000fe200078100b9 */
[----:B------:R-:W-:Y:S01]  /*cb50*/  LDSM.16.MT88.4 R20, [R188] ;  /* 0x00000000bc14783b */ /* 0x000fe20000004200 */
[----:B------:R-:W-:Y:S01]  /*cb60*/  FMNMX3.FTZ R3, R167, R204, R202, !PT ;  /* 0x000000cca7037276 */ /* 0x000fe200078100ca */
[----:B------:R-:W1:Y:S01]  /*cb70*/  MUFU.EX2 R171, R171 ;  /* 0x000000ab00ab7308 */ /* 0x000e620000000800 */
[----:B------:R-:W-:Y:S01]  /*cb80*/  FMNMX3.FTZ R165, R165, R187, R190, !PT ;  /* 0x000000bba5a57276 */ /* 0x000fe200078100be */
[----:B---3--:R-:W-:Y:S01]  /*cb90*/  LDSM.16.MT88.4 R8, [R221+0xb000] ;  /* 0x00b00000dd08783b */ /* 0x008fe20000004200 */
[----:B------:R-:W-:Y:S01]  /*cba0*/  ISETP.GE.AND P5, PT, R5, R214, PT ;  /* 0x000000d60500720c */ /* 0x000fe20003fa6270 */
[----:B------:R-:W-:Y:S01]  /*cbb0*/  MUFU.EX2 R170, R170 ;  /* 0x000000aa00aa7308 */ /* 0x000fe20000000800 */
[----:B------:R-:W-:Y:S01]  /*cbc0*/  FMNMX3.FTZ R3, R3, R164, R166, !PT ;  /* 0x000000a403037276 */ /* 0x000fe200078100a6 */
[----:B------:R-:W3:Y:S01]  /*cbd0*/  SHFL.BFLY PT, R208, R165, 0x2, 0x1f ;  /* 0x0c401f00a5d07f89 */ /* 0x000ee200000e0000 */
[----:B--2---:R-:W-:Y:S01]  /*cbe0*/  FSEL R189, R189, -INF , !P5 ;  /* 0xff800000bdbd7808 */ /* 0x004fe20006800000 */
[----:B------:R-:W2:Y:S01]  /*cbf0*/  MUFU.EX2 R169, R169 ;  /* 0x000000a900a97308 */ /* 0x000ea20000000800 */
[----:B------:R-:W-:Y:S01]  /*cc00*/  FSEL R192, R192, -INF , !P1 ;  /* 0xff800000c0c07808 */ /* 0x000fe20004800000 */
[----:B------:R-:W-:Y:S01]  /*cc10*/  LDSM.16.MT88.4 R4, [R188+0x1000] ;  /* 0x00100000bc04783b */ /* 0x000fe20000004200 */
[----:B------:R-:W-:Y:S01]  /*cc20*/  FMNMX3.FTZ R3, R3, R183, R186, !PT ;  /* 0x000000b703037276 */ /* 0x000fe200078100ba */
[----:B------:R-:W-:Y:S01]  /*cc30*/  MUFU.EX2 R180, R180 ;  /* 0x000000b400b47308 */ /* 0x000fe20000000800 */
[----:B----4-:R-:W-:Y:S01]  /*cc40*/  F2FP.F16.F32.PACK_AB R172, R177, R178 ;  /* 0x000000b2b1ac723e */ /* 0x010fe200000000ff */
[----:B------:R-:W-:Y:S01]  /*cc50*/  FMUL.FTZ R160, R160, R182 ;  /* 0x000000b6a0a07220 */ /* 0x000fe20000410000 */
[----:B------:R-:W-:Y:S01]  /*cc60*/  FMNMX3.FTZ R3, R3, R189, R192, !PT ;  /* 0x000000bd03037276 */ /* 0x000fe200078100c0 */
[----:B------:R-:W4:Y:S01]  /*cc70*/  MUFU.EX2 R179, R179 ;  /* 0x000000b300b37308 */ /* 0x000f220000000800 */
[----:B-1----:R-:W-:Y:S01]  /*cc80*/  F2FP.F16.F32.PACK_AB R174, R171, R176 ;  /* 0x000000b0abae723e */ /* 0x002fe200000000ff */
[-C--:B------:R-:W-:Y:S01]  /*cc90*/  FMUL.FTZ R161, R161, R182.reuse ;  /* 0x000000b6a1a17220 */ /* 0x080fe20000410000 */
[----:B------:R-:W-:Y:S01]  /*cca0*/  FMUL.FTZ R152, R152, R182 ;  /* 0x000000b698987220 */ /* 0x000fe20000410000 */
[----:B------:R-:W1:Y:S01]  /*ccb0*/  SHFL.BFLY PT, R206, R3, 0x2, 0x1f ;  /* 0x0c401f0003ce7f89 */ /* 0x000e6200000e0000 */
[----:B------:R-:W5:Y:S01]  /*ccc0*/  MUFU.EX2 R181, R181 ;  /* 0x000000b500b57308 */ /* 0x000f620000000800 */
[----:B--2---:R-:W-:Y:S01]  /*ccd0*/  F2FP.F16.F32.PACK_AB R173, R169, R170 ;  /* 0x000000aaa9ad723e */ /* 0x004fe200000000ff */
[-C--:B------:R-:W-:Y:S01]  /*cce0*/  FMUL.FTZ R153, R153, R182.reuse ;  /* 0x000000b699997220 */ /* 0x080fe20000410000 */
[-C--:B------:R-:W-:Y:S01]  /*ccf0*/  FMUL.FTZ R140, R140, R182.reuse ;  /* 0x000000b68c8c7220 */ /* 0x080fe20000410000 */
[-C--:B------:R-:W-:Y:S01]  /*cd00*/  FMUL.FTZ R141, R141, R182.reuse ;  /* 0x000000b68d8d7220 */ /* 0x080fe20000410000 */
[-C--:B------:R-:W-:Y:S01]  /*cd10*/  FMUL.FTZ R136, R136, R182.reuse ;  /* 0x000000b688887220 */ /* 0x080fe20000410000 */
[-C--:B------:R-:W-:Y:S01]  /*cd20*/  FMUL.FTZ R137, R137, R182.reuse ;  /* 0x000000b689897220 */ /* 0x080fe20000410000 */
[-C--:B------:R-:W-:Y:S01]  /*cd30*/  FMUL.FTZ R40, R40, R182.reuse ;  /* 0x000000b628287220 */ /* 0x080fe20000410000 */
[----:B------:R-:W-:Y:S01]  /*cd40*/  FMUL.FTZ R41, R41, R182 ;  /* 0x000000b629297220 */ /* 0x000fe20000410000 */
[----:B---3--:R-:W-:Y:S01]  /*cd50*/  FMNMX.FTZ R165, R165, R208, !PT ;  /* 0x000000d0a5a57209 */ /* 0x008fe20007810000 */
[----:B------:R-:W-:Y:S01]  /*cd60*/  FMUL.FTZ R44, R44, R182 ;  /* 0x000000b62c2c7220 */ /* 0x000fe20000410000 */
[----:B----4-:R-:W-:Y:S01]  /*cd70*/  F2FP.F16.F32.PACK_AB R175, R179, R180 ;  /* 0x000000b4b3af723e */ /* 0x010fe200000000ff */
[-C--:B------:R-:W-:Y:S01]  /*cd80*/  FMUL.FTZ R45, R45, R182.reuse ;  /* 0x000000b62d2d7220 */ /* 0x080fe20000410000 */
[----:B------:R-:W-:Y:S01]  /*cd90*/  FMUL.FTZ R56, R56, R182 ;  /* 0x000000b638387220 */ /* 0x000fe20000410000 */
[----:B------:R-:W2:Y:S01]  /*cda0*/  SHFL.BFLY PT, R244, R165, 0x1, 0x1f ;  /* 0x0c201f00a5f47f89 */ /* 0x000ea200000e0000 */
        /* <DEDUP_REMOVED lines=23> */
[----:B--2---:R-:W-:Y:S01]  /*cf20*/  FMNMX.FTZ R244, R165, R244, !PT ;  /* 0x000000f4a5f47209 */ /* 0x004fe20007810000 */
[-C--:B------:R-:W-:Y:S01]  /*cf30*/  FMUL.FTZ R76, R76, R182.reuse ;  /* 0x000000b64c4c7220 */ /* 0x080fe20000410000 */
[-C--:B------:R-:W-:Y:S01]  /*cf40*/  FMUL.FTZ R77, R77, R182.reuse ;  /* 0x000000b64d4d7220 */ /* 0x080fe20000410000 */
[-C--:B------:R-:W-:Y:S01]  /*cf50*/  FMUL.FTZ R88, R88, R182.reuse ;  /* 0x000000b658587220 */ /* 0x080fe20000410000 */
[C---:B------:R-:W-:Y:S01]  /*cf60*/  FSETP.NEU.FTZ.AND P1, PT, R244.reuse, -INF , PT ;  /* 0xff800000f400780b */ /* 0x040fe20003f3d000 */
[----:B------:R-:W-:Y:S01]  /*cf70*/  FMUL.FTZ R208, R244, UR13 ;  /* 0x0000000df4d07c20 */ /* 0x000fe20008410000 */
[-C--:B------:R-:W-:Y:S01]  /*cf80*/  FMUL.FTZ R89, R89, R182.reuse ;  /* 0x000000b659597220 */ /* 0x080fe20000410000 */
[-C--:B------:R-:W-:Y:S01]  /*cf90*/  FMUL.FTZ R74, R74, R181.reuse ;  /* 0x000000b54a4a7220 */ /* 0x080fe20000410000 */
[----:B------:R-:W-:Y:S01]  /*cfa0*/  FSEL R165, R244, RZ, P1 ;  /* 0x000000fff4a57208 */ /* 0x000fe20000800000 */
[-C--:B------:R-:W-:Y:S01]  /*cfb0*/  FMUL.FTZ R75, R75, R181.reuse ;  /* 0x000000b54b4b7220 */ /* 0x080fe20000410000 */
[-C--:B------:R-:W-:Y:S01]  /*cfc0*/  FMUL.FTZ R92, R92, R182.reuse ;  /* 0x000000b65c5c7220 */ /* 0x080fe20000410000 */
[-C--:B------:R-:W-:Y:S01]  /*cfd0*/  FMUL.FTZ R78, R78, R181.reuse ;  /* 0x000000b54e4e7220 */ /* 0x080fe20000410000 */
[-C--:B------:R-:W-:Y:S01]  /*cfe0*/  FMUL.FTZ R79, R79, R181.reuse ;  /* 0x000000b54f4f7220 */ /* 0x080fe20000410000 */
[----:B------:R-:W-:Y:S01]  /*cff0*/  FMUL.FTZ R93, R93, R182 ;  /* 0x000000b65d5d7220 */ /* 0x000fe20000410000 */
        /* <DEDUP_REMOVED lines=21> */
[----:B------:R-:W-:Y:S01]  /*d150*/  FSEL R208, R208, RZ, P1 ;  /* 0x000000ffd0d07208 */ /* 0x000fe20000800000 */
[----:B------:R-:W-:Y:S01]  /*d160*/  FADD.FTZ R165, R168, -R165 ;  /* 0x800000a5a8a57221 */ /* 0x000fe20000010000 */
[C---:B------:R-:W-:Y:S01]  /*d170*/  FSETP.NEU.FTZ.AND P1, PT, R3.reuse, -INF , PT ;  /* 0xff8000000300780b */ /* 0x040fe20003f3d000 */
[----:B------:R-:W-:Y:S01]  /*d180*/  FMUL.FTZ R168, R3, UR13 ;  /* 0x0000000d03a87c20 */ /* 0x000fe20008410000 */
[C---:B------:R-:W-:Y:S01]  /*d190*/  HMMA.16816.F32 R160, R172.reuse, R32, R160 ;  /* 0x00000020aca0723c */ /* 0x040fe200000018a0 */
[----:B------:R-:W-:Y:S01]  /*d1a0*/  FMUL.FTZ R165, R165, UR13 ;  /* 0x0000000da5a57c20 */ /* 0x000fe20008410000 */
[----:B------:R-:W-:Y:S01]  /*d1b0*/  FSEL R206, R3, RZ, P1 ;  /* 0x000000ff03ce7208 */ /* 0x000fe20000800000 */
[----:B------:R-:W-:Y:S01]  /*d1c0*/  FFMA.FTZ R200, R200, UR13, -R201 ;  /* 0x0000000dc8c87c23 */ /* 0x000fe200080108c9 */
[----:B------:R-:W-:Y:S01]  /*d1d0*/  FFMA.FTZ R184, R184, UR13, -R208 ;  /* 0x0000000db8b87c23 */ /* 0x000fe200080108d0 */
[----:B------:R-:W-:Y:S01]  /*d1e0*/  FFMA.FTZ R178, R241, R182, R178 ;  /* 0x000000b6f1b27223 */ /* 0x000fe200000100b2 */
[----:B------:R-:W-:Y:S01]  /*d1f0*/  FFMA.FTZ R170, R239, R181, R170 ;  /* 0x000000b5efaa7223 */ /* 0x000fe200000100aa */
[----:B------:R-:W-:Y:S01]  /*d200*/  FADD.FTZ R167, R167, -R206 ;  /* 0x800000cea7a77221 */ /* 0x000fe20000010000 */
[----:B------:R-:W-:Y:S01]  /*d210*/  HMMA.16816.F32 R152, R172, R34, R152 ;  /* 0x00000022ac98723c */ /* 0x000fe20000001898 */
[----:B------:R-:W1:Y:S01]  /*d220*/  MUFU.EX2 R206, R165 ;  /* 0x000000a500ce7308 */ /* 0x000e620000000800 */
[----:B------:R-:W-:Y:S01]  /*d230*/  FADD.FTZ R177, R177, R178 ;  /* 0x000000b2b1b17221 */ /* 0x000fe20000010000 */
[----:B------:R-:W-:Y:S01]  /*d240*/  FMUL.FTZ R167, R167, UR13 ;  /* 0x0000000da7a77c20 */ /* 0x000fe20008410000 */
[----:B------:R-:W-:Y:S01]  /*d250*/  FADD.FTZ R169, R169, R170 ;  /* 0x000000aaa9a97221 */ /* 0x000fe20000010000 */
[----:B------:R-:W-:Y:S01]  /*d260*/  MUFU.EX2 R200, R200 ;  /* 0x000000c800c87308 */ /* 0x000fe20000000800 */
[----:B------:R-:W-:-:S02]  /*d270*/  FADD.FTZ R176, R176, R177 ;  /* 0x000000b1b0b07221 */ /* 0x000fc40000010000 */
[----:B------:R-:W-:Y:S01]  /*d280*/  HMMA.16816.F32 R140, R172, R24, R140 ;  /* 0x00000018ac8c723c */ /* 0x000fe2000000188c */
[----:B------:R-:W-:Y:S01]  /*d290*/  MUFU.EX2 R184, R184 ;  /* 0x000000b800b87308 */ /* 0x000fe20000000800 */
[----:B------:R-:W-:Y:S01]  /*d2a0*/  FADD.FTZ R180, R180, R169 ;  /* 0x000000a9b4b47221 */ /* 0x000fe20000010000 */
[----:B------:R-:W-:-:S03]  /*d2b0*/  FADD.FTZ R171, R171, R176 ;  /* 0x000000b0abab7221 */ /* 0x000fc60000010000 */
[----:B------:R-:W-:Y:S01]  /*d2c0*/  FADD.FTZ R180, R179, R180 ;  /* 0x000000b4b3b47221 */ /* 0x000fe20000010000 */
[-C--:B-1----:R-:W-:Y:S01]  /*d2d0*/  FMUL.FTZ R36, R36, R206.reuse ;  /* 0x000000ce24247220 */ /* 0x082fe20000410000 */
        /* <DEDUP_REMOVED lines=35> */
[----:B------:R-:W-:-:S05]  /*d510*/  FMUL.FTZ R129, R129, R206 ;  /* 0x000000ce81817220 */ /* 0x000fca0000410000 */
        /* <DEDUP_REMOVED lines=9> */
[----:B------:R-:W-:Y:S01]  /*d5b0*/  FSEL R207, R168, RZ, P1 ;  /* 0x000000ffa8cf7208 */ /* 0x000fe20000800000 */
[--C-:B------:R-:W-:Y:S01]  /*d5c0*/  FFMA.FTZ R168, R205, UR13, -R208.reuse ;  /* 0x0000000dcda87c23 */ /* 0x100fe200080108d0 */
[--C-:B------:R-:W-:Y:S01]  /*d5d0*/  FFMA.FTZ R205, R203, UR13, -R208.reuse ;  /* 0x0000000dcbcd7c23 */ /* 0x100fe200080108d0 */
[----:B------:R-:W-:-:S02]  /*d5e0*/  FFMA.FTZ R174, R245, UR13, -R208 ;  /* 0x0000000df5ae7c23 */ /* 0x000fc400080108d0 */
[--C-:B------:R-:W-:Y:S01]  /*d5f0*/  FFMA.FTZ R175, R202, UR13, -R207.reuse ;  /* 0x0000000dcaaf7c23 */ /* 0x100fe200080108cf */
[--C-:B------:R-:W-:Y:S01]  /*d600*/  FFMA.FTZ R203, R204, UR13, -R207.reuse ;  /* 0x0000000dcccb7c23 */ /* 0x100fe200080108cf */
[--C-:B------:R-:W-:Y:S01]  /*d610*/  FFMA.FTZ R202, R164, UR13, -R207.reuse ;  /* 0x0000000da4ca7c23 */ /* 0x100fe200080108cf */
[--C-:B------:R-:W-:Y:S01]  /*d620*/  FFMA.FTZ R173, R166, UR13, -R207.reuse ;  /* 0x0000000da6ad7c23 */ /* 0x100fe200080108cf */
[----:B------:R-:W1:Y:S01]  /*d630*/  MUFU.EX2 R174, R174 ;  /* 0x000000ae00ae7308 */ /* 0x000e620000000800 */
[----:B------:R-:W-:-:S03]  /*d640*/  FFMA.FTZ R183, R183, UR13, -R207 ;  /* 0x0000000db7b77c23 */ /* 0x000fc600080108cf */
[----:B------:R-:W2:Y:S04]  /*d650*/  MUFU.EX2 R172, R172 ;  /* 0x000000ac00ac7308 */ /* 0x000ea80000000800 */
[----:B------:R-:W-:Y:S04]  /*d660*/  MUFU.EX2 R168, R168 ;  /* 0x000000a800a87308 */ /* 0x000fe80000000800 */
[----:B------:R-:W3:Y:S01]  /*d670*/  MUFU.EX2 R205, R205 ;  /* 0x000000cd00cd7308 */ /* 0x000ee20000000800 */
[----:B-1----:R-:W-:-:S03]  /*d680*/  FFMA.FTZ R243, R243, R206, R174 ;  /* 0x000000cef3f37223 */ /* 0x002fc600000100ae */
[----:B------:R-:W-:Y:S01]  /*d690*/  MUFU.EX2 R203, R203 ;  /* 0x000000cb00cb7308 */ /* 0x000fe20000000800 */
[C---:B--2---:R-:W-:Y:S01]  /*d6a0*/  F2FP.F16.F32.PACK_AB R164, R172.reuse, R174 ;  /* 0x000000aeaca4723e */ /* 0x044fe200000000ff */
[----:B------:R-:W-:Y:S02]  /*d6b0*/  FADD.FTZ R243, R172, R243 ;  /* 0x000000f3acf37221 */ /* 0x000fe40000010000 */
[----:B------:R-:W1:Y:S04]  /*d6c0*/  MUFU.EX2 R175, R175 ;  /* 0x000000af00af7308 */ /* 0x000e680000000800 */
[----:B------:R-:W2:Y:S01]  /*d6d0*/  MUFU.EX2 R204, R167 ;  /* 0x000000a700cc7308 */ /* 0x000ea20000000800 */
[----:B---3--:R-:W-:Y:S01]  /*d6e0*/  F2FP.F16.F32.PACK_AB R166, R205, R168 ;  /* 0x000000a8cda6723e */ /* 0x008fe200000000ff */
[----:B------:R-:W-:-:S02]  /*d6f0*/  FADD.FTZ R168, R168, R243 ;  /* 0x000000f3a8a87221 */ /* 0x000fc40000010000 */
[----:B------:R-:W-:Y:S02]  /*d700*/  MUFU.EX2 R202, R202 ;  /* 0x000000ca00ca7308 */ /* 0x000fe40000000800 */
[----:B------:R-:W-:Y:S02]  /*d710*/  FADD.FTZ R205, R205, R168 ;  /* 0x000000a8cdcd7221 */ /* 0x000fe40000010000 */
[----:B------:R-:W3:Y:S01]  /*d720*/  MUFU.EX2 R173, R173 ;  /* 0x000000ad00ad7308 */ /* 0x000ee20000000800 */
[----:B------:R-:W-:Y:S02]  /*d730*/  MOV R168, R244 ;  /* 0x000000f400a87202 */ /* 0x000fe40000000f00 */
[----:B-1----:R-:W-:Y:S01]  /*d740*/  F2FP.F16.F32.PACK_AB R165, R175, R203 ;  /* 0x000000cbafa5723e */ /* 0x002fe200000000ff */
[----:B------:R-:W-:Y:S01]  /*d750*/  MUFU.EX2 R183, R183 ;  /* 0x000000b700b77308 */ /* 0x000fe20000000800 */
        /* <DEDUP_REMOVED lines=35> */
[----:B------:R-:W-:-:S04]  /*d990*/  FFMA.FTZ R204, R240, R204, R203 ;  /* 0x000000ccf0cc7223 */ /* 0x000fc800000100cb */
[----:B------:R-:W-:Y:S02]  /*d9a0*/  FADD.FTZ R175, R175, R204 ;  /* 0x000000ccafaf7221 */ /* 0x000fe40000010000 */
[C---:B------:R-:W-:Y:S01]  /*d9b0*/  HMMA.16816.F32 R84, R164.reuse, R8, R84 ;  /* 0x00000008a454723c */ /* 0x040fe20000001854 */
[--C-:B------:R-:W-:Y:S01]  /*d9c0*/  FFMA.FTZ R8, R199, UR13, -R201.reuse ;  /* 0x0000000dc7087c23 */ /* 0x100fe200080108c9 */
[--C-:B------:R-:W-:Y:S01]  /*d9d0*/  FFMA.FTZ R9, R198, UR13, -R201.reuse ;  /* 0x0000000dc6097c23 */ /* 0x100fe200080108c9 */
[----:B------:R-:W-:Y:S01]  /*d9e0*/  FFMA.FTZ R199, R197, UR13, -R201 ;  /* 0x0000000dc5c77c23 */ /* 0x000fe200080108c9 */
[----:B------:R-:W-:Y:S01]  /*d9f0*/  FADD.FTZ R202, R202, R175 ;  /* 0x000000afcaca7221 */ /* 0x000fe20000010000 */
[----:B------:R-:W-:Y:S03]  /*da00*/  MUFU.EX2 R198, R8 ;  /* 0x0000000800c67308 */ /* 0x000fe60000000800 */
[----:B------:R-:W-:Y:S01]  /*da10*/  HMMA.16816.F32 R100, R164, R4, R100 ;  /* 0x00000004a464723c */ /* 0x000fe20000001864 */
[--C-:B------:R-:W-:Y:S01]  /*da20*/  FFMA.FTZ R4, R193, UR13, -R196.reuse ;  /* 0x0000000dc1047c23 */ /* 0x100fe200080108c4 */
[----:B------:R-:W-:Y:S01]  /*da30*/  FFMA.FTZ R196, R191, UR13, -R196 ;  /* 0x0000000dbfc47c23 */ /* 0x000fe200080108c4 */
[----:B------:R-:W1:Y:S01]  /*da40*/  MUFU.EX2 R197, R9 ;  /* 0x0000000900c57308 */ /* 0x000e620000000800 */
[----:B------:R-:W-:-:S03]  /*da50*/  FADD.FTZ R202, R173, R202 ;  /* 0x000000caadca7221 */ /* 0x000fc60000010000 */
[----:B------:R-:W-:Y:S01]  /*da60*/  MUFU.EX2 R194, R4 ;  /* 0x0000000400c27308 */ /* 0x000fe20000000800 */
[C---:B------:R-:W-:Y:S03]  /*da70*/  HMMA.16816.F32 R156, R164.reuse, R32, R156 ;  /* 0x00000020a49c723c */ /* 0x040fe6000000189c */
[----:B------:R-:W-:Y:S04]  /*da80*/  MUFU.EX2 R191, R20 ;  /* 0x0000001400bf7308 */ /* 0x000fe80000000800 */
[----:B------:R2:W3:Y:S01]  /*da90*/  MUFU.EX2 R193, R195 ;  /* 0x000000c300c17308 */ /* 0x0004e20000000800 */
[C---:B------:R-:W-:Y:S01]  /*daa0*/  HMMA.16816.F32 R148, R164.reuse, R34, R148 ;  /* 0x00000022a494723c */ /* 0x040fe20000001894 */
[----:B------:R-:W-:Y:S02]  /*dab0*/  LDSM.16.MT88.4 R32, [R188+0x800] ;  /* 0x00080000bc20783b */ /* 0x000fe40000004200 */
[----:B------:R-:W4:Y:S04]  /*dac0*/  MUFU.EX2 R199, R199 ;  /* 0x000000c700c77308 */ /* 0x000f280000000800 */
[----:B------:R-:W5:Y:S01]  /*dad0*/  MUFU.EX2 R196, R196 ;  /* 0x000000c400c47308 */ /* 0x000f620000000800 */
[----:B------:R-:W-:Y:S01]  /*dae0*/  HMMA.16816.F32 R144, R164, R24, R144 ;  /* 0x00000018a490723c */ /* 0x000fe20000001890 */
[--C-:B--2---:R-:W-:Y:S01]  /*daf0*/  FFMA.FTZ R195, R185, UR13, -R208.reuse ;  /* 0x0000000db9c37c23 */ /* 0x104fe200080108d0 */
[--C-:B------:R-:W-:Y:S01]  /*db00*/  FFMA.FTZ R185, R187, UR13, -R208.reuse ;  /* 0x0000000dbbb97c23 */ /* 0x100fe200080108d0 */
[----:B------:R-:W-:-:S05]  /*db10*/  FFMA.FTZ R208, R190, UR13, -R208 ;  /* 0x0000000dbed07c23 */ /* 0x000fca00080108d0 */
[C---:B------:R-:W-:Y:S01]  /*db20*/  HMMA.16816.F32 R132, R164.reuse, R26, R132 ;  /* 0x0000001aa484723c */ /* 0x040fe20000001884 */
[----:B------:R-:W2:Y:S01]  /*db30*/  LDSM.16.MT88.4 R24, [R223+0xa800] ;  /* 0x00a80000df18783b */ /* 0x000ea20000004200 */
[--C-:B------:R-:W-:Y:S01]  /*db40*/  FFMA.FTZ R190, R186, UR13, -R207.reuse ;  /* 0x0000000dbabe7c23 */ /* 0x100fe200080108cf */
[--C-:B------:R-:W-:Y:S01]  /*db50*/  FFMA.FTZ R186, R189, UR13, -R207.reuse ;  /* 0x0000000dbdba7c23 */ /* 0x100fe200080108cf */
[----:B------:R-:W-:Y:S01]  /*db60*/  FFMA.FTZ R189, R192, UR13, -R207 ;  /* 0x0000000dc0bd7c23 */ /* 0x000fe200080108cf */
[----:B------:R-:W2:Y:S03]  /*db70*/  MUFU.EX2 R187, R195 ;  /* 0x000000c300bb7308 */ /* 0x000ea60000000800 */
[C---:B------:R-:W-:Y:S01]  /*db80*/  HMMA.16816.F32 R48, R164.reuse, R22, R48 ;  /* 0x00000016a430723c */ /* 0x040fe20000001830 */
[----:B------:R-:W-:Y:S01]  /*db90*/  LDSM.16.MT88.4 R20, [R218+0x1800] ;  /* 0x00180000da14783b */ /* 0x000fe20000004200 */
[----:B------:R-:W-:Y:S04]  /*dba0*/  MUFU.EX2 R185, R185 ;  /* 0x000000b900b97308 */ /* 0x000fe80000000800 */
[----:B------:R-:W2:Y:S02]  /*dbb0*/  MUFU.EX2 R190, R190 ;  /* 0x000000be00be7308 */ /* 0x000ea40000000800 */
[C---:B------:R-:W-:Y:S02]  /*dbc0*/  HMMA.16816.F32 R52, R164.reuse, R16, R52 ;  /* 0x00000010a434723c */ /* 0x040fe40000001834 */
[----:B------:R-:W-:Y:S04]  /*dbd0*/  MUFU.EX2 R186, R186 ;  /* 0x000000ba00ba7308 */ /* 0x000fe80000000800 */
[----:B------:R-:W-:Y:S02]  /*dbe0*/  MUFU.EX2 R189, R189 ;  /* 0x000000bd00bd7308 */ /* 0x000fe40000000800 */
        /* <DEDUP_REMOVED lines=8> */
[----:B-1----:R-:W-:Y:S01]  /*dc70*/  F2FP.F16.F32.PACK_AB R28, R197, R198 ;  /* 0x000000c6c51c723e */ /* 0x002fe200000000ff */
[----:B------:R-:W-:Y:S01]  /*dc80*/  FADD.FTZ R198, R198, R171 ;  /* 0x000000abc6c67221 */ /* 0x000fe20000010000 */
[----:B---3--:R-:W-:Y:S01]  /*dc90*/  F2FP.F16.F32.PACK_AB R29, R194, R193 ;  /* 0x000000c1c21d723e */ /* 0x008fe200000000ff */
[----:B------:R-:W-:-:S02]  /*dca0*/  FADD.FTZ R193, R193, R180 ;  /* 0x000000b4c1c17221 */ /* 0x000fc40000010000 */
[----:B------:R-:W-:Y:S02]  /*dcb0*/  FADD.FTZ R198, R197, R198 ;  /* 0x000000c6c5c67221 */ /* 0x000fe40000010000 */
[----:B------:R-:W-:Y:S01]  /*dcc0*/  HMMA.16816.F32 R112, R164, R6, R112 ;  /* 0x00000006a470723c */ /* 0x000fe20000001870 */
[----:B------:R-:W1:Y:S01]  /*dcd0*/  LDSM.16.MT88.4 R4, [R217] ;  /* 0x00000000d904783b */ /* 0x000e620000004200 */
[----:B------:R-:W-:-:S06]  /*dce0*/  FADD.FTZ R194, R194, R193 ;  /* 0x000000c1c2c27221 */ /* 0x000fcc0000010000 */
[----:B------:R-:W-:Y:S01]  /*dcf0*/  HMMA.16816.F32 R128, R164, R30, R128 ;  /* 0x0000001ea480723c */ /* 0x000fe20000001880 */
[----:B------:R3:W1:Y:S01]  /*dd00*/  LDSM.16.MT88.4 R164, [R188+0x1800] ;  /* 0x00180000bca4783b */ /* 0x0006620000004200 */
[----:B----4-:R-:W-:Y:S01]  /*dd10*/  F2FP.F16.F32.PACK_AB R30, R200, R199 ;  /* 0x000000c7c81e723e */ /* 0x010fe200000000ff */
[----:B------:R-:W-:Y:S01]  /*dd20*/  FADD.FTZ R199, R199, R198 ;  /* 0x000000c6c7c77221 */ /* 0x000fe20000010000 */
[----:B-----5:R-:W-:Y:S01]  /*dd30*/  F2FP.F16.F32.PACK_AB R31, R196, R191 ;  /* 0x000000bfc41f723e */ /* 0x020fe200000000ff */
[----:B------:R-:W-:Y:S02]  /*dd40*/  FADD.FTZ R191, R191, R194 ;  /* 0x000000c2bfbf7221 */ /* 0x000fe40000010000 */
[----:B------:R-:W-:Y:S02]  /*dd50*/  FADD.FTZ R241, R200, R199 ;  /* 0x000000c7c8f17221 */ /* 0x000fe40000010000 */
[----:B------:R-:W-:Y:S02]  /*dd60*/  FADD.FTZ R239, R196, R191 ;  /* 0x000000bfc4ef7221 */ /* 0x000fe40000010000 */
[C---:B--2---:R-:W-:Y:S08]  /*dd70*/  HMMA.16816.F32 R160, R28.reuse, R24, R160 ;  /* 0x000000181ca0723c */ /* 0x044ff000000018a0 */
[C---:B------:R-:W-:Y:S01]  /*dd80*/  HMMA.16816.F32 R152, R28.reuse, R26, R152 ;  /* 0x0000001a1c98723c */ /* 0x040fe20000001898 */
[----:B---3--:R-:W2:Y:S07]  /*dd90*/  MUFU.EX2 R188, R208 ;  /* 0x000000d000bc7308 */ /* 0x008eae0000000800 */
        /* <DEDUP_REMOVED lines=18> */
[----:B--2---:R-:W-:Y:S01]  /*dec0*/  F2FP.F16.F32.PACK_AB R30, R188, R185 ;  /* 0x000000b9bc1e723e */ /* 0x004fe200000000ff */
        /* <DEDUP_REMOVED lines=44> */
[----:B------:R-:W-:Y:S01]  /*e190*/  LEA.HI.X R9, R6, R233, R4, 0x6, P1 ;  /* 0x000000e906097211 */ /* 0x000fe200008f3404 */
[----:B------:R-:W-:-:S02]  /*e1a0*/  IMAD.U32 R4, RZ, RZ, UR10 ;  /* 0x0000000aff047e24 */ /* 0x000fc4000f8e00ff */
[----:B------:R-:W-:Y:S01]  /*e1b0*/  LEA R6, P1, R5, R234, 0x1 ;  /* 0x000000ea05067211 */ /* 0x000fe200078208ff */
[----:B------:R-:W-:-:S05]  /*e1c0*/  IMAD.U32 R5, RZ, RZ, UR8 ;  /* 0x00000008ff057e24 */ /* 0x000fca000f8e00ff */
[----:B------:R-:W-:Y:S01]  /*e1d0*/  LEA.HI.X R7, R4, R233, R5, 0x1, P1 ;  /* 0x000000e904077211 */ /* 0x000fe200008f0c05 */
[----:B------:R-:W-:-:S04]  /*e1e0*/  VIADD R4, R226, 0x8000 ;  /* 0x00008000e2047836 */ /* 0x000fc80000000000 */
[----:B------:R-:W-:Y:S01]  /*e1f0*/  @P6 VIADD R245, R4, 0xffffffe0 ;  /* 0xffffffe004f56836 */ /* 0x000fe20000000000 */
        /* <DEDUP_REMOVED lines=23> */
[----:B------:R-:W2:Y:S04]  /*e370*/  LDSM.16.M88.4 R192, [R228] ;  /* 0x00000000e4c0783b */ /* 0x000ea80000000200 */
[----:B------:R-:W-:Y:S04]  /*e380*/  LDSM.16.M88.4 R200, [R245] ;  /* 0x00000000f5c8783b */ /* 0x000fe80000000200 */
[----:B------:R-:W5:Y:S04]  /*e390*/  LDSM.16.M88.4 R16, [R225+0x2000] ;  /* 0x00200000e110783b */ /* 0x000f680000000200 */
[----:B------:R-:W5:Y:S04]  /*e3a0*/  LDSM.16.M88.4 R24, [R245+0x800] ;  /* 0x00080000f518783b */ /* 0x000f680000000200 */
[----:B------:R-:W5:Y:S04]  /*e3b0*/  LDSM.16.M88.4 R12, [R225] ;  /* 0x00000000e10c783b */ /* 0x000f680000000200 */
[----:B------:R-:W-:Y:S04]  /*e3c0*/  LDSM.16.M88.4 R188, [R0+0x8000] ;  /* 0x0080000000bc783b */ /* 0x000fe80000000200 */
[----:B-1----:R-:W1:Y:S04]  /*e3d0*/  LDSM.16.M88.4 R8, [R2] ;  /* 0x000000000208783b */ /* 0x002e680000000200 */
[----:B------:R-:W1:Y:S01]  /*e3e0*/  LDSM.16.M88.4 R180, [R0+0x8800] ;  /* 0x0088000000b4783b */ /* 0x000e620000000200 */
[C---:B---3--:R-:W-:Y:S03]  /*e3f0*/  HMMA.16816.F32 R20, R164.reuse, R172, RZ ;  /* 0x000000aca414723c */ /* 0x048fe600000018ff */
[----:B------:R-:W3:Y:S04]  /*e400*/  LDSM.16.M88.4 R184, [R2+0x2000] ;  /* 0x0020000002b8783b */ /* 0x000ee80000000200 */
[----:B------:R-:W-:Y:S01]  /*e410*/  LDSM.16.M88.4 R32, [R222+0x8000] ;  /* 0x00800000de20783b */ /* 0x000fe20000000200 */
[C---:B------:R-:W-:Y:S03]  /*e420*/  HMMA.16816.F32 R176, R164.reuse, R174, RZ ;  /* 0x000000aea4b0723c */ /* 0x040fe600000018ff */
[----:B------:R-:W-:Y:S04]  /*e430*/  LDSM.16.M88.4 R204, [R228+0x4000] ;  /* 0x00400000e4cc783b */ /* 0x000fe80000000200 */
[----:B------:R-:W-:Y:S01]  /*e440*/  LDSM.16.M88.4 R208, [R245+0x1000] ;  /* 0x00100000f5d0783b */ /* 0x000fe20000000200 */
[C---:B----4-:R-:W-:Y:S03]  /*e450*/  HMMA.16816.F32 R168, R164.reuse, R28, RZ ;  /* 0x0000001ca4a8723c */ /* 0x050fe600000018ff */
[----:B------:R-:W0:Y:S05]  /*e460*/  LDGDEPBAR ;  /* 0x00000000000079af */ /* 0x000e2a0000000000 */
        /* <DEDUP_REMOVED lines=11> */
[C---:B------:R-:W-:Y:S08]  /*e520*/  HMMA.16816.F32 R4, R12.reuse, R200, R4 ;  /* 0x000000c80c04723c */ /* 0x040ff00000001804 */
[C---:B------:R-:W-:Y:S08]  /*e530*/  HMMA.16816.F32 R196, R12.reuse, R24, R196 ;  /* 0x000000180cc4723c */ /* 0x040ff000000018c4 */
[C---:B------:R-:W-:Y:S01]  /*e540*/  HMMA.16816.F32 R172, R12.reuse, R202, R172 ;  /* 0x000000ca0cac723c */ /* 0x040fe200000018ac */
[----:B------:R-:W-:Y:S07]  /*e550*/  LDSM.16.M88.4 R200, [R227+UR5+0x9800] ;  /* 0x00980005e3c8783b */ /* 0x000fee0008000200 */
[----:B------:R-:W-:Y:S01]  /*e560*/  HMMA.16816.F32 R192, R12, R26, R192 ;  /* 0x0000001a0cc0723c */ /* 0x000fe200000018c0 */
[----:B------:R-:W4:Y:S04]  /*e570*/  LDSM.16.M88.4 R24, [R222+0x8800] ;  /* 0x00880000de18783b */ /* 0x000f280000000200 */
[----:B------:R-:W5:Y:S03]  /*e580*/  LDSM.16.M88.4 R12, [R227+UR5+0x9000] ;  /* 0x00900005e30c783b */ /* 0x000f660008000200 */
[C---:B-1----:R-:W-:Y:S08]  /*e590*/  HMMA.16816.F32 R4, R8.reuse, R188, R4 ;  /* 0x000000bc0804723c */ /* 0x042ff00000001804 */
[C---:B------:R-:W-:Y:S08]  /*e5a0*/  HMMA.16816.F32 R172, R8.reuse, R190, R172 ;  /* 0x000000be08ac723c */ /* 0x040ff000000018ac */
[C---:B------:R-:W-:Y:S08]  /*e5b0*/  HMMA.16816.F32 R196, R8.reuse, R180, R196 ;  /* 0x000000b408c4723c */ /* 0x040ff000000018c4 */
[----:B------:R-:W-:Y:S01]  /*e5c0*/  HMMA.16816.F32 R192, R8, R182, R192 ;  /* 0x000000b608c0723c */ /* 0x000fe200000018c0 */
[----:B------:R-:W1:Y:S07]  /*e5d0*/  LDSM.16.M88.4 R8, [R228+0x6000] ;  /* 0x00600000e408783b */ /* 0x000e6e0000000200 */
[C---:B---3--:R-:W-:Y:S08]  /*e5e0*/  HMMA.16816.F32 R20, R184.reuse, R188, R20 ;  /* 0x000000bcb814723c */ /* 0x048ff00000001814 */
[C---:B------:R-:W-:Y:S08]  /*e5f0*/  HMMA.16816.F32 R168, R184.reuse, R180, R168 ;  /* 0x000000b4b8a8723c */ /* 0x040ff000000018a8 */
[C---:B------:R-:W-:Y:S01]  /*e600*/  HMMA.16816.F32 R176, R184.reuse, R190, R176 ;  /* 0x000000beb8b0723c */ /* 0x040fe200000018b0 */
[----:B------:R-:W3:Y:S07]  /*e610*/  LDSM.16.M88.4 R188, [R225+0x4000] ;  /* 0x00400000e1bc783b */ /* 0x000eee0000000200 */
[----:B------:R-:W-:Y:S01]  /*e620*/  HMMA.16816.F32 R164, R184, R182, R164 ;  /* 0x000000b6b8a4723c */ /* 0x000fe200000018a4 */
[----:B------:R-:W3:Y:S04]  /*e630*/  LDSM.16.M88.4 R184, [R225+0x6000] ;  /* 0x00600000e1b8783b */ /* 0x000ee80000000200 */
[----:B------:R-:W-:Y:S03]  /*e640*/  LDSM.16.M88.4 R180, [R245+0x1800] ;  /* 0x00180000f5b4783b */ /* 0x000fe60000000200 */
[-C--:B--2---:R-:W-:Y:S08]  /*e650*/  HMMA.16816.F32 R4, R16, R32.reuse, R4 ;  /* 0x000000201004723c */ /* 0x084ff00000001804 */
[C---:B------:R-:W-:Y:S08]  /*e660*/  HMMA.16816.F32 R20, R28.reuse, R32, R20 ;  /* 0x000000201c14723c */ /* 0x040ff00000001814 */
        /* <DEDUP_REMOVED lines=8> */
[----:B------:R-:W2:Y:S04]  /*e6f0*/  LDSM.16.M88.4 R24, [R0+0x9000] ;  /* 0x009000000018783b */ /* 0x000ea80000000200 */
[----:B------:R-:W-:Y:S03]  /*e700*/  LDSM.16.M88.4 R16, [R224+0x4000] ;  /* 0x00400000e010783b */ /* 0x000fe60000000200 */
[-C--:B-----5:R-:W-:Y:S08]  /*e710*/  HMMA.16816.F32 R4, R204, R12.reuse, R4 ;  /* 0x0000000ccc04723c */ /* 0x0a0ff00000001804 */
[C---:B-1----:R-:W-:Y:S08]  /*e720*/  HMMA.16816.F32 R20, R8.reuse, R12, R20 ;  /* 0x0000000c0814723c */ /* 0x042ff00000001814 */
[C---:B------:R-:W-:Y:S08]  /*e730*/  HMMA.16816.F32 R176, R8.reuse, R14, R176 ;  /* 0x0000000e08b0723c */ /* 0x040ff000000018b0 */
[C---:B------:R-:W-:Y:S08]  /*e740*/  HMMA.16816.F32 R168, R8.reuse, R200, R168 ;  /* 0x000000c808a8723c */ /* 0x040ff000000018a8 */
[----:B------:R-:W-:Y:S01]  /*e750*/  HMMA.16816.F32 R164, R8, R202, R164 ;  /* 0x000000ca08a4723c */ /* 0x000fe200000018a4 */
[----:B------:R-:W1:Y:S07]  /*e760*/  LDSM.16.M88.4 R8, [R222+0x9000] ;  /* 0x00900000de08783b */ /* 0x000e6e0000000200 */
[----:B---3--:R-:W-:Y:S08]  /*e770*/  HMMA.16816.F32 R4, R188, R208, R4 ;  /* 0x000000d0bc04723c */ /* 0x008ff00000001804 */
[----:B------:R-:W-:Y:S01]  /*e780*/  HMMA.16816.F32 R172, R204, R14, R172 ;  /* 0x0000000eccac723c */ /* 0x000fe200000018ac */
[----:B------:R-:W3:Y:S07]  /*e790*/  LDSM.16.M88.4 R12, [R224+0x6000] ;  /* 0x00600000e00c783b */ /* 0x000eee0000000200 */
[----:B------:R-:W-:Y:S08]  /*e7a0*/  HMMA.16816.F32 R20, R184, R208, R20 ;  /* 0x000000d0b814723c */ /* 0x000ff00000001814 */
[----:B--2---:R-:W-:Y:S08]  /*e7b0*/  HMMA.16816.F32 R4, R32, R24, R4 ;  /* 0x000000182004723c */ /* 0x004ff00000001804 */
[----:B------:R-:W-:Y:S08]  /*e7c0*/  HMMA.16816.F32 R176, R184, R210, R176 ;  /* 0x000000d2b8b0723c */ /* 0x000ff000000018b0 */
[----:B------:R-:W-:Y:S08]  /*e7d0*/  HMMA.16816.F32 R20, R28, R24, R20 ;  /* 0x000000181c14723c */ /* 0x000ff00000001814 */
[C---:B------:R-:W-:Y:S08]  /*e7e0*/  HMMA.16816.F32 R168, R184.reuse, R180, R168 ;  /* 0x000000b4b8a8723c */ /* 0x040ff000000018a8 */
[----:B------:R-:W-:Y:S01]  /*e7f0*/  HMMA.16816.F32 R164, R184, R182, R164 ;  /* 0x000000b6b8a4723c */ /* 0x000fe200000018a4 */
[----:B------:R-:W2:Y:S07]  /*e800*/  LDSM.16.M88.4 R184, [R0+0x9800] ;  /* 0x0098000000b8783b */ /* 0x000eae0000000200 */
[-C--:B-1----:R-:W-:Y:S08]  /*e810*/  HMMA.16816.F32 R4, R16, R8.reuse, R4 ;  /* 0x000000081004723c */ /* 0x082ff00000001804 */
[----:B---3--:R-:W-:Y:S08]  /*e820*/  HMMA.16816.F32 R20, R12, R8, R20 ;  /* 0x000000080c14723c */ /* 0x008ff00000001814 */
[----:B------:R-:W-:Y:S03]  /*e830*/  HMMA.16816.F32 R172, R188, R210, R172 ;  /* 0x000000d2bcac723c */ /* 0x000fe600000018ac */
[----:B------:R-:W-:Y:S01]  /*e840*/  FMUL.FTZ R2, R4, UR4 ;  /* 0x0000000404027c20 */ /* 0x000fe20008410000 */
[----:B------:R-:W-:Y:S01]  /*e850*/  FMUL.FTZ R8, R5, UR4 ;  /* 0x0000000405087c20 */ /* 0x000fe20008410000 */
[----:B------:R-:W-:Y:S01]  /*e860*/  FMUL.FTZ R24, R6, UR4 ;  /* 0x0000000406187c20 */ /* 0x000fe20008410000 */
[----:B------:R-:W-:-:S02]  /*e870*/  FMUL.FTZ R9, R7, UR4 ;  /* 0x0000000407097c20 */ /* 0x000fc40008410000 */
[----:B------:R-:W1:Y:S01]  /*e880*/  LDSM.16.M88.4 R4, [R222+0x9800] ;  /* 0x00980000de04783b */ /* 0x000e620000000200 */
[----:B------:R-:W-:Y:S01]  /*e890*/  HMMA.16816.F32 R176, R28, R26, R176 ;  /* 0x0000001a1cb0723c */ /* 0x000fe200000018b0 */
[----:B------:R-:W-:-:S04]  /*e8a0*/  DEPBAR.LE SB0, 0x0 ;  /* 0x000080000000791a */ /* 0x000fc80000000000 */
[----:B------:R-:W-:Y:S01]  /*e8b0*/  FMUL.FTZ R20, R20, UR4 ;  /* 0x0000000414147c20 */ /* 0x000fe20008410000 */
[----:B------:R-:W-:Y:S01]  /*e8c0*/  FMUL.FTZ R25, R22, UR4 ;  /* 0x0000000416197c20 */ /* 0x000fe20008410000 */
[----:B------:R-:W-:Y:S01]  /*e8d0*/  FMUL.FTZ R21, R21, UR4 ;  /* 0x0000000415157c20 */ /* 0x000fe20008410000 */
[----:B------:R-:W-:Y:S01]  /*e8e0*/  HMMA.16816.F32 R196, R204, R200, R196 ;  /* 0x000000c8ccc4723c */ /* 0x000fe200000018c4 */
[----:B------:R-:W-:Y:S01]  /*e8f0*/  FMUL.FTZ R22, R23, UR4 ;  /* 0x0000000417167c20 */ /* 0x000fe20008410000 */
[----:B------:R-:W-:Y:S06]  /*e900*/  MUFU.TANH R2, R2 ;  /* 0x0000000200027308 */ /* 0x000fec0000002400 */
[----:B--2---:R-:W-:Y:S02]  /*e910*/  HMMA.16816.F32 R168, R28, R184, R168 ;  /* 0x000000b81ca8723c */ /* 0x004fe400000018a8 */
[----:B------:R-:W2:Y:S06]  /*e920*/  MUFU.TANH R20, R20 ;  /* 0x0000001400147308 */ /* 0x000eac0000002400 */
[----:B------:R-:W-:Y:S02]  /*e930*/  HMMA.16816.F32 R192, R204, R202, R192 ;  /* 0x000000caccc0723c */ /* 0x000fe400000018c0 */
[----:B------:R-:W-:Y:S06]  /*e940*/  MUFU.TANH R21, R21 ;  /* 0x0000001500157308 */ /* 0x000fec0000002400 */
[----:B------:R-:W-:Y:S01]  /*e950*/  HMMA.16816.F32 R164, R28, R186, R164 ;  /* 0x000000ba1ca4723c */ /* 0x000fe200000018a4 */
[C---:B------:R-:W-:Y:S01]  /*e960*/  VIADD R31, R216.reuse, 0xffffff68 ;  /* 0xffffff68d81f7836 */ /* 0x040fe20000000000 */
[----:B------:R-:W-:Y:S01]  /*e970*/  MUFU.TANH R22, R22 ;  /* 0x0000001600167308 */ /* 0x000fe20000002400 */
[----:B------:R-:W-:-:S05]  /*e980*/  VIADD R29, R216, 0xffffff69 ;  /* 0xffffff69d81d7836 */ /* 0x000fca0000000000 */
[----:B------:R-:W-:Y:S01]  /*e990*/  HMMA.16816.F32 R172, R32, R26, R172 ;  /* 0x0000001a20ac723c */ /* 0x000fe200000018ac */
[----:B------:R-:W-:Y:S01]  /*e9a0*/  VIADD R27, R216, 0xffffff70 ;  /* 0xffffff70d81b7836 */ /* 0x000fe20000000000 */
[----:B------:R-:W-:Y:S06]  /*e9b0*/  MUFU.TANH R8, R8 ;  /* 0x0000000800087308 */ /* 0x000fec0000002400 */
[----:B------:R-:W-:Y:S02]  /*e9c0*/  HMMA.16816.F32 R176, R12, R10, R176 ;  /* 0x0000000a0cb0723c */ /* 0x000fe400000018b0 */
[----:B------:R-:W-:Y:S06]  /*e9d0*/  MUFU.TANH R24, R24 ;  /* 0x0000001800187308 */ /* 0x000fec0000002400 */
[----:B------:R-:W-:Y:S02]  /*e9e0*/  HMMA.16816.F32 R196, R188, R180, R196 ;  /* 0x000000b4bcc4723c */ /* 0x000fe400000018c4 */
[----:B------:R-:W-:Y:S06]  /*e9f0*/  MUFU.TANH R9, R9 ;  /* 0x0000000900097308 */ /* 0x000fec0000002400 */
[----:B-1----:R-:W-:Y:S03]  /*ea00*/  HMMA.16816.F32 R168, R12, R4, R168 ;  /* 0x000000040ca8723c */ /* 0x002fe600000018a8 */
[----:B------:R-:W-:Y:S01]  /*ea10*/  FMUL.FTZ R23, R176, UR4 ;  /* 0x00000004b0177c20 */ /* 0x000fe20008410000 */
[----:B------:R-:W-:-:S04]  /*ea20*/  FMUL.FTZ R26, R178, UR4 ;  /* 0x00000004b21a7c20 */ /* 0x000fc80008410000 */
[----:B------:R-:W-:Y:S01]  /*ea30*/  HMMA.16816.F32 R192, R188, R182, R192 ;  /* 0x000000b6bcc0723c */ /* 0x000fe200000018c0 */
[----:B------:R-:W-:Y:S07]  /*ea40*/  MUFU.TANH R23, R23 ;  /* 0x0000001700177308 */ /* 0x000fee0000002400 */
[----:B------:R-:W-:Y:S01]  /*ea50*/  HMMA.16816.F32 R164, R12, R6, R164 ;  /* 0x000000060ca4723c */ /* 0x000fe200000018a4 */
[----:B------:R-:W-:Y:S01]  /*ea60*/  FMUL.FTZ R12, R179, UR4 ;  /* 0x00000004b30c7c20 */ /* 0x000fe20008410000 */
[----:B------:R-:W-:Y:S01]  /*ea70*/  MUFU.TANH R26, R26 ;  /* 0x0000001a001a7308 */ /* 0x000fe20000002400 */
[----:B------:R-:W-:Y:S01]  /*ea80*/  FMUL.FTZ R168, R168, UR4 ;  /* 0x00000004a8a87c20 */ /* 0x000fe20008410000 */
[----:B------:R-:W-:Y:S01]  /*ea90*/  FMUL.FTZ R169, R169, UR4 ;  /* 0x00000004a9a97c20 */ /* 0x000fe20008410000 */
[----:B------:R-:W-:Y:S01]  /*eaa0*/  FMUL.FTZ R170, R170, UR4 ;  /* 0x00000004aaaa7c20 */ /* 0x000fe20008410000 */
[----:B------:R-:W-:Y:S01]  /*eab0*/  FMUL.FTZ R171, R171, UR4 ;  /* 0x00000004abab7c20 */ /* 0x000fe20008410000 */
[C---:B------:R-:W-:Y:S01]  /*eac0*/  VIADD R15, R216.reuse, 0xffffff71 ;  /* 0xffffff71d80f7836 */ /* 0x040fe20000000000 */
[----:B------:R-:W-:Y:S01]  /*ead0*/  HMMA.16816.F32 R172, R16, R10, R172 ;  /* 0x0000000a10ac723c */ /* 0x000fe200000018ac */
[----:B------:R-:W-:Y:S01]  /*eae0*/  VIADD R13, R216, 0xffffff78 ;  /* 0xffffff78d80d7836 */ /* 0x000fe20000000000 */
[----:B------:R1:W3:Y:S06]  /*eaf0*/  MUFU.TANH R11, R25 ;  /* 0x00000019000b7308 */ /* 0x0002ec0000002400 */
[----:B------:R-:W-:Y:S02]  /*eb00*/  HMMA.16816.F32 R196, R32, R184, R196 ;  /* 0x000000b820c4723c */ /* 0x000fe400000018c4 */
[----:B------:R-:W-:Y:S01]  /*eb10*/  MUFU.TANH R12, R12 ;  /* 0x0000000c000c7308 */ /* 0x000fe20000002400 */
[----:B------:R-:W-:Y:S01]  /*eb20*/  FMUL.FTZ R164, R164, UR4 ;  /* 0x00000004a4a47c20 */ /* 0x000fe20008410000 */
[----:B------:R-:W-:Y:S01]  /*eb30*/  FMUL.FTZ R165, R165, UR4 ;  /* 0x00000004a5a57c20 */ /* 0x000fe20008410000 */
[----:B------:R-:W-:Y:S01]  /*eb40*/  FMUL.FTZ R166, R166, UR4 ;  /* 0x00000004a6a67c20 */ /* 0x000fe20008410000 */
[----:B------:R-:W-:-:S02]  /*eb50*/  FMUL.FTZ R167, R167, UR4 ;  /* 0x00000004a7a77c20 */ /* 0x000fc40008410000 */
[----:B------:R-:W-:Y:S01]  /*eb60*/  HMMA.16816.F32 R192, R32, R186, R192 ;  /* 0x000000ba20c0723c */ /* 0x000fe200000018c0 */
[C---:B------:R-:W-:Y:S01]  /*eb70*/  VIADD R34, R216.reuse, 0xffffff60 ;  /* 0xffffff60d8227836 */ /* 0x040fe20000000000 */
[----:B------:R-:W-:Y:S01]  /*eb80*/  MUFU.TANH R206, R168 ;  /* 0x000000a800ce7308 */ /* 0x000fe20000002400 */
[----:B------:R-:W-:Y:S02]  /*eb90*/  VIADD R33, R216, 0xffffff61 ;  /* 0xffffff61d8217836 */ /* 0x000fe40000000000 */
[----:B-1----:R-:W-:Y:S01]  /*eba0*/  FMUL.FTZ R25, R177, UR4 ;  /* 0x00000004b1197c20 */ /* 0x002fe20008410000 */
[----:B------:R-:W-:Y:S01]  /*ebb0*/  FMUL.FTZ R0, R172, UR4 ;  /* 0x00000004ac007c20 */ /* 0x000fe20008410000 */
[CC--:B------:R-:W-:Y:S01]  /*ebc0*/  ISETP.GE.AND P6, PT, R34.reuse, R213.reuse, PT ;  /* 0x000000d52200720c */ /* 0x0c0fe20003fc6270 */
[----:B------:R-:W-:Y:S01]  /*ebd0*/  FMUL.FTZ R10, R173, UR4 ;  /* 0x00000004ad0a7c20 */ /* 0x000fe20008410000 */
[-C--:B------:R-:W-:Y:S01]  /*ebe0*/  ISETP.GE.AND P5, PT, R34, R212.reuse, PT ;  /* 0x000000d42200720c */ /* 0x080fe20003fa6270 */
[----:B------:R-:W-:Y:S01]  /*ebf0*/  VIADD R216, R216, 0xffffff79 ;  /* 0xffffff79d8d87836 */ /* 0x000fe20000000000 */
[----:B------:R-:W1:Y:S01]  /*ec00*/  MUFU.TANH R25, R25 ;  /* 0x0000001900197308 */ /* 0x000e620000002400 */
[CC--:B------:R-:W-:Y:S01]  /*ec10*/  ISETP.GE.AND P4, PT, R33.reuse, R213.reuse, PT ;  /* 0x000000d52100720c */ /* 0x0c0fe20003f86270 */
[C---:B------:R-:W-:Y:S01]  /*ec20*/  HMMA.16816.F32 R196, R16.reuse, R4, R196 ;  /* 0x0000000410c4723c */ /* 0x040fe200000018c4 */
[-C--:B------:R-:W-:Y:S01]  /*ec30*/  ISETP.GE.AND P1, PT, R33, R212.reuse, PT ;  /* 0x000000d42100720c */ /* 0x080fe20003f26270 */
[----:B------:R-:W-:Y:S01]  /*ec40*/  FMUL.FTZ R4, R174, UR4 ;  /* 0x00000004ae047c20 */ /* 0x000fe20008410000 */
[----:B--2---:R-:W-:Y:S01]  /*ec50*/  FSEL R20, R20, -INF , !P6 ;  /* 0xff80000014147808 */ /* 0x004fe20007000000 */
[----:B------:R-:W-:Y:S01]  /*ec60*/  FMUL.FTZ R175, R175, UR4 ;  /* 0x00000004afaf7c20 */ /* 0x000fe20008410000 */
[----:B---3--:R-:W-:Y:S01]  /*ec70*/  FSEL R14, R11, -INF , !P5 ;  /* 0xff8000000b0e7808 */ /* 0x008fe20006800000 */
[----:B------:R-:W2:Y:S01]  /*ec80*/  MUFU.TANH R203, R169 ;  /* 0x000000a900cb7308 */ /* 0x000ea20000002400 */
[C---:B------:R-:W-:Y:S01]  /*ec90*/  ISETP.GE.AND P6, PT, R31.reuse, R213, PT ;  /* 0x000000d51f00720c */ /* 0x040fe20003fc6270 */
[----:B------:R-:W-:Y:S01]  /*eca0*/  HMMA.16816.F32 R192, R16, R6, R192 ;  /* 0x0000000610c0723c */ /* 0x000fe200000018c0 */
[----:B------:R-:W-:-:S02]  /*ecb0*/  ISETP.GE.AND P5, PT, R31, R212, PT ;  /* 0x000000d41f00720c */ /* 0x000fc40003fa6270 */
[----:B------:R-:W-:Y:S02]  /*ecc0*/  FSEL R30, R21, -INF , !P4 ;  /* 0xff800000151e7808 */ /* 0x000fe40006000000 */
[----:B------:R-:W-:Y:S01]  /*ecd0*/  FSEL R22, R22, -INF , !P1 ;  /* 0xff80000016167808 */ /* 0x000fe20004800000 */
[----:B------:R-:W3:Y:S01]  /*ece0*/  MUFU.TANH R204, R164 ;  /* 0x000000a400cc7308 */ /* 0x000ee20000002400 */
[CC--:B------:R-:W-:Y:S02]  /*ecf0*/  ISETP.GE.AND P4, PT, R29.reuse, R213.reuse, PT ;  /* 0x000000d51d00720c */ /* 0x0c0fe40003f86270 */
[----:B------:R-:W-:Y:S02]  /*ed00*/  ISETP.GE.AND P1, PT, R29, R212, PT ;  /* 0x000000d41d00720c */ /* 0x000fe40003f26270 */
[----:B------:R-:W-:Y:S01]  /*ed10*/  FSEL R28, R23, -INF , !P6 ;  /* 0xff800000171c7808 */ /* 0x000fe20007000000 */
[----:B------:R-:W-:Y:S01]  /*ed20*/  FMUL.FTZ R181, R196, UR4 ;  /* 0x00000004c4b57c20 */ /* 0x000fe20008410000 */
[----:B------:R-:W-:Y:S01]  /*ed30*/  FSEL R26, R26, -INF , !P5 ;  /* 0xff8000001a1a7808 */ /* 0x000fe20006800000 */
[----:B------:R-:W4:Y:S01]  /*ed40*/  MUFU.TANH R201, R165 ;  /* 0x000000a500c97308 */ /* 0x000f220000002400 */
[----:B------:R-:W-:-:S02]  /*ed50*/  ISETP.GE.AND P6, PT, R27, R213, PT ;  /* 0x000000d51b00720c */ /* 0x000fc40003fc6270 */
[-C--:B------:R-:W-:Y:S02]  /*ed60*/  ISETP.GE.AND P5, PT, R15, R213.reuse, PT ;  /* 0x000000d50f00720c */ /* 0x080fe40003fa6270 */
[----:B-1----:R-:W-:Y:S02]  /*ed70*/  FSEL R32, R25, -INF , !P4 ;  /* 0xff80000019207808 */ /* 0x002fe40006000000 */
[----:B------:R-:W-:Y:S01]  /*ed80*/  FSEL R12, R12, -INF , !P1 ;  /* 0xff8000000c0c7808 */ /* 0x000fe20004800000 */
[----:B------:R-:W1:Y:S01]  /*ed90*/  MUFU.TANH R202, R170 ;  /* 0x000000aa00ca7308 */ /* 0x000e620000002400 */
[-C--:B------:R-:W-:Y:S02]  /*eda0*/  ISETP.GE.AND P4, PT, R13, R213.reuse, PT ;  /* 0x000000d50d00720c */ /* 0x080fe40003f86270 */
[----:B------:R-:W-:Y:S02]  /*edb0*/  ISETP.GE.AND P1, PT, R216, R213, PT ;  /* 0x000000d5d800720c */ /* 0x000fe40003f26270 */
[----:B------:R-:W-:-:S02]  /*edc0*/  FSEL R206, R206, -INF , !P6 ;  /* 0xff800000cece7808 */ /* 0x000fc40007000000 */
[----:B--2---:R-:W-:Y:S01]  /*edd0*/  FSEL R203, R203, -INF , !P5 ;  /* 0xff800000cbcb7808 */ /* 0x004fe20006800000 */
[----:B------:R-:W2:Y:S01]  /*ede0*/  MUFU.TANH R200, R171 ;  /* 0x000000ab00c87308 */ /* 0x000ea20000002400 */
[-C--:B------:R-:W-:Y:S02]  /*edf0*/  ISETP.GE.AND P6, PT, R27, R212.reuse, PT ;  /* 0x000000d41b00720c */ /* 0x080fe40003fc6270 */
[----:B------:R-:W-:Y:S02]  /*ee00*/  ISETP.GE.AND P5, PT, R15, R212, PT ;  /* 0x000000d40f00720c */ /* 0x000fe40003fa6270 */
[----:B------:R-:W-:Y:S02]  /*ee10*/  FMNMX3.FTZ R7, R242, R20, R30, !PT ;  /* 0x00000014f2077276 */ /* 0x000fe4000781001e */
[----:B------:R-:W-:Y:S01]  /*ee20*/  FMNMX3.FTZ R5, R229, R14, R22, !PT ;  /* 0x0000000ee5057276 */ /* 0x000fe20007810016 */
[----:B------:R-:W5:Y:S01]  /*ee30*/  MUFU.TANH R191, R166 ;  /* 0x000000a600bf7308 */ /* 0x000f620000002400 */
[----:B---3--:R-:W-:-:S02]  /*ee40*/  FSEL R204, R204, -INF , !P4 ;  /* 0xff800000cccc7808 */ /* 0x008fc40006000000 */
[----:B----4-:R-:W-:Y:S02]  /*ee50*/  FSEL R201, R201, -INF , !P1 ;  /* 0xff800000c9c97808 */ /* 0x010fe40004800000 */
[-C--:B------:R-:W-:Y:S02]  /*ee60*/  ISETP.GE.AND P4, PT, R13, R212.reuse, PT ;  /* 0x000000d40d00720c */ /* 0x080fe40003f86270 */
[----:B------:R-:W-:Y:S01]  /*ee70*/  ISETP.GE.AND P1, PT, R216, R212, PT ;  /* 0x000000d4d800720c */ /* 0x000fe20003f26270 */
[----:B------:R-:W3:Y:S01]  /*ee80*/  MUFU.TANH R190, R167 ;  /* 0x000000a700be7308 */ /* 0x000ee20000002400 */
[----:B-1----:R-:W-:Y:S02]  /*ee90*/  FSEL R202, R202, -INF , !P6 ;  /* 0xff800000caca7808 */ /* 0x002fe40007000000 */
[----:B--2---:R-:W-:Y:S02]  /*eea0*/  FSEL R200, R200, -INF , !P5 ;  /* 0xff800000c8c87808 */ /* 0x004fe40006800000 */
[----:B------:R-:W-:-:S02]  /*eeb0*/  FMNMX3.FTZ R6, R7, R28, R32, !PT ;  /* 0x0000001c07067276 */ /* 0x000fc40007810020 */
[----:B------:R-:W-:Y:S01]  /*eec0*/  FMNMX3.FTZ R5, R5, R26, R12, !PT ;  /* 0x0000001a05057276 */ /* 0x000fe2000781000c */
[----:B------:R-:W1:Y:S01]  /*eed0*/  MUFU.TANH R0, R0 ;  /* 0x0000000000007308 */ /* 0x000e620000002400 */
[----:B------:R-:W-:Y:S02]  /*eee0*/  FMNMX3.FTZ R6, R6, R206, R203, !PT ;  /* 0x000000ce06067276 */ /* 0x000fe400078100cb */
[----:B-----5:R-:W-:Y:S02]  /*eef0*/  FSEL R191, R191, -INF , !P4 ;  /* 0xff800000bfbf7808 */ /* 0x020fe40006000000 */
[----:B------:R-:W-:Y:S02]  /*ef00*/  FMNMX3.FTZ R5, R5, R202, R200, !PT ;  /* 0x000000ca05057276 */ /* 0x000fe400078100c8 */
[----:B------:R-:W-:Y:S01]  /*ef10*/  FMNMX3.FTZ R6, R6, R204, R201, !PT ;  /* 0x000000cc06067276 */ /* 0x000fe200078100c9 */
[----:B------:R-:W2:Y:S01]  /*ef20*/  MUFU.TANH R10, R10 ;  /* 0x0000000a000a7308 */ /* 0x000ea20000002400 */
[----:B---3--:R-:W-:-:S04]  /*ef30*/  FSEL R190, R190, -INF , !P1 ;  /* 0xff800000bebe7808 */ /* 0x008fc80004800000 */
[----:B------:R-:W-:-:S03]  /*ef40*/  FMNMX3.FTZ R5, R5, R191, R190, !PT ;  /* 0x000000bf05057276 */ /* 0x000fc600078100be */
[----:B------:R-:W3:Y:S08]  /*ef50*/  MUFU.TANH R4, R4 ;  /* 0x0000000400047308 */ /* 0x000ef00000002400 */
[----:B------:R-:W4:Y:S01]  /*ef60*/  MUFU.TANH R175, R175 ;  /* 0x000000af00af7308 */ /* 0x000f220000002400 */
[----:B------:R-:W-:Y:S06]  /*ef70*/  BAR.SYNC.DEFER_BLOCKING 0x0 ;  /* 0x0000000000007b1d */ /* 0x000fec0000010000 */
[----:B-12---:R-:W-:Y:S05]  /*ef80*/  BRA.U !UP0, `(.L_x_1451) ;  /* 0x0000000108b87547 */ /* 0x006fea000b800000 */
        /* <DEDUP_REMOVED lines=11> */
[----:B------:R-:W-:Y:S01]  /*f040*/  MOV R171, UR10 ;  /* 0x0000000a00ab7c02 */ /* 0x000fe20008000f00 */
[----:B------:R-:W-:Y:S01]  /*f050*/  IMAD.U32 R7, RZ, RZ, UR10 ;  /* 0x0000000aff077e24 */ /* 0x000fe2000f8e00ff */
[-C--:B------:R-:W-:Y:S01]  /*f060*/  @!P3 LEA R178, P1, R179, R236.reuse, 0x1 ;  /* 0x000000ecb3b2b211 */ /* 0x080fe200078208ff */
[----:B------:R-:W-:Y:S01]  /*f070*/  IMAD.U32 R16, RZ, RZ, UR9 ;  /* 0x00000009ff107e24 */ /* 0x000fe2000f8e00ff */
[-C--:B------:R-:W-:Y:S01]  /*f080*/  @!P2 LEA R170, P4, R171, R236.reuse, 0x1 ;  /* 0x000000ecabaaa211 */ /* 0x080fe200078808ff */
[----:B------:R-:W-:Y:S01]  /*f090*/  @!P2 IMAD.WIDE.U32 R168, R168, UR8, R18 ;  /* 0x00000008a8a8ac25 */ /* 0x000fe2000f8e0012 */
[-C--:B------:R-:W-:Y:S02]  /*f0a0*/  @!P3 LEA R172, P5, R176, R236.reuse, 0x1 ;  /* 0x000000ecb0acb211 */ /* 0x080fe400078a08ff */
[----:B------:R-:W-:Y:S01]  /*f0b0*/  @!P3 LEA.HI.X R179, R7, R235, R16, 0x1, P1 ;  /* 0x000000eb07b3b211 */ /* 0x000fe200008f0c10 */
[----:B------:R-:W-:Y:S01]  /*f0c0*/  @!P3 VIADD R164, R177, UR14 ;  /* 0x0000000eb1a4bc36 */ /* 0x000fe20008000000 */
[----:B------:R-:W-:-:S02]  /*f0d0*/  @!P2 LEA R166, P1, R168, R236, 0x1 ;  /* 0x000000eca8a6a211 */ /* 0x000fc400078208ff */
[----:B------:R-:W-:Y:S01]  /*f0e0*/  @!P2 IADD3 R18, PT, PT, R169, UR14, RZ ;  /* 0x0000000ea912ac10 */ /* 0x000fe2000fffe0ff */
[----:B------:R-:W-:Y:S01]  /*f0f0*/  @!PT LDS RZ, [RZ] ;  /* 0x00000000fffff984 */ /* 0x000fe20000000800 */
[----:B------:R-:W-:Y:S01]  /*f100*/  @!PT LDS RZ, [RZ] ;  /* 0x00000000fffff984 */ /* 0x000fe20000000800 */
[----:B------:R-:W-:Y:S01]  /*f110*/  @!PT LDS RZ, [RZ] ;  /* 0x00000000fffff984 */ /* 0x000fe20000000800 */
[----:B------:R1:W-:Y:S01]  /*f120*/  @!P3 LDGSTS.E.BYPASS.LTC128B.128 [R238+0x8000], desc[UR26][R178.64] ;  /* 0x08000000b2eebfae */ /* 0x0003e2000b981a1a */
[-C--:B------:R-:W-:Y:S02]  /*f130*/  @!P2 LEA.HI.X R171, R7, R235.reuse, R16, 0x1, P4 ;  /* 0x000000eb07aba211 */ /* 0x080fe400020f0c10 */
        /* <DEDUP_REMOVED lines=19> */
.L_x_1451:
[----:B------:R-:W1:Y:S01]  /*f270*/  SHFL.BFLY PT, R7, R6, 0x2, 0x1f ;  /* 0x0c401f0006077f89 */ /* 0x000e6200000e0000 */
[----:B------:R-:W-:Y:S01]  /*f280*/  FMUL.FTZ R180, R197, UR4 ;  /* 0x00000004c5b47c20 */ /* 0x000fe20008410000 */
[----:B------:R-:W-:Y:S01]  /*f290*/  FMUL.FTZ R187, R192, UR4 ;  /* 0x00000004c0bb7c20 */ /* 0x000fe20008410000 */
[----:B------:R-:W-:Y:S01]  /*f2a0*/  FMUL.FTZ R186, R193, UR4 ;  /* 0x00000004c1ba7c20 */ /* 0x000fe20008410000 */
[----:B------:R-:W2:Y:S01]  /*f2b0*/  SHFL.BFLY PT, R16, R5, 0x2, 0x1f ;  /* 0x0c401f0005107f89 */ /* 0x000ea200000e0000 */
[----:B------:R-:W5:Y:S01]  /*f2c0*/  MUFU.TANH R181, R181 ;  /* 0x000000b500b57308 */ /* 0x000f620000002400 */
[----:B------:R-:W-:Y:S01]  /*f2d0*/  FMUL.FTZ R185, R198, UR4 ;  /* 0x00000004c6b97c20 */ /* 0x000fe20008410000 */
[----:B------:R-:W-:Y:S01]  /*f2e0*/  FMUL.FTZ R184, R199, UR4 ;  /* 0x00000004c7b87c20 */ /* 0x000fe20008410000 */
[-C--:B------:R-:W-:Y:S01]  /*f2f0*/  ISETP.GE.AND P4, PT, R34, R215.reuse, PT ;  /* 0x000000d72200720c */ /* 0x080fe20003f86270 */
[----:B------:R-:W-:Y:S01]  /*f300*/  FMUL.FTZ R183, R194, UR4 ;  /* 0x00000004c2b77c20 */ /* 0x000fe20008410000 */
[----:B------:R-:W-:Y:S01]  /*f310*/  ISETP.GE.AND P2, PT, R33, R215, PT ;  /* 0x000000d72100720c */ /* 0x000fe20003f46270 */
[----:B------:R-:W-:Y:S01]  /*f320*/  FMUL.FTZ R182, R195, UR4 ;  /* 0x00000004c3b67c20 */ /* 0x000fe20008410000 */
[-C--:B------:R-:W-:Y:S01]  /*f330*/  ISETP.GE.AND P1, PT, R33, R214.reuse, PT ;  /* 0x000000d62100720c */ /* 0x080fe20003f26270 */
[----:B------:R-:W4:Y:S01]  /*f340*/  MUFU.TANH R180, R180 ;  /* 0x000000b400b47308 */ /* 0x000f220000002400 */
[----:B------:R-:W-:Y:S01]  /*f350*/  ISETP.GE.AND P5, PT, R31, R214, PT ;  /* 0x000000d61f00720c */ /* 0x000fe20003fa6270 */
[----:B------:R-:W-:Y:S01]  /*f360*/  UIADD3 UR10, UPT, UPT, UR24, -0x6, URZ ;  /* 0xfffffffa180a7890 */ /* 0x000fe2000fffe0ff */
[----:B------:R-:W-:-:S02]  /*f370*/  FSEL R196, R2, -INF , !P4 ;  /* 0xff80000002c47808 */ /* 0x000fc40006000000 */
[-C--:B------:R-:W-:Y:S02]  /*f380*/  ISETP.GE.AND P6, PT, R31, R215.reuse, PT ;  /* 0x000000d71f00720c */ /* 0x080fe40003fc6270 */
[----:B------:R-:W-:Y:S01]  /*f390*/  ISETP.GE.AND P4, PT, R29, R215, PT ;  /* 0x000000d71d00720c */ /* 0x000fe20003f86270 */
[----:B------:R-:W4:Y:S01]  /*f3a0*/  MUFU.TANH R187, R187 ;  /* 0x000000bb00bb7308 */ /* 0x000f220000002400 */
[----:B------:R-:W-:Y:S02]  /*f3b0*/  FSEL R192, R8, -INF , !P2 ;  /* 0xff80000008c07808 */ /* 0x000fe40005000000 */
[----:B-1----:R-:W-:Y:S02]  /*f3c0*/  FMNMX.FTZ R166, R6, R7, !PT ;  /* 0x0000000706a67209 */ /* 0x002fe40007810000 */
[----:B------:R-:W-:Y:S02]  /*f3d0*/  ISETP.GE.AND P3, PT, R34, R214, PT ;  /* 0x000000d62200720c */ /* 0x000fe40003f66270 */
[----:B------:R-:W-:Y:S01]  /*f3e0*/  FSEL R205, R9, -INF , !P1 ;  /* 0xff80000009cd7808 */ /* 0x000fe20004800000 */
[----:B------:R-:W1:Y:S01]  /*f3f0*/  MUFU.TANH R186, R186 ;  /* 0x000000ba00ba7308 */ /* 0x000e620000002400 */
[----:B------:R-:W1:Y:S01]  /*f400*/  SHFL.BFLY PT, R7, R166, 0x1, 0x1f ;  /* 0x0c201f00a6077f89 */ /* 0x000e6200000e0000 */
[----:B---3--:R-:W-:-:S02]  /*f410*/  FSEL R199, R4, -INF , !P5 ;  /* 0xff80000004c77808 */ /* 0x008fc40006800000 */
[-C--:B------:R-:W-:Y:S02]  /*f420*/  ISETP.GE.AND P2, PT, R27, R215.reuse, PT ;  /* 0x000000d71b00720c */ /* 0x080fe40003f46270 */
[----:B------:R-:W-:Y:S02]  /*f430*/  ISETP.GE.AND P1, PT, R15, R215, PT ;  /* 0x000000d70f00720c */ /* 0x000fe40003f26270 */
[----:B------:R-:W3:Y:S01]  /*f440*/  MUFU.TANH R185, R185 ;  /* 0x000000b900b97308 */ /* 0x000ee20000002400 */
[----:B------:R-:W-:Y:S02]  /*f450*/  FSEL R6, R0, -INF , !P6 ;  /* 0xff80000000067808 */ /* 0x000fe40007000000 */
[----:B------:R-:W-:Y:S02]  /*f460*/  FSEL R4, R10, -INF , !P4 ;  /* 0xff8000000a047808 */ /* 0x000fe40006000000 */
[----:B------:R-:W-:Y:S02]  /*f470*/  FMNMX3.FTZ R9, R244, R196, R192, !PT ;  /* 0x000000c4f4097276 */ /* 0x000fe400078100c0 */
[----:B--2---:R-:W-:Y:S01]  /*f480*/  FMNMX.FTZ R165, R5, R16, !PT ;  /* 0x0000001005a57209 */ /* 0x004fe20007810000 */
[----:B------:R-:W2:Y:S01]  /*f490*/  MUFU.TANH R184, R184 ;  /* 0x000000b800b87308 */ /* 0x000ea20000002400 */
[----:B------:R-:W-:Y:S01]  /*f4a0*/  FSEL R5, R24, -INF , !P3 ;  /* 0xff80000018057808 */ /* 0x000fe20005800000 */
[----:B------:R-:W-:Y:S01]  /*f4b0*/  LDSM.16.MT88.4 R16, [R223+0xb000] ;  /* 0x00b00000df10783b */ /* 0x000fe20000004200 */
[----:B------:R-:W-:-:S02]  /*f4c0*/  ISETP.GE.AND P3, PT, R29, R214, PT ;  /* 0x000000d61d00720c */ /* 0x000fc40003f66270 */
[-C--:B------:R-:W-:Y:S01]  /*f4d0*/  ISETP.GE.AND P6, PT, R13, R215.reuse, PT ;  /* 0x000000d70d00720c */ /* 0x080fe20003fc6270 */
[----:B------:R-:W2:Y:S01]  /*f4e0*/  SHFL.BFLY PT, R2, R165, 0x1, 0x1f ;  /* 0x0c201f00a5027f89 */ /* 0x000ea200000e0000 */
[----:B------:R-:W-:Y:S01]  /*f4f0*/  ISETP.GE.AND P5, PT, R216, R215, PT ;  /* 0x000000d7d800720c */ /* 0x000fe20003fa6270 */
[----:B------:R-:W2:Y:S01]  /*f500*/  MUFU.TANH R183, R183 ;  /* 0x000000b700b77308 */ /* 0x000ea20000002400 */
[----:B-----5:R-:W-:Y:S02]  /*f510*/  FSEL R181, R181, -INF , !P2 ;  /* 0xff800000b5b57808 */ /* 0x020fe40005000000 */
[----:B----4-:R-:W-:Y:S02]  /*f520*/  FSEL R180, R180, -INF , !P1 ;  /* 0xff800000b4b47808 */ /* 0x010fe40004800000 */
[----:B------:R-:W-:Y:S02]  /*f530*/  FMNMX3.FTZ R9, R9, R6, R4, !PT ;  /* 0x0000000609097276 */ /* 0x000fe40007810004 */
[----:B------:R-:W-:Y:S01]  /*f540*/  FSEL R209, R175, -INF , !P3 ;  /* 0xff800000afd17808 */ /* 0x000fe20005800000 */
[----:B------:R-:W4:Y:S01]  /*f550*/  MUFU.TANH R182, R182 ;  /* 0x000000b600b67308 */ /* 0x000f220000002400 */
[----:B------:R-:W-:-:S02]  /*f560*/  ISETP.GE.AND P4, PT, R27, R214, PT ;  /* 0x000000d61b00720c */ /* 0x000fc40003f86270 */
[-C--:B------:R-:W-:Y:S02]  /*f570*/  ISETP.GE.AND P3, PT, R15, R214.reuse, PT ;  /* 0x000000d60f00720c */ /* 0x080fe40003f66270 */
[----:B------:R-:W-:Y:S02]  /*f580*/  FSEL R187, R187, -INF , !P6 ;  /* 0xff800000bbbb7808 */ /* 0x000fe40007000000 */
[----:B-1----:R-:W-:Y:S02]  /*f590*/  FSEL R186, R186, -INF , !P5 ;  /* 0xff800000baba7808 */ /* 0x002fe40006800000 */
[----:B------:R-:W-:Y:S02]  /*f5a0*/  FMNMX3.FTZ R168, R9, R181, R180, !PT ;  /* 0x000000b509a87276 */ /* 0x000fe400078100b4 */
[----:B------:R-:W-:Y:S02]  /*f5b0*/  FMNMX3.FTZ R8, R3, R5, R205, !PT ;  /* 0x0000000503087276 */ /* 0x000fe400078100cd */
[----:B------:R-:W-:-:S02]  /*f5c0*/  ISETP.GE.AND P2, PT, R13, R214, PT ;  /* 0x000000d60d00720c */ /* 0x000fc40003f46270 */
[----:B------:R-:W-:Y:S02]  /*f5d0*/  ISETP.GE.AND P1, PT, R216, R214, PT ;  /* 0x000000d6d800720c */ /* 0x000fe40003f26270 */
[----:B---3--:R-:W-:Y:S02]  /*f5e0*/  FSEL R185, R185, -INF , !P4 ;  /* 0xff800000b9b97808 */ /* 0x008fe40006000000 */
[----:B--2---:R-:W-:Y:S02]  /*f5f0*/  FSEL R184, R184, -INF , !P3 ;  /* 0xff800000b8b87808 */ /* 0x004fe40005800000 */
[----:B------:R-:W-:Y:S02]  /*f600*/  FMNMX3.FTZ R168, R168, R187, R186, !PT ;  /* 0x000000bba8a87276 */ /* 0x000fe400078100ba */
[----:B------:R-:W-:Y:S02]  /*f610*/  FMNMX3.FTZ R8, R8, R199, R209, !PT ;  /* 0x000000c708087276 */ /* 0x000fe400078100d1 */
[----:B------:R-:W-:-:S02]  /*f620*/  FMNMX.FTZ R166, R166, R7, !PT ;  /* 0x00000007a6a67209 */ /* 0x000fc40007810000 */
[----:B------:R-:W-:Y:S01]  /*f630*/  FSEL R183, R183, -INF , !P2 ;  /* 0xff800000b7b77808 */ /* 0x000fe20005000000 */
[----:B------:R-:W1:Y:S01]  /*f640*/  SHFL.BFLY PT, R7, R168, 0x2, 0x1f ;  /* 0x0c401f00a8077f89 */ /* 0x000e6200000e0000 */
[----:B----4-:R-:W-:Y:S01]  /*f650*/  FSEL R182, R182, -INF , !P1 ;  /* 0xff800000b6b67808 */ /* 0x010fe20004800000 */
[----:B------:R-:W-:Y:S01]  /*f660*/  FMUL.FTZ R207, R166, UR13 ;  /* 0x0000000da6cf7c20 */ /* 0x000fe20008410000 */
[----:B------:R-:W-:Y:S02]  /*f670*/  FMNMX3.FTZ R8, R8, R185, R184, !PT ;  /* 0x000000b908087276 */ /* 0x000fe400078100b8 */
[----:B------:R-:W-:Y:S02]  /*f680*/  IADD3 R188, PT, PT, R223, 0xa040, RZ ;  /* 0x0000a040dfbc7810 */ /* 0x000fe40007ffe0ff */
[----:B------:R-:W-:Y:S02]  /*f690*/  FMNMX3.FTZ R8, R8, R183, R182, !PT ;  /* 0x000000b708087276 */ /* 0x000fe400078100b6 */
[----:B------:R-:W-:-:S02]  /*f6a0*/  FMNMX.FTZ R165, R165, R2, !PT ;  /* 0x00000002a5a57209 */ /* 0x000fc40007810000 */
[C---:B------:R-:W-:Y:S01]  /*f6b0*/  FSETP.NEU.FTZ.AND P4, PT, R166.reuse, -INF , PT ;  /* 0xff800000a600780b */ /* 0x040fe20003f9d000 */
[----:B------:R-:W2:Y:S01]  /*f6c0*/  SHFL.BFLY PT, R9, R8, 0x2, 0x1f ;  /* 0x0c401f0008097f89 */ /* 0x000ea200000e0000 */
[C---:B------:R-:W-:Y:S01]  /*f6d0*/  FSETP.NEU.FTZ.AND P1, PT, R165.reuse, -INF , PT ;  /* 0xff800000a500780b */ /* 0x040fe20003f3d000 */
[C---:B------:R-:W-:Y:S01]  /*f6e0*/  FMUL.FTZ R197, R165.reuse, UR13 ;  /* 0x0000000da5c57c20 */ /* 0x040fe20008410000 */
[----:B------:R-:W-:Y:S02]  /*f6f0*/  FSEL R11, R166, RZ, P4 ;  /* 0x000000ffa60b7208 */ /* 0x000fe40002000000 */
[----:B------:R-:W-:Y:S02]  /*f700*/  FSEL R10, R165, RZ, P1 ;  /* 0x000000ffa50a7208 */ /* 0x000fe40000800000 */
[----:B------:R-:W-:Y:S01]  /*f710*/  FSEL R197, R197, RZ, P1 ;  /* 0x000000ffc5c57208 */ /* 0x000fe20000800000 */
[----:B------:R-:W-:Y:S01]  /*f720*/  FADD.FTZ R11, R242, -R11 ;  /* 0x8000000bf20b7221 */ /* 0x000fe20000010000 */
[----:B------:R-:W-:Y:S01]  /*f730*/  FSEL R207, R207, RZ, P4 ;  /* 0x000000ffcfcf7208 */ /* 0x000fe20002000000 */
[----:B------:R-:W-:Y:S01]  /*f740*/  FADD.FTZ R10, R229, -R10 ;  /* 0x8000000ae50a7221 */ /* 0x000fe20000010000 */
[----:B-1----:R-:W-:Y:S01]  /*f750*/  FMNMX.FTZ R168, R168, R7, !PT ;  /* 0x00000007a8a87209 */ /* 0x002fe20007810000 */
[----:B------:R-:W-:Y:S01]  /*f760*/  FMUL.FTZ R11, R11, UR13 ;  /* 0x0000000d0b0b7c20 */ /* 0x000fe20008410000 */
[----:B------:R-:W-:Y:S01]  /*f770*/  IADD3 R7, PT, PT, R223, 0xa000, RZ ;  /* 0x0000a000df077810 */ /* 0x000fe20007ffe0ff */
[--C-:B------:R-:W-:Y:S01]  /*f780*/  FFMA.FTZ R176, R20, UR13, -R207.reuse ;  /* 0x0000000d14b07c23 */ /* 0x100fe200080108cf */
[--C-:B------:R-:W-:Y:S01]  /*f790*/  FFMA.FTZ R170, R30, UR13, -R207.reuse ;  /* 0x0000000d1eaa7c23 */ /* 0x100fe200080108cf */
[--C-:B------:R-:W-:Y:S01]  /*f7a0*/  FFMA.FTZ R169, R28, UR13, -R207.reuse ;  /* 0x0000000d1ca97c23 */ /* 0x100fe200080108cf */
[----:B------:R-:W-:Y:S01]  /*f7b0*/  @P0 IADD3 R188, PT, PT, R7, -0x40, RZ ;  /* 0xffffffc007bc0810 */ /* 0x000fe20007ffe0ff */
[----:B------:R-:W-:Y:S01]  /*f7c0*/  FFMA.FTZ R164, R32, UR13, -R207 ;  /* 0x0000000d20a47c23 */ /* 0x000fe200080108cf */
[----:B------:R-:W1:Y:S01]  /*f7d0*/  SHFL.BFLY PT, R7, R168, 0x1, 0x1f ;  /* 0x0c201f00a8077f89 */ /* 0x000e6200000e0000 */
[--C-:B------:R-:W-:Y:S01]  /*f7e0*/  FFMA.FTZ R2, R14, UR13, -R197.reuse ;  /* 0x0000000d0e027c23 */ /* 0x100fe200080108c5 */
[--C-:B------:R-:W-:Y:S01]  /*f7f0*/  FFMA.FTZ R0, R22, UR13, -R197.reuse ;  /* 0x0000000d16007c23 */ /* 0x100fe200080108c5 */
[--C-:B------:R-:W-:Y:S01]  /*f800*/  FFMA.FTZ R171, R26, UR13, -R197.reuse ;  /* 0x0000000d1aab7c23 */ /* 0x100fe200080108c5 */
[----:B--2---:R-:W-:Y:S01]  /*f810*/  FMNMX.FTZ R8, R8, R9, !PT ;  /* 0x0000000908087209 */ /* 0x004fe20007810000 */
[----:B------:R-:W-:Y:S01]  /*f820*/  FFMA.FTZ R178, R12, UR13, -R197 ;  /* 0x0000000d0cb27c23 */ /* 0x000fe200080108c5 */
[----:B------:R-:W-:Y:S01]  /*f830*/  FMUL.FTZ R177, R10, UR13 ;  /* 0x0000000d0ab17c20 */ /* 0x000fe20008410000 */
[----:B------:R-:W2:Y:S01]  /*f840*/  MUFU.EX2 R179, R11 ;  /* 0x0000000b00b37308 */ /* 0x000ea20000000800 */
[----:B------:R-:W-:Y:S01]  /*f850*/  LDSM.16.MT88.4 R32, [R223+0xa000] ;  /* 0x00a00000df20783b */ /* 0x000fe20000004200 */
[----:B------:R-:W-:-:S02]  /*f860*/  FFMA.FTZ R206, R206, UR13, -R207 ;  /* 0x0000000dcece7c23 */ /* 0x000fc400080108cf */
[----:B------:R-:W-:Y:S01]  /*f870*/  MUFU.EX2 R176, R176 ;  /* 0x000000b000b07308 */ /* 0x000fe20000000800 */
[----:B------:R-:W3:Y:S03]  /*f880*/  SHFL.BFLY PT, R167, R8, 0x1, 0x1f ;  /* 0x0c201f0008a77f89 */ /* 0x000ee600000e0000 */
[----:B------:R-:W4:Y:S01]  /*f890*/  MUFU.EX2 R170, R170 ;  /* 0x000000aa00aa7308 */ /* 0x000f220000000800 */
[----:B------:R-:W5:Y:S03]  /*f8a0*/  LDSM.16.MT88.4 R28, [R221+0xa000] ;  /* 0x00a00000dd1c783b */ /* 0x000f660000004200 */
[----:B------:R-:W-:Y:S01]  /*f8b0*/  MUFU.EX2 R169, R169 ;  /* 0x000000a900a97308 */ /* 0x000fe20000000800 */
[----:B------:R-:W5:Y:S01]  /*f8c0*/  LDSM.16.MT88.4 R24, [R188] ;  /* 0x00000000bc18783b */ /* 0x000f620000004200 */
[-C--:B--2---:R-:W-:Y:S01]  /*f8d0*/  FMUL.FTZ R160, R160, R179.reuse ;  /* 0x000000b3a0a07220 */ /* 0x084fe20000410000 */
[----:B------:R-:W-:Y:S01]  /*f8e0*/  FMUL.FTZ R161, R161, R179 ;  /* 0x000000b3a1a17220 */ /* 0x000fe20000410000 */
[----:B------:R-:W-:Y:S01]  /*f8f0*/  MUFU.EX2 R164, R164 ;  /* 0x000000a400a47308 */ /* 0x000fe20000000800 */
[----:B-1----:R-:W-:Y:S01]  /*f900*/  FMNMX.FTZ R168, R168, R7, !PT ;  /* 0x00000007a8a87209 */ /* 0x002fe20007810000 */
[----:B------:R-:W1:Y:S01]  /*f910*/  LDSM.16.MT88.4 R20, [R220+0xa000] ;  /* 0x00a00000dc14783b */ /* 0x000e620000004200 */
[-C--:B------:R-:W-:Y:S01]  /*f920*/  FMUL.FTZ R152, R152, R179.reuse ;  /* 0x000000b398987220 */ /* 0x080fe20000410000 */
[----:B------:R-:W-:Y:S01]  /*f930*/  MUFU.EX2 R2, R2 ;  /* 0x0000000200027308 */ /* 0x000fe20000000800 */
[C---:B------:R-:W-:Y:S01]  /*f940*/  FSETP.NEU.FTZ.AND P1, PT, R168.reuse, -INF , PT ;  /* 0xff800000a800780b */ /* 0x040fe20003f3d000 */
[C---:B------:R-:W-:Y:S01]  /*f950*/  FMUL.FTZ R189, R168.reuse, UR13 ;  /* 0x0000000da8bd7c20 */ /* 0x040fe20008410000 */
[----:B------:R-:W2:Y:S01]  /*f960*/  LDSM.16.MT88.4 R12, [R221+0xb000] ;  /* 0x00b00000dd0c783b */ /* 0x000ea20000004200 */
[----:B------:R-:W4:Y:S01]  /*f970*/  MUFU.EX2 R0, R0 ;  /* 0x0000000000007308 */ /* 0x000f220000000800 */
[----:B------:R-:W-:Y:S01]  /*f980*/  FSEL R7, R168, RZ, P1 ;  /* 0x000000ffa8077208 */ /* 0x000fe20000800000 */
[----:B------:R-:W-:Y:S01]  /*f990*/  FMUL.FTZ R153, R153, R179 ;  /* 0x000000b399997220 */ /* 0x000fe20000410000 */
[----:B------:R-:W-:Y:S01]  /*f9a0*/  FSEL R189, R189, RZ, P1 ;  /* 0x000000ffbdbd7208 */ /* 0x000fe20000800000 */
[----:B------:R-:W-:Y:S01]  /*f9b0*/  MUFU.EX2 R171, R171 ;  /* 0x000000ab00ab7308 */ /* 0x000fe20000000800 */
[----:B---3--:R-:W-:Y:S01]  /*f9c0*/  FMNMX.FTZ R167, R8, R167, !PT ;  /* 0x000000a708a77209 */ /* 0x008fe20007810000 */
[----:B------:R-:W-:Y:S01]  /*f9d0*/  FADD.FTZ R208, R244, -R7 ;  /* 0x80000007f4d07221 */ /* 0x000fe20000010000 */
[----:B------:R-:W3:Y:S01]  /*f9e0*/  LDSM.16.MT88.4 R8, [R188+0x1000] ;  /* 0x00100000bc08783b */ /* 0x000ee20000004200 */
[--C-:B------:R-:W-:Y:S01]  /*f9f0*/  FFMA.FTZ R196, R196, UR13, -R189.reuse ;  /* 0x0000000dc4c47c23 */ /* 0x100fe200080108bd */
[C---:B------:R-:W-:Y:S01]  /*fa00*/  FSETP.NEU.FTZ.AND P1, PT, R167.reuse, -INF , PT ;  /* 0xff800000a700780b */ /* 0x040fe20003f3d000 */
[C---:B------:R-:W-:Y:S01]  /*fa10*/  FMUL.FTZ R194, R167.reuse, UR13 ;  /* 0x0000000da7c27c20 */ /* 0x040fe20008410000 */
[--C-:B------:R-:W-:Y:S01]  /*fa20*/  FFMA.FTZ R193, R192, UR13, -R189.reuse ;  /* 0x0000000dc0c17c23 */ /* 0x100fe200080108bd */
[--C-:B------:R-:W-:Y:S01]  /*fa30*/  FFMA.FTZ R195, R6, UR13, -R189.reuse ;  /* 0x0000000d06c37c23 */ /* 0x100fe200080108bd */
[----:B------:R-:W-:Y:S01]  /*fa40*/  FSEL R210, R167, RZ, P1 ;  /* 0x000000ffa7d27208 */ /* 0x000fe20000800000 */
[----:B------:R5:W-:Y:S01]  /*fa50*/  MUFU.EX2 R192, R196 ;  /* 0x000000c400c07308 */ /* 0x000be20000000800 */
[----:B------:R-:W-:Y:S01]  /*fa60*/  FSEL R194, R194, RZ, P1 ;  /* 0x000000ffc2c27208 */ /* 0x000fe20000800000 */
[----:B------:R-:W-:Y:S01]  /*fa70*/  FMUL.FTZ R140, R140, R179 ;  /* 0x000000b38c8c7220 */ /* 0x000fe20000410000 */
[----:B----4-:R-:W-:Y:S01]  /*fa80*/  F2FP.F16.F32.PACK_AB R172, R170, R176 ;  /* 0x000000b0aaac723e */ /* 0x010fe200000000ff */
[----:B------:R-:W-:Y:S01]  /*fa90*/  FADD.FTZ R210, R3, -R210 ;  /* 0x800000d203d27221 */ /* 0x000fe20000010000 */
[----:B------:R-:W4:Y:S01]  /*faa0*/  MUFU.EX2 R178, R178 ;  /* 0x000000b200b27308 */ /* 0x000f220000000800 */
[--C-:B------:R-:W-:Y:S01]  /*fab0*/  FFMA.FTZ R3, R5, UR13, -R194.reuse ;  /* 0x0000000d05037c23 */ /* 0x100fe200080108c2 */
[--C-:B------:R-:W-:Y:S01]  /*fac0*/  FFMA.FTZ R198, R205, UR13, -R194.reuse ;  /* 0x0000000dcdc67c23 */ /* 0x100fe200080108c2 */
[----:B------:R-:W-:Y:S01]  /*fad0*/  FMUL.FTZ R205, R208, UR13 ;  /* 0x0000000dd0cd7c20 */ /* 0x000fe20008410000 */
[----:B------:R-:W1:Y:S01]  /*fae0*/  MUFU.EX2 R177, R177 ;  /* 0x000000b100b17308 */ /* 0x000e620000000800 */
[----:B------:R-:W-:Y:S01]  /*faf0*/  FMUL.FTZ R208, R210, UR13 ;  /* 0x0000000dd2d07c20 */ /* 0x000fe20008410000 */
[--C-:B------:R-:W-:Y:S01]  /*fb00*/  FFMA.FTZ R199, R199, UR13, -R194.reuse ;  /* 0x0000000dc7c77c23 */ /* 0x100fe200080108c2 */
[----:B------:R-:W-:Y:S01]  /*fb10*/  FFMA.FTZ R210, R209, UR13, -R194 ;  /* 0x0000000dd1d27c23 */ /* 0x000fe200080108c2 */
[----:B------:R-:W-:Y:S01]  /*fb20*/  MUFU.EX2 R193, R193 ;  /* 0x000000c100c17308 */ /* 0x000fe20000000800 */
[--C-:B-----5:R-:W-:Y:S01]  /*fb30*/  FFMA.FTZ R196, R4, UR13, -R189.reuse ;  /* 0x0000000d04c47c23 */ /* 0x120fe200080108bd */
[----:B------:R-:W-:Y:S01]  /*fb40*/  F2FP.F16.F32.PACK_AB R173, R0, R2 ;  /* 0x0000000200ad723e */ /* 0x000fe200000000ff */
[----:B------:R-:W5:Y:S01]  /*fb50*/  LDSM.16.MT88.4 R4, [R220+0xb000] ;  /* 0x00b00000dc04783b */ /* 0x000f620000004200 */
[----:B------:R-:W-:Y:S01]  /*fb60*/  MUFU.EX2 R195, R195 ;  /* 0x000000c300c37308 */ /* 0x000fe20000000800 */
[----:B------:R-:W-:Y:S01]  /*fb70*/  F2FP.F16.F32.PACK_AB R174, R164, R169 ;  /* 0x000000a9a4ae723e */ /* 0x000fe200000000ff */
[----:B------:R-:W-:Y:S01]  /*fb80*/  FMUL.FTZ R141, R141, R179 ;  /* 0x000000b38d8d7220 */ /* 0x000fe20000410000 */
[----:B----4-:R-:W-:Y:S01]  /*fb90*/  F2FP.F16.F32.PACK_AB R175, R178, R171 ;  /* 0x000000abb2af723e */ /* 0x010fe200000000ff */
[----:B------:R-:W-:Y:S01]  /*fba0*/  MUFU.EX2 R196, R196 ;  /* 0x000000c400c47308 */ /* 0x000fe20000000800 */
[----:B------:R-:W-:Y:S01]  /*fbb0*/  FMUL.FTZ R136, R136, R179 ;  /* 0x000000b388887220 */ /* 0x000fe20000410000 */
[-C--:B-1----:R-:W-:Y:S01]  /*fbc0*/  FMUL.FTZ R162, R162, R177.reuse ;  /* 0x000000b1a2a27220 */ /* 0x082fe20000410000 */
[-C--:B------:R-:W-:Y:S01]  /*fbd0*/  FMUL.FTZ R163, R163, R177.reuse ;  /* 0x000000b1a3a37220 */ /* 0x080fe20000410000 */
[----:B------:R-:W-:Y:S01]  /*fbe0*/  MUFU.EX2 R3, R3 ;  /* 0x0000000300037308 */ /* 0x000fe20000000800 */
[-C--:B------:R-:W-:Y:S01]  /*fbf0*/  FMUL.FTZ R154, R154, R177.reuse ;  /* 0x000000b19a9a7220 */ /* 0x080fe20000410000 */
[-C--:B------:R-:W-:Y:S01]  /*fc00*/  FMUL.FTZ R155, R155, R177.reuse ;  /* 0x000000b19b9b7220 */ /* 0x080fe20000410000 */
[-C--:B------:R-:W-:Y:S01]  /*fc10*/  FMUL.FTZ R142, R142, R177.reuse ;  /* 0x000000b18e8e7220 */ /* 0x080fe20000410000 */
[----:B------:R-:W-:Y:S01]  /*fc20*/  MUFU.EX2 R198, R198 ;  /* 0x000000c600c67308 */ /* 0x000fe20000000800 */
[----:B------:R-:W-:Y:S01]  /*fc30*/  FMUL.FTZ R143, R143, R177 ;  /* 0x000000b18f8f7220 */ /* 0x000fe20000410000 */
[----:B------:R-:W-:Y:S01]  /*fc40*/  FMUL.FTZ R137, R137, R179 ;  /* 0x000000b389897220 */ /* 0x000fe20000410000 */
[-C--:B------:R-:W-:Y:S01]  /*fc50*/  FMUL.FTZ R138, R138, R177.reuse ;  /* 0x000000b18a8a7220 */ /* 0x080fe20000410000 */
[----:B------:R-:W-:Y:S01]  /*fc60*/  MUFU.EX2 R199, R199 ;  /* 0x000000c700c77308 */ /* 0x000fe20000000800 */
[----:B------:R-:W-:Y:S01]  /*fc70*/  FMUL.FTZ R139, R139, R177 ;  /* 0x000000b18b8b7220 */ /* 0x000fe20000410000 */
[-C--:B------:R-:W-:Y:S01]  /*fc80*/  FMUL.FTZ R40, R40, R179.reuse ;  /* 0x000000b328287220 */ /* 0x080fe20000410000 */
[----:B------:R-:W-:Y:S01]  /*fc90*/  FMUL.FTZ R41, R41, R179 ;  /* 0x000000b329297220 */ /* 0x000fe20000410000 */
[----:B------:R-:W1:Y:S01]  /*fca0*/  MUFU.EX2 R205, R205 ;  /* 0x000000cd00cd7308 */ /* 0x000e620000000800 */
[-C--:B------:R-:W-:Y:S01]  /*fcb0*/  FMUL.FTZ R42, R42, R177.reuse ;  /* 0x000000b12a2a7220 */ /* 0x080fe20000410000 */
[----:B------:R-:W-:Y:S01]  /*fcc0*/  FMUL.FTZ R43, R43, R177 ;  /* 0x000000b12b2b7220 */ /* 0x000fe20000410000 */
[-C--:B------:R-:W-:Y:S01]  /*fcd0*/  FMUL.FTZ R44, R44, R179.reuse ;  /* 0x000000b32c2c7220 */ /* 0x080fe20000410000 */
[----:B------:R-:W4:Y:S01]  /*fce0*/  MUFU.EX2 R208, R208 ;  /* 0x000000d000d07308 */ /* 0x000f220000000800 */
[----:B------:R-:W-:Y:S01]  /*fcf0*/  FMUL.FTZ R45, R45, R179 ;  /* 0x000000b32d2d7220 */ /* 0x000fe20000410000 */
[-C--:B------:R-:W-:Y:S01]  /*fd00*/  FMUL.FTZ R46, R46, R177.reuse ;  /* 0x000000b12e2e7220 */ /* 0x080fe20000410000 */
[----:B------:R-:W-:Y:S01]  /*fd10*/  FMUL.FTZ R47, R47, R177 ;  /* 0x000000b12f2f7220 */ /* 0x000fe20000410000 */
[----:B------:R-:W5:Y:S01]  /*fd20*/  MUFU.EX2 R210, R210 ;  /* 0x000000d200d27308 */ /* 0x000f620000000800 */
        /* <DEDUP_REMOVED lines=41> */
[-C--:B-1----:R-:W-:Y:S01]  /*ffc0*/  FMUL.FTZ R68, R68, R205.reuse ;  /* 0x000000cd44447220 */ /* 0x082fe20000410000 */
[-C--:B------:R-:W-:Y:S01]  /*ffd0*/  FMUL.FTZ R69, R69, R205.reuse ;  /* 0x000000cd45457220 */ /* 0x080fe20000410000 */
[-C--:B----4-:R-:W-:Y:S01]  /*ffe0*/  FMUL.FTZ R70, R70, R208.reuse ;  /* 0x000000d046467220 */ /* 0x090fe20000410000 */
        /* <DEDUP_REMOVED lines=76> */
[----:B--2---:R-:W-:Y:S01]  /*104b0*/  HMMA.16816.F32 R88, R172, R12, R88 ;  /* 0x0000000cac58723c */ /* 0x004fe20000001858 */
        /* <DEDUP_REMOVED lines=8> */
[C---:B---3--:R-:W-:Y:S08]  /*10540*/  HMMA.16816.F32 R104, R172.reuse, R8, R104 ;  /* 0x00000008ac68723c */ /* 0x048ff00000001868 */
[C---:B------:R-:W-:Y:S08]  /*10550*/  HMMA.16816.F32 R108, R172.reuse, R10, R108 ;  /* 0x0000000aac6c723c */ /* 0x040ff0000000186c */
[C---:B-----5:R-:W-:Y:S08]  /*10560*/  HMMA.16816.F32 R120, R172.reuse, R4, R120 ;  /* 0x00000004ac78723c */ /* 0x060ff00000001878 */
        /* <DEDUP_REMOVED lines=13> */
[----:B------:R-:W-:Y:S01]  /*10640*/  FFMA.FTZ R17, R191, UR13, -R197 ;  /* 0x0000000dbf117c23 */ /* 0x000fe200080108c5 */
[----:B------:R-:W-:Y:S01]  /*10650*/  FADD.FTZ R195, R196, R195 ;  /* 0x000000c3c4c37221 */ /* 0x000fe20000010000 */
[----:B------:R-:W-:Y:S01]  /*10660*/  FADD.FTZ R199, R210, R199 ;  /* 0x000000c7d2c77221 */ /* 0x000fe20000010000 */
[----:B------:R-:W-:Y:S03]  /*10670*/  MUFU.EX2 R191, R16 ;  /* 0x0000001000bf7308 */ /* 0x000fe60000000800 */
[----:B------:R-:W-:Y:S01]  /*10680*/  HMMA.16816.F32 R80, R172, R18, R80 ;  /* 0x00000012ac50723c */ /* 0x000fe20000001850 */
[--C-:B------:R-:W-:Y:S01]  /*10690*/  FFMA.FTZ R18, R202, UR13, -R197.reuse ;  /* 0x0000000dca127c23 */ /* 0x100fe200080108c5 */
[----:B------:R-:W-:-:S02]  /*106a0*/  FFMA.FTZ R197, R190, UR13, -R197 ;  /* 0x0000000dbec57c23 */ /* 0x000fc400080108c5 */
[----:B------:R-:W-:Y:S04]  /*106b0*/  MUFU.EX2 R190, R17 ;  /* 0x0000001100be7308 */ /* 0x000fe80000000800 */
[C---:B------:R-:W-:Y:S01]  /*106c0*/  HMMA.16816.F32 R100, R172.reuse, R8, R100 ;  /* 0x00000008ac64723c */ /* 0x040fe20000001864 */
[--C-:B------:R-:W-:Y:S01]  /*106d0*/  FFMA.FTZ R9, R203, UR13, -R207.reuse ;  /* 0x0000000dcb097c23 */ /* 0x100fe200080108cf */
[--C-:B------:R-:W-:Y:S01]  /*106e0*/  FFMA.FTZ R8, R204, UR13, -R207.reuse ;  /* 0x0000000dcc087c23 */ /* 0x100fe200080108cf */
[----:B------:R-:W-:Y:S01]  /*106f0*/  FFMA.FTZ R207, R201, UR13, -R207 ;  /* 0x0000000dc9cf7c23 */ /* 0x000fe200080108cf */
[----:B------:R1:W-:Y:S04]  /*10700*/  MUFU.EX2 R200, R18 ;  /* 0x0000001200c87308 */ /* 0x0003e80000000800 */
[C---:B------:R-:W-:Y:S01]  /*10710*/  HMMA.16816.F32 R156, R172.reuse, R32, R156 ;  /* 0x00000020ac9c723c */ /* 0x040fe2000000189c */
[----:B------:R-:W-:Y:S04]  /*10720*/  MUFU.EX2 R204, R9 ;  /* 0x0000000900cc7308 */ /* 0x000fe80000000800 */
[----:B------:R-:W-:Y:S03]  /*10730*/  MUFU.EX2 R201, R8 ;  /* 0x0000000800c97308 */ /* 0x000fe60000000800 */
[C---:B------:R-:W-:Y:S01]  /*10740*/  HMMA.16816.F32 R148, R172.reuse, R34, R148 ;  /* 0x00000022ac94723c */ /* 0x040fe20000001894 */
[----:B------:R-:W2:Y:S01]  /*10750*/  LDSM.16.MT88.4 R32, [R223+0xa800] ;  /* 0x00a80000df20783b */ /* 0x000ea20000004200 */
[----:B------:R3:W4:Y:S03]  /*10760*/  MUFU.EX2 R203, R206 ;  /* 0x000000ce00cb7308 */ /* 0x0007260000000800 */
[----:B-1----:R-:W-:Y:S01]  /*10770*/  LDSM.16.MT88.4 R16, [R188+0x1800] ;  /* 0x00180000bc10783b */ /* 0x002fe20000004200 */
[----:B------:R1:W5:Y:S02]  /*10780*/  MUFU.EX2 R202, R207 ;  /* 0x000000cf00ca7308 */ /* 0x0003640000000800 */
[C---:B------:R-:W-:Y:S02]  /*10790*/  HMMA.16816.F32 R144, R172.reuse, R28, R144 ;  /* 0x0000001cac90723c */ /* 0x040fe40000001890 */
[----:B------:R-:W5:Y:S06]  /*107a0*/  MUFU.EX2 R197, R197 ;  /* 0x000000c500c57308 */ /* 0x000f6c0000000800 */
[C---:B------:R-:W-:Y:S01]  /*107b0*/  HMMA.16816.F32 R132, R172.reuse, R30, R132 ;  /* 0x0000001eac84723c */ /* 0x040fe20000001884 */
[----:B------:R-:W2:Y:S01]  /*107c0*/  LDSM.16.MT88.4 R28, [R219] ;  /* 0x00000000db1c783b */ /* 0x000ea20000004200 */
[--C-:B---3--:R-:W-:Y:S01]  /*107d0*/  FFMA.FTZ R206, R185, UR13, -R194.reuse ;  /* 0x0000000db9ce7c23 */ /* 0x108fe200080108c2 */
[----:B-1----:R-:W-:Y:S01]  /*107e0*/  FFMA.FTZ R207, R186, UR13, -R189 ;  /* 0x0000000dbacf7c23 */ /* 0x002fe200080108bd */
[--C-:B------:R-:W-:Y:S01]  /*107f0*/  FFMA.FTZ R189, R183, UR13, -R194.reuse ;  /* 0x0000000db7bd7c23 */ /* 0x100fe200080108c2 */
[----:B------:R-:W-:Y:S03]  /*10800*/  MUFU.EX2 R186, R187 ;  /* 0x000000bb00ba7308 */ /* 0x000fe60000000800 */
        /* <DEDUP_REMOVED lines=8> */
[--C-:B-1----:R-:W-:Y:S01]  /*10890*/  FFMA.FTZ R188, R184, UR13, -R194.reuse ;  /* 0x0000000db8bc7c23 */ /* 0x102fe200080108c2 */
[----:B------:R-:W-:Y:S01]  /*108a0*/  FFMA.FTZ R194, R182, UR13, -R194 ;  /* 0x0000000db6c27c23 */ /* 0x000fe200080108c2 */
[----:B------:R-:W-:Y:S04]  /*108b0*/  MUFU.EX2 R184, R206 ;  /* 0x000000ce00b87308 */ /* 0x000fe80000000800 */
[----:B------:R-:W1:Y:S01]  /*108c0*/  MUFU.EX2 R183, R188 ;  /* 0x000000bc00b77308 */ /* 0x000e620000000800 */
[C---:B------:R-:W-:Y:S01]  /*108d0*/  HMMA.16816.F32 R96, R172.reuse, R14, R96 ;  /* 0x0000000eac60723c */ /* 0x040fe20000001860 */
[----:B------:R-:W1:Y:S02]  /*108e0*/  LDSM.16.MT88.4 R12, [R218+0x800] ;  /* 0x00080000da0c783b */ /* 0x000e640000004200 */
[----:B------:R-:W-:Y:S04]  /*108f0*/  MUFU.EX2 R182, R189 ;  /* 0x000000bd00b67308 */ /* 0x000fe80000000800 */
[----:B------:R-:W1:Y:S01]  /*10900*/  MUFU.EX2 R187, R194 ;  /* 0x000000c200bb7308 */ /* 0x000e620000000800 */
[C---:B------:R-:W-:Y:S01]  /*10910*/  HMMA.16816.F32 R112, R172.reuse, R10, R112 ;  /* 0x0000000aac70723c */ /* 0x040fe20000001870 */
[----:B------:R-:W1:Y:S07]  /*10920*/  LDSM.16.MT88.4 R8, [R223+0xb800] ;  /* 0x00b80000df08783b */ /* 0x000e6e0000004200 */
[C---:B------:R-:W-:Y:S08]  /*10930*/  HMMA.16816.F32 R116, R172.reuse, R4, R116 ;  /* 0x00000004ac74723c */ /* 0x040ff00000001874 */
[----:B------:R-:W-:Y:S01]  /*10940*/  HMMA.16816.F32 R128, R172, R6, R128 ;  /* 0x00000006ac80723c */ /* 0x000fe20000001880 */
[----:B------:R-:W1:Y:S01]  /*10950*/  LDSM.16.MT88.4 R4, [R217] ;  /* 0x00000000d904783b */ /* 0x000e620000004200 */
[----:B----4-:R-:W-:Y:S01]  /*10960*/  F2FP.F16.F32.PACK_AB R172, R204, R203 ;  /* 0x000000cbccac723e */ /* 0x010fe200000000ff */
[----:B------:R-:W-:Y:S01]  /*10970*/  FADD.FTZ R203, R203, R164 ;  /* 0x000000a4cbcb7221 */ /* 0x000fe20000010000 */
        /* <DEDUP_REMOVED lines=12> */
[C---:B------:R-:W-:Y:S08]  /*10a40*/  HMMA.16816.F32 R140, R172.reuse, R28, R140 ;  /* 0x0000001cac8c723c */ /* 0x040ff0000000188c */
[C---:B------:R-:W-:Y:S08]  /*10a50*/  HMMA.16816.F32 R136, R172.reuse, R30, R136 ;  /* 0x0000001eac88723c */ /* 0x040ff00000001888 */
[C---:B---3--:R-:W-:Y:S08]  /*10a60*/  HMMA.16816.F32 R40, R172.reuse, R24, R40 ;  /* 0x00000018ac28723c */ /* 0x048ff00000001828 */
        /* <DEDUP_REMOVED lines=40> */
.L_x_1447:
[----:B------:R-:W-:-:S09]  /*10cf0*/  UISETP.GE.AND UP0, UPT, UR10, URZ, UPT ;  /* 0x000000ff0a00728c */ /* 0x000fd2000bf06270 */
[----:B------:R-:W-:Y:S05]  /*10d00*/  BRA.U !UP0, `(.L_x_1452) ;  /* 0x0000002908a07547 */ /* 0x000fea000b800000 */
[----:B------:R-:W1:Y:S01]  /*10d10*/  S2R R237, SR_TID.X ;  /* 0x0000000000ed7919 */ /* 0x000e620000002100 */
[----:B------:R-:W2:Y:S01]  /*10d20*/  LDCU UR11, c[0x0][0x440] ;  /* 0x00008800ff0b77ac */ /* 0x000ea20008000800 */
[----:B------:R-:W-:Y:S01]  /*10d30*/  IMAD.MOV.U32 R2, RZ, RZ, R165 ;  /* 0x000000ffff027224 */ /* 0x000fe200078e00a5 */
[----:B------:R-:W-:Y:S01]  /*10d40*/  MOV R0, R167 ;  /* 0x000000a700007202 */ /* 0x000fe20000000f00 */
[----:B------:R-:W-:Y:S01]  /*10d50*/  IMAD.MOV.U32 R173, RZ, RZ, R166 ;  /* 0x000000ffffad7224 */ /* 0x000fe200078e00a6 */
[----:B------:R-:W3:Y:S01]  /*10d60*/  LDCU.64 UR8, c[0x0][0x3b8] ;  /* 0x00007700ff0877ac */ /* 0x000ee20008000a00 */
[----:B------:R-:W-:Y:S01]  /*10d70*/  IMAD.MOV.U32 R3, RZ, RZ, R168 ;  /* 0x000000ffff037224 */ /* 0x000fe200078e00a8 */
[C---:B------:R-:W-:Y:S01]  /*10d80*/  IADD3 R245, PT, PT, R223.reuse, 0xa040, RZ ;  /* 0x0000a040dff57810 */ /* 0x040fe20007ffe0ff */
[----:B------:R-:W-:Y:S01]  /*10d90*/  VIADD R244, R226, 0x8000 ;  /* 0x00008000e2f47836 */ /* 0x000fe20000000000 */
[----:B------:R-:W-:Y:S01]  /*10da0*/  MOV R216, 0x40 ;  /* 0x0000004000d87802 */ /* 0x000fe20000000f00 */
[----:B------:R-:W-:Y:S01]  /*10db0*/  VIADD R242, R223, 0xa000 ;  /* 0x0000a000dff27836 */ /* 0x000fe20000000000 */
[----:B------:R-:W-:-:S02]  /*10dc0*/  USHF.L.U64.HI UR12, UR6, 0x4, UR7 ;  /* 0x00000004060c7899 */ /* 0x000fc40008010207 */
[----:B------:R-:W-:Y:S01]  /*10dd0*/  USHF.L.U32 UR15, UR6, 0x4, URZ ;  /* 0x00000004060f7899 */ /* 0x000fe200080006ff */
[----:B------:R-:W4:Y:S01]  /*10de0*/  LDCU UR17, c[0x0][0x440] ;  /* 0x00008800ff1177ac */ /* 0x000f220008000800 */
[----:B--2---:R-:W-:Y:S01]  /*10df0*/  ISETP.GE.AND P5, PT, R232, UR11, PT ;  /* 0x0000000be8007c0c */ /* 0x004fe2000bfa6270 */
[----:B------:R-:W2:Y:S01]  /*10e00*/  LDCU UR16, c[0x0][0x50c] ;  /* 0x0000a180ff1077ac */ /* 0x000ea20008000800 */
[----:B---3--:R-:W-:Y:S02]  /*10e10*/  USHF.L.U64.HI UR14, UR8, 0x5, UR9 ;  /* 0x00000005080e7899 */ /* 0x008fe40008010209 */
[----:B------:R-:W-:Y:S02]  /*10e20*/  USHF.L.U32 UR13, UR8, 0x5, URZ ;  /* 0x00000005080d7899 */ /* 0x000fe400080006ff */
[----:B------:R-:W-:Y:S02]  /*10e30*/  USHF.L.U64.HI UR9, UR8, 0x4, UR9 ;  /* 0x0000000408097899 */ /* 0x000fe40008010209 */
[----:B------:R-:W-:Y:S01]  /*10e40*/  USHF.L.U32 UR8, UR8, 0x4, URZ ;  /* 0x0000000408087899 */ /* 0x000fe200080006ff */
[----:B-1----:R-:W-:Y:S01]  /*10e50*/  LOP3.LUT P3, RZ, R237, 0x2, RZ, 0xc0, !PT ;  /* 0x00000002edff7812 */ /* 0x002fe2000786c0ff */
[----:B------:R-:W1:Y:S01]  /*10e60*/  LDCU UR4, c[0x0][0x45c] ;  /* 0x00008b80ff0477ac */ /* 0x000e620008000800 */
[----:B------:R-:W3:Y:S01]  /*10e70*/  LDCU.64 UR6, c[0x0][0x3c0] ;  /* 0x00007800ff0677ac */ /* 0x000ee20008000a00 */
[----:B----4-:R-:W-:Y:S10]  /*10e80*/  BRA `(.L_x_1453) ;  /* 0x0000000000c87947 */ /* 0x010ff40003800000 */
.L_x_1455:
        /* <DEDUP_REMOVED lines=10> */
[----:B------:R-:W-:Y:S01]  /*10f30*/  IMAD.U32 R21, RZ, RZ, UR24 ;  /* 0x00000018ff157e24 */ /* 0x000fe2000f8e00ff */
[----:B------:R-:W-:Y:S01]  /*10f40*/  MOV R6, UR24 ;  /* 0x0000001800067c02 */ /* 0x000fe20008000f00 */
[----:B------:R-:W-:Y:S01]  /*10f50*/  IMAD.U32 R11, RZ, RZ, UR24 ;  /* 0x00000018ff0b7e24 */ /* 0x000fe2000f8e00ff */
[----:B------:R-:W-:Y:S01]  /*10f60*/  MOV R7, UR24 ;  /* 0x0000001800077c02 */ /* 0x000fe20008000f00 */
[----:B------:R-:W-:Y:S01]  /*10f70*/  @!P5 IMAD.WIDE.U32 R22, R9, UR19, R22 ;  /* 0x000000130916dc25 */ /* 0x000fe2000f8e0016 */
[-C--:B------:R-:W-:Y:S02]  /*10f80*/  @!P4 LEA R20, P2, R21, R236.reuse, 0x1 ;  /* 0x000000ec1514c211 */ /* 0x080fe400078408ff */
[-C--:B------:R-:W-:Y:S01]  /*10f90*/  @!P5 LEA R10, P1, R11, R236.reuse, 0x1 ;  /* 0x000000ec0b0ad211 */ /* 0x080fe200078208ff */
[----:B------:R-:W-:Y:S01]  /*10fa0*/  IMAD.U32 R4, RZ, RZ, UR11 ;  /* 0x0000000bff047e24 */ /* 0x000fe2000f8e00ff */
[----:B------:R-:W-:Y:S01]  /*10fb0*/  @!P5 LEA R14, P6, R22, R236, 0x1 ;  /* 0x000000ec160ed211 */ /* 0x000fe200078c08ff */
[----:B------:R-:W-:Y:S02]  /*10fc0*/  @!P5 VIADD R12, R23, UR18 ;  /* 0x00000012170cdc36 */ /* 0x000fe40008000000 */
[----:B------:R-:W-:Y:S01]  /*10fd0*/  @!P4 IMAD.WIDE.U32 R18, R9, UR19, R18 ;  /* 0x000000130912cc25 */ /* 0x000fe2000f8e0012 */
[-CC-:B------:R-:W-:Y:S02]  /*10fe0*/  @!P4 LEA.HI.X R21, R6, R235.reuse, R4.reuse, 0x1, P2 ;  /* 0x000000eb0615c211 */ /* 0x180fe400010f0c04 */
[-C--:B------:R-:W-:Y:S01]  /*10ff0*/  @!P5 LEA.HI.X R7, R7, R235.reuse, R4, 0x1, P1 ;  /* 0x000000eb0707d211 */ /* 0x080fe200008f0c04 */
[----:B------:R-:W-:Y:S01]  /*11000*/  @!P4 VIADD R8, R19, UR18 ;  /* 0x000000121308cc36 */ /* 0x000fe20008000000 */
[----:B------:R-:W-:Y:S02]  /*11010*/  @!P5 MOV R6, R10 ;  /* 0x0000000a0006d202 */ /* 0x000fe40000000f00 */
[-C--:B------:R-:W-:Y:S02]  /*11020*/  @!P5 LEA.HI.X R15, R22, R235.reuse, R12, 0x1, P6 ;  /* 0x000000eb160fd211 */ /* 0x080fe400030f0c0c */
[C---:B------:R-:W-:Y:S01]  /*11030*/  @!P4 LEA R16, P1, R18.reuse, R236, 0x1 ;  /* 0x000000ec1210c211 */ /* 0x040fe200078208ff */
        /* <DEDUP_REMOVED lines=23> */
.L_x_1453:
[----:B------:R-:W-:Y:S04]  /*111b0*/  DEPBAR.LE SB0, 0x0 ;  /* 0x000080000000791a */ /* 0x000fe80000000000 */
[----:B------:R-:W-:Y:S01]  /*111c0*/  BAR.SYNC.DEFER_BLOCKING 0x0 ;  /* 0x0000000000007b1d */ /* 0x000fe20000010000 */
[----:B---3--:R-:W-:Y:S01]  /*111d0*/  UIMAD.WIDE.U32 UR24, UR10, UR6, URZ ;  /* 0x000000060a1872a5 */ /* 0x008fe2000f8e00ff */
[----:B------:R-:W-:Y:S02]  /*111e0*/  ISETP.GE.AND P4, PT, R231, UR17, PT ;  /* 0x00000011e7007c0c */ /* 0x000fe4000bf86270 */
[----:B------:R-:W-:Y:S01]  /*111f0*/  IADD3 R229, PT, PT, R226, 0x8020, RZ ;  /* 0x00008020e2e57810 */ /* 0x000fe20007ffe0ff */
[----:B------:R-:W-:Y:S01]  /*11200*/  UIMAD UR11, UR10, UR7, UR25 ;  /* 0x000000070a0b72a4 */ /* 0x000fe2000f8e0219 */
[----:B------:R-:W-:Y:S01]  /*11210*/  @P3 IADD3 R229, PT, PT, R244, -0x20, RZ ;  /* 0xffffffe0f4e53810 */ /* 0x000fe20007ffe0ff */
[----:B------:R-:W-:Y:S01]  /*11220*/  ULEA UR19, UP0, UR24, UR15, 0x5 ;  /* 0x0000000f18137291 */ /* 0x000fe2000f8028ff */
[----:B------:R-:W-:Y:S02]  /*11230*/  MOV R246, UR24 ;  /* 0x0000001800f67c02 */ /* 0x000fe40008000f00 */
[----:B------:R-:W-:Y:S01]  /*11240*/  MOV R247, UR25 ;  /* 0x0000001900f77c02 */ /* 0x000fe20008000f00 */
[----:B------:R-:W-:Y:S01]  /*11250*/  ULEA.HI.X UR18, UR24, UR12, UR11, 0x5, UP0 ;  /* 0x0000000c18127291 */ /* 0x000fe200080f2c0b */
[----:B------:R-:W-:Y:S01]  /*11260*/  MOV R170, UR11 ;  /* 0x0000000b00aa7c02 */ /* 0x000fe20008000f00 */
[----:B------:R-:W-:Y:S01]  /*11270*/  UISETP.NE.AND UP0, UPT, UR10, URZ, UPT ;  /* 0x000000ff0a00728c */ /* 0x000fe2000bf05270 */
[CC--:B------:R-:W-:Y:S02]  /*11280*/  LEA R250, P1, R246.reuse, R234.reuse, 0x6 ;  /* 0x000000eaf6fa7211 */ /* 0x0c0fe400078230ff */
[----:B------:R-:W-:Y:S02]  /*11290*/  MOV R169, UR19 ;  /* 0x0000001300a97c02 */ /* 0x000fe40008000f00 */
[-C--:B------:R-:W-:Y:S02]  /*112a0*/  LEA.HI.X R251, R246, R233.reuse, R170, 0x6, P1 ;  /* 0x000000e9f6fb7211 */ /* 0x080fe400008f34aa */
[----:B------:R-:W-:Y:S02]  /*112b0*/  MOV R168, UR18 ;  /* 0x0000001200a87c02 */ /* 0x000fe40008000f00 */
[C---:B------:R-:W-:Y:S01]  /*112c0*/  LEA R248, P0, R169.reuse, R234, 0x1 ;  /* 0x000000eaa9f87211 */ /* 0x040fe200078008ff */
[----:B------:R-:W-:Y:S01]  /*112d0*/  @!PT LDS RZ, [RZ] ;  /* 0x00000000fffff984 */ /* 0x000fe20000000800 */
[----:B------:R-:W-:Y:S01]  /*112e0*/  @!PT LDS RZ, [RZ] ;  /* 0x00000000fffff984 */ /* 0x000fe20000000800 */
[----:B------:R-:W-:Y:S01]  /*112f0*/  @!PT LDS RZ, [RZ] ;  /* 0x00000000fffff984 */ /* 0x000fe20000000800 */
[----:B------:R-:W-:Y:S03]  /*11300*/  @!P5 LDGSTS.E.BYPASS.LTC128B.128 [R238+0xa000], desc[UR26][R250.64] ;  /* 0x0a000000faeedfae */ /* 0x000fe6000b981a1a */
[----:B------:R-:W-:Y:S02]  /*11310*/  LEA.HI.X R249, R169, R233, R168, 0x1, P0 ;  /* 0x000000e9a9f97211 */ /* 0x000fe400000f0ca8 */
[----:B------:R-:W-:Y:S03]  /*11320*/  LOP3.LUT P0, RZ, R237, 0x4, RZ, 0xc0, !PT ;  /* 0x00000004edff7812 */ /* 0x000fe6000780c0ff */
        /* <DEDUP_REMOVED lines=17> */
[----:B------:R-:W4:Y:S08]  /*11440*/  LDSM.16.M88.4 R176, [R227+UR5+0x8000] ;  /* 0x00800005e3b0783b */ /* 0x000f300008000200 */
[----:B------:R-:W5:Y:S08]  /*11450*/  LDSM.16.M88.4 R180, [R228+0x2000] ;  /* 0x00200000e4b4783b */ /* 0x000f700000000200 */
[----:B------:R-:W2:Y:S08]  /*11460*/  LDSM.16.M88.4 R184, [R227+UR5+0x8800] ;  /* 0x00880005e3b8783b */ /* 0x000eb00008000200 */
[----:B------:R-:W0:Y:S08]  /*11470*/  LDGDEPBAR ;  /* 0x00000000000079af */ /* 0x000e300000000000 */
[----:B------:R-:W-:Y:S08]  /*11480*/  LDSM.16.M88.4 R188, [R225] ;  /* 0x00000000e1bc783b */ /* 0x000ff00000000200 */
[----:B------:R-:W1:Y:S01]  /*11490*/  LDSM.16.M88.4 R192, [R229] ;  /* 0x00000000e5c0783b */ /* 0x000e620000000200 */
[-C--:B----4-:R-:W-:Y:S07]  /*114a0*/  HMMA.16816.F32 R4, R164, R176.reuse, RZ ;  /* 0x000000b0a404723c */ /* 0x090fee00000018ff */
[----:B------:R-:W4:Y:S01]  /*114b0*/  LDSM.16.M88.4 R196, [R225+0x2000] ;  /* 0x00200000e1c4783b */ /* 0x000f220000000200 */
[C---:B-----5:R-:W-:Y:S02]  /*114c0*/  HMMA.16816.F32 R8, R180.reuse, R176, RZ ;  /* 0x000000b0b408723c */ /* 0x060fe400000018ff */
[----:B------:R-:W-:Y:S05]  /*114d0*/  SEL R177, R216, 0xffffffc0, !P0 ;  /* 0xffffffc0d8b17807 */ /* 0x000fea0004000000 */
[----:B------:R-:W5:Y:S01]  /*114e0*/  LDSM.16.M88.4 R200, [R229+0x800] ;  /* 0x00080000e5c8783b */ /* 0x000f620000000200 */
[-C--:B------:R-:W-:Y:S01]  /*114f0*/  IADD3 R175, PT, PT, R228, R177.reuse, RZ ;  /* 0x000000b1e4af7210 */ /* 0x080fe20007ffe0ff */
[-C--:B------:R-:W-:Y:S01]  /*11500*/  HMMA.16816.F32 R12, R180, R178.reuse, RZ ;  /* 0x000000b2b40c723c */ /* 0x080fe200000018ff */
[----:B------:R-:W-:Y:S05]  /*11510*/  IADD3 R174, PT, PT, R226, R177, RZ ;  /* 0x000000b1e2ae7210 */ /* 0x000fea0007ffe0ff */
[----:B------:R-:W-:Y:S02]  /*11520*/  LDSM.16.M88.4 R208, [R175+0x2000] ;  /* 0x00200000afd0783b */ /* 0x000fe40000000200 */
[C---:B------:R-:W-:Y:S06]  /*11530*/  HMMA.16816.F32 R16, R164.reuse, R178, RZ ;  /* 0x000000b2a410723c */ /* 0x040fec00000018ff */
[----:B------:R-:W-:Y:S02]  /*11540*/  LDSM.16.M88.4 R176, [R175] ;  /* 0x00000000afb0783b */ /* 0x000fe40000000200 */
[-C--:B--2---:R-:W-:Y:S06]  /*11550*/  HMMA.16816.F32 R20, R164, R184.reuse, RZ ;  /* 0x000000b8a414723c */ /* 0x084fec00000018ff */
[----:B------:R-:W2:Y:S02]  /*11560*/  LDSM.16.M88.4 R204, [R174+0x8000] ;  /* 0x00800000aecc783b */ /* 0x000ea40000000200 */
[C---:B------:R-:W-:Y:S06]  /*11570*/  HMMA.16816.F32 R24, R180.reuse, R184, RZ ;  /* 0x000000b8b418723c */ /* 0x040fec00000018ff */
[----:B------:R-:W3:Y:S02]  /*11580*/  LDSM.16.M88.4 R212, [R174+0x8800] ;  /* 0x00880000aed4783b */ /* 0x000ee40000000200 */
[-C--:B------:R-:W-:Y:S06]  /*11590*/  HMMA.16816.F32 R28, R180, R186.reuse, RZ ;  /* 0x000000bab41c723c */ /* 0x080fec00000018ff */
[----:B------:R-:W-:Y:S02]  /*115a0*/  LDSM.16.M88.4 R180, [R222+0x8000] ;  /* 0x00800000deb4783b */ /* 0x000fe40000000200 */
[----:B------:R-:W-:Y:S06]  /*115b0*/  HMMA.16816.F32 R32, R164, R186, RZ ;  /* 0x000000baa420723c */ /* 0x000fec00000018ff */
[----:B------:R-:W3:Y:S02]  /*115c0*/  LDSM.16.M88.4 R164, [R224] ;  /* 0x00000000e0a4783b */ /* 0x000ee40000000200 */
[-C--:B-1----:R-:W-:Y:S06]  /*115d0*/  HMMA.16816.F32 R4, R188, R192.reuse, R4 ;  /* 0x000000c0bc04723c */ /* 0x082fec0000001804 */
[----:B------:R-:W1:Y:S02]  /*115e0*/  LDSM.16.M88.4 R184, [R224+0x2000] ;  /* 0x00200000e0b8783b */ /* 0x000e640000000200 */
[C---:B----4-:R-:W-:Y:S06]  /*115f0*/  HMMA.16816.F32 R8, R196.reuse, R192, R8 ;  /* 0x000000c0c408723c */ /* 0x050fec0000001808 */
[----:B------:R-:W-:Y:S02]  /*11600*/  LDSM.16.M88.4 R168, [R229+0x1000] ;  /* 0x00100000e5a8783b */ /* 0x000fe40000000200 */
        /* <DEDUP_REMOVED lines=9> */
[-C--:B--2---:R-:W-:Y:S01]  /*116a0*/  HMMA.16816.F32 R4, R176, R204.reuse, R4 ;  /* 0x000000ccb004723c */ /* 0x084fe20000001804 */
[----:B------:R-:W2:Y:S07]  /*116b0*/  LDSM.16.M88.4 R200, [R228+0x6000] ;  /* 0x00600000e4c8783b */ /* 0x000eae0000000200 */
[C---:B------:R-:W-:Y:S08]  /*116c0*/  HMMA.16816.F32 R8, R208.reuse, R204, R8 ;  /* 0x000000ccd008723c */ /* 0x040ff00000001808 */
[-C--:B------:R-:W-:Y:S08]  /*116d0*/  HMMA.16816.F32 R12, R208, R206.reuse, R12 ;  /* 0x000000ced00c723c */ /* 0x080ff0000000180c */
[C---:B------:R-:W-:Y:S01]  /*116e0*/  HMMA.16816.F32 R16, R176.reuse, R206, R16 ;  /* 0x000000ceb010723c */ /* 0x040fe20000001810 */
[----:B------:R-:W-:Y:S07]  /*116f0*/  LDSM.16.M88.4 R204, [R174+0x9000] ;  /* 0x00900000aecc783b */ /* 0x000fee0000000200 */
[-C--:B---3--:R-:W-:Y:S08]  /*11700*/  HMMA.16816.F32 R20, R176, R212.reuse, R20 ;  /* 0x000000d4b014723c */ /* 0x088ff00000001814 */
[C---:B------:R-:W-:Y:S08]  /*11710*/  HMMA.16816.F32 R24, R208.reuse, R212, R24 ;  /* 0x000000d4d018723c */ /* 0x040ff00000001818 */
[-C--:B------:R-:W-:Y:S08]  /*11720*/  HMMA.16816.F32 R28, R208, R214.reuse, R28 ;  /* 0x000000d6d01c723c */ /* 0x080ff0000000181c */
[----:B------:R-:W-:Y:S01]  /*11730*/  HMMA.16816.F32 R32, R176, R214, R32 ;  /* 0x000000d6b020723c */ /* 0x000fe20000001820 */
[----:B------:R-:W3:Y:S07]  /*11740*/  LDSM.16.M88.4 R176, [R227+UR5+0x9800] ;  /* 0x00980005e3b0783b */ /* 0x000eee0008000200 */
        /* <DEDUP_REMOVED lines=13> */
[C---:B--2---:R-:W-:Y:S08]  /*11820*/  HMMA.16816.F32 R8, R200.reuse, R196, R8 ;  /* 0x000000c4c808723c */ /* 0x044ff00000001808 */
[-C--:B------:R-:W-:Y:S08]  /*11830*/  HMMA.16816.F32 R12, R200, R198.reuse, R12 ;  /* 0x000000c6c80c723c */ /* 0x080ff0000000180c */
[C---:B------:R-:W-:Y:S01]  /*11840*/  HMMA.16816.F32 R16, R192.reuse, R198, R16 ;  /* 0x000000c6c010723c */ /* 0x040fe20000001810 */
[----:B------:R-:W-:Y:S07]  /*11850*/  LDSM.16.M88.4 R196, [R224+0x4000] ;  /* 0x00400000e0c4783b */ /* 0x000fee0000000200 */
[-C--:B---3--:R-:W-:Y:S08]  /*11860*/  HMMA.16816.F32 R20, R192, R176.reuse, R20 ;  /* 0x000000b0c014723c */ /* 0x088ff00000001814 */
        /* <DEDUP_REMOVED lines=43> */
[----:B------:R-:W-:Y:S01]  /*11b20*/  FMUL.FTZ R172, R13, UR16 ;  /* 0x000000100dac7c20 */ /* 0x000fe20008410000 */
[----:B------:R-:W-:Y:S01]  /*11b30*/  FMUL.FTZ R171, R14, UR16 ;  /* 0x000000100eab7c20 */ /* 0x000fe20008410000 */
[C---:B------:R-:W-:Y:S05]  /*11b40*/  HMMA.16816.F32 R24, R164.reuse, R176, R24 ;  /* 0x000000b0a418723c */ /* 0x040fea0000001818 */
[----:B------:R2:W-:Y:S03]  /*11b50*/  MUFU.TANH R210, R168 ;  /* 0x000000a800d27308 */ /* 0x0005e60000002400 */
[-C--:B------:R-:W-:Y:S07]  /*11b60*/  HMMA.16816.F32 R28, R164, R178.reuse, R28 ;  /* 0x000000b2a41c723c */ /* 0x080fee000000181c */
[----:B------:R3:W-:Y:S01]  /*11b70*/  MUFU.TANH R209, R170 ;  /* 0x000000aa00d17308 */ /* 0x0007e20000002400 */
[----:B-1----:R-:W-:Y:S01]  /*11b80*/  FMUL.FTZ R169, R16, UR16 ;  /* 0x0000001010a97c20 */ /* 0x002fe20008410000 */
[----:B------:R-:W-:Y:S08]  /*11b90*/  HMMA.16816.F32 R32, R196, R178, R32 ;  /* 0x000000b2c420723c */ /* 0x000ff00000001820 */
[----:B------:R1:W-:Y:S01]  /*11ba0*/  MUFU.TANH R189, R169 ;  /* 0x000000a900bd7308 */ /* 0x0003e20000002400 */
[----:B--2---:R-:W-:Y:S09]  /*11bb0*/  FMUL.FTZ R168, R18, UR16 ;  /* 0x0000001012a87c20 */ /* 0x004ff20008410000 */
[----:B------:R2:W-:Y:S01]  /*11bc0*/  MUFU.TANH R187, R168 ;  /* 0x000000a800bb7308 */ /* 0x0005e20000002400 */
[----:B---3--:R-:W-:Y:S01]  /*11bd0*/  FMUL.FTZ R170, R21, UR16 ;  /* 0x0000001015aa7c20 */ /* 0x008fe20008410000 */
[----:B------:R-:W-:Y:S01]  /*11be0*/  FMUL.FTZ R30, R30, UR16 ;  /* 0x000000101e1e7c20 */ /* 0x000fe20008410000 */
[----:B------:R-:W-:Y:S07]  /*11bf0*/  FMUL.FTZ R31, R31, UR16 ;  /* 0x000000101f1f7c20 */ /* 0x000fee0008410000 */
[----:B------:R3:W-:Y:S01]  /*11c00*/  MUFU.TANH R191, R172 ;  /* 0x000000ac00bf7308 */ /* 0x0007e20000002400 */
[----:B-1----:R-:W-:Y:S01]  /*11c10*/  FMUL.FTZ R169, R17, UR16 ;  /* 0x0000001011a97c20 */ /* 0x002fe20008410000 */
[----:B------:R-:W-:Y:S01]  /*11c20*/  FMUL.FTZ R214, R32, UR16 ;  /* 0x0000001020d67c20 */ /* 0x000fe20008410000 */
[----:B------:R-:W-:Y:S01]  /*11c30*/  FMUL.FTZ R207, R33, UR16 ;  /* 0x0000001021cf7c20 */ /* 0x000fe20008410000 */
[----:B------:R-:W-:Y:S06]  /*11c40*/  FMUL.FTZ R193, R35, UR16 ;  /* 0x0000001023c17c20 */ /* 0x000fec0008410000 */
[----:B------:R1:W-:Y:S01]  /*11c50*/  MUFU.TANH R229, R171 ;  /* 0x000000ab00e57308 */ /* 0x0003e20000002400 */
[----:B--2---:R-:W-:Y:S09]  /*11c60*/  FMUL.FTZ R168, R20, UR16 ;  /* 0x0000001014a87c20 */ /* 0x004ff20008410000 */
[----:B------:R2:W-:Y:S01]  /*11c70*/  MUFU.TANH R206, R168 ;  /* 0x000000a800ce7308 */ /* 0x0005e20000002400 */
[----:B---3--:R-:W-:Y:S09]  /*11c80*/  FMUL.FTZ R172, R19, UR16 ;  /* 0x0000001013ac7c20 */ /* 0x008ff20008410000 */
[----:B------:R3:W-:Y:S01]  /*11c90*/  MUFU.TANH R190, R169 ;  /* 0x000000a900be7308 */ /* 0x0007e20000002400 */
[----:B-1----:R-:W-:Y:S09]  /*11ca0*/  FMUL.FTZ R171, R22, UR16 ;  /* 0x0000001016ab7c20 */ /* 0x002ff20008410000 */
        /* <DEDUP_REMOVED lines=12> */
[----:B------:R-:W-:Y:S01]  /*11d70*/  MUFU.TANH R251, R251 ;  /* 0x000000fb00fb7308 */ /* 0x000fe20000002400 */
[----:B--2---:R-:W-:Y:S09]  /*11d80*/  FMUL.FTZ R170, R29, UR16 ;  /* 0x000000101daa7c20 */ /* 0x004ff20008410000 */
[----:B------:R-:W-:Y:S01]  /*11d90*/  MUFU.TANH R252, R252 ;  /* 0x000000fc00fc7308 */ /* 0x000fe20000002400 */
[----:B---3--:R-:W-:Y:S09]  /*11da0*/  FMUL.FTZ R169, R25, UR16 ;  /* 0x0000001019a97c20 */ /* 0x008ff20008410000 */
[----:B------:R-:W1:Y:S10]  /*11db0*/  MUFU.TANH R250, R250 ;  /* 0x000000fa00fa7308 */ /* 0x000e740000002400 */
[----:B------:R2:W-:Y:S10]  /*11dc0*/  MUFU.TANH R194, R168 ;  /* 0x000000a800c27308 */ /* 0x0005f40000002400 */
[----:B------:R-:W3:Y:S01]  /*11dd0*/  MUFU.TANH R248, R248 ;  /* 0x000000f800f87308 */ /* 0x000ee20000002400 */
[----:B-1----:R-:W-:Y:S04]  /*11de0*/  FMNMX3.FTZ R22, R2, R252, R250, !PT ;  /* 0x000000fc02167276 */ /* 0x002fe800078100fa */
[----:B------:R-:W-:Y:S05]  /*11df0*/  FMNMX3.FTZ R5, R22, R229, R209, !PT ;  /* 0x000000e516057276 */ /* 0x000fea00078100d1 */
[----:B------:R-:W-:Y:S01]  /*11e00*/  MUFU.TANH R249, R249 ;  /* 0x000000f900f97308 */ /* 0x000fe20000002400 */
[----:B--2---:R-:W-:Y:S04]  /*11e10*/  FMNMX3.FTZ R168, R173, R213, R251, !PT ;  /* 0x000000d5ada87276 */ /* 0x004fe800078100fb */
[----:B------:R-:W-:Y:S05]  /*11e20*/  FMNMX3.FTZ R168, R168, R210, R191, !PT ;  /* 0x000000d2a8a87276 */ /* 0x000fea00078100bf */
[----:B------:R-:W1:Y:S01]  /*11e30*/  MUFU.TANH R247, R247 ;  /* 0x000000f700f77308 */ /* 0x000e620000002400 */
[----:B---3--:R-:W-:Y:S04]  /*11e40*/  FMNMX3.FTZ R215, R3, R246, R248, !PT ;  /* 0x000000f603d77276 */ /* 0x008fe800078100f8 */
[----:B------:R-:W-:Y:S05]  /*11e50*/  FMNMX3.FTZ R215, R215, R189, R190, !PT ;  /* 0x000000bdd7d77276 */ /* 0x000fea00078100be */
[----:B------:R1:W-:Y:S01]  /*11e60*/  MUFU.TANH R202, R214 ;  /* 0x000000d600ca7308 */ /* 0x0003e20000002400 */
[----:B------:R-:W-:Y:S09]  /*11e70*/  FMNMX3.FTZ R215, R215, R206, R175, !PT ;  /* 0x000000ced7d77276 */ /* 0x000ff200078100af */
[----:B------:R-:W2:Y:S10]  /*11e80*/  MUFU.TANH R195, R169 ;  /* 0x000000a900c37308 */ /* 0x000eb40000002400 */
[----:B------:R-:W-:Y:S01]  /*11e90*/  MUFU.TANH R172, R172 ;  /* 0x000000ac00ac7308 */ /* 0x000fe20000002400 */
[----:B-1----:R-:W-:Y:S04]  /*11ea0*/  FMNMX3.FTZ R214, R0, R249, R247, !PT ;  /* 0x000000f900d67276 */ /* 0x002fe800078100f7 */
[----:B------:R-:W-:Y:S05]  /*11eb0*/  FMNMX3.FTZ R214, R214, R187, R185, !PT ;  /* 0x000000bbd6d67276 */ /* 0x000fea00078100b9 */
[----:B------:R-:W1:Y:S01]  /*11ec0*/  MUFU.TANH R171, R171 ;  /* 0x000000ab00ab7308 */ /* 0x000e620000002400 */
[----:B--2---:R-:W-:Y:S02]  /*11ed0*/  FMNMX3.FTZ R168, R168, R203, R195, !PT ;  /* 0x000000cba8a87276 */ /* 0x004fe400078100c3 */
[----:B------:R-:W-:Y:S07]  /*11ee0*/  FMNMX3.FTZ R214, R214, R205, R174, !PT ;  /* 0x000000cdd6d67276 */ /* 0x000fee00078100ae */
[----:B------:R-:W2:Y:S10]  /*11ef0*/  MUFU.TANH R186, R170 ;  /* 0x000000aa00ba7308 */ /* 0x000eb40000002400 */
[----:B------:R-:W-:Y:S01]  /*11f00*/  MUFU.TANH R170, R30 ;  /* 0x0000001e00aa7308 */ /* 0x000fe20000002400 */
[----:B-1----:R-:W-:Y:S09]  /*11f10*/  FMNMX3.FTZ R5, R5, R172, R171, !PT ;  /* 0x000000ac05057276 */ /* 0x002ff200078100ab */
[----:B------:R-:W1:Y:S01]  /*11f20*/  MUFU.TANH R169, R31 ;  /* 0x0000001f00a97308 */ /* 0x000e620000002400 */
[----:B--2---:R-:W-:Y:S09]  /*11f30*/  FMNMX3.FTZ R168, R168, R201, R186, !PT ;  /* 0x000000c9a8a87276 */ /* 0x004ff200078100ba */
[----:B------:R-:W2:Y:S10]  /*11f40*/  MUFU.TANH R207, R207 ;  /* 0x000000cf00cf7308 */ /* 0x000eb40000002400 */
[----:B------:R-:W3:Y:S01]  /*11f50*/  MUFU.TANH R193, R193 ;  /* 0x000000c100c17308 */ /* 0x000ee20000002400 */
[----:B-1----:R-:W-:Y:S01]  /*11f60*/  FMNMX3.FTZ R5, R5, R170, R169, !PT ;  /* 0x000000aa05057276 */ /* 0x002fe200078100a9 */
[----:B------:R-:W-:Y:S06]  /*11f70*/  BRA.U.ANY UP0, `(.L_x_1455) ;  /* 0xffffffed00c47547 */ /* 0x000fec000b93ffff */
.L_x_1454:
[----:B------:R-:W4:Y:S01]  /*11f80*/  SHFL.BFLY PT, R13, R168, 0x2, 0x1f ;  /* 0x0c401f00a80d7f89 */ /* 0x000f2200000e0000 */
[----:B--2---:R-:W-:Y:S01]  /*11f90*/  FMNMX3.FTZ R215, R215, R202, R207, !PT ;  /* 0x000000cad7d77276 */ /* 0x004fe200078100cf */
[----:B------:R-:W-:Y:S01]  /*11fa0*/  UISETP.NE.AND UP0, UPT, UR10, URZ, UPT ;  /* 0x000000ff0a00728c */ /* 0x000fe2000bf05270 */
[----:B---3--:R-:W-:Y:S05]  /*11fb0*/  FMNMX3.FTZ R11, R214, R194, R193, !PT ;  /* 0x000000c2d60b7276 */ /* 0x008fea00078100c1 */
[----:B------:R-:W2:Y:S01]  /*11fc0*/  SHFL.BFLY PT, R4, R5, 0x2, 0x1f ;  /* 0x0c401f0005047f89 */ /* 0x000ea200000e0000 */
[----:B------:R-:W-:Y:S07]  /*11fd0*/  UIADD3 UR10, UPT, UPT, UR10, -0x1, URZ ;  /* 0xffffffff0a0a7890 */ /* 0x000fee000fffe0ff */
[----:B------:R-:W3:Y:S08]  /*11fe0*/  SHFL.BFLY PT, R12, R215, 0x2, 0x1f ;  /* 0x0c401f00d70c7f89 */ /* 0x000ef000000e0000 */
[----:B------:R-:W5:Y:S08]  /*11ff0*/  SHFL.BFLY PT, R10, R11, 0x2, 0x1f ;  /* 0x0c401f000b0a7f89 */ /* 0x000f7000000e0000 */
[----:B-1----:R-:W-:Y:S08]  /*12000*/  LDSM.16.MT88.4 R20, [R223+0xa000] ;  /* 0x00a00000df14783b */ /* 0x002ff00000004200 */
[----:B------:R-:W-:Y:S08]  /*12010*/  LDSM.16.MT88.4 R176, [R221+0xa000] ;  /* 0x00a00000ddb0783b */ /* 0x000ff00000004200 */
[----:B------:R-:W-:Y:S01]  /*12020*/  LDSM.16.MT88.4 R196, [R217] ;  /* 0x00000000d9c4783b */ /* 0x000fe20000004200 */
[----:B----4-:R-:W-:Y:S02]  /*12030*/  FMNMX.FTZ R7, R168, R13, !PT ;  /* 0x0000000da8077209 */ /* 0x010fe40007810000 */
[----:B--2---:R-:W-:Y:S02]  /*12040*/  FMNMX.FTZ R6, R5, R4, !PT ;  /* 0x0000000405067209 */ /* 0x004fe40007810000 */
[----:B---3--:R-:W-:Y:S02]  /*12050*/  FMNMX.FTZ R9, R215, R12, !PT ;  /* 0x0000000cd7097209 */ /* 0x008fe40007810000 */
[----:B-----5:R-:W-:Y:S01]  /*12060*/  FMNMX.FTZ R8, R11, R10, !PT ;  /* 0x0000000a0b087209 */ /* 0x020fe20007810000 */
        /* <DEDUP_REMOVED lines=8> */
[----:B------:R-:W-:Y:S01]  /*120f0*/  FSETP.NEU.FTZ.AND P2, PT, R166, -INF , PT ;  /* 0xff800000a600780b */ /* 0x000fe20003f5d000 */
[C---:B------:R-:W-:Y:S01]  /*12100*/  FMUL.FTZ R173, R165.reuse, UR4 ;  /* 0x00000004a5ad7c20 */ /* 0x040fe20008410000 */
[----:B------:R-:W-:Y:S02]  /*12110*/  FSETP.NEU.FTZ.AND P1, PT, R165, -INF , PT ;  /* 0xff800000a500780b */ /* 0x000fe40003f3d000 */
[----:B------:R-:W-:Y:S02]  /*12120*/  FSEL R182, R182, RZ, P2 ;  /* 0x000000ffb6b67208 */ /* 0x000fe40001000000 */
[----:B------:R-:W-:Y:S02]  /*12130*/  FSEL R173, R173, RZ, P1 ;  /* 0x000000ffadad7208 */ /* 0x000fe40000800000 */
[----:B---3--:R-:W-:Y:S01]  /*12140*/  FMNMX.FTZ R168, R9, R4, !PT ;  /* 0x0000000409a87209 */ /* 0x008fe20007810000 */
[--C-:B------:R-:W-:Y:S01]  /*12150*/  FFMA.FTZ R215, R213, UR4, -R182.reuse ;  /* 0x00000004d5d77c23 */ /* 0x100fe200080108b6 */
[----:B------:R-:W-:Y:S01]  /*12160*/  FFMA.FTZ R213, R210, UR4, -R182 ;  /* 0x00000004d2d57c23 */ /* 0x000fe200080108b6 */
[----:B------:R-:W-:Y:S01]  /*12170*/  FFMA.FTZ R250, R250, UR4, -R173 ;  /* 0x00000004fafa7c23 */ /* 0x000fe200080108ad */
[----:B----4-:R-:W-:Y:S01]  /*12180*/  FMNMX.FTZ R167, R8, R167, !PT ;  /* 0x000000a708a77209 */ /* 0x010fe20007810000 */
[C---:B------:R-:W-:Y:S01]  /*12190*/  FMUL.FTZ R181, R168.reuse, UR4 ;  /* 0x00000004a8b57c20 */ /* 0x040fe20008410000 */
[C---:B------:R-:W-:Y:S01]  /*121a0*/  FSETP.NEU.FTZ.AND P2, PT, R168.reuse, -INF , PT ;  /* 0xff800000a800780b */ /* 0x040fe20003f5d000 */
[----:B------:R1:W-:Y:S01]  /*121b0*/  MUFU.EX2 R210, R250 ;  /* 0x000000fa00d27308 */ /* 0x0003e20000000800 */
[C---:B------:R-:W-:Y:S01]  /*121c0*/  FSETP.NEU.FTZ.AND P1, PT, R167.reuse, -INF , PT ;  /* 0xff800000a700780b */ /* 0x040fe20003f3d000 */
[----:B------:R-:W-:Y:S01]  /*121d0*/  FMUL.FTZ R180, R167, UR4 ;  /* 0x00000004a7b47c20 */ /* 0x000fe20008410000 */
[----:B------:R-:W-:Y:S01]  /*121e0*/  FSEL R181, R181, RZ, P2 ;  /* 0x000000ffb5b57208 */ /* 0x000fe20001000000 */
[----:B------:R-:W-:Y:S01]  /*121f0*/  FADD.FTZ R4, -R165, R2 ;  /* 0x00000002a5047221 */ /* 0x000fe20000010100 */
[----:B------:R-:W-:Y:S01]  /*12200*/  FMUL.FTZ R2, R5, UR4 ;  /* 0x0000000405027c20 */ /* 0x000fe20008410000 */
[----:B------:R-:W-:Y:S01]  /*12210*/  FADD.FTZ R3, -R168, R3 ;  /* 0x00000003a8037221 */ /* 0x000fe20000010100 */
[----:B------:R-:W-:Y:S01]  /*12220*/  FSEL R180, R180, RZ, P1 ;  /* 0x000000ffb4b47208 */ /* 0x000fe20000800000 */
[----:B------:R-:W-:Y:S01]  /*12230*/  FADD.FTZ R5, -R167, R0 ;  /* 0x00000000a7057221 */ /* 0x000fe20000010100 */
[----:B------:R-:W-:Y:S01]  /*12240*/  FFMA.FTZ R214, R251, UR4, -R182 ;  /* 0x00000004fbd67c23 */ /* 0x000fe200080108b6 */
[----:B------:R-:W-:Y:S01]  /*12250*/  FFMA.FTZ R251, R248, UR4, -R181 ;  /* 0x00000004f8fb7c23 */ /* 0x000fe200080108b5 */
[----:B------:R-:W-:Y:S01]  /*12260*/  FFMA.FTZ R211, R252, UR4, -R173 ;  /* 0x00000004fcd37c23 */ /* 0x000fe200080108ad */
[----:B------:R-:W-:Y:S01]  /*12270*/  FMUL.FTZ R164, R3, UR4 ;  /* 0x0000000403a47c20 */ /* 0x000fe20008410000 */
[--C-:B------:R-:W-:Y:S01]  /*12280*/  FFMA.FTZ R252, R246, UR4, -R181.reuse ;  /* 0x00000004f6fc7c23 */ /* 0x100fe200080108b5 */
[--C-:B------:R-:W-:Y:S01]  /*12290*/  FFMA.FTZ R248, R249, UR4, -R180.reuse ;  /* 0x00000004f9f87c23 */ /* 0x100fe200080108b4 */
[----:B------:R-:W-:Y:S01]  /*122a0*/  FMUL.FTZ R3, R5, UR4 ;  /* 0x0000000405037c20 */ /* 0x000fe20008410000 */
[--C-:B------:R-:W-:Y:S01]  /*122b0*/  FFMA.FTZ R247, R247, UR4, -R180.reuse ;  /* 0x00000004f7f77c23 */ /* 0x100fe200080108b4 */
[--C-:B-1----:R-:W-:Y:S01]  /*122c0*/  FFMA.FTZ R250, R189, UR4, -R181.reuse ;  /* 0x00000004bdfa7c23 */ /* 0x102fe200080108b5 */
[----:B------:R-:W-:Y:S01]  /*122d0*/  FFMA.FTZ R249, R190, UR4, -R181 ;  /* 0x00000004bef97c23 */ /* 0x000fe200080108b5 */
[--C-:B------:R-:W-:Y:S01]  /*122e0*/  FFMA.FTZ R246, R187, UR4, -R180.reuse ;  /* 0x00000004bbf67c23 */ /* 0x100fe200080108b4 */
[----:B------:R-:W-:Y:S01]  /*122f0*/  FMUL.FTZ R4, R4, UR4 ;  /* 0x0000000404047c20 */ /* 0x000fe20008410000 */
[----:B------:R-:W-:Y:S01]  /*12300*/  FFMA.FTZ R185, R185, UR4, -R180 ;  /* 0x00000004b9b97c23 */ /* 0x000fe200080108b4 */
[--C-:B------:R-:W-:Y:S01]  /*12310*/  FFMA.FTZ R9, R229, UR4, -R173.reuse ;  /* 0x00000004e5097c23 */ /* 0x100fe200080108ad */
[----:B------:R-:W1:Y:S01]  /*12320*/  MUFU.EX2 R164, R164 ;  /* 0x000000a400a47308 */ /* 0x000e620000000800 */
[--C-:B------:R-:W-:Y:S01]  /*12330*/  FFMA.FTZ R212, R191, UR4, -R182.reuse ;  /* 0x00000004bfd47c23 */ /* 0x100fe200080108b6 */
[----:B------:R-:W-:Y:S01]  /*12340*/  FFMA.FTZ R208, R209, UR4, -R173 ;  /* 0x00000004d1d07c23 */ /* 0x000fe200080108ad */
[----:B------:R-:W-:Y:S07]  /*12350*/  LDSM.16.MT88.4 R188, [R218+0x800] ;  /* 0x00080000dabc783b */ /* 0x000fee0000004200 */
[----:B------:R2:W3:Y:S01]  /*12360*/  MUFU.EX2 R0, R4 ;  /* 0x0000000400007308 */ /* 0x0004e20000000800 */
[--C-:B------:R-:W-:Y:S01]  /*12370*/  FFMA.FTZ R203, R203, UR4, -R182.reuse ;  /* 0x00000004cbcb7c23 */ /* 0x100fe200080108b6 */
[--C-:B------:R-:W-:Y:S01]  /*12380*/  FFMA.FTZ R195, R195, UR4, -R182.reuse ;  /* 0x00000004c3c37c23 */ /* 0x100fe200080108b6 */
[--C-:B------:R-:W-:Y:S07]  /*12390*/  FFMA.FTZ R201, R201, UR4, -R182.reuse ;  /* 0x00000004c9c97c23 */ /* 0x100fee00080108b6 */
[----:B------:R-:W4:Y:S01]  /*123a0*/  MUFU.EX2 R3, R3 ;  /* 0x0000000300037308 */ /* 0x000f220000000800 */
[----:B------:R-:W-:Y:S01]  /*123b0*/  FFMA.FTZ R182, R186, UR4, -R182 ;  /* 0x00000004bab67c23 */ /* 0x000fe200080108b6 */
[--C-:B------:R-:W-:Y:S01]  /*123c0*/  FFMA.FTZ R206, R206, UR4, -R181.reuse ;  /* 0x00000004cece7c23 */ /* 0x100fe200080108b5 */
[--C-:B------:R-:W-:Y:S07]  /*123d0*/  FFMA.FTZ R175, R175, UR4, -R181.reuse ;  /* 0x00000004afaf7c23 */ /* 0x100fee00080108b5 */
[----:B------:R-:W-:Y:S01]  /*123e0*/  MUFU.EX2 R229, R185 ;  /* 0x000000b900e57308 */ /* 0x000fe20000000800 */
[--C-:B------:R-:W-:Y:S01]  /*123f0*/  FFMA.FTZ R205, R205, UR4, -R180.reuse ;  /* 0x00000004cdcd7c23 */ /* 0x100fe200080108b4 */
[C---:B-1----:R-:W-:Y:S01]  /*12400*/  FMUL.FTZ R5, R164.reuse, R157 ;  /* 0x0000009da4057220 */ /* 0x042fe20000410000 */
[C---:B------:R-:W-:Y:S07]  /*12410*/  FMUL.FTZ R16, R164.reuse, R148 ;  /* 0x00000094a4107220 */ /* 0x040fee0000410000 */
[----:B------:R-:W-:Y:S01]  /*12420*/  MUFU.EX2 R252, R252 ;  /* 0x000000fc00fc7308 */ /* 0x000fe20000000800 */
[C---:B------:R-:W-:Y:S01]  /*12430*/  FMUL.FTZ R17, R164.reuse, R149 ;  /* 0x00000095a4117220 */ /* 0x040fe20000410000 */
[----:B--2---:R-:W-:Y:S01]  /*12440*/  FMUL.FTZ R4, R164, R156 ;  /* 0x0000009ca4047220 */ /* 0x004fe20000410000 */
[C---:B---3--:R-:W-:Y:S07]  /*12450*/  FMUL.FTZ R10, R0.reuse, R162 ;  /* 0x000000a2000a7220 */ /* 0x048fee0000410000 */
[----:B------:R-:W1:Y:S01]  /*12460*/  MUFU.EX2 R251, R251 ;  /* 0x000000fb00fb7308 */ /* 0x000e620000000800 */
[C---:B------:R-:W-:Y:S01]  /*12470*/  FMUL.FTZ R11, R0.reuse, R163 ;  /* 0x000000a3000b7220 */ /* 0x040fe20000410000 */
[C---:B----4-:R-:W-:Y:S01]  /*12480*/  FMUL.FTZ R6, R3.reuse, R158 ;  /* 0x0000009e03067220 */ /* 0x050fe20000410000 */
[C---:B------:R-:W-:Y:S07]  /*12490*/  FMUL.FTZ R7, R3.reuse, R159 ;  /* 0x0000009f03077220 */ /* 0x040fee0000410000 */
[----:B------:R-:W-:Y:S01]  /*124a0*/  MUFU.EX2 R248, R248 ;  /* 0x000000f800f87308 */ /* 0x000fe20000000800 */
[C---:B------:R-:W-:Y:S01]  /*124b0*/  FMUL.FTZ R15, R0.reuse, R155 ;  /* 0x0000009b000f7220 */ /* 0x040fe20000410000 */
[C---:B------:R-:W-:Y:S01]  /*124c0*/  FMUL.FTZ R14, R0.reuse, R154 ;  /* 0x0000009a000e7220 */ /* 0x040fe20000410000 */
[C---:B------:R-:W-:Y:S07]  /*124d0*/  FMUL.FTZ R18, R3.reuse, R150 ;  /* 0x0000009603127220 */ /* 0x040fee0000410000 */
[----:B------:R-:W2:Y:S01]  /*124e0*/  MUFU.EX2 R247, R247 ;  /* 0x000000f700f77308 */ /* 0x000ea20000000800 */
[----:B------:R-:W-:Y:S01]  /*124f0*/  FMUL.FTZ R19, R3, R151 ;  /* 0x0000009703137220 */ /* 0x000fe20000410000 */
[C---:B------:R-:W-:Y:S01]  /*12500*/  FMUL.FTZ R30, R0.reuse, R138 ;  /* 0x0000008a001e7220 */ /* 0x040fe20000410000 */
[----:B------:R-:W-:Y:S07]  /*12510*/  LDSM.16.MT88.4 R148, [R223+0xa800] ;  /* 0x00a80000df94783b */ /* 0x000fee0000004200 */
[----:B------:R-:W-:Y:S01]  /*12520*/  MUFU.EX2 R250, R250 ;  /* 0x000000fa00fa7308 */ /* 0x000fe20000000800 */
[----:B------:R-:W-:Y:S01]  /*12530*/  FMUL.FTZ R31, R0, R139 ;  /* 0x0000008b001f7220 */ /* 0x000fe20000410000 */
[----:B-1----:R-:W-:Y:S01]  /*12540*/  F2FP.F16.F32.PACK_AB R156, R251, R252 ;  /* 0x000000fcfb9c723e */ /* 0x002fe200000000ff */
[C---:B------:R-:W-:Y:S07]  /*12550*/  FMUL.FTZ R32, R164.reuse, R132 ;  /* 0x00000084a4207220 */ /* 0x040fee0000410000 */
[----:B------:R-:W1:Y:S01]  /*12560*/  MUFU.EX2 R249, R249 ;  /* 0x000000f900f97308 */ /* 0x000e620000000800 */
[----:B------:R-:W-:Y:S01]  /*12570*/  FMUL.FTZ R33, R164, R133 ;  /* 0x00000085a4217220 */ /* 0x000fe20000410000 */
[C---:B------:R-:W-:Y:S01]  /*12580*/  FMUL.FTZ R34, R3.reuse, R134 ;  /* 0x0000008603227220 */ /* 0x040fe20000410000 */
[----:B------:R-:W-:Y:S07]  /*12590*/  FMUL.FTZ R35, R3, R135 ;  /* 0x0000008703237220 */ /* 0x000fee0000410000 */
[----:B------:R-:W3:Y:S01]  /*125a0*/  MUFU.EX2 R246, R246 ;  /* 0x000000f600f67308 */ /* 0x000ee20000000800 */
[----:B------:R-:W-:Y:S01]  /*125b0*/  LDSM.16.MT88.4 R132, [R220+0xa000] ;  /* 0x00a00000dc84783b */ /* 0x000fe20000004200 */
[----:B--2---:R-:W-:Y:S01]  /*125c0*/  F2FP.F16.F32.PACK_AB R157, R247, R248 ;  /* 0x000000f8f79d723e */ /* 0x004fe200000000ff */
[----:B------:R-:W-:Y:S07]  /*125d0*/  FFMA.FTZ R174, R174, UR4, -R180 ;  /* 0x00000004aeae7c23 */ /* 0x000fee00080108b4 */
[----:B------:R-:W2:Y:S01]  /*125e0*/  MUFU.EX2 R2, R2 ;  /* 0x0000000200027308 */ /* 0x000ea20000000800 */
[--C-:B------:R-:W-:Y:S01]  /*125f0*/  FFMA.FTZ R202, R202, UR4, -R181.reuse ;  /* 0x00000004caca7c23 */ /* 0x100fe200080108b5 */
[----:B------:R-:W-:Y:S01]  /*12600*/  FFMA.FTZ R207, R207, UR4, -R181 ;  /* 0x00000004cfcf7c23 */ /* 0x000fe200080108b5 */
[C---:B------:R-:W-:Y:S07]  /*12610*/  FMUL.FTZ R26, R0.reuse, R142 ;  /* 0x0000008e001a7220 */ /* 0x040fee0000410000 */
[----:B------:R4:W-:Y:S01]  /*12620*/  MUFU.EX2 R209, R9 ;  /* 0x0000000900d17308 */ /* 0x0009e20000000800 */
[----:B------:R-:W-:Y:S01]  /*12630*/  FMUL.FTZ R27, R0, R143 ;  /* 0x0000008f001b7220 */ /* 0x000fe20000410000 */
[----:B-1----:R-:W-:Y:S01]  /*12640*/  F2FP.F16.F32.PACK_AB R158, R249, R250 ;  /* 0x000000faf99e723e */ /* 0x002fe200000000ff */
[C---:B------:R-:W-:Y:S07]  /*12650*/  FMUL.FTZ R52, R164.reuse, R52 ;  /* 0x00000034a4347220 */ /* 0x040fee0000410000 */
[----:B------:R-:W-:Y:S01]  /*12660*/  MUFU.EX2 R215, R215 ;  /* 0x000000d700d77308 */ /* 0x000fe20000000800 */
[----:B------:R-:W-:Y:S01]  /*12670*/  FMUL.FTZ R53, R164, R53 ;  /* 0x00000035a4357220 */ /* 0x000fe20000410000 */
[----:B---3--:R-:W-:Y:S01]  /*12680*/  F2FP.F16.F32.PACK_AB R159, R229, R246 ;  /* 0x000000f6e59f723e */ /* 0x008fe200000000ff */
[C---:B------:R-:W-:Y:S07]  /*12690*/  FMUL.FTZ R54, R3.reuse, R54 ;  /* 0x0000003603367220 */ /* 0x040fee0000410000 */
[----:B------:R-:W1:Y:S01]  /*126a0*/  MUFU.EX2 R214, R214 ;  /* 0x000000d600d67308 */ /* 0x000e620000000800 */
[C---:B------:R-:W-:Y:S01]  /*126b0*/  FMUL.FTZ R55, R3.reuse, R55 ;  /* 0x0000003703377220 */ /* 0x040fe20000410000 */
[C---:B--2---:R-:W-:Y:S01]  /*126c0*/  FMUL.FTZ R28, R2.reuse, R136 ;  /* 0x00000088021c7220 */ /* 0x044fe20000410000 */
[C---:B------:R-:W-:Y:S07]  /*126d0*/  FMUL.FTZ R29, R2.reuse, R137 ;  /* 0x00000089021d7220 */ /* 0x040fee0000410000 */
[----:B------:R-:W2:Y:S01]  /*126e0*/  MUFU.EX2 R211, R211 ;  /* 0x000000d300d37308 */ /* 0x000ea20000000800 */
[-C--:B------:R-:W-:Y:S01]  /*126f0*/  HMMA.16816.F32 R4, R156, R20.reuse, R4 ;  /* 0x000000149c04723c */ /* 0x080fe20000001804 */
[----:B------:R-:W-:Y:S08]  /*12700*/  LDSM.16.MT88.4 R136, [R223+0xb000] ;  /* 0x00b00000df88783b */ /* 0x000ff00000004200 */
[----:B------:R-:W-:Y:S01]  /*12710*/  MUFU.EX2 R213, R213 ;  /* 0x000000d500d57308 */ /* 0x000fe20000000800 */
[C---:B------:R-:W-:Y:S01]  /*12720*/  FMUL.FTZ R8, R2.reuse, R160 ;  /* 0x000000a002087220 */ /* 0x040fe20000410000 */
[C---:B----4-:R-:W-:Y:S08]  /*12730*/  FMUL.FTZ R9, R2.reuse, R161 ;  /* 0x000000a102097220 */ /* 0x050ff00000410000 */
[----:B------:R-:W3:Y:S01]  /*12740*/  MUFU.EX2 R212, R212 ;  /* 0x000000d400d47308 */ /* 0x000ee20000000800 */
[----:B------:R-:W-:Y:S01]  /*12750*/  FMUL.FTZ R12, R2, R152 ;  /* 0x00000098020c7220 */ /* 0x000fe20000410000 */
[----:B-1----:R-:W-:Y:S01]  /*12760*/  F2FP.F16.F32.PACK_AB R160, R214, R215 ;  /* 0x000000d7d6a0723e */ /* 0x002fe200000000ff */
[C---:B------:R-:W-:Y:S07]  /*12770*/  FMUL.FTZ R13, R2.reuse, R153 ;  /* 0x00000099020d7220 */ /* 0x040fee0000410000 */
[----:B------:R-:W1:Y:S01]  /*12780*/  MUFU.EX2 R208, R208 ;  /* 0x000000d000d07308 */ /* 0x000e620000000800 */
[----:B------:R-:W-:Y:S01]  /*12790*/  MOV R152, R245 ;  /* 0x000000f500987202 */ /* 0x000fe20000000f00 */
[----:B------:R-:W-:Y:S01]  /*127a0*/  FMUL.FTZ R24, R2, R140 ;  /* 0x0000008c02187220 */ /* 0x000fe20000410000 */
[----:B--2---:R-:W-:Y:S07]  /*127b0*/  F2FP.F16.F32.PACK_AB R161, R210, R211 ;  /* 0x000000d3d2a1723e */ /* 0x004fee00000000ff */
[----:B------:R-:W-:Y:S01]  /*127c0*/  MUFU.EX2 R142, R206 ;  /* 0x000000ce008e7308 */ /* 0x000fe20000000800 */
[----:B------:R-:W-:Y:S01]  /*127d0*/  @P0 IADD3 R152, PT, PT, R242, -0x40, RZ ;  /* 0xffffffc0f2980810 */ /* 0x000fe20007ffe0ff */
[C---:B------:R-:W-:Y:S01]  /*127e0*/  FMUL.FTZ R56, R2.reuse, R56 ;  /* 0x0000003802387220 */ /* 0x040fe20000410000 */
[----:B------:R-:W-:Y:S07]  /*127f0*/  FMUL.FTZ R57, R2, R57 ;  /* 0x0000003902397220 */ /* 0x000fee0000410000 */
[----:B------:R-:W-:Y:S01]  /*12800*/  MUFU.EX2 R143, R205 ;  /* 0x000000cd008f7308 */ /* 0x000fe20000000800 */
[----:B------:R-:W-:Y:S01]  /*12810*/  FMUL.FTZ R58, R0, R58 ;  /* 0x0000003a003a7220 */ /* 0x000fe20000410000 */
[----:B---3--:R-:W-:Y:S01]  /*12820*/  F2FP.F16.F32.PACK_AB R162, R212, R213 ;  /* 0x000000d5d4a2723e */ /* 0x008fe200000000ff */
[----:B------:R-:W-:Y:S07]  /*12830*/  LDSM.16.MT88.4 R184, [R152+0x800] ;  /* 0x0008000098b8783b */ /* 0x000fee0000004200 */
[----:B------:R-:W-:Y:S01]  /*12840*/  MUFU.EX2 R140, R203 ;  /* 0x000000cb008c7308 */ /* 0x000fe20000000800 */
[----:B------:R-:W-:Y:S01]  /*12850*/  FMUL.FTZ R59, R0, R59 ;  /* 0x0000003b003b7220 */ /* 0x000fe20000410000 */
[----:B-1----:R-:W-:Y:S01]  /*12860*/  F2FP.F16.F32.PACK_AB R163, R208, R209 ;  /* 0x000000d1d0a3723e */ /* 0x002fe200000000ff */
[C---:B------:R-:W-:Y:S07]  /*12870*/  FMUL.FTZ R60, R2.reuse, R60 ;  /* 0x0000003c023c7220 */ /* 0x040fee0000410000 */
[----:B------:R-:W-:Y:S01]  /*12880*/  MUFU.EX2 R155, R201 ;  /* 0x000000c9009b7308 */ /* 0x000fe20000000800 */
[----:B------:R-:W-:Y:S01]  /*12890*/  FMUL.FTZ R61, R2, R61 ;  /* 0x0000003d023d7220 */ /* 0x000fe20000410000 */
[C---:B------:R-:W-:Y:S01]  /*128a0*/  FMUL.FTZ R62, R0.reuse, R62 ;  /* 0x0000003e003e7220 */ /* 0x040fe20000410000 */
[----:B------:R-:W-:Y:S01]  /*128b0*/  FMUL.FTZ R63, R0, R63 ;  /* 0x0000003f003f7220 */ /* 0x000fe20000410000 */
[C---:B------:R-:W-:Y:S01]  /*128c0*/  FMUL.FTZ R64, R164.reuse, R64 ;  /* 0x00000040a4407220 */ /* 0x040fe20000410000 */
[C---:B------:R-:W-:Y:S05]  /*128d0*/  HMMA.16816.F32 R8, R160.reuse, R20, R8 ;  /* 0x00000014a008723c */ /* 0x040fea0000001808 */
[----:B------:R-:W-:Y:S01]  /*128e0*/  MUFU.EX2 R153, R175 ;  /* 0x000000af00997308 */ /* 0x000fe20000000800 */
[C---:B------:R-:W-:Y:S01]  /*128f0*/  FMUL.FTZ R20, R164.reuse, R144 ;  /* 0x00000090a4147220 */ /* 0x040fe20000410000 */
[C---:B------:R-:W-:Y:S01]  /*12900*/  FMUL.FTZ R21, R164.reuse, R145 ;  /* 0x00000091a4157220 */ /* 0x040fe20000410000 */
[C---:B------:R-:W-:Y:S01]  /*12910*/  FMUL.FTZ R65, R164.reuse, R65 ;  /* 0x00000041a4417220 */ /* 0x040fe20000410000 */
[C---:B------:R-:W-:Y:S01]  /*12920*/  FMUL.FTZ R66, R3.reuse, R66 ;  /* 0x0000004203427220 */ /* 0x040fe20000410000 */
[-C--:B------:R-:W-:Y:S05]  /*12930*/  HMMA.16816.F32 R12, R160, R22.reuse, R12 ;  /* 0x00000016a00c723c */ /* 0x080fea000000180c */
[----:B------:R-:W-:Y:S01]  /*12940*/  MUFU.EX2 R154, R174 ;  /* 0x000000ae009a7308 */ /* 0x000fe20000000800 */
[C---:B------:R-:W-:Y:S01]  /*12950*/  FMUL.FTZ R67, R3.reuse, R67 ;  /* 0x0000004303437220 */ /* 0x040fe20000410000 */
        /* <DEDUP_REMOVED lines=8> */
[----:B------:R-:W1:Y:S01]  /*129e0*/  LDSM.16.MT88.4 R144, [R152] ;  /* 0x000000009890783b */ /* 0x000e620000004200 */
[----:B------:R-:W-:Y:S01]  /*129f0*/  FMUL.FTZ R73, R2, R73 ;  /* 0x0000004902497220 */ /* 0x000fe20000410000 */
[C---:B------:R-:W-:Y:S01]  /*12a00*/  FMUL.FTZ R74, R0.reuse, R74 ;  /* 0x0000004a004a7220 */ /* 0x040fe20000410000 */
[----:B------:R-:W-:Y:S01]  /*12a10*/  FMUL.FTZ R75, R0, R75 ;  /* 0x0000004b004b7220 */ /* 0x000fe20000410000 */
[C---:B------:R-:W-:Y:S01]  /*12a20*/  FMUL.FTZ R76, R2.reuse, R76 ;  /* 0x0000004c024c7220 */ /* 0x040fe20000410000 */
[-C--:B------:R-:W-:Y:S03]  /*12a30*/  HMMA.16816.F32 R20, R156, R176.reuse, R20 ;  /* 0x000000b09c14723c */ /* 0x080fe60000001814 */
[C---:B------:R-:W-:Y:S01]  /*12a40*/  FMUL.FTZ R25, R2.reuse, R141 ;  /* 0x0000008d02197220 */ /* 0x040fe20000410000 */
[----:B------:R-:W-:Y:S01]  /*12a50*/  FMUL.FTZ R77, R2, R77 ;  /* 0x0000004d024d7220 */ /* 0x000fe20000410000 */
[C---:B------:R-:W-:Y:S01]  /*12a60*/  FMUL.FTZ R78, R0.reuse, R78 ;  /* 0x0000004e004e7220 */ /* 0x040fe20000410000 */
[----:B------:R-:W-:Y:S01]  /*12a70*/  FMUL.FTZ R79, R0, R79 ;  /* 0x0000004f004f7220 */ /* 0x000fe20000410000 */
[C---:B------:R-:W-:Y:S01]  /*12a80*/  FMUL.FTZ R80, R164.reuse, R80 ;  /* 0x00000050a4507220 */ /* 0x040fe20000410000 */
[C---:B------:R-:W-:Y:S01]  /*12a90*/  FMUL.FTZ R81, R164.reuse, R81 ;  /* 0x00000051a4517220 */ /* 0x040fe20000410000 */
[C---:B------:R-:W-:Y:S01]  /*12aa0*/  FMUL.FTZ R82, R3.reuse, R82 ;  /* 0x0000005203527220 */ /* 0x040fe20000410000 */
[C---:B------:R-:W-:Y:S04]  /*12ab0*/  HMMA.16816.F32 R24, R160.reuse, R176, R24 ;  /* 0x000000b0a018723c */ /* 0x040fe80000001818 */
[C---:B------:R-:W-:Y:S01]  /*12ac0*/  FMUL.FTZ R83, R3.reuse, R83 ;  /* 0x0000005303537220 */ /* 0x040fe20000410000 */
[C---:B------:R-:W-:Y:S01]  /*12ad0*/  FMUL.FTZ R84, R164.reuse, R84 ;  /* 0x00000054a4547220 */ /* 0x040fe20000410000 */
[----:B------:R-:W-:Y:S01]  /*12ae0*/  FMUL.FTZ R85, R164, R85 ;  /* 0x00000055a4557220 */ /* 0x000fe20000410000 */
[C---:B------:R-:W-:Y:S01]  /*12af0*/  FMUL.FTZ R86, R3.reuse, R86 ;  /* 0x0000005603567220 */ /* 0x040fe20000410000 */
[-C--:B------:R-:W-:Y:S03]  /*12b00*/  HMMA.16816.F32 R28, R160, R178.reuse, R28 ;  /* 0x000000b2a01c723c */ /* 0x080fe6000000181c */
[C---:B------:R-:W-:Y:S01]  /*12b10*/  FMUL.FTZ R87, R3.reuse, R87 ;  /* 0x0000005703577220 */ /* 0x040fe20000410000 */
[C---:B------:R-:W-:Y:S01]  /*12b20*/  FMUL.FTZ R88, R2.reuse, R88 ;  /* 0x0000005802587220 */ /* 0x040fe20000410000 */
[----:B------:R-:W-:Y:S01]  /*12b30*/  FMUL.FTZ R89, R2, R89 ;  /* 0x0000005902597220 */ /* 0x000fe20000410000 */
[C---:B------:R-:W-:Y:S01]  /*12b40*/  FMUL.FTZ R90, R0.reuse, R90 ;  /* 0x0000005a005a7220 */ /* 0x040fe20000410000 */
[----:B------:R-:W-:Y:S01]  /*12b50*/  FMUL.FTZ R91, R0, R91 ;  /* 0x0000005b005b7220 */ /* 0x000fe20000410000 */
[C---:B------:R-:W-:Y:S01]  /*12b60*/  HMMA.16816.F32 R32, R156.reuse, R178, R32 ;  /* 0x000000b29c20723c */ /* 0x040fe20000001820 */
[----:B------:R2:W-:Y:S03]  /*12b70*/  MUFU.EX2 R179, R202 ;  /* 0x000000ca00b37308 */ /* 0x0005e60000000800 */
        /* <DEDUP_REMOVED lines=10> */
[-C--:B-1----:R-:W-:Y:S01]  /*12c20*/  HMMA.16816.F32 R36, R156, R144.reuse, R36 ;  /* 0x000000909c24723c */ /* 0x082fe20000001824 */
[----:B--2---:R-:W-:Y:S02]  /*12c30*/  LDSM.16.MT88.4 R200, [R152+0x1800] ;  /* 0x0018000098c8783b */ /* 0x004fe40000004200 */
        /* <DEDUP_REMOVED lines=10> */
[C---:B------:R-:W-:Y:S01]  /*12ce0*/  HMMA.16816.F32 R40, R160.reuse, R144, R40 ;  /* 0x00000090a028723c */ /* 0x040fe20000001828 */
[----:B------:R-:W1:Y:S03]  /*12cf0*/  MUFU.EX2 R145, R195 ;  /* 0x000000c300917308 */ /* 0x000e660000000800 */
        /* <DEDUP_REMOVED lines=9> */
[C---:B------:R-:W-:Y:S01]  /*12d90*/  FMUL.FTZ R104, R2.reuse, R104 ;  /* 0x0000006802687220 */ /* 0x040fe20000410000 */
[C---:B------:R-:W-:Y:S01]  /*12da0*/  HMMA.16816.F32 R48, R156.reuse, R146, R48 ;  /* 0x000000929c30723c */ /* 0x040fe20000001830 */
[----:B------:R-:W2:Y:S03]  /*12db0*/  MUFU.EX2 R146, R182 ;  /* 0x000000b600927308 */ /* 0x000ea60000000800 */
        /* <DEDUP_REMOVED lines=22> */
[----:B------:R-:W3:Y:S03]  /*12f20*/  LDSM.16.MT88.4 R132, [R221+0xb000] ;  /* 0x00b00000dd84783b */ /* 0x000ee60000004200 */
[----:B------:R-:W-:Y:S01]  /*12f30*/  FMUL.FTZ R111, R0, R111 ;  /* 0x0000006f006f7220 */ /* 0x000fe20000410000 */
[--C-:B------:R-:W-:Y:S01]  /*12f40*/  FFMA.FTZ R172, R172, UR4, -R173.reuse ;  /* 0x00000004acac7c23 */ /* 0x100fe200080108ad */
[----:B-1----:R-:W-:Y:S01]  /*12f50*/  F2FP.F16.F32.PACK_AB R176, R145, R140 ;  /* 0x0000008c91b0723e */ /* 0x002fe200000000ff */
[----:B------:R-:W-:Y:S01]  /*12f60*/  FFMA.FTZ R171, R171, UR4, -R173 ;  /* 0x00000004abab7c23 */ /* 0x000fe200080108ad */
[-C--:B------:R-:W-:Y:S01]  /*12f70*/  HMMA.16816.F32 R68, R156, R136.reuse, R68 ;  /* 0x000000889c44723c */ /* 0x080fe20000001844 */
[----:B------:R1:W-:Y:S02]  /*12f80*/  MUFU.EX2 R141, R172 ;  /* 0x000000ac008d7308 */ /* 0x0003e40000000800 */
[C---:B------:R-:W-:Y:S01]  /*12f90*/  FMUL.FTZ R124, R2.reuse, R124 ;  /* 0x0000007c027c7220 */ /* 0x040fe20000410000 */
[----:B------:R-:W-:Y:S01]  /*12fa0*/  FMUL.FTZ R125, R2, R125 ;  /* 0x0000007d027d7220 */ /* 0x000fe20000410000 */
[C---:B------:R-:W-:Y:S01]  /*12fb0*/  FMUL.FTZ R126, R0.reuse, R126 ;  /* 0x0000007e007e7220 */ /* 0x040fe20000410000 */
[----:B------:R-:W-:Y:S01]  /*12fc0*/  FMUL.FTZ R127, R0, R127 ;  /* 0x0000007f007f7220 */ /* 0x000fe20000410000 */
[C---:B------:R-:W-:Y:S01]  /*12fd0*/  FMUL.FTZ R128, R164.reuse, R128 ;  /* 0x00000080a4807220 */ /* 0x040fe20000410000 */
[C---:B------:R-:W-:Y:S03]  /*12fe0*/  HMMA.16816.F32 R72, R160.reuse, R136, R72 ;  /* 0x00000088a048723c */ /* 0x040fe60000001848 */
[----:B------:R-:W4:Y:S01]  /*12ff0*/  MUFU.EX2 R171, R171 ;  /* 0x000000ab00ab7308 */ /* 0x000f220000000800 */
[----:B------:R-:W-:Y:S01]  /*13000*/  FMUL.FTZ R129, R164, R129 ;  /* 0x00000081a4817220 */ /* 0x000fe20000410000 */
[C---:B------:R-:W-:Y:S01]  /*13010*/  FMUL.FTZ R130, R3.reuse, R130 ;  /* 0x0000008203827220 */ /* 0x040fe20000410000 */
[----:B------:R-:W-:Y:S01]  /*13020*/  FMUL.FTZ R131, R3, R131 ;  /* 0x0000008303837220 */ /* 0x000fe20000410000 */
[----:B-1----:R-:W-:Y:S01]  /*13030*/  F2FP.F16.F32.PACK_AB R172, R153, R142 ;  /* 0x0000008e99ac723e */ /* 0x002fe200000000ff */
[-C--:B------:R-:W-:Y:S03]  /*13040*/  HMMA.16816.F32 R76, R160, R138.reuse, R76 ;  /* 0x0000008aa04c723c */ /* 0x080fe6000000184c */
[----:B--2---:R-:W-:Y:S01]  /*13050*/  F2FP.F16.F32.PACK_AB R178, R146, R155 ;  /* 0x0000009b92b2723e */ /* 0x004fe200000000ff */
[----:B------:R-:W-:Y:S01]  /*13060*/  FFMA.FTZ R211, R0, R239, R211 ;  /* 0x000000ef00d37223 */ /* 0x000fe200000100d3 */
[----:B------:R-:W-:Y:S01]  /*13070*/  FFMA.FTZ R248, R3, R240, R248 ;  /* 0x000000f003f87223 */ /* 0x000fe200000100f8 */
[----:B------:R-:W-:Y:S01]  /*13080*/  FFMA.FTZ R215, R2, R241, R215 ;  /* 0x000000f102d77223 */ /* 0x000fe200000100d7 */
[----:B----4-:R-:W-:Y:S01]  /*13090*/  F2FP.F16.F32.PACK_AB R177, R171, R141 ;  /* 0x0000008dabb1723e */ /* 0x010fe200000000ff */
[C---:B------:R-:W-:Y:S01]  /*130a0*/  HMMA.16816.F32 R80, R156.reuse, R138, R80 ;  /* 0x0000008a9c50723c */ /* 0x040fe20000001850 */
[----:B------:R-:W1:Y:S03]  /*130b0*/  LDSM.16.MT88.4 R136, [R152+0x1000] ;  /* 0x001000009888783b */ /* 0x000e660000004200 */
[----:B------:R-:W-:Y:S01]  /*130c0*/  FFMA.FTZ R252, R164, R243, R252 ;  /* 0x000000f3a4fc7223 */ /* 0x000fe200000100fc */
[----:B------:R-:W-:Y:S01]  /*130d0*/  FADD.FTZ R210, R210, R211 ;  /* 0x000000d3d2d27221 */ /* 0x000fe20000010000 */
[----:B------:R-:W-:Y:S01]  /*130e0*/  FADD.FTZ R247, R247, R248 ;  /* 0x000000f8f7f77221 */ /* 0x000fe20000010000 */
[----:B------:R-:W-:Y:S01]  /*130f0*/  FADD.FTZ R214, R214, R215 ;  /* 0x000000d7d6d67221 */ /* 0x000fe20000010000 */
[----:B------:R-:W-:Y:S01]  /*13100*/  FADD.FTZ R251, R251, R252 ;  /* 0x000000fcfbfb7221 */ /* 0x000fe20000010000 */
        /* <DEDUP_REMOVED lines=11> */
[-C--:B------:R-:W-:Y:S08]  /*131c0*/  HMMA.16816.F32 R92, R160, R134.reuse, R92 ;  /* 0x00000086a05c723c */ /* 0x080ff0000000185c */
[C---:B------:R-:W-:Y:S01]  /*131d0*/  HMMA.16816.F32 R96, R156.reuse, R134, R96 ;  /* 0x000000869c60723c */ /* 0x040fe20000001860 */
[----:B------:R-:W2:Y:S07]  /*131e0*/  LDSM.16.MT88.4 R132, [R220+0xb000] ;  /* 0x00b00000dc84783b */ /* 0x000eae0000004200 */
[-C--:B-1----:R-:W-:Y:S08]  /*131f0*/  HMMA.16816.F32 R100, R156, R136.reuse, R100 ;  /* 0x000000889c64723c */ /* 0x082ff00000001864 */
[C---:B------:R-:W-:Y:S01]  /*13200*/  HMMA.16816.F32 R104, R160.reuse, R136, R104 ;  /* 0x00000088a068723c */ /* 0x040fe20000001868 */
[----:B------:R1:W3:Y:S03]  /*13210*/  MUFU.EX2 R137, R207 ;  /* 0x000000cf00897308 */ /* 0x0002e60000000800 */
[--C-:B------:R-:W-:Y:S01]  /*13220*/  FFMA.FTZ R136, R170, UR4, -R173.reuse ;  /* 0x00000004aa887c23 */ /* 0x100fe200080108ad */
[----:B------:R-:W-:Y:S03]  /*13230*/  FFMA.FTZ R173, R169, UR4, -R173 ;  /* 0x00000004a9ad7c23 */ /* 0x000fe600080108ad */
[-C--:B------:R-:W-:Y:S03]  /*13240*/  HMMA.16816.F32 R108, R160, R138.reuse, R108 ;  /* 0x0000008aa06c723c */ /* 0x080fe6000000186c */
[----:B------:R4:W-:Y:S10]  /*13250*/  MUFU.EX2 R169, R173 ;  /* 0x000000ad00a97308 */ /* 0x0009f40000000800 */
[----:B------:R-:W-:Y:S01]  /*13260*/  MUFU.EX2 R144, R136 ;  /* 0x0000008800907308 */ /* 0x000fe20000000800 */
[----:B-1----:R-:W-:Y:S01]  /*13270*/  LDSM.16.MT88.4 R204, [R218+0x1800] ;  /* 0x00180000dacc783b */ /* 0x002fe20000004200 */
[C---:B------:R-:W-:Y:S04]  /*13280*/  HMMA.16816.F32 R112, R156.reuse, R138, R112 ;  /* 0x0000008a9c70723c */ /* 0x040fe80000001870 */
[----:B---3--:R-:W-:Y:S02]  /*13290*/  F2FP.F16.F32.PACK_AB R174, R137, R179 ;  /* 0x000000b389ae723e */ /* 0x008fe400000000ff */
[----:B----4-:R-:W-:Y:S02]  /*132a0*/  F2FP.F16.F32.PACK_AB R173, R154, R143 ;  /* 0x0000008f9aad723e */ /* 0x010fe400000000ff */
[-C--:B--2---:R-:W-:Y:S08]  /*132b0*/  HMMA.16816.F32 R116, R156, R132.reuse, R116 ;  /* 0x000000849c74723c */ /* 0x084ff00000001874 */
[C---:B------:R-:W-:Y:S04]  /*132c0*/  HMMA.16816.F32 R120, R160.reuse, R132, R120 ;  /* 0x00000084a078723c */ /* 0x040fe80000001878 */
[--C-:B------:R-:W-:Y:S01]  /*132d0*/  FFMA.FTZ R133, R194, UR4, -R180.reuse ;  /* 0x00000004c2857c23 */ /* 0x100fe200080108b4 */
[----:B------:R-:W-:Y:S02]  /*132e0*/  FFMA.FTZ R132, R193, UR4, -R180 ;  /* 0x00000004c1847c23 */ /* 0x000fe400080108b4 */
[----:B------:R-:W1:Y:S01]  /*132f0*/  LDSM.16.MT88.4 R180, [R219] ;  /* 0x00000000dbb4783b */ /* 0x000e620000004200 */
[-C--:B------:R-:W-:Y:S01]  /*13300*/  HMMA.16816.F32 R124, R160, R134.reuse, R124 ;  /* 0x00000086a07c723c */ /* 0x080fe2000000187c */
[----:B------:R-:W-:Y:S10]  /*13310*/  MUFU.EX2 R147, R133 ;  /* 0x0000008500937308 */ /* 0x000ff40000000800 */
[----:B------:R-:W2:Y:S01]  /*13320*/  MUFU.EX2 R170, R132 ;  /* 0x0000008400aa7308 */ /* 0x000ea20000000800 */
[----:B------:R-:W3:Y:S01]  /*13330*/  LDSM.16.MT88.4 R192, [R223+0xb800] ;  /* 0x00b80000dfc0783b */ /* 0x000ee20000004200 */
[----:B------:R-:W-:Y:S04]  /*13340*/  HMMA.16816.F32 R128, R156, R134, R128 ;  /* 0x000000869c80723c */ /* 0x000fe80000001880 */
[----:B--2---:R-:W-:Y:S07]  /*13350*/  F2FP.F16.F32.PACK_AB R175, R170, R147 ;  /* 0x00000093aaaf723e */ /* 0x004fee00000000ff */
[-C--:B------:R-:W-:Y:S05]  /*13360*/  HMMA.16816.F32 R156, R172, R148.reuse, R4 ;  /* 0x00000094ac9c723c */ /* 0x080fea0000001804 */
[----:B------:R-:W-:Y:S02]  /*13370*/  MOV R4, R179 ;  /* 0x000000b300047202 */ /* 0x000fe40000000f00 */
[----:B------:R-:W-:Y:S02]  /*13380*/  F2FP.F16.F32.PACK_AB R179, R169, R144 ;  /* 0x00000090a9b3723e */ /* 0x000fe400000000ff */
[----:B------:R-:W-:Y:S02]  /*13390*/  MOV R6, R146 ;  /* 0x0000009200067202 */ /* 0x000fe40000000f00 */
[----:B------:R-:W-:Y:S02]  /*133a0*/  MOV R5, R147 ;  /* 0x0000009300057202 */ /* 0x000fe40000000f00 */
[----:B------:R-:W-:Y:S01]  /*133b0*/  MOV R7, R137 ;  /* 0x0000008900077202 */ /* 0x000fe20000000f00 */
[C---:B------:R-:W-:Y:S04]  /*133c0*/  HMMA.16816.F32 R160, R176.reuse, R148, R8 ;  /* 0x00000094b0a0723c */ /* 0x040fe80000001808 */
        /* <DEDUP_REMOVED lines=8> */
[----:B------:R-:W-:Y:S01]  /*13450*/  FADD.FTZ R246, R14, R246 ;  /* 0x000000f60ef67221 */ /* 0x000fe20000010000 */
[----:B------:R-:W-:Y:S02]  /*13460*/  MOV R13, R142 ;  /* 0x0000008e000d7202 */ /* 0x000fe40000000f00 */
[----:B------:R-:W-:Y:S01]  /*13470*/  MOV R12, R141 ;  /* 0x0000008d000c7202 */ /* 0x000fe20000000f00 */
[-C--:B-1----:R-:W-:Y:S03]  /*13480*/  HMMA.16816.F32 R144, R172, R180.reuse, R20 ;  /* 0x000000b4ac90723c */ /* 0x082fe60000001814 */
[----:B------:R-:W-:Y:S01]  /*13490*/  MOV R19, R140 ;  /* 0x0000008c00137202 */ /* 0x000fe20000000f00 */
[----:B------:R-:W-:Y:S01]  /*134a0*/  FADD.FTZ R0, R12, R209 ;  /* 0x000000d10c007221 */ /* 0x000fe20000010000 */
[----:B------:R-:W-:Y:S01]  /*134b0*/  FADD.FTZ R250, R13, R250 ;  /* 0x000000fa0dfa7221 */ /* 0x000fe20000010000 */
[----:B------:R-:W-:Y:S02]  /*134c0*/  FADD.FTZ R246, R9, R246 ;  /* 0x000000f609f67221 */ /* 0x000fe40000010000 */
        /* <DEDUP_REMOVED lines=43> */
[----:B------:R-:W-:Y:S11]  /*13780*/  BRA.U UP0, `(.L_x_1453) ;  /* 0xffffffd900887547 */ /* 0x000ff6000b83ffff */
.L_x_1452:
[----:B------:R-:W1:Y:S01]  /*13790*/  SHFL.BFLY PT, R0, R243, 0x2, 0x1f ;  /* 0x0c401f00f3007f89 */ /* 0x000e6200000e0000 */
[----:B------:R-:W-:Y:S01]  /*137a0*/  SHF.L.U32 R7, R237, 0x4, RZ ;  /* 0x00000004ed077819 */ /* 0x000fe200000006ff */
[----:B------:R-:W2:Y:S01]  /*137b0*/  S2UR UR4, SR_CgaCtaId ;  /* 0x00000000000479c3 */ /* 0x000ea20000008800 */
[----:B------:R-:W-:Y:S01]  /*137c0*/  UMOV UR5, 0x400 ;  /* 0x0000040000057882 */ /* 0x000fe20000000000 */
[----:B------:R-:W3:Y:S01]  /*137d0*/  SHFL.BFLY PT, R5, R240, 0x2, 0x1f ;  /* 0x0c401f00f0057f89 */ /* 0x000ee200000e0000 */
[----:B------:R-:W-:Y:S01]  /*137e0*/  LOP3.LUT R7, R7, 0x1c0, RZ, 0xc0, !PT ;  /* 0x000001c007077812 */ /* 0x000fe200078ec0ff */
[----:B------:R-:W4:Y:S02]  /*137f0*/  LDCU.U8 UR7, c[0x0][0x549] ;  /* 0x0000a920ff0777ac */ /* 0x000f240008000000 */
[----:B------:R-:W5:Y:S01]  /*13800*/  SHFL.BFLY PT, R4, R239, 0x2, 0x1f ;  /* 0x0c401f00ef047f89 */ /* 0x000f6200000e0000 */
[----:B------:R-:W-:Y:S01]  /*13810*/  UISETP.NE.AND UP3, UPT, UR21, -0x1, UPT ;  /* 0xffffffff1500788c */ /* 0x000fe2000bf65270 */
[----:B------:R-:W5:Y:S01]  /*13820*/  LDCU UR8, c[0x0][0x434] ;  /* 0x00008680ff0877ac */ /* 0x000f620008000800 */
[----:B------:R-:W5:Y:S01]  /*13830*/  LDCU.U8 UR9, c[0x0][0x548] ;  /* 0x0000a900ff0977ac */ /* 0x000f620008000000 */
[----:B------:R-:W-:Y:S01]  /*13840*/  UISETP.NE.AND UP2, UPT, UR21, -0x1, UPT ;  /* 0xffffffff1500788c */ /* 0x000fe2000bf45270 */
[----:B-1----:R-:W-:Y:S01]  /*13850*/  FADD.FTZ R3, R0, R243 ;  /* 0x000000f300037221 */ /* 0x002fe20000010000 */
[----:B----4-:R-:W-:Y:S01]  /*13860*/  UISETP.NE.AND UP1, UPT, UR7, URZ, UPT ;  /* 0x000000ff0700728c */ /* 0x010fe2000bf25270 */
[----:B------:R-:W1:Y:S01]  /*13870*/  SHFL.BFLY PT, R0, R241, 0x2, 0x1f ;  /* 0x0c401f00f1007f89 */ /* 0x000e6200000e0000 */
[----:B--2---:R-:W-:Y:S01]  /*13880*/  ULEA UR4, UR4, UR5, 0x18 ;  /* 0x0000000504047291 */ /* 0x004fe2000f8ec0ff */
[----:B---3--:R-:W-:-:S02]  /*13890*/  FADD.FTZ R2, R5, R240 ;  /* 0x000000f005027221 */ /* 0x008fc40000010000 */
[----:B------:R-:W2:Y:S01]  /*138a0*/  SHFL.BFLY PT, R6, R3, 0x1, 0x1f ;  /* 0x0c201f0003067f89 */ /* 0x000ea200000e0000 */
[----:B-----5:R-:W-:Y:S01]  /*138b0*/  FADD.FTZ R11, R4, R239 ;  /* 0x000000ef040b7221 */ /* 0x020fe20000010000 */
[----:B------:R-:W-:Y:S02]  /*138c0*/  SHF.L.U32 R4, R237, 0x1, RZ ;  /* 0x00000001ed047819 */ /* 0x000fe400000006ff */
[----:B------:R-:W3:Y:S01]  /*138d0*/  SHFL.BFLY PT, R5, R2, 0x1, 0x1f ;  /* 0x0c201f0002057f89 */ /* 0x000ee200000e0000 */
[----:B------:R-:W-:Y:S01]  /*138e0*/  UISETP.NE.AND UP0, UPT, UR9, URZ, !UP1 ;  /* 0x000000ff0900728c */ /* 0x000fe2000cf05270 */
[----:B------:R-:W-:Y:S02]  /*138f0*/  LOP3.LUT R7, R7, 0x38, R4, 0xf8, !PT ;  /* 0x0000003807077812 */ /* 0x000fe400078ef804 */
[----:B------:R-:W4:Y:S01]  /*13900*/  SHFL.BFLY PT, R10, R11, 0x1, 0x1f ;  /* 0x0c201f000b0a7f89 */ /* 0x000f2200000e0000 */
[----:B------:R-:W5:Y:S01]  /*13910*/  @UP1 LDCU UR7, c[0x0][0x430] ;  /* 0x00008600ff0717ac */ /* 0x000f620008000800 */
[----:B-1----:R-:W-:Y:S01]  /*13920*/  FADD.FTZ R0, R0, R241 ;  /* 0x000000f100007221 */ /* 0x002fe20000010000 */
[----:B--2---:R-:W-:-:S04]  /*13930*/  FADD.FTZ R6, R3, R6 ;  /* 0x0000000603067221 */ /* 0x004fc80000010000 */
[----:B------:R-:W1:Y:S01]  /*13940*/  SHFL.BFLY PT, R13, R0, 0x1, 0x1f ;  /* 0x0c201f00000d7f89 */ /* 0x000e6200000e0000 */
[----:B------:R-:W-:Y:S01]  /*13950*/  LOP3.LUT R3, R4, 0x6, RZ, 0xc0, !PT ;  /* 0x0000000604037812 */ /* 0x000fe200078ec0ff */
[----:B---3--:R-:W-:Y:S01]  /*13960*/  FADD.FTZ R5, R2, R5 ;  /* 0x0000000502057221 */ /* 0x008fe20000010000 */
[----:B------:R-:W-:Y:S01]  /*13970*/  SHF.L.U32 R2, R237, 0x5, RZ ;  /* 0x00000005ed027819 */ /* 0x000fe200000006ff */
[----:B------:R-:W2:Y:S01]  /*13980*/  MUFU.RCP R9, R6 ;  /* 0x0000000600097308 */ /* 0x000ea20000001000 */
[----:B------:R-:W-:Y:S02]  /*13990*/  FSETP.NE.FTZ.AND P4, PT, R6, RZ, PT ;  /* 0x000000ff0600720b */ /* 0x000fe40003f95000 */
[----:B------:R-:W-:Y:S01]  /*139a0*/  LOP3.LUT R2, R3, 0x7c00, R2, 0xf8, !PT ;  /* 0x00007c0003027812 */ /* 0x000fe200078ef802 */
[----:B----4-:R-:W-:Y:S01]  /*139b0*/  FADD.FTZ R3, R11, R10 ;  /* 0x0000000a0b037221 */ /* 0x010fe20000010000 */
[----:B------:R-:W-:Y:S02]  /*139c0*/  FSETP.NE.FTZ.AND P3, PT, R5, RZ, PT ;  /* 0x000000ff0500720b */ /* 0x000fe40003f75000 */
[----:B------:R-:W-:Y:S01]  /*139d0*/  LOP3.LUT R2, R2, R7, RZ, 0xfc, !PT ;  /* 0x0000000702027212 */ /* 0x000fe200078efcff */
[----:B------:R-:W3:Y:S01]  /*139e0*/  MUFU.RCP R8, R5 ;  /* 0x0000000500087308 */ /* 0x000ee20000001000 */
[----:B------:R-:W-:-:S02]  /*139f0*/  FSETP.NE.FTZ.AND P1, PT, R3, RZ, PT ;  /* 0x000000ff0300720b */ /* 0x000fc40003f35000 */
[----:B------:R-:W-:Y:S01]  /*13a00*/  LEA R11, R2, UR4, 0x1 ;  /* 0x00000004020b7c11 */ /* 0x000fe2000f8e08ff */
[----:B------:R-:W4:Y:S01]  /*13a10*/  @!UP3 LDCU.64 UR4, c[0x0][0x400] ;  /* 0x00008000ff04b7ac */ /* 0x000f220008000a00 */
[----:B------:R-:W-:Y:S02]  /*13a20*/  MOV R2, 0x20 ;  /* 0x0000002000027802 */ /* 0x000fe40000000f00 */
[----:B------:R-:W-:Y:S01]  /*13a30*/  IADD3 R19, PT, PT, R11, 0x40, RZ ;  /* 0x000000400b137810 */ /* 0x000fe20007ffe0ff */
[----:B------:R-:W5:Y:S01]  /*13a40*/  MUFU.RCP R7, R3 ;  /* 0x0000000300077308 */ /* 0x000f620000001000 */
[----:B--2---:R-:W-:Y:S01]  /*13a50*/  FSEL R9, R9, 1, P4 ;  /* 0x3f80000009097808 */ /* 0x004fe20002000000 */
[----:B-1----:R-:W-:-:S04]  /*13a60*/  FADD.FTZ R0, R0, R13 ;  /* 0x0000000d00007221 */ /* 0x002fc80000010000 */
[C---:B------:R-:W-:Y:S02]  /*13a70*/  FMUL.FTZ R156, R9.reuse, R156 ;  /* 0x0000009c099c7220 */ /* 0x040fe40000410000 */
[----:B------:R-:W1:Y:S01]  /*13a80*/  MUFU.RCP R4, R0 ;  /* 0x0000000000047308 */ /* 0x000e620000001000 */
[----:B------:R-:W-:Y:S01]  /*13a90*/  FSETP.NE.FTZ.AND P2, PT, R0, RZ, PT ;  /* 0x000000ff0000720b */ /* 0x000fe20003f55000 */
[C---:B------:R-:W-:Y:S01]  /*13aa0*/  FMUL.FTZ R157, R9.reuse, R157 ;  /* 0x0000009d099d7220 */ /* 0x040fe20000410000 */
[----:B---3--:R-:W-:Y:S01]  /*13ab0*/  FSEL R8, R8, 1, P3 ;  /* 0x3f80000008087808 */ /* 0x008fe20001800000 */
[C---:B------:R-:W-:Y:S01]  /*13ac0*/  FMUL.FTZ R148, R9.reuse, R148 ;  /* 0x0000009409947220 */ /* 0x040fe20000410000 */
[C---:B------:R-:W-:Y:S01]  /*13ad0*/  FMUL.FTZ R149, R9.reuse, R149 ;  /* 0x0000009509957220 */ /* 0x040fe20000410000 */
[C---:B------:R-:W-:Y:S01]  /*13ae0*/  FMUL.FTZ R144, R9.reuse, R144 ;  /* 0x0000009009907220 */ /* 0x040fe20000410000 */
[----:B------:R-:W-:Y:S01]  /*13af0*/  FMUL.FTZ R145, R9, R145 ;  /* 0x0000009109917220 */ /* 0x000fe20000410000 */
[C---:B------:R-:W-:Y:S01]  /*13b00*/  FMUL.FTZ R158, R8.reuse, R158 ;  /* 0x0000009e089e7220 */ /* 0x040fe20000410000 */
[C---:B------:R-:W-:Y:S01]  /*13b10*/  FMUL.FTZ R159, R8.reuse, R159 ;  /* 0x0000009f089f7220 */ /* 0x040fe20000410000 */
[----:B-----5:R-:W-:Y:S01]  /*13b20*/  FSEL R7, R7, 1, P1 ;  /* 0x3f80000007077808 */ /* 0x020fe20000800000 */
[C---:B------:R-:W-:Y:S01]  /*13b30*/  FMUL.FTZ R150, R8.reuse, R150 ;  /* 0x0000009608967220 */ /* 0x040fe20000410000 */
[C---:B------:R-:W-:Y:S01]  /*13b40*/  FMUL.FTZ R151, R8.reuse, R151 ;  /* 0x0000009708977220 */ /* 0x040fe20000410000 */
[C---:B------:R-:W-:Y:S01]  /*13b50*/  FMUL.FTZ R146, R8.reuse, R146 ;  /* 0x0000009208927220 */ /* 0x040fe20000410000 */
[----:B------:R-:W-:Y:S01]  /*13b60*/  FMUL.FTZ R147, R8, R147 ;  /* 0x0000009308937220 */ /* 0x000fe20000410000 */
[C---:B------:R-:W-:Y:S01]  /*13b70*/  FMUL.FTZ R162, R7.reuse, R162 ;  /* 0x000000a207a27220 */ /* 0x040fe20000410000 */
[C---:B------:R-:W-:Y:S01]  /*13b80*/  FMUL.FTZ R163, R7.reuse, R163 ;  /* 0x000000a307a37220 */ /* 0x040fe20000410000 */
[C---:B------:R-:W-:Y:S01]  /*13b90*/  FMUL.FTZ R154, R7.reuse, R154 ;  /* 0x0000009a079a7220 */ /* 0x040fe20000410000 */
[----:B-1----:R-:W-:Y:S01]  /*13ba0*/  FSEL R4, R4, 1, P2 ;  /* 0x3f80000004047808 */ /* 0x002fe20001000000 */
[----:B------:R-:W-:Y:S01]  /*13bb0*/  FMUL.FTZ R155, R7, R155 ;  /* 0x0000009b079b7220 */ /* 0x000fe20000410000 */
        /* <DEDUP_REMOVED lines=36> */
[----:B------:R-:W-:Y:S01]  /*13e00*/  FMUL.FTZ R135, R8, R135 ;  /* 0x0000008708877220 */ /* 0x000fe20000410000 */
[----:B------:R-:W-:Y:S01]  /*13e10*/  F2FP.F16.F32.PACK_AB R156, R157, R156 ;  /* 0x0000009c9d9c723e */ /* 0x000fe200000000ff */
[C---:B------:R-:W-:Y:S01]  /*13e20*/  FMUL.FTZ R142, R7.reuse, R142 ;  /* 0x0000008e078e7220 */ /* 0x040fe20000410000 */
[----:B------:R-:W-:Y:S01]  /*13e30*/  SEL R4, R4, 0xfffffff0, !P0 ;  /* 0xfffffff004047807 */ /* 0x000fe20004000000 */
[----:B------:R-:W-:Y:S01]  /*13e40*/  FMUL.FTZ R143, R7, R143 ;  /* 0x0000008f078f7220 */ /* 0x000fe20000410000 */
[----:B------:R-:W-:Y:S01]  /*13e50*/  LOP3.LUT P0, RZ, R237, 0x8, RZ, 0xc0, !PT ;  /* 0x00000008edff7812 */ /* 0x000fe2000780c0ff */
[----:B------:R-:W-:Y:S01]  /*13e60*/  FMUL.FTZ R138, R7, R138 ;  /* 0x0000008a078a7220 */ /* 0x000fe20000410000 */
[----:B------:R-:W-:Y:S01]  /*13e70*/  F2FP.F16.F32.PACK_AB R158, R159, R158 ;  /* 0x0000009e9f9e723e */ /* 0x000fe200000000ff */
[----:B------:R-:W-:Y:S01]  /*13e80*/  FMUL.FTZ R139, R7, R139 ;  /* 0x0000008b078b7220 */ /* 0x000fe20000410000 */
[----:B------:R-:W-:Y:S01]  /*13e90*/  SEL R2, R2, 0xffffffe0, !P0 ;  /* 0xffffffe002027807 */ /* 0x000fe20004000000 */
[----:B------:R-:W-:Y:S01]  /*13ea0*/  FMUL.FTZ R36, R9, R36 ;  /* 0x0000002409247220 */ /* 0x000fe20000410000 */
[----:B------:R-:W-:Y:S01]  /*13eb0*/  LOP3.LUT P0, RZ, R237, 0x10, RZ, 0xc0, !PT ;  /* 0x00000010edff7812 */ /* 0x000fe2000780c0ff */
[----:B------:R-:W-:Y:S01]  /*13ec0*/  FMUL.FTZ R37, R9, R37 ;  /* 0x0000002509257220 */ /* 0x000fe20000410000 */
[----:B------:R-:W-:Y:S01]  /*13ed0*/  F2FP.F16.F32.PACK_AB R148, R149, R148 ;  /* 0x000000949594723e */ /* 0x000fe200000000ff */
[C---:B------:R-:W-:Y:S01]  /*13ee0*/  FMUL.FTZ R38, R8.reuse, R38 ;  /* 0x0000002608267220 */ /* 0x040fe20000410000 */
[----:B------:R-:W-:Y:S01]  /*13ef0*/  F2FP.F16.F32.PACK_AB R150, R151, R150 ;  /* 0x000000969796723e */ /* 0x000fe200000000ff */
[C---:B------:R-:W-:Y:S01]  /*13f00*/  FMUL.FTZ R39, R8.reuse, R39 ;  /* 0x0000002708277220 */ /* 0x040fe20000410000 */
[----:B------:R-:W-:Y:S01]  /*13f10*/  IADD3 R13, PT, PT, R11, R4, RZ ;  /* 0x000000040b0d7210 */ /* 0x000fe20007ffe0ff */
[----:B------:R-:W-:Y:S01]  /*13f20*/  FMUL.FTZ R48, R9, R48 ;  /* 0x0000003009307220 */ /* 0x000fe20000410000 */
[----:B------:R-:W-:Y:S01]  /*13f30*/  IADD3 R15, PT, PT, R11, R2, RZ ;  /* 0x000000020b0f7210 */ /* 0x000fe20007ffe0ff */
        /* <DEDUP_REMOVED lines=131> */
[----:B----4-:R-:W-:Y:S01]  /*14770*/  @!UP3 UIMAD.WIDE.U32 UR10, UR22, UR4, URZ ;  /* 0x00000004160ab2a5 */ /* 0x010fe2000f8e00ff */
        /* <DEDUP_REMOVED lines=22> */
[----:B------:R-:W-:Y:S01]  /*148e0*/  @!UP3 UIMAD UR6, UR22, UR5, UR11 ;  /* 0x000000051606b2a4 */ /* 0x000fe2000f8e020b */
[----:B------:R-:W-:Y:S01]  /*148f0*/  F2FP.F16.F32.PACK_AB R114, R115, R114 ;  /* 0x000000727372723e */ /* 0x000fe200000000ff */
[----:B------:R-:W-:Y:S01]  /*14900*/  STS [R11+0x6000], R72 ;  /* 0x006000480b007388 */ /* 0x000fe20000000800 */
[----:B------:R-:W-:Y:S01]  /*14910*/  F2FP.F16.F32.PACK_AB R104, R105, R104 ;  /* 0x000000686968723e */ /* 0x000fe200000000ff */
[----:B------:R-:W1:Y:S01]  /*14920*/  @UP3 LDCU.64 UR4, c[0x0][0x408] ;  /* 0x00008100ff0437ac */ /* 0x000e620008000a00 */
[----:B------:R-:W-:Y:S01]  /*14930*/  F2FP.F16.F32.PACK_AB R106, R107, R106 ;  /* 0x0000006a6b6a723e */ /* 0x000fe200000000ff */
[----:B------:R-:W-:Y:S01]  /*14940*/  STS [R11+0x6400], R74 ;  /* 0x0064004a0b007388 */ /* 0x000fe20000000800 */
[----:B------:R-:W-:Y:S01]  /*14950*/  F2FP.F16.F32.PACK_AB R108, R109, R108 ;  /* 0x0000006c6d6c723e */ /* 0x000fe200000000ff */
[----:B------:R-:W2:Y:S01]  /*14960*/  LDCU UR11, c[0x0][0x434] ;  /* 0x00008680ff0b77ac */ /* 0x000ea20008000800 */
[----:B------:R-:W-:Y:S01]  /*14970*/  F2FP.F16.F32.PACK_AB R110, R111, R110 ;  /* 0x0000006e6f6e723e */ /* 0x000fe200000000ff */
[----:B------:R-:W-:Y:S01]  /*14980*/  STS [R13+0x6000], R76 ;  /* 0x0060004c0d007388 */ /* 0x000fe20000000800 */
[----:B------:R-:W-:Y:S01]  /*14990*/  F2FP.F16.F32.PACK_AB R116, R117, R116 ;  /* 0x000000747574723e */ /* 0x000fe200000000ff */
[----:B--2---:R-:W-:Y:S01]  /*149a0*/  @UP1 UIMAD UR11, UR7, UR8, URZ ;  /* 0x00000008070b12a4 */ /* 0x004fe2000f8e02ff */
[----:B------:R-:W-:Y:S01]  /*149b0*/  F2FP.F16.F32.PACK_AB R118, R119, R118 ;  /* 0x000000767776723e */ /* 0x000fe200000000ff */
[----:B------:R2:W-:Y:S01]  /*149c0*/  STS [R13+0x6400], R78 ;  /* 0x0064004e0d007388 */ /* 0x0005e20000000800 */
[----:B------:R-:W-:Y:S01]  /*149d0*/  F2FP.F16.F32.PACK_AB R9, R9, R128 ;  /* 0x000000800909723e */ /* 0x000fe200000000ff */
[----:B------:R-:W3:Y:S01]  /*149e0*/  S2UR UR7, SR_CTAID.Z ;  /* 0x00000000000779c3 */ /* 0x000ee20000002700 */
[----:B------:R-:W-:Y:S01]  /*149f0*/  F2FP.F16.F32.PACK_AB R130, R131, R130 ;  /* 0x000000828382723e */ /* 0x000fe200000000ff */
[----:B------:R4:W-:Y:S01]  /*14a00*/  STS [R15+0x4000], R84 ;  /* 0x004000540f007388 */ /* 0x0009e20000000800 */
[----:B------:R-:W-:Y:S01]  /*14a10*/  F2FP.F16.F32.PACK_AB R120, R121, R120 ;  /* 0x000000787978723e */ /* 0x000fe200000000ff */
[----:B------:R-:W2:Y:S01]  /*14a20*/  @P4 MUFU.LG2 R6, R6 ;  /* 0x0000000600064308 */ /* 0x000ea20000000c00 */
[----:B------:R-:W-:Y:S01]  /*14a30*/  F2FP.F16.F32.PACK_AB R122, R123, R122 ;  /* 0x0000007a7b7a723e */ /* 0x000fe200000000ff */
[----:B------:R4:W-:Y:S01]  /*14a40*/  STS [R15+0x4400], R86 ;  /* 0x004400560f007388 */ /* 0x0009e20000000800 */
[----:B------:R-:W-:Y:S01]  /*14a50*/  F2FP.F16.F32.PACK_AB R124, R125, R124 ;  /* 0x0000007c7d7c723e */ /* 0x000fe200000000ff */
[----:B-1----:R-:W-:Y:S01]  /*14a60*/  @UP3 UIMAD.WIDE.U32 UR12, UR21, UR4, URZ ;  /* 0x00000004150c32a5 */ /* 0x002fe2000f8e00ff */
[C---:B------:R-:W-:Y:S01]  /*14a70*/  FMUL.FTZ R126, R7.reuse, R126 ;  /* 0x0000007e077e7220 */ /* 0x040fe20000410000 */
[----:B------:R4:W-:Y:S01]  /*14a80*/  STS [R17+0x4000], R96 ;  /* 0x0040006011007388 */ /* 0x0009e20000000800 */
[----:B------:R-:W-:Y:S01]  /*14a90*/  FMUL.FTZ R7, R7, R127 ;  /* 0x0000007f07077220 */ /* 0x000fe20000410000 */
[----:B------:R-:W-:-:S02]  /*14aa0*/  @UP3 UIMAD UR6, UR21, UR5, UR13 ;  /* 0x00000005150632a4 */ /* 0x000fc4000f8e020d */
[----:B------:R4:W-:Y:S01]  /*14ab0*/  STS [R17+0x4400], R98 ;  /* 0x0044006211007388 */ /* 0x0009e20000000800 */
[----:B------:R-:W-:Y:S01]  /*14ac0*/  @!UP2 UIMAD UR21, UR22, UR8, URZ ;  /* 0x000000081615a2a4 */ /* 0x000fe2000f8e02ff */
[----:B------:R-:W-:Y:S01]  /*14ad0*/  F2FP.F16.F32.PACK_AB R126, R7, R126 ;  /* 0x0000007e077e723e */ /* 0x000fe200000000ff */
[----:B------:R-:W-:Y:S01]  /*14ae0*/  @UP3 UMOV UR10, UR12 ;  /* 0x0000000c000a3c82 */ /* 0x000fe20008000000 */
[----:B------:R4:W-:Y:S01]  /*14af0*/  STS [R15+0x6000], R88 ;  /* 0x006000580f007388 */ /* 0x0009e20000000800 */
[----:B------:R-:W1:Y:S03]  /*14b00*/  @UP1 LDCU UR5, c[0x0][0x430] ;  /* 0x00008600ff0517ac */ /* 0x000e660008000800 */
[----:B------:R4:W-:Y:S01]  /*14b10*/  STS [R15+0x6400], R90 ;  /* 0x0064005a0f007388 */ /* 0x0009e20000000800 */
[----:B--2---:R-:W2:Y:S01]  /*14b20*/  @P4 LDC R13, c[0x0][0x458] ;  /* 0x00011600ff0d4b82 */ /* 0x004ea20000000800 */
[----:B------:R-:W-:Y:S01]  /*14b30*/  @UP1 UMOV UR4, 0x1 ;  /* 0x0000000100041882 */ /* 0x000fe20000000000 */
[----:B------:R-:W-:Y:S01]  /*14b40*/  USHF.R.S32.HI UR12, URZ, 0x1f, UR21 ;  /* 0x0000001fff0c7899 */ /* 0x000fe20008011415 */
[----:B------:R4:W-:Y:S04]  /*14b50*/  STS [R17+0x6000], R92 ;  /* 0x0060005c11007388 */ /* 0x0009e80000000800 */
        /* <DEDUP_REMOVED lines=15> */
[----:B------:R4:W-:Y:S01]  /*14c50*/  STS [R25+0x6000], R124 ;  /* 0x0060007c19007388 */ /* 0x0009e20000000800 */
[----:B-123--:R-:W-:Y:S05]  /*14c60*/  BRA.U UP1, `(.L_x_1456) ;  /* 0x0000000101207547 */ /* 0x00efea000b800000 */
        /* <DEDUP_REMOVED lines=8> */
.L_x_1456:
[----:B------:R1:W-:Y:S01]  /*14cf0*/  STS [R25+0x6400], R126 ;  /* 0x0064007e19007388 */ /* 0x0003e20000000800 */
[----:B------:R-:W2:Y:S01]  /*14d00*/  S2UR UR8, SR_CTAID.X ;  /* 0x00000000000879c3 */ /* 0x000ea20000002500 */
[----:B------:R-:W3:Y:S01]  /*14d10*/  @P3 MUFU.LG2 R5, R5 ;  /* 0x0000000500053308 */ /* 0x000ee20000000c00 */
[----:B------:R-:W-:-:S06]  /*14d20*/  UIMAD UR11, UR7, UR11, URZ ;  /* 0x0000000b070b72a4 */ /* 0x000fcc000f8e02ff */
[----:B------:R-:W-:Y:S01]  /*14d30*/  BAR.SYNC.DEFER_BLOCKING 0x0 ;  /* 0x0000000000007b1d */ /* 0x000fe20000010000 */
[----:B------:R-:W-:Y:S01]  /*14d40*/  LOP3.LUT P0, RZ, R237, 0x3, RZ, 0xc0, !PT ;  /* 0x00000003edff7812 */ /* 0x000fe2000780c0ff */
[----:B------:R-:W-:Y:S01]  /*14d50*/  USEL UR21, UR21, URZ, UP0 ;  /* 0x000000ff15157287 */ /* 0x000fe20008000000 */
[----:B----4-:R-:W-:Y:S01]  /*14d60*/  @P4 FMUL.FTZ R15, R6, 0.69314718246459960938 ;  /* 0x3f317218060f4820 */ /* 0x010fe20000410000 */
[----:B------:R-:W-:Y:S01]  /*14d70*/  @!UP0 UIMAD UR11, UR22, UR4, UR11 ;  /* 0x00000004160b82a4 */ /* 0x000fe2000f8e020b */
[----:B------:R-:W-:-:S03]  /*14d80*/  MOV R14, 0x7f800000 ;  /* 0x7f800000000e7802 */ /* 0x000fc60000000f00 */
[----:B------:R-:W4:Y:S01]  /*14d90*/  @P3 LDC R4, c[0x0][0x458] ;  /* 0x00011600ff043b82 */ /* 0x000f220000000800 */
[----:B------:R-:W5:Y:S01]  /*14da0*/  @P2 MUFU.LG2 R12, R0 ;  /* 0x00000000000c2308 */ /* 0x000f620000000c00 */
[----:B------:R-:W-:Y:S01]  /*14db0*/  USEL UR12, UR12, URZ, UP0 ;  /* 0x000000ff0c0c7287 */ /* 0x000fe20008000000 */
[----:B------:R-:W-:Y:S01]  /*14dc0*/  BSSY.RECONVERGENT B0, `(.L_x_1457) ;  /* 0x000003d000007945 */ /* 0x000fe20003800200 */
[----:B------:R-:W-:Y:S01]  /*14dd0*/  @P4 FFMA.FTZ R14, R168, R13, R15 ;  /* 0x0000000da80e4223 */ /* 0x000fe2000001000f */
[----:B------:R-:W-:Y:S02]  /*14de0*/  MOV R16, 0x7f800000 ;  /* 0x7f80000000107802 */ /* 0x000fe40000000f00 */
[----:B------:R-:W-:Y:S01]  /*14df0*/  MOV R15, 0x7f800000 ;  /* 0x7f800000000f7802 */ /* 0x000fe20000000f00 */
[----:B------:R-:W1:Y:S01]  /*14e00*/  @P2 LDC R7, c[0x0][0x458] ;  /* 0x00011600ff072b82 */ /* 0x000e620000000800 */
[----:B------:R-:W4:Y:S01]  /*14e10*/  @P1 MUFU.LG2 R3, R3 ;  /* 0x0000000300031308 */ /* 0x000f220000000c00 */
[----:B---3--:R-:W-:Y:S01]  /*14e20*/  @P3 FMUL.FTZ R6, R5, 0.69314718246459960938 ;  /* 0x3f31721805063820 */ /* 0x008fe20000410000 */
[----:B--2---:R-:W-:-:S05]  /*14e30*/  UIMAD UR8, UR8, UR5, URZ ;  /* 0x00000005080872a4 */ /* 0x004fca000f8e02ff */
[----:B------:R-:W2:Y:S01]  /*14e40*/  @P1 LDC R2, c[0x0][0x458] ;  /* 0x00011600ff021b82 */ /* 0x000ea20000000800 */
[----:B------:R3:W2:Y:S01]  /*14e50*/  LDS.128 R8, [R238+0x3800] ;  /* 0x00380000ee087984 */ /* 0x0006a20000000c00 */
[----:B------:R-:W-:Y:S01]  /*14e60*/  USHF.L.U32 UR9, UR8, 0x7, URZ ;  /* 0x0000000708097899 */ /* 0x000fe200080006ff */
[----:B-----5:R-:W-:Y:S01]  /*14e70*/  @P2 FMUL.FTZ R5, R12, 0.69314718246459960938 ;  /* 0x3f3172180c052820 */ /* 0x020fe20000410000 */
[----:B------:R-:W-:Y:S01]  /*14e80*/  USHF.R.S32.HI UR8, URZ, 0x1f, UR11 ;  /* 0x0000001fff087899 */ /* 0x000fe2000801140b */
[----:B------:R-:W-:Y:S01]  /*14e90*/  MOV R0, 0x7f800000 ;  /* 0x7f80000000007802 */ /* 0x000fe20000000f00 */
[----:B------:R-:W-:Y:S01]  /*14ea0*/  USHF.R.S32.HI UR4, URZ, 0x1f, UR9 ;  /* 0x0000001fff047899 */ /* 0x000fe20008011409 */
[----:B----4-:R-:W-:Y:S01]  /*14eb0*/  @P3 FFMA.FTZ R16, R167, R4, R6 ;  /* 0x00000004a7103223 */ /* 0x010fe20000010006 */
[----:B------:R-:W-:Y:S01]  /*14ec0*/  UIADD3 UR21, UP1, UP0, UR9, UR21, UR11 ;  /* 0x0000001509157290 */ /* 0x000fe2000f83e00b */
[----:B------:R-:W-:-:S03]  /*14ed0*/  @P1 FMUL.FTZ R12, R3, 0.69314718246459960938 ;  /* 0x3f317218030c1820 */ /* 0x000fc60000410000 */
[----:B------:R-:W-:Y:S01]  /*14ee0*/  UIADD3.X UR4, UPT, UPT, UR4, UR12, UR8, UP1, UP0 ;  /* 0x0000000c04047290 */ /* 0x000fe20008fe0408 */
[----:B-1----:R-:W-:Y:S01]  /*14ef0*/  @P2 FFMA.FTZ R15, R166, R7, R5 ;  /* 0x00000007a60f2223 */ /* 0x002fe20000010005 */
[----:B--2---:R-:W-:Y:S01]  /*14f00*/  @P1 FFMA.FTZ R0, R165, R2, R12 ;  /* 0x00000002a5001223 */ /* 0x004fe2000001000c */
[----:B---3--:R-:W-:Y:S09]  /*14f10*/  @P0 BRA `(.L_x_1458) ;  /* 0x00000000009c0947 */ /* 0x008ff20003800000 */
        /* <DEDUP_REMOVED lines=27> */
[----:B------:R-:W-:Y:S02]  /*150d0*/  @!P4 IADD3 R6, P1, PT, R20, UR21, RZ ;  /* 0x000000151406cc10 */ /* 0x000fe4000ff3e0ff */
[----:B------:R-:W-:Y:S02]  /*150e0*/  @!P3 IADD3 R13, P0, PT, R19, UR21, RZ ;  /* 0x00000015130dbc10 */ /* 0x000fe4000ff1e0ff */
[----:B------:R-:W-:-:S02]  /*150f0*/  @!P5 LEA.HI.X R25, R12, R7, R21, 0x2, P2 ;  /* 0x000000070c19d211 */ /* 0x000fc400010f1415 */
[----:B------:R-:W-:Y:S02]  /*15100*/  @!P4 LEA.HI.X.SX32 R20, R20, UR4, 0x1, P1 ;  /* 0x000000041414cc11 */ /* 0x000fe400088f0eff */
[----:B------:R-:W-:Y:S01]  /*15110*/  @!P3 LEA.HI.X.SX32 R12, R19, UR4, 0x1, P0 ;  /* 0x00000004130cbc11 */ /* 0x000fe200080f0eff */
[----:B------:R1:W-:Y:S01]  /*15120*/  @!P5 STG.E desc[UR26][R24.64], R16 ;  /* 0x000000101800d986 */ /* 0x0003e2000c10191a */
[C---:B---3--:R-:W-:Y:S02]  /*15130*/  @!P4 LEA R4, P1, R6.reuse, R4, 0x2 ;  /* 0x000000040604c211 */ /* 0x048fe400078210ff */
[C---:B----4-:R-:W-:Y:S02]  /*15140*/  @!P3 LEA R2, P0, R13.reuse, R2, 0x2 ;  /* 0x000000020d02b211 */ /* 0x050fe400078010ff */
[----:B------:R-:W-:Y:S02]  /*15150*/  @!P4 LEA.HI.X R5, R6, R5, R20, 0x2, P1 ;  /* 0x000000050605c211 */ /* 0x000fe400008f1414 */
[----:B------:R-:W-:-:S03]  /*15160*/  @!P3 LEA.HI.X R3, R13, R3, R12, 0x2, P0 ;  /* 0x000000030d03b211 */ /* 0x000fc600000f140c */
[----:B------:R1:W-:Y:S04]  /*15170*/  @!P4 STG.E desc[UR26][R4.64], R15 ;  /* 0x0000000f0400c986 */ /* 0x0003e8000c10191a */
[----:B------:R1:W-:Y:S02]  /*15180*/  @!P3 STG.E desc[UR26][R2.64], R0 ;  /* 0x000000000200b986 */ /* 0x0003e4000c10191a */
.L_x_1458:
[----:B------:R-:W-:Y:S05]  /*15190*/  BSYNC.RECONVERGENT B0 ;  /* 0x0000000000007941 */ /* 0x000fea0003800200 */
.L_x_1457:
        /* <DEDUP_REMOVED lines=9> */
[----:B------:R-:W-:Y:S01]  /*15230*/  VIADD R0, R237, 0x10 ;  /* 0x00000010ed007836 */ /* 0x000fe20000000000 */
[----:B------:R-:W-:-:S02]  /*15240*/  ISETP.GE.AND P5, PT, R2, UR20, PT ;  /* 0x0000001402007c0c */ /* 0x000fc4000bfa6270 */
[C---:B------:R-:W-:Y:S02]  /*15250*/  IADD3 R2, PT, PT, R237.reuse, 0x40, RZ ;  /* 0x00000040ed027810 */ /* 0x040fe40007ffe0ff */
[----:B------:R-:W-:Y:S01]  /*15260*/  ISETP.GE.AND P0, PT, R0, UR20, PT ;  /* 0x0000001400007c0c */ /* 0x000fe2000bf06270 */
[C---:B------:R-:W-:Y:S01]  /*15270*/  VIADD R0, R237.reuse, 0x30 ;  /* 0x00000030ed007836 */ /* 0x040fe20000000000 */
[----:B------:R-:W-:Y:S01]  /*15280*/  ISETP.GE.AND P3, PT, R2, UR20, PT ;  /* 0x0000001402007c0c */ /* 0x000fe2000bf66270 */
[----:B--2---:R-:W-:Y:S01]  /*15290*/  IMAD.U32 R17, RZ, RZ, UR5 ;  /* 0x00000005ff117e24 */ /* 0x004fe2000f8e00ff */
[----:B------:R-:W-:Y:S02]  /*152a0*/  MOV R2, UR4 ;  /* 0x0000000400027c02 */ /* 0x000fe40008000f00 */
[----:B------:R-:W-:Y:S01]  /*152b0*/  ISETP.GE.AND P4, PT, R0, UR20, PT ;  /* 0x0000001400007c0c */ /* 0x000fe2000bf86270 */
[----:B------:R-:W-:Y:S02]  /*152c0*/  VIADD R0, R237, 0x50 ;  /* 0x00000050ed007836 */ /* 0x000fe40000000000 */
[----:B------:R-:W-:-:S02]  /*152d0*/  IMAD.WIDE.U32 R2, R2, UR7, R4 ;  /* 0x0000000702027c25 */ /* 0x000fc4000f8e0004 */
[----:B------:R1:W2:Y:S01]  /*152e0*/  LDS.128 R4, [R238+0x4000] ;  /* 0x00400000ee047984 */ /* 0x0002a20000000c00 */
[----:B------:R-:W-:Y:S01]  /*152f0*/  ISETP.GE.AND P2, PT, R0, UR20, PT ;  /* 0x0000001400007c0c */ /* 0x000fe2000bf46270 */
[----:B------:R-:W-:Y:S01]  /*15300*/  IMAD R17, R17, UR7, R3 ;  /* 0x0000000711117c24 */ /* 0x000fe2000f8e0203 */
[----:B------:R-:W-:Y:S01]  /*15310*/  IADD3 R0, PT, PT, R237, 0x60, RZ ;  /* 0x00000060ed007810 */ /* 0x000fe20007ffe0ff */
        /* <DEDUP_REMOVED lines=16> */
.L_x_1460:
[----:B------:R-:W-:Y:S05]  /*15420*/  BSYNC.RECONVERGENT B0 ;  /* 0x0000000000007941 */ /* 0x000fea0003800200 */
.L_x_1459:
[----:B---34-:R3:W4:Y:S01]  /*15430*/  LDS.128 R12, [R238+0x800] ;  /* 0x00080000ee0c7984 */ /* 0x0187220000000c00 */
[----:B------:R-:W-:Y:S01]  /*15440*/  BSSY.RECONVERGENT B0, `(.L_x_1461) ;  /* 0x0000016000007945 */ /* 0x000fe20003800200 */
[----:B------:R-:W-:Y:S02]  /*15450*/  ISETP.GE.AND P1, PT, R0, UR20, PT ;  /* 0x0000001400007c0c */ /* 0x000fe4000bf26270 */
[----:B--2---:R3:W2:Y:S01]  /*15460*/  LDS.128 R4, [R238+0x4800] ;  /* 0x00480000ee047984 */ /* 0x0046a20000000c00 */
[----:B------:R-:W-:Y:S01]  /*15470*/  IADD3 R0, PT, PT, R237, 0x70, RZ ;  /* 0x00000070ed007810 */ /* 0x000fe20007ffe0ff */
[----:B------:R-:W-:Y:S05]  /*15480*/  @P0 BRA `(.L_x_1462) ;  /* 0x0000000000440947 */ /* 0x000fea0003800000 */
        /* <DEDUP_REMOVED lines=17> */
.L_x_1462:
[----:B------:R-:W-:Y:S05]  /*155a0*/  BSYNC.RECONVERGENT B0 ;  /* 0x0000000000007941 */ /* 0x000fea0003800200 */
.L_x_1461:
        /* <DEDUP_REMOVED lines=22> */
.L_x_1464:
[----:B------:R-:W-:Y:S05]  /*15710*/  BSYNC.RECONVERGENT B0 ;  /* 0x0000000000007941 */ /* 0x000fea0003800200 */
.L_x_1463:
        /* <DEDUP_REMOVED lines=21> */
.L_x_1466:
[----:B------:R-:W-:Y:S05]  /*15870*/  BSYNC.RECONVERGENT B0 ;  /* 0x0000000000007941 */ /* 0x000fea0003800200 */
.L_x_1465:
        /* <DEDUP_REMOVED lines=21> */
.L_x_1468:
[----:B------:R-:W-:Y:S05]  /*159d0*/  BSYNC.RECONVERGENT B0 ;  /* 0x0000000000007941 */ /* 0x000fea0003800200 */
.L_x_1467:
        /* <DEDUP_REMOVED lines=21> */
.L_x_1470:
[----:B------:R-:W-:Y:S05]  /*15b30*/  BSYNC.RECONVERGENT B0 ;  /* 0x0000000000007941 */ /* 0x000fea0003800200 */
.L_x_1469:
        /* <DEDUP_REMOVED lines=21> */
.L_x_1472:
[----:B------:R-:W-:Y:S05]  /*15c90*/  BSYNC.RECONVERGENT B0 ;  /* 0x0000000000007941 */ /* 0x000fea0003800200 */
.L_x_1471:
[----:B------:R-:W-:Y:S05]  /*15ca0*/  @P0 EXIT ;  /* 0x000000000000094d */ /* 0x000fea0003800000 */
[----:B------:R-:W5:Y:S01]  /*15cb0*/  LDCU.64 UR6, c[0x0][0x408] ;  /* 0x00008100ff0677ac */ /* 0x000f620008000a00 */
[----:B-1-3--:R-:W1:Y:S01]  /*15cc0*/  LDS.128 R236, [R238+0x7800] ;  /* 0x00780000eeec7984 */ /* 0x00ae620000000c00 */
[----:B------:R-:W-:Y:S01]  /*15cd0*/  IADD3 R3, P0, PT, R230, 0x70, RZ ;  /* 0x00000070e6037810 */ /* 0x000fe20007f1e0ff */
[----:B--2---:R-:W-:Y:S01]  /*15ce0*/  IMAD.MOV.U32 R4, RZ, RZ, R2 ;  /* 0x000000ffff047224 */ /* 0x004fe200078e0002 */
[----:B------:R-:W2:Y:S01]  /*15cf0*/  LDCU UR8, c[0x0][0x440] ;  /* 0x00008800ff0877ac */ /* 0x000ea20008000800 */
[----:B------:R-:W-:Y:S02]  /*15d00*/  MOV R5, R17 ;  /* 0x0000001100057202 */ /* 0x000fe40000000f00 */
        /* <DEDUP_REMOVED lines=14> */
.L_x_1473:
        /* <DEDUP_REMOVED lines=9> */
.L_x_1677:


//--------------------- .text._ZN5flash16flash_fwd_kernelI23Flash_fwd_kernel_traitsILi128ELi128ELi32ELi4ELb0ELb0EN7cutlass6half_tE19Flash_kernel_traitsILi128ELi128ELi32ELi4ES3_EELb1ELb1ELb0ELb1ELb0ELb0ELb0ELb1EEEvNS_16Flash_fwd_paramsE --------------------------
	.section	.text._ZN5flash16flash_fwd_kernelI23Flash_fwd_kernel_traitsILi128ELi128ELi32ELi4ELb0ELb0EN7cutlass6half_tE19Flash_kernel_traitsILi128ELi128ELi32ELi4ES3_EELb1ELb1ELb0ELb1ELb0ELb0ELb0ELb1EEEvNS_16Flash_fwd_paramsE,"ax",@progbits
	.align	128
        .global         _ZN5flash16flash_fwd_kernelI23Flash_fwd_kernel_traitsILi128ELi128ELi32ELi4ELb0ELb0EN7cutlass6half_tE19Flash_kernel_traitsILi128ELi128ELi32ELi4ES3_EELb1ELb1ELb0ELb1ELb0ELb0ELb0ELb1EEEvNS_16Flash_fwd_paramsE
        .type           _ZN5flash16flash_fwd_kernelI23Flash_fwd_kernel_traitsILi128ELi128ELi32ELi4ELb0ELb0EN7cutlass6half_tE19Flash_kernel_traitsILi128ELi128ELi32ELi4ES3_EELb1ELb1ELb0ELb1ELb0ELb0ELb0ELb1EEEvNS_16Flash_fwd_paramsE,@function
        .size           _ZN5flash16flash_fwd_kernelI23Flash_fwd_kernel_traitsILi128ELi128ELi32ELi4ELb0ELb0EN7cutlass6half_tE19Flash_kernel_traitsILi128ELi128ELi32ELi4ES3_EELb1ELb1ELb0ELb1ELb0ELb0ELb0ELb1EEEvNS_16Flash_fwd_paramsE,(.L_x_1678 - _ZN5flash16flash_fwd_kernelI23Flash_fwd_kernel_traitsILi128ELi128ELi32ELi4ELb0ELb0EN7cutlass6half_tE19Flash_kernel_traitsILi128ELi128ELi32ELi4ES3_EELb1ELb1ELb0ELb1ELb0ELb0ELb0ELb1EEEvNS_16Flash_fwd_paramsE)
        .other          _ZN5flash16flash_fwd_kernelI23Flash_fwd_kernel_traitsILi128ELi128ELi32ELi4ELb0ELb0EN7cutlass6half_tE19Flash_kernel_traitsILi128ELi128ELi32ELi4ES3_EELb1ELb1ELb0ELb1ELb0ELb0ELb0ELb1EEEvNS_16Flash_fwd_paramsE,@"STO_CUDA_ENTRY STV_DEFAULT"
_ZN5flash16flash_fwd_kernelI23Flash_fwd_kernel_traitsILi128ELi128ELi32ELi4ELb0ELb0EN7cutlass6half_tE19Flash_kernel_traitsILi128ELi128ELi32ELi4ES3_EELb1ELb1ELb0ELb1ELb0ELb0ELb0ELb1EEEvNS_16Flash_fwd_paramsE:
.text._ZN5flash16flash_fwd_kernelI23Flash_fwd_kernel_traitsILi128ELi128ELi32ELi4ELb0ELb0EN7cutlass6half_tE19Flash_kernel_traitsILi128ELi128ELi32ELi4ES3_EELb1ELb1ELb0ELb1ELb0ELb0ELb0ELb1EEEvNS_16Flash_fwd_paramsE:
        /* <DEDUP_REMOVED lines=82> */
[----:B------:R-:W1:Y:S01]  /*0520*/  @!UP0 LDCU UR6, c[0x0][0x43c] ;  /* 0x00008780ff0687ac */ /* 0x000e620008000800 */
[----:B--2---:R-:W-:Y:S02]  /*0530*/  @P4 R2UR UR21, R8 ;  /* 0x00000000081542ca */ /* 0x004fe400000e0000 */
[----:B---3--:R-:W-:-:S13]  /*0540*/  @P2 R2UR UR8, R7 ;  /* 0x00000000070822ca */ /* 0x008fda00000e0000 */
[----:B----4-:R-:W-:-:S04]  /*0550*/  @UP4 UIADD3 UR33, UPT, UPT, UR8, -UR21, URZ ;  /* 0x8000001508214290 */ /* 0x010fc8000fffe0ff */
[----:B------:R-:W-:Y:S01]  /*0560*/  UISETP.GT.AND UP2, UPT, UR33, UR29, UPT ;  /* 0x0000001d2100728c */ /* 0x000fe2000bf44270 */
[----:B------:R-:W-:Y:S01]  /*0570*/  UMOV UR8, URZ ;  /* 0x000000ff00087c82 */ /* 0x000fe20008000000 */
[----:B------:R-:W-:-:S04]  /*0580*/  @P1 R2UR UR8, R0 ;  /* 0x00000000000812ca */ /* 0x000fc800000e0000 */
        /* <DEDUP_REMOVED lines=11> */
.L_x_1474:
        /* <DEDUP_REMOVED lines=15> */
[----:B------:R-:W1:Y:S03]  /*0730*/  LDCU UR10, c[0x0][0x3e0] ;  /* 0x00007c00ff0a77ac */ /* 0x000e660008000800 */
[----:B------:R-:W-:-:S02]  /*0740*/  ULEA.HI UR25, UR4, UR5, URZ, 0x5 ;  /* 0x0000000504197291 */ /* 0x000fc4000f8f28ff */
[----:B------:R-:W-:Y:S02]  /*0750*/  USHF.R.S32.HI UR4, URZ, 0x5, UR6 ;  /* 0x00000005ff047899 */ /* 0x000fe40008011406 */
[----:B------:R-:W-:-:S04]  /*0760*/  USHF.R.S32.HI UR25, URZ, 0x5, UR25 ;  /* 0x00000005ff197899 */ /* 0x000fc80008011419 */
[----:B------:R-:W-:-:S04]  /*0770*/  UISETP.LT.AND UP0, UPT, UR4, UR25, UPT ;  /* 0x000000190400728c */ /* 0x000fc8000bf01270 */
[----:B------:R-:W-:Y:S02]  /*0780*/  USEL UR25, UR4, UR25, UP0 ;  /* 0x0000001904197287 */ /* 0x000fe40008000000 */
[----:B-1----:R-:W-:Y:S02]  /*0790*/  UIMAD UR34, UR27, UR10, UR28 ;  /* 0x0000000a1b2272a4 */ /* 0x002fe4000f8e021c */
[----:B------:R-:W-:-:S09]  /*07a0*/  UISETP.GT.AND UP0, UPT, UR25, URZ, UPT ;  /* 0x000000ff1900728c */ /* 0x000fd2000bf04270 */
        /* <DEDUP_REMOVED lines=26> */
.L_x_1476:
        /* <DEDUP_REMOVED lines=8> */
[----:B------:R-:W-:Y:S01]  /*09d0*/  IADD3 R14, PT, PT, R204, 0x10, RZ ;  /* 0x00000010cc0e7810 */ /* 0x000fe20007ffe0ff */
        /* <DEDUP_REMOVED lines=26> */
[----:B------:R-:W-:Y:S01]  /*0b80*/  LOP3.LUT R13, R10, 0x40, RZ, 0xfc, !PT ;  /* 0x000000400a0d7812 */ /* 0x000fe200078efcff */
[----:B------:R-:W-:Y:S01]  /*0b90*/  UIMAD.WIDE.U32 UR10, UR35, 0x80, URZ ;  /* 0x00000080230a78a5 */ /* 0x000fe2000f8e00ff */
[----:B------:R-:W-:Y:S01]  /*0ba0*/  IMAD R7, R0, UR28, R9 ;  /* 0x0000001c00077c24 */ /* 0x000fe2000f8e0209 */
        /* <DEDUP_REMOVED lines=18> */
.L_x_1478:
[----:B------:R-:W-:Y:S05]  /*0cd0*/  BSYNC.RECONVERGENT B0 ;  /* 0x0000000000007941 */ /* 0x000fea0003800200 */
.L_x_1477:
[----:B------:R-:W-:Y:S01]  /*0ce0*/  BSSY.RECONVERGENT B0, `(.L_x_1479) ;  /* 0x0000015000007945 */ /* 0x000fe20003800200 */
[----:B------:R-:W-:Y:S02]  /*0cf0*/  ISETP.GE.AND P0, PT, R20, UR33, PT ;  /* 0x0000002114007c0c */ /* 0x000fe4000bf06270 */
[----:B------:R-:W-:Y:S01]  /*0d00*/  IADD3 R19, PT, PT, R204, 0x60, RZ ;  /* 0x00000060cc137810 */ /* 0x000fe20007ffe0ff */
[----:B------:R-:W-:Y:S05]  /*0d10*/  @P3 BRA `(.L_x_1480) ;  /* 0x0000000000443947 */ /* 0x000fea0003800000 */
[----:B------:R-:W2:Y:S01]  /*0d20*/  LDCU.64 UR8, c[0x0][0x408] ;  /* 0x00008100ff0877ac */ /* 0x000ea20008000a00 */
[----:B------:R-:W-:Y:S02]  /*0d30*/  IADD3 R0, P3, PT, R11, 0x10, RZ ;  /* 0x000000100b007810 */ /* 0x000fe40007f7e0ff */
[----:B-1----:R-:W-:Y:S01]  /*0d40*/  MOV R3, R7 ;  /* 0x0000000700037202 */ /* 0x002fe20000000f00 */
[----:B------:R-:W1:Y:S02]  /*0d50*/  LDCU UR13, c[0x0][0x440] ;  /* 0x00008800ff0d77ac */ /* 0x000e640008000800 */
[----:B------:R-:W-:Y:S01]  /*0d60*/  IMAD.X R2, RZ, RZ, UR11, P3 ;  /* 0x0000000bff027e24 */ /* 0x000fe200098e06ff */
[----:B------:R-:W3:Y:S03]  /*0d70*/  LDCU.64 UR4, c[0x0][0x3f0] ;  /* 0x00007e00ff0477ac */ /* 0x000ee60008000a00 */
[----:B--2---:R-:W-:-:S02]  /*0d80*/  IMAD R12, R2, UR8, RZ ;  /* 0x00000008020c7c24 */ /* 0x004fc4000f8e02ff */
        /* <DEDUP_REMOVED lines=8> */
[----:B------:R2:W-:Y:S04]  /*0e10*/  @!P5 STG.E.128 desc[UR30][R2.64], RZ ;  /* 0x000000ff0200d986 */ /* 0x0005e8000c101d1e */
[----:B------:R2:W-:Y:S02]  /*0e20*/  @!P3 STG.E.128 desc[UR30][R2.64+0x80], RZ ;  /* 0x000080ff0200b986 */ /* 0x0005e4000c101d1e */
.L_x_1480:
[----:B------:R-:W-:Y:S05]  /*0e30*/  BSYNC.RECONVERGENT B0 ;  /* 0x0000000000007941 */ /* 0x000fea0003800200 */
.L_x_1479:
[----:B------:R-:W-:Y:S01]  /*0e40*/  BSSY.RECONVERGENT B0, `(.L_x_1481) ;  /* 0x0000015000007945 */ /* 0x000fe20003800200 */
[----:B------:R-:W-:Y:S02]  /*0e50*/  ISETP.GE.AND P3, PT, R19, UR33, PT ;  /* 0x0000002113007c0c */ /* 0x000fe4000bf66270 */
[----:B------:R-:W-:Y:S01]  /*0e60*/  IADD3 R17, PT, PT, R204, 0x70, RZ ;  /* 0x00000070cc117810 */ /* 0x000fe20007ffe0ff */
[----:B------:R-:W-:Y:S05]  /*0e70*/  @P2 BRA `(.L_x_1482) ;  /* 0x0000000000442947 */ /* 0x000fea0003800000 */
[----:B------:R-:W3:Y:S01]  /*0e80*/  LDCU.64 UR8, c[0x0][0x408] ;  /* 0x00008100ff0877ac */ /* 0x000ee20008000a00 */
[----:B------:R-:W-:Y:S02]  /*0e90*/  IADD3 R0, P2, PT, R11, 0x20, RZ ;  /* 0x000000200b007810 */ /* 0x000fe40007f5e0ff */
[----:B-12---:R-:W-:Y:S01]  /*0ea0*/  MOV R3, R7 ;  /* 0x0000000700037202 */ /* 0x006fe20000000f00 */
[----:B------:R-:W1:Y:S02]  /*0eb0*/  LDCU UR13, c[0x0][0x440] ;  /* 0x00008800ff0d77ac */ /* 0x000e640008000800 */
[----:B------:R-:W-:Y:S01]  /*0ec0*/  IMAD.X R2, RZ, RZ, UR11, P2 ;  /* 0x0000000bff027e24 */ /* 0x000fe200090e06ff */
[----:B------:R-:W2:Y:S03]  /*0ed0*/  LDCU.64 UR4, c[0x0][0x3f0] ;  /* 0x00007e00ff0477ac */ /* 0x000ea60008000a00 */
[----:B---3--:R-:W-:-:S02]  /*0ee0*/  IMAD R12, R2, UR8, RZ ;  /* 0x00000008020c7c24 */ /* 0x008fc4000f8e02ff */
        /* <DEDUP_REMOVED lines=8> */
[----:B------:R3:W-:Y:S04]  /*0f70*/  @!P5 STG.E.128 desc[UR30][R2.64], RZ ;  /* 0x000000ff0200d986 */ /* 0x0007e8000c101d1e */
[----:B------:R3:W-:Y:S02]  /*0f80*/  @!P2 STG.E.128 desc[UR30][R2.64+0x80], RZ ;  /* 0x000080ff0200a986 */ /* 0x0007e4000c101d1e */
.L_x_1482:
[----:B------:R-:W-:Y:S05]  /*0f90*/  BSYNC.RECONVERGENT B0 ;  /* 0x0000000000007941 */ /* 0x000fea0003800200 */
.L_x_1481:
[----:B------:R-:W-:Y:S01]  /*0fa0*/  BSSY.RECONVERGENT B0, `(.L_x_1483) ;  /* 0x0000014000007945 */ /* 0x000fe20003800200 */
[----:B------:R-:W-:-:S03]  /*0fb0*/  ISETP.GE.AND P2, PT, R17, UR33, PT ;  /* 0x0000002111007c0c */ /* 0x000fc6000bf46270 */
[----:B------:R-:W-:Y:S10]  /*0fc0*/  @P1 BRA `(.L_x_1484) ;  /* 0x0000000000441947 */ /* 0x000ff40003800000 */
[----:B------:R-:W4:Y:S01]  /*0fd0*/  LDCU.64 UR8, c[0x0][0x408] ;  /* 0x00008100ff0877ac */ /* 0x000f220008000a00 */
[----:B------:R-:W-:Y:S02]  /*0fe0*/  IADD3 R0, P1, PT, R11, 0x30, RZ ;  /* 0x000000300b007810 */ /* 0x000fe40007f3e0ff */
[----:B-123--:R-:W-:Y:S01]  /*0ff0*/  MOV R3, R7 ;  /* 0x0000000700037202 */ /* 0x00efe20000000f00 */
[----:B------:R-:W1:Y:S02]  /*1000*/  LDCU UR13, c[0x0][0x440] ;  /* 0x00008800ff0d77ac */ /* 0x000e640008000800 */
[----:B------:R-:W-:Y:S01]  /*1010*/  IMAD.X R2, RZ, RZ, UR11, P1 ;  /* 0x0000000bff027e24 */ /* 0x000fe200088e06ff */
[----:B------:R-:W2:Y:S03]  /*1020*/  LDCU.64 UR4, c[0x0][0x3f0] ;  /* 0x00007e00ff0477ac */ /* 0x000ea60008000a00 */
[----:B----4-:R-:W-:-:S02]  /*1030*/  IMAD R12, R2, UR8, RZ ;  /* 0x00000008020c7c24 */ /* 0x010fc4000f8e02ff */
        /* <DEDUP_REMOVED lines=10> */
.L_x_1484:
[----:B------:R-:W-:Y:S05]  /*10e0*/  BSYNC.RECONVERGENT B0 ;  /* 0x0000000000007941 */ /* 0x000fea0003800200 */
.L_x_1483:
[----:B------:R-:W-:Y:S01]  /*10f0*/  BSSY.RECONVERGENT B0, `(.L_x_1485) ;  /* 0x0000014000007945 */ /* 0x000fe20003800200 */
[----:B------:R-:W-:-:S03]  /*1100*/  ISETP.NE.AND P1, PT, R10, RZ, PT ;  /* 0x000000ff0a00720c */ /* 0x000fc60003f25270 */
[----:B------:R-:W-:Y:S10]  /*1110*/  @P4 BRA `(.L_x_1486) ;  /* 0x0000000000444947 */ /* 0x000ff40003800000 */
        /* <DEDUP_REMOVED lines=17> */
.L_x_1486:
[----:B------:R-:W-:Y:S05]  /*1230*/  BSYNC.RECONVERGENT B0 ;  /* 0x0000000000007941 */ /* 0x000fea0003800200 */
.L_x_1485:
[----:B------:R-:W-:Y:S01]  /*1240*/  BSSY.RECONVERGENT B0, `(.L_x_1487) ;  /* 0x0000014000007945 */ /* 0x000fe20003800200 */
[----:B------:R-:W-:-:S03]  /*1250*/  ISETP.GE.OR P5, PT, R204, UR33, P1 ;  /* 0x00000021cc007c0c */ /* 0x000fc60008fa6670 */
        /* <DEDUP_REMOVED lines=18> */
.L_x_1488:
[----:B------:R-:W-:Y:S05]  /*1380*/  BSYNC.RECONVERGENT B0 ;  /* 0x0000000000007941 */ /* 0x000fea0003800200 */
.L_x_1487:
        /* <DEDUP_REMOVED lines=20> */
.L_x_1490:
[----:B------:R-:W-:Y:S05]  /*14d0*/  BSYNC.RECONVERGENT B0 ;  /* 0x0000000000007941 */ /* 0x000fea0003800200 */
.L_x_1489:
        /* <DEDUP_REMOVED lines=20> */
.L_x_1492:
[----:B------:R-:W-:Y:S05]  /*1620*/  BSYNC.RECONVERGENT B0 ;  /* 0x0000000000007941 */ /* 0x000fea0003800200 */
.L_x_1491:
        /* <DEDUP_REMOVED lines=10> */
.L_x_1494:
[----:B------:R-:W-:Y:S05]  /*16d0*/  BSYNC.RECONVERGENT B0 ;  /* 0x0000000000007941 */ /* 0x000fea0003800200 */
.L_x_1493:
        /* <DEDUP_REMOVED lines=15> */
.L_x_1496:
[----:B------:R-:W-:Y:S05]  /*17d0*/  BSYNC.RECONVERGENT B0 ;  /* 0x0000000000007941 */ /* 0x000fea0003800200 */
.L_x_1495:
        /* <DEDUP_REMOVED lines=10> */
.L_x_1498:
[----:B------:R-:W-:Y:S05]  /*1880*/  BSYNC.RECONVERGENT B0 ;  /* 0x0000000000007941 */ /* 0x000fea0003800200 */
.L_x_1497:
        /* <DEDUP_REMOVED lines=10> */
.L_x_1500:
[----:B------:R-:W-:Y:S05]  /*1930*/  BSYNC.RECONVERGENT B0 ;  /* 0x0000000000007941 */ /* 0x000fea0003800200 */
.L_x_1499:
        /* <DEDUP_REMOVED lines=10> */
.L_x_1502:
[----:B------:R-:W-:Y:S05]  /*19e0*/  BSYNC.RECONVERGENT B0 ;  /* 0x0000000000007941 */ /* 0x000fea0003800200 */
.L_x_1501:
        /* <DEDUP_REMOVED lines=10> */
.L_x_1504:
[----:B------:R-:W-:Y:S05]  /*1a90*/  BSYNC.RECONVERGENT B0 ;  /* 0x0000000000007941 */ /* 0x000fea0003800200 */
.L_x_1503:
        /* <DEDUP_REMOVED lines=10> */
.L_x_1506:
[----:B------:R-:W-:Y:S05]  /*1b40*/  BSYNC.RECONVERGENT B0 ;  /* 0x0000000000007941 */ /* 0x000fea0003800200 */
.L_x_1505:
        /* <DEDUP_REMOVED lines=10> */
.L_x_1475:
        /* <DEDUP_REMOVED lines=27> */
.L_x_1507:
[----:B------:R-:W1:Y:S01]  /*1da0*/  LDCU.64 UR12, c[0x0][0x3b8] ;  /* 0x00007700ff0c77ac */ /* 0x000e620008000a00 */
[----:B------:R-:W-:-:S04]  /*1db0*/  UIADD3 UR14, UPT, UPT, UR8, UR9, URZ ;  /* 0x00000009080e7290 */ /* 0x000fc8000fffe0ff */
[----:B-1----:R-:W-:Y:S02]  /*1dc0*/  UIMAD.WIDE.U32 UR10, UR14, UR12, URZ ;  /* 0x0000000c0e0a72a5 */ /* 0x002fe4000f8e00ff */
[----:B------:R-:W-:-:S04]  /*1dd0*/  UIMAD UR14, UR14, UR13, URZ ;  /* 0x0000000d0e0e72a4 */ /* 0x000fc8000f8e02ff */
[----:B------:R-:W-:Y:S02]  /*1de0*/  UIADD3 UR14, UPT, UPT, UR11, UR14, URZ ;  /* 0x0000000e0b0e7290 */ /* 0x000fe4000fffe0ff */
.L_x_1508:
        /* <DEDUP_REMOVED lines=38> */
.L_x_1509:
[----:B------:R-:W1:Y:S01]  /*2050*/  LDCU.64 UR6, c[0x0][0x3c0] ;  /* 0x00007800ff0677ac */ /* 0x000e620008000a00 */
[----:B------:R-:W-:-:S04]  /*2060*/  UIADD3 UR8, UPT, UPT, UR8, UR9, URZ ;  /* 0x0000000908087290 */ /* 0x000fc8000fffe0ff */
[----:B-1----:R-:W-:Y:S02]  /*2070*/  UIMAD.WIDE.U32 UR16, UR8, UR6, URZ ;  /* 0x00000006081072a5 */ /* 0x002fe4000f8e00ff */
[----:B------:R-:W-:-:S04]  /*2080*/  UIMAD UR5, UR8, UR7, URZ ;  /* 0x00000007080572a4 */ /* 0x000fc8000f8e02ff */
[----:B------:R-:W-:Y:S01]  /*2090*/  UIADD3 UR5, UPT, UPT, UR17, UR5, URZ ;  /* 0x0000000511057290 */ /* 0x000fe2000fffe0ff */
[----:B------:R-:W-:-:S11]  /*20a0*/  UMOV UR4, UR16 ;  /* 0x0000001000047c82 */ /* 0x000fd60008000000 */
.L_x_1510:
[--C-:B------:R-:W-:Y:S01]  /*20b0*/  SHF.R.U32.HI R2, RZ, 0x3, R204.reuse ;  /* 0x00000003ff027819 */ /* 0x100fe200000116cc */
[----:B------:R-:W-:Y:S01]  /*20c0*/  IMAD.SHL.U32 R9, R204, 0x8, RZ ;  /* 0x00000008cc097824 */ /* 0x000fe200078e00ff */
[----:B------:R-:W-:Y:S01]  /*20d0*/  UIADD3 UR20, UPT, UPT, -UR29, UR33, URZ ;  /* 0x000000211d147290 */ /* 0x000fe2000fffe1ff */
[----:B------:R-:W-:Y:S01]  /*20e0*/  BSSY.RECONVERGENT B0, `(.L_x_1511) ;  /* 0x0000055000007945 */ /* 0x000fe20003800200 */
[----:B------:R-:W1:Y:S01]  /*20f0*/  LDCU.64 UR18, c[0x0][0x388] ;  /* 0x00007100ff1277ac */ /* 0x000e620008000a00 */
[C---:B------:R-:W-:Y:S01]  /*2100*/  VIADD R6, R2.reuse, 0x20 ;  /* 0x0000002002067836 */ /* 0x040fe20000000000 */
[C---:B------:R-:W-:Y:S01]  /*2110*/  LOP3.LUT R3, R9.reuse, 0x38, RZ, 0xc0, !PT ;  /* 0x0000003809037812 */ /* 0x040fe200078ec0ff */
[C---:B------:R-:W-:Y:S01]  /*2120*/  VIADD R4, R2.reuse, 0x40 ;  /* 0x0000004002047836 */ /* 0x040fe20000000000 */
[----:B------:R-:W-:Y:S01]  /*2130*/  LOP3.LUT R8, R9, 0x1f8, RZ, 0xc0, !PT ;  /* 0x000001f809087812 */ /* 0x000fe200078ec0ff */
[----:B------:R-:W-:Y:S01]  /*2140*/  VIADD R5, R2, 0x30 ;  /* 0x0000003002057836 */ /* 0x000fe20000000000 */
[----:B------:R-:W-:Y:S01]  /*2150*/  ISETP.GE.AND P1, PT, R6, UR20, PT ;  /* 0x0000001406007c0c */ /* 0x000fe2000bf26270 */
[----:B------:R2:W-:Y:S01]  /*2160*/  STL [R1+0x68], R9 ;  /* 0x0000680901007387 */ /* 0x0005e20000100800 */
[C---:B------:R-:W-:Y:S01]  /*2170*/  IADD3 R6, P4, PT, R3.reuse, UR10, RZ ;  /* 0x0000000a03067c10 */ /* 0x040fe2000ff9e0ff */
[----:B------:R-:W3:Y:S01]  /*2180*/  LDCU.128 UR8, c[0x0][0x3d0] ;  /* 0x00007a00ff0877ac */ /* 0x000ee20008000c00 */
[----:B------:R-:W-:Y:S01]  /*2190*/  ISETP.GE.AND P2, PT, R4, UR20, PT ;  /* 0x0000001404007c0c */ /* 0x000fe2000bf46270 */
[----:B------:R-:W-:Y:S01]  /*21a0*/  VIADD R14, R2, 0x10 ;  /* 0x00000010020e7836 */ /* 0x000fe20000000000 */
[----:B------:R-:W-:Y:S01]  /*21b0*/  IADD3 R4, P0, PT, R3, UR4, RZ ;  /* 0x0000000403047c10 */ /* 0x000fe2000ff1e0ff */
[----:B------:R-:W4:Y:S01]  /*21c0*/  LDCU.64 UR16, c[0x0][0x390] ;  /* 0x00007200ff1077ac */ /* 0x000f220008000a00 */
[----:B------:R-:W-:Y:S01]  /*21d0*/  LOP3.LUT R8, R8, 0x38, R204, 0x78, !PT ;  /* 0x0000003808087812 */ /* 0x000fe200078e78cc */
[C---:B------:R-:W-:Y:S01]  /*21e0*/  VIADD R13, R2.reuse, 0x50 ;  /* 0x00000050020d7836 */ /* 0x040fe20000000000 */
[----:B------:R-:W-:Y:S01]  /*21f0*/  IADD3.X R7, PT, PT, RZ, UR14, RZ, P4, !PT ;  /* 0x0000000eff077c10 */ /* 0x000fe2000a7fe4ff */
[----:B------:R-:W5:Y:S01]  /*2200*/  LDCU.64 UR14, c[0x0][0x3c8] ;  /* 0x00007900ff0e77ac */ /* 0x000f620008000a00 */
[----:B------:R-:W-:Y:S01]  /*2210*/  ISETP.GE.AND P3, PT, R5, UR20, PT ;  /* 0x0000001405007c0c */ /* 0x000fe2000bf66270 */
[----:B------:R-:W-:Y:S01]  /*2220*/  IMAD.X R5, RZ, RZ, UR5, P0 ;  /* 0x00000005ff057e24 */ /* 0x000fe200080e06ff */
[C---:B------:R-:W-:Y:S01]  /*2230*/  IADD3 R10, P0, PT, R3.reuse, UR40, RZ ;  /* 0x00000028030a7c10 */ /* 0x040fe2000ff1e0ff */
[C---:B------:R-:W-:Y:S01]  /*2240*/  IMAD.WIDE.U32 R6, R2.reuse, UR12, R6 ;  /* 0x0000000c02067c25 */ /* 0x040fe2000f8e0006 */
[----:B------:R-:W5:Y:S01]  /*2250*/  S2UR UR5, SR_CgaCtaId ;  /* 0x00000000000579c3 */ /* 0x000f620000008800 */
[----:B------:R-:W-:Y:S01]  /*2260*/  LOP3.LUT R109, R3, 0x40, RZ, 0xfc, !PT ;  /* 0x00000040036d7812 */ /* 0x000fe200078efcff */
[----:B------:R-:W-:Y:S01]  /*2270*/  UMOV UR4, 0x400 ;  /* 0x0000040000047882 */ /* 0x000fe20000000000 */
[----:B------:R-:W-:-:S04]  /*2280*/  IMAD.WIDE.U32 R4, R2, UR6, R4 ;  /* 0x0000000602047c25 */ /* 0x000fc8000f8e0004 */
[C---:B------:R-:W-:Y:S02]  /*2290*/  IMAD R7, R2.reuse, UR13, R7 ;  /* 0x0000000d02077c24 */ /* 0x040fe4000f8e0207 */
[----:B------:R-:W-:Y:S01]  /*22a0*/  IMAD R5, R2, UR7, R5 ;  /* 0x0000000702057c24 */ /* 0x000fe2000f8e0205 */
[----:B--2---:R-:W-:Y:S01]  /*22b0*/  LOP3.LUT R9, R9, 0x1e00, RZ, 0xc0, !PT ;  /* 0x00001e0009097812 */ /* 0x004fe200078ec0ff */
[----:B---3--:R-:W-:-:S03]  /*22c0*/  IMAD.WIDE.U32 R6, R0, UR8, R6 ;  /* 0x0000000800067c25 */ /* 0x008fc6000f8e0006 */
[----:B------:R-:W-:Y:S01]  /*22d0*/  LOP3.LUT R215, R8, R9, RZ, 0xfc, !PT ;  /* 0x0000000908d77212 */ /* 0x000fe200078efcff */
[----:B------:R-:W-:Y:S01]  /*22e0*/  IMAD.WIDE.U32 R4, R0, UR10, R4 ;  /* 0x0000000a00047c25 */ /* 0x000fe2000f8e0004 */
[----:B------:R-:W-:Y:S02]  /*22f0*/  SHF.R.S32.HI R8, RZ, 0x1f, R0 ;  /* 0x0000001fff087819 */ /* 0x000fe40000011400 */
[----:B-1----:R-:W-:Y:S01]  /*2300*/  LEA R108, P4, R6, UR18, 0x1 ;  /* 0x00000012066c7c11 */ /* 0x002fe2000f8808ff */
[----:B------:R-:W-:Y:S01]  /*2310*/  IMAD.X R11, RZ, RZ, UR38, P0 ;  /* 0x00000026ff0b7e24 */ /* 0x000fe200080e06ff */
[----:B----4-:R-:W-:Y:S01]  /*2320*/  LEA R18, P0, R4, UR16, 0x1 ;  /* 0x0000001004127c11 */ /* 0x010fe2000f8008ff */
[C---:B------:R-:W-:Y:S02]  /*2330*/  IMAD R9, R8.reuse, UR8, RZ ;  /* 0x0000000808097c24 */ /* 0x040fe4000f8e02ff */
[----:B------:R-:W-:Y:S01]  /*2340*/  IMAD R8, R8, UR10, RZ ;  /* 0x0000000a08087c24 */ /* 0x000fe2000f8e02ff */
[----:B------:R1:W-:Y:S01]  /*2350*/  STL [R1+0x48], R108 ;  /* 0x0000486c01007387 */ /* 0x0003e20000100800 */
[C---:B------:R-:W-:Y:S01]  /*2360*/  IMAD R9, R0.reuse, UR9, R9 ;  /* 0x0000000900097c24 */ /* 0x040fe2000f8e0209 */
[----:B-----5:R-:W-:Y:S01]  /*2370*/  ULEA UR5, UR5, UR4, 0x18 ;  /* 0x0000000405057291 */ /* 0x020fe2000f8ec0ff */
[----:B------:R-:W-:Y:S01]  /*2380*/  IMAD R8, R0, UR11, R8 ;  /* 0x0000000b00087c24 */ /* 0x000fe2000f8e0208 */
[----:B------:R1:W-:Y:S01]  /*2390*/  STL [R1+0x70], R18 ;  /* 0x0000701201007387 */ /* 0x0003e20000100800 */
[----:B------:R-:W-:Y:S01]  /*23a0*/  IMAD.U32 R12, RZ, RZ, UR14 ;  /* 0x0000000eff0c7e24 */ /* 0x000fe2000f8e00ff */
[----:B------:R-:W-:Y:S01]  /*23b0*/  IADD3 R0, PT, PT, R7, R9, RZ ;  /* 0x0000000907007210 */ /* 0x000fe20007ffe0ff */
[----:B------:R-:W-:Y:S01]  /*23c0*/  IMAD.IADD R5, R5, 0x1, R8 ;  /* 0x0000000105057824 */ /* 0x000fe200078e0208 */
[----:B------:R-:W-:Y:S01]  /*23d0*/  MOV R8, UR15 ;  /* 0x0000000f00087c02 */ /* 0x000fe20008000f00 */
[----:B------:R-:W-:Y:S01]  /*23e0*/  IMAD.WIDE.U32 R10, R12, UR28, R10 ;  /* 0x0000001c0c0a7c25 */ /* 0x000fe2000f8e000a */
[----:B------:R-:W-:Y:S01]  /*23f0*/  LEA.HI.X R107, R6, UR19, R0, 0x1, P4 ;  /* 0x00000013066b7c11 */ /* 0x000fe2000a0f0c00 */
[----:B------:R-:W-:Y:S01]  /*2400*/  UIMAD.WIDE.U32 UR18, UR35, 0x80, URZ ;  /* 0x00000080231278a5 */ /* 0x000fe2000f8e00ff */
[----:B------:R-:W-:Y:S01]  /*2410*/  LEA.HI.X R17, R4, UR17, R5, 0x1, P0 ;  /* 0x0000001104117c11 */ /* 0x000fe200080f0c05 */
[----:B------:R-:W-:Y:S01]  /*2420*/  USHF.L.U64.HI UR4, UR12, 0x5, UR13 ;  /* 0x000000050c047899 */ /* 0x000fe2000801020d */
[----:B------:R-:W-:Y:S01]  /*2430*/  ISETP.GE.AND P0, PT, R2, UR20, PT ;  /* 0x0000001402007c0c */ /* 0x000fe2000bf06270 */
[----:B------:R1:W-:Y:S01]  /*2440*/  STL [R1+0x44], R107 ;  /* 0x0000446b01007387 */ /* 0x0003e20000100800 */
[----:B------:R-:W-:Y:S01]  /*2450*/  ISETP.GE.AND P4, PT, R14, UR20, PT ;  /* 0x000000140e007c0c */ /* 0x000fe2000bf86270 */
[----:B------:R-:W-:Y:S01]  /*2460*/  IMAD R9, R8, UR28, R11 ;  /* 0x0000001c08097c24 */ /* 0x000fe2000f8e020b */
[----:B------:R-:W-:Y:S01]  /*2470*/  LOP3.LUT R12, R2, UR18, RZ, 0xfc, !PT ;  /* 0x00000012020c7c12 */ /* 0x000fe2000f8efcff */
[----:B------:R1:W-:Y:S01]  /*2480*/  STL [R1+0x6c], R17 ;  /* 0x00006c1101007387 */ /* 0x0003e20000100800 */
[----:B------:R-:W-:-:S03]  /*2490*/  LEA R215, R215, UR5, 0x1 ;  /* 0x00000005d7d77c11 */ /* 0x000fc6000f8e08ff */
[----:B------:R1:W-:Y:S04]  /*24a0*/  STL [R1+0x60], R109 ;  /* 0x0000606d01007387 */ /* 0x0003e80000100800 */
        /* <DEDUP_REMOVED lines=24> */
.L_x_1512:
[----:B------:R-:W-:Y:S05]  /*2630*/  BSYNC.RECONVERGENT B0 ;  /* 0x0000000000007941 */ /* 0x000fea0003800200 */
.L_x_1511:
[----:B------:R-:W-:Y:S01]  /*2640*/  USHF.L.U32 UR14, UR12, 0x5, URZ ;  /* 0x000000050c0e7899 */ /* 0x000fe200080006ff */
        /* <DEDUP_REMOVED lines=9> */
[----:B--2---:R-:W-:Y:S01]  /*26e0*/  IMAD.X R4, RZ, RZ, UR19, P4 ;  /* 0x00000013ff047e24 */ /* 0x004fe2000a0e06ff */
[----:B------:R-:W2:Y:S03]  /*26f0*/  LDCU.64 UR8, c[0x0][0x380] ;  /* 0x00007000ff0877ac */ /* 0x000ea60008000a00 */
[----:B---3--:R-:W-:-:S02]  /*2700*/  IMAD R4, R4, UR10, RZ ;  /* 0x0000000a04047c24 */ /* 0x008fc4000f8e02ff */
[----:B------:R-:W-:Y:S01]  /*2710*/  IMAD.WIDE.U32 R6, R0, UR10, R6 ;  /* 0x0000000a00067c25 */ /* 0x000fe2000f8e0006 */
[----:B----4-:R-:W-:-:S03]  /*2720*/  ISETP.GE.AND P5, PT, R3, UR15, PT ;  /* 0x0000000f03007c0c */ /* 0x010fc6000bfa6270 */
        /* <DEDUP_REMOVED lines=15> */
.L_x_1514:
[----:B------:R-:W-:Y:S05]  /*2820*/  BSYNC.RECONVERGENT B0 ;  /* 0x0000000000007941 */ /* 0x000fea0003800200 */
.L_x_1513:
[----:B------:R-:W-:Y:S01]  /*2830*/  UIADD3 UR15, UPT, UPT, -UR23, UR32, URZ ;  /* 0x00000020170f7290 */ /* 0x000fe2000fffe1ff */
        /* <DEDUP_REMOVED lines=8> */
[----:B--23--:R-:W-:Y:S01]  /*28c0*/  IMAD.X R4, RZ, RZ, UR19, P1 ;  /* 0x00000013ff047e24 */ /* 0x00cfe200088e06ff */
[----:B------:R-:W2:Y:S03]  /*28d0*/  LDCU.64 UR8, c[0x0][0x380] ;  /* 0x00007000ff0877ac */ /* 0x000ea60008000a00 */
[----:B----4-:R-:W-:-:S02]  /*28e0*/  IMAD R4, R4, UR10, RZ ;  /* 0x0000000a04047c24 */ /* 0x010fc4000f8e02ff */
[----:B------:R-:W-:Y:S01]  /*28f0*/  IMAD.WIDE.U32 R6, R0, UR10, R6 ;  /* 0x0000000a00067c25 */ /* 0x000fe2000f8e0006 */
[----:B-----5:R-:W-:-:S03]  /*2900*/  ISETP.GE.AND P4, PT, R3, UR16, PT ;  /* 0x0000001003007c0c */ /* 0x020fc6000bf86270 */
        /* <DEDUP_REMOVED lines=15> */
.L_x_1516:
[----:B------:R-:W-:Y:S05]  /*2a00*/  BSYNC.RECONVERGENT B0 ;  /* 0x0000000000007941 */ /* 0x000fea0003800200 */
.L_x_1515:
[----:B------:R-:W-:Y:S01]  /*2a10*/  USHF.L.U64.HI UR16, UR12, 0x4, UR13 ;  /* 0x000000040c107899 */ /* 0x000fe2000801020d */
[----:B------:R-:W-:Y:S01]  /*2a20*/  BSSY.RECONVERGENT B0, `(.L_x_1517) ;  /* 0x000001d000007945 */ /* 0x000fe20003800200 */
[C---:B------:R-:W-:Y:S02]  /*2a30*/  ISETP.GE.AND P1, PT, R2.reuse, UR15, PT ;  /* 0x0000000f02007c0c */ /* 0x040fe4000bf26270 */
[----:B------:R-:W-:Y:S01]  /*2a40*/  IADD3 R13, PT, PT, R2, 0x70, RZ ;  /* 0x00000070020d7810 */ /* 0x000fe20007ffe0ff */
        /* <DEDUP_REMOVED lines=26> */
.L_x_1518:
[----:B------:R-:W-:Y:S05]  /*2bf0*/  BSYNC.RECONVERGENT B0 ;  /* 0x0000000000007941 */ /* 0x000fea0003800200 */
.L_x_1517:
        /* <DEDUP_REMOVED lines=29> */
.L_x_1520:
[----:B------:R-:W-:Y:S05]  /*2dd0*/  BSYNC.RECONVERGENT B0 ;  /* 0x0000000000007941 */ /* 0x000fea0003800200 */
.L_x_1519:
        /* <DEDUP_REMOVED lines=29> */
.L_x_1522:
[----:B------:R-:W-:Y:S05]  /*2fb0*/  BSYNC.RECONVERGENT B0 ;  /* 0x0000000000007941 */ /* 0x000fea0003800200 */
.L_x_1521:
        /* <DEDUP_REMOVED lines=27> */
.L_x_1524:
[----:B------:R-:W-:Y:S05]  /*3170*/  BSYNC.RECONVERGENT B0 ;  /* 0x0000000000007941 */ /* 0x000fea0003800200 */
.L_x_1523:
[----:B------:R-:W-:Y:S04]  /*3180*/  BSSY.RECONVERGENT B0, `(.L_x_1525) ;  /* 0x000001a000007945 */ /* 0x000fe80003800200 */
        /* <DEDUP_REMOVED lines=25> */
.L_x_1526:
[----:B------:R-:W-:Y:S05]  /*3320*/  BSYNC.RECONVERGENT B0 ;  /* 0x0000000000007941 */ /* 0x000fea0003800200 */
.L_x_1525:
        /* <DEDUP_REMOVED lines=22> */
.L_x_1528:
[----:B------:R-:W-:Y:S05]  /*3490*/  BSYNC.RECONVERGENT B0 ;  /* 0x0000000000007941 */ /* 0x000fea0003800200 */
.L_x_1527:
[----:B------:R-:W-:Y:S04]  /*34a0*/  BSSY.RECONVERGENT B0, `(.L_x_1529) ;  /* 0x0000015000007945 */ /* 0x000fe80003800200 */
[----:B------:R-:W-:Y:S05]  /*34b0*/  @P4 BRA `(.L_x_1530) ;  /* 0x00000000004c4947 */ /* 0x000fea0003800000 */
[----:B------:R-:W5:Y:S01]  /*34c0*/  LDCU UR8, c[0x0][0x440] ;  /* 0x00008800ff0877ac */ /* 0x000f620008000800 */
[----:B------:R-:W-:-:S04]  /*34d0*/  UIADD3 UR11, UP0, UPT, UR17, UR38, URZ ;  /* 0x00000026110b7290 */ /* 0x000fc8000ff1e0ff */
[----:B------:R-:W-:Y:S02]  /*34e0*/  UIADD3.X UR10, UPT, UPT, UR16, UR9, URZ, UP0, !UPT ;  /* 0x00000009100a7290 */ /* 0x000fe400087fe4ff */
[----:B------:R-:W-:-:S04]  /*34f0*/  IMAD.U32 R0, RZ, RZ, UR11 ;  /* 0x0000000bff007e24 */ /* 0x000fc8000f8e00ff */
[----:B------:R-:W-:Y:S01]  /*3500*/  IMAD.U32 R2, RZ, RZ, UR10 ;  /* 0x0000000aff027e24 */ /* 0x000fe2000f8e00ff */
[C---:B-1234-:R-:W-:Y:S02]  /*3510*/  LEA R4, P3, R0.reuse, R108, 0x1 ;  /* 0x0000006c00047211 */ /* 0x05efe400078608ff */
        /* <DEDUP_REMOVED lines=13> */
.L_x_1530:
[----:B------:R-:W-:Y:S05]  /*35f0*/  BSYNC.RECONVERGENT B0 ;  /* 0x0000000000007941 */ /* 0x000fea0003800200 */
.L_x_1529:
[----:B------:R-:W5:Y:S01]  /*3600*/  LDCU.64 UR10, c[0x0][0x538] ;  /* 0x0000a700ff0a77ac */ /* 0x000f620008000a00 */
[----:B------:R-:W0:Y:S01]  /*3610*/  LDGDEPBAR ;  /* 0x00000000000079af */ /* 0x000e220000000000 */
[----:B-----5:R-:W-:-:S04]  /*3620*/  UISETP.NE.U32.AND UP1, UPT, UR10, URZ, UPT ;  /* 0x000000ff0a00728c */ /* 0x020fc8000bf25070 */
[----:B------:R-:W-:Y:S01]  /*3630*/  UISETP.NE.AND.EX UP1, UPT, UR11, URZ, UPT, UP1 ;  /* 0x000000ff0b00728c */ /* 0x000fe2000bf25310 */
[--C-:B------:R-:W-:Y:S02]  /*3640*/  SHF.R.U32.HI R208, RZ, 0x1, R204.reuse ;  /* 0x00000001ffd07819 */ /* 0x100fe400000116cc */
[----:B------:R-:W-:Y:S01]  /*3650*/  SHF.R.U32.HI R2, RZ, 0x2, R204 ;  /* 0x00000002ff027819 */ /* 0x000fe200000116cc */
[----:B------:R-:W5:Y:S01]  /*3660*/  S2R R103, SR_CTAID.X ;  /* 0x0000000000677919 */ /* 0x000f620000002500 */
[C---:B------:R-:W-:Y:S01]  /*3670*/  LOP3.LUT P2, RZ, R204.reuse, 0x2, RZ, 0xc0, !PT ;  /* 0x00000002ccff7812 */ /* 0x040fe2000784c0ff */
[C---:B------:R-:W-:Y:S01]  /*3680*/  IMAD.SHL.U32 R124, R204.reuse, 0x2, RZ ;  /* 0x00000002cc7c7824 */ /* 0x040fe200078e00ff */
[----:B------:R-:W-:Y:S01]  /*3690*/  PLOP3.LUT P0, PT, PT, PT, UP1, 0x80, 0x8 ;  /* 0x000000000008781c */ /* 0x000fe20003f0f018 */
[----:B------:R-:W-:Y:S01]  /*36a0*/  IMAD.MOV.U32 R24, RZ, RZ, 0x10 ;  /* 0x00000010ff187424 */ /* 0x000fe200078e00ff */
[----:B------:R-:W-:Y:S01]  /*36b0*/  USHF.L.U32 UR34, UR34, 0x5, URZ ;  /* 0x0000000522227899 */ /* 0x000fe200080006ff */
[C---:B------:R-:W-:Y:S01]  /*36c0*/  IMAD.SHL.U32 R226, R204.reuse, 0x40, RZ ;  /* 0x00000040cce27824 */ /* 0x040fe200078e00ff */
[----:B------:R-:W2:Y:S01]  /*36d0*/  @UP1 LDCU.64 UR8, c[0x0][0x540] ;  /* 0x0000a800ff0817ac */ /* 0x000ea20008000a00 */
[----:B------:R-:W-:Y:S01]  /*36e0*/  IMAD.SHL.U32 R209, R204, 0x20, RZ ;  /* 0x00000020ccd17824 */ /* 0x000fe200078e00ff */
[----:B------:R-:W-:-:S04]  /*36f0*/  DEPBAR.LE SB0, 0x0 ;  /* 0x000080000000791a */ /* 0x000fc80000000000 */
[----:B------:R-:W-:Y:S01]  /*3700*/  @UP1 UMOV UR18, UR28 ;  /* 0x0000001c00121c82 */ /* 0x000fe20008000000 */
[----:B------:R-:W-:Y:S02]  /*3710*/  @UP1 UMOV UR19, URZ ;  /* 0x000000ff00131c82 */ /* 0x000fe40008000000 */
[----:B--2---:R-:W-:Y:S01]  /*3720*/  @UP1 UIMAD.WIDE.U32 UR18, UR27, UR8, UR18 ;  /* 0x000000081b1212a5 */ /* 0x004fe2000f8e0012 */
[----:B------:R-:W2:Y:S03]  /*3730*/  @UP1 LDCU UR8, c[0x0][0x458] ;  /* 0x00008b00ff0817ac */ /* 0x000ea60008000800 */
[----:B------:R-:W-:Y:S02]  /*3740*/  @UP1 UIMAD UR9, UR27, UR9, UR19 ;  /* 0x000000091b0912a4 */ /* 0x000fe4000f8e0213 */
[----:B------:R-:W-:-:S04]  /*3750*/  @UP1 ULEA UR10, UP0, UR18, UR10, 0x2 ;  /* 0x0000000a120a1291 */ /* 0x000fc8000f8010ff */
[----:B------:R-:W-:Y:S02]  /*3760*/  @UP1 ULEA.HI.X UR11, UR18, UR11, UR9, 0x2, UP0 ;  /* 0x0000000b120b1291 */ /* 0x000fe400080f1409 */
[----:B-1-34-:R-:W-:-:S04]  /*3770*/  IMAD.U32 R4, RZ, RZ, UR10 ;  /* 0x0000000aff047e24 */ /* 0x01afc8000f8e00ff */
[----:B------:R-:W-:-:S05]  /*3780*/  IMAD.U32 R5, RZ, RZ, UR11 ;  /* 0x0000000bff057e24 */ /* 0x000fca000f8e00ff */
[----:B------:R2:W3:Y:S01]  /*3790*/  @P0 LDG.E R6, desc[UR30][R4.64] ;  /* 0x0000001e04060981 */ /* 0x0004e2000c1e1900 */
[----:B------:R-:W-:Y:S01]  /*37a0*/  LOP3.LUT R0, R208, 0x1f0, RZ, 0xc0, !PT ;  /* 0x000001f0d0007812 */ /* 0x000fe200078ec0ff */
[----:B------:R-:W-:Y:S01]  /*37b0*/  USHF.L.U32 UR18, UR6, 0x5, URZ ;  /* 0x0000000506127899 */ /* 0x000fe200080006ff */
[----:B------:R-:W-:Y:S01]  /*37c0*/  LOP3.LUT R2, R2, 0x7, RZ, 0xc0, !PT ;  /* 0x0000000702027812 */ /* 0x000fe200078ec0ff */
[----:B------:R-:W-:Y:S01]  /*37d0*/  USHF.R.S32.HI UR11, URZ, 0x1f, UR34 ;  /* 0x0000001fff0b7899 */ /* 0x000fe20008011422 */
[----:B------:R-:W-:Y:S01]  /*37e0*/  SEL R24, R24, 0xfffffff0, !P2 ;  /* 0xfffffff018187807 */ /* 0x000fe20005000000 */
[----:B------:R-:W-:Y:S01]  /*37f0*/  UIMAD.WIDE.U32 UR18, UR18, UR24, URZ ;  /* 0x00000018121272a5 */ /* 0x000fe2000f8e00ff */
[----:B------:R-:W-:Y:S01]  /*3800*/  IMAD.MOV.U32 R25, RZ, RZ, 0x20 ;  /* 0x00000020ff197424 */ /* 0x000fe200078e00ff */
[----:B------:R-:W-:Y:S01]  /*3810*/  UMOV UR10, URZ ;  /* 0x000000ff000a7c82 */ /* 0x000fe20008000000 */
[----:B------:R-:W-:Y:S01]  /*3820*/  BSSY.RECONVERGENT B0, `(.L_x_1531) ;  /* 0x0000034000007945 */ /* 0x000fe20003800200 */
[----:B------:R-:W-:-:S02]  /*3830*/  LOP3.LUT R8, R204, 0x8, RZ, 0xc0, !PT ;  /* 0x00000008cc087812 */ /* 0x000fc400078ec0ff */
[----:B------:R-:W-:Y:S02]  /*3840*/  LOP3.LUT R209, R209, 0x7c00, RZ, 0xc0, !PT ;  /* 0x00007c00d1d17812 */ /* 0x000fe400078ec0ff */
[----:B------:R-:W-:Y:S02]  /*3850*/  LOP3.LUT R104, R124, 0x6, RZ, 0xc0, !PT ;  /* 0x000000067c687812 */ /* 0x000fe400078ec0ff */
[----:B------:R-:W-:Y:S01]  /*3860*/  LOP3.LUT R9, R226, 0x200, RZ, 0xc0, !PT ;  /* 0x00000200e2097812 */ /* 0x000fe200078ec0ff */
[----:B--2---:R-:W3:Y:S01]  /*3870*/  @P0 MUFU.RCP R5, UR8 ;  /* 0x0000000800050d08 */ /* 0x004ee20008001000 */
[----:B------:R-:W-:Y:S01]  /*3880*/  IMAD.U32 R4, RZ, RZ, UR29 ;  /* 0x0000001dff047e24 */ /* 0x000fe2000f8e00ff */
[----:B------:R-:W-:-:S04]  /*3890*/  USHF.L.U64.HI UR8, UR6, 0x5, UR7 ;  /* 0x0000000506087899 */ /* 0x000fc80008010207 */
[----:B------:R-:W-:Y:S01]  /*38a0*/  IADD3 R0, PT, PT, R0, 0x1, R4 ;  /* 0x0000000100007810 */ /* 0x000fe20007ffe004 */
[----:B------:R-:W-:-:S03]  /*38b0*/  UIMAD UR8, UR8, UR24, URZ ;  /* 0x00000018080872a4 */ /* 0x000fc6000f8e02ff */
[----:B------:R-:W-:Y:S01]  /*38c0*/  IADD3 R4, PT, PT, R0, -UR33, R2 ;  /* 0x8000002100047c10 */ /* 0x000fe2000fffe002 */
[----:B------:R-:W-:Y:S01]  /*38d0*/  IMAD.U32 R2, RZ, RZ, UR32 ;  /* 0x00000020ff027e24 */ /* 0x000fe2000f8e00ff */
[----:B------:R-:W-:-:S04]  /*38e0*/  UIADD3 UR8, UPT, UPT, UR19, UR8, URZ ;  /* 0x0000000813087290 */ /* 0x000fc8000fffe0ff */
[----:B------:R-:W-:Y:S02]  /*38f0*/  IADD3 R101, PT, PT, R4, UR26, R2 ;  /* 0x0000001a04657c10 */ /* 0x000fe4000fffe002 */
[----:B------:R-:W-:Y:S01]  /*3900*/  LOP3.LUT R2, R3, 0x1c0, R226, 0xf8, !PT ;  /* 0x000001c003027812 */ /* 0x000fe200078ef8e2 */
[----:B------:R-:W-:Y:S01]  /*3910*/  BAR.SYNC.DEFER_BLOCKING 0x0 ;  /* 0x0000000000007b1d */ /* 0x000fe20000010000 */
[----:B---3--:R-:W-:Y:S01]  /*3920*/  @P0 FMUL.FTZ R0, R6, R5 ;  /* 0x0000000506000220 */ /* 0x008fe20000410000 */
[----:B------:R-:W-:-:S04]  /*3930*/  SHF.R.U32.HI R5, RZ, 0x5, R204 ;  /* 0x00000005ff057819 */ /* 0x000fc800000116cc */
[----:B------:R-:W-:Y:S01]  /*3940*/  @P0 R2UR UR9, R0 ;  /* 0x00000000000902ca */ /* 0x000fe200000e0000 */
[----:B-----5:R-:W-:Y:S01]  /*3950*/  IMAD R103, R103, 0x8, R5 ;  /* 0x0000000867677824 */ /* 0x020fe200078e0205 */
[----:B------:R-:W-:Y:S02]  /*3960*/  P2R R0, PR, RZ, 0x4 ;  /* 0x00000004ff007803 */ /* 0x000fe40000000000 */
[----:B------:R-:W-:Y:S02]  /*3970*/  IADD3 R105, P3, P2, R15, UR34, R106 ;  /* 0x000000220f697c10 */ /* 0x000fe4000fa7e06a */
[----:B------:R-:W-:Y:S01]  /*3980*/  LOP3.LUT P0, RZ, R204, 0x4, RZ, 0xc0, !PT ;  /* 0x00000004ccff7812 */ /* 0x000fe2000780c0ff */
[----:B------:R1:W-:Y:S01]  /*3990*/  STL [R1+0xb0], R0 ;  /* 0x0000b00001007387 */ /* 0x0003e20000100800 */
[----:B------:R-:W-:Y:S02]  /*39a0*/  IADD3.X R102, PT, PT, R16, UR11, RZ, P3, P2 ;  /* 0x0000000b10667c10 */ /* 0x000fe40009fe44ff */
[----:B------:R-:W-:Y:S01]  /*39b0*/  SEL R25, R25, 0xffffffe0, !P0 ;  /* 0xffffffe019197807 */ /* 0x000fe20004000000 */
[----:B------:R2:W-:Y:S02]  /*39c0*/  STL [R1+0x64], R124 ;  /* 0x0000647c01007387 */ /* 0x0005e40000100800 */
[----:B------:R-:W-:Y:S01]  /*39d0*/  @UP1 UMOV UR10, UR9 ;  /* 0x00000009000a1c82 */ /* 0x000fe20008000000 */
[----:B-1----:R-:W-:-:S04]  /*39e0*/  LOP3.LUT R0, R208, 0x8, RZ, 0xc0, !PT ;  /* 0x00000008d0007812 */ /* 0x002fc800078ec0ff */
[----:B------:R-:W-:Y:S01]  /*39f0*/  LOP3.LUT R238, R2, R0, RZ, 0x3c, !PT ;  /* 0x0000000002ee7212 */ /* 0x000fe200078e3cff */
[----:B--2---:R-:W-:Y:S06]  /*3a00*/  @P1 BRA `(.L_x_1532) ;  /* 0x00000000004c1947 */ /* 0x004fec0003800000 */
        /* <DEDUP_REMOVED lines=19> */
.L_x_1532:
[----:B------:R2:W-:Y:S04]  /*3b40*/  STS.128 [R215+0xa000], RZ ;  /* 0x00a000ffd7007388 */ /* 0x0005e80000000c00 */
[----:B------:R2:W-:Y:S02]  /*3b50*/  STS.128 [R215+0xb000], RZ ;  /* 0x00b000ffd7007388 */ /* 0x0005e40000000c00 */
.L_x_1533:
[----:B------:R-:W-:Y:S05]  /*3b60*/  BSYNC.RECONVERGENT B0 ;  /* 0x0000000000007941 */ /* 0x000fea0003800200 */
.L_x_1531:
[----:B------:R-:W-:Y:S01]  /*3b70*/  ISETP.GE.AND P1, PT, R14, UR15, PT ;  /* 0x0000000f0e007c0c */ /* 0x000fe2000bf26270 */
[----:B------:R-:W-:Y:S01]  /*3b80*/  BSSY.RECONVERGENT B0, `(.L_x_1534) ;  /* 0x000001c000007945 */ /* 0x000fe20003800200 */
[----:B------:R-:W-:Y:S02]  /*3b90*/  LOP3.LUT R2, R2, R8, RZ, 0x3c, !PT ;  /* 0x0000000802027212 */ /* 0x000fe400078e3cff */
[----:B------:R-:W-:Y:S02]  /*3ba0*/  LOP3.LUT R0, R226, 0x400, RZ, 0xc0, !PT ;  /* 0x00000400e2007812 */ /* 0x000fe400078ec0ff */
[----:B-1----:R-:W-:-:S03]  /*3bb0*/  IADD3 R4, PT, PT, R238, R9, R209 ;  /* 0x00000009ee047210 */ /* 0x002fc60007ffe0d1 */
[----:B------:R-:W-:Y:S01]  /*3bc0*/  IMAD R249, R2, 0x2, R0 ;  /* 0x0000000202f97824 */ /* 0x000fe200078e0200 */
[----:B------:R-:W-:-:S03]  /*3bd0*/  LEA R0, R4, UR5, 0x1 ;  /* 0x0000000504007c11 */ /* 0x000fc6000f8e08ff */
        /* <DEDUP_REMOVED lines=8> */
[C---:B------:R-:W-:Y:S02]  /*3c60*/  LEA R4, P3, R2.reuse, R18, 0x1 ;  /* 0x0000001202047211 */ /* 0x040fe400078608ff */
        /* <DEDUP_REMOVED lines=13> */
.L_x_1535:
[----:B------:R-:W-:Y:S05]  /*3d40*/  BSYNC.RECONVERGENT B0 ;  /* 0x0000000000007941 */ /* 0x000fea0003800200 */
.L_x_1534:
[----:B------:R-:W-:Y:S01]  /*3d50*/  LDSM.16.M88.4 R28, [R249+UR5+0x8000] ;  /* 0x00800005f91c783b */ /* 0x000fe20008000200 */
[----:B------:R-:W-:Y:S01]  /*3d60*/  VIADD R26, R249, UR5 ;  /* 0x00000005f91a7c36 */ /* 0x000fe20008000000 */
[----:B------:R-:W-:Y:S01]  /*3d70*/  UISETP.NE.AND UP1, UPT, UR25, 0x1, UPT ;  /* 0x000000011900788c */ /* 0x000fe2000bf25270 */
[C---:B------:R-:W-:Y:S01]  /*3d80*/  IMAD R2, R24.reuse, 0x2, R0 ;  /* 0x0000000218027824 */ /* 0x040fe200078e0200 */
[----:B---3--:R-:W3:Y:S01]  /*3d90*/  LDSM.16.M88.4 R4, [R0+0x2000] ;  /* 0x002000000004783b */ /* 0x008ee20000000200 */
[C---:B------:R-:W-:Y:S01]  /*3da0*/  IMAD R56, R24.reuse, 0x2, R26 ;  /* 0x0000000218387824 */ /* 0x040fe200078e021a */
[----:B------:R-:W4:Y:S01]  /*3db0*/  LDCU.U8 UR11, c[0x0][0x4f8] ;  /* 0x00009f00ff0b77ac */ /* 0x000f220008000000 */
[C---:B------:R-:W-:Y:S01]  /*3dc0*/  IMAD R59, R25.reuse, 0x2, R0 ;  /* 0x00000002193b7824 */ /* 0x040fe200078e0200 */
[----:B------:R-:W5:Y:S01]  /*3dd0*/  LDSM.16.M88.4 R8, [R249+UR5+0x8800] ;  /* 0x00880005f908783b */ /* 0x000f620008000200 */
[----:B------:R-:W-:Y:S02]  /*3de0*/  IMAD R100, R25, 0x2, R26 ;  /* 0x0000000219647824 */ /* 0x000fe400078e021a */
[C---:B------:R-:W-:Y:S01]  /*3df0*/  IMAD R57, R24.reuse, 0x2, R59 ;  /* 0x0000000218397824 */ /* 0x040fe200078e023b */
[----:B------:R-:W2:Y:S01]  /*3e00*/  LDSM.16.M88.4 R20, [R0] ;  /* 0x000000000014783b */ /* 0x000ea20000000200 */
[----:B------:R-:W-:-:S03]  /*3e10*/  IMAD R58, R24, 0x2, R100 ;  /* 0x00000002183a7824 */ /* 0x000fc600078e0264 */
[----:B------:R-:W-:Y:S04]  /*3e20*/  LDSM.16.M88.4 R12, [R2+0x2000] ;  /* 0x00200000020c783b */ /* 0x000fe80000000200 */
[----:B------:R-:W1:Y:S04]  /*3e30*/  LDSM.16.M88.4 R44, [R56+0x8800] ;  /* 0x00880000382c783b */ /* 0x000e680000000200 */
[----:B------:R-:W4:Y:S04]  /*3e40*/  LDSM.16.M88.4 R16, [R2] ;  /* 0x000000000210783b */ /* 0x000f280000000200 */
[----:B------:R-:W4:Y:S04]  /*3e50*/  LDSM.16.M88.4 R60, [R56+0x8000] ;  /* 0x00800000383c783b */ /* 0x000f280000000200 */
[----:B------:R-:W-:Y:S04]  /*3e60*/  LDSM.16.M88.4 R40, [R100+0x8800] ;  /* 0x008800006428783b */ /* 0x000fe80000000200 */
[----:B------:R-:W-:Y:S04]  /*3e70*/  LDSM.16.M88.4 R36, [R100+0x8000] ;  /* 0x008000006424783b */ /* 0x000fe80000000200 */
[----:B------:R-:W-:Y:S01]  /*3e80*/  STL [R1+0x58], R26 ;  /* 0x0000581a01007387 */ /* 0x000fe20000100800 */
[C---:B---3--:R-:W-:Y:S03]  /*3e90*/  HMMA.16816.F32 R52, R4.reuse, R28, RZ ;  /* 0x0000001c0434723c */ /* 0x048fe600000018ff */
[----:B------:R-:W-:Y:S04]  /*3ea0*/  LDSM.16.M88.4 R24, [R0+0x6000] ;  /* 0x006000000018783b */ /* 0x000fe80000000200 */
[----:B------:R-:W0:Y:S01]  /*3eb0*/  LDGDEPBAR ;  /* 0x00000000000079af */ /* 0x000e220000000000 */
[C---:B-----5:R-:W-:Y:S08]  /*3ec0*/  HMMA.16816.F32 R64, R4.reuse, R8, RZ ;  /* 0x000000080440723c */ /* 0x060ff000000018ff */
[C---:B------:R-:W-:Y:S08]  /*3ed0*/  HMMA.16816.F32 R80, R4.reuse, R30, RZ ;  /* 0x0000001e0450723c */ /* 0x040ff000000018ff */
[-C--:B------:R-:W-:Y:S01]  /*3ee0*/  HMMA.16816.F32 R48, R4, R10.reuse, RZ ;  /* 0x0000000a0430723c */ /* 0x080fe200000018ff */
[----:B------:R-:W3:Y:S07]  /*3ef0*/  LDSM.16.M88.4 R4, [R59+0x2000] ;  /* 0x002000003b04783b */ /* 0x000eee0000000200 */
[C---:B--2---:R-:W-:Y:S08]  /*3f00*/  HMMA.16816.F32 R32, R20.reuse, R10, RZ ;  /* 0x0000000a1420723c */ /* 0x044ff000000018ff */
[C---:B------:R-:W-:Y:S01]  /*3f10*/  HMMA.16816.F32 R76, R20.reuse, R8, RZ ;  /* 0x00000008144c723c */ /* 0x040fe200000018ff */
[----:B------:R-:W2:Y:S07]  /*3f20*/  LDSM.16.M88.4 R8, [R59] ;  /* 0x000000003b08783b */ /* 0x000eae0000000200 */
[C---:B------:R-:W-:Y:S08]  /*3f30*/  HMMA.16816.F32 R88, R20.reuse, R28, RZ ;  /* 0x0000001c1458723c */ /* 0x040ff000000018ff */
[----:B------:R-:W-:Y:S01]  /*3f40*/  HMMA.16816.F32 R72, R20, R30, RZ ;  /* 0x0000001e1448723c */ /* 0x000fe200000018ff */
[----:B------:R-:W-:Y:S07]  /*3f50*/  LDSM.16.M88.4 R28, [R57+0x2000] ;  /* 0x00200000391c783b */ /* 0x000fee0000000200 */
[-C--:B-1----:R-:W-:Y:S01]  /*3f60*/  HMMA.16816.F32 R68, R12, R46.reuse, R48 ;  /* 0x0000002e0c44723c */ /* 0x082fe20000001830 */
[----:B------:R-:W1:Y:S07]  /*3f70*/  LDSM.16.M88.4 R48, [R58+0x8800] ;  /* 0x008800003a30783b */ /* 0x000e6e0000000200 */
[----:B----4-:R-:W-:Y:S01]  /*3f80*/  HMMA.16816.F32 R20, R16, R46, R32 ;  /* 0x0000002e1014723c */ /* 0x010fe20000001820 */
[----:B------:R-:W4:Y:S07]  /*3f90*/  LDSM.16.M88.4 R32, [R57] ;  /* 0x000000003920783b */ /* 0x000f2e0000000200 */
[C---:B------:R-:W-:Y:S01]  /*3fa0*/  HMMA.16816.F32 R84, R12.reuse, R60, R52 ;  /* 0x0000003c0c54723c */ /* 0x040fe20000001834 */
[----:B------:R-:W5:Y:S07]  /*3fb0*/  LDSM.16.M88.4 R52, [R58+0x8000] ;  /* 0x008000003a34783b */ /* 0x000f6e0000000200 */
[----:B------:R-:W-:Y:S08]  /*3fc0*/  HMMA.16816.F32 R92, R12, R62, R80 ;  /* 0x0000003e0c5c723c */ /* 0x000ff00000001850 */
[C---:B------:R-:W-:Y:S08]  /*3fd0*/  HMMA.16816.F32 R80, R16.reuse, R60, R88 ;  /* 0x0000003c1050723c */ /* 0x040ff00000001858 */
[C---:B------:R-:W-:Y:S08]  /*3fe0*/  HMMA.16816.F32 R76, R16.reuse, R44, R76 ;  /* 0x0000002c104c723c */ /* 0x040ff0000000184c */
[----:B------:R-:W-:Y:S08]  /*3ff0*/  HMMA.16816.F32 R16, R16, R62, R72 ;  /* 0x0000003e1010723c */ /* 0x000ff00000001848 */
[----:B------:R-:W-:Y:S01]  /*4000*/  HMMA.16816.F32 R96, R12, R44, R64 ;  /* 0x0000002c0c60723c */ /* 0x000fe20000001840 */
[----:B------:R-:W5:Y:S04]  /*4010*/  LDSM.16.M88.4 R64, [R249+UR5+0x9000] ;  /* 0x00900005f940783b */ /* 0x000f680008000200 */
[----:B------:R-:W5:Y:S03]  /*4020*/  LDSM.16.M88.4 R44, [R249+UR5+0x9800] ;  /* 0x00980005f92c783b */ /* 0x000f660008000200 */
[-C--:B---3--:R-:W-:Y:S08]  /*4030*/  HMMA.16816.F32 R60, R4, R42.reuse, R68 ;  /* 0x0000002a043c723c */ /* 0x088ff00000001844 */
[----:B--2---:R-:W-:Y:S01]  /*4040*/  HMMA.16816.F32 R12, R8, R42, R20 ;  /* 0x0000002a080c723c */ /* 0x004fe20000001814 */
[----:B------:R2:W3:Y:S07]  /*4050*/  LDSM.16.M88.4 R20, [R0+0x4000] ;  /* 0x004000000014783b */ /* 0x0004ee0000000200 */
[-C--:B------:R-:W-:Y:S08]  /*4060*/  HMMA.16816.F32 R68, R4, R36.reuse, R84 ;  /* 0x000000240444723c */ /* 0x080ff00000001854 */
[C---:B------:R-:W-:Y:S08]  /*4070*/  HMMA.16816.F32 R80, R8.reuse, R36, R80 ;  /* 0x000000240850723c */ /* 0x040ff00000001850 */
[----:B------:R-:W-:Y:S01]  /*4080*/  HMMA.16816.F32 R84, R8, R38, R16 ;  /* 0x000000260854723c */ /* 0x000fe20000001810 */
[----:B------:R-:W-:Y:S01]  /*4090*/  LDSM.16.M88.4 R16, [R2+0x4000] ;  /* 0x004000000210783b */ /* 0x000fe20000000200 */
[----:B--2---:R-:W-:-:S06]  /*40a0*/  VIADD R0, R104, UR23 ;  /* 0x0000001768007c36 */ /* 0x004fcc0008000000 */
[----:B------:R-:W-:Y:S08]  /*40b0*/  HMMA.16816.F32 R72, R4, R38, R92 ;  /* 0x000000260448723c */ /* 0x000ff0000000185c */
[-C--:B------:R-:W-:Y:S08]  /*40c0*/  HMMA.16816.F32 R76, R8, R40.reuse, R76 ;  /* 0x00000028084c723c */ /* 0x080ff0000000184c */
[----:B------:R-:W-:Y:S08]  /*40d0*/  HMMA.16816.F32 R4, R4, R40, R96 ;  /* 0x000000280404723c */ /* 0x000ff00000001860 */
[-C--:B-1----:R-:W-:Y:S01]  /*40e0*/  HMMA.16816.F32 R8, R28, R50.reuse, R60 ;  /* 0x000000321c08723c */ /* 0x082fe2000000183c */
[----:B------:R-:W-:Y:S07]  /*40f0*/  LDSM.16.M88.4 R60, [R56+0x9800] ;  /* 0x00980000383c783b */ /* 0x000fee0000000200 */
[----:B----4-:R-:W-:Y:S01]  /*4100*/  HMMA.16816.F32 R36, R32, R50, R12 ;  /* 0x000000322024723c */ /* 0x010fe2000000180c */
[----:B------:R1:W2:Y:S07]  /*4110*/  LDSM.16.M88.4 R12, [R2+0x6000] ;  /* 0x00600000020c783b */ /* 0x0002ae0000000200 */
[-C--:B-----5:R-:W-:Y:S01]  /*4120*/  HMMA.16816.F32 R40, R28, R52.reuse, R68 ;  /* 0x000000341c28723c */ /* 0x0a0fe20000001844 */
[----:B------:R-:W4:Y:S07]  /*4130*/  LDSM.16.M88.4 R68, [R56+0x9000] ;  /* 0x009000003844783b */ /* 0x000f2e0000000200 */
[C---:B------:R-:W-:Y:S08]  /*4140*/  HMMA.16816.F32 R80, R32.reuse, R52, R80 ;  /* 0x000000342050723c */ /* 0x040ff00000001850 */
[----:B------:R-:W-:Y:S01]  /*4150*/  HMMA.16816.F32 R84, R32, R54, R84 ;  /* 0x000000362054723c */ /* 0x000fe20000001854 */
[----:B-1----:R-:W-:-:S07]  /*4160*/  IMAD.U32 R2, RZ, RZ, UR32 ;  /* 0x00000020ff027e24 */ /* 0x002fce000f8e00ff */
[----:B------:R-:W-:Y:S08]  /*4170*/  HMMA.16816.F32 R76, R32, R48, R76 ;  /* 0x00000030204c723c */ /* 0x000ff0000000184c */
[C---:B------:R-:W-:Y:S08]  /*4180*/  HMMA.16816.F32 R52, R28.reuse, R54, R72 ;  /* 0x000000361c34723c */ /* 0x040ff00000001848 */
[----:B------:R-:W-:Y:S01]  /*4190*/  HMMA.16816.F32 R32, R28, R48, R4 ;  /* 0x000000301c20723c */ /* 0x000fe20000001804 */
[----:B------:R-:W-:Y:S04]  /*41a0*/  LDSM.16.M88.4 R4, [R59+0x6000] ;  /* 0x006000003b04783b */ /* 0x000fe80000000200 */
[----:B------:R-:W-:Y:S03]  /*41b0*/  LDSM.16.M88.4 R48, [R100+0x9000] ;  /* 0x009000006430783b */ /* 0x000fe60000000200 */
[C---:B------:R-:W-:Y:S01]  /*41c0*/  HMMA.16816.F32 R72, R24.reuse, R64, R40 ;  /* 0x000000401848723c */ /* 0x040fe20000001828 */
[----:B------:R-:W1:Y:S07]  /*41d0*/  LDSM.16.M88.4 R40, [R100+0x9800] ;  /* 0x009800006428783b */ /* 0x000e6e0000000200 */
[-C--:B------:R-:W-:Y:S01]  /*41e0*/  HMMA.16816.F32 R28, R24, R46.reuse, R8 ;  /* 0x0000002e181c723c */ /* 0x080fe20000001808 */
[----:B------:R-:W5:Y:S07]  /*41f0*/  LDSM.16.M88.4 R8, [R59+0x4000] ;  /* 0x004000003b08783b */ /* 0x000f6e0000000200 */
[C---:B---3--:R-:W-:Y:S08]  /*4200*/  HMMA.16816.F32 R36, R20.reuse, R46, R36 ;  /* 0x0000002e1424723c */ /* 0x048ff00000001824 */
[C---:B------:R-:W-:Y:S08]  /*4210*/  HMMA.16816.F32 R88, R20.reuse, R64, R80 ;  /* 0x000000401458723c */ /* 0x040ff00000001850 */
[-C--:B------:R-:W-:Y:S08]  /*4220*/  HMMA.16816.F32 R92, R20, R66.reuse, R84 ;  /* 0x00000042145c723c */ /* 0x080ff00000001854 */
[----:B------:R-:W-:Y:S08]  /*4230*/  HMMA.16816.F32 R80, R24, R66, R52 ;  /* 0x000000421850723c */ /* 0x000ff00000001834 */
[-C--:B------:R-:W-:Y:S01]  /*4240*/  HMMA.16816.F32 R84, R20, R44.reuse, R76 ;  /* 0x0000002c1454723c */ /* 0x080fe2000000184c */
[----:B------:R-:W-:Y:S07]  /*4250*/  LDSM.16.M88.4 R20, [R57+0x4000] ;  /* 0x004000003914783b */ /* 0x000fee0000000200 */
[----:B------:R-:W-:Y:S01]  /*4260*/  HMMA.16816.F32 R52, R24, R44, R32 ;  /* 0x0000002c1834723c */ /* 0x000fe20000001820 */
[----:B------:R-:W-:Y:S04]  /*4270*/  LDSM.16.M88.4 R24, [R57+0x6000] ;  /* 0x006000003918783b */ /* 0x000fe80000000200 */
[----:B------:R-:W3:Y:S03]  /*4280*/  LDSM.16.M88.4 R44, [R58+0x9800] ;  /* 0x009800003a2c783b */ /* 0x000ee60000000200 */
[----:B--2---:R-:W-:Y:S01]  /*4290*/  HMMA.16816.F32 R32, R12, R62, R28 ;  /* 0x0000003e0c20723c */ /* 0x004fe2000000181c */
[----:B------:R2:W3:Y:S01]  /*42a0*/  LDSM.16.M88.4 R28, [R58+0x9000] ;  /* 0x009000003a1c783b */ /* 0x0004e20000000200 */
[----:B------:R-:W-:-:S06]  /*42b0*/  DEPBAR.LE SB0, 0x0 ;  /* 0x000080000000791a */ /* 0x000fcc0000000000 */
[----:B------:R-:W-:Y:S08]  /*42c0*/  HMMA.16816.F32 R36, R16, R62, R36 ;  /* 0x0000003e1024723c */ /* 0x000ff00000001824 */
[-C--:B----4-:R-:W-:Y:S08]  /*42d0*/  HMMA.16816.F32 R64, R12, R68.reuse, R72 ;  /* 0x000000440c40723c */ /* 0x090ff00000001848 */
[C---:B--2---:R-:W-:Y:S08]  /*42e0*/  HMMA.16816.F32 R56, R16.reuse, R68, R88 ;  /* 0x000000441038723c */ /* 0x044ff00000001858 */
[C---:B------:R-:W-:Y:S08]  /*42f0*/  HMMA.16816.F32 R76, R16.reuse, R70, R92 ;  /* 0x00000046104c723c */ /* 0x040ff0000000185c */
[----:B------:R-:W-:Y:S08]  /*4300*/  HMMA.16816.F32 R72, R16, R60, R84 ;  /* 0x0000003c1048723c */ /* 0x000ff00000001854 */
[----:B-1----:R-:W-:Y:S08]  /*4310*/  HMMA.16816.F32 R16, R4, R42, R32 ;  /* 0x0000002a0410723c */ /* 0x002ff00000001820 */
[C---:B------:R-:W-:Y:S08]  /*4320*/  HMMA.16816.F32 R68, R12.reuse, R70, R80 ;  /* 0x000000460c44723c */ /* 0x040ff00000001850 */
[----:B------:R-:W-:Y:S08]  /*4330*/  HMMA.16816.F32 R60, R12, R60, R52 ;  /* 0x0000003c0c3c723c */ /* 0x000ff00000001834 */
[----:B-----5:R-:W-:Y:S08]  /*4340*/  HMMA.16816.F32 R12, R8, R42, R36 ;  /* 0x0000002a080c723c */ /* 0x020ff00000001824 */
[-C--:B------:R-:W-:Y:S08]  /*4350*/  HMMA.16816.F32 R32, R4, R48.reuse, R64 ;  /* 0x000000300420723c */ /* 0x080ff00000001840 */
[----:B------:R-:W-:Y:S08]  /*4360*/  HMMA.16816.F32 R36, R8, R48, R56 ;  /* 0x000000300824723c */ /* 0x000ff00000001838 */
[----:B---3--:R-:W-:Y:S08]  /*4370*/  HMMA.16816.F32 R56, R24, R46, R16 ;  /* 0x0000002e1838723c */ /* 0x008ff00000001810 */
[-C--:B------:R-:W-:Y:S08]  /*4380*/  HMMA.16816.F32 R52, R8, R50.reuse, R76 ;  /* 0x000000320834723c */ /* 0x080ff0000000184c */
[----:B------:R-:W-:Y:S08]  /*4390*/  HMMA.16816.F32 R48, R4, R50, R68 ;  /* 0x000000320430723c */ /* 0x000ff00000001844 */
[-C--:B------:R-:W-:Y:S08]  /*43a0*/  HMMA.16816.F32 R72, R8, R40.reuse, R72 ;  /* 0x000000280848723c */ /* 0x080ff00000001848 */
[----:B------:R-:W-:Y:S01]  /*43b0*/  HMMA.16816.F32 R60, R4, R40, R60 ;  /* 0x00000028043c723c */ /* 0x000fe2000000183c */
[----:B------:R-:W-:-:S05]  /*43c0*/  VIADD R7, R0, 0x1 ;  /* 0x0000000100077836 */ /* 0x000fca0000000000 */
[----:B------:R-:W-:Y:S02]  /*43d0*/  I2FP.F32.U32 R8, R7 ;  /* 0x0000000700087245 */ /* 0x000fe40000201000 */
[----:B------:R-:W-:Y:S08]  /*43e0*/  HMMA.16816.F32 R16, R20, R46, R12 ;  /* 0x0000002e1410723c */ /* 0x000ff0000000180c */
[----:B------:R-:W-:Y:S01]  /*43f0*/  HMMA.16816.F32 R40, R24, R28, R32 ;  /* 0x0000001c1828723c */ /* 0x000fe20000001820 */
[----:B------:R-:W-:-:S02]  /*4400*/  VIADDMNMX R32, R101, 0x8, R2, PT ;  /* 0x0000000865207846 */ /* 0x000fc40003800102 */
[C-C-:B------:R-:W-:Y:S02]  /*4410*/  VIADDMNMX R34, R101.reuse, 0x40, R2.reuse, PT ;  /* 0x0000004065227846 */ /* 0x140fe40003800102 */
[C---:B------:R-:W-:Y:S01]  /*4420*/  VIADDMNMX R35, R101.reuse, 0x48, R2, PT ;  /* 0x0000004865237846 */ /* 0x040fe20003800102 */
[----:B------:R-:W-:Y:S01]  /*4430*/  VIADD R2, R0, 0x18 ;  /* 0x0000001800027836 */ /* 0x000fe20000000000 */
[----:B------:R-:W-:Y:S01]  /*4440*/  VIMNMX R33, PT, PT, R101, UR32, PT ;  /* 0x0000002065217c48 */ /* 0x000fe2000bfe0100 */
[C---:B------:R-:W-:Y:S03]  /*4450*/  HMMA.16816.F32 R36, R20.reuse, R28, R36 ;  /* 0x0000001c1424723c */ /* 0x040fe60000001824 */
[----:B------:R-:W-:Y:S02]  /*4460*/  I2FP.F32.U32 R6, R2 ;  /* 0x0000000200067245 */ /* 0x000fe40000201000 */
[C---:B------:R-:W-:Y:S01]  /*4470*/  ISETP.GE.AND P3, PT, R2.reuse, R33, PT ;  /* 0x000000210200720c */ /* 0x040fe20003f66270 */
[----:B------:R-:W-:Y:S01]  /*4480*/  BAR.SYNC.DEFER_BLOCKING 0x0 ;  /* 0x0000000000007b1d */ /* 0x000fe20000010000 */
[C---:B------:R-:W-:Y:S01]  /*4490*/  ISETP.GE.AND P1, PT, R2.reuse, R32, PT ;  /* 0x000000200200720c */ /* 0x040fe20003f26270 */
[----:B------:R-:W-:Y:S01]  /*44a0*/  HMMA.16816.F32 R12, R20, R30, R52 ;  /* 0x0000001e140c723c */ /* 0x000fe20000001834 */
[----:B------:R-:W-:Y:S01]  /*44b0*/  ISETP.GE.AND P2, PT, R2, R34, PT ;  /* 0x000000220200720c */ /* 0x000fe20003f46270 */
[----:B------:R-:W-:Y:S01]  /*44c0*/  FFMA.FTZ R4, R6, UR10, R18 ;  /* 0x0000000a06047c23 */ /* 0x000fe20008010012 */
[----:B------:R-:W-:Y:S01]  /*44d0*/  ISETP.GE.AND P5, PT, R2, R35, PT ;  /* 0x000000230200720c */ /* 0x000fe20003fa6270 */
[C---:B------:R-:W-:Y:S01]  /*44e0*/  FFMA.FTZ R2, R6.reuse, UR10, R56 ;  /* 0x0000000a06027c23 */ /* 0x040fe20008010038 */
[----:B------:R-:W-:Y:S01]  /*44f0*/  FFMA.FTZ R5, R6, UR10, R16 ;  /* 0x0000000a06057c23 */ /* 0x000fe20008010010 */
[----:B------:R-:W-:-:S02]  /*4500*/  ISETP.GE.AND P4, PT, R7, R33, PT ;  /* 0x000000210700720c */ /* 0x000fc40003f86270 */
[----:B------:R-:W-:Y:S01]  /*4510*/  HMMA.16816.F32 R28, R24, R30, R48 ;  /* 0x0000001e181c723c */ /* 0x000fe20000001830 */
[----:B------:R-:W-:Y:S01]  /*4520*/  FSEL R70, R2, -INF , !P2 ;  /* 0xff80000002467808 */ /* 0x000fe20005000000 */
[----:B------:R-:W-:Y:S01]  /*4530*/  FFMA.FTZ R2, R6, UR10, R58 ;  /* 0x0000000a06027c23 */ /* 0x000fe2000801003a */
[----:B------:R-:W-:Y:S01]  /*4540*/  FSEL R67, R4, -INF , !P1 ;  /* 0xff80000004437808 */ /* 0x000fe20004800000 */
[----:B------:R-:W-:Y:S01]  /*4550*/  VIADD R6, R0, 0x8 ;  /* 0x0000000800067836 */ /* 0x000fe20000000000 */
[----:B------:R-:W-:Y:S01]  /*4560*/  FSEL R71, R5, -INF , !P3 ;  /* 0xff80000005477808 */ /* 0x000fe20005800000 */
[----:B------:R-:W-:Y:S01]  /*4570*/  FFMA.FTZ R5, R8, UR10, R37 ;  /* 0x0000000a08057c23 */ /* 0x000fe20008010025 */
[----:B------:R-:W-:Y:S01]  /*4580*/  FSEL R69, R2, -INF , !P5 ;  /* 0xff80000002457808 */ /* 0x000fe20006800000 */
[C---:B------:R-:W-:Y:S01]  /*4590*/  FFMA.FTZ R2, R8.reuse, UR10, R41 ;  /* 0x0000000a08027c23 */ /* 0x040fe20008010029 */
[C---:B------:R-:W-:Y:S01]  /*45a0*/  ISETP.GE.AND P1, PT, R7.reuse, R34, PT ;  /* 0x000000220700720c */ /* 0x040fe20003f26270 */
[----:B------:R-:W-:Y:S01]  /*45b0*/  FFMA.FTZ R4, R8, UR10, R39 ;  /* 0x0000000a08047c23 */ /* 0x000fe20008010027 */
[C---:B------:R-:W-:Y:S01]  /*45c0*/  ISETP.GE.AND P3, PT, R7.reuse, R32, PT ;  /* 0x000000200700720c */ /* 0x040fe20003f66270 */
[----:B------:R-:W-:Y:S01]  /*45d0*/  HMMA.16816.F32 R20, R20, R44, R72 ;  /* 0x0000002c1414723c */ /* 0x000fe20000001848 */
[----:B------:R-:W-:Y:S01]  /*45e0*/  FSEL R65, R2, -INF , !P1 ;  /* 0xff80000002417808 */ /* 0x000fe20004800000 */
[----:B------:R-:W-:Y:S01]  /*45f0*/  FFMA.FTZ R2, R8, UR10, R43 ;  /* 0x0000000a08027c23 */ /* 0x000fe2000801002b */
[----:B------:R-:W-:Y:S01]  /*4600*/  ISETP.GE.AND P2, PT, R7, R35, PT ;  /* 0x000000230700720c */ /* 0x000fe20003f46270 */
[----:B------:R-:W-:Y:S01]  /*4610*/  VIADD R8, R0, 0x10 ;  /* 0x0000001000087836 */ /* 0x000fe20000000000 */
[----:B------:R-:W-:-:S02]  /*4620*/  FSEL R68, R5, -INF , !P4 ;  /* 0xff80000005447808 */ /* 0x000fc40006000000 */
[----:B------:R-:W-:Y:S01]  /*4630*/  FSEL R56, R4, -INF , !P3 ;  /* 0xff80000004387808 */ /* 0x000fe20005800000 */
[----:B------:R-:W-:Y:S01]  /*4640*/  HMMA.16816.F32 R24, R24, R44, R60 ;  /* 0x0000002c1818723c */ /* 0x000fe2000000183c */
[----:B------:R-:W-:Y:S02]  /*4650*/  I2FP.F32.U32 R9, R6 ;  /* 0x0000000600097245 */ /* 0x000fe40000201000 */
[C---:B------:R-:W-:Y:S02]  /*4660*/  ISETP.GE.AND P5, PT, R6.reuse, R33, PT ;  /* 0x000000210600720c */ /* 0x040fe40003fa6270 */
[C---:B------:R-:W-:Y:S01]  /*4670*/  ISETP.GE.AND P4, PT, R6.reuse, R32, PT ;  /* 0x000000200600720c */ /* 0x040fe20003f86270 */
[C---:B------:R-:W-:Y:S01]  /*4680*/  FFMA.FTZ R5, R9.reuse, UR10, R12 ;  /* 0x0000000a09057c23 */ /* 0x040fe2000801000c */
[C---:B------:R-:W-:Y:S01]  /*4690*/  ISETP.GE.AND P3, PT, R6.reuse, R34, PT ;  /* 0x000000220600720c */ /* 0x040fe20003f66270 */
[C---:B------:R-:W-:Y:S01]  /*46a0*/  FFMA.FTZ R4, R9.reuse, UR10, R14 ;  /* 0x0000000a09047c23 */ /* 0x040fe2000801000e */
[----:B------:R-:W-:Y:S01]  /*46b0*/  ISETP.GE.AND P1, PT, R6, R35, PT ;  /* 0x000000230600720c */ /* 0x000fe20003f26270 */
[----:B------:R-:W-:Y:S01]  /*46c0*/  VIADD R6, R0, 0x9 ;  /* 0x0000000900067836 */ /* 0x000fe20000000000 */
[----:B------:R-:W-:Y:S01]  /*46d0*/  FSEL R64, R2, -INF , !P2 ;  /* 0xff80000002407808 */ /* 0x000fe20005000000 */
[----:B------:R-:W-:Y:S01]  /*46e0*/  FFMA.FTZ R2, R9, UR10, R28 ;  /* 0x0000000a09027c23 */ /* 0x000fe2000801001c */
[----:B------:R-:W-:-:S02]  /*46f0*/  FSEL R66, R5, -INF , !P5 ;  /* 0xff80000005427808 */ /* 0x000fc40006800000 */
[----:B------:R-:W-:Y:S02]  /*4700*/  I2FP.F32.U32 R7, R6 ;  /* 0x0000000600077245 */ /* 0x000fe40000201000 */
[----:B------:R-:W-:Y:S02]  /*4710*/  FSEL R49, R4, -INF , !P4 ;  /* 0xff80000004317808 */ /* 0x000fe40006000000 */
[----:B------:R-:W-:Y:S01]  /*4720*/  FSEL R55, R2, -INF , !P3 ;  /* 0xff80000002377808 */ /* 0x000fe20005800000 */
[C---:B------:R-:W-:Y:S01]  /*4730*/  FFMA.FTZ R5, R7.reuse, UR10, R15 ;  /* 0x0000000a07057c23 */ /* 0x040fe2000801000f */
[C---:B------:R-:W-:Y:S01]  /*4740*/  ISETP.GE.AND P2, PT, R6.reuse, R33, PT ;  /* 0x000000210600720c */ /* 0x040fe20003f46270 */
[----:B------:R-:W-:Y:S01]  /*4750*/  FFMA.FTZ R4, R7, UR10, R29 ;  /* 0x0000000a07047c23 */ /* 0x000fe2000801001d */
[C---:B------:R-:W-:Y:S01]  /*4760*/  ISETP.GE.AND P5, PT, R6.reuse, R32, PT ;  /* 0x000000200600720c */ /* 0x040fe20003fa6270 */
[----:B------:R-:W-:Y:S01]  /*4770*/  FFMA.FTZ R2, R9, UR10, R30 ;  /* 0x0000000a09027c23 */ /* 0x000fe2000801001e */
[----:B------:R-:W-:Y:S01]  /*4780*/  ISETP.GE.AND P4, PT, R6, R34, PT ;  /* 0x000000220600720c */ /* 0x000fe20003f86270 */
[----:B------:R-:W-:Y:S01]  /*4790*/  VIADD R9, R0, 0x11 ;  /* 0x0000001100097836 */ /* 0x000fe20000000000 */
[----:B------:R-:W-:Y:S01]  /*47a0*/  ISETP.GE.AND P3, PT, R6, R35, PT ;  /* 0x000000230600720c */ /* 0x000fe20003f66270 */
[C---:B------:R-:W-:Y:S01]  /*47b0*/  FFMA.FTZ R6, R7.reuse, UR10, R13 ;  /* 0x0000000a07067c23 */ /* 0x040fe2000801000d */
[----:B------:R-:W-:Y:S01]  /*47c0*/  FFMA.FTZ R7, R7, UR10, R31 ;  /* 0x0000000a07077c23 */ /* 0x000fe2000801001f */
[----:B------:R-:W-:-:S02]  /*47d0*/  FSEL R43, R5, -INF , !P5 ;  /* 0xff800000052b7808 */ /* 0x000fc40006800000 */
[----:B------:R-:W-:Y:S02]  /*47e0*/  FSEL R53, R2, -INF , !P1 ;  /* 0xff80000002357808 */ /* 0x000fe40004800000 */
[----:B------:R-:W-:Y:S02]  /*47f0*/  FSEL R58, R6, -INF , !P2 ;  /* 0xff800000063a7808 */ /* 0x000fe40005000000 */
[----:B------:R-:W-:Y:S02]  /*4800*/  I2FP.F32.U32 R6, R8 ;  /* 0x0000000800067245 */ /* 0x000fe40000201000 */
[----:B------:R-:W-:Y:S02]  /*4810*/  FSEL R52, R7, -INF , !P3 ;  /* 0xff80000007347808 */ /* 0x000fe40005800000 */
[----:B------:R-:W-:Y:S01]  /*4820*/  ISETP.GE.AND P1, PT, R8, R33, PT ;  /* 0x000000210800720c */ /* 0x000fe20003f26270 */
[C---:B------:R-:W-:Y:S01]  /*4830*/  FFMA.FTZ R5, R6.reuse, UR10, R20 ;  /* 0x0000000a06057c23 */ /* 0x040fe20008010014 */
[----:B------:R-:W-:Y:S01]  /*4840*/  I2FP.F32.U32 R7, R9 ;  /* 0x0000000900077245 */ /* 0x000fe20000201000 */
[----:B------:R-:W-:Y:S01]  /*4850*/  FFMA.FTZ R2, R6, UR10, R24 ;  /* 0x0000000a06027c23 */ /* 0x000fe20008010018 */
[----:B------:R-:W-:Y:S01]  /*4860*/  FSEL R47, R4, -INF , !P4 ;  /* 0xff800000042f7808 */ /* 0x000fe20006000000 */
[----:B------:R-:W-:Y:S01]  /*4870*/  FFMA.FTZ R4, R6, UR10, R22 ;  /* 0x0000000a06047c23 */ /* 0x000fe20008010016 */
[----:B------:R-:W-:-:S02]  /*4880*/  ISETP.GE.AND P5, PT, R8, R34, PT ;  /* 0x000000220800720c */ /* 0x000fc40003fa6270 */
[-C--:B------:R-:W-:Y:S02]  /*4890*/  ISETP.GE.AND P2, PT, R8, R32.reuse, PT ;  /* 0x000000200800720c */ /* 0x080fe40003f46270 */
[----:B------:R-:W-:Y:S01]  /*48a0*/  FSEL R54, R5, -INF , !P1 ;  /* 0xff80000005367808 */ /* 0x000fe20004800000 */
[----:B------:R-:W-:Y:S01]  /*48b0*/  FFMA.FTZ R5, R7, UR10, R23 ;  /* 0x0000000a07057c23 */ /* 0x000fe20008010017 */
[----:B------:R-:W-:Y:S02]  /*48c0*/  ISETP.GE.AND P1, PT, R9, R32, PT ;  /* 0x000000200900720c */ /* 0x000fe40003f26270 */
[----:B------:R-:W-:Y:S01]  /*48d0*/  FSEL R46, R2, -INF , !P5 ;  /* 0xff800000022e7808 */ /* 0x000fe20006800000 */
[----:B------:R-:W-:Y:S01]  /*48e0*/  FFMA.FTZ R2, R6, UR10, R26 ;  /* 0x0000000a06027c23 */ /* 0x000fe2000801001a */
[----:B------:R-:W-:Y:S01]  /*48f0*/  FSEL R39, R4, -INF , !P2 ;  /* 0xff80000004277808 */ /* 0x000fe20005000000 */
[C---:B------:R-:W-:Y:S01]  /*4900*/  FFMA.FTZ R6, R7.reuse, UR10, R21 ;  /* 0x0000000a07067c23 */ /* 0x040fe20008010015 */
[----:B------:R-:W-:Y:S01]  /*4910*/  ISETP.GE.AND P4, PT, R8, R35, PT ;  /* 0x000000230800720c */ /* 0x000fe20003f86270 */
[----:B------:R-:W-:Y:S01]  /*4920*/  FFMA.FTZ R4, R7, UR10, R25 ;  /* 0x0000000a07047c23 */ /* 0x000fe20008010019 */
[----:B------:R-:W-:Y:S01]  /*4930*/  ISETP.GE.AND P2, PT, R9, R34, PT ;  /* 0x000000220900720c */ /* 0x000fe20003f46270 */
[----:B------:R-:W-:Y:S01]  /*4940*/  FFMA.FTZ R7, R7, UR10, R27 ;  /* 0x0000000a07077c23 */ /* 0x000fe2000801001b */
[----:B------:R-:W-:-:S02]  /*4950*/  I2FP.F32.U32 R8, R0 ;  /* 0x0000000000087245 */ /* 0x000fc40000201000 */
[----:B------:R-:W-:Y:S01]  /*4960*/  FSEL R26, R5, -INF , !P1 ;  /* 0xff800000051a7808 */ /* 0x000fe20004800000 */
[----:B------:R-:W-:Y:S01]  /*4970*/  VIADD R5, R0, 0x19 ;  /* 0x0000001900057836 */ /* 0x000fe20000000000 */
[C---:B------:R-:W-:Y:S02]  /*4980*/  ISETP.GE.AND P5, PT, R9.reuse, R35, PT ;  /* 0x000000230900720c */ /* 0x040fe40003fa6270 */
[----:B------:R-:W-:Y:S02]  /*4990*/  ISETP.GE.AND P3, PT, R9, R33, PT ;  /* 0x000000210900720c */ /* 0x000fe40003f66270 */
[----:B------:R-:W-:Y:S01]  /*49a0*/  FSEL R37, R4, -INF , !P2 ;  /* 0xff80000004257808 */ /* 0x000fe20005000000 */
[----:B------:R-:W-:Y:S01]  /*49b0*/  FFMA.FTZ R4, R8, UR10, R36 ;  /* 0x0000000a08047c23 */ /* 0x000fe20008010024 */
[----:B------:R-:W-:Y:S01]  /*49c0*/  FSEL R45, R2, -INF , !P4 ;  /* 0xff800000022d7808 */ /* 0x000fe20006000000 */
[----:B------:R-:W-:Y:S01]  /*49d0*/  FFMA.FTZ R2, R8, UR10, R38 ;  /* 0x0000000a08027c23 */ /* 0x000fe20008010026 */
[----:B------:R-:W-:-:S02]  /*49e0*/  FSEL R41, R7, -INF , !P5 ;  /* 0xff80000007297808 */ /* 0x000fc40006800000 */
[----:B------:R-:W-:Y:S02]  /*49f0*/  ISETP.GE.AND P4, PT, R0, R33, PT ;  /* 0x000000210000720c */ /* 0x000fe40003f86270 */
[----:B------:R-:W-:Y:S02]  /*4a00*/  FSEL R48, R6, -INF , !P3 ;  /* 0xff80000006307808 */ /* 0x000fe40005800000 */
[----:B------:R-:W-:Y:S02]  /*4a10*/  I2FP.F32.U32 R7, R5 ;  /* 0x0000000500077245 */ /* 0x000fe40000201000 */
[C---:B------:R-:W-:Y:S02]  /*4a20*/  ISETP.GE.AND P3, PT, R0.reuse, R32, PT ;  /* 0x000000200000720c */ /* 0x040fe40003f66270 */
[CC--:B------:R-:W-:Y:S01]  /*4a30*/  ISETP.GE.AND P1, PT, R0.reuse, R34.reuse, PT ;  /* 0x000000220000720c */ /* 0x0c0fe20003f26270 */
[C---:B------:R-:W-:Y:S01]  /*4a40*/  FFMA.FTZ R6, R7.reuse, UR10, R17 ;  /* 0x0000000a07067c23 */ /* 0x040fe20008010011 */
[----:B------:R-:W-:Y:S01]  /*4a50*/  ISETP.GE.AND P2, PT, R0, R35, PT ;  /* 0x000000230000720c */ /* 0x000fe20003f46270 */
[----:B------:R-:W-:Y:S01]  /*4a60*/  FFMA.FTZ R0, R8, UR10, R40 ;  /* 0x0000000a08007c23 */ /* 0x000fe20008010028 */
[----:B------:R-:W-:Y:S01]  /*4a70*/  FSEL R38, R4, -INF , !P4 ;  /* 0xff80000004267808 */ /* 0x000fe20006000000 */
[----:B------:R-:W-:Y:S01]  /*4a80*/  FFMA.FTZ R4, R7, UR10, R57 ;  /* 0x0000000a07047c23 */ /* 0x000fe20008010039 */
[----:B------:R-:W-:Y:S01]  /*4a90*/  FSEL R23, R2, -INF , !P3 ;  /* 0xff80000002177808 */ /* 0x000fe20005800000 */
[----:B------:R-:W-:Y:S01]  /*4aa0*/  FFMA.FTZ R2, R8, UR10, R42 ;  /* 0x0000000a08027c23 */ /* 0x000fe2000801002a */
[----:B------:R-:W-:-:S02]  /*4ab0*/  ISETP.GE.AND P3, PT, R5, R34, PT ;  /* 0x000000220500720c */ /* 0x000fc40003f66270 */
[----:B------:R-:W-:Y:S01]  /*4ac0*/  FSEL R25, R0, -INF , !P1 ;  /* 0xff80000000197808 */ /* 0x000fe20004800000 */
[----:B------:R-:W-:Y:S01]  /*4ad0*/  FFMA.FTZ R0, R7, UR10, R59 ;  /* 0x0000000a07007c23 */ /* 0x000fe2000801003b */
[C---:B------:R-:W-:Y:S02]  /*4ae0*/  ISETP.GE.AND P5, PT, R5.reuse, R33, PT ;  /* 0x000000210500720c */ /* 0x040fe40003fa6270 */
[C---:B------:R-:W-:Y:S02]  /*4af0*/  ISETP.GE.AND P1, PT, R5.reuse, R35, PT ;  /* 0x000000230500720c */ /* 0x040fe40003f26270 */
[----:B------:R-:W-:Y:S02]  /*4b00*/  FSEL R27, R4, -INF , !P3 ;  /* 0xff800000041b7808 */ /* 0x000fe40005800000 */
[----:B------:R-:W-:Y:S01]  /*4b10*/  ISETP.GE.AND P4, PT, R5, R32, PT ;  /* 0x000000200500720c */ /* 0x000fe20003f86270 */
[----:B------:R-:W-:Y:S01]  /*4b20*/  FFMA.FTZ R5, R7, UR10, R19 ;  /* 0x0000000a07057c23 */ /* 0x000fe20008010013 */
[----:B------:R-:W-:-:S02]  /*4b30*/  FSEL R28, R2, -INF , !P2 ;  /* 0xff800000021c7808 */ /* 0x000fc40005000000 */
[----:B------:R-:W-:Y:S02]  /*4b40*/  FMNMX3.FTZ R4, R23, R56, R49, !PT ;  /* 0x0000003817047276 */ /* 0x000fe40007810031 */
[----:B------:R-:W-:Y:S02]  /*4b50*/  FSEL R36, R6, -INF , !P5 ;  /* 0xff80000006247808 */ /* 0x000fe40006800000 */
[----:B------:R-:W-:Y:S02]  /*4b60*/  FSEL R29, R0, -INF , !P1 ;  /* 0xff800000001d7808 */ /* 0x000fe40004800000 */
[----:B------:R-:W-:Y:S02]  /*4b70*/  FMNMX3.FTZ R2, R25, R65, R55, !PT ;  /* 0x0000004119027276 */ /* 0x000fe40007810037 */
        /* <DEDUP_REMOVED lines=8> */
[----:B------:R-:W-:Y:S02]  /*4c00*/  FMNMX3.FTZ R12, R5, R37, R70, !PT ;  /* 0x00000025050c7276 */ /* 0x000fe40007810046 */
[----:B------:R-:W-:Y:S02]  /*4c10*/  FMNMX3.FTZ R11, R0, R41, R69, !PT ;  /* 0x00000029000b7276 */ /* 0x000fe40007810045 */
        /* <DEDUP_REMOVED lines=18> */
[----:B------:R-:W-:Y:S02]  /*4d40*/  LEA R4, P3, R2, R108, 0x1 ;  /* 0x0000006c02047211 */ /* 0x000fe400078608ff */
        /* <DEDUP_REMOVED lines=23> */
.L_x_1536:
[----:B------:R-:W-:Y:S01]  /*4ec0*/  FMNMX.FTZ R0, R29, R11, !PT ;  /* 0x0000000b1d007209 */ /* 0x000fe20007810000 */
[----:B------:R-:W2:Y:S01]  /*4ed0*/  SHFL.BFLY PT, R8, R10, 0x2, 0x1f ;  /* 0x0c401f000a087f89 */ /* 0x000ea200000e0000 */
[----:B------:R-:W-:Y:S01]  /*4ee0*/  FMNMX.FTZ R2, R27, R12, !PT ;  /* 0x0000000c1b027209 */ /* 0x000fe20007810000 */
[C---:B-1----:R-:W-:Y:S01]  /*4ef0*/  VIADD R5, R103.reuse, 0x4 ;  /* 0x0000000467057836 */ /* 0x042fe20000000000 */
[----:B------:R-:W-:Y:S01]  /*4f00*/  FMNMX.FTZ R4, R36, R13, !PT ;  /* 0x0000000d24047209 */ /* 0x000fe20007810000 */
[----:B------:R-:W1:Y:S01]  /*4f10*/  SHFL.BFLY PT, R6, R0, 0x2, 0x1f ;  /* 0x0c401f0000067f89 */ /* 0x000e6200000e0000 */
[----:B------:R-:W-:Y:S01]  /*4f20*/  IMAD.WIDE.U32 R20, R103, -0x326172a9, RZ ;  /* 0xcd9e8d5767147825 */ /* 0x000fe200078e00ff */
[----:B------:R-:W-:Y:S01]  /*4f30*/  UIADD3 UR4, UPT, UPT, UR37, -0x4498517b, URZ ;  /* 0xbb67ae8525047890 */ /* 0x000fe2000fffe0ff */
[----:B------:R-:W-:Y:S01]  /*4f40*/  LOP3.LUT R15, R238, 0x200, R226, 0xf8, !PT ;  /* 0x00000200ee0f7812 */ /* 0x000fe200078ef8e2 */
[----:B------:R-:W3:Y:S01]  /*4f50*/  SHFL.BFLY PT, R7, R2, 0x2, 0x1f ;  /* 0x0c401f0002077f89 */ /* 0x000ee200000e0000 */
[----:B------:R-:W-:Y:S01]  /*4f60*/  IMAD.WIDE.U32 R18, R5, -0x326172a9, RZ ;  /* 0xcd9e8d5705127825 */ /* 0x000fe200078e00ff */
[----:B------:R-:W-:Y:S01]  /*4f70*/  LOP3.LUT P6, R250, R204, 0x4, RZ, 0xc0, !PT ;  /* 0x00000004ccfa7812 */ /* 0x000fe200078cc0ff */
[----:B------:R-:W-:Y:S01]  /*4f80*/  UIADD3 UR27, UPT, UPT, UR36, -0x61c88647, URZ ;  /* 0x9e3779b9241b7890 */ /* 0x000fe2000fffe0ff */
[----:B------:R-:W4:Y:S01]  /*4f90*/  SHFL.BFLY PT, R9, R4, 0x2, 0x1f ;  /* 0x0c401f0004097f89 */ /* 0x000f2200000e0000 */
[----:B------:R-:W-:Y:S01]  /*4fa0*/  IMAD.WIDE.U32 R30, R105, -0x2daee0ad, RZ ;  /* 0xd2511f53691e7825 */ /* 0x000fe200078e00ff */
[----:B------:R-:W-:Y:S01]  /*4fb0*/  UIADD3 UR26, UPT, UPT, UR36, 0x3c6ef372, URZ ;  /* 0x3c6ef372241a7890 */ /* 0x000fe2000fffe0ff */
[----:B------:R-:W-:Y:S01]  /*4fc0*/  LEA R80, R15, UR5, 0x1 ;  /* 0x000000050f507c11 */ /* 0x000fe2000f8e08ff */
[----:B------:R-:W-:Y:S01]  /*4fd0*/  STL.64 [R1+0xa0], R20 ;  /* 0x0000a01401007387 */ /* 0x000fe20000100a00 */
[----:B------:R-:W-:Y:S01]  /*4fe0*/  UIADD3 UR19, UPT, UPT, UR37, 0x32370b8f, URZ ;  /* 0x32370b8f25137890 */ /* 0x000fe2000fffe0ff */
[----:B------:R-:W-:Y:S01]  /*4ff0*/  IMAD.MOV.U32 R42, RZ, RZ, 0x20 ;  /* 0x00000020ff2a7424 */ /* 0x000fe200078e00ff */
[----:B------:R-:W5:Y:S01]  /*5000*/  LDCU UR28, c[0x0][0x45c] ;  /* 0x00008b80ff1c77ac */ /* 0x000f620008000800 */
[----:B------:R-:W-:Y:S01]  /*5010*/  STL.64 [R1+0xa8], R18 ;  /* 0x0000a81201007387 */ /* 0x000fe20000100a00 */
[----:B------:R-:W-:Y:S01]  /*5020*/  VIADD R44, R80, 0xa040 ;  /* 0x0000a040502c7836 */ /* 0x000fe20000000000 */
[----:B------:R-:W-:Y:S01]  /*5030*/  UIADD3 UR23, UPT, UPT, UR36, -0x255992d5, URZ ;  /* 0xdaa66d2b24177890 */ /* 0x000fe2000fffe0ff */
[----:B--2---:R-:W-:Y:S01]  /*5040*/  FMNMX.FTZ R8, R10, R8, !PT ;  /* 0x000000080a087209 */ /* 0x004fe20007810000 */
[----:B------:R2:W-:Y:S01]  /*5050*/  STL.64 [R1+0x98], R30 ;  /* 0x0000981e01007387 */ /* 0x0005e20000100a00 */
[----:B------:R-:W-:Y:S01]  /*5060*/  UIADD3 UR18, UPT, UPT, UR36, 0x78dde6e4, URZ ;  /* 0x78dde6e424127890 */ /* 0x000fe2000fffe0ff */
[----:B------:R-:W-:Y:S01]  /*5070*/  IMAD.MOV.U32 R72, RZ, RZ, R124 ;  /* 0x000000ffff487224 */ /* 0x000fe200078e007c */
[----:B-1----:R-:W-:Y:S01]  /*5080*/  FMNMX.FTZ R134, R0, R6, !PT ;  /* 0x0000000600867209 */ /* 0x002fe20007810000 */
[----:B------:R-:W-:Y:S01]  /*5090*/  IMAD.U32 R0, RZ, RZ, UR24 ;  /* 0x00000018ff007e24 */ /* 0x000fe2000f8e00ff */
[----:B------:R-:W-:Y:S01]  /*50a0*/  SHFL.BFLY PT, R136, R8, 0x1, 0x1f ;  /* 0x0c201f0008887f89 */ /* 0x000fe200000e0000 */
[----:B------:R-:W-:Y:S01]  /*50b0*/  UIADD3 UR24, UPT, UPT, UR37, 0x76cf5d0a, URZ ;  /* 0x76cf5d0a25187890 */ /* 0x000fe2000fffe0ff */
[----:B---3--:R-:W-:Y:S01]  /*50c0*/  FMNMX.FTZ R135, R2, R7, !PT ;  /* 0x0000000702877209 */ /* 0x008fe20007810000 */
[----:B------:R-:W-:Y:S01]  /*50d0*/  UIADD3 UR17, UPT, UPT, UR37, -0x126145ec, URZ ;  /* 0xed9eba1425117890 */ /* 0x000fe2000fffe0ff */
[----:B------:R-:W-:Y:S01]  /*50e0*/  LOP3.LUT R2, R102, UR36, R21, 0x96, !PT ;  /* 0x0000002466027c12 */ /* 0x000fe2000f8e9615 */
[----:B------:R-:W1:Y:S01]  /*50f0*/  SHFL.BFLY PT, R14, R134, 0x1, 0x1f ;  /* 0x0c201f00860e7f89 */ /* 0x000e6200000e0000 */
[----:B----4-:R-:W-:Y:S01]  /*5100*/  FMNMX.FTZ R9, R4, R9, !PT ;  /* 0x0000000904097209 */ /* 0x010fe20007810000 */
[----:B------:R-:W-:Y:S01]  /*5110*/  UIADD3 UR15, UPT, UPT, UR37, -0x56f99767, URZ ;  /* 0xa9066899250f7890 */ /* 0x000fe2000fffe0ff */
[----:B------:R-:W-:Y:S01]  /*5120*/  LOP3.LUT R4, R102, UR36, R19, 0x96, !PT ;  /* 0x0000002466047c12 */ /* 0x000fe2000f8e9613 */
[----:B------:R-:W-:Y:S01]  /*5130*/  IMAD.WIDE.U32 R16, R2, -0x2daee0ad, RZ ;  /* 0xd2511f5302107825 */ /* 0x000fe200078e00ff */
[----:B------:R-:W-:Y:S01]  /*5140*/  LOP3.LUT R0, R0, UR37, R31, 0x96, !PT ;  /* 0x0000002500007c12 */ /* 0x000fe2000f8e961f */
[----:B------:R-:W3:Y:S01]  /*5150*/  SHFL.BFLY PT, R137, R9, 0x1, 0x1f ;  /* 0x0c201f0009897f89 */ /* 0x000ee200000e0000 */
[----:B------:R-:W-:Y:S01]  /*5160*/  UIADD3 UR16, UPT, UPT, UR36, 0x1715609d, URZ ;  /* 0x1715609d24107890 */ /* 0x000fe2000fffe0ff */
[----:B------:R-:W-:Y:S01]  /*5170*/  IMAD.WIDE.U32 R60, R4, -0x2daee0ad, RZ ;  /* 0xd2511f53043c7825 */ /* 0x000fe200078e00ff */
[----:B------:R-:W-:Y:S01]  /*5180*/  LOP3.LUT R2, R30, UR4, R17, 0x96, !PT ;  /* 0x000000041e027c12 */ /* 0x000fe2000f8e9611 */
[----:B------:R-:W4:Y:S01]  /*5190*/  SHFL.BFLY PT, R10, R135, 0x1, 0x1f ;  /* 0x0c201f00870a7f89 */ /* 0x000f2200000e0000 */
[----:B------:R-:W-:Y:S01]  /*51a0*/  USHF.L.U32 UR8, UR11, 0x10, URZ ;  /* 0x000000100b087899 */ /* 0x000fe200080006ff */
[----:B------:R-:W-:Y:S01]  /*51b0*/  IMAD.WIDE.U32 R6, R0, -0x326172a9, RZ ;  /* 0xcd9e8d5700067825 */ /* 0x000fe200078e00ff */
[----:B------:R-:W-:Y:S01]  /*51c0*/  LOP3.LUT R0, R30, UR4, R61, 0x96, !PT ;  /* 0x000000041e007c12 */ /* 0x000fe2000f8e963d */
[----:B------:R-:W-:Y:S01]  /*51d0*/  STL.64 [R1+0x90], R16 ;  /* 0x0000901001007387 */ /* 0x000fe20000100a00 */
[----:B------:R-:W-:Y:S01]  /*51e0*/  ULOP3.LUT UR8, UR11, 0xff0000, UR8, 0xf8, !UPT ;  /* 0x00ff00000b087892 */ /* 0x000fe2000f8ef808 */
[----:B--2---:R-:W-:Y:S01]  /*51f0*/  IMAD.WIDE.U32 R30, R2, -0x326172a9, RZ ;  /* 0xcd9e8d57021e7825 */ /* 0x004fe200078e00ff */
[--C-:B------:R-:W-:Y:S01]  /*5200*/  LOP3.LUT R2, R18, UR27, R7.reuse, 0x96, !PT ;  /* 0x0000001b12027c12 */ /* 0x100fe2000f8e9607 */
[----:B------:R2:W-:Y:S01]  /*5210*/  STL [R1+0x74], R15 ;  /* 0x0000740f01007387 */ /* 0x0005e20000100800 */
[----:B------:R-:W-:Y:S01]  /*5220*/  LOP3.LUT R5, R20, UR27, R7, 0x96, !PT ;  /* 0x0000001b14057c12 */ /* 0x000fe2000f8e9607 */
[----:B------:R-:W-:Y:S01]  /*5230*/  IMAD.WIDE.U32 R50, R0, -0x326172a9, RZ ;  /* 0xcd9e8d5700327825 */ /* 0x000fe200078e00ff */
[----:B------:R-:W-:Y:S01]  /*5240*/  LOP3.LUT R4, R6, UR26, R31, 0x96, !PT ;  /* 0x0000001a06047c12 */ /* 0x000fe2000f8e961f */
[----:B------:R-:W-:Y:S01]  /*5250*/  STL.64 [R1+0x88], R60 ;  /* 0x0000883c01007387 */ /* 0x000fe20000100a00 */
[----:B-1----:R-:W-:Y:S01]  /*5260*/  FMNMX.FTZ R134, R134, R14, !PT ;  /* 0x0000000e86867209 */ /* 0x002fe20007810000 */
[----:B------:R-:W-:Y:S01]  /*5270*/  IMAD.WIDE.U32 R12, R2, -0x2daee0ad, RZ ;  /* 0xd2511f53020c7825 */ /* 0x000fe200078e00ff */
[----:B------:R-:W-:Y:S01]  /*5280*/  LOP3.LUT R0, R6, UR26, R51, 0x96, !PT ;  /* 0x0000001a06007c12 */ /* 0x000fe2000f8e9633 */
[----:B------:R-:W-:Y:S01]  /*5290*/  STL.64 [R1+0x78], R30 ;  /* 0x0000781e01007387 */ /* 0x000fe20000100a00 */
[----:B------:R-:W-:Y:S01]  /*52a0*/  FMNMX.FTZ R136, R8, R136, !PT ;  /* 0x0000008808887209 */ /* 0x000fe20007810000 */
[----:B------:R-:W-:Y:S01]  /*52b0*/  VIADD R6, R80, 0xa000 ;  /* 0x0000a00050067836 */ /* 0x000fe20000000000 */
[----:B------:R-:W-:Y:S01]  /*52c0*/  LOP3.LUT R2, R60, UR24, R13, 0x96, !PT ;  /* 0x000000183c027c12 */ /* 0x000fe2000f8e960d */
[----:B------:R-:W-:Y:S01]  /*52d0*/  IMAD.WIDE.U32 R20, R0, -0x2daee0ad, RZ ;  /* 0xd2511f5300147825 */ /* 0x000fe200078e00ff */
[----:B---3--:R-:W-:Y:S01]  /*52e0*/  FMNMX.FTZ R137, R9, R137, !PT ;  /* 0x0000008909897209 */ /* 0x008fe20007810000 */
[----:B------:R1:W-:Y:S01]  /*52f0*/  STL.64 [R1+0x80], R50 ;  /* 0x0000803201007387 */ /* 0x0003e20000100a00 */
[----:B------:R-:W-:Y:S01]  /*5300*/  FSETP.NEU.FTZ.AND P1, PT, R136, -INF , PT ;  /* 0xff8000008800780b */ /* 0x000fe20003f3d000 */
[----:B------:R-:W-:Y:S01]  /*5310*/  @P6 VIADD R44, R6, 0xffffffc0 ;  /* 0xffffffc0062c6836 */ /* 0x000fe20000000000 */
[----:B------:R-:W-:Y:S01]  /*5320*/  LOP3.LUT R0, R12, UR19, R21, 0x96, !PT ;  /* 0x000000130c007c12 */ /* 0x000fe2000f8e9615 */
[----:B------:R-:W-:Y:S01]  /*5330*/  IMAD.WIDE.U32 R6, R5, -0x2daee0ad, RZ ;  /* 0xd2511f5305067825 */ /* 0x000fe200078e00ff */
[----:B----4-:R-:W-:Y:S01]  /*5340*/  FMNMX.FTZ R135, R135, R10, !PT ;  /* 0x0000000a87877209 */ /* 0x010fe20007810000 */
[----:B------:R-:W-:Y:S01]  /*5350*/  UIADD3 UR14, UPT, UPT, UR36, -0x4ab325aa, URZ ;  /* 0xb54cda56240e7890 */ /* 0x000fe2000fffe0ff */
[----:B------:R-:W-:Y:S01]  /*5360*/  LDSM.16.MT88.4 R148, [R80+0xa800] ;  /* 0x00a800005094783b */ /* 0x000fe20000004200 */
[----:B------:R-:W-:Y:S01]  /*5370*/  IMAD.WIDE.U32 R18, R4, -0x2daee0ad, RZ ;  /* 0xd2511f5304127825 */ /* 0x000fe200078e00ff */
[----:B------:R-:W-:Y:S01]  /*5380*/  LOP3.LUT R4, R16, UR24, R7, 0x96, !PT ;  /* 0x0000001810047c12 */ /* 0x000fe2000f8e9607 */
[----:B------:R-:W-:Y:S01]  /*5390*/  UIADD3 UR4, UPT, UPT, UR37, 0x646e171e, URZ ;  /* 0x646e171e25047890 */ /* 0x000fe2000fffe0ff */
[----:B------:R-:W-:Y:S01]  /*53a0*/  FSETP.NEU.FTZ.AND P2, PT, R135, -INF , PT ;  /* 0xff8000008700780b */ /* 0x000fe20003f5d000 */
[----:B--2---:R-:W-:Y:S01]  /*53b0*/  IMAD.WIDE.U32 R14, R0, -0x326172a9, RZ ;  /* 0xcd9e8d57000e7825 */ /* 0x004fe200078e00ff */
[----:B------:R-:W-:Y:S01]  /*53c0*/  LOP3.LUT R11, R6, UR19, R19, 0x96, !PT ;  /* 0x00000013060b7c12 */ /* 0x000fe2000f8e9613 */
[----:B------:R-:W2:Y:S01]  /*53d0*/  LDSM.16.MT88.4 R180, [R80+0xb000] ;  /* 0x00b0000050b4783b */ /* 0x000ea20000004200 */
[----:B------:R-:W3:Y:S01]  /*53e0*/  LDCU UR29, c[0x0][0x448] ;  /* 0x00008900ff1d77ac */ /* 0x000ee20008000800 */
[----:B------:R-:W-:-:S02]  /*53f0*/  IMAD.WIDE.U32 R6, R2, -0x326172a9, RZ ;  /* 0xcd9e8d5702067825 */ /* 0x000fc400078e00ff */
[----:B------:R-:W4:Y:S02]  /*5400*/  LDSM.16.MT88.4 R172, [R44] ;  /* 0x000000002cac783b */ /* 0x000f240000004200 */
[----:B------:R-:W-:Y:S01]  /*5410*/  IMAD.WIDE.U32 R16, R4, -0x326172a9, RZ ;  /* 0xcd9e8d5704107825 */ /* 0x000fe200078e00ff */
[----:B------:R-:W-:Y:S02]  /*5420*/  LOP3.LUT R0, R50, UR23, R7, 0x96, !PT ;  /* 0x0000001732007c12 */ /* 0x000fe4000f8e9607 */
[----:B------:R-:W-:Y:S01]  /*5430*/  LOP3.LUT R2, R6, UR18, R15, 0x96, !PT ;  /* 0x0000001206027c12 */ /* 0x000fe2000f8e960f */
[----:B------:R-:W-:Y:S01]  /*5440*/  IMAD.WIDE.U32 R8, R11, -0x326172a9, RZ ;  /* 0xcd9e8d570b087825 */ /* 0x000fe200078e00ff */
[----:B------:R-:W-:-:S03]  /*5450*/  LOP3.LUT R4, R30, UR23, R17, 0x96, !PT ;  /* 0x000000171e047c12 */ /* 0x000fc6000f8e9611 */
[----:B------:R-:W-:-:S04]  /*5460*/  IMAD.WIDE.U32 R12, R0, -0x2daee0ad, RZ ;  /* 0xd2511f53000c7825 */ /* 0x000fc800078e00ff */
[----:B-----5:R-:W-:Y:S01]  /*5470*/  FMUL.FTZ R0, R136, UR28 ;  /* 0x0000001c88007c20 */ /* 0x020fe20008410000 */
[----:B------:R-:W-:Y:S01]  /*5480*/  IMAD.WIDE.U32 R4, R4, -0x2daee0ad, RZ ;  /* 0xd2511f5304047825 */ /* 0x000fe200078e00ff */
[----:B------:R-:W-:-:S03]  /*5490*/  LOP3.LUT R6, R20, UR17, R13, 0x96, !PT ;  /* 0x0000001114067c12 */ /* 0x000fc6000f8e960d */
[----:B------:R-:W-:Y:S01]  /*54a0*/  FSEL R0, R0, RZ, P1 ;  /* 0x000000ff00007208 */ /* 0x000fe20000800000 */
[----:B-1----:R-:W-:Y:S01]  /*54b0*/  IMAD.WIDE.U32 R50, R2, -0x2daee0ad, RZ ;  /* 0xd2511f5302327825 */ /* 0x002fe200078e00ff */
[----:B------:R-:W-:Y:S02]  /*54c0*/  LOP3.LUT R2, R16, UR18, R9, 0x96, !PT ;  /* 0x0000001210027c12 */ /* 0x000fe4000f8e9609 */
[----:B------:R-:W-:Y:S01]  /*54d0*/  LOP3.LUT R5, R18, UR17, R5, 0x96, !PT ;  /* 0x0000001112057c12 */ /* 0x000fe2000f8e9605 */
[----:B------:R-:W-:-:S04]  /*54e0*/  IMAD.WIDE.U32 R20, R6, -0x326172a9, RZ ;  /* 0xcd9e8d5706147825 */ /* 0x000fc800078e00ff */
[--C-:B------:R-:W-:Y:S01]  /*54f0*/  FFMA.FTZ R6, R49, UR28, -R0.reuse ;  /* 0x0000001c31067c23 */ /* 0x100fe20008010800 */
[----:B------:R-:W-:Y:S01]  /*5500*/  FFMA.FTZ R7, R23, UR28, -R0 ;  /* 0x0000001c17077c23 */ /* 0x000fe20008010800 */
[----:B------:R-:W-:Y:S01]  /*5510*/  FSETP.NEU.FTZ.AND P1, PT, R134, -INF , PT ;  /* 0xff8000008600780b */ /* 0x000fe20003f3d000 */
[----:B------:R-:W-:-:S04]  /*5520*/  IMAD.WIDE.U32 R30, R2, -0x2daee0ad, RZ ;  /* 0xd2511f53021e7825 */ /* 0x000fc800078e00ff */
[----:B------:R-:W-:Y:S01]  /*5530*/  FFMA.FTZ R2, R56, UR28, -R0 ;  /* 0x0000001c38027c23 */ /* 0x000fe20008010800 */
[----:B------:R1:W-:Y:S01]  /*5540*/  MUFU.EX2 R251, R6 ;  /* 0x0000000600fb7308 */ /* 0x0003e20000000800 */
[----:B------:R-:W-:Y:S01]  /*5550*/  LOP3.LUT R17, R14, UR16, R21, 0x96, !PT ;  /* 0x000000100e117c12 */ /* 0x000fe2000f8e9615 */
[----:B------:R-:W-:-:S04]  /*5560*/  IMAD.WIDE.U32 R18, R5, -0x326172a9, RZ ;  /* 0xcd9e8d5705127825 */ /* 0x000fc800078e00ff */
[--C-:B------:R-:W-:Y:S01]  /*5570*/  FFMA.FTZ R5, R43, UR28, -R0.reuse ;  /* 0x0000001c2b057c23 */ /* 0x100fe20008010800 */
[----:B------:R5:W-:Y:S01]  /*5580*/  MUFU.EX2 R247, R2 ;  /* 0x0000000200f77308 */ /* 0x000be20000000800 */
[----:B------:R-:W-:Y:S01]  /*5590*/  LOP3.LUT R16, R4, UR15, R31, 0x96, !PT ;  /* 0x0000000f04107c12 */ /* 0x000fe2000f8e961f */
[----:B------:R-:W-:Y:S01]  /*55a0*/  FFMA.FTZ R4, R39, UR28, -R0 ;  /* 0x0000001c27047c23 */ /* 0x000fe20008010800 */
[----:B------:R-:W-:Y:S01]  /*55b0*/  LOP3.LUT R13, R8, UR16, R19, 0x96, !PT ;  /* 0x00000010080d7c12 */ /* 0x000fe2000f8e9613 */
[----:B------:R3:W-:Y:S01]  /*55c0*/  MUFU.EX2 R75, R5 ;  /* 0x00000005004b7308 */ /* 0x0007e20000000800 */
[----:B------:R-:W-:Y:S01]  /*55d0*/  FMUL.FTZ R8, R137, UR28 ;  /* 0x0000001c89087c20 */ /* 0x000fe20008410000 */
[----:B------:R-:W-:Y:S01]  /*55e0*/  LOP3.LUT R22, R12, UR15, R51, 0x96, !PT ;  /* 0x0000000f0c167c12 */ /* 0x000fe2000f8e9633 */
[----:B------:R-:W-:Y:S01]  /*55f0*/  IMAD.U32 R214, RZ, RZ, UR8 ;  /* 0x00000008ffd67e24 */ /* 0x000fe2000f8e00ff */
[----:B------:R2:W-:Y:S01]  /*5600*/  MUFU.EX2 R248, R7 ;  /* 0x0000000700f87308 */ /* 0x0005e20000000800 */
[----:B------:R-:W-:-:S04]  /*5610*/  IMAD.WIDE.U32 R78, R13, -0x2daee0ad, RZ ;  /* 0xd2511f530d4e7825 */ /* 0x000fc800078e00ff */
[----:B-1----:R-:W-:Y:S01]  /*5620*/  FFMA.FTZ R6, R67, UR28, -R0 ;  /* 0x0000001c43067c23 */ /* 0x002fe20008010800 */
[----:B------:R-:W1:Y:S01]  /*5630*/  LDCU.64 UR8, c[0x0][0x418] ;  /* 0x00008300ff0877ac */ /* 0x000e620008000a00 */
[----:B------:R4:W-:Y:S01]  /*5640*/  MUFU.EX2 R81, R4 ;  /* 0x0000000400517308 */ /* 0x0009e20000000800 */
[----:B------:R-:W-:-:S04]  /*5650*/  IMAD.WIDE.U32 R94, R22, -0x326172a9, RZ ;  /* 0xcd9e8d57165e7825 */ /* 0x000fc800078e00ff */
[----:B-----5:R-:W-:Y:S01]  /*5660*/  FMUL.FTZ R2, R135, UR28 ;  /* 0x0000001c87027c20 */ /* 0x020fe20008410000 */
[----:B------:R-:W-:Y:S01]  /*5670*/  PRMT R108, R78, 0x7772, RZ ;  /* 0x000077724e6c7816 */ /* 0x000fe200000000ff */
[----:B------:R5:W-:Y:S01]  /*5680*/  MUFU.EX2 R96, R6 ;  /* 0x0000000600607308 */ /* 0x000be20000000800 */
[----:B------:R-:W-:-:S04]  /*5690*/  IMAD.WIDE.U32 R22, R16, -0x326172a9, RZ ;  /* 0xcd9e8d5710167825 */ /* 0x000fc800078e00ff */
[--C-:B---3--:R-:W-:Y:S01]  /*56a0*/  FFMA.FTZ R5, R26, UR28, -R0.reuse ;  /* 0x0000001c1a057c23 */ /* 0x108fe20008010800 */
[----:B------:R-:W-:Y:S01]  /*56b0*/  FFMA.FTZ R26, R24, UR28, -R0 ;  /* 0x0000001c181a7c23 */ /* 0x000fe20008010800 */
[----:B------:R-:W-:Y:S01]  /*56c0*/  FSEL R0, R2, RZ, P2 ;  /* 0x000000ff02007208 */ /* 0x000fe20001000000 */
[----:B------:R-:W-:Y:S01]  /*56d0*/  FMUL.FTZ R2, R134, UR28 ;  /* 0x0000001c86027c20 */ /* 0x000fe20008410000 */
[----:B------:R3:W-:Y:S01]  /*56e0*/  MUFU.EX2 R88, R5 ;  /* 0x0000000500587308 */ /* 0x0007e20000000800 */
[----:B------:R-:W-:Y:S01]  /*56f0*/  FSETP.NEU.FTZ.AND P2, PT, R137, -INF , PT ;  /* 0xff8000008900780b */ /* 0x000fe20003f5d000 */
[----:B------:R-:W-:-:S04]  /*5700*/  IMAD.WIDE.U32 R92, R17, -0x2daee0ad, RZ ;  /* 0xd2511f53115c7825 */ /* 0x000fc800078e00ff */
[--C-:B--2---:R-:W-:Y:S01]  /*5710*/  FFMA.FTZ R7, R55, UR28, -R0.reuse ;  /* 0x0000001c37077c23 */ /* 0x104fe20008010800 */
[----:B------:R-:W-:Y:S01]  /*5720*/  FSEL R2, R2, RZ, P1 ;  /* 0x000000ff02027208 */ /* 0x000fe20000800000 */
[--C-:B----4-:R-:W-:Y:S01]  /*5730*/  FFMA.FTZ R4, R65, UR28, -R0.reuse ;  /* 0x0000001c41047c23 */ /* 0x110fe20008010800 */
[--C-:B------:R-:W-:Y:S01]  /*5740*/  FFMA.FTZ R15, R37, UR28, -R0.reuse ;  /* 0x0000001c250f7c23 */ /* 0x100fe20008010800 */
[----:B------:R2:W-:Y:S01]  /*5750*/  MUFU.EX2 R246, R7 ;  /* 0x0000000700f67308 */ /* 0x0005e20000000800 */
[--C-:B-----5:R-:W-:Y:S01]  /*5760*/  FFMA.FTZ R6, R47, UR28, -R0.reuse ;  /* 0x0000001c2f067c23 */ /* 0x120fe20008010800 */
[----:B------:R-:W-:Y:S01]  /*5770*/  FFMA.FTZ R24, R70, UR28, -R0 ;  /* 0x0000001c46187c23 */ /* 0x000fe20008010800 */
[--C-:B------:R-:W-:Y:S01]  /*5780*/  FFMA.FTZ R9, R52, UR28, -R2.reuse ;  /* 0x0000001c34097c23 */ /* 0x100fe20008010802 */
[----:B------:R4:W-:Y:S01]  /*5790*/  MUFU.EX2 R244, R4 ;  /* 0x0000000400f47308 */ /* 0x0009e20000000800 */
[--C-:B------:R-:W-:Y:S01]  /*57a0*/  FFMA.FTZ R11, R45, UR28, -R2.reuse ;  /* 0x0000001c2d0b7c23 */ /* 0x100fe20008010802 */
[----:B------:R-:W-:Y:S01]  /*57b0*/  FFMA.FTZ R14, R41, UR28, -R2 ;  /* 0x0000001c290e7c23 */ /* 0x000fe20008010802 */
[--C-:B---3--:R-:W-:Y:S01]  /*57c0*/  FFMA.FTZ R5, R25, UR28, -R0.reuse ;  /* 0x0000001c19057c23 */ /* 0x108fe20008010800 */
[----:B------:R-:W-:Y:S01]  /*57d0*/  FFMA.FTZ R25, R27, UR28, -R0 ;  /* 0x0000001c1b197c23 */ /* 0x000fe20008010800 */
[----:B------:R-:W-:Y:S01]  /*57e0*/  MUFU.EX2 R73, R6 ;  /* 0x0000000600497308 */ /* 0x000fe20000000800 */
[--C-:B------:R-:W-:Y:S01]  /*57f0*/  FFMA.FTZ R19, R69, UR28, -R2.reuse ;  /* 0x0000001c45137c23 */ /* 0x100fe20008010802 */
[--C-:B------:R-:W-:Y:S01]  /*5800*/  FFMA.FTZ R21, R29, UR28, -R2.reuse ;  /* 0x0000001c1d157c23 */ /* 0x100fe20008010802 */
[----:B------:R-:W-:Y:S01]  /*5810*/  PRMT R76, R22, 0x7771, RZ ;  /* 0x00007771164c7816 */ /* 0x000fe200000000ff */
[----:B------:R3:W-:Y:S01]  /*5820*/  MUFU.EX2 R245, R5 ;  /* 0x0000000500f57308 */ /* 0x0007e20000000800 */
[----:B--2---:R-:W-:Y:S01]  /*5830*/  FFMA.FTZ R7, R64, UR28, -R2 ;  /* 0x0000001c40077c23 */ /* 0x004fe20008010802 */
[----:B------:R-:W-:-:S02]  /*5840*/  PRMT R63, R22, 0x7773, RZ ;  /* 0x00007773163f7816 */ /* 0x000fc400000000ff */
[----:B------:R-:W-:Y:S01]  /*5850*/  MUFU.EX2 R252, R9 ;  /* 0x0000000900fc7308 */ /* 0x000fe20000000800 */
[----:B----4-:R-:W-:Y:S01]  /*5860*/  FFMA.FTZ R4, R28, UR28, -R2 ;  /* 0x0000001c1c047c23 */ /* 0x010fe20008010802 */
[----:B------:R-:W-:Y:S02]  /*5870*/  PRMT R62, R22, 0x7772, RZ ;  /* 0x00007772163e7816 */ /* 0x000fe400000000ff */
[----:B------:R2:W-:Y:S01]  /*5880*/  MUFU.EX2 R241, R7 ;  /* 0x0000000700f17308 */ /* 0x0005e20000000800 */
[----:B------:R-:W-:Y:S02]  /*5890*/  LOP3.LUT R16, R20, UR14, R95, 0x96, !PT ;  /* 0x0000000e14107c12 */ /* 0x000fe4000f8e965f */
[C---:B------:R-:W-:Y:S01]  /*58a0*/  PRMT R95, R78.reuse, 0x7771, RZ ;  /* 0x000077714e5f7816 */ /* 0x040fe200000000ff */
[----:B------:R4:W5:Y:S01]  /*58b0*/  MUFU.EX2 R242, R4 ;  /* 0x0000000400f27308 */ /* 0x0009620000000800 */
[----:B------:R-:W-:Y:S01]  /*58c0*/  PRMT R109, R78, 0x7773, RZ ;  /* 0x000077734e6d7816 */ /* 0x000fe200000000ff */
[----:B---3--:R-:W-:Y:S01]  /*58d0*/  FFMA.FTZ R5, R46, UR28, -R0 ;  /* 0x0000001c2e057c23 */ /* 0x008fe20008010800 */
[----:B------:R-:W-:Y:S01]  /*58e0*/  FSEL R0, R8, RZ, P2 ;  /* 0x000000ff08007208 */ /* 0x000fe20001000000 */
[----:B------:R-:W-:Y:S01]  /*58f0*/  FFMA.FTZ R8, R53, UR28, -R2 ;  /* 0x0000001c35087c23 */ /* 0x000fe20008010802 */
[----:B------:R-:W-:Y:S01]  /*5900*/  MUFU.EX2 R89, R15 ;  /* 0x0000000f00597308 */ /* 0x000fe20000000800 */
[----:B------:R-:W-:-:S02]  /*5910*/  PRMT R116, R94, 0x7771, RZ ;  /* 0x000077715e747816 */ /* 0x000fc400000000ff */
[--C-:B------:R-:W-:Y:S01]  /*5920*/  FFMA.FTZ R6, R38, UR28, -R0.reuse ;  /* 0x0000001c26067c23 */ /* 0x100fe20008010800 */
[----:B------:R3:W-:Y:S01]  /*5930*/  MUFU.EX2 R133, R5 ;  /* 0x0000000500857308 */ /* 0x0007e20000000800 */
[--C-:B------:R-:W-:Y:S01]  /*5940*/  FFMA.FTZ R2, R58, UR28, -R0.reuse ;  /* 0x0000001c3a027c23 */ /* 0x100fe20008010800 */
[--C-:B--2---:R-:W-:Y:S01]  /*5950*/  FFMA.FTZ R7, R54, UR28, -R0.reuse ;  /* 0x0000001c36077c23 */ /* 0x104fe20008010800 */
[--C-:B------:R-:W-:Y:S01]  /*5960*/  FFMA.FTZ R10, R48, UR28, -R0.reuse ;  /* 0x0000001c300a7c23 */ /* 0x100fe20008010800 */
[----:B------:R2:W-:Y:S01]  /*5970*/  MUFU.EX2 R240, R6 ;  /* 0x0000000600f07308 */ /* 0x0005e20000000800 */
[--C-:B----4-:R-:W-:Y:S01]  /*5980*/  FFMA.FTZ R4, R66, UR28, -R0.reuse ;  /* 0x0000001c42047c23 */ /* 0x110fe20008010800 */
[--C-:B------:R-:W-:Y:S01]  /*5990*/  FFMA.FTZ R12, R71, UR28, -R0.reuse ;  /* 0x0000001c470c7c23 */ /* 0x100fe20008010800 */
[C---:B------:R-:W-:Y:S01]  /*59a0*/  PRMT R111, R94.reuse, 0x7773, RZ ;  /* 0x000077735e6f7816 */ /* 0x040fe200000000ff */
[----:B------:R4:W-:Y:S01]  /*59b0*/  MUFU.EX2 R74, R2 ;  /* 0x00000002004a7308 */ /* 0x0009e20000000800 */
[----:B------:R-:W-:Y:S01]  /*59c0*/  PRMT R110, R94, 0x7772, RZ ;  /* 0x000077725e6e7816 */ /* 0x000fe200000000ff */
[----:B------:R-:W-:Y:S01]  /*59d0*/  LDSM.16.MT88.4 R64, [R44+0x800] ;  /* 0x000800002c40783b */ /* 0x000fe20000004200 */
[----:B------:R-:W-:Y:S01]  /*59e0*/  LOP3.LUT R18, R18, UR14, R23, 0x96, !PT ;  /* 0x0000000e12127c12 */ /* 0x000fe2000f8e9617 */
[----:B------:R-:W-:Y:S01]  /*59f0*/  MUFU.EX2 R243, R4 ;  /* 0x0000000400f37308 */ /* 0x000fe20000000800 */
[----:B------:R-:W-:Y:S01]  /*5a00*/  LOP3.LUT R138, R50, UR4, R93, 0x96, !PT ;  /* 0x00000004328a7c12 */ /* 0x000fe2000f8e965d */
[--C-:B---3--:R-:W-:Y:S01]  /*5a10*/  FFMA.FTZ R5, R68, UR28, -R0.reuse ;  /* 0x0000001c44057c23 */ /* 0x108fe20008010800 */
[----:B------:R-:W-:Y:S01]  /*5a20*/  PRMT R93, R92, 0x7771, RZ ;  /* 0x000077715c5d7816 */ /* 0x000fe200000000ff */
[----:B------:R-:W-:Y:S01]  /*5a30*/  MUFU.EX2 R239, R8 ;  /* 0x0000000800ef7308 */ /* 0x000fe20000000800 */
[----:B------:R-:W-:Y:S01]  /*5a40*/  LOP3.LUT R23, R18, 0xff, RZ, 0xc0, !PT ;  /* 0x000000ff12177812 */ /* 0x000fe200078ec0ff */
[----:B--2---:R-:W-:Y:S01]  /*5a50*/  FFMA.FTZ R6, R36, UR28, -R0 ;  /* 0x0000001c24067c23 */ /* 0x004fe20008010800 */
[----:B-----5:R-:W-:Y:S01]  /*5a60*/  F2FP.F16.F32.PACK_AB R0, R241, R242 ;  /* 0x000000f2f100723e */ /* 0x020fe200000000ff */
[----:B------:R-:W2:Y:S01]  /*5a70*/  MUFU.EX2 R167, R5 ;  /* 0x0000000500a77308 */ /* 0x000ea20000000800 */
[----:B------:R-:W-:-:S02]  /*5a80*/  SHF.R.U32.HI R46, RZ, 0x18, R18 ;  /* 0x00000018ff2e7819 */ /* 0x000fc40000011612 */
[----:B----4-:R-:W-:Y:S01]  /*5a90*/  F2FP.F16.F32.PACK_AB R2, R244, R245 ;  /* 0x000000f5f402723e */ /* 0x010fe200000000ff */
[----:B------:R-:W-:Y:S01]  /*5aa0*/  MUFU.EX2 R87, R7 ;  /* 0x0000000700577308 */ /* 0x000fe20000000800 */
[C---:B------:R-:W-:Y:S02]  /*5ab0*/  PRMT R223, R0.reuse, 0x7610, R223 ;  /* 0x0000761000df7816 */ /* 0x040fe400000000df */
[----:B------:R-:W-:Y:S01]  /*5ac0*/  PRMT R222, R0, 0x7632, R222 ;  /* 0x0000763200de7816 */ /* 0x000fe200000000de */
[----:B------:R-:W3:Y:S01]  /*5ad0*/  MUFU.EX2 R91, R10 ;  /* 0x0000000a005b7308 */ /* 0x000ee20000000800 */
[----:B------:R-:W-:Y:S02]  /*5ae0*/  F2FP.F16.F32.PACK_AB R0, R247, R248 ;  /* 0x000000f8f700723e */ /* 0x000fe400000000ff */
[C---:B------:R-:W-:Y:S01]  /*5af0*/  PRMT R221, R2.reuse, 0x7610, R221 ;  /* 0x0000761002dd7816 */ /* 0x040fe200000000dd */
[----:B------:R-:W-:Y:S01]  /*5b00*/  MUFU.EX2 R86, R11 ;  /* 0x0000000b00567308 */ /* 0x000fe20000000800 */
[----:B------:R-:W-:-:S02]  /*5b10*/  PRMT R219, R2, 0x7632, R219 ;  /* 0x0000763202db7816 */ /* 0x000fc400000000db */
[----:B--2---:R-:W-:Y:S01]  /*5b20*/  F2FP.F16.F32.PACK_AB R2, R167, R240 ;  /* 0x000000f0a702723e */ /* 0x004fe200000000ff */
[----:B------:R-:W2:Y:S01]  /*5b30*/  MUFU.EX2 R90, R14 ;  /* 0x0000000e005a7308 */ /* 0x000ea20000000800 */
[C---:B------:R-:W-:Y:S02]  /*5b40*/  PRMT R212, R0.reuse, 0x7610, R212 ;  /* 0x0000761000d47816 */ /* 0x040fe400000000d4 */
[----:B------:R-:W-:Y:S01]  /*5b50*/  PRMT R207, R0, 0x7632, R207 ;  /* 0x0000763200cf7816 */ /* 0x000fe200000000cf */
[----:B------:R-:W-:Y:S01]  /*5b60*/  MUFU.EX2 R113, R12 ;  /* 0x0000000c00717308 */ /* 0x000fe20000000800 */
[----:B------:R-:W-:Y:S02]  /*5b70*/  F2FP.F16.F32.PACK_AB R0, R74, R243 ;  /* 0x000000f34a00723e */ /* 0x000fe400000000ff */
[C---:B------:R-:W-:Y:S01]  /*5b80*/  PRMT R201, R2.reuse, 0x7610, R201 ;  /* 0x0000761002c97816 */ /* 0x040fe200000000c9 */
[----:B------:R-:W4:Y:S01]  /*5b90*/  MUFU.EX2 R40, R6 ;  /* 0x0000000600287308 */ /* 0x000f220000000800 */
[----:B------:R-:W-:-:S02]  /*5ba0*/  PRMT R199, R2, 0x7632, R199 ;  /* 0x0000763202c77816 */ /* 0x000fc400000000c7 */
[----:B------:R-:W-:Y:S01]  /*5bb0*/  F2FP.F16.F32.PACK_AB R2, R75, R251 ;  /* 0x000000fb4b02723e */ /* 0x000fe200000000ff */
[----:B------:R-:W5:Y:S01]  /*5bc0*/  MUFU.EX2 R114, R26 ;  /* 0x0000001a00727308 */ /* 0x000f620000000800 */
[C---:B------:R-:W-:Y:S02]  /*5bd0*/  PRMT R218, R0.reuse, 0x7610, R218 ;  /* 0x0000761000da7816 */ /* 0x040fe400000000da */
[----:B------:R-:W-:Y:S01]  /*5be0*/  PRMT R220, R0, 0x7632, R220 ;  /* 0x0000763200dc7816 */ /* 0x000fe200000000dc */
[----:B------:R-:W-:Y:S01]  /*5bf0*/  MUFU.EX2 R107, R24 ;  /* 0x00000018006b7308 */ /* 0x000fe20000000800 */
[----:B------:R-:W-:Y:S02]  /*5c00*/  F2FP.F16.F32.PACK_AB R0, R73, R246 ;  /* 0x000000f64900723e */ /* 0x000fe400000000ff */
[C---:B------:R-:W-:Y:S01]  /*5c10*/  PRMT R217, R2.reuse, 0x7632, R217 ;  /* 0x0000763202d97816 */ /* 0x040fe200000000d9 */
[----:B------:R-:W1:Y:S01]  /*5c20*/  MUFU.EX2 R115, R25 ;  /* 0x0000001900737308 */ /* 0x000e620000000800 */
[----:B------:R-:W-:-:S02]  /*5c30*/  PRMT R216, R2, 0x7610, R216 ;  /* 0x0000761002d87816 */ /* 0x000fc400000000d8 */
[----:B------:R-:W-:Y:S01]  /*5c40*/  F2FP.F16.F32.PACK_AB R2, R252, R239 ;  /* 0x000000effc02723e */ /* 0x000fe200000000ff */
[----:B------:R-:W-:Y:S01]  /*5c50*/  MUFU.EX2 R112, R19 ;  /* 0x0000001300707308 */ /* 0x000fe20000000800 */
[C---:B------:R-:W-:Y:S02]  /*5c60*/  PRMT R213, R0.reuse, 0x7610, R213 ;  /* 0x0000761000d57816 */ /* 0x040fe400000000d5 */
[----:B------:R-:W-:Y:S01]  /*5c70*/  PRMT R211, R0, 0x7632, R211 ;  /* 0x0000763200d37816 */ /* 0x000fe200000000d3 */
[----:B------:R-:W1:Y:S01]  /*5c80*/  MUFU.EX2 R132, R21 ;  /* 0x0000001500847308 */ /* 0x000e620000000800 */
[----:B---3--:R-:W-:Y:S02]  /*5c90*/  F2FP.F16.F32.PACK_AB R0, R91, R87 ;  /* 0x000000575b00723e */ /* 0x008fe400000000ff */
[C---:B------:R-:W-:Y:S02]  /*5ca0*/  PRMT R210, R2.reuse, 0x7632, R210 ;  /* 0x0000763202d27816 */ /* 0x040fe400000000d2 */
[----:B------:R-:W-:-:S02]  /*5cb0*/  PRMT R206, R2, 0x7610, R206 ;  /* 0x0000761002ce7816 */ /* 0x000fc400000000ce */
[----:B------:R-:W-:Y:S02]  /*5cc0*/  F2FP.F16.F32.PACK_AB R2, R89, R133 ;  /* 0x000000855902723e */ /* 0x000fe400000000ff */
[C---:B------:R-:W-:Y:S02]  /*5cd0*/  PRMT R205, R0.reuse, 0x7610, R205 ;  /* 0x0000761000cd7816 */ /* 0x040fe400000000cd */
[----:B------:R-:W-:Y:S02]  /*5ce0*/  PRMT R203, R0, 0x7632, R203 ;  /* 0x0000763200cb7816 */ /* 0x000fe400000000cb */
[----:B--2---:R-:W-:Y:S02]  /*5cf0*/  F2FP.F16.F32.PACK_AB R0, R90, R86 ;  /* 0x000000565a00723e */ /* 0x004fe400000000ff */
[C---:B------:R-:W-:Y:S02]  /*5d00*/  PRMT R198, R2.reuse, 0x7610, R198 ;  /* 0x0000761002c67816 */ /* 0x040fe400000000c6 */
[----:B------:R-:W-:-:S02]  /*5d10*/  PRMT R197, R2, 0x7632, R197 ;  /* 0x0000763202c57816 */ /* 0x000fc400000000c5 */
[----:B----4-:R-:W-:Y:S02]  /*5d20*/  F2FP.F16.F32.PACK_AB R2, R40, R113 ;  /* 0x000000712802723e */ /* 0x010fe400000000ff */
[C---:B------:R-:W-:Y:S02]  /*5d30*/  PRMT R196, R0.reuse, 0x7610, R196 ;  /* 0x0000761000c47816 */ /* 0x040fe400000000c4 */
[----:B------:R-:W-:Y:S02]  /*5d40*/  PRMT R195, R0, 0x7632, R195 ;  /* 0x0000763200c37816 */ /* 0x000fe400000000c3 */
[----:B-----5:R-:W-:Y:S02]  /*5d50*/  F2FP.F16.F32.PACK_AB R0, R114, R96 ;  /* 0x000000607200723e */ /* 0x020fe400000000ff */
[C---:B------:R-:W-:Y:S02]  /*5d60*/  PRMT R194, R2.reuse, 0x7610, R194 ;  /* 0x0000761002c27816 */ /* 0x040fe400000000c2 */
[----:B------:R-:W-:Y:S01]  /*5d70*/  PRMT R193, R2, 0x7632, R193 ;  /* 0x0000763202c17816 */ /* 0x000fe200000000c1 */
[----:B------:R-:W-:Y:S01]  /*5d80*/  IMAD.MOV.U32 R2, RZ, RZ, R22 ;  /* 0x000000ffff027224 */ /* 0x000fe200078e0016 */
[----:B------:R-:W-:-:S02]  /*5d90*/  PRMT R192, R0, 0x7610, R192 ;  /* 0x0000761000c07816 */ /* 0x000fc400000000c0 */
[----:B------:R-:W-:Y:S02]  /*5da0*/  PRMT R191, R0, 0x7632, R191 ;  /* 0x0000763200bf7816 */ /* 0x000fe400000000bf */
[----:B-1----:R-:W-:Y:S02]  /*5db0*/  F2FP.F16.F32.PACK_AB R0, R115, R107 ;  /* 0x0000006b7300723e */ /* 0x002fe400000000ff */
[----:B------:R-:W-:Y:S02]  /*5dc0*/  LOP3.LUT R5, R2, 0xff, RZ, 0xc0, !PT ;  /* 0x000000ff02057812 */ /* 0x000fe400078ec0ff */
[C---:B------:R-:W-:Y:S02]  /*5dd0*/  PRMT R190, R0.reuse, 0x7610, R190 ;  /* 0x0000761000be7816 */ /* 0x040fe400000000be */
[----:B------:R-:W-:Y:S02]  /*5de0*/  PRMT R189, R0, 0x7632, R189 ;  /* 0x0000763200bd7816 */ /* 0x000fe400000000bd */
[----:B------:R-:W-:-:S02]  /*5df0*/  PRMT R0, R5, 0x5410, R76 ;  /* 0x0000541005007816 */ /* 0x000fc4000000004c */
[----:B------:R-:W-:Y:S02]  /*5e00*/  F2FP.F16.F32.PACK_AB R2, R132, R112 ;  /* 0x000000708402723e */ /* 0x000fe400000000ff */
[----:B------:R-:W-:Y:S02]  /*5e10*/  F2FP.F16.F32.PACK_AB R4, R88, R81 ;  /* 0x000000515804723e */ /* 0x000fe400000000ff */
[----:B------:R-:W-:Y:S02]  /*5e20*/  HSET2.LE.AND R0, R0, R214, PT ;  /* 0x000000d600007233 */ /* 0x000fe40003803000 */
[C---:B------:R-:W-:Y:S02]  /*5e30*/  PRMT R188, R2.reuse, 0x7610, R188 ;  /* 0x0000761002bc7816 */ /* 0x040fe400000000bc */
[----:B------:R-:W-:Y:S02]  /*5e40*/  PRMT R139, R2, 0x7632, R139 ;  /* 0x00007632028b7816 */ /* 0x000fe4000000008b */
[----:B------:R-:W-:-:S02]  /*5e50*/  PRMT R200, R4, 0x7610, R200 ;  /* 0x0000761004c87816 */ /* 0x000fc400000000c8 */
[----:B------:R-:W-:Y:S02]  /*5e60*/  PRMT R202, R4, 0x7632, R202 ;  /* 0x0000763204ca7816 */ /* 0x000fe400000000ca */
[----:B------:R-:W-:Y:S02]  /*5e70*/  PRMT R2, R218, 0x5410, R220 ;  /* 0x00005410da027816 */ /* 0x000fe400000000dc */
[----:B------:R-:W-:Y:S02]  /*5e80*/  PRMT R4, R62, 0x5410, R63 ;  /* 0x000054103e047816 */ /* 0x000fe4000000003f */
[----:B------:R-:W-:Y:S01]  /*5e90*/  LOP3.LUT R14, R2, R0, RZ, 0xc0, !PT ;  /* 0x00000000020e7212 */ /* 0x000fe200078ec0ff */
[----:B------:R-:W-:Y:S01]  /*5ea0*/  IMAD.MOV.U32 R2, RZ, RZ, R78 ;  /* 0x000000ffff027224 */ /* 0x000fe200078e004e */
[----:B------:R-:W-:Y:S02]  /*5eb0*/  LOP3.LUT R4, R4, 0xff00ff, RZ, 0xc0, !PT ;  /* 0x00ff00ff04047812 */ /* 0x000fe400078ec0ff */
[----:B------:R-:W-:-:S02]  /*5ec0*/  PRMT R6, R213, 0x5410, R211 ;  /* 0x00005410d5067816 */ /* 0x000fc400000000d3 */
[----:B------:R-:W-:Y:S02]  /*5ed0*/  LOP3.LUT R5, R2, 0xff, RZ, 0xc0, !PT ;  /* 0x000000ff02057812 */ /* 0x000fe400078ec0ff */
[----:B------:R-:W-:Y:S02]  /*5ee0*/  HSET2.LE.AND R0, R4, R214, PT ;  /* 0x000000d604007233 */ /* 0x000fe40003803000 */
[----:B------:R-:W-:Y:S02]  /*5ef0*/  PRMT R2, R216, 0x5410, R217 ;  /* 0x00005410d8027816 */ /* 0x000fe400000000d9 */
[----:B------:R-:W-:Y:S02]  /*5f00*/  PRMT R4, R108, 0x5410, R109 ;  /* 0x000054106c047816 */ /* 0x000fe4000000006d */
[----:B------:R-:W-:Y:S01]  /*5f10*/  LOP3.LUT R15, R2, R0, RZ, 0xc0, !PT ;  /* 0x00000000020f7212 */ /* 0x000fe200078ec0ff */
[----:B------:R-:W-:Y:S01]  /*5f20*/  IMAD.MOV.U32 R2, RZ, RZ, R94 ;  /* 0x000000ffff027224 */ /* 0x000fe200078e005e */
[----:B------:R-:W-:-:S02]  /*5f30*/  PRMT R0, R5, 0x5410, R95 ;  /* 0x0000541005007816 */ /* 0x000fc4000000005f */
[----:B------:R-:W-:Y:S02]  /*5f40*/  LOP3.LUT R4, R4, 0xff00ff, RZ, 0xc0, !PT ;  /* 0x00ff00ff04047812 */ /* 0x000fe400078ec0ff */
[----:B------:R-:W-:Y:S02]  /*5f50*/  LOP3.LUT R5, R2, 0xff, RZ, 0xc0, !PT ;  /* 0x000000ff02057812 */ /* 0x000fe400078ec0ff */
[----:B------:R-:W-:Y:S02]  /*5f60*/  HSET2.LE.AND R0, R0, R214, PT ;  /* 0x000000d600007233 */ /* 0x000fe40003803000 */
[----:B------:R-:W-:Y:S02]  /*5f70*/  PRMT R2, R194, 0x5410, R193 ;  /* 0x00005410c2027816 */ /* 0x000fe400000000c1 */
[----:B------:R-:W-:Y:S02]  /*5f80*/  PRMT R7, R206, 0x5410, R210 ;  /* 0x00005410ce077816 */ /* 0x000fe400000000d2 */
[----:B------:R-:W-:-:S02]  /*5f90*/  LOP3.LUT R130, R2, R0, RZ, 0xc0, !PT ;  /* 0x0000000002827212 */ /* 0x000fc400078ec0ff */
[----:B------:R-:W-:Y:S02]  /*5fa0*/  PRMT R0, R5, 0x5410, R116 ;  /* 0x0000541005007816 */ /* 0x000fe40000000074 */
[--C-:B------:R-:W-:Y:S02]  /*5fb0*/  HSET2.LE.AND R2, R4, R214.reuse, PT ;  /* 0x000000d604027233 */ /* 0x100fe40003803000 */
[----:B------:R-:W-:Y:S02]  /*5fc0*/  PRMT R4, R192, 0x5410, R191 ;  /* 0x00005410c0047816 */ /* 0x000fe400000000bf */
[----:B------:R-:W-:Y:S02]  /*5fd0*/  HSET2.LE.AND R0, R0, R214, PT ;  /* 0x000000d600007233 */ /* 0x000fe40003803000 */
[----:B------:R-:W-:Y:S01]  /*5fe0*/  LOP3.LUT R131, R4, R2, RZ, 0xc0, !PT ;  /* 0x0000000204837212 */ /* 0x000fe200078ec0ff */
[----:B------:R-:W-:Y:S01]  /*5ff0*/  IMAD.MOV.U32 R4, RZ, RZ, R92 ;  /* 0x000000ffff047224 */ /* 0x000fe200078e005c */
[----:B------:R-:W-:-:S02]  /*6000*/  PRMT R2, R110, 0x5410, R111 ;  /* 0x000054106e027816 */ /* 0x000fc4000000006f */
[----:B------:R-:W-:Y:S02]  /*6010*/  LOP3.LUT R6, R6, R0, RZ, 0xc0, !PT ;  /* 0x0000000006067212 */ /* 0x000fe400078ec0ff */
[----:B------:R-:W-:Y:S02]  /*6020*/  LOP3.LUT R0, R2, 0xff00ff, RZ, 0xc0, !PT ;  /* 0x00ff00ff02007812 */ /* 0x000fe400078ec0ff */
[----:B------:R-:W-:Y:S02]  /*6030*/  LOP3.LUT R4, R4, 0xff, RZ, 0xc0, !PT ;  /* 0x000000ff04047812 */ /* 0x000fe400078ec0ff */
[----:B------:R-:W-:Y:S02]  /*6040*/  LOP3.LUT R2, R18, 0xffff, RZ, 0xc0, !PT ;  /* 0x0000ffff12027812 */ /* 0x000fe400078ec0ff */
[----:B------:R-:W-:Y:S02]  /*6050*/  HSET2.LE.AND R0, R0, R214, PT ;  /* 0x000000d600007233 */ /* 0x000fe40003803000 */
[----:B------:R-:W-:-:S02]  /*6060*/  SHF.R.U32.HI R47, RZ, 0x8, R2 ;  /* 0x00000008ff2f7819 */ /* 0x000fc40000011602 */
[----:B------:R-:W-:Y:S02]  /*6070*/  SHF.R.U32.HI R21, RZ, 0x18, R16 ;  /* 0x00000018ff157819 */ /* 0x000fe40000011610 */
[----:B------:R-:W-:Y:S02]  /*6080*/  LOP3.LUT R7, R7, R0, RZ, 0xc0, !PT ;  /* 0x0000000007077212 */ /* 0x000fe400078ec0ff */
[----:B------:R-:W-:Y:S02]  /*6090*/  PRMT R0, R4, 0x5410, R93 ;  /* 0x0000541004007816 */ /* 0x000fe4000000005d */
[----:B------:R-:W-:Y:S02]  /*60a0*/  PRMT R2, R23, 0x5410, R47 ;  /* 0x0000541017027816 */ /* 0x000fe4000000002f */
[----:B------:R-:W-:Y:S02]  /*60b0*/  PRMT R4, R190, 0x5410, R189 ;  /* 0x00005410be047816 */ /* 0x000fe400000000bd */
[----:B------:R-:W-:-:S02]  /*60c0*/  HSET2.LE.AND R0, R0, R214, PT ;  /* 0x000000d600007233 */ /* 0x000fc40003803000 */
[----:B------:R-:W-:Y:S02]  /*60d0*/  HSET2.LE.AND R2, R2, R214, PT ;  /* 0x000000d602027233 */ /* 0x000fe40003803000 */
[----:B------:R-:W-:Y:S02]  /*60e0*/  LOP3.LUT R17, R16, 0xff, RZ, 0xc0, !PT ;  /* 0x000000ff10117812 */ /* 0x000fe400078ec0ff */
[----:B------:R-:W-:Y:S02]  /*60f0*/  LOP3.LUT R126, R4, R0, RZ, 0xc0, !PT ;  /* 0x00000000047e7212 */ /* 0x000fe400078ec0ff */
[----:B------:R-:W-:Y:S02]  /*6100*/  PRMT R0, R201, 0x5410, R199 ;  /* 0x00005410c9007816 */ /* 0x000fe400000000c7 */
[----:B------:R-:W-:Y:S02]  /*6110*/  LOP3.LUT R4, R16, 0xffff, RZ, 0xc0, !PT ;  /* 0x0000ffff10047812 */ /* 0x000fe400078ec0ff */
[----:B------:R-:W-:-:S02]  /*6120*/  LOP3.LUT R12, R0, R2, RZ, 0xc0, !PT ;  /* 0x00000002000c7212 */ /* 0x000fc400078ec0ff */
[----:B------:R-:W-:Y:S02]  /*6130*/  SHF.R.U32.HI R2, RZ, 0x10, R18 ;  /* 0x00000010ff027819 */ /* 0x000fe40000011612 */
[----:B------:R-:W-:Y:S02]  /*6140*/  SHF.R.U32.HI R0, RZ, 0x10, R16 ;  /* 0x00000010ff007819 */ /* 0x000fe40000011610 */
[----:B------:R-:W-:Y:S02]  /*6150*/  LOP3.LUT R2, R2, 0xff, RZ, 0xc0, !PT ;  /* 0x000000ff02027812 */ /* 0x000fe400078ec0ff */
[----:B------:R-:W-:Y:S02]  /*6160*/  LOP3.LUT R0, R0, 0xff, RZ, 0xc0, !PT ;  /* 0x000000ff00007812 */ /* 0x000fe400078ec0ff */
[----:B------:R-:W-:Y:S02]  /*6170*/  PRMT R2, R2, 0x5410, R46 ;  /* 0x0000541002027816 */ /* 0x000fe4000000002e */
[----:B------:R-:W-:-:S02]  /*6180*/  SHF.R.U32.HI R19, RZ, 0x8, R4 ;  /* 0x00000008ff137819 */ /* 0x000fc40000011604 */
[----:B------:R-:W-:Y:S02]  /*6190*/  PRMT R5, R0, 0x5410, R21 ;  /* 0x0000541000057816 */ /* 0x000fe40000000015 */
[--C-:B------:R-:W-:Y:S02]  /*61a0*/  HSET2.LE.AND R2, R2, R214.reuse, PT ;  /* 0x000000d602027233 */ /* 0x100fe40003803000 */
[----:B------:R-:W-:Y:S02]  /*61b0*/  PRMT R0, R17, 0x5410, R19 ;  /* 0x0000541011007816 */ /* 0x000fe40000000013 */
[----:B------:R-:W-:Y:S02]  /*61c0*/  PRMT R4, R212, 0x5410, R207 ;  /* 0x00005410d4047816 */ /* 0x000fe400000000cf */
[----:B------:R-:W-:Y:S02]  /*61d0*/  LOP3.LUT R20, R30, UR4, R79, 0x96, !PT ;  /* 0x000000041e147c12 */ /* 0x000fe4000f8e964f */
[----:B------:R-:W1:Y:S01]  /*61e0*/  LDSM.16.MT88.4 R28, [R80+0xa000] ;  /* 0x00a00000501c783b */ /* 0x000e620000004200 */
[----:B------:R-:W-:-:S02]  /*61f0*/  HSET2.LE.AND R0, R0, R214, PT ;  /* 0x000000d600007233 */ /* 0x000fc40003803000 */
[----:B------:R-:W-:Y:S02]  /*6200*/  LOP3.LUT R13, R4, R2, RZ, 0xc0, !PT ;  /* 0x00000002040d7212 */ /* 0x000fe400078ec0ff */
[----:B------:R-:W-:Y:S02]  /*6210*/  PRMT R2, R221, 0x5410, R219 ;  /* 0x00005410dd027816 */ /* 0x000fe400000000db */
[----:B------:R-:W-:Y:S02]  /*6220*/  LOP3.LUT P1, R237, R204, 0x2, RZ, 0xc0, !PT ;  /* 0x00000002cced7812 */ /* 0x000fe4000782c0ff */
[----:B------:R-:W-:Y:S01]  /*6230*/  HSET2.LE.AND R5, R5, R214, PT ;  /* 0x000000d605057233 */ /* 0x000fe20003803000 */
[----:B------:R-:W-:Y:S01]  /*6240*/  HMMA.16816.F32 R68, R12, R180, RZ ;  /* 0x000000b40c44723c */ /* 0x000fe200000018ff */
[----:B------:R-:W-:Y:S02]  /*6250*/  LOP3.LUT R4, R2, R0, RZ, 0xc0, !PT ;  /* 0x0000000002047212 */ /* 0x000fe400078ec0ff */
[----:B------:R-:W-:-:S02]  /*6260*/  PRMT R0, R223, 0x5410, R222 ;  /* 0x00005410df007816 */ /* 0x000fc400000000de */
[C---:B------:R-:W-:Y:S02]  /*6270*/  PRMT R77, R92.reuse, 0x7772, RZ ;  /* 0x000077725c4d7816 */ /* 0x040fe400000000ff */
[----:B------:R-:W-:Y:S01]  /*6280*/  PRMT R79, R92, 0x7773, RZ ;  /* 0x000077735c4f7816 */ /* 0x000fe200000000ff */
[----:B------:R-:W-:Y:S01]  /*6290*/  HMMA.16816.F32 R36, R12, R172, RZ ;  /* 0x000000ac0c24723c */ /* 0x000fe200000018ff */
[----:B------:R-:W-:Y:S02]  /*62a0*/  SEL R8, R42, 0xffffffe0, !P1 ;  /* 0xffffffe02a087807 */ /* 0x000fe40004800000 */
[----:B------:R-:W-:Y:S02]  /*62b0*/  LOP3.LUT R5, R0, R5, RZ, 0xc0, !PT ;  /* 0x0000000500057212 */ /* 0x000fe400078ec0ff */
[----:B------:R-:W-:Y:S01]  /*62c0*/  SHF.R.U32.HI R0, RZ, 0x10, R20 ;  /* 0x00000010ff007819 */ /* 0x000fe20000011614 */
[----:B------:R-:W-:Y:S01]  /*62d0*/  IMAD.IADD R11, R80, 0x1, R8 ;  /* 0x00000001500b7824 */ /* 0x000fe200078e0208 */
[----:B------:R-:W-:Y:S01]  /*62e0*/  PRMT R2, R77, 0x5410, R79 ;  /* 0x000054104d027816 */ /* 0x000fe2000000004f */
[----:B------:R-:W-:Y:S01]  /*62f0*/  IMAD.IADD R45, R8, 0x1, R44 ;  /* 0x00000001082d7824 */ /* 0x000fe200078e022c */
[----:B------:R-:W-:-:S02]  /*6300*/  LOP3.LUT R9, R20, 0xffff, RZ, 0xc0, !PT ;  /* 0x0000ffff14097812 */ /* 0x000fc400078ec0ff */
[----:B------:R-:W-:Y:S01]  /*6310*/  LOP3.LUT R8, R0, 0xff, RZ, 0xc0, !PT ;  /* 0x000000ff00087812 */ /* 0x000fe200078ec0ff */
[----:B------:R-:W-:Y:S01]  /*6320*/  LDSM.16.MT88.4 R48, [R11+0xa000] ;  /* 0x00a000000b30783b */ /* 0x000fe20000004200 */
[----:B------:R-:W-:Y:S02]  /*6330*/  LOP3.LUT R0, R2, 0xff00ff, RZ, 0xc0, !PT ;  /* 0x00ff00ff02007812 */ /* 0x000fe400078ec0ff */
[----:B------:R-:W-:Y:S01]  /*6340*/  LOP3.LUT R60, R20, 0xff, RZ, 0xc0, !PT ;  /* 0x000000ff143c7812 */ /* 0x000fe200078ec0ff */
[----:B------:R-:W2:Y:S01]  /*6350*/  LDSM.16.MT88.4 R184, [R45] ;  /* 0x000000002db8783b */ /* 0x000ea20000004200 */
[----:B------:R-:W-:Y:S02]  /*6360*/  SHF.R.U32.HI R225, RZ, 0x8, R9 ;  /* 0x00000008ffe17819 */ /* 0x000fe40000011609 */
[----:B------:R-:W-:Y:S01]  /*6370*/  SHF.R.U32.HI R61, RZ, 0x18, R20 ;  /* 0x00000018ff3d7819 */ /* 0x000fe20000011614 */
[----:B------:R-:W3:Y:S01]  /*6380*/  LDSM.16.MT88.4 R176, [R45+0x800] ;  /* 0x000800002db0783b */ /* 0x000ee20000004200 */
[----:B------:R-:W-:Y:S01]  /*6390*/  HSET2.LE.AND R0, R0, R214, PT ;  /* 0x000000d600007233 */ /* 0x000fe20003803000 */
[----:B-1----:R-:W-:Y:S01]  /*63a0*/  HMMA.16816.F32 R152, R12, R28, RZ ;  /* 0x0000001c0c98723c */ /* 0x002fe200000018ff */
[----:B------:R-:W-:Y:S01]  /*63b0*/  PRMT R2, R60, 0x5410, R225 ;  /* 0x000054103c027816 */ /* 0x000fe200000000e1 */
[----:B------:R-:W1:Y:S01]  /*63c0*/  LDSM.16.MT88.4 R140, [R11+0xa800] ;  /* 0x00a800000b8c783b */ /* 0x000e620000004200 */
[----:B------:R-:W-:-:S02]  /*63d0*/  PRMT R9, R188, 0x5410, R139 ;  /* 0x00005410bc097816 */ /* 0x000fc4000000008b */
[----:B------:R-:W-:Y:S01]  /*63e0*/  PRMT R10, R8, 0x5410, R61 ;  /* 0x00005410080a7816 */ /* 0x000fe2000000003d */
[----:B------:R-:W-:Y:S01]  /*63f0*/  LDSM.16.MT88.4 R24, [R11+0xb000] ;  /* 0x00b000000b18783b */ /* 0x000fe20000004200 */
[--C-:B------:R-:W-:Y:S01]  /*6400*/  HSET2.LE.AND R8, R2, R214.reuse, PT ;  /* 0x000000d602087233 */ /* 0x100fe20003803000 */
[----:B------:R-:W-:Y:S01]  /*6410*/  HMMA.16816.F32 R168, R4, R28, RZ ;  /* 0x0000001c04a8723c */ /* 0x000fe200000018ff */
[----:B------:R-:W-:Y:S02]  /*6420*/  LOP3.LUT R127, R9, R0, RZ, 0xc0, !PT ;  /* 0x00000000097f7212 */ /* 0x000fe400078ec0ff */
[----:B------:R-:W-:Y:S02]  /*6430*/  PRMT R0, R205, 0x5410, R203 ;  /* 0x00005410cd007816 */ /* 0x000fe400000000cb */
[----:B------:R-:W-:Y:S02]  /*6440*/  HSET2.LE.AND R2, R10, R214, PT ;  /* 0x000000d60a027233 */ /* 0x000fe40003803000 */
[----:B------:R-:W-:-:S02]  /*6450*/  LOP3.LUT R128, R0, R8, RZ, 0xc0, !PT ;  /* 0x0000000800807212 */ /* 0x000fc400078ec0ff */
[----:B------:R-:W-:Y:S02]  /*6460*/  PRMT R0, R200, 0x5410, R202 ;  /* 0x00005410c8007816 */ /* 0x000fe400000000ca */
[----:B------:R-:W-:Y:S02]  /*6470*/  LOP3.LUT R29, R138, 0xff, RZ, 0xc0, !PT ;  /* 0x000000ff8a1d7812 */ /* 0x000fe400078ec0ff */
[----:B------:R-:W-:Y:S02]  /*6480*/  LOP3.LUT R129, R0, R2, RZ, 0xc0, !PT ;  /* 0x0000000200817212 */ /* 0x000fe400078ec0ff */
[----:B------:R-:W-:Y:S02]  /*6490*/  LOP3.LUT R2, R138, 0xffff, RZ, 0xc0, !PT ;  /* 0x0000ffff8a027812 */ /* 0x000fe400078ec0ff */
[----:B------:R-:W-:Y:S02]  /*64a0*/  SHF.R.U32.HI R0, RZ, 0x10, R138 ;  /* 0x00000010ff007819 */ /* 0x000fe4000001168a */
[----:B------:R-:W-:Y:S01]  /*64b0*/  SHF.R.U32.HI R224, RZ, 0x8, R2 ;  /* 0x00000008ffe07819 */ /* 0x000fe20000011602 */
[----:B------:R-:W-:Y:S01]  /*64c0*/  HMMA.16816.F32 R152, R128, R148, R152 ;  /* 0x000000948098723c */ /* 0x000fe20000001898 */
[----:B------:R-:W-:-:S02]  /*64d0*/  LOP3.LUT R2, R0, 0xff, RZ, 0xc0, !PT ;  /* 0x000000ff00027812 */ /* 0x000fc400078ec0ff */
[----:B------:R-:W-:Y:S02]  /*64e0*/  PRMT R0, R29, 0x5410, R224 ;  /* 0x000054101d007816 */ /* 0x000fe400000000e0 */
[----:B------:R-:W-:Y:S02]  /*64f0*/  SHF.R.U32.HI R28, RZ, 0x18, R138 ;  /* 0x00000018ff1c7819 */ /* 0x000fe4000001168a */
[----:B------:R-:W-:Y:S01]  /*6500*/  PRMT R8, R198, 0x5410, R197 ;  /* 0x00005410c6087816 */ /* 0x000fe200000000c5 */
[----:B--2---:R-:W-:Y:S01]  /*6510*/  HMMA.16816.F32 R52, R12, R184, RZ ;  /* 0x000000b80c34723c */ /* 0x004fe200000018ff */
[----:B------:R-:W-:Y:S02]  /*6520*/  HSET2.LE.AND R0, R0, R214, PT ;  /* 0x000000d600007233 */ /* 0x000fe40003803000 */
[----:B------:R-:W-:Y:S02]  /*6530*/  PRMT R2, R2, 0x5410, R28 ;  /* 0x0000541002027816 */ /* 0x000fe4000000001c */
[----:B------:R-:W-:-:S02]  /*6540*/  ISETP.LE.U32.AND P2, PT, R17, UR11, PT ;  /* 0x0000000b11007c0c */ /* 0x000fc4000bf43070 */
[----:B------:R-:W-:Y:S01]  /*6550*/  LOP3.LUT R124, R8, R0, RZ, 0xc0, !PT ;  /* 0x00000000087c7212 */ /* 0x000fe200078ec0ff */
[----:B------:R-:W-:Y:S01]  /*6560*/  HMMA.16816.F32 R56, R4, R184, RZ ;  /* 0x000000b80438723c */ /* 0x000fe200000018ff */
[----:B------:R-:W-:Y:S01]  /*6570*/  HSET2.LE.AND R2, R2, R214, PT ;  /* 0x000000d602027233 */ /* 0x000fe20003803000 */
[----:B------:R-:W-:Y:S01]  /*6580*/  IMAD.MOV.U32 R185, RZ, RZ, R72 ;  /* 0x000000ffffb97224 */ /* 0x000fe200078e0048 */
[----:B------:R-:W-:Y:S01]  /*6590*/  PRMT R0, R196, 0x5410, R195 ;  /* 0x00005410c4007816 */ /* 0x000fe200000000c3 */
[----:B------:R-:W-:Y:S01]  /*65a0*/  IMAD.MOV.U32 R184, RZ, RZ, R81 ;  /* 0x000000ffffb87224 */ /* 0x000fe200078e0051 */
[----:B------:R-:W-:Y:S01]  /*65b0*/  ISETP.LE.U32.AND P4, PT, R21, UR11, PT ;  /* 0x0000000b15007c0c */ /* 0x000fe2000bf83070 */
[----:B------:R-:W2:Y:S01]  /*65c0*/  LDSM.16.MT88.4 R80, [R80+0xb800] ;  /* 0x00b800005050783b */ /* 0x000ea20000004200 */
[----:B------:R-:W-:Y:S01]  /*65d0*/  LOP3.LUT R125, R0, R2, RZ, 0xc0, !PT ;  /* 0x00000002007d7212 */ /* 0x000fe200078ec0ff */
[----:B------:R-:W-:Y:S01]  /*65e0*/  HMMA.16816.F32 R144, R12, R48, RZ ;  /* 0x000000300c90723c */ /* 0x000fe200000018ff */
[----:B------:R-:W-:Y:S01]  /*65f0*/  PRMT R0, R16, 0x7632, R0 ;  /* 0x0000763210007816 */ /* 0x000fe20000000000 */
[----:B------:R-:W-:Y:S01]  /*6600*/  @!P2 HADD2 R84, -R221.H0_H0, -RZ.H0_H0 ;  /* 0xa00000ffdd54a230 */ /* 0x000fe20000000900 */
[----:B------:R-:W-:Y:S01]  /*6610*/  PRMT R22, R22, 0x7770, RZ ;  /* 0x0000777016167816 */ /* 0x000fe200000000ff */
[----:B------:R-:W-:Y:S01]  /*6620*/  IMAD.MOV.U32 R2, RZ, RZ, R40 ;  /* 0x000000ffff027224 */ /* 0x000fe200078e0028 */
[----:B------:R-:W-:-:S02]  /*6630*/  LOP3.LUT R0, R0, 0xff, RZ, 0xc0, !PT ;  /* 0x000000ff00007812 */ /* 0x000fc400078ec0ff */
[----:B------:R-:W-:Y:S01]  /*6640*/  @!P2 PRMT R221, R84, 0x5410, RZ ;  /* 0x0000541054dda816 */ /* 0x000fe200000000ff */
[----:B------:R-:W-:Y:S01]  /*6650*/  HMMA.16816.F32 R160, R4, R48, RZ ;  /* 0x0000003004a0723c */ /* 0x000fe200000018ff */
[----:B------:R-:W-:Y:S01]  /*6660*/  ISETP.LE.U32.AND P1, PT, R0, UR11, PT ;  /* 0x0000000b00007c0c */ /* 0x000fe2000bf23070 */
[----:B------:R-:W-:Y:S01]  /*6670*/  @!P4 HADD2 R100, -R222.H0_H0, -RZ.H0_H0 ;  /* 0xa00000ffde64c230 */ /* 0x000fe20000000900 */
[----:B------:R-:W-:Y:S01]  /*6680*/  LOP3.LUT R0, R19, 0xffff, RZ, 0xc0, !PT ;  /* 0x0000ffff13007812 */ /* 0x000fe200078ec0ff */
[----:B------:R-:W-:Y:S01]  /*6690*/  IMAD.MOV.U32 R49, RZ, RZ, R74 ;  /* 0x000000ffff317224 */ /* 0x000fe200078e004a */
[----:B------:R-:W-:Y:S01]  /*66a0*/  LOP3.LUT R185, R185, 0x6, RZ, 0xc0, !PT ;  /* 0x00000006b9b97812 */ /* 0x000fe200078ec0ff */
[----:B------:R-:W-:Y:S01]  /*66b0*/  IMAD.MOV.U32 R48, RZ, RZ, R73 ;  /* 0x000000ffff307224 */ /* 0x000fe200078e0049 */
[----:B------:R-:W-:Y:S01]  /*66c0*/  @!P4 PRMT R222, R100, 0x5410, RZ ;  /* 0x0000541064dec816 */ /* 0x000fe200000000ff */
[----:B------:R-:W-:Y:S01]  /*66d0*/  HMMA.16816.F32 R168, R124, R148, R168 ;  /* 0x000000947ca8723c */ /* 0x000fe200000018a8 */
[----:B------:R-:W-:Y:S01]  /*66e0*/  ISETP.LE.U32.AND P3, PT, R23, UR11, PT ;  /* 0x0000000b17007c0c */ /* 0x000fe2000bf63070 */
[----:B------:R-:W-:Y:S01]  /*66f0*/  IMAD.MOV.U32 R149, RZ, RZ, R75 ;  /* 0x000000ffff957224 */ /* 0x000fe200078e004b */
[----:B------:R-:W-:Y:S01]  /*6700*/  ISETP.LE.U32.AND P4, PT, R22, UR11, PT ;  /* 0x0000000b16007c0c */ /* 0x000fe2000bf83070 */
[----:B------:R-:W-:Y:S01]  /*6710*/  IMAD.MOV.U32 R148, RZ, RZ, R86 ;  /* 0x000000ffff947224 */ /* 0x000fe200078e0056 */
[----:B------:R-:W-:Y:S01]  /*6720*/  PRMT R17, R94, 0x7770, RZ ;  /* 0x000077705e117816 */ /* 0x000fe200000000ff */
[----:B------:R-:W-:Y:S01]  /*6730*/  @!P1 HADD2 R85, -R223.H0_H0, -RZ.H0_H0 ;  /* 0xa00000ffdf559230 */ /* 0x000fe20000000900 */
[----:B------:R-:W-:Y:S01]  /*6740*/  STL [R1+0x40], R185 ;  /* 0x000040b901007387 */ /* 0x000fe20000100800 */
[----:B------:R-:W-:Y:S01]  /*6750*/  HMMA.16816.F32 R72, R4, R180, RZ ;  /* 0x000000b40448723c */ /* 0x000fe200000018ff */
[----:B------:R-:W-:-:S02]  /*6760*/  IMAD.MOV.U32 R181, RZ, RZ, R184 ;  /* 0x000000ffffb57224 */ /* 0x000fc400078e00b8 */
[----:B------:R-:W-:Y:S01]  /*6770*/  @!P1 PRMT R223, R85, 0x5410, RZ ;  /* 0x0000541055df9816 */ /* 0x000fe200000000ff */
[----:B------:R-:W-:Y:S01]  /*6780*/  IMAD.MOV.U32 R184, RZ, RZ, R2 ;  /* 0x000000ffffb87224 */ /* 0x000fe200078e0002 */
[----:B------:R-:W-:Y:S01]  /*6790*/  ISETP.LE.U32.AND P1, PT, R0, UR11, PT ;  /* 0x0000000b00007c0c */ /* 0x000fe2000bf23070 */
[----:B------:R-:W-:Y:S01]  /*67a0*/  IMAD.U32 R2, RZ, RZ, UR22 ;  /* 0x00000016ff027e24 */ /* 0x000fe2000f8e00ff */
[----:B------:R-:W-:Y:S01]  /*67b0*/  PRMT R0, R18, 0x7632, R0 ;  /* 0x0000763212007816 */ /* 0x000fe20000000000 */
[----:B---3--:R-:W-:Y:S01]  /*67c0*/  HMMA.16816.F32 R52, R128, R176, R52 ;  /* 0x000000b08034723c */ /* 0x008fe20000001834 */
[----:B------:R-:W-:Y:S02]  /*67d0*/  @!P3 HADD2 R104, -R201.H0_H0, -RZ.H0_H0 ;  /* 0xa00000ffc968b230 */ /* 0x000fe40000000900 */
[----:B------:R-:W-:Y:S01]  /*67e0*/  IMAD.MOV.U32 R180, RZ, RZ, R115 ;  /* 0x000000ffffb47224 */ /* 0x000fe200078e0073 */
[----:B------:R-:W-:Y:S01]  /*67f0*/  LOP3.LUT R0, R0, 0xff, RZ, 0xc0, !PT ;  /* 0x000000ff00007812 */ /* 0x000fe200078ec0ff */
[----:B------:R-:W-:Y:S01]  /*6800*/  @!P4 HADD2 R119, -R218.H0_H0, -RZ.H0_H0 ;  /* 0xa00000ffda77c230 */ /* 0x000fe20000000900 */
[----:B------:R-:W-:-:S02]  /*6810*/  @!P3 PRMT R201, R104, 0x5410, RZ ;  /* 0x0000541068c9b816 */ /* 0x000fc400000000ff */
[----:B------:R-:W-:Y:S01]  /*6820*/  ISETP.LE.U32.AND P2, PT, R0, UR11, PT ;  /* 0x0000000b00007c0c */ /* 0x000fe2000bf43070 */
[----:B------:R-:W-:Y:S01]  /*6830*/  HMMA.16816.F32 R56, R124, R176, R56 ;  /* 0x000000b07c38723c */ /* 0x000fe20000001838 */
[----:B------:R-:W-:Y:S01]  /*6840*/  @!P1 HADD2 R101, -R219.H0_H0, -RZ.H0_H0 ;  /* 0xa00000ffdb659230 */ /* 0x000fe20000000900 */
[----:B------:R-:W-:Y:S01]  /*6850*/  LOP3.LUT R0, R47, 0xffff, RZ, 0xc0, !PT ;  /* 0x0000ffff2f007812 */ /* 0x000fe200078ec0ff */
[----:B------:R-:W-:Y:S01]  /*6860*/  IMAD.MOV.U32 R177, RZ, RZ, R132 ;  /* 0x000000ffffb17224 */ /* 0x000fe200078e0084 */
[----:B------:R-:W-:Y:S01]  /*6870*/  @!P4 PRMT R218, R119, 0x5410, RZ ;  /* 0x0000541077dac816 */ /* 0x000fe200000000ff */
[----:B------:R-:W-:Y:S01]  /*6880*/  IMAD.MOV.U32 R176, RZ, RZ, R133 ;  /* 0x000000ffffb07224 */ /* 0x000fe200078e0085 */
[----:B------:R-:W-:Y:S02]  /*6890*/  @!P1 PRMT R219, R101, 0x5410, RZ ;  /* 0x0000541065db9816 */ /* 0x000fe400000000ff */
[----:B------:R-:W-:Y:S01]  /*68a0*/  ISETP.LE.U32.AND P1, PT, R0, UR11, PT ;  /* 0x0000000b00007c0c */ /* 0x000fe2000bf23070 */
[----:B------:R-:W-:Y:S01]  /*68b0*/  HMMA.16816.F32 R40, R4, R172, RZ ;  /* 0x000000ac0428723c */ /* 0x000fe200000018ff */
[----:B------:R-:W-:Y:S01]  /*68c0*/  LOP3.LUT R0, R208, 0x30, RZ, 0xc0, !PT ;  /* 0x00000030d0007812 */ /* 0x000fe200078ec0ff */
[----:B------:R-:W-:-:S02]  /*68d0*/  IMAD.MOV.U32 R172, RZ, RZ, R90 ;  /* 0x000000ffffac7224 */ /* 0x000fc400078e005a */
[----:B------:R-:W-:Y:S01]  /*68e0*/  @!P2 HADD2 R103, -R212.H0_H0, -RZ.H0_H0 ;  /* 0xa00000ffd467a230 */ /* 0x000fe20000000900 */
[----:B------:R-:W-:Y:S01]  /*68f0*/  ISETP.GT.U32.AND P3, PT, R62, UR11, PT ;  /* 0x0000000b3e007c0c */ /* 0x000fe2000bf64070 */
[----:B------:R-:W-:Y:S01]  /*6900*/  IMAD.MOV.U32 R173, RZ, RZ, R89 ;  /* 0x000000ffffad7224 */ /* 0x000fe200078e0059 */
[----:B------:R-:W-:Y:S02]  /*6910*/  LEA.HI R0, R106, R0, RZ, 0x1e ;  /* 0x000000006a007211 */ /* 0x000fe400078ff0ff */
[----:B------:R-:W-:Y:S01]  /*6920*/  @!P2 PRMT R212, R103, 0x5410, RZ ;  /* 0x0000541067d4a816 */ /* 0x000fe200000000ff */
[----:B------:R-:W-:Y:S01]  /*6930*/  HMMA.16816.F32 R36, R128, R64, R36 ;  /* 0x000000408024723c */ /* 0x000fe20000001824 */
[----:B------:R-:W-:Y:S01]  /*6940*/  ISETP.LE.U32.AND P4, PT, R17, UR11, PT ;  /* 0x0000000b11007c0c */ /* 0x000fe2000bf83070 */
[----:B------:R-:W-:Y:S02]  /*6950*/  IMAD R0, R0, UR29, R185 ;  /* 0x0000001d00007c24 */ /* 0x000fe4000f8e02b9 */
[----:B------:R-:W-:Y:S01]  /*6960*/  @!P1 HADD2 R102, -R199.H0_H0, -RZ.H0_H0 ;  /* 0xa00000ffc7669230 */ /* 0x000fe20000000900 */
[----:B------:R-:W-:-:S02]  /*6970*/  ISETP.GT.U32.AND P2, PT, R63, UR11, PT ;  /* 0x0000000b3f007c0c */ /* 0x000fc4000bf44070 */
[----:B------:R-:W-:Y:S01]  /*6980*/  SHF.R.S32.HI R16, RZ, 0x1f, R0 ;  /* 0x0000001fff107819 */ /* 0x000fe20000011400 */
[----:B------:R-:W-:Y:S01]  /*6990*/  @P3 HADD2 R120, -R216.H0_H0, -RZ.H0_H0 ;  /* 0xa00000ffd8783230 */ /* 0x000fe20000000900 */
[----:B------:R-:W-:Y:S01]  /*69a0*/  @!P1 PRMT R199, R102, 0x5410, RZ ;  /* 0x0000541066c79816 */ /* 0x000fe200000000ff */
[----:B-1----:R-:W-:Y:S01]  /*69b0*/  HMMA.16816.F32 R144, R128, R140, R144 ;  /* 0x0000008c8090723c */ /* 0x002fe20000001890 */
[----:B------:R-:W-:Y:S02]  /*69c0*/  ISETP.LE.U32.AND P1, PT, R46, UR11, PT ;  /* 0x0000000b2e007c0c */ /* 0x000fe4000bf23070 */
[----:B------:R-:W-:Y:S01]  /*69d0*/  @P3 PRMT R216, R120, 0x5410, RZ ;  /* 0x0000541078d83816 */ /* 0x000fe200000000ff */
[----:B------:R-:W-:Y:S01]  /*69e0*/  @!P4 HADD2 R117, -R213.H0_H0, -RZ.H0_H0 ;  /* 0xa00000ffd575c230 */ /* 0x000fe20000000900 */
[----:B------:R-:W-:-:S03]  /*69f0*/  ISETP.GT.U32.AND P3, PT, R111, UR11, PT ;  /* 0x0000000b6f007c0c */ /* 0x000fc6000bf64070 */
[----:B------:R-:W-:Y:S01]  /*6a00*/  @P2 HADD2 R118, -R217.H0_H0, -RZ.H0_H0 ;  /* 0xa00000ffd9762230 */ /* 0x000fe20000000900 */
[C---:B------:R-:W-:Y:S01]  /*6a10*/  HMMA.16816.F32 R40, R124.reuse, R64, R40 ;  /* 0x000000407c28723c */ /* 0x040fe20000001828 */
[----:B------:R-:W-:Y:S01]  /*6a20*/  @!P4 PRMT R213, R117, 0x5410, RZ ;  /* 0x0000541075d5c816 */ /* 0x000fe200000000ff */
[----:B------:R-:W-:Y:S01]  /*6a30*/  IMAD.MOV.U32 R64, RZ, RZ, R96 ;  /* 0x000000ffff407224 */ /* 0x000fe200078e0060 */
[----:B------:R-:W-:Y:S01]  /*6a40*/  ISETP.LE.U32.AND P4, PT, R60, UR11, PT ;  /* 0x0000000b3c007c0c */ /* 0x000fe2000bf83070 */
[----:B------:R-:W-:Y:S01]  /*6a50*/  LDSM.16.MT88.4 R96, [R11+0xb800] ;  /* 0x00b800000b60783b */ /* 0x000fe20000004200 */
[----:B------:R-:W-:Y:S01]  /*6a60*/  @P2 PRMT R217, R118, 0x5410, RZ ;  /* 0x0000541076d92816 */ /* 0x000fe200000000ff */
[----:B------:R-:W-:Y:S01]  /*6a70*/  @!P1 HADD2 R105, -R207.H0_H0, -RZ.H0_H0 ;  /* 0xa00000ffcf699230 */ /* 0x000fe20000000900 */
[----:B------:R-:W-:Y:S01]  /*6a80*/  ISETP.GT.U32.AND P2, PT, R116, UR11, PT ;  /* 0x0000000b74007c0c */ /* 0x000fe2000bf44070 */
[----:B------:R-:W1:Y:S01]  /*6a90*/  LDSM.16.MT88.4 R8, [R44+0x1000] ;  /* 0x001000002c08783b */ /* 0x000e620000004200 */
[----:B------:R-:W-:Y:S01]  /*6aa0*/  HMMA.16816.F32 R160, R124, R140, R160 ;  /* 0x0000008c7ca0723c */ /* 0x000fe200000018a0 */
[----:B------:R-:W-:Y:S01]  /*6ab0*/  @P3 HADD2 R123, -R210.H0_H0, -RZ.H0_H0 ;  /* 0xa00000ffd27b3230 */ /* 0x000fe20000000900 */
[----:B------:R-:W-:Y:S01]  /*6ac0*/  @!P1 PRMT R207, R105, 0x5410, RZ ;  /* 0x0000541069cf9816 */ /* 0x000fe200000000ff */
[----:B------:R-:W-:Y:S01]  /*6ad0*/  IMAD.MOV.U32 R65, RZ, RZ, R91 ;  /* 0x000000ffff417224 */ /* 0x000fe200078e005b */
[----:B------:R-:W-:Y:S01]  /*6ae0*/  IADD3 R0, P1, PT, R0, UR22, RZ ;  /* 0x0000001600007c10 */ /* 0x000fe2000ff3e0ff */
[----:B------:R-:W-:Y:S01]  /*6af0*/  IMAD.MOV.U32 R140, RZ, RZ, R88 ;  /* 0x000000ffff8c7224 */ /* 0x000fe200078e0058 */
[----:B------:R-:W-:Y:S01]  /*6b00*/  @P3 PRMT R210, R123, 0x5410, RZ ;  /* 0x000054107bd23816 */ /* 0x000fe200000000ff */
[----:B------:R-:W-:Y:S01]  /*6b10*/  @!P4 HADD2 R157, -R205.H0_H0, -RZ.H0_H0 ;  /* 0xa00000ffcd9dc230 */ /* 0x000fe20000000900 */
[----:B------:R-:W-:Y:S01]  /*6b20*/  LEA.HI.X.SX32 R2, R2, R16, 0x1, P1 ;  /* 0x0000001002027211 */ /* 0x000fe200008f0eff */
[----:B------:R-:W-:Y:S01]  /*6b30*/  IMAD.MOV.U32 R141, RZ, RZ, R87 ;  /* 0x000000ffff8d7224 */ /* 0x000fe200078e0057 */
[C---:B------:R-:W-:Y:S01]  /*6b40*/  LEA R132, P1, R0.reuse, UR8, 0x1 ;  /* 0x0000000800847c11 */ /* 0x040fe2000f8208ff */
[----:B------:R-:W-:Y:S01]  /*6b50*/  @P2 HADD2 R122, -R211.H0_H0, -RZ.H0_H0 ;  /* 0xa00000ffd37a2230 */ /* 0x000fe20000000900 */
[----:B------:R-:W3:Y:S01]  /*6b60*/  LDSM.16.MT88.4 R16, [R45+0x1000] ;  /* 0x001000002d10783b */ /* 0x000ee20000004200 */
[----:B------:R-:W-:Y:S01]  /*6b70*/  @!P4 PRMT R205, R157, 0x5410, RZ ;  /* 0x000054109dcdc816 */ /* 0x000fe200000000ff */
[-C--:B--2---:R-:W-:Y:S01]  /*6b80*/  HMMA.16816.F32 R68, R128, R80.reuse, R68 ;  /* 0x000000508044723c */ /* 0x084fe20000001844 */
[----:B------:R-:W-:Y:S01]  /*6b90*/  LEA.HI.X R133, R0, UR9, R2, 0x1, P1 ;  /* 0x0000000900857c11 */ /* 0x000fe200088f0c02 */
[----:B------:R-:W-:Y:S01]  /*6ba0*/  FADD.FTZ R2, R245, R244 ;  /* 0x000000f4f5027221 */ /* 0x000fe20000010000 */
[----:B------:R-:W-:Y:S01]  /*6bb0*/  ISETP.GT.U32.AND P1, PT, R76, UR11, PT ;  /* 0x0000000b4c007c0c */ /* 0x000fe2000bf24070 */
[----:B------:R-:W-:Y:S01]  /*6bc0*/  USHF.L.U32 UR9, UR29, 0x3, URZ ;  /* 0x000000031d097899 */ /* 0x000fe200080006ff */
[----:B------:R-:W-:Y:S01]  /*6bd0*/  PRMT R0, R20, 0x7632, R0 ;  /* 0x0000763214007816 */ /* 0x000fe20000000000 */
[----:B------:R-:W-:Y:S01]  /*6be0*/  STG.E.U16 desc[UR30][R132.64], R201 ;  /* 0x000000c984007986 */ /* 0x000fe2000c10151e */
[----:B------:R-:W-:Y:S01]  /*6bf0*/  @P2 PRMT R211, R122, 0x5410, RZ ;  /* 0x000054107ad32816 */ /* 0x000fe200000000ff */
[----:B------:R-:W-:Y:S01]  /*6c00*/  HMMA.16816.F32 R72, R124, R80, R72 ;  /* 0x000000507c48723c */ /* 0x000fe20000001848 */
[----:B------:R-:W-:Y:S01]  /*6c10*/  LOP3.LUT R0, R0, 0xff, RZ, 0xc0, !PT ;  /* 0x000000ff00007812 */ /* 0x000fe200078ec0ff */
[----:B------:R-:W-:Y:S01]  /*6c20*/  IMAD.MOV.U32 R81, RZ, RZ, R114 ;  /* 0x000000ffff517224 */ /* 0x000fe200078e0072 */
[----:B------:R-:W-:Y:S01]  /*6c30*/  ISETP.LE.U32.AND P3, PT, R61, UR11, PT ;  /* 0x0000000b3d007c0c */ /* 0x000fe2000bf63070 */
[----:B------:R-:W-:Y:S01]  /*6c40*/  IMAD.MOV.U32 R80, RZ, RZ, R113 ;  /* 0x000000ffff507224 */ /* 0x000fe200078e0071 */
[----:B------:R-:W-:Y:S01]  /*6c50*/  ISETP.LE.U32.AND P4, PT, R29, UR11, PT ;  /* 0x0000000b1d007c0c */ /* 0x000fe2000bf83070 */
[----:B------:R-:W-:Y:S01]  /*6c60*/  LDSM.16.MT88.4 R20, [R45+0x1800] ;  /* 0x001800002d14783b */ /* 0x000fe20000004200 */
[----:B------:R-:W-:Y:S01]  /*6c70*/  ISETP.LE.U32.AND P2, PT, R0, UR11, PT ;  /* 0x0000000b00007c0c */ /* 0x000fe2000bf43070 */
[----:B------:R-:W-:Y:S01]  /*6c80*/  @P1 HADD2 R121, -R220.H0_H0, -RZ.H0_H0 ;  /* 0xa00000ffdc791230 */ /* 0x000fe20000000900 */
[----:B------:R-:W-:Y:S01]  /*6c90*/  PRMT R0, R78, 0x7770, RZ ;  /* 0x000077704e007816 */ /* 0x000fe200000000ff */
[----:B------:R-:W-:Y:S01]  /*6ca0*/  HMMA.16816.F32 R84, R12, R24, RZ ;  /* 0x000000180c54723c */ /* 0x000fe200000018ff */
[----:B------:R-:W-:Y:S01]  /*6cb0*/  STG.E.U16 desc[UR30][R132.64+0x2], R199 ;  /* 0x000002c784007986 */ /* 0x000fe2000c10151e */
[----:B------:R-:W-:Y:S01]  /*6cc0*/  IMAD.MOV.U32 R244, RZ, RZ, R80 ;  /* 0x000000fffff47224 */ /* 0x000fe200078e0050 */
[----:B------:R-:W-:Y:S01]  /*6cd0*/  @P1 PRMT R220, R121, 0x5410, RZ ;  /* 0x0000541079dc1816 */ /* 0x000fe200000000ff */
[----:B------:R-:W-:Y:S01]  /*6ce0*/  UMOV UR8, 0xffffffff ;  /* 0xffffffff00087882 */ /* 0x000fe20000000000 */
[----:B------:R-:W-:Y:S01]  /*6cf0*/  ISETP.GT.U32.AND P1, PT, R110, UR11, PT ;  /* 0x0000000b6e007c0c */ /* 0x000fe2000bf24070 */
[----:B------:R-:W-:-:S02]  /*6d00*/  @!P3 HADD2 R159, -R202.H0_H0, -RZ.H0_H0 ;  /* 0xa00000ffca9fb230 */ /* 0x000fc40000000900 */
[----:B------:R-:W-:Y:S01]  /*6d10*/  @!P4 HADD2 R164, -R198.H0_H0, -RZ.H0_H0 ;  /* 0xa00000ffc6a4c230 */ /* 0x000fe20000000900 */
[C---:B------:R-:W-:Y:S01]  /*6d20*/  HMMA.16816.F32 R88, R4.reuse, R24, RZ ;  /* 0x000000180458723c */ /* 0x040fe200000018ff */
[----:B------:R-:W-:Y:S02]  /*6d30*/  @!P2 HADD2 R158, -R200.H0_H0, -RZ.H0_H0 ;  /* 0xa00000ffc89ea230 */ /* 0x000fe40000000900 */
[----:B------:R-:W-:Y:S01]  /*6d40*/  IMAD.MOV.U32 R25, RZ, RZ, R112 ;  /* 0x000000ffff197224 */ /* 0x000fe200078e0070 */
[----:B------:R-:W-:Y:S01]  /*6d50*/  @!P3 PRMT R202, R159, 0x5410, RZ ;  /* 0x000054109fcab816 */ /* 0x000fe200000000ff */
[----:B------:R2:W4:Y:S01]  /*6d60*/  LDSM.16.MT88.4 R112, [R44+0x1800] ;  /* 0x001800002c70783b */ /* 0x0005220000004200 */
[----:B------:R-:W-:Y:S01]  /*6d70*/  @!P4 PRMT R198, R164, 0x5410, RZ ;  /* 0x00005410a4c6c816 */ /* 0x000fe200000000ff */
[----:B------:R-:W-:Y:S01]  /*6d80*/  IMAD.MOV.U32 R24, RZ, RZ, R107 ;  /* 0x000000ffff187224 */ /* 0x000fe200078e006b */
[----:B------:R-:W-:Y:S01]  /*6d90*/  @!P2 PRMT R200, R158, 0x5410, RZ ;  /* 0x000054109ec8a816 */ /* 0x000fe200000000ff */
[----:B-1----:R-:W-:Y:S01]  /*6da0*/  HMMA.16816.F32 R104, R4, R8, RZ ;  /* 0x000000080468723c */ /* 0x002fe200000018ff */
[----:B------:R-:W-:Y:S01]  /*6db0*/  @P1 HADD2 R156, -R206.H0_H0, -RZ.H0_H0 ;  /* 0xa00000ffce9c1230 */ /* 0x000fe20000000900 */
[----:B------:R-:W-:Y:S01]  /*6dc0*/  ISETP.GT.U32.AND P3, PT, R95, UR11, PT ;  /* 0x0000000b5f007c0c */ /* 0x000fe2000bf64070 */
[----:B------:R-:W-:Y:S01]  /*6dd0*/  IMAD.MOV.U32 R245, RZ, RZ, R25 ;  /* 0x000000fffff57224 */ /* 0x000fe200078e0019 */
[----:B------:R-:W-:-:S02]  /*6de0*/  ISETP.GT.U32.AND P4, PT, R108, UR11, PT ;  /* 0x0000000b6c007c0c */ /* 0x000fc4000bf84070 */
[----:B------:R-:W-:Y:S02]  /*6df0*/  @P1 PRMT R206, R156, 0x5410, RZ ;  /* 0x000054109cce1816 */ /* 0x000fe400000000ff */
[----:B------:R-:W-:Y:S01]  /*6e00*/  ISETP.LE.U32.AND P1, PT, R28, UR11, PT ;  /* 0x0000000b1c007c0c */ /* 0x000fe2000bf23070 */
[----:B---3--:R-:W-:Y:S01]  /*6e10*/  HMMA.16816.F32 R116, R12, R16, RZ ;  /* 0x000000100c74723c */ /* 0x008fe200000018ff */
[----:B------:R-:W-:Y:S02]  /*6e20*/  ISETP.LE.U32.AND P2, PT, R0, UR11, PT ;  /* 0x0000000b00007c0c */ /* 0x000fe4000bf43070 */
[----:B------:R-:W-:-:S03]  /*6e30*/  PRMT R0, R92, 0x7770, RZ ;  /* 0x000077705c007816 */ /* 0x000fc600000000ff */
[----:B------:R-:W-:Y:S02]  /*6e40*/  @P3 HADD2 R228, -R193.H0_H0, -RZ.H0_H0 ;  /* 0xa00000ffc1e43230 */ /* 0x000fe40000000900 */
[----:B------:R-:W-:Y:S01]  /*6e50*/  @P4 HADD2 R227, -R192.H0_H0, -RZ.H0_H0 ;  /* 0xa00000ffc0e34230 */ /* 0x000fe20000000900 */
[C---:B------:R-:W-:Y:S01]  /*6e60*/  HMMA.16816.F32 R120, R4.reuse, R16, RZ ;  /* 0x000000100478723c */ /* 0x040fe200000018ff */
[----:B------:R-:W-:Y:S01]  /*6e70*/  FADD.FTZ R16, R240, R167 ;  /* 0x000000a7f0107221 */ /* 0x000fe20000010000 */
[----:B------:R-:W-:Y:S01]  /*6e80*/  @P3 PRMT R193, R228, 0x5410, RZ ;  /* 0x00005410e4c13816 */ /* 0x000fe200000000ff */
[----:B------:R-:W-:Y:S01]  /*6e90*/  @!P1 HADD2 R165, -R195.H0_H0, -RZ.H0_H0 ;  /* 0xa00000ffc3a59230 */ /* 0x000fe20000000900 */
[----:B------:R-:W-:Y:S01]  /*6ea0*/  @P4 PRMT R192, R227, 0x5410, RZ ;  /* 0x00005410e3c04816 */ /* 0x000fe200000000ff */
[----:B------:R-:W-:Y:S01]  /*6eb0*/  @!P2 HADD2 R166, -R194.H0_H0, -RZ.H0_H0 ;  /* 0xa00000ffc2a6a230 */ /* 0x000fe20000000900 */
[----:B------:R-:W-:Y:S01]  /*6ec0*/  ISETP.GT.U32.AND P3, PT, R93, UR11, PT ;  /* 0x0000000b5d007c0c */ /* 0x000fe2000bf64070 */
[----:B------:R-:W-:Y:S01]  /*6ed0*/  IMAD.MOV.U32 R228, RZ, RZ, R172 ;  /* 0x000000ffffe47224 */ /* 0x000fe200078e00ac */
[----:B------:R-:W-:Y:S01]  /*6ee0*/  @!P1 PRMT R195, R165, 0x5410, RZ ;  /* 0x00005410a5c39816 */ /* 0x000fe200000000ff */
[----:B------:R-:W-:Y:S01]  /*6ef0*/  HMMA.16816.F32 R156, R4, R50, RZ ;  /* 0x00000032049c723c */ /* 0x000fe200000018ff */
[----:B------:R-:W-:Y:S01]  /*6f00*/  ISETP.GT.U32.AND P1, PT, R109, UR11, PT ;  /* 0x0000000b6d007c0c */ /* 0x000fe2000bf24070 */
[----:B------:R-:W-:Y:S01]  /*6f10*/  IMAD.MOV.U32 R227, RZ, RZ, R173 ;  /* 0x000000ffffe37224 */ /* 0x000fe200078e00ad */
[----:B------:R-:W-:Y:S01]  /*6f20*/  @!P2 PRMT R194, R166, 0x5410, RZ ;  /* 0x00005410a6c2a816 */ /* 0x000fe200000000ff */
[----:B------:R-:W-:Y:S01]  /*6f30*/  IMAD.MOV.U32 R240, RZ, RZ, R65 ;  /* 0x000000fffff07224 */ /* 0x000fe200078e0041 */
[----:B------:R-:W-:-:S02]  /*6f40*/  ISETP.GT.U32.AND P4, PT, R77, UR11, PT ;  /* 0x0000000b4d007c0c */ /* 0x000fc4000bf84070 */
[----:B------:R-:W-:Y:S01]  /*6f50*/  ISETP.LE.U32.AND P2, PT, R0, UR11, PT ;  /* 0x0000000b00007c0c */ /* 0x000fe2000bf43070 */
[----:B------:R-:W-:Y:S02]  /*6f60*/  HMMA.16816.F32 R164, R4, R30, RZ ;  /* 0x0000001e04a4723c */ /* 0x000fe400000018ff */
[----:B------:R-:W-:-:S04]  /*6f70*/  @P3 HADD2 R232, -R189.H0_H0, -RZ.H0_H0 ;  /* 0xa00000ffbde83230 */ /* 0x000fc80000000900 */
[----:B------:R-:W-:Y:S01]  /*6f80*/  @P1 HADD2 R229, -R191.H0_H0, -RZ.H0_H0 ;  /* 0xa00000ffbfe51230 */ /* 0x000fe20000000900 */
[----:B------:R-:W-:Y:S01]  /*6f90*/  @P3 PRMT R189, R232, 0x5410, RZ ;  /* 0x00005410e8bd3816 */ /* 0x000fe200000000ff */
[C---:B--2---:R-:W-:Y:S02]  /*6fa0*/  HMMA.16816.F32 R44, R4.reuse, R174, RZ ;  /* 0x000000ae042c723c */ /* 0x044fe400000018ff */
[----:B------:R-:W-:Y:S01]  /*6fb0*/  @P4 HADD2 R230, -R188.H0_H0, -RZ.H0_H0 ;  /* 0xa00000ffbce64230 */ /* 0x000fe20000000900 */
[----:B------:R-:W-:Y:S01]  /*6fc0*/  @P1 PRMT R191, R229, 0x5410, RZ ;  /* 0x00005410e5bf1816 */ /* 0x000fe200000000ff */
[----:B------:R-:W-:Y:S01]  /*6fd0*/  IMAD.MOV.U32 R229, RZ, RZ, R140 ;  /* 0x000000ffffe57224 */ /* 0x000fe200078e008c */
[----:B------:R-:W-:Y:S01]  /*6fe0*/  ISETP.GT.U32.AND P1, PT, R79, UR11, PT ;  /* 0x0000000b4f007c0c */ /* 0x000fe2000bf24070 */
[----:B------:R-:W-:Y:S01]  /*6ff0*/  @!P2 HADD2 R231, -R190.H0_H0, -RZ.H0_H0 ;  /* 0xa00000ffbee7a230 */ /* 0x000fe20000000900 */
[----:B------:R-:W-:Y:S01]  /*7000*/  @P4 PRMT R188, R230, 0x5410, RZ ;  /* 0x00005410e6bc4816 */ /* 0x000fe200000000ff */
[----:B------:R-:W-:Y:S03]  /*7010*/  HMMA.16816.F32 R60, R4, R186, RZ ;  /* 0x000000ba043c723c */ /* 0x000fe600000018ff */
[----:B------:R-:W-:-:S05]  /*7020*/  @!P2 PRMT R190, R231, 0x5410, RZ ;  /* 0x00005410e7bea816 */ /* 0x000fca00000000ff */
[----:B------:R-:W-:Y:S02]  /*7030*/  HMMA.16816.F32 R76, R4, R182, RZ ;  /* 0x000000b6044c723c */ /* 0x000fe400000018ff */
[----:B------:R-:W-:-:S05]  /*7040*/  @P1 HADD2 R233, -R139.H0_H0, -RZ.H0_H0 ;  /* 0xa00000ff8be91230 */ /* 0x000fca0000000900 */
[----:B------:R-:W-:Y:S01]  /*7050*/  @P1 PRMT R139, R233, 0x5410, RZ ;  /* 0x00005410e98b1816 */ /* 0x000fe200000000ff */
[C---:B------:R-:W-:Y:S08]  /*7060*/  HMMA.16816.F32 R92, R4.reuse, R26, RZ ;  /* 0x0000001a045c723c */ /* 0x040ff000000018ff */
[C---:B------:R-:W-:Y:S08]  /*7070*/  HMMA.16816.F32 R108, R4.reuse, R10, RZ ;  /* 0x0000000a046c723c */ /* 0x040ff000000018ff */
[----:B------:R-:W-:Y:S08]  /*7080*/  HMMA.16816.F32 R4, R4, R18, RZ ;  /* 0x000000120404723c */ /* 0x000ff000000018ff */
        /* <DEDUP_REMOVED lines=13> */
[C---:B------:R-:W-:Y:S08]  /*7160*/  HMMA.16816.F32 R48, R12.reuse, R50, RZ ;  /* 0x000000320c30723c */ /* 0x040ff000000018ff */
[C---:B------:R-:W-:Y:S08]  /*7170*/  HMMA.16816.F32 R172, R12.reuse, R174, RZ ;  /* 0x000000ae0cac723c */ /* 0x040ff000000018ff */
[----:B------:R-:W-:Y:S01]  /*7180*/  HMMA.16816.F32 R100, R12, R8, RZ ;  /* 0x000000080c64723c */ /* 0x000fe200000018ff */
[----:B------:R-:W-:Y:S01]  /*7190*/  FADD.FTZ R8, R248, R247 ;  /* 0x000000f7f8087221 */ /* 0x000fe20000010000 */
[----:B------:R-:W-:Y:S01]  /*71a0*/  FADD.FTZ R9, R242, R241 ;  /* 0x000000f1f2097221 */ /* 0x000fe20000010000 */
[----:B------:R-:W-:-:S02]  /*71b0*/  IMAD.MOV.U32 R241, RZ, RZ, R24 ;  /* 0x000000fffff17224 */ /* 0x000fc400078e0018 */
[----:B------:R-:W-:Y:S02]  /*71c0*/  IMAD.MOV.U32 R247, RZ, RZ, R180 ;  /* 0x000000fffff77224 */ /* 0x000fe400078e00b4 */
[----:B------:R-:W-:Y:S01]  /*71d0*/  FADD.FTZ R0, R239, R9 ;  /* 0x00000009ef007221 */ /* 0x000fe20000010000 */
[----:B------:R-:W-:Y:S01]  /*71e0*/  IMAD.MOV.U32 R239, RZ, RZ, R176 ;  /* 0x000000ffffef7224 */ /* 0x000fe200078e00b0 */
[C---:B------:R-:W-:Y:S01]  /*71f0*/  HMMA.16816.F32 R116, R128.reuse, R20, R116 ;  /* 0x000000148074723c */ /* 0x040fe20000001874 */
[----:B------:R-:W-:Y:S01]  /*7200*/  FADD.FTZ R21, R251, R8 ;  /* 0x00000008fb157221 */ /* 0x000fe20000010000 */
[----:B------:R-:W-:Y:S02]  /*7210*/  IMAD.MOV.U32 R251, RZ, RZ, R141 ;  /* 0x000000fffffb7224 */ /* 0x000fe400078e008d */
[----:B------:R-:W-:Y:S01]  /*7220*/  FADD.FTZ R176, R243, R16 ;  /* 0x00000010f3b07221 */ /* 0x000fe20000010000 */
[----:B------:R-:W-:Y:S02]  /*7230*/  IMAD.MOV.U32 R243, RZ, RZ, R181 ;  /* 0x000000fffff37224 */ /* 0x000fe400078e00b5 */
[----:B------:R-:W-:Y:S01]  /*7240*/  FADD.FTZ R20, R246, R2 ;  /* 0x00000002f6147221 */ /* 0x000fe20000010000 */
[----:B------:R-:W-:Y:S01]  /*7250*/  IMAD.MOV.U32 R242, RZ, RZ, R64 ;  /* 0x000000fffff27224 */ /* 0x000fe200078e0040 */
[----:B------:R-:W-:Y:S02]  /*7260*/  HMMA.16816.F32 R140, R128, R142, R48 ;  /* 0x0000008e808c723c */ /* 0x000fe40000001830 */
[----:B------:R-:W-:Y:S01]  /*7270*/  FADD.FTZ R6, R6, R20 ;  /* 0x0000001406067221 */ /* 0x000fe20000010000 */
[----:B------:R-:W-:-:S02]  /*7280*/  IMAD.MOV.U32 R2, RZ, RZ, R149 ;  /* 0x000000ffff027224 */ /* 0x000fc400078e0095 */
[----:B------:R-:W-:Y:S02]  /*7290*/  IMAD.MOV.U32 R248, RZ, RZ, R81 ;  /* 0x000000fffff87224 */ /* 0x000fe400078e0051 */
[----:B------:R-:W-:Y:S01]  /*72a0*/  FADD.FTZ R2, R2, R21 ;  /* 0x0000001502027221 */ /* 0x000fe20000010000 */
[----:B------:R-:W-:Y:S01]  /*72b0*/  IMAD.MOV.U32 R246, RZ, RZ, R148 ;  /* 0x000000fffff67224 */ /* 0x000fe200078e0094 */
[----:B------:R-:W-:Y:S02]  /*72c0*/  HMMA.16816.F32 R48, R128, R66, R172 ;  /* 0x000000428030723c */ /* 0x000fe400000018ac */
[----:B------:R-:W-:-:S06]  /*72d0*/  FADD.FTZ R2, R243, R2 ;  /* 0x00000002f3027221 */ /* 0x000fcc0000010000 */
[C---:B------:R-:W-:Y:S08]  /*72e0*/  HMMA.16816.F32 R28, R12.reuse, R30, RZ ;  /* 0x0000001e0c1c723c */ /* 0x040ff000000018ff */
[C---:B------:R-:W-:Y:S08]  /*72f0*/  HMMA.16816.F32 R64, R12.reuse, R186, RZ ;  /* 0x000000ba0c40723c */ /* 0x040ff000000018ff */
[C---:B------:R-:W-:Y:S08]  /*7300*/  HMMA.16816.F32 R180, R12.reuse, R182, RZ ;  /* 0x000000b60cb4723c */ /* 0x040ff000000018ff */
[C---:B------:R-:W-:Y:S08]  /*7310*/  HMMA.16816.F32 R24, R12.reuse, R26, RZ ;  /* 0x0000001a0c18723c */ /* 0x040ff000000018ff */
[C---:B------:R-:W-:Y:S08]  /*7320*/  HMMA.16816.F32 R8, R12.reuse, R10, RZ ;  /* 0x0000000a0c08723c */ /* 0x040ff000000018ff */
[----:B------:R-:W-:Y:S01]  /*7330*/  HMMA.16816.F32 R16, R12, R18, RZ ;  /* 0x000000120c10723c */ /* 0x000fe200000018ff */
[--C-:B------:R-:W-:Y:S01]  /*7340*/  FADD.FTZ R13, R252, R0.reuse ;  /* 0x00000000fc0d7221 */ /* 0x100fe20000010000 */
[----:B------:R-:W-:Y:S01]  /*7350*/  PRMT R0, R138, 0x7632, R0 ;  /* 0x000076328a007816 */ /* 0x000fe20000000000 */
[----:B------:R-:W-:-:S02]  /*7360*/  IMAD.U32 R15, RZ, RZ, UR29 ;  /* 0x0000001dff0f7e24 */ /* 0x000fc4000f8e00ff */
[----:B------:R-:W-:Y:S01]  /*7370*/  FADD.FTZ R14, R7, R176 ;  /* 0x000000b0070e7221 */ /* 0x000fe20000010000 */
[----:B------:R-:W-:Y:S01]  /*7380*/  FADD.FTZ R12, R239, R6 ;  /* 0x00000006ef0c7221 */ /* 0x000fe20000010000 */
[----:B------:R-:W-:Y:S01]  /*7390*/  LOP3.LUT R0, R0, 0xff, RZ, 0xc0, !PT ;  /* 0x000000ff00007812 */ /* 0x000fe200078ec0ff */
[----:B------:R-:W-:Y:S03]  /*73a0*/  HMMA.16816.F32 R100, R128, R112, R100 ;  /* 0x000000708064723c */ /* 0x000fe60000001864 */
[----:B------:R-:W-:Y:S02]  /*73b0*/  ISETP.LE.U32.AND P2, PT, R0, UR11, PT ;  /* 0x0000000b00007c0c */ /* 0x000fe4000bf43070 */
[----:B------:R-:W-:-:S04]  /*73c0*/  LOP3.LUT R0, R225, 0xffff, RZ, 0xc0, !PT ;  /* 0x0000ffffe1007812 */ /* 0x000fc800078ec0ff */
[----:B------:R-:W-:Y:S01]  /*73d0*/  ISETP.LE.U32.AND P3, PT, R0, UR11, PT ;  /* 0x0000000b00007c0c */ /* 0x000fe2000bf63070 */
[----:B------:R-:W-:Y:S01]  /*73e0*/  HMMA.16816.F32 R112, R128, R114, R8 ;  /* 0x000000728070723c */ /* 0x000fe20000001808 */
[----:B------:R-:W-:-:S04]  /*73f0*/  LOP3.LUT R0, R224, 0xffff, RZ, 0xc0, !PT ;  /* 0x0000ffffe0007812 */ /* 0x000fc800078ec0ff */
[----:B------:R-:W-:Y:S01]  /*7400*/  ISETP.LE.U32.AND P4, PT, R0, UR11, PT ;  /* 0x0000000b00007c0c */ /* 0x000fe2000bf83070 */
[----:B------:R-:W-:Y:S02]  /*7410*/  IMAD.U32 R0, RZ, RZ, UR9 ;  /* 0x00000009ff007e24 */ /* 0x000fe4000f8e00ff */
[----:B------:R-:W-:Y:S01]  /*7420*/  @!P2 HADD2 R234, -R196.H0_H0, -RZ.H0_H0 ;  /* 0xa00000ffc4eaa230 */ /* 0x000fe20000000900 */
[----:B------:R-:W-:Y:S01]  /*7430*/  HMMA.16816.F32 R84, R128, R96, R84 ;  /* 0x000000608054723c */ /* 0x000fe20000001854 */
[----:B------:R-:W-:-:S04]  /*7440*/  IMAD.WIDE R4, R0, 0x2, R132 ;  /* 0x0000000200047825 */ /* 0x000fc800078e0284 */
[----:B------:R-:W-:Y:S01]  /*7450*/  @!P3 HADD2 R235, -R203.H0_H0, -RZ.H0_H0 ;  /* 0xa00000ffcbebb230 */ /* 0x000fe20000000900 */
[----:B------:R-:W-:Y:S01]  /*7460*/  @!P2 PRMT R196, R234, 0x5410, RZ ;  /* 0x00005410eac4a816 */ /* 0x000fe200000000ff */
[----:B------:R1:W-:Y:S01]  /*7470*/  STG.E.U16 desc[UR30][R4.64], R212 ;  /* 0x000000d404007986 */ /* 0x0003e2000c10151e */
[C---:B------:R-:W-:Y:S02]  /*7480*/  HMMA.16816.F32 R148, R128.reuse, R150, R28 ;  /* 0x000000968094723c */ /* 0x040fe4000000181c */
[----:B------:R-:W-:Y:S01]  /*7490*/  @!P3 PRMT R203, R235, 0x5410, RZ ;  /* 0x00005410ebcbb816 */ /* 0x000fe200000000ff */
[----:B------:R-:W-:Y:S01]  /*74a0*/  @!P4 HADD2 R236, -R197.H0_H0, -RZ.H0_H0 ;  /* 0xa00000ffc5ecc230 */ /* 0x000fe20000000900 */
[----:B------:R2:W-:Y:S04]  /*74b0*/  STG.E.U16 desc[UR30][R4.64+0x2], R207 ;  /* 0x000002cf04007986 */ /* 0x0005e8000c10151e */
[----:B------:R-:W-:Y:S01]  /*74c0*/  @!P4 PRMT R197, R236, 0x5410, RZ ;  /* 0x00005410ecc5c816 */ /* 0x000fe200000000ff */
[C---:B------:R-:W-:Y:S08]  /*74d0*/  HMMA.16816.F32 R64, R128.reuse, R178, R64 ;  /* 0x000000b28040723c */ /* 0x040ff00000001840 */
[C---:B------:R-:W-:Y:S08]  /*74e0*/  HMMA.16816.F32 R80, R128.reuse, R82, R180 ;  /* 0x000000528050723c */ /* 0x040ff000000018b4 */
[----:B------:R-:W-:Y:S01]  /*74f0*/  HMMA.16816.F32 R96, R128, R98, R24 ;  /* 0x000000628060723c */ /* 0x000fe20000001818 */
[----:B-1----:R-:W-:Y:S01]  /*7500*/  IADD3 R212, P1, PT, R132, -0x40, RZ ;  /* 0xffffffc084d47810 */ /* 0x002fe20007f3e0ff */
[----:B--2---:R-:W-:-:S06]  /*7510*/  IMAD.WIDE R4, R15, 0x70, R4 ;  /* 0x000000700f047825 */ /* 0x004fcc00078e0204 */
[----:B------:R-:W-:Y:S01]  /*7520*/  HMMA.16816.F32 R128, R128, R22, R16 ;  /* 0x000000168080723c */ /* 0x000fe20000001810 */
[----:B------:R-:W-:Y:S01]  /*7530*/  STG.E.U16 desc[UR30][R4.64], R221 ;  /* 0x000000dd04007986 */ /* 0x000fe2000c10151e */
[----:B------:R-:W-:-:S03]  /*7540*/  IMAD.WIDE R8, R15, -0x70, R4 ;  /* 0xffffff900f087825 */ /* 0x000fc600078e0204 */
[----:B------:R1:W-:Y:S01]  /*7550*/  STG.E.U16 desc[UR30][R4.64+0x2], R219 ;  /* 0x000002db04007986 */ /* 0x0003e2000c10151e */
[----:B------:R-:W-:-:S04]  /*7560*/  IMAD.WIDE R6, R15, 0x70, R8 ;  /* 0x000000700f067825 */ /* 0x000fc800078e0208 */
[----:B------:R-:W-:-:S04]  /*7570*/  IMAD.WIDE R10, R15, -0x70, R6 ;  /* 0xffffff900f0a7825 */ /* 0x000fc800078e0206 */
[----:B-1----:R-:W-:-:S04]  /*7580*/  IMAD.WIDE R4, R0, 0x2, R4 ;  /* 0x0000000200047825 */ /* 0x002fc800078e0204 */
[----:B------:R-:W-:Y:S01]  /*7590*/  FADD.FTZ R0, R246, R13 ;  /* 0x0000000df6007221 */ /* 0x000fe20000010000 */
[----:B------:R-:W-:Y:S03]  /*75a0*/  STG.E.U16 desc[UR30][R4.64], R223 ;  /* 0x000000df04007986 */ /* 0x000fe6000c10151e */
[----:B------:R-:W-:Y:S01]  /*75b0*/  FADD.FTZ R0, R228, R0 ;  /* 0x00000000e4007221 */ /* 0x000fe20000010000 */
[----:B------:R-:W-:Y:S03]  /*75c0*/  STG.E.U16 desc[UR30][R4.64+0x2], R222 ;  /* 0x000002de04007986 */ /* 0x000fe6000c10151e */
[----:B------:R-:W-:Y:S01]  /*75d0*/  FADD.FTZ R0, R245, R0 ;  /* 0x00000000f5007221 */ /* 0x000fe20000010000 */
[----:B------:R-:W-:Y:S03]  /*75e0*/  STG.E.U16 desc[UR30][R132.64+0x10], R218 ;  /* 0x000010da84007986 */ /* 0x000fe6000c10151e */
[----:B------:R-:W-:Y:S01]  /*75f0*/  FADD.FTZ R232, R177, R0 ;  /* 0x00000000b1e87221 */ /* 0x000fe20000010000 */
[----:B------:R-:W-:Y:S04]  /*7600*/  STG.E.U16 desc[UR30][R132.64+0x12], R220 ;  /* 0x000012dc84007986 */ /* 0x000fe8000c10151e */
[----:B------:R-:W-:Y:S04]  /*7610*/  STG.E.U16 desc[UR30][R8.64+0x10], R216 ;  /* 0x000010d808007986 */ /* 0x000fe8000c10151e */
[----:B------:R1:W-:Y:S04]  /*7620*/  STG.E.U16 desc[UR30][R8.64+0x12], R217 ;  /* 0x000012d908007986 */ /* 0x0003e8000c10151e */
[----:B------:R2:W-:Y:S04]  /*7630*/  STG.E.U16 desc[UR30][R6.64+0x10], R213 ;  /* 0x000010d506007986 */ /* 0x0005e8000c10151e */
[----:B------:R3:W-:Y:S04]  /*7640*/  STG.E.U16 desc[UR30][R6.64+0x12], R211 ;  /* 0x000012d306007986 */ /* 0x0007e8000c10151e */
[----:B------:R-:W-:Y:S04]  /*7650*/  STG.E.U16 desc[UR30][R4.64+0x12], R210 ;  /* 0x000012d204007986 */ /* 0x000fe8000c10151e */
[----:B------:R-:W-:Y:S04]  /*7660*/  STG.E.U16 desc[UR30][R4.64+0x10], R206 ;  /* 0x000010ce04007986 */ /* 0x000fe8000c10151e */
[----:B------:R-:W-:Y:S04]  /*7670*/  STG.E.U16 desc[UR30][R132.64+0x20], R205 ;  /* 0x000020cd84007986 */ /* 0x000fe8000c10151e */
[----:B------:R-:W-:Y:S01]  /*7680*/  STG.E.U16 desc[UR30][R132.64+0x22], R203 ;  /* 0x000022cb84007986 */ /* 0x000fe2000c10151e */
[----:B-1----:R-:W-:-:S03]  /*7690*/  IMAD.WIDE R8, R15, 0x70, R10 ;  /* 0x000000700f087825 */ /* 0x002fc600078e020a */
[----:B------:R-:W-:Y:S01]  /*76a0*/  STG.E.U16 desc[UR30][R10.64+0x20], R200 ;  /* 0x000020c80a007986 */ /* 0x000fe2000c10151e */
[----:B--2---:R-:W-:-:S03]  /*76b0*/  IADD3.X R213, PT, PT, R133, -0x1, RZ, P1, !PT ;  /* 0xffffffff85d57810 */ /* 0x004fc60000ffe4ff */
[----:B------:R-:W-:Y:S01]  /*76c0*/  STG.E.U16 desc[UR30][R10.64+0x22], R202 ;  /* 0x000022ca0a007986 */ /* 0x000fe2000c10151e */
[----:B---3--:R-:W-:-:S03]  /*76d0*/  IMAD.WIDE R6, R15, -0x70, R8 ;  /* 0xffffff900f067825 */ /* 0x008fc600078e0208 */
[----:B------:R-:W-:Y:S04]  /*76e0*/  STG.E.U16 desc[UR30][R8.64+0x20], R198 ;  /* 0x000020c608007986 */ /* 0x000fe8000c10151e */
[----:B------:R1:W-:Y:S04]  /*76f0*/  STG.E.U16 desc[UR30][R8.64+0x22], R197 ;  /* 0x000022c508007986 */ /* 0x0003e8000c10151e */
[----:B------:R-:W-:Y:S04]  /*7700*/  STG.E.U16 desc[UR30][R4.64+0x20], R196 ;  /* 0x000020c404007986 */ /* 0x000fe8000c10151e */
[----:B------:R-:W-:Y:S04]  /*7710*/  STG.E.U16 desc[UR30][R4.64+0x22], R195 ;  /* 0x000022c304007986 */ /* 0x000fe8000c10151e */
[----:B------:R-:W-:Y:S04]  /*7720*/  STG.E.U16 desc[UR30][R132.64+0x30], R194 ;  /* 0x000030c284007986 */ /* 0x000fe8000c10151e */
[----:B------:R-:W-:Y:S04]  /*7730*/  STG.E.U16 desc[UR30][R132.64+0x32], R193 ;  /* 0x000032c184007986 */ /* 0x000fe8000c10151e */
[----:B------:R-:W-:Y:S04]  /*7740*/  STG.E.U16 desc[UR30][R6.64+0x30], R192 ;  /* 0x000030c006007986 */ /* 0x000fe8000c10151e */
[----:B------:R-:W-:Y:S01]  /*7750*/  STG.E.U16 desc[UR30][R6.64+0x32], R191 ;  /* 0x000032bf06007986 */ /* 0x000fe2000c10151e */
[----:B-1----:R-:W-:-:S05]  /*7760*/  IMAD.WIDE R8, R15, 0x70, R6 ;  /* 0x000000700f087825 */ /* 0x002fca00078e0206 */
[----:B------:R-:W-:Y:S04]  /*7770*/  STG.E.U16 desc[UR30][R8.64+0x30], R190 ;  /* 0x000030be08007986 */ /* 0x000fe8000c10151e */
[----:B------:R-:W-:Y:S04]  /*7780*/  STG.E.U16 desc[UR30][R8.64+0x32], R189 ;  /* 0x000032bd08007986 */ /* 0x000fe8000c10151e */
[----:B------:R-:W-:Y:S04]  /*7790*/  STG.E.U16 desc[UR30][R4.64+0x30], R188 ;  /* 0x000030bc04007986 */ /* 0x000fe8000c10151e */
[----:B------:R1:W-:Y:S02]  /*77a0*/  STG.E.U16 desc[UR30][R4.64+0x32], R139 ;  /* 0x0000328b04007986 */ /* 0x0003e4000c10151e */
[----:B-1----:R-:W-:Y:S01]  /*77b0*/  FADD.FTZ R5, R251, R14 ;  /* 0x0000000efb057221 */ /* 0x002fe20000010000 */
[----:B------:R-:W-:Y:S01]  /*77c0*/  FADD.FTZ R4, R229, R2 ;  /* 0x00000002e5047221 */ /* 0x000fe20000010000 */
[----:B------:R-:W-:-:S02]  /*77d0*/  FADD.FTZ R2, R227, R12 ;  /* 0x0000000ce3027221 */ /* 0x000fc40000010000 */
[----:B------:R-:W-:Y:S01]  /*77e0*/  FADD.FTZ R5, R240, R5 ;  /* 0x00000005f0057221 */ /* 0x000fe20000010000 */
[----:B------:R-:W-:Y:S01]  /*77f0*/  FADD.FTZ R4, R242, R4 ;  /* 0x00000004f2047221 */ /* 0x000fe20000010000 */
[----:B------:R-:W-:Y:S02]  /*7800*/  FADD.FTZ R2, R241, R2 ;  /* 0x00000002f1027221 */ /* 0x000fe40000010000 */
[----:B------:R-:W-:Y:S01]  /*7810*/  FADD.FTZ R5, R244, R5 ;  /* 0x00000005f4057221 */ /* 0x000fe20000010000 */
[----:B------:R-:W-:Y:S01]  /*7820*/  FADD.FTZ R221, R248, R4 ;  /* 0x00000004f8dd7221 */ /* 0x000fe20000010000 */
[----:B------:R-:W-:Y:S02]  /*7830*/  FADD.FTZ R217, R247, R2 ;  /* 0x00000002f7d97221 */ /* 0x000fe40000010000 */
[----:B------:R-:W-:Y:S02]  /*7840*/  FADD.FTZ R220, R184, R5 ;  /* 0x00000005b8dc7221 */ /* 0x000fe40000010000 */
[----:B------:R1:W-:Y:S04]  /*7850*/  STL [R1+0x3c], R221 ;  /* 0x00003cdd01007387 */ /* 0x0003e80000100800 */
[----:B------:R1:W-:Y:S01]  /*7860*/  STL [R1+0x38], R220 ;  /* 0x000038dc01007387 */ /* 0x0003e20000100800 */
[----:B------:R-:W-:Y:S05]  /*7870*/  BRA.U !UP1, `(.L_x_1537) ;  /* 0x0000011909e87547 */ /* 0x000fea000b800000 */
[----:B------:R-:W2:Y:S01]  /*7880*/  LDL R177, [R1+0x60] ;  /* 0x0000600001b17983 */ /* 0x000ea20000100800 */
[----:B------:R-:W3:Y:S01]  /*7890*/  LDCU UR22, c[0x0][0x440] ;  /* 0x00008800ff1677ac */ /* 0x000ee20008000800 */
[----:B------:R-:W-:-:S04]  /*78a0*/  DEPBAR.LE SB0, 0x0 ;  /* 0x000080000000791a */ /* 0x000fc80000000000 */
[----:B------:R-:W4:Y:S04]  /*78b0*/  LDL R247, [R1+0x70] ;  /* 0x0000700001f77983 */ /* 0x000f280000100800 */
[----:B------:R-:W5:Y:S04]  /*78c0*/  LDL R184, [R1+0x6c] ;  /* 0x00006c0001b87983 */ /* 0x000f680000100800 */
[----:B------:R-:W5:Y:S01]  /*78d0*/  LDL R248, [R1+0x58] ;  /* 0x0000580001f87983 */ /* 0x000f620000100800 */
[----:B------:R-:W-:-:S04]  /*78e0*/  UIADD3 UR9, UPT, UPT, UR25, -0x2, URZ ;  /* 0xfffffffe19097890 */ /* 0x000fc8000fffe0ff */
[----:B------:R-:W-:-:S04]  /*78f0*/  UIMAD.WIDE.U32 UR34, UR9, UR6, URZ ;  /* 0x00000006092272a5 */ /* 0x000fc8000f8e00ff */
[----:B------:R-:W-:Y:S02]  /*7900*/  USHF.L.U32 UR33, UR34, 0x5, URZ ;  /* 0x0000000522217899 */ /* 0x000fe400080006ff */
[----:B------:R-:W-:Y:S02]  /*7910*/  UIMAD UR32, UR9, UR7, UR35 ;  /* 0x00000007092072a4 */ /* 0x000fe4000f8e0223 */
[----:B------:R-:W-:Y:S02]  /*7920*/  ULEA UR33, UP0, UR6, UR33, 0x4 ;  /* 0x0000002106217291 */ /* 0x000fe4000f8020ff */
[----:B------:R-:W-:Y:S01]  /*7930*/  USHF.L.U64.HI UR29, UR34, 0x5, UR32 ;  /* 0x00000005221d7899 */ /* 0x000fe20008010220 */
[----:B------:R-:W-:Y:S01]  /*7940*/  IMAD.U32 R6, RZ, RZ, UR34 ;  /* 0x00000022ff067e24 */ /* 0x000fe2000f8e00ff */
[----:B---3--:R-:W-:Y:S02]  /*7950*/  ISETP.GE.AND P3, PT, R3, UR22, PT ;  /* 0x0000001603007c0c */ /* 0x008fe4000bf66270 */
[----:B------:R-:W-:Y:S01]  /*7960*/  ULEA.HI.X UR29, UR6, UR29, UR7, 0x4, UP0 ;  /* 0x0000001d061d7291 */ /* 0x000fe200080f2407 */
[----:B------:R-:W-:-:S02]  /*7970*/  IMAD.U32 R5, RZ, RZ, UR34 ;  /* 0x00000022ff057e24 */ /* 0x000fc4000f8e00ff */
[----:B------:R-:W-:Y:S02]  /*7980*/  IMAD.U32 R4, RZ, RZ, UR33 ;  /* 0x00000021ff047e24 */ /* 0x000fe4000f8e00ff */
[----:B------:R-:W-:Y:S01]  /*7990*/  IMAD.U32 R0, RZ, RZ, UR32 ;  /* 0x00000020ff007e24 */ /* 0x000fe2000f8e00ff */
[----:B------:R-:W-:Y:S01]  /*79a0*/  LOP3.LUT R2, R209, 0x200, R226, 0xf8, !PT ;  /* 0x00000200d1027812 */ /* 0x000fe200078ef8e2 */
[----:B------:R-:W-:Y:S02]  /*79b0*/  IMAD.U32 R9, RZ, RZ, UR33 ;  /* 0x00000021ff097e24 */ /* 0x000fe4000f8e00ff */
[----:B------:R-:W-:Y:S01]  /*79c0*/  IMAD.U32 R8, RZ, RZ, UR29 ;  /* 0x0000001dff087e24 */ /* 0x000fe2000f8e00ff */
[----:B------:R-:W-:-:S04]  /*79d0*/  LOP3.LUT R2, R2, R238, RZ, 0xfc, !PT ;  /* 0x000000ee02027212 */ /* 0x000fc800078efcff */
[----:B------:R-:W-:Y:S01]  /*79e0*/  LEA R22, R2, UR5, 0x1 ;  /* 0x0000000502167c11 */ /* 0x000fe2000f8e08ff */
[----:B------:R-:W-:Y:S01]  /*79f0*/  STL [R1+0x5c], R2 ;  /* 0x00005c0201007387 */ /* 0x000fe20000100800 */
[----:B------:R-:W-:Y:S01]  /*7a00*/  BAR.SYNC.DEFER_BLOCKING 0x0 ;  /* 0x0000000000007b1d */ /* 0x000fe20000010000 */
[----:B--2---:R-:W-:Y:S02]  /*7a10*/  ISETP.GE.AND P2, PT, R177, UR22, PT ;  /* 0x00000016b1007c0c */ /* 0x004fe4000bf46270 */
[-C--:B----4-:R-:W-:Y:S02]  /*7a20*/  LEA R6, P4, R6, R247.reuse, 0x6 ;  /* 0x000000f706067211 */ /* 0x090fe400078830ff */
[----:B------:R-:W-:Y:S02]  /*7a30*/  LEA R4, P1, R4, R247, 0x1 ;  /* 0x000000f704047211 */ /* 0x000fe400078208ff */
[-C--:B-----5:R-:W-:Y:S02]  /*7a40*/  LEA.HI.X R7, R5, R184.reuse, R0, 0x6, P4 ;  /* 0x000000b805077211 */ /* 0x0a0fe400020f3400 */
        /* <DEDUP_REMOVED lines=24> */
[----:B------:R-:W5:Y:S01]  /*7bd0*/  LDSM.16.M88.4 R16, [R22] ;  /* 0x000000001610783b */ /* 0x000f620000000200 */
[----:B------:R-:W-:Y:S01]  /*7be0*/  IMAD.MOV.U32 R247, RZ, RZ, R185 ;  /* 0x000000fffff77224 */ /* 0x000fe200078e00b9 */
[----:B------:R-:W-:Y:S01]  /*7bf0*/  ISETP.NE.AND P1, PT, R237, RZ, PT ;  /* 0x000000ffed00720c */ /* 0x000fe20003f25270 */
[----:B------:R-:W-:Y:S01]  /*7c00*/  IMAD.MOV.U32 R185, RZ, RZ, 0x20 ;  /* 0x00000020ffb97424 */ /* 0x000fe200078e00ff */
[----:B------:R-:W0:Y:S04]  /*7c10*/  LDGDEPBAR ;  /* 0x00000000000079af */ /* 0x000e280000000000 */
[----:B------:R-:W-:-:S05]  /*7c20*/  SEL R251, R185, 0xffffffe0, !P1 ;  /* 0xffffffe0b9fb7807 */ /* 0x000fca0004800000 */
[----:B------:R-:W-:Y:S02]  /*7c30*/  IMAD.IADD R21, R248, 0x1, R251 ;  /* 0x00000001f8157824 */ /* 0x000fe400078e02fb */
[----:B------:R-:W-:-:S03]  /*7c40*/  IMAD.IADD R20, R251, 0x1, R22 ;  /* 0x00000001fb147824 */ /* 0x000fc600078e0216 */
[----:B------:R-:W-:Y:S04]  /*7c50*/  LDSM.16.M88.4 R28, [R21+0x8000] ;  /* 0x00800000151c783b */ /* 0x000fe80000000200 */
[----:B--2---:R-:W2:Y:S04]  /*7c60*/  LDSM.16.M88.4 R4, [R20+0x2000] ;  /* 0x002000001404783b */ /* 0x004ea80000000200 */
[----:B------:R-:W1:Y:S04]  /*7c70*/  LDSM.16.M88.4 R24, [R21+0x8800] ;  /* 0x008800001518783b */ /* 0x000e680000000200 */
[----:B------:R-:W1:Y:S01]  /*7c80*/  LDSM.16.M88.4 R8, [R20] ;  /* 0x000000001408783b */ /* 0x000e620000000200 */
[----:B---3--:R-:W-:Y:S01]  /*7c90*/  HMMA.16816.F32 R196, R12, R176, RZ ;  /* 0x000000b00cc4723c */ /* 0x008fe200000018ff */
[----:B------:R-:W-:-:S07]  /*7ca0*/  IMAD.MOV.U32 R0, RZ, RZ, 0x40 ;  /* 0x00000040ff007424 */ /* 0x000fce00078e00ff */
[C---:B----4-:R-:W-:Y:S08]  /*7cb0*/  HMMA.16816.F32 R188, R12.reuse, R172, RZ ;  /* 0x000000ac0cbc723c */ /* 0x050ff000000018ff */
[C---:B------:R-:W-:Y:S08]  /*7cc0*/  HMMA.16816.F32 R192, R12.reuse, R178, RZ ;  /* 0x000000b20cc0723c */ /* 0x040ff000000018ff */
[----:B------:R-:W-:Y:S08]  /*7cd0*/  HMMA.16816.F32 R184, R12, R174, RZ ;  /* 0x000000ae0cb8723c */ /* 0x000ff000000018ff */
[----:B-----5:R-:W-:Y:S01]  /*7ce0*/  HMMA.16816.F32 R180, R16, R176, RZ ;  /* 0x000000b010b4723c */ /* 0x020fe200000018ff */
[----:B------:R-:W-:-:S07]  /*7cf0*/  ISETP.NE.AND P1, PT, R250, RZ, PT ;  /* 0x000000fffa00720c */ /* 0x000fce0003f25270 */
[C---:B------:R-:W-:Y:S08]  /*7d00*/  HMMA.16816.F32 R176, R16.reuse, R178, RZ ;  /* 0x000000b210b0723c */ /* 0x040ff000000018ff */
[C---:B------:R-:W-:Y:S08]  /*7d10*/  HMMA.16816.F32 R12, R16.reuse, R172, RZ ;  /* 0x000000ac100c723c */ /* 0x040ff000000018ff */
[----:B------:R-:W-:Y:S01]  /*7d20*/  HMMA.16816.F32 R16, R16, R174, RZ ;  /* 0x000000ae1010723c */ /* 0x000fe200000018ff */
[----:B------:R-:W-:-:S05]  /*7d30*/  SEL R23, R0, 0xffffffc0, !P1 ;  /* 0xffffffc000177807 */ /* 0x000fca0004800000 */
[----:B------:R-:W-:Y:S02]  /*7d40*/  IMAD.IADD R2, R23, 0x1, R22 ;  /* 0x0000000117027824 */ /* 0x000fe400078e0216 */
[----:B------:R-:W-:Y:S01]  /*7d50*/  IMAD.IADD R248, R248, 0x1, R23 ;  /* 0x00000001f8f87824 */ /* 0x000fe200078e0217 */
[C---:B--2---:R-:W-:Y:S08]  /*7d60*/  HMMA.16816.F32 R196, R4.reuse, R28, R196 ;  /* 0x0000001c04c4723c */ /* 0x044ff000000018c4 */
[C---:B-1----:R-:W-:Y:S08]  /*7d70*/  HMMA.16816.F32 R188, R4.reuse, R24, R188 ;  /* 0x0000001804bc723c */ /* 0x042ff000000018bc */
[C---:B------:R-:W-:Y:S08]  /*7d80*/  HMMA.16816.F32 R192, R4.reuse, R30, R192 ;  /* 0x0000001e04c0723c */ /* 0x040ff000000018c0 */
[----:B------:R-:W-:Y:S01]  /*7d90*/  HMMA.16816.F32 R184, R4, R26, R184 ;  /* 0x0000001a04b8723c */ /* 0x000fe200000018b8 */
[----:B------:R-:W-:Y:S07]  /*7da0*/  LDSM.16.M88.4 R4, [R2+0x2000] ;  /* 0x002000000204783b */ /* 0x000fee0000000200 */
[C---:B------:R-:W-:Y:S08]  /*7db0*/  HMMA.16816.F32 R180, R8.reuse, R28, R180 ;  /* 0x0000001c08b4723c */ /* 0x040ff000000018b4 */
[C---:B------:R-:W-:Y:S01]  /*7dc0*/  HMMA.16816.F32 R172, R8.reuse, R24, R12 ;  /* 0x0000001808ac723c */ /* 0x040fe2000000180c */
[----:B------:R-:W1:Y:S07]  /*7dd0*/  LDSM.16.M88.4 R12, [R248+0x8800] ;  /* 0x00880000f80c783b */ /* 0x000e6e0000000200 */
[C---:B------:R-:W-:Y:S08]  /*7de0*/  HMMA.16816.F32 R28, R8.reuse, R30, R176 ;  /* 0x0000001e081c723c */ /* 0x040ff000000018b0 */
[----:B------:R-:W-:Y:S01]  /*7df0*/  HMMA.16816.F32 R24, R8, R26, R16 ;  /* 0x0000001a0818723c */ /* 0x000fe20000001810 */
[----:B------:R-:W2:Y:S04]  /*7e00*/  LDSM.16.M88.4 R16, [R248+0x8000] ;  /* 0x00800000f810783b */ /* 0x000ea80000000200 */
[----:B------:R-:W3:Y:S01]  /*7e10*/  LDSM.16.M88.4 R8, [R2] ;  /* 0x000000000208783b */ /* 0x000ee20000000200 */
[----:B------:R-:W-:-:S02]  /*7e20*/  IMAD.IADD R0, R251, 0x1, R2 ;  /* 0x00000001fb007824 */ /* 0x000fc400078e0202 */
[----:B------:R-:W-:Y:S01]  /*7e30*/  IMAD.IADD R250, R251, 0x1, R248 ;  /* 0x00000001fbfa7824 */ /* 0x000fe200078e02f8 */
        /* <DEDUP_REMOVED lines=19> */
[----:B------:R-:W1:Y:S07]  /*7f70*/  LDSM.16.M88.4 R16, [R249+UR5+0x9000] ;  /* 0x00900005f910783b */ /* 0x000e6e0008000200 */
[C---:B------:R-:W-:Y:S08]  /*7f80*/  HMMA.16816.F32 R28, R8.reuse, R12, R28 ;  /* 0x0000000c081c723c */ /* 0x040ff0000000181c */
[----:B------:R-:W-:Y:S01]  /*7f90*/  HMMA.16816.F32 R24, R8, R14, R24 ;  /* 0x0000000e0818723c */ /* 0x000fe20000001818 */
[----:B------:R-:W2:Y:S04]  /*7fa0*/  LDSM.16.M88.4 R12, [R249+UR5+0x9800] ;  /* 0x00980005f90c783b */ /* 0x000ea80008000200 */
        /* <DEDUP_REMOVED lines=23> */
[----:B----4-:R-:W-:Y:S01]  /*8120*/  HMMA.16816.F32 R20, R8, R14, R24 ;  /* 0x0000000e0814723c */ /* 0x010fe20000001818 */
[----:B------:R-:W-:Y:S04]  /*8130*/  LDSM.16.M88.4 R12, [R248+0x9800] ;  /* 0x00980000f80c783b */ /* 0x000fe80000000200 */
[----:B------:R-:W2:Y:S03]  /*8140*/  LDSM.16.M88.4 R8, [R2+0x4000] ;  /* 0x004000000208783b */ /* 0x000ea60000000200 */
[C---:B-1----:R-:W-:Y:S08]  /*8150*/  HMMA.16816.F32 R184, R4.reuse, R16, R192 ;  /* 0x0000001004b8723c */ /* 0x042ff000000018c0 */
[----:B------:R-:W-:Y:S08]  /*8160*/  HMMA.16816.F32 R192, R4, R18, R188 ;  /* 0x0000001204c0723c */ /* 0x000ff000000018bc */
[C---:B--2---:R-:W-:Y:S08]  /*8170*/  HMMA.16816.F32 R24, R8.reuse, R16, R176 ;  /* 0x000000100818723c */ /* 0x044ff000000018b0 */
[C---:B------:R-:W-:Y:S01]  /*8180*/  HMMA.16816.F32 R172, R8.reuse, R18, R172 ;  /* 0x0000001208ac723c */ /* 0x040fe200000018ac */
[----:B------:R-:W-:Y:S07]  /*8190*/  LDSM.16.M88.4 R16, [R250+0x9000] ;  /* 0x00900000fa10783b */ /* 0x000fee0000000200 */
[C---:B------:R-:W-:Y:S08]  /*81a0*/  HMMA.16816.F32 R28, R8.reuse, R12, R28 ;  /* 0x0000000c081c723c */ /* 0x040ff0000000181c */
[----:B------:R-:W-:Y:S01]  /*81b0*/  HMMA.16816.F32 R20, R8, R14, R20 ;  /* 0x0000000e0814723c */ /* 0x000fe20000001814 */
[----:B------:R-:W1:Y:S07]  /*81c0*/  LDSM.16.M88.4 R8, [R0+0x4000] ;  /* 0x004000000008783b */ /* 0x000e6e0000000200 */
[C---:B------:R-:W-:Y:S08]  /*81d0*/  HMMA.16816.F32 R188, R4.reuse, R12, R196 ;  /* 0x0000000c04bc723c */ /* 0x040ff000000018c4 */
[----:B------:R-:W-:Y:S01]  /*81e0*/  HMMA.16816.F32 R180, R4, R14, R180 ;  /* 0x0000000e04b4723c */ /* 0x000fe200000018b4 */
[----:B------:R2:W3:Y:S04]  /*81f0*/  LDSM.16.M88.4 R4, [R0+0x6000] ;  /* 0x006000000004783b */ /* 0x0004e80000000200 */
[----:B------:R-:W4:Y:S01]  /*8200*/  LDSM.16.M88.4 R12, [R250+0x9800] ;  /* 0x00980000fa0c783b */ /* 0x000f220000000200 */
[----:B------:R-:W-:-:S04]  /*8210*/  DEPBAR.LE SB0, 0x0 ;  /* 0x000080000000791a */ /* 0x000fc80000000000 */
[----:B--2---:R-:W-:Y:S01]  /*8220*/  IMAD.U32 R0, RZ, RZ, UR25 ;  /* 0x00000019ff007e24 */ /* 0x004fe2000f8e00ff */
[----:B-1----:R-:W-:Y:S03]  /*8230*/  HMMA.16816.F32 R24, R8, R16, R24 ;  /* 0x000000100818723c */ /* 0x002fe60000001818 */
[----:B------:R-:W-:-:S04]  /*8240*/  IMAD R0, R0, 0x20, R247 ;  /* 0x0000002000007824 */ /* 0x000fc800078e02f7 */
[----:B------:R-:W-:Y:S01]  /*8250*/  VIADD R2, R0, 0xffffffc0 ;  /* 0xffffffc000027836 */ /* 0x000fe20000000000 */
[C---:B---3--:R-:W-:Y:S08]  /*8260*/  HMMA.16816.F32 R184, R4.reuse, R16, R184 ;  /* 0x0000001004b8723c */ /* 0x048ff000000018b8 */
[C---:B------:R-:W-:Y:S08]  /*8270*/  HMMA.16816.F32 R196, R4.reuse, R18, R192 ;  /* 0x0000001204c4723c */ /* 0x040ff000000018c0 */
[C---:B----4-:R-:W-:Y:S08]  /*8280*/  HMMA.16816.F32 R200, R4.reuse, R12, R188 ;  /* 0x0000000c04c8723c */ /* 0x050ff000000018bc */
[----:B------:R-:W-:Y:S01]  /*8290*/  HMMA.16816.F32 R192, R4, R14, R180 ;  /* 0x0000000e04c0723c */ /* 0x000fe200000018b4 */
[----:B------:R-:W-:-:S07]  /*82a0*/  I2FP.F32.U32 R5, R2 ;  /* 0x0000000200057245 */ /* 0x000fce0000201000 */
[C---:B------:R-:W-:Y:S08]  /*82b0*/  HMMA.16816.F32 R188, R8.reuse, R12, R28 ;  /* 0x0000000c08bc723c */ /* 0x040ff0000000181c */
[----:B------:R-:W-:Y:S01]  /*82c0*/  HMMA.16816.F32 R12, R8, R14, R20 ;  /* 0x0000000e080c723c */ /* 0x000fe20000001814 */
[----:B------:R-:W-:Y:S01]  /*82d0*/  FFMA.FTZ R6, R5, UR10, R24 ;  /* 0x0000000a05067c23 */ /* 0x000fe20008010018 */
[----:B------:R-:W-:Y:S01]  /*82e0*/  BAR.SYNC.DEFER_BLOCKING 0x0 ;  /* 0x0000000000007b1d */ /* 0x000fe20000010000 */
[----:B------:R-:W-:Y:S01]  /*82f0*/  ISETP.GE.AND P1, PT, R2, R33, PT ;  /* 0x000000210200720c */ /* 0x000fe20003f26270 */
[----:B------:R-:W-:-:S02]  /*8300*/  VIADD R4, R0, 0xffffffd8 ;  /* 0xffffffd800047836 */ /* 0x000fc40000000000 */
[C---:B------:R-:W-:Y:S01]  /*8310*/  FFMA.FTZ R7, R5.reuse, UR10, R26 ;  /* 0x0000000a05077c23 */ /* 0x040fe2000801001a */
[----:B------:R-:W-:Y:S01]  /*8320*/  ISETP.GE.AND P4, PT, R2, R32, PT ;  /* 0x000000200200720c */ /* 0x000fe20003f86270 */
[----:B------:R-:W-:Y:S01]  /*8330*/  HMMA.16816.F32 R16, R8, R18, R172 ;  /* 0x000000120810723c */ /* 0x000fe200000018ac */
[----:B------:R-:W-:Y:S01]  /*8340*/  FSEL R181, R6, -INF , !P1 ;  /* 0xff80000006b57808 */ /* 0x000fe20004800000 */
[C---:B------:R-:W-:Y:S01]  /*8350*/  FFMA.FTZ R8, R5.reuse, UR10, R184 ;  /* 0x0000000a05087c23 */ /* 0x040fe200080100b8 */
[----:B------:R-:W-:Y:S02]  /*8360*/  I2FP.F32.U32 R6, R4 ;  /* 0x0000000400067245 */ /* 0x000fe40000201000 */
[C---:B------:R-:W-:Y:S01]  /*8370*/  ISETP.GE.AND P1, PT, R2.reuse, R34, PT ;  /* 0x000000220200720c */ /* 0x040fe20003f26270 */
[----:B------:R-:W-:Y:S01]  /*8380*/  FFMA.FTZ R5, R5, UR10, R186 ;  /* 0x0000000a05057c23 */ /* 0x000fe200080100ba */
[----:B------:R-:W-:Y:S02]  /*8390*/  FSEL R174, R7, -INF , !P4 ;  /* 0xff80000007ae7808 */ /* 0x000fe40006000000 */
[----:B------:R-:W-:Y:S01]  /*83a0*/  ISETP.GE.AND P4, PT, R2, R35, PT ;  /* 0x000000230200720c */ /* 0x000fe20003f86270 */
[----:B------:R-:W-:-:S02]  /*83b0*/  VIADD R2, R0, 0xffffffc1 ;  /* 0xffffffc100027836 */ /* 0x000fc40000000000 */
[----:B------:R-:W-:Y:S01]  /*83c0*/  FFMA.FTZ R9, R6, UR10, R12 ;  /* 0x0000000a06097c23 */ /* 0x000fe2000801000c */
[----:B------:R-:W-:Y:S02]  /*83d0*/  FSEL R177, R8, -INF , !P1 ;  /* 0xff80000008b17808 */ /* 0x000fe40004800000 */
[----:B------:R-:W-:Y:S01]  /*83e0*/  ISETP.GE.AND P1, PT, R4, R33, PT ;  /* 0x000000210400720c */ /* 0x000fe20003f26270 */
[C---:B------:R-:W-:Y:S01]  /*83f0*/  FFMA.FTZ R7, R6.reuse, UR10, R14 ;  /* 0x0000000a06077c23 */ /* 0x040fe2000801000e */
[----:B------:R-:W-:Y:S01]  /*8400*/  FSEL R178, R5, -INF , !P4 ;  /* 0xff80000005b27808 */ /* 0x000fe20006000000 */
[----:B------:R-:W-:Y:S01]  /*8410*/  FFMA.FTZ R8, R6, UR10, R192 ;  /* 0x0000000a06087c23 */ /* 0x000fe200080100c0 */
[----:B------:R-:W-:Y:S02]  /*8420*/  ISETP.GE.AND P4, PT, R4, R32, PT ;  /* 0x000000200400720c */ /* 0x000fe40003f86270 */
[----:B------:R-:W-:Y:S02]  /*8430*/  FSEL R186, R9, -INF , !P1 ;  /* 0xff80000009ba7808 */ /* 0x000fe40004800000 */
[----:B------:R-:W-:-:S02]  /*8440*/  I2FP.F32.U32 R5, R2 ;  /* 0x0000000200057245 */ /* 0x000fc40000201000 */
[----:B------:R-:W-:Y:S01]  /*8450*/  ISETP.GE.AND P1, PT, R4, R34, PT ;  /* 0x000000220400720c */ /* 0x000fe20003f26270 */
[----:B------:R-:W-:Y:S01]  /*8460*/  FFMA.FTZ R6, R6, UR10, R194 ;  /* 0x0000000a06067c23 */ /* 0x000fe200080100c2 */
[----:B------:R-:W-:Y:S01]  /*8470*/  FSEL R179, R7, -INF , !P4 ;  /* 0xff80000007b37808 */ /* 0x000fe20006000000 */
[C---:B------:R-:W-:Y:S01]  /*8480*/  FFMA.FTZ R7, R5.reuse, UR10, R25 ;  /* 0x0000000a05077c23 */ /* 0x040fe20008010019 */
[----:B------:R-:W-:Y:S01]  /*8490*/  ISETP.GE.AND P4, PT, R4, R35, PT ;  /* 0x000000230400720c */ /* 0x000fe20003f86270 */
[----:B------:R-:W-:Y:S01]  /*84a0*/  VIADD R4, R0, 0xffffffc8 ;  /* 0xffffffc800047836 */ /* 0x000fe20000000000 */
[----:B------:R-:W-:Y:S02]  /*84b0*/  FSEL R182, R8, -INF , !P1 ;  /* 0xff80000008b67808 */ /* 0x000fe40004800000 */
[----:B------:R-:W-:Y:S01]  /*84c0*/  ISETP.GE.AND P1, PT, R2, R33, PT ;  /* 0x000000210200720c */ /* 0x000fe20003f26270 */
[----:B------:R-:W-:Y:S01]  /*84d0*/  FFMA.FTZ R9, R5, UR10, R27 ;  /* 0x0000000a05097c23 */ /* 0x000fe2000801001b */
[----:B------:R-:W-:-:S02]  /*84e0*/  FSEL R183, R6, -INF , !P4 ;  /* 0xff80000006b77808 */ /* 0x000fc40006000000 */
[----:B------:R-:W-:Y:S01]  /*84f0*/  FSEL R172, R7, -INF , !P1 ;  /* 0xff80000007ac7808 */ /* 0x000fe20004800000 */
[C---:B------:R-:W-:Y:S01]  /*8500*/  FFMA.FTZ R7, R5.reuse, UR10, R185 ;  /* 0x0000000a05077c23 */ /* 0x040fe200080100b9 */
[C---:B------:R-:W-:Y:S02]  /*8510*/  ISETP.GE.AND P4, PT, R2.reuse, R32, PT ;  /* 0x000000200200720c */ /* 0x040fe40003f86270 */
[----:B------:R-:W-:Y:S02]  /*8520*/  I2FP.F32.U32 R6, R4 ;  /* 0x0000000400067245 */ /* 0x000fe40000201000 */
[----:B------:R-:W-:Y:S01]  /*8530*/  ISETP.GE.AND P1, PT, R2, R34, PT ;  /* 0x000000220200720c */ /* 0x000fe20003f26270 */
[----:B------:R-:W-:Y:S01]  /*8540*/  FFMA.FTZ R5, R5, UR10, R187 ;  /* 0x0000000a05057c23 */ /* 0x000fe200080100bb */
[----:B------:R-:W-:Y:S01]  /*8550*/  FSEL R26, R9, -INF , !P4 ;  /* 0xff800000091a7808 */ /* 0x000fe20006000000 */
[----:B------:R-:W-:Y:S01]  /*8560*/  FFMA.FTZ R8, R6, UR10, R16 ;  /* 0x0000000a06087c23 */ /* 0x000fe20008010010 */
[----:B------:R-:W-:Y:S01]  /*8570*/  ISETP.GE.AND P4, PT, R2, R35, PT ;  /* 0x000000230200720c */ /* 0x000fe20003f86270 */
[----:B------:R-:W-:Y:S01]  /*8580*/  VIADD R2, R0, 0xffffffc9 ;  /* 0xffffffc900027836 */ /* 0x000fe20000000000 */
[----:B------:R-:W-:-:S02]  /*8590*/  FSEL R28, R7, -INF , !P1 ;  /* 0xff800000071c7808 */ /* 0x000fc40004800000 */
[----:B------:R-:W-:Y:S01]  /*85a0*/  ISETP.GE.AND P1, PT, R4, R33, PT ;  /* 0x000000210400720c */ /* 0x000fe20003f26270 */
[----:B------:R-:W-:Y:S01]  /*85b0*/  FFMA.FTZ R7, R6, UR10, R18 ;  /* 0x0000000a06077c23 */ /* 0x000fe20008010012 */
[----:B------:R-:W-:Y:S02]  /*85c0*/  FSEL R30, R5, -INF , !P4 ;  /* 0xff800000051e7808 */ /* 0x000fe40006000000 */
[----:B------:R-:W-:Y:S02]  /*85d0*/  ISETP.GE.AND P4, PT, R4, R32, PT ;  /* 0x000000200400720c */ /* 0x000fe40003f86270 */
[----:B------:R-:W-:Y:S01]  /*85e0*/  FSEL R180, R8, -INF , !P1 ;  /* 0xff80000008b47808 */ /* 0x000fe20004800000 */
[----:B------:R-:W-:Y:S01]  /*85f0*/  FFMA.FTZ R8, R6, UR10, R196 ;  /* 0x0000000a06087c23 */ /* 0x000fe200080100c4 */
        /* <DEDUP_REMOVED lines=9> */
[C---:B------:R-:W-:Y:S01]  /*8690*/  FFMA.FTZ R9, R5.reuse, UR10, R19 ;  /* 0x0000000a05097c23 */ /* 0x040fe20008010013 */
[----:B------:R-:W-:Y:S01]  /*86a0*/  FSEL R175, R6, -INF , !P4 ;  /* 0xff80000006af7808 */ /* 0x000fe20006000000 */
[----:B------:R-:W-:Y:S01]  /*86b0*/  FFMA.FTZ R8, R5, UR10, R197 ;  /* 0x0000000a05087c23 */ /* 0x000fe200080100c5 */
[C---:B------:R-:W-:Y:S02]  /*86c0*/  ISETP.GE.AND P4, PT, R2.reuse, R32, PT ;  /* 0x000000200200720c */ /* 0x040fe40003f86270 */
[----:B------:R-:W-:Y:S02]  /*86d0*/  FSEL R176, R7, -INF , !P1 ;  /* 0xff80000007b07808 */ /* 0x000fe40004800000 */
        /* <DEDUP_REMOVED lines=18> */
[----:B------:R-:W-:Y:S01]  /*8800*/  VIADD R0, R0, 0xffffffd9 ;  /* 0xffffffd900007836 */ /* 0x000fe20000000000 */
[----:B------:R-:W-:Y:S01]  /*8810*/  ISETP.GE.AND P4, PT, R4, R35, PT ;  /* 0x000000230400720c */ /* 0x000fe20003f86270 */
[----:B------:R-:W-:Y:S01]  /*8820*/  FFMA.FTZ R25, R5, UR10, R189 ;  /* 0x0000000a05197c23 */ /* 0x000fe200080100bd */
[----:B------:R-:W-:-:S02]  /*8830*/  FSEL R22, R22, -INF , !P1 ;  /* 0xff80000016167808 */ /* 0x000fc40004800000 */
[CC--:B------:R-:W-:Y:S01]  /*8840*/  ISETP.GE.AND P1, PT, R2.reuse, R33.reuse, PT ;  /* 0x000000210200720c */ /* 0x0c0fe20003f26270 */
[----:B------:R-:W-:Y:S01]  /*8850*/  FFMA.FTZ R18, R5, UR10, R191 ;  /* 0x0000000a05127c23 */ /* 0x000fe200080100bf */
[----:B------:R-:W-:Y:S02]  /*8860*/  I2FP.F32.U32 R4, R0 ;  /* 0x0000000000047245 */ /* 0x000fe40000201000 */
[----:B------:R-:W-:Y:S01]  /*8870*/  FSEL R23, R23, -INF , !P4 ;  /* 0xff80000017177808 */ /* 0x000fe20006000000 */
[----:B------:R-:W-:Y:S01]  /*8880*/  FFMA.FTZ R21, R5, UR10, R201 ;  /* 0x0000000a05157c23 */ /* 0x000fe200080100c9 */
[C---:B------:R-:W-:Y:S02]  /*8890*/  ISETP.GE.AND P4, PT, R2.reuse, R32, PT ;  /* 0x000000200200720c */ /* 0x040fe40003f86270 */
[----:B------:R-:W-:Y:S02]  /*88a0*/  FSEL R25, R25, -INF , !P1 ;  /* 0xff80000019197808 */ /* 0x000fe40004800000 */
[----:B------:R-:W-:Y:S01]  /*88b0*/  ISETP.GE.AND P1, PT, R2, R34, PT ;  /* 0x000000220200720c */ /* 0x000fe20003f26270 */
[----:B------:R-:W-:Y:S01]  /*88c0*/  FFMA.FTZ R24, R4, UR10, R13 ;  /* 0x0000000a04187c23 */ /* 0x000fe2000801000d */
[----:B------:R-:W-:Y:S01]  /*88d0*/  FSEL R18, R18, -INF , !P4 ;  /* 0xff80000012127808 */ /* 0x000fe20006000000 */
[----:B------:R-:W-:Y:S01]  /*88e0*/  UISETP.GE.U32.AND UP1, UPT, UR25, 0x3, UPT ;  /* 0x000000031900788c */ /* 0x000fe2000bf26070 */
[----:B------:R-:W-:Y:S01]  /*88f0*/  ISETP.GE.AND P4, PT, R0, R33, PT ;  /* 0x000000210000720c */ /* 0x000fe20003f86270 */
[----:B------:R-:W-:Y:S01]  /*8900*/  FFMA.FTZ R6, R4, UR10, R15 ;  /* 0x0000000a04067c23 */ /* 0x000fe2000801000f */
[----:B------:R-:W-:-:S02]  /*8910*/  FSEL R21, R21, -INF , !P1 ;  /* 0xff80000015157808 */ /* 0x000fc40004800000 */
[----:B------:R-:W-:Y:S02]  /*8920*/  ISETP.GE.AND P1, PT, R0, R32, PT ;  /* 0x000000200000720c */ /* 0x000fe40003f26270 */
[----:B------:R-:W-:Y:S01]  /*8930*/  FSEL R24, R24, -INF , !P4 ;  /* 0xff80000018187808 */ /* 0x000fe20006000000 */
[----:B------:R-:W-:Y:S01]  /*8940*/  FFMA.FTZ R20, R4, UR10, R193 ;  /* 0x0000000a04147c23 */ /* 0x000fe200080100c1 */
[----:B------:R-:W-:Y:S02]  /*8950*/  ISETP.GE.AND P4, PT, R2, R35, PT ;  /* 0x000000230200720c */ /* 0x000fe40003f86270 */
[----:B------:R-:W-:Y:S02]  /*8960*/  FSEL R2, R6, -INF , !P1 ;  /* 0xff80000006027808 */ /* 0x000fe40004800000 */
[----:B------:R-:W-:Y:S02]  /*8970*/  ISETP.GE.AND P1, PT, R0, R34, PT ;  /* 0x000000220000720c */ /* 0x000fe40003f26270 */
[----:B------:R-:W-:-:S02]  /*8980*/  FMNMX3.FTZ R12, R137, R181, R172, !PT ;  /* 0x000000b5890c7276 */ /* 0x000fc400078100ac */
[----:B------:R-:W-:Y:S01]  /*8990*/  FSEL R20, R20, -INF , !P1 ;  /* 0xff80000014147808 */ /* 0x000fe20004800000 */
        /* <DEDUP_REMOVED lines=45> */
.L_x_1538:
[----:B------:R-:W3:Y:S04]  /*8c70*/  LDL.64 R184, [R1+0x98] ;  /* 0x0000980001b87983 */ /* 0x000ee80000100a00 */
[----:B------:R-:W4:Y:S04]  /*8c80*/  LDL.64 R10, [R1+0xa0] ;  /* 0x0000a000010a7983 */ /* 0x000f280000100a00 */
[----:B------:R-:W5:Y:S04]  /*8c90*/  LDL.64 R192, [R1+0x78] ;  /* 0x0000780001c07983 */ /* 0x000f680000100a00 */
[----:B------:R-:W2:Y:S04]  /*8ca0*/  LDL.64 R190, [R1+0x90] ;  /* 0x0000900001be7983 */ /* 0x000ea80000100a00 */
[----:B------:R-:W2:Y:S01]  /*8cb0*/  LDL.64 R224, [R1+0xa8] ;  /* 0x0000a80001e07983 */ /* 0x000ea20000100a00 */
[----:B------:R-:W-:Y:S01]  /*8cc0*/  FFMA.FTZ R188, R5, UR10, R203 ;  /* 0x0000000a05bc7c23 */ /* 0x000fe200080100cb */
[----:B------:R-:W-:-:S02]  /*8cd0*/  FMNMX3.FTZ R12, R12, R180, R176, !PT ;  /* 0x000000b40c0c7276 */ /* 0x000fc400078100b0 */
[----:B------:R-:W-:Y:S02]  /*8ce0*/  FMNMX3.FTZ R5, R136, R174, R26, !PT ;  /* 0x000000ae88057276 */ /* 0x000fe4000781001a */
[----:B------:R-:W-:Y:S02]  /*8cf0*/  FMNMX3.FTZ R12, R12, R139, R25, !PT ;  /* 0x0000008b0c0c7276 */ /* 0x000fe40007810019 */
[----:B------:R-:W-:Y:S01]  /*8d00*/  FMNMX3.FTZ R5, R5, R138, R27, !PT ;  /* 0x0000008a05057276 */ /* 0x000fe2000781001b */
[----:B------:R-:W-:Y:S01]  /*8d10*/  IMAD.U32 R16, RZ, RZ, UR37 ;  /* 0x00000025ff107e24 */ /* 0x000fe2000f8e00ff */
[----:B------:R-:W-:Y:S02]  /*8d20*/  FMNMX3.FTZ R12, R12, R186, R24, !PT ;  /* 0x000000ba0c0c7276 */ /* 0x000fe40007810018 */
[----:B------:R-:W-:Y:S02]  /*8d30*/  FMNMX3.FTZ R13, R5, R19, R18, !PT ;  /* 0x00000013050d7276 */ /* 0x000fe40007810012 */
[----:B------:R-:W-:Y:S01]  /*8d40*/  FMNMX3.FTZ R14, R135, R177, R28, !PT ;  /* 0x000000b1870e7276 */ /* 0x000fe2000781001c */
[----:B------:R-:W1:Y:S01]  /*8d50*/  SHFL.BFLY PT, R15, R12, 0x2, 0x1f ;  /* 0x0c401f000c0f7f89 */ /* 0x000e6200000e0000 */
[----:B------:R-:W-:-:S02]  /*8d60*/  FMNMX3.FTZ R13, R13, R179, R2, !PT ;  /* 0x000000b30d0d7276 */ /* 0x000fc40007810002 */
[----:B------:R-:W-:-:S04]  /*8d70*/  FMNMX3.FTZ R14, R14, R173, R29, !PT ;  /* 0x000000ad0e0e7276 */ /* 0x000fc8000781001d */
[----:B------:R-:W-:Y:S01]  /*8d80*/  FMNMX3.FTZ R14, R14, R22, R21, !PT ;  /* 0x000000160e0e7276 */ /* 0x000fe20007810015 */
[----:B------:R-:W-:-:S03]  /*8d90*/  FFMA.FTZ R187, R4, UR10, R195 ;  /* 0x0000000a04bb7c23 */ /* 0x000fc600080100c3 */
[----:B------:R-:W-:Y:S02]  /*8da0*/  FMNMX3.FTZ R14, R14, R182, R20, !PT ;  /* 0x000000b60e0e7276 */ /* 0x000fe40007810014 */
[----:B-1----:R-:W-:Y:S02]  /*8db0*/  FMNMX.FTZ R12, R12, R15, !PT ;  /* 0x0000000f0c0c7209 */ /* 0x002fe40007810000 */
[----:B------:R-:W-:Y:S02]  /*8dc0*/  ISETP.GE.AND P1, PT, R0, R35, PT ;  /* 0x000000230000720c */ /* 0x000fe40003f26270 */
[----:B---3--:R-:W-:Y:S02]  /*8dd0*/  LOP3.LUT R16, R16, UR9, R185, 0x96, !PT ;  /* 0x0000000910107c12 */ /* 0x008fe4000f8e96b9 */
[----:B------:R-:W1:Y:S03]  /*8de0*/  SHFL.BFLY PT, R185, R13, 0x2, 0x1f ;  /* 0x0c401f000db97f89 */ /* 0x000e6600000e0000 */
[----:B------:R-:W-:Y:S01]  /*8df0*/  IMAD.WIDE.U32 R16, R16, -0x326172a9, RZ ;  /* 0xcd9e8d5710107825 */ /* 0x000fe200078e00ff */
[----:B------:R-:W3:Y:S04]  /*8e00*/  SHFL.BFLY PT, R184, R14, 0x2, 0x1f ;  /* 0x0c401f000eb87f89 */ /* 0x000ee800000e0000 */
[----:B----4-:R-:W-:-:S02]  /*8e10*/  LOP3.LUT R4, R10, UR27, R17, 0x96, !PT ;  /* 0x0000001b0a047c12 */ /* 0x010fc4000f8e9611 */
[----:B-----5:R-:W-:-:S03]  /*8e20*/  LOP3.LUT R10, R16, UR26, R193, 0x96, !PT ;  /* 0x0000001a100a7c12 */ /* 0x020fc6000f8e96c1 */
[----:B------:R-:W-:-:S04]  /*8e30*/  IMAD.WIDE.U32 R4, R4, -0x2daee0ad, RZ ;  /* 0xd2511f5304047825 */ /* 0x000fc800078e00ff */
[----:B------:R-:W-:Y:S01]  /*8e40*/  IMAD.WIDE.U32 R10, R10, -0x2daee0ad, RZ ;  /* 0xd2511f530a0a7825 */ /* 0x000fe200078e00ff */
[----:B--2---:R-:W-:-:S04]  /*8e50*/  LOP3.LUT R5, R190, UR24, R5, 0x96, !PT ;  /* 0x00000018be057c12 */ /* 0x004fc8000f8e9605 */
[----:B------:R-:W-:Y:S01]  /*8e60*/  LOP3.LUT R4, R4, UR19, R11, 0x96, !PT ;  /* 0x0000001304047c12 */ /* 0x000fe2000f8e960b */
[----:B------:R-:W-:Y:S01]  /*8e70*/  IMAD.WIDE.U32 R190, R5, -0x326172a9, RZ ;  /* 0xcd9e8d5705be7825 */ /* 0x000fe200078e00ff */
[----:B-1----:R-:W-:-:S03]  /*8e80*/  FMNMX.FTZ R13, R13, R185, !PT ;  /* 0x000000b90d0d7209 */ /* 0x002fc60007810000 */
[----:B------:R-:W-:Y:S01]  /*8e90*/  IMAD.WIDE.U32 R4, R4, -0x326172a9, RZ ;  /* 0xcd9e8d5704047825 */ /* 0x000fe200078e00ff */
[----:B------:R-:W1:Y:S01]  /*8ea0*/  SHFL.BFLY PT, R185, R12, 0x1, 0x1f ;  /* 0x0c201f000cb97f89 */ /* 0x000e6200000e0000 */
[----:B------:R-:W-:-:S03]  /*8eb0*/  LOP3.LUT R11, R192, UR23, R191, 0x96, !PT ;  /* 0x00000017c00b7c12 */ /* 0x000fc6000f8e96bf */
[----:B------:R-:W-:Y:S02]  /*8ec0*/  LOP3.LUT R5, R190, UR18, R5, 0x96, !PT ;  /* 0x00000012be057c12 */ /* 0x000fe4000f8e9605 */
[----:B------:R-:W-:Y:S02]  /*8ed0*/  IMAD.WIDE.U32 R190, R11, -0x2daee0ad, RZ ;  /* 0xd2511f530bbe7825 */ /* 0x000fe400078e00ff */
[----:B------:R-:W2:Y:S02]  /*8ee0*/  SHFL.BFLY PT, R11, R13, 0x1, 0x1f ;  /* 0x0c201f000d0b7f89 */ /* 0x000ea400000e0000 */
[----:B------:R-:W-:Y:S01]  /*8ef0*/  IMAD.WIDE.U32 R206, R5, -0x2daee0ad, RZ ;  /* 0xd2511f5305ce7825 */ /* 0x000fe200078e00ff */
[----:B---3--:R-:W-:Y:S02]  /*8f00*/  FMNMX.FTZ R5, R14, R184, !PT ;  /* 0x000000b80e057209 */ /* 0x008fe40007810000 */
[----:B------:R-:W-:-:S03]  /*8f10*/  LOP3.LUT R15, R10, UR17, R191, 0x96, !PT ;  /* 0x000000110a0f7c12 */ /* 0x000fc6000f8e96bf */
[----:B------:R-:W3:Y:S02]  /*8f20*/  SHFL.BFLY PT, R184, R5, 0x1, 0x1f ;  /* 0x0c201f0005b87f89 */ /* 0x000ee400000e0000 */
[----:B------:R-:W-:Y:S01]  /*8f30*/  IMAD.WIDE.U32 R14, R15, -0x326172a9, RZ ;  /* 0xcd9e8d570f0e7825 */ /* 0x000fe200078e00ff */
[----:B------:R-:W-:-:S04]  /*8f40*/  LOP3.LUT R10, R190, UR15, R207, 0x96, !PT ;  /* 0x0000000fbe0a7c12 */ /* 0x000fc8000f8e96cf */
[----:B------:R-:W-:Y:S02]  /*8f50*/  LOP3.LUT R192, R4, UR16, R15, 0x96, !PT ;  /* 0x0000001004c07c12 */ /* 0x000fe4000f8e960f */
[----:B------:R-:W-:Y:S02]  /*8f60*/  FMNMX3.FTZ R4, R134, R178, R30, !PT ;  /* 0x000000b286047276 */ /* 0x000fe4000781001e */
[----:B-1----:R-:W-:Y:S01]  /*8f70*/  FMNMX.FTZ R218, R12, R185, !PT ;  /* 0x000000b90cda7209 */ /* 0x002fe20007810000 */
[----:B------:R-:W-:Y:S01]  /*8f80*/  IMAD.WIDE.U32 R190, R10, -0x326172a9, RZ ;  /* 0xcd9e8d570abe7825 */ /* 0x000fe200078e00ff */
[----:B------:R-:W-:Y:S02]  /*8f90*/  FSEL R12, R188, -INF , !P4 ;  /* 0xff800000bc0c7808 */ /* 0x000fe40006000000 */
[----:B------:R-:W-:Y:S01]  /*8fa0*/  FMNMX3.FTZ R4, R4, R175, R31, !PT ;  /* 0x000000af04047276 */ /* 0x000fe2000781001f */
[C---:B------:R-:W-:Y:S01]  /*8fb0*/  FMUL.FTZ R10, R218.reuse, UR28 ;  /* 0x0000001cda0a7c20 */ /* 0x040fe20008410000 */
[----:B------:R-:W-:-:S02]  /*8fc0*/  FSETP.NEU.FTZ.AND P4, PT, R218, -INF , PT ;  /* 0xff800000da00780b */ /* 0x000fc40003f9d000 */
[----:B------:R-:W-:Y:S02]  /*8fd0*/  FSEL R185, R187, -INF , !P1 ;  /* 0xff800000bbb97808 */ /* 0x000fe40004800000 */
[----:B------:R-:W-:Y:S02]  /*8fe0*/  FMNMX3.FTZ R4, R4, R23, R12, !PT ;  /* 0x0000001704047276 */ /* 0x000fe4000781000c */
[----:B--2---:R-:W-:Y:S02]  /*8ff0*/  FMNMX.FTZ R219, R13, R11, !PT ;  /* 0x0000000b0ddb7209 */ /* 0x004fe40007810000 */
[----:B------:R-:W-:Y:S02]  /*9000*/  FSEL R10, R10, RZ, P4 ;  /* 0x000000ff0a0a7208 */ /* 0x000fe40002000000 */
[----:B------:R-:W-:Y:S02]  /*9010*/  FMNMX3.FTZ R11, R4, R183, R185, !PT ;  /* 0x000000b7040b7276 */ /* 0x000fe400078100b9 */
[----:B---3--:R-:W-:Y:S01]  /*9020*/  FMNMX.FTZ R233, R5, R184, !PT ;  /* 0x000000b805e97209 */ /* 0x008fe20007810000 */
[--C-:B------:R-:W-:Y:S01]  /*9030*/  FFMA.FTZ R181, R181, UR28, -R10.reuse ;  /* 0x0000001cb5b57c23 */ /* 0x100fe2000801080a */
[C---:B------:R-:W-:Y:S01]  /*9040*/  FMUL.FTZ R5, R219.reuse, UR28 ;  /* 0x0000001cdb057c20 */ /* 0x040fe20008410000 */
[----:B------:R-:W-:Y:S01]  /*9050*/  FSETP.NEU.FTZ.AND P1, PT, R219, -INF , PT ;  /* 0xff800000db00780b */ /* 0x000fe20003f3d000 */
[----:B------:R-:W1:Y:S01]  /*9060*/  SHFL.BFLY PT, R15, R11, 0x2, 0x1f ;  /* 0x0c401f000b0f7f89 */ /* 0x000e6200000e0000 */
[----:B------:R-:W-:Y:S01]  /*9070*/  FFMA.FTZ R172, R172, UR28, -R10 ;  /* 0x0000001cacac7c23 */ /* 0x000fe2000801080a */
[----:B------:R-:W-:Y:S01]  /*9080*/  LOP3.LUT R14, R14, UR14, R191, 0x96, !PT ;  /* 0x0000000e0e0e7c12 */ /* 0x000fe2000f8e96bf */
[----:B------:R2:W-:Y:S01]  /*9090*/  MUFU.EX2 R207, R181 ;  /* 0x000000b500cf7308 */ /* 0x0005e20000000800 */
[----:B------:R-:W-:Y:S01]  /*90a0*/  FSEL R5, R5, RZ, P1 ;  /* 0x000000ff05057208 */ /* 0x000fe20000800000 */
[----:B------:R-:W-:-:S02]  /*90b0*/  FMUL.FTZ R4, R233, UR28 ;  /* 0x0000001ce9047c20 */ /* 0x000fc40008410000 */
[----:B------:R3:W4:Y:S01]  /*90c0*/  MUFU.EX2 R212, R172 ;  /* 0x000000ac00d47308 */ /* 0x0007220000000800 */
[----:B------:R-:W-:Y:S02]  /*90d0*/  LOP3.LUT R13, R14, 0xff, RZ, 0xc0, !PT ;  /* 0x000000ff0e0d7812 */ /* 0x000fe400078ec0ff */
[----:B--2---:R-:W-:Y:S02]  /*90e0*/  FSEL R181, R219, RZ, P1 ;  /* 0x000000ffdbb57208 */ /* 0x004fe40000800000 */
[----:B------:R-:W-:-:S04]  /*90f0*/  FSETP.NEU.FTZ.AND P1, PT, R233, -INF , PT ;  /* 0xff800000e900780b */ /* 0x000fc80003f3d000 */
[----:B------:R-:W-:Y:S02]  /*9100*/  FSEL R194, R233, RZ, P1 ;  /* 0x000000ffe9c27208 */ /* 0x000fe40000800000 */
[----:B------:R-:W-:Y:S02]  /*9110*/  FSEL R4, R4, RZ, P1 ;  /* 0x000000ff04047208 */ /* 0x000fe40000800000 */
[----:B------:R-:W-:Y:S01]  /*9120*/  ISETP.LE.U32.AND P1, PT, R13, UR11, PT ;  /* 0x0000000b0d007c0c */ /* 0x000fe2000bf23070 */
[--C-:B------:R-:W-:Y:S01]  /*9130*/  FFMA.FTZ R174, R174, UR28, -R5.reuse ;  /* 0x0000001caeae7c23 */ /* 0x100fe20008010805 */
[--C-:B------:R-:W-:Y:S01]  /*9140*/  FFMA.FTZ R26, R26, UR28, -R5.reuse ;  /* 0x0000001c1a1a7c23 */ /* 0x100fe20008010805 */
[--C-:B------:R-:W-:Y:S01]  /*9150*/  FFMA.FTZ R138, R138, UR28, -R5.reuse ;  /* 0x0000001c8a8a7c23 */ /* 0x100fe20008010805 */
[--C-:B------:R-:W-:Y:S01]  /*9160*/  FFMA.FTZ R27, R27, UR28, -R5.reuse ;  /* 0x0000001c1b1b7c23 */ /* 0x100fe20008010805 */
[--C-:B------:R-:W-:Y:S01]  /*9170*/  FFMA.FTZ R187, R19, UR28, -R5.reuse ;  /* 0x0000001c13bb7c23 */ /* 0x100fe20008010805 */
[--C-:B---3--:R-:W-:Y:S01]  /*9180*/  FFMA.FTZ R172, R18, UR28, -R5.reuse ;  /* 0x0000001c12ac7c23 */ /* 0x108fe20008010805 */
[--C-:B------:R-:W-:Y:S01]  /*9190*/  FFMA.FTZ R193, R179, UR28, -R5.reuse ;  /* 0x0000001cb3c17c23 */ /* 0x100fe20008010805 */
[----:B------:R-:W-:Y:S01]  /*91a0*/  FFMA.FTZ R191, R2, UR28, -R5 ;  /* 0x0000001c02bf7c23 */ /* 0x000fe20008010805 */
[----:B------:R-:W-:-:S02]  /*91b0*/  LOP3.LUT R5, R14, 0xffff, RZ, 0xc0, !PT ;  /* 0x0000ffff0e057812 */ /* 0x000fc400078ec0ff */
[----:B----4-:R-:W-:Y:S02]  /*91c0*/  F2FP.F16.F32.PACK_AB R19, R212, R207 ;  /* 0x000000cfd413723e */ /* 0x010fe400000000ff */
[----:B------:R-:W-:Y:S02]  /*91d0*/  SHF.R.U32.HI R5, RZ, 0x8, R5 ;  /* 0x00000008ff057819 */ /* 0x000fe40000011605 */
[----:B------:R-:W-:Y:S01]  /*91e0*/  PRMT R18, R19, 0x7632, R18 ;  /* 0x0000763213127816 */ /* 0x000fe20000000012 */
[----:B------:R-:W-:Y:S01]  /*91f0*/  @!P1 HADD2 R189, -R19.H0_H0, -RZ.H0_H0 ;  /* 0xa00000ff13bd9230 */ /* 0x000fe20000000900 */
[----:B-1----:R-:W-:Y:S02]  /*9200*/  FMNMX.FTZ R11, R11, R15, !PT ;  /* 0x0000000f0b0b7209 */ /* 0x002fe40007810000 */
[----:B------:R-:W-:Y:S02]  /*9210*/  LOP3.LUT R5, R5, 0xffff, RZ, 0xc0, !PT ;  /* 0x0000ffff05057812 */ /* 0x000fe400078ec0ff */
[----:B------:R-:W-:Y:S01]  /*9220*/  PRMT R252, R19, 0x5410, R18 ;  /* 0x0000541013fc7816 */ /* 0x000fe20000000012 */
[----:B------:R-:W1:Y:S01]  /*9230*/  SHFL.BFLY PT, R13, R11, 0x1, 0x1f ;  /* 0x0c201f000b0d7f89 */ /* 0x000e6200000e0000 */
[----:B------:R-:W-:-:S02]  /*9240*/  @!P1 PRMT R19, R189, 0x5410, RZ ;  /* 0x00005410bd139816 */ /* 0x000fc400000000ff */
[----:B------:R-:W-:Y:S01]  /*9250*/  ISETP.LE.U32.AND P1, PT, R5, UR11, PT ;  /* 0x0000000b05007c0c */ /* 0x000fe2000bf23070 */
        /* <DEDUP_REMOVED lines=8> */
[----:B------:R-:W-:-:S04]  /*92e0*/  PRMT R4, R14, 0x7632, R4 ;  /* 0x000076320e047816 */ /* 0x000fc80000000004 */
[----:B------:R-:W-:Y:S01]  /*92f0*/  @!P1 HADD2 R179, -R18.H0_H0, -RZ.H0_H0 ;  /* 0xa00000ff12b39230 */ /* 0x000fe20000000900 */
[----:B------:R-:W-:Y:S01]  /*9300*/  MUFU.EX2 R174, R174 ;  /* 0x000000ae00ae7308 */ /* 0x000fe20000000800 */
[----:B------:R-:W-:-:S03]  /*9310*/  LOP3.LUT R5, R4, 0xff, RZ, 0xc0, !PT ;  /* 0x000000ff04057812 */ /* 0x000fc600078ec0ff */
[----:B------:R-:W-:Y:S02]  /*9320*/  @!P1 PRMT R18, R179, 0x5410, RZ ;  /* 0x00005410b3129816 */ /* 0x000fe400000000ff */
[----:B------:R-:W2:Y:S01]  /*9330*/  MUFU.EX2 R179, R26 ;  /* 0x0000001a00b37308 */ /* 0x000ea20000000800 */
[----:B-1----:R-:W-:Y:S02]  /*9340*/  FMNMX.FTZ R216, R11, R13, !PT ;  /* 0x0000000d0bd87209 */ /* 0x002fe40007810000 */
[----:B------:R-:W-:Y:S02]  /*9350*/  ISETP.LE.U32.AND P1, PT, R5, UR11, PT ;  /* 0x0000000b05007c0c */ /* 0x000fe4000bf23070 */
[----:B------:R-:W-:Y:S01]  /*9360*/  FSEL R13, R218, RZ, P4 ;  /* 0x000000ffda0d7208 */ /* 0x000fe20002000000 */
[C---:B------:R-:W-:Y:S01]  /*9370*/  FMUL.FTZ R11, R216.reuse, UR28 ;  /* 0x0000001cd80b7c20 */ /* 0x040fe20008410000 */
[----:B------:R-:W-:-:S04]  /*9380*/  FSETP.NEU.FTZ.AND P4, PT, R216, -INF , PT ;  /* 0xff800000d800780b */ /* 0x000fc80003f9d000 */
[----:B------:R-:W-:Y:S02]  /*9390*/  FSEL R4, R11, RZ, P4 ;  /* 0x000000ff0b047208 */ /* 0x000fe40002000000 */
[----:B--2---:R-:W-:-:S03]  /*93a0*/  F2FP.F16.F32.PACK_AB R21, R179, R174 ;  /* 0x000000aeb315723e */ /* 0x004fc600000000ff */
[--C-:B------:R-:W-:Y:S01]  /*93b0*/  FFMA.FTZ R28, R178, UR28, -R4.reuse ;  /* 0x0000001cb21c7c23 */ /* 0x100fe20008010804 */
[----:B------:R-:W-:Y:S01]  /*93c0*/  FFMA.FTZ R30, R30, UR28, -R4 ;  /* 0x0000001c1e1e7c23 */ /* 0x000fe20008010804 */
[----:B------:R-:W-:Y:S01]  /*93d0*/  PRMT R20, R21, 0x7632, R20 ;  /* 0x0000763215147816 */ /* 0x000fe20000000014 */
[----:B------:R-:W-:Y:S02]  /*93e0*/  @!P1 HADD2 R29, -R21.H0_H0, -RZ.H0_H0 ;  /* 0xa00000ff151d9230 */ /* 0x000fe40000000900 */
[--C-:B------:R-:W-:Y:S01]  /*93f0*/  FFMA.FTZ R195, R175, UR28, -R4.reuse ;  /* 0x0000001cafc37c23 */ /* 0x100fe20008010804 */
[--C-:B------:R-:W-:Y:S01]  /*9400*/  FFMA.FTZ R31, R31, UR28, -R4.reuse ;  /* 0x0000001c1f1f7c23 */ /* 0x100fe20008010804 */
[--C-:B------:R-:W-:Y:S01]  /*9410*/  FFMA.FTZ R203, R23, UR28, -R4.reuse ;  /* 0x0000001c17cb7c23 */ /* 0x100fe20008010804 */
[--C-:B------:R-:W-:Y:S01]  /*9420*/  FFMA.FTZ R202, R12, UR28, -R4.reuse ;  /* 0x0000001c0cca7c23 */ /* 0x100fe20008010804 */
[--C-:B------:R-:W-:Y:S01]  /*9430*/  FFMA.FTZ R244, R183, UR28, -R4.reuse ;  /* 0x0000001cb7f47c23 */ /* 0x100fe20008010804 */
[----:B------:R-:W-:Y:S01]  /*9440*/  FFMA.FTZ R235, R185, UR28, -R4 ;  /* 0x0000001cb9eb7c23 */ /* 0x000fe20008010804 */
[----:B------:R-:W-:-:S02]  /*9450*/  SHF.R.U32.HI R4, RZ, 0x18, R14 ;  /* 0x00000018ff047819 */ /* 0x000fc4000001160e */
[----:B------:R-:W-:Y:S01]  /*9460*/  PRMT R247, R21, 0x5410, R20 ;  /* 0x0000541015f77816 */ /* 0x000fe20000000014 */
[--C-:B------:R-:W-:Y:S01]  /*9470*/  FFMA.FTZ R176, R176, UR28, -R10.reuse ;  /* 0x0000001cb0b07c23 */ /* 0x100fe2000801080a */
[----:B------:R-:W-:Y:S02]  /*9480*/  @!P1 PRMT R21, R29, 0x5410, RZ ;  /* 0x000054101d159816 */ /* 0x000fe400000000ff */
[----:B------:R-:W-:Y:S01]  /*9490*/  ISETP.LE.U32.AND P1, PT, R4, UR11, PT ;  /* 0x0000000b04007c0c */ /* 0x000fe2000bf23070 */
[----:B------:R-:W-:Y:S02]  /*94a0*/  FFMA.FTZ R180, R180, UR28, -R10 ;  /* 0x0000001cb4b47c23 */ /* 0x000fe4000801080a */
[----:B------:R-:W-:Y:S04]  /*94b0*/  MUFU.EX2 R176, R176 ;  /* 0x000000b000b07308 */ /* 0x000fe80000000800 */
[----:B------:R-:W1:Y:S01]  /*94c0*/  MUFU.EX2 R26, R180 ;  /* 0x000000b4001a7308 */ /* 0x000e620000000800 */
[----:B------:R-:W-:-:S05]  /*94d0*/  IMAD.MOV.U32 R4, RZ, RZ, R190 ;  /* 0x000000ffff047224 */ /* 0x000fca00078e00be */
[----:B------:R-:W-:Y:S01]  /*94e0*/  @!P1 HADD2 R23, -R20.H0_H0, -RZ.H0_H0 ;  /* 0xa00000ff14179230 */ /* 0x000fe20000000900 */
[----:B------:R-:W-:-:S04]  /*94f0*/  LOP3.LUT R4, R4, 0xff, RZ, 0xc0, !PT ;  /* 0x000000ff04047812 */ /* 0x000fc800078ec0ff */
[----:B------:R-:W-:Y:S02]  /*9500*/  @!P1 PRMT R20, R23, 0x5410, RZ ;  /* 0x0000541017149816 */ /* 0x000fe400000000ff */
[----:B------:R-:W-:Y:S02]  /*9510*/  ISETP.LE.U32.AND P1, PT, R4, UR11, PT ;  /* 0x0000000b04007c0c */ /* 0x000fe4000bf23070 */
[----:B-1----:R-:W-:-:S04]  /*9520*/  F2FP.F16.F32.PACK_AB R4, R176, R26 ;  /* 0x0000001ab004723e */ /* 0x002fc800000000ff */
[C---:B------:R-:W-:Y:S02]  /*9530*/  PRMT R185, R4.reuse, 0x7610, R185 ;  /* 0x0000761004b97816 */ /* 0x040fe400000000b9 */
[----:B------:R-:W-:Y:S01]  /*9540*/  PRMT R184, R4, 0x7632, R184 ;  /* 0x0000763204b87816 */ /* 0x000fe200000000b8 */
[----:B------:R-:W-:-:S04]  /*9550*/  FADD.FTZ R4, R137, -R13 ;  /* 0x8000000d89047221 */ /* 0x000fc80000010000 */
[----:B------:R-:W-:-:S04]  /*9560*/  FMUL.FTZ R4, R4, UR28 ;  /* 0x0000001c04047c20 */ /* 0x000fc80008410000 */
[----:B------:R-:W1:Y:S01]  /*9570*/  MUFU.EX2 R11, R4 ;  /* 0x00000004000b7308 */ /* 0x000e620000000800 */
[----:B------:R-:W-:Y:S01]  /*9580*/  FADD.FTZ R5, R136, -R181 ;  /* 0x800000b588057221 */ /* 0x000fe20000010000 */
[--C-:B------:R-:W-:Y:S01]  /*9590*/  FFMA.FTZ R139, R139, UR28, -R10.reuse ;  /* 0x0000001c8b8b7c23 */ /* 0x100fe2000801080a */
[--C-:B------:R-:W-:Y:S01]  /*95a0*/  FFMA.FTZ R25, R25, UR28, -R10.reuse ;  /* 0x0000001c19197c23 */ /* 0x100fe2000801080a */
[--C-:B------:R-:W-:Y:S01]  /*95b0*/  FFMA.FTZ R22, R186, UR28, -R10.reuse ;  /* 0x0000001cba167c23 */ /* 0x100fe2000801080a */
[----:B------:R-:W-:Y:S01]  /*95c0*/  FFMA.FTZ R24, R24, UR28, -R10 ;  /* 0x0000001c18187c23 */ /* 0x000fe2000801080a */
[----:B------:R-:W-:Y:S01]  /*95d0*/  @!P1 HADD2 R173, -R185.H0_H0, -RZ.H0_H0 ;  /* 0xa00000ffb9ad9230 */ /* 0x000fe20000000900 */
[----:B------:R-:W-:Y:S01]  /*95e0*/  PRMT R10, R190, 0x7771, RZ ;  /* 0x00007771be0a7816 */ /* 0x000fe200000000ff */
[----:B------:R-:W-:Y:S01]  /*95f0*/  FMUL.FTZ R5, R5, UR28 ;  /* 0x0000001c05057c20 */ /* 0x000fe20008410000 */
[----:B------:R-:W-:Y:S02]  /*9600*/  PRMT R246, R185, 0x5410, R184 ;  /* 0x00005410b9f67816 */ /* 0x000fe400000000b8 */
[----:B------:R-:W-:-:S02]  /*9610*/  @!P1 PRMT R185, R173, 0x5410, RZ ;  /* 0x00005410adb99816 */ /* 0x000fc400000000ff */
[----:B------:R-:W-:Y:S02]  /*9620*/  ISETP.GT.U32.AND P1, PT, R10, UR11, PT ;  /* 0x0000000b0a007c0c */ /* 0x000fe4000bf24070 */
[----:B------:R1:W2:Y:S04]  /*9630*/  MUFU.EX2 R10, R5 ;  /* 0x00000005000a7308 */ /* 0x0002a80000000800 */
[----:B------:R-:W-:Y:S04]  /*9640*/  MUFU.EX2 R139, R139 ;  /* 0x0000008b008b7308 */ /* 0x000fe80000000800 */
[----:B------:R-:W-:Y:S01]  /*9650*/  MUFU.EX2 R138, R138 ;  /* 0x0000008a008a7308 */ /* 0x000fe20000000800 */
[----:B-1----:R-:W-:-:S03]  /*9660*/  FFMA.FTZ R5, R220, R11, R207 ;  /* 0x0000000bdc057223 */ /* 0x002fc600000100cf */
[----:B------:R-:W1:Y:S01]  /*9670*/  MUFU.EX2 R207, R25 ;  /* 0x0000001900cf7308 */ /* 0x000e620000000800 */
[----:B--2---:R-:W-:Y:S01]  /*9680*/  FFMA.FTZ R15, R221, R10, R174 ;  /* 0x0000000add0f7223 */ /* 0x004fe200000100ae */
[----:B------:R-:W-:Y:S01]  /*9690*/  FADD.FTZ R23, R212, R5 ;  /* 0x00000005d4177221 */ /* 0x000fe20000010000 */
[----:B------:R-:W2:Y:S02]  /*96a0*/  LDL.64 R220, [R1+0x80] ;  /* 0x0000800001dc7983 */ /* 0x000ea40000100a00 */
[----:B------:R-:W-:Y:S01]  /*96b0*/  FADD.FTZ R15, R179, R15 ;  /* 0x0000000fb30f7221 */ /* 0x000fe20000010000 */
[----:B-1----:R-:W-:-:S04]  /*96c0*/  F2FP.F16.F32.PACK_AB R5, R207, R139 ;  /* 0x0000008bcf05723e */ /* 0x002fc800000000ff */
[C---:B------:R-:W-:Y:S02]  /*96d0*/  PRMT R181, R5.reuse, 0x7610, R181 ;  /* 0x0000761005b57816 */ /* 0x040fe400000000b5 */
[----:B------:R-:W-:Y:S01]  /*96e0*/  PRMT R180, R5, 0x7632, R180 ;  /* 0x0000763205b47816 */ /* 0x000fe200000000b4 */
[----:B------:R-:W-:Y:S01]  /*96f0*/  FADD.FTZ R5, R138, R15 ;  /* 0x0000000f8a057221 */ /* 0x000fe20000010000 */
[----:B------:R-:W-:Y:S02]  /*9700*/  LOP3.LUT R15, R224, UR27, R17, 0x96, !PT ;  /* 0x0000001be00f7c12 */ /* 0x000fe4000f8e9611 */
[----:B------:R-:W3:Y:S01]  /*9710*/  LDL.64 R224, [R1+0x88] ;  /* 0x0000880001e07983 */ /* 0x000ee20000100a00 */
[----:B------:R-:W1:Y:S01]  /*9720*/  MUFU.EX2 R27, R27 ;  /* 0x0000001b001b7308 */ /* 0x000e620000000800 */
[----:B------:R-:W-:Y:S01]  /*9730*/  @P1 HADD2 R136, -R184.H0_H0, -RZ.H0_H0 ;  /* 0xa00000ffb8881230 */ /* 0x000fe20000000900 */
[----:B------:R-:W-:-:S04]  /*9740*/  PRMT R4, R190, 0x7772, RZ ;  /* 0x00007772be047816 */ /* 0x000fc800000000ff */
[----:B------:R-:W-:Y:S02]  /*9750*/  @P1 PRMT R184, R136, 0x5410, RZ ;  /* 0x0000541088b81816 */ /* 0x000fe400000000ff */
[----:B------:R-:W-:Y:S02]  /*9760*/  ISETP.GT.U32.AND P1, PT, R4, UR11, PT ;  /* 0x0000000b04007c0c */ /* 0x000fe4000bf24070 */
[----:B-1----:R-:W-:-:S04]  /*9770*/  F2FP.F16.F32.PACK_AB R4, R27, R138 ;  /* 0x0000008a1b04723e */ /* 0x002fc800000000ff */
[C---:B------:R-:W-:Y:S02]  /*9780*/  PRMT R183, R4.reuse, 0x7610, R183 ;  /* 0x0000761004b77816 */ /* 0x040fe400000000b7 */
[----:B------:R-:W-:-:S05]  /*9790*/  PRMT R182, R4, 0x7632, R182 ;  /* 0x0000763204b67816 */ /* 0x000fca00000000b6 */
[----:B------:R-:W-:Y:S01]  /*97a0*/  @P1 HADD2 R137, -R183.H0_H0, -RZ.H0_H0 ;  /* 0xa00000ffb7891230 */ /* 0x000fe20000000900 */
[----:B------:R-:W-:Y:S02]  /*97b0*/  PRMT R4, R190, 0x7773, RZ ;  /* 0x00007773be047816 */ /* 0x000fe400000000ff */
[----:B------:R-:W-:Y:S02]  /*97c0*/  PRMT R245, R183, 0x5410, R182 ;  /* 0x00005410b7f57816 */ /* 0x000fe400000000b6 */
[----:B------:R-:W-:Y:S02]  /*97d0*/  @P1 PRMT R183, R137, 0x5410, RZ ;  /* 0x0000541089b71816 */ /* 0x000fe400000000ff */
[----:B------:R-:W-:Y:S01]  /*97e0*/  ISETP.GT.U32.AND P1, PT, R4, UR11, PT ;  /* 0x0000000b04007c0c */ /* 0x000fe2000bf24070 */
[----:B------:R-:W-:-:S05]  /*97f0*/  IMAD.WIDE.U32 R12, R192, -0x2daee0ad, RZ ;  /* 0xd2511f53c00c7825 */ /* 0x000fca00078e00ff */
[----:B------:R-:W-:-:S04]  /*9800*/  LOP3.LUT R25, R206, UR4, R13, 0x96, !PT ;  /* 0x00000004ce197c12 */ /* 0x000fc8000f8e960d */
[----:B------:R-:W-:-:S03]  /*9810*/  LOP3.LUT R4, R25, 0xff, RZ, 0xc0, !PT ;  /* 0x000000ff19047812 */ /* 0x000fc600078ec0ff */
[----:B------:R-:W-:-:S05]  /*9820*/  @P1 HADD2 R175, -R182.H0_H0, -RZ.H0_H0 ;  /* 0xa00000ffb6af1230 */ /* 0x000fca0000000900 */
[----:B------:R-:W-:Y:S02]  /*9830*/  @P1 PRMT R182, R175, 0x5410, RZ ;  /* 0x00005410afb61816 */ /* 0x000fe400000000ff */
[----:B------:R-:W-:Y:S02]  /*9840*/  ISETP.LE.U32.AND P1, PT, R4, UR11, PT ;  /* 0x0000000b04007c0c */ /* 0x000fe4000bf23070 */
[----:B------:R-:W-:-:S04]  /*9850*/  LOP3.LUT R4, R25, 0xffff, RZ, 0xc0, !PT ;  /* 0x0000ffff19047812 */ /* 0x000fc800078ec0ff */
[----:B------:R-:W-:Y:S02]  /*9860*/  SHF.R.U32.HI R4, RZ, 0x8, R4 ;  /* 0x00000008ff047819 */ /* 0x000fe40000011604 */
[----:B------:R-:W-:Y:S02]  /*9870*/  PRMT R29, R181, 0x5410, R180 ;  /* 0x00005410b51d7816 */ /* 0x000fe400000000b4 */
[----:B------:R-:W-:-:S03]  /*9880*/  LOP3.LUT R4, R4, 0xffff, RZ, 0xc0, !PT ;  /* 0x0000ffff04047812 */ /* 0x000fc600078ec0ff */
[----:B------:R-:W-:-:S05]  /*9890*/  @!P1 HADD2 R178, -R181.H0_H0, -RZ.H0_H0 ;  /* 0xa00000ffb5b29230 */ /* 0x000fca0000000900 */
[----:B------:R-:W-:Y:S02]  /*98a0*/  @!P1 PRMT R181, R178, 0x5410, RZ ;  /* 0x00005410b2b59816 */ /* 0x000fe400000000ff */
[----:B------:R-:W-:Y:S01]  /*98b0*/  ISETP.LE.U32.AND P1, PT, R4, UR11, PT ;  /* 0x0000000b04007c0c */ /* 0x000fe2000bf23070 */
[----:B------:R-:W-:Y:S01]  /*98c0*/  MUFU.EX2 R187, R187 ;  /* 0x000000bb00bb7308 */ /* 0x000fe20000000800 */
[----:B------:R-:W-:-:S03]  /*98d0*/  PRMT R4, R25, 0x7632, R4 ;  /* 0x0000763219047816 */ /* 0x000fc60000000004 */
[----:B------:R-:W1:Y:S01]  /*98e0*/  MUFU.EX2 R137, R172 ;  /* 0x000000ac00897308 */ /* 0x000e620000000800 */
[----:B------:R-:W-:-:S07]  /*98f0*/  LOP3.LUT R4, R4, 0xff, RZ, 0xc0, !PT ;  /* 0x000000ff04047812 */ /* 0x000fce00078ec0ff */
[----:B------:R-:W-:-:S05]  /*9900*/  @!P1 HADD2 R177, -R180.H0_H0, -RZ.H0_H0 ;  /* 0xa00000ffb4b19230 */ /* 0x000fca0000000900 */
[----:B------:R-:W-:Y:S02]  /*9910*/  @!P1 PRMT R180, R177, 0x5410, RZ ;  /* 0x00005410b1b49816 */ /* 0x000fe400000000ff */
[----:B------:R-:W-:Y:S02]  /*9920*/  ISETP.LE.U32.AND P1, PT, R4, UR11, PT ;  /* 0x0000000b04007c0c */ /* 0x000fe4000bf23070 */
[----:B-1----:R-:W-:-:S04]  /*9930*/  F2FP.F16.F32.PACK_AB R4, R137, R187 ;  /* 0x000000bb8904723e */ /* 0x002fc800000000ff */
[C---:B------:R-:W-:Y:S02]  /*9940*/  PRMT R179, R4.reuse, 0x7610, R179 ;  /* 0x0000761004b37816 */ /* 0x040fe400000000b3 */
[----:B------:R-:W-:Y:S02]  /*9950*/  PRMT R178, R4, 0x7632, R178 ;  /* 0x0000763204b27816 */ /* 0x000fe400000000b2 */
[----:B------:R-:W-:-:S03]  /*9960*/  SHF.R.U32.HI R4, RZ, 0x18, R25 ;  /* 0x00000018ff047819 */ /* 0x000fc60000011619 */
[----:B------:R-:W-:Y:S01]  /*9970*/  @!P1 HADD2 R198, -R179.H0_H0, -RZ.H0_H0 ;  /* 0xa00000ffb3c69230 */ /* 0x000fe20000000900 */
[----:B------:R-:W-:-:S04]  /*9980*/  PRMT R227, R179, 0x5410, R178 ;  /* 0x00005410b3e37816 */ /* 0x000fc800000000b2 */
[----:B------:R-:W-:Y:S02]  /*9990*/  @!P1 PRMT R179, R198, 0x5410, RZ ;  /* 0x00005410c6b39816 */ /* 0x000fe400000000ff */
[----:B------:R-:W-:Y:S01]  /*99a0*/  ISETP.LE.U32.AND P1, PT, R4, UR11, PT ;  /* 0x0000000b04007c0c */ /* 0x000fe2000bf23070 */
[----:B------:R-:W-:Y:S01]  /*99b0*/  MUFU.EX2 R223, R22 ;  /* 0x0000001600df7308 */ /* 0x000fe20000000800 */
[----:B------:R-:W-:-:S03]  /*99c0*/  IMAD.MOV.U32 R4, RZ, RZ, R12 ;  /* 0x000000ffff047224 */ /* 0x000fc600078e000c */
[----:B------:R-:W1:Y:S02]  /*99d0*/  MUFU.EX2 R222, R24 ;  /* 0x0000001800de7308 */ /* 0x000e640000000800 */
[----:B------:R-:W-:-:S06]  /*99e0*/  LOP3.LUT R4, R4, 0xff, RZ, 0xc0, !PT ;  /* 0x000000ff04047812 */ /* 0x000fcc00078ec0ff */
[----:B------:R-:W-:-:S05]  /*99f0*/  @!P1 HADD2 R186, -R178.H0_H0, -RZ.H0_H0 ;  /* 0xa00000ffb2ba9230 */ /* 0x000fca0000000900 */
[----:B------:R-:W-:Y:S02]  /*9a00*/  @!P1 PRMT R178, R186, 0x5410, RZ ;  /* 0x00005410bab29816 */ /* 0x000fe400000000ff */
[----:B------:R-:W-:Y:S02]  /*9a10*/  ISETP.LE.U32.AND P1, PT, R4, UR11, PT ;  /* 0x0000000b04007c0c */ /* 0x000fe4000bf23070 */
[----:B-1----:R-:W-:Y:S01]  /*9a20*/  F2FP.F16.F32.PACK_AB R4, R222, R223 ;  /* 0x000000dfde04723e */ /* 0x002fe200000000ff */
[----:B------:R-:W-:-:S03]  /*9a30*/  FADD.FTZ R23, R26, R23 ;  /* 0x000000171a177221 */ /* 0x000fc60000010000 */
[----:B------:R-:W-:Y:S01]  /*9a40*/  PRMT R177, R4, 0x7610, R177 ;  /* 0x0000761004b17816 */ /* 0x000fe200000000b1 */
[----:B------:R-:W-:Y:S01]  /*9a50*/  FADD.FTZ R23, R176, R23 ;  /* 0x00000017b0177221 */ /* 0x000fe20000010000 */
[----:B------:R-:W-:Y:S02]  /*9a60*/  PRMT R176, R4, 0x7632, R176 ;  /* 0x0000763204b07816 */ /* 0x000fe400000000b0 */
[----:B------:R-:W-:-:S03]  /*9a70*/  PRMT R4, R12, 0x7771, RZ ;  /* 0x000077710c047816 */ /* 0x000fc600000000ff */
[----:B------:R-:W-:Y:S01]  /*9a80*/  @!P1 HADD2 R199, -R177.H0_H0, -RZ.H0_H0 ;  /* 0xa00000ffb1c79230 */ /* 0x000fe20000000900 */
[----:B------:R-:W-:-:S04]  /*9a90*/  PRMT R226, R177, 0x5410, R176 ;  /* 0x00005410b1e27816 */ /* 0x000fc800000000b0 */
[----:B------:R-:W-:Y:S02]  /*9aa0*/  @!P1 PRMT R177, R199, 0x5410, RZ ;  /* 0x00005410c7b19816 */ /* 0x000fe400000000ff */
[----:B------:R-:W-:Y:S02]  /*9ab0*/  ISETP.GT.U32.AND P1, PT, R4, UR11, PT ;  /* 0x0000000b04007c0c */ /* 0x000fe4000bf24070 */
[----:B------:R-:W-:Y:S01]  /*9ac0*/  PRMT R4, R12, 0x7772, RZ ;  /* 0x000077720c047816 */ /* 0x000fe200000000ff */
[----:B------:R-:W-:Y:S01]  /*9ad0*/  FADD.FTZ R22, R27, R5 ;  /* 0x000000051b167221 */ /* 0x000fe20000010000 */
[----:B------:R-:W-:Y:S01]  /*9ae0*/  MUFU.EX2 R198, R191 ;  /* 0x000000bf00c67308 */ /* 0x000fe20000000800 */
[----:B------:R-:W-:-:S08]  /*9af0*/  FSEL R5, R216, RZ, P4 ;  /* 0x000000ffd8057208 */ /* 0x000fd00002000000 */
[----:B------:R-:W-:Y:S01]  /*9b00*/  @P1 HADD2 R200, -R176.H0_H0, -RZ.H0_H0 ;  /* 0xa00000ffb0c81230 */ /* 0x000fe20000000900 */
[----:B------:R-:W-:-:S04]  /*9b10*/  ISETP.GT.U32.AND P4, PT, R4, UR11, PT ;  /* 0x0000000b04007c0c */ /* 0x000fc8000bf84070 */
[----:B------:R-:W-:Y:S02]  /*9b20*/  @P1 PRMT R176, R200, 0x5410, RZ ;  /* 0x00005410c8b01816 */ /* 0x000fe400000000ff */
[----:B------:R-:W1:Y:S01]  /*9b30*/  MUFU.EX2 R200, R193 ;  /* 0x000000c100c87308 */ /* 0x000e620000000800 */
[----:B------:R-:W-:Y:S01]  /*9b40*/  PRMT R4, R12, 0x7773, RZ ;  /* 0x000077730c047816 */ /* 0x000fe200000000ff */
[----:B------:R-:W-:-:S03]  /*9b50*/  FADD.FTZ R13, R135, -R194 ;  /* 0x800000c2870d7221 */ /* 0x000fc60000010000 */
[----:B------:R-:W-:Y:S01]  /*9b60*/  ISETP.GT.U32.AND P1, PT, R4, UR11, PT ;  /* 0x0000000b04007c0c */ /* 0x000fe2000bf24070 */
[----:B------:R-:W-:Y:S01]  /*9b70*/  FADD.FTZ R4, R134, -R5 ;  /* 0x8000000586047221 */ /* 0x000fe20000010000 */
[----:B------:R-:W-:Y:S01]  /*9b80*/  FMUL.FTZ R5, R13, UR28 ;  /* 0x0000001c0d057c20 */ /* 0x000fe20008410000 */
[----:B------:R-:W-:Y:S02]  /*9b90*/  MUFU.EX2 R189, R189 ;  /* 0x000000bd00bd7308 */ /* 0x000fe40000000800 */
[----:B------:R-:W-:-:S03]  /*9ba0*/  FMUL.FTZ R4, R4, UR28 ;  /* 0x0000001c04047c20 */ /* 0x000fc60008410000 */
[----:B------:R-:W4:Y:S01]  /*9bb0*/  MUFU.EX2 R5, R5 ;  /* 0x0000000500057308 */ /* 0x000f220000000800 */
[----:B-1----:R-:W-:Y:S01]  /*9bc0*/  F2FP.F16.F32.PACK_AB R13, R198, R200 ;  /* 0x000000c8c60d723e */ /* 0x002fe200000000ff */
[----:B------:R-:W-:Y:S01]  /*9bd0*/  FADD.FTZ R136, R187, R22 ;  /* 0x00000016bb887221 */ /* 0x000fe20000010000 */
[----:B------:R-:W-:Y:S01]  /*9be0*/  FADD.FTZ R186, R139, R23 ;  /* 0x000000178bba7221 */ /* 0x000fe20000010000 */
[----:B------:R-:W1:Y:S01]  /*9bf0*/  MUFU.EX2 R26, R188 ;  /* 0x000000bc001a7308 */ /* 0x000e620000000800 */
[----:B------:R-:W-:Y:S01]  /*9c00*/  PRMT R175, R13, 0x7610, R175 ;  /* 0x000076100daf7816 */ /* 0x000fe200000000af */
[----:B------:R-:W-:Y:S01]  /*9c10*/  IMAD.WIDE.U32 R22, R15, -0x2daee0ad, RZ ;  /* 0xd2511f530f167825 */ /* 0x000fe200078e00ff */
[----:B------:R-:W-:Y:S01]  /*9c20*/  PRMT R174, R13, 0x7632, R174 ;  /* 0x000076320dae7816 */ /* 0x000fe200000000ae */
[----:B------:R-:W-:Y:S04]  /*9c30*/  MUFU.EX2 R28, R28 ;  /* 0x0000001c001c7308 */ /* 0x000fe80000000800 */
[----:B------:R-:W5:Y:S01]  /*9c40*/  MUFU.EX2 R4, R4 ;  /* 0x0000000400047308 */ /* 0x000f620000000800 */
[----:B------:R-:W-:-:S03]  /*9c50*/  @P4 HADD2 R135, -R175.H0_H0, -RZ.H0_H0 ;  /* 0xa00000ffaf874230 */ /* 0x000fc60000000900 */
[----:B------:R-:W5:Y:S01]  /*9c60*/  MUFU.EX2 R30, R30 ;  /* 0x0000001e001e7308 */ /* 0x000f620000000800 */
[----:B------:R-:W-:Y:S01]  /*9c70*/  @P1 HADD2 R134, -R174.H0_H0, -RZ.H0_H0 ;  /* 0xa00000ffae861230 */ /* 0x000fe20000000900 */
[----:B------:R-:W-:Y:S01]  /*9c80*/  PRMT R199, R175, 0x5410, R174 ;  /* 0x00005410afc77816 */ /* 0x000fe200000000ae */
[----:B----4-:R-:W-:Y:S01]  /*9c90*/  FFMA.FTZ R217, R217, R5, R189 ;  /* 0x00000005d9d97223 */ /* 0x010fe200000100bd */
[----:B------:R-:W-:Y:S02]  /*9ca0*/  @P4 PRMT R175, R135, 0x5410, RZ ;  /* 0x0000541087af4816 */ /* 0x000fe400000000ff */
[----:B------:R-:W-:Y:S01]  /*9cb0*/  @P1 PRMT R174, R134, 0x5410, RZ ;  /* 0x0000541086ae1816 */ /* 0x000fe200000000ff */
[C---:B-1----:R-:W-:Y:S01]  /*9cc0*/  FADD.FTZ R217, R26.reuse, R217 ;  /* 0x000000d91ad97221 */ /* 0x042fe20000010000 */
[----:B------:R-:W-:Y:S01]  /*9cd0*/  F2FP.F16.F32.PACK_AB R26, R26, R189 ;  /* 0x000000bd1a1a723e */ /* 0x000fe200000000ff */
[----:B------:R-:W-:Y:S02]  /*9ce0*/  IMAD.MOV.U32 R189, RZ, RZ, R29 ;  /* 0x000000ffffbd7224 */ /* 0x000fe400078e001d */
[----:B-----5:R-:W-:Y:S01]  /*9cf0*/  FFMA.FTZ R232, R232, R4, R28 ;  /* 0x00000004e8e87223 */ /* 0x020fe2000001001c */
[C---:B------:R-:W-:Y:S01]  /*9d00*/  F2FP.F16.F32.PACK_AB R173, R30.reuse, R28 ;  /* 0x0000001c1ead723e */ /* 0x040fe200000000ff */
[----:B------:R-:W-:Y:S04]  /*9d10*/  MUFU.EX2 R195, R195 ;  /* 0x000000c300c37308 */ /* 0x000fe80000000800 */
[----:B------:R-:W-:Y:S01]  /*9d20*/  MUFU.EX2 R27, R31 ;  /* 0x0000001f001b7308 */ /* 0x000fe20000000800 */
[----:B------:R-:W-:Y:S01]  /*9d30*/  FADD.FTZ R232, R30, R232 ;  /* 0x000000e81ee87221 */ /* 0x000fe20000010000 */
[----:B--2---:R-:W-:-:S05]  /*9d40*/  LOP3.LUT R16, R16, UR26, R221, 0x96, !PT ;  /* 0x0000001a10107c12 */ /* 0x004fca000f8e96dd */
[----:B------:R-:W-:-:S05]  /*9d50*/  IMAD.WIDE.U32 R16, R16, -0x2daee0ad, RZ ;  /* 0xd2511f5310107825 */ /* 0x000fca00078e00ff */
[----:B------:R-:W-:Y:S02]  /*9d60*/  LOP3.LUT R15, R22, UR19, R17, 0x96, !PT ;  /* 0x00000013160f7c12 */ /* 0x000fe4000f8e9611 */
[----:B---3--:R-:W-:-:S05]  /*9d70*/  LOP3.LUT R13, R224, UR24, R23, 0x96, !PT ;  /* 0x00000018e00d7c12 */ /* 0x008fca000f8e9617 */
[----:B------:R-:W-:-:S04]  /*9d80*/  IMAD.WIDE.U32 R134, R13, -0x326172a9, RZ ;  /* 0xcd9e8d570d867825 */ /* 0x000fc800078e00ff */
[----:B------:R-:W-:Y:S01]  /*9d90*/  IMAD.WIDE.U32 R28, R15, -0x326172a9, RZ ;  /* 0xcd9e8d570f1c7825 */ /* 0x000fe200078e00ff */
[----:B------:R-:W-:-:S05]  /*9da0*/  LOP3.LUT R13, R220, UR23, R135, 0x96, !PT ;  /* 0x00000017dc0d7c12 */ /* 0x000fca000f8e9687 */
[----:B------:R-:W-:Y:S01]  /*9db0*/  IMAD.WIDE.U32 R22, R13, -0x2daee0ad, RZ ;  /* 0xd2511f530d167825 */ /* 0x000fe200078e00ff */
[----:B------:R-:W-:-:S05]  /*9dc0*/  LOP3.LUT R13, R134, UR18, R29, 0x96, !PT ;  /* 0x00000012860d7c12 */ /* 0x000fca000f8e961d */
[----:B------:R-:W-:Y:S01]  /*9dd0*/  IMAD.WIDE.U32 R134, R13, -0x2daee0ad, RZ ;  /* 0xd2511f530d867825 */ /* 0x000fe200078e00ff */
[----:B------:R-:W-:-:S04]  /*9de0*/  LOP3.LUT R16, R16, UR17, R23, 0x96, !PT ;  /* 0x0000001110107c12 */ /* 0x000fc8000f8e9617 */
[----:B------:R-:W-:Y:S01]  /*9df0*/  LOP3.LUT R22, R22, UR15, R135, 0x96, !PT ;  /* 0x0000000f16167c12 */ /* 0x000fe2000f8e9687 */
[----:B------:R-:W-:-:S04]  /*9e00*/  IMAD.WIDE.U32 R16, R16, -0x326172a9, RZ ;  /* 0xcd9e8d5710107825 */ /* 0x000fc800078e00ff */
[----:B------:R-:W-:-:S05]  /*9e10*/  IMAD.WIDE.U32 R22, R22, -0x326172a9, RZ ;  /* 0xcd9e8d5716167825 */ /* 0x000fca00078e00ff */
[----:B------:R-:W-:Y:S01]  /*9e20*/  LOP3.LUT R15, R16, UR14, R23, 0x96, !PT ;  /* 0x0000000e100f7c12 */ /* 0x000fe2000f8e9617 */
[-C--:B------:R-:W-:Y:S01]  /*9e30*/  FMUL.FTZ R220, R140, R11.reuse ;  /* 0x0000000b8cdc7220 */ /* 0x080fe20000410000 */
[----:B------:R-:W1:Y:S01]  /*9e40*/  MUFU.EX2 R16, R196 ;  /* 0x000000c400107308 */ /* 0x000e620000000800 */
[----:B------:R-:W-:Y:S01]  /*9e50*/  LOP3.LUT R24, R28, UR16, R17, 0x96, !PT ;  /* 0x000000101c187c12 */ /* 0x000fe2000f8e9611 */
[-C--:B------:R-:W-:Y:S01]  /*9e60*/  FMUL.FTZ R221, R141, R11.reuse ;  /* 0x0000000b8ddd7220 */ /* 0x080fe20000410000 */
[----:B------:R-:W-:Y:S01]  /*9e70*/  LOP3.LUT R13, R15, 0xff, RZ, 0xc0, !PT ;  /* 0x000000ff0f0d7812 */ /* 0x000fe200078ec0ff */
[----:B------:R-:W2:Y:S01]  /*9e80*/  MUFU.EX2 R23, R197 ;  /* 0x000000c500177308 */ /* 0x000ea20000000800 */
[-C--:B------:R-:W-:Y:S01]  /*9e90*/  FMUL.FTZ R152, R152, R11.reuse ;  /* 0x0000000b98987220 */ /* 0x080fe20000410000 */
[-C--:B------:R-:W-:Y:S01]  /*9ea0*/  FMUL.FTZ R153, R153, R11.reuse ;  /* 0x0000000b99997220 */ /* 0x080fe20000410000 */
[----:B------:R-:W-:Y:S01]  /*9eb0*/  ISETP.LE.U32.AND P1, PT, R13, UR11, PT ;  /* 0x0000000b0d007c0c */ /* 0x000fe2000bf23070 */
[-C--:B------:R-:W-:Y:S01]  /*9ec0*/  FMUL.FTZ R148, R148, R11.reuse ;  /* 0x0000000b94947220 */ /* 0x080fe20000410000 */
[----:B------:R-:W-:Y:S01]  /*9ed0*/  LOP3.LUT R13, R15, 0xffff, RZ, 0xc0, !PT ;  /* 0x0000ffff0f0d7812 */ /* 0x000fe200078ec0ff */
[-C--:B------:R-:W-:Y:S01]  /*9ee0*/  FMUL.FTZ R149, R149, R11.reuse ;  /* 0x0000000b95957220 */ /* 0x080fe20000410000 */
[-C--:B------:R-:W-:Y:S01]  /*9ef0*/  FMUL.FTZ R144, R144, R11.reuse ;  /* 0x0000000b90907220 */ /* 0x080fe20000410000 */
[-C--:B------:R-:W-:Y:S01]  /*9f00*/  FMUL.FTZ R145, R145, R11.reuse ;  /* 0x0000000b91917220 */ /* 0x080fe20000410000 */
[----:B------:R-:W-:Y:S01]  /*9f10*/  SHF.R.U32.HI R13, RZ, 0x8, R13 ;  /* 0x00000008ff0d7819 */ /* 0x000fe2000001160d */
[----:B-1----:R-:W-:Y:S01]  /*9f20*/  FADD.FTZ R28, R16, R217 ;  /* 0x000000d9101c7221 */ /* 0x002fe20000010000 */
[-C--:B------:R-:W-:Y:S01]  /*9f30*/  FMUL.FTZ R236, R36, R11.reuse ;  /* 0x0000000b24ec7220 */ /* 0x080fe20000410000 */
[-C--:B------:R-:W-:Y:S01]  /*9f40*/  FMUL.FTZ R237, R37, R11.reuse ;  /* 0x0000000b25ed7220 */ /* 0x080fe20000410000 */
[----:B------:R-:W-:Y:S01]  /*9f50*/  LOP3.LUT R13, R13, 0xffff, RZ, 0xc0, !PT ;  /* 0x0000ffff0d0d7812 */ /* 0x000fe200078ec0ff */
[C---:B--2---:R-:W-:Y:S01]  /*9f60*/  FADD.FTZ R28, R23.reuse, R28 ;  /* 0x0000001c171c7221 */ /* 0x044fe20000010000 */
[----:B------:R-:W-:Y:S01]  /*9f70*/  F2FP.F16.F32.PACK_AB R23, R23, R16 ;  /* 0x000000101717723e */ /* 0x000fe200000000ff */
[----:B------:R-:W-:Y:S01]  /*9f80*/  FADD.FTZ R16, R195, R232 ;  /* 0x000000e8c3107221 */ /* 0x000fe20000010000 */
[----:B------:R-:W-:Y:S01]  /*9f90*/  ISETP.LE.U32.AND P4, PT, R13, UR11, PT ;  /* 0x0000000b0d007c0c */ /* 0x000fe2000bf83070 */
[-C--:B------:R-:W-:Y:S01]  /*9fa0*/  FMUL.FTZ R224, R48, R11.reuse ;  /* 0x0000000b30e07220 */ /* 0x080fe20000410000 */
[C---:B------:R-:W-:Y:S01]  /*9fb0*/  PRMT R13, R26.reuse, 0x7610, R13 ;  /* 0x000076101a0d7816 */ /* 0x040fe2000000000d */
[-C--:B------:R-:W-:Y:S01]  /*9fc0*/  FMUL.FTZ R225, R49, R11.reuse ;  /* 0x0000000b31e17220 */ /* 0x080fe20000410000 */
[----:B------:R-:W-:Y:S01]  /*9fd0*/  PRMT R17, R26, 0x7632, R17 ;  /* 0x000076321a117816 */ /* 0x000fe20000000011 */
[--C-:B------:R-:W-:Y:S01]  /*9fe0*/  FADD.FTZ R26, R27, R16.reuse ;  /* 0x000000101b1a7221 */ /* 0x100fe20000010000 */
[----:B------:R-:W-:Y:S01]  /*9ff0*/  PRMT R16, R15, 0x7632, R16 ;  /* 0x000076320f107816 */ /* 0x000fe20000000010 */
[----:B------:R-:W-:Y:S01]  /*a000*/  @!P1 HADD2 R211, -R13.H0_H0, -RZ.H0_H0 ;  /* 0xa00000ff0dd39230 */ /* 0x000fe20000000900 */
[----:B------:R-:W-:Y:S01]  /*a010*/  PRMT R188, R13, 0x5410, R17 ;  /* 0x000054100dbc7816 */ /* 0x000fe20000000011 */
[-C--:B------:R-:W-:Y:S01]  /*a020*/  FMUL.FTZ R240, R52, R11.reuse ;  /* 0x0000000b34f07220 */ /* 0x080fe20000410000 */
[----:B------:R-:W-:Y:S01]  /*a030*/  LOP3.LUT R16, R16, 0xff, RZ, 0xc0, !PT ;  /* 0x000000ff10107812 */ /* 0x000fe200078ec0ff */
[-C--:B------:R-:W-:Y:S01]  /*a040*/  FMUL.FTZ R241, R53, R11.reuse ;  /* 0x0000000b35f17220 */ /* 0x080fe20000410000 */
[----:B------:R-:W-:Y:S01]  /*a050*/  @!P1 PRMT R13, R211, 0x5410, RZ ;  /* 0x00005410d30d9816 */ /* 0x000fe200000000ff */
[-C--:B------:R-:W-:Y:S01]  /*a060*/  FMUL.FTZ R228, R64, R11.reuse ;  /* 0x0000000b40e47220 */ /* 0x080fe20000410000 */
[----:B------:R-:W-:Y:S01]  /*a070*/  ISETP.LE.U32.AND P1, PT, R16, UR11, PT ;  /* 0x0000000b10007c0c */ /* 0x000fe2000bf23070 */
        /* <DEDUP_REMOVED lines=18> */
[----:B------:R-:W-:Y:S01]  /*a1a0*/  PRMT R172, R173, 0x7632, R172 ;  /* 0x00007632adac7816 */ /* 0x000fe200000000ac */
[----:B------:R-:W-:-:S02]  /*a1b0*/  @!P1 HADD2 R52, -R173.H0_H0, -RZ.H0_H0 ;  /* 0xa00000ffad349230 */ /* 0x000fc40000000900 */
[----:B------:R-:W-:Y:S02]  /*a1c0*/  IMAD.MOV.U32 R30, RZ, RZ, R223 ;  /* 0x000000ffff1e7224 */ /* 0x000fe400078e00df */
[-C--:B------:R-:W-:Y:S01]  /*a1d0*/  FMUL.FTZ R154, R154, R10.reuse ;  /* 0x0000000a9a9a7220 */ /* 0x080fe20000410000 */
[----:B------:R-:W-:Y:S01]  /*a1e0*/  LOP3.LUT R11, R11, 0xff, RZ, 0xc0, !PT ;  /* 0x000000ff0b0b7812 */ /* 0x000fe200078ec0ff */
[----:B------:R-:W-:Y:S01]  /*a1f0*/  IMAD.MOV.U32 R29, RZ, RZ, R198 ;  /* 0x000000ffff1d7224 */ /* 0x000fe200078e00c6 */
[----:B------:R-:W-:Y:S01]  /*a200*/  PRMT R64, R173, 0x5410, R172 ;  /* 0x00005410ad407816 */ /* 0x000fe200000000ac */
[----:B------:R-:W-:Y:S01]  /*a210*/  IMAD.MOV.U32 R31, RZ, RZ, R222 ;  /* 0x000000ffff1f7224 */ /* 0x000fe200078e00de */
[----:B------:R-:W-:Y:S01]  /*a220*/  @!P1 PRMT R173, R52, 0x5410, RZ ;  /* 0x0000541034ad9816 */ /* 0x000fe200000000ff */
[-C--:B------:R-:W-:Y:S01]  /*a230*/  FMUL.FTZ R155, R155, R10.reuse ;  /* 0x0000000a9b9b7220 */ /* 0x080fe20000410000 */
[----:B------:R-:W-:Y:S01]  /*a240*/  ISETP.LE.U32.AND P1, PT, R11, UR11, PT ;  /* 0x0000000b0b007c0c */ /* 0x000fe2000bf23070 */
        /* <DEDUP_REMOVED lines=15> */
[----:B-1----:R-:W2:Y:S01]  /*a340*/  LDL R201, [R1+0x74] ;  /* 0x0000740001c97983 */ /* 0x002ea20000100800 */
[----:B------:R-:W-:Y:S01]  /*a350*/  @!P4 HADD2 R210, -R17.H0_H0, -RZ.H0_H0 ;  /* 0xa00000ff11d2c230 */ /* 0x000fe20000000900 */
[----:B------:R-:W-:Y:S01]  /*a360*/  SHF.R.U32.HI R16, RZ, 0x18, R15 ;  /* 0x00000018ff107819 */ /* 0x000fe2000001160f */
[-C--:B------:R-:W-:Y:S01]  /*a370*/  FMUL.FTZ R194, R86, R10.reuse ;  /* 0x0000000a56c27220 */ /* 0x080fe20000410000 */
[-C--:B------:R-:W-:Y:S01]  /*a380*/  FMUL.FTZ R98, R98, R10.reuse ;  /* 0x0000000a62627220 */ /* 0x080fe20000410000 */
[-C--:B------:R-:W-:Y:S01]  /*a390*/  FMUL.FTZ R99, R99, R10.reuse ;  /* 0x0000000a63637220 */ /* 0x080fe20000410000 */
[----:B------:R-:W-:Y:S01]  /*a3a0*/  @!P4 PRMT R17, R210, 0x5410, RZ ;  /* 0x00005410d211c816 */ /* 0x000fe200000000ff */
[-C--:B------:R-:W-:Y:S01]  /*a3b0*/  FMUL.FTZ R114, R114, R10.reuse ;  /* 0x0000000a72727220 */ /* 0x080fe20000410000 */
[----:B------:R-:W-:Y:S01]  /*a3c0*/  ISETP.LE.U32.AND P4, PT, R16, UR11, PT ;  /* 0x0000000b10007c0c */ /* 0x000fe2000bf83070 */
[----:B------:R-:W-:Y:S01]  /*a3d0*/  FMUL.FTZ R198, R118, R10 ;  /* 0x0000000a76c67220 */ /* 0x000fe20000410000 */
[----:B------:R-:W-:-:S02]  /*a3e0*/  IMAD.MOV.U32 R118, RZ, RZ, R199 ;  /* 0x000000ffff767224 */ /* 0x000fc400078e00c7 */
[-C--:B------:R-:W-:Y:S01]  /*a3f0*/  FMUL.FTZ R199, R119, R10.reuse ;  /* 0x0000000a77c77220 */ /* 0x080fe20000410000 */
[----:B------:R-:W-:Y:S02]  /*a400*/  IMAD.MOV.U32 R119, RZ, RZ, R31 ;  /* 0x000000ffff777224 */ /* 0x000fe400078e001f */
[-C--:B------:R-:W-:Y:S01]  /*a410*/  FMUL.FTZ R115, R115, R10.reuse ;  /* 0x0000000a73737220 */ /* 0x080fe20000410000 */
[----:B------:R-:W-:Y:S02]  /*a420*/  IMAD.MOV.U32 R65, RZ, RZ, R30 ;  /* 0x000000ffff417224 */ /* 0x000fe400078e001e */
[----:B------:R-:W-:Y:S01]  /*a430*/  FMUL.FTZ R130, R130, R10 ;  /* 0x0000000a82827220 */ /* 0x000fe20000410000 */
[----:B------:R-:W-:Y:S01]  /*a440*/  IMAD.WIDE.U32 R30, R24, -0x2daee0ad, RZ ;  /* 0xd2511f53181e7825 */ /* 0x000fe200078e00ff */
[----:B------:R-:W-:-:S03]  /*a450*/  F2FP.F16.F32.PACK_AB R27, R27, R195 ;  /* 0x000000c31b1b723e */ /* 0x000fc600000000ff */
[-C--:B------:R-:W-:Y:S01]  /*a460*/  FMUL.FTZ R222, R142, R10.reuse ;  /* 0x0000000a8ede7220 */ /* 0x080fe20000410000 */
[-C--:B------:R-:W-:Y:S01]  /*a470*/  FMUL.FTZ R223, R143, R10.reuse ;  /* 0x0000000a8fdf7220 */ /* 0x080fe20000410000 */
[----:B------:R-:W-:Y:S02]  /*a480*/  IMAD.MOV.U32 R116, RZ, RZ, R227 ;  /* 0x000000ffff747224 */ /* 0x000fe400078e00e3 */
[----:B------:R-:W-:Y:S02]  /*a490*/  @!P4 HADD2 R48, -R172.H0_H0, -RZ.H0_H0 ;  /* 0xa00000ffac30c230 */ /* 0x000fe40000000900 */
[----:B------:R-:W-:Y:S01]  /*a4a0*/  IMAD.MOV.U32 R117, RZ, RZ, R226 ;  /* 0x000000ffff757224 */ /* 0x000fe200078e00e2 */
[----:B------:R-:W-:Y:S01]  /*a4b0*/  PRMT R139, R23, 0x7610, R139 ;  /* 0x00007610178b7816 */ /* 0x000fe2000000008b */
[-C--:B------:R-:W-:Y:S01]  /*a4c0*/  FMUL.FTZ R226, R50, R10.reuse ;  /* 0x0000000a32e27220 */ /* 0x080fe20000410000 */
[-C--:B------:R-:W-:Y:S01]  /*a4d0*/  FMUL.FTZ R227, R51, R10.reuse ;  /* 0x0000000a33e37220 */ /* 0x080fe20000410000 */
[-C--:B------:R-:W-:Y:S01]  /*a4e0*/  FMUL.FTZ R195, R87, R10.reuse ;  /* 0x0000000a57c37220 */ /* 0x080fe20000410000 */
[-C--:B------:R-:W-:Y:S01]  /*a4f0*/  FMUL.FTZ R142, R102, R10.reuse ;  /* 0x0000000a668e7220 */ /* 0x080fe20000410000 */
[-C--:B------:R-:W-:Y:S01]  /*a500*/  FMUL.FTZ R143, R103, R10.reuse ;  /* 0x0000000a678f7220 */ /* 0x080fe20000410000 */
[----:B------:R-:W-:Y:S01]  /*a510*/  FMUL.FTZ R131, R131, R10 ;  /* 0x0000000a83837220 */ /* 0x000fe20000410000 */
[----:B------:R-:W-:Y:S01]  /*a520*/  PRMT R10, R22, 0x7771, RZ ;  /* 0x00007771160a7816 */ /* 0x000fe200000000ff */
[----:B------:R-:W-:Y:S01]  /*a530*/  IMAD.MOV.U32 R66, RZ, RZ, R29 ;  /* 0x000000ffff427224 */ /* 0x000fe200078e001d */
[----:B------:R-:W-:Y:S01]  /*a540*/  LOP3.LUT R24, R134, UR4, R31, 0x96, !PT ;  /* 0x0000000486187c12 */ /* 0x000fe2000f8e961f */
[----:B------:R-:W-:Y:S01]  /*a550*/  @!P1 HADD2 R37, -R139.H0_H0, -RZ.H0_H0 ;  /* 0xa00000ff8b259230 */ /* 0x000fe20000000900 */
[----:B------:R-:W-:Y:S01]  /*a560*/  @!P4 PRMT R172, R48, 0x5410, RZ ;  /* 0x0000541030acc816 */ /* 0x000fe200000000ff */
[----:B------:R-:W1:Y:S01]  /*a570*/  MUFU.EX2 R29, R205 ;  /* 0x000000cd001d7308 */ /* 0x000e620000000800 */
[----:B------:R-:W-:Y:S01]  /*a580*/  PRMT R138, R23, 0x7632, R138 ;  /* 0x00007632178a7816 */ /* 0x000fe2000000008a */
[-C--:B------:R-:W-:Y:S01]  /*a590*/  FMUL.FTZ R168, R168, R5.reuse ;  /* 0x00000005a8a87220 */ /* 0x080fe20000410000 */
[----:B------:R-:W-:Y:S01]  /*a5a0*/  ISETP.GT.U32.AND P4, PT, R10, UR11, PT ;  /* 0x0000000b0a007c0c */ /* 0x000fe2000bf84070 */
[-C--:B------:R-:W-:Y:S01]  /*a5b0*/  FMUL.FTZ R169, R169, R5.reuse ;  /* 0x00000005a9a97220 */ /* 0x080fe20000410000 */
[----:B------:R-:W-:Y:S01]  /*a5c0*/  LOP3.LUT R10, R24, 0xff, RZ, 0xc0, !PT ;  /* 0x000000ff180a7812 */ /* 0x000fe200078ec0ff */
[-C--:B------:R-:W-:Y:S01]  /*a5d0*/  FMUL.FTZ R164, R164, R5.reuse ;  /* 0x00000005a4a47220 */ /* 0x080fe20000410000 */
[----:B------:R-:W-:Y:S01]  /*a5e0*/  PRMT R50, R139, 0x5410, R138 ;  /* 0x000054108b327816 */ /* 0x000fe2000000008a */
[-C--:B------:R-:W-:Y:S01]  /*a5f0*/  FMUL.FTZ R165, R165, R5.reuse ;  /* 0x00000005a5a57220 */ /* 0x080fe20000410000 */
[----:B------:R-:W-:Y:S01]  /*a600*/  @!P1 PRMT R139, R37, 0x5410, RZ ;  /* 0x00005410258b9816 */ /* 0x000fe200000000ff */
[-C--:B------:R-:W-:Y:S01]  /*a610*/  FMUL.FTZ R160, R160, R5.reuse ;  /* 0x00000005a0a07220 */ /* 0x080fe20000410000 */
[----:B------:R-:W-:Y:S01]  /*a620*/  ISETP.LE.U32.AND P1, PT, R10, UR11, PT ;  /* 0x0000000b0a007c0c */ /* 0x000fe2000bf23070 */
[-C--:B------:R-:W-:Y:S01]  /*a630*/  FMUL.FTZ R161, R161, R5.reuse ;  /* 0x00000005a1a17220 */ /* 0x080fe20000410000 */
[----:B------:R-:W-:Y:S01]  /*a640*/  LOP3.LUT R10, R24, 0xffff, RZ, 0xc0, !PT ;  /* 0x0000ffff180a7812 */ /* 0x000fe200078ec0ff */
[----:B------:R-:W-:Y:S01]  /*a650*/  FMUL.FTZ R156, R156, R5 ;  /* 0x000000059c9c7220 */ /* 0x000fe20000410000 */
[----:B-1----:R-:W-:Y:S01]  /*a660*/  F2FP.F16.F32.PACK_AB R48, R29, R11 ;  /* 0x0000000b1d30723e */ /* 0x002fe200000000ff */
[-C--:B------:R-:W-:Y:S01]  /*a670*/  FMUL.FTZ R157, R157, R5.reuse ;  /* 0x000000059d9d7220 */ /* 0x080fe20000410000 */
[----:B------:R-:W-:Y:S01]  /*a680*/  SHF.R.U32.HI R10, RZ, 0x8, R10 ;  /* 0x00000008ff0a7819 */ /* 0x000fe2000001160a */
[-C--:B------:R-:W-:Y:S01]  /*a690*/  FMUL.FTZ R56, R56, R5.reuse ;  /* 0x0000000538387220 */ /* 0x080fe20000410000 */
[----:B------:R-:W-:Y:S01]  /*a6a0*/  PRMT R213, R48, 0x7610, R213 ;  /* 0x0000761030d57816 */ /* 0x000fe200000000d5 */
[-C--:B------:R-:W-:Y:S01]  /*a6b0*/  FMUL.FTZ R57, R57, R5.reuse ;  /* 0x0000000539397220 */ /* 0x080fe20000410000 */
[----:B------:R-:W-:Y:S01]  /*a6c0*/  LOP3.LUT R10, R10, 0xffff, RZ, 0xc0, !PT ;  /* 0x0000ffff0a0a7812 */ /* 0x000fe200078ec0ff */
        /* <DEDUP_REMOVED lines=11> */
[----:B------:R-:W-:Y:S01]  /*a780*/  PRMT R10, R24, 0x7632, R10 ;  /* 0x00007632180a7816 */ /* 0x000fe2000000000a */
[-C--:B------:R-:W-:Y:S01]  /*a790*/  FMUL.FTZ R104, R104, R5.reuse ;  /* 0x0000000568687220 */ /* 0x080fe20000410000 */
[-C--:B------:R-:W-:Y:S01]  /*a7a0*/  FMUL.FTZ R105, R105, R5.reuse ;  /* 0x0000000569697220 */ /* 0x080fe20000410000 */
[-C--:B------:R-:W-:Y:S01]  /*a7b0*/  FMUL.FTZ R108, R108, R5.reuse ;  /* 0x000000056c6c7220 */ /* 0x080fe20000410000 */
[----:B------:R-:W-:Y:S01]  /*a7c0*/  LOP3.LUT R10, R10, 0xff, RZ, 0xc0, !PT ;  /* 0x000000ff0a0a7812 */ /* 0x000fe200078ec0ff */
[-C--:B------:R-:W-:Y:S01]  /*a7d0*/  FMUL.FTZ R109, R109, R5.reuse ;  /* 0x000000056d6d7220 */ /* 0x080fe20000410000 */
[----:B------:R-:W-:Y:S01]  /*a7e0*/  PRMT R212, R48, 0x7632, R212 ;  /* 0x0000763230d47816 */ /* 0x000fe200000000d4 */
[-C--:B------:R-:W-:Y:S01]  /*a7f0*/  FMUL.FTZ R120, R120, R5.reuse ;  /* 0x0000000578787220 */ /* 0x080fe20000410000 */
[----:B------:R-:W-:Y:S01]  /*a800*/  FMUL.FTZ R121, R121, R5 ;  /* 0x0000000579797220 */ /* 0x000fe20000410000 */
[----:B------:R-:W1:Y:S02]  /*a810*/  LDCU UR14, c[0x0][0x448] ;  /* 0x00008900ff0e77ac */ /* 0x000e640008000800 */
[----:B------:R-:W-:Y:S01]  /*a820*/  @!P1 HADD2 R49, -R48.H1_H1, -RZ.H0_H0 ;  /* 0xa00000ff30319230 */ /* 0x000fe20000000d00 */
[----:B------:R-:W-:Y:S04]  /*a830*/  MUFU.EX2 R23, R203 ;  /* 0x000000cb00177308 */ /* 0x000fe80000000800 */
[----:B------:R-:W-:-:S02]  /*a840*/  @!P1 PRMT R212, R49, 0x5410, RZ ;  /* 0x0000541031d49816 */ /* 0x000fc400000000ff */
[----:B------:R-:W-:Y:S02]  /*a850*/  ISETP.LE.U32.AND P1, PT, R10, UR11, PT ;  /* 0x0000000b0a007c0c */ /* 0x000fe4000bf23070 */
[----:B------:R-:W3:Y:S01]  /*a860*/  MUFU.EX2 R10, R202 ;  /* 0x000000ca000a7308 */ /* 0x000ee20000000800 */
        /* <DEDUP_REMOVED lines=9> */
[----:B------:R-:W-:-:S02]  /*a900*/  PRMT R5, R22, 0x7772, RZ ;  /* 0x0000777216057816 */ /* 0x000fc400000000ff */
[----:B---3--:R-:W-:Y:S02]  /*a910*/  F2FP.F16.F32.PACK_AB R37, R10, R23 ;  /* 0x000000170a25723e */ /* 0x008fe400000000ff */
[----:B------:R-:W-:Y:S02]  /*a920*/  @P4 PRMT R138, R51, 0x5410, RZ ;  /* 0x00005410338a4816 */ /* 0x000fe400000000ff */
[----:B------:R-:W-:Y:S01]  /*a930*/  ISETP.GT.U32.AND P4, PT, R5, UR11, PT ;  /* 0x0000000b05007c0c */ /* 0x000fe2000bf84070 */
[----:B------:R-:W-:Y:S01]  /*a940*/  @!P1 HADD2 R38, -R37.H0_H0, -RZ.H0_H0 ;  /* 0xa00000ff25269230 */ /* 0x000fe20000000900 */
[----:B------:R-:W-:Y:S02]  /*a950*/  SHF.R.U32.HI R5, RZ, 0x18, R24 ;  /* 0x00000018ff057819 */ /* 0x000fe40000011618 */
[----:B------:R-:W-:Y:S02]  /*a960*/  PRMT R211, R37, 0x7610, R211 ;  /* 0x0000761025d37816 */ /* 0x000fe400000000d3 */
[----:B------:R-:W-:-:S02]  /*a970*/  @!P1 PRMT R211, R38, 0x5410, RZ ;  /* 0x0000541026d39816 */ /* 0x000fc400000000ff */
[----:B------:R-:W-:Y:S01]  /*a980*/  ISETP.LE.U32.AND P1, PT, R5, UR11, PT ;  /* 0x0000000b05007c0c */ /* 0x000fe2000bf23070 */
[----:B------:R-:W-:Y:S02]  /*a990*/  IMAD.MOV.U32 R5, RZ, RZ, R30 ;  /* 0x000000ffff057224 */ /* 0x000fe400078e001e */
[----:B------:R-:W-:Y:S01]  /*a9a0*/  FADD.FTZ R16, R11, R28 ;  /* 0x0000001c0b107221 */ /* 0x000fe20000010000 */
[----:B------:R-:W-:Y:S01]  /*a9b0*/  FADD.FTZ R11, R23, R26 ;  /* 0x0000001a170b7221 */ /* 0x000fe20000010000 */
[----:B------:R-:W-:Y:S01]  /*a9c0*/  MUFU.EX2 R67, R214 ;  /* 0x000000d600437308 */ /* 0x000fe20000000800 */
[----:B------:R-:W-:-:S03]  /*a9d0*/  LOP3.LUT R5, R5, 0xff, RZ, 0xc0, !PT ;  /* 0x000000ff05057812 */ /* 0x000fc600078ec0ff */
[----:B------:R-:W3:Y:S01]  /*a9e0*/  MUFU.EX2 R26, R234 ;  /* 0x000000ea001a7308 */ /* 0x000ee20000000800 */
[----:B------:R-:W-:-:S03]  /*a9f0*/  PRMT R210, R37, 0x7632, R210 ;  /* 0x0000763225d27816 */ /* 0x000fc600000000d2 */
[----:B------:R-:W-:-:S05]  /*aa00*/  @!P1 HADD2 R36, -R37.H1_H1, -RZ.H0_H0 ;  /* 0xa00000ff25249230 */ /* 0x000fca0000000d00 */
[----:B------:R-:W-:Y:S02]  /*aa10*/  @!P1 PRMT R210, R36, 0x5410, RZ ;  /* 0x0000541024d29816 */ /* 0x000fe400000000ff */
[----:B------:R-:W-:Y:S02]  /*aa20*/  ISETP.LE.U32.AND P1, PT, R5, UR11, PT ;  /* 0x0000000b05007c0c */ /* 0x000fe4000bf23070 */
[----:B---3--:R-:W-:Y:S01]  /*aa30*/  F2FP.F16.F32.PACK_AB R31, R67, R26 ;  /* 0x0000001a431f723e */ /* 0x008fe200000000ff */
[--C-:B------:R-:W-:Y:S01]  /*aa40*/  FADD.FTZ R5, R137, R136.reuse ;  /* 0x0000008889057221 */ /* 0x100fe20000010000 */
[C---:B------:R-:W-:Y:S02]  /*aa50*/  PRMT R137, R27.reuse, 0x7610, R137 ;  /* 0x000076101b897816 */ /* 0x040fe40000000089 */
[----:B------:R-:W-:Y:S02]  /*aa60*/  PRMT R136, R27, 0x7632, R136 ;  /* 0x000076321b887816 */ /* 0x000fe40000000088 */
[----:B------:R-:W-:Y:S01]  /*aa70*/  PRMT R206, R31, 0x7610, R206 ;  /* 0x000076101fce7816 */ /* 0x000fe200000000ce */
[----:B------:R-:W-:-:S04]  /*aa80*/  @P4 HADD2 R2, -R137.H0_H0, -RZ.H0_H0 ;  /* 0xa00000ff89024230 */ /* 0x000fc80000000900 */
[----:B------:R-:W-:Y:S01]  /*aa90*/  @!P1 HADD2 R0, -R31.H0_H0, -RZ.H0_H0 ;  /* 0xa00000ff1f009230 */ /* 0x000fe20000000900 */
[----:B------:R-:W-:-:S04]  /*aaa0*/  PRMT R23, R137, 0x5410, R136 ;  /* 0x0000541089177816 */ /* 0x000fc80000000088 */
[----:B------:R-:W-:Y:S02]  /*aab0*/  @!P1 PRMT R206, R0, 0x5410, RZ ;  /* 0x0000541000ce9816 */ /* 0x000fe400000000ff */
[----:B------:R-:W-:Y:S02]  /*aac0*/  PRMT R0, R30, 0x7771, RZ ;  /* 0x000077711e007816 */ /* 0x000fe400000000ff */
[----:B------:R-:W-:Y:S02]  /*aad0*/  @P4 PRMT R137, R2, 0x5410, RZ ;  /* 0x0000541002894816 */ /* 0x000fe400000000ff */
[----:B------:R-:W-:Y:S01]  /*aae0*/  ISETP.GT.U32.AND P4, PT, R0, UR11, PT ;  /* 0x0000000b00007c0c */ /* 0x000fe2000bf84070 */
[----:B------:R-:W-:Y:S02]  /*aaf0*/  FADD.FTZ R0, R10, R11 ;  /* 0x0000000b0a007221 */ /* 0x000fe40000010000 */
[----:B------:R3:W-:Y:S01]  /*ab00*/  MUFU.EX2 R10, R244 ;  /* 0x000000f4000a7308 */ /* 0x0007e20000000800 */
[----:B------:R-:W-:Y:S01]  /*ab10*/  PRMT R2, R30, 0x7772, RZ ;  /* 0x000077721e027816 */ /* 0x000fe200000000ff */
[----:B-1----:R-:W-:-:S03]  /*ab20*/  USHF.L.U32 UR9, UR14, 0x3, URZ ;  /* 0x000000030e097899 */ /* 0x002fc600080006ff */
[----:B------:R-:W-:Y:S01]  /*ab30*/  ISETP.GT.U32.AND P1, PT, R2, UR11, PT ;  /* 0x0000000b02007c0c */ /* 0x000fe2000bf24070 */
[----:B---3--:R-:W-:Y:S02]  /*ab40*/  FADD.FTZ R244, R207, R186 ;  /* 0x000000bacff47221 */ /* 0x008fe40000010000 */
        /* <DEDUP_REMOVED lines=33> */
[----:B------:R-:W-:Y:S01]  /*ad60*/  FADD.FTZ R4, R29, R16 ;  /* 0x000000101d047221 */ /* 0x000fe20000010000 */
[----:B-1----:R-:W-:Y:S01]  /*ad70*/  F2FP.F16.F32.PACK_AB R36, R207, R10 ;  /* 0x0000000acf24723e */ /* 0x002fe200000000ff */
[----:B------:R-:W-:Y:S01]  /*ad80*/  FADD.FTZ R232, R10, R0 ;  /* 0x000000000ae87221 */ /* 0x000fe20000010000 */
[----:B------:R-:W-:-:S02]  /*ad90*/  IMAD.U32 R0, RZ, RZ, UR9 ;  /* 0x00000009ff007e24 */ /* 0x000fc4000f8e00ff */
[----:B------:R-:W-:Y:S01]  /*ada0*/  FADD.FTZ R234, R200, R5 ;  /* 0x00000005c8ea7221 */ /* 0x000fe20000010000 */
[----:B------:R-:W-:Y:S01]  /*adb0*/  FADD.FTZ R217, R26, R4 ;  /* 0x000000041ad97221 */ /* 0x000fe20000010000 */
[----:B------:R-:W-:Y:S02]  /*adc0*/  @P4 HADD2 R7, -R31.H1_H1, -RZ.H0_H0 ;  /* 0xa00000ff1f074230 */ /* 0x000fe40000000d00 */
[----:B------:R-:W-:-:S04]  /*add0*/  IMAD.WIDE R4, R0, 0x2, R132 ;  /* 0x0000000200047825 */ /* 0x000fc800078e0284 */
[----:B------:R-:W-:Y:S01]  /*ade0*/  @P1 HADD2 R6, -R36.H0_H0, -RZ.H0_H0 ;  /* 0xa00000ff24061230 */ /* 0x000fe20000000900 */
[----:B------:R-:W-:Y:S01]  /*adf0*/  PRMT R205, R31, 0x7632, R205 ;  /* 0x000076321fcd7816 */ /* 0x000fe200000000cd */
[----:B------:R-:W-:Y:S01]  /*ae00*/  IMAD.U32 R0, RZ, RZ, UR14 ;  /* 0x0000000eff007e24 */ /* 0x000fe2000f8e00ff */
[----:B------:R-:W-:Y:S02]  /*ae10*/  PRMT R187, R36, 0x7610, R187 ;  /* 0x0000761024bb7816 */ /* 0x000fe400000000bb */
[----:B------:R-:W-:Y:S02]  /*ae20*/  @P4 PRMT R205, R7, 0x5410, RZ ;  /* 0x0000541007cd4816 */ /* 0x000fe400000000ff */
[----:B------:R-:W-:Y:S01]  /*ae30*/  @P1 PRMT R187, R6, 0x5410, RZ ;  /* 0x0000541006bb1816 */ /* 0x000fe200000000ff */
[----:B------:R-:W-:-:S04]  /*ae40*/  IMAD.WIDE R6, R0, 0x70, R4 ;  /* 0x0000007000067825 */ /* 0x000fc800078e0204 */
[----:B------:R-:W-:-:S04]  /*ae50*/  IMAD.WIDE R4, R0, -0x70, R6 ;  /* 0xffffff9000047825 */ /* 0x000fc800078e0206 */
[----:B------:R-:W-:-:S04]  /*ae60*/  IMAD.WIDE R4, R0, 0x70, R4 ;  /* 0x0000007000047825 */ /* 0x000fc800078e0204 */
[----:B------:R-:W-:-:S04]  /*ae70*/  IMAD.WIDE R4, R0, -0x70, R4 ;  /* 0xffffff9000047825 */ /* 0x000fc800078e0204 */
[----:B------:R-:W-:Y:S01]  /*ae80*/  IMAD.WIDE R4, R0, 0x70, R4 ;  /* 0x0000007000047825 */ /* 0x000fe200078e0204 */
[----:B------:R-:W-:-:S03]  /*ae90*/  PRMT R2, R22, 0x7773, RZ ;  /* 0x0000777316027816 */ /* 0x000fc600000000ff */
[----:B------:R-:W-:Y:S01]  /*aea0*/  IMAD.WIDE R4, R0, -0x70, R4 ;  /* 0xffffff9000047825 */ /* 0x000fe200078e0204 */
[----:B------:R-:W-:Y:S02]  /*aeb0*/  ISETP.GT.U32.AND P4, PT, R2, UR11, PT ;  /* 0x0000000b02007c0c */ /* 0x000fe4000bf84070 */
[----:B------:R-:W-:Y:S01]  /*aec0*/  PRMT R2, R30, 0x7773, RZ ;  /* 0x000077731e027816 */ /* 0x000fe200000000ff */
[----:B------:R-:W-:-:S03]  /*aed0*/  IMAD.WIDE R134, R0, 0x70, R4 ;  /* 0x0000007000867825 */ /* 0x000fc600078e0204 */
[----:B------:R-:W-:Y:S02]  /*aee0*/  ISETP.GT.U32.AND P1, PT, R2, UR11, PT ;  /* 0x0000000b02007c0c */ /* 0x000fe4000bf24070 */
[----:B------:R-:W-:Y:S01]  /*aef0*/  PRMT R2, R190, 0x7773, RZ ;  /* 0x00007773be027816 */ /* 0x000fe200000000ff */
[----:B------:R-:W-:Y:S01]  /*af00*/  IMAD.WIDE R28, R0, -0x70, R134 ;  /* 0xffffff90001c7825 */ /* 0x000fe200078e0286 */
[----:B------:R-:W-:-:S04]  /*af10*/  PRMT R0, R190, 0x7772, RZ ;  /* 0x00007772be007816 */ /* 0x000fc800000000ff */
[----:B------:R-:W-:Y:S01]  /*af20*/  PRMT R16, R0, 0x5410, R2 ;  /* 0x0000541000107816 */ /* 0x000fe20000000002 */
[----:B------:R-:W-:Y:S01]  /*af30*/  IMAD.U32 R0, RZ, RZ, UR9 ;  /* 0x00000009ff007e24 */ /* 0x000fe2000f8e00ff */
[----:B------:R-:W-:-:S03]  /*af40*/  PRMT R2, R12, 0x7773, RZ ;  /* 0x000077730c027816 */ /* 0x000fc600000000ff */
[----:B------:R-:W-:Y:S01]  /*af50*/  IMAD.WIDE R26, R0, 0x2, R6 ;  /* 0x00000002001a7825 */ /* 0x000fe200078e0206 */
[----:B------:R-:W-:-:S03]  /*af60*/  PRMT R0, R12, 0x7772, RZ ;  /* 0x000077720c007816 */ /* 0x000fc600000000ff */
[----:B------:R-:W-:Y:S01]  /*af70*/  @P1 HADD2 R8, -R36.H1_H1, -RZ.H0_H0 ;  /* 0xa00000ff24081230 */ /* 0x000fe20000000d00 */
[----:B------:R-:W-:Y:S02]  /*af80*/  PRMT R49, R0, 0x5410, R2 ;  /* 0x0000541000317816 */ /* 0x000fe40000000002 */
[C---:B------:R-:W-:Y:S02]  /*af90*/  LOP3.LUT R0, R14.reuse, 0xffff, RZ, 0xc0, !PT ;  /* 0x0000ffff0e007812 */ /* 0x040fe400078ec0ff */
[----:B------:R-:W-:Y:S02]  /*afa0*/  LOP3.LUT R2, R14, 0xff, RZ, 0xc0, !PT ;  /* 0x000000ff0e027812 */ /* 0x000fe400078ec0ff */
[----:B------:R-:W-:Y:S02]  /*afb0*/  SHF.R.U32.HI R0, RZ, 0x8, R0 ;  /* 0x00000008ff007819 */ /* 0x000fe40000011600 */
[----:B------:R-:W-:Y:S02]  /*afc0*/  PRMT R186, R36, 0x7632, R186 ;  /* 0x0000763224ba7816 */ /* 0x000fe400000000ba */
[----:B------:R-:W-:-:S02]  /*afd0*/  @P1 PRMT R186, R8, 0x5410, RZ ;  /* 0x0000541008ba1816 */ /* 0x000fc400000000ff */
[--C-:B------:R-:W-:Y:S02]  /*afe0*/  PRMT R8, R2, 0x5410, R0.reuse ;  /* 0x0000541002087816 */ /* 0x100fe40000000000 */
[----:B------:R-:W-:Y:S02]  /*aff0*/  PRMT R0, R14, 0x7632, R0 ;  /* 0x000076320e007816 */ /* 0x000fe40000000000 */
[----:B------:R-:W-:Y:S02]  /*b000*/  SHF.R.U32.HI R2, RZ, 0x18, R14 ;  /* 0x00000018ff027819 */ /* 0x000fe4000001160e */
[----:B------:R-:W-:Y:S01]  /*b010*/  LOP3.LUT R0, R0, 0xff, RZ, 0xc0, !PT ;  /* 0x000000ff00007812 */ /* 0x000fe200078ec0ff */
[----:B------:R-:W-:-:S03]  /*b020*/  USHF.L.U32 UR4, UR11, 0x10, URZ ;  /* 0x000000100b047899 */ /* 0x000fc600080006ff */
[----:B------:R-:W-:Y:S02]  /*b030*/  PRMT R6, R0, 0x5410, R2 ;  /* 0x0000541000067816 */ /* 0x000fe40000000002 */
[C---:B------:R-:W-:Y:S01]  /*b040*/  LOP3.LUT R0, R15.reuse, 0xffff, RZ, 0xc0, !PT ;  /* 0x0000ffff0f007812 */ /* 0x040fe200078ec0ff */
[----:B------:R-:W-:Y:S01]  /*b050*/  ULOP3.LUT UR4, UR11, 0xff0000, UR4, 0xf8, !UPT ;  /* 0x00ff00000b047892 */ /* 0x000fe2000f8ef804 */
[----:B------:R-:W-:Y:S01]  /*b060*/  LOP3.LUT R2, R15, 0xff, RZ, 0xc0, !PT ;  /* 0x000000ff0f027812 */ /* 0x000fe200078ec0ff */
[----:B------:R-:W-:Y:S01]  /*b070*/  IMAD.MOV.U32 R4, RZ, RZ, R190 ;  /* 0x000000ffff047224 */ /* 0x000fe200078e00be */
[----:B------:R-:W-:Y:S02]  /*b080*/  SHF.R.U32.HI R0, RZ, 0x8, R0 ;  /* 0x00000008ff007819 */ /* 0x000fe40000011600 */
[----:B------:R-:W-:Y:S01]  /*b090*/  PRMT R5, R190, 0x7771, RZ ;  /* 0x00007771be057816 */ /* 0x000fe200000000ff */
[----:B------:R-:W-:Y:S01]  /*b0a0*/  IMAD.U32 R214, RZ, RZ, UR4 ;  /* 0x00000004ffd67e24 */ /* 0x000fe2000f8e00ff */
[----:B------:R-:W-:-:S02]  /*b0b0*/  PRMT R7, R2, 0x5410, R0 ;  /* 0x0000541002077816 */ /* 0x000fc40000000000 */
[----:B------:R-:W-:Y:S02]  /*b0c0*/  PRMT R0, R15, 0x7632, R0 ;  /* 0x000076320f007816 */ /* 0x000fe40000000000 */
[----:B------:R-:W-:Y:S01]  /*b0d0*/  LOP3.LUT R4, R4, 0xff, RZ, 0xc0, !PT ;  /* 0x000000ff04047812 */ /* 0x000fe200078ec0ff */
[----:B------:R-:W-:Y:S01]  /*b0e0*/  @P4 HADD2 R9, -R136.H0_H0, -RZ.H0_H0 ;  /* 0xa00000ff88094230 */ /* 0x000fe20000000900 */
[----:B------:R-:W-:Y:S02]  /*b0f0*/  LOP3.LUT R2, R0, 0xff, RZ, 0xc0, !PT ;  /* 0x000000ff00027812 */ /* 0x000fe400078ec0ff */
[----:B------:R-:W-:Y:S02]  /*b100*/  PRMT R11, R4, 0x5410, R5 ;  /* 0x00005410040b7816 */ /* 0x000fe40000000005 */
[----:B------:R-:W-:Y:S01]  /*b110*/  HSET2.LE.AND R0, R8, R214, PT ;  /* 0x000000d608007233 */ /* 0x000fe20003803000 */
[----:B------:R-:W-:Y:S01]  /*b120*/  STG.E.U16 desc[UR30][R132.64+-0x40], R19 ;  /* 0xffffc01384007986 */ /* 0x000fe2000c10151e */
[----:B------:R-:W-:-:S02]  /*b130*/  PRMT R5, R22, 0x7773, RZ ;  /* 0x0000777316057816 */ /* 0x000fc400000000ff */
[----:B------:R-:W-:Y:S01]  /*b140*/  PRMT R4, R22, 0x7772, RZ ;  /* 0x0000777216047816 */ /* 0x000fe200000000ff */
[----:B------:R-:W-:Y:S01]  /*b150*/  STG.E.U16 desc[UR30][R132.64+-0x3e], R18 ;  /* 0xffffc21284007986 */ /* 0x000fe2000c10151e */
[----:B------:R-:W-:Y:S01]  /*b160*/  @P4 PRMT R136, R9, 0x5410, RZ ;  /* 0x0000541009884816 */ /* 0x000fe200000000ff */
[----:B------:R-:W-:Y:S02]  /*b170*/  IMAD.MOV.U32 R9, RZ, RZ, R22 ;  /* 0x000000ffff097224 */ /* 0x000fe400078e0016 */
[----:B------:R-:W-:Y:S01]  /*b180*/  STG.E.U16 desc[UR30][R28.64+-0x40], R21 ;  /* 0xffffc0151c007986 */ /* 0x000fe2000c10151e */
[----:B------:R-:W-:-:S03]  /*b190*/  LOP3.LUT R8, R252, R0, RZ, 0xc0, !PT ;  /* 0x00000000fc087212 */ /* 0x000fc600078ec0ff */
[----:B------:R-:W-:Y:S01]  /*b1a0*/  STG.E.U16 desc[UR30][R28.64+-0x3e], R20 ;  /* 0xffffc2141c007986 */ /* 0x000fe2000c10151e */
[----:B------:R-:W-:-:S03]  /*b1b0*/  HSET2.LE.AND R0, R6, R214, PT ;  /* 0x000000d606007233 */ /* 0x000fc60003803000 */
[----:B------:R1:W-:Y:S01]  /*b1c0*/  STG.E.U16 desc[UR30][R134.64+-0x40], R13 ;  /* 0xffffc00d86007986 */ /* 0x0003e2000c10151e */
[----:B------:R-:W-:Y:S01]  /*b1d0*/  IMAD.MOV.U32 R38, RZ, RZ, R12 ;  /* 0x000000ffff267224 */ /* 0x000fe200078e000c */
[----:B------:R-:W-:Y:S02]  /*b1e0*/  PRMT R39, R12, 0x7771, RZ ;  /* 0x000077710c277816 */ /* 0x000fe400000000ff */
[----:B------:R-:W-:Y:S02]  /*b1f0*/  PRMT R10, R22, 0x7771, RZ ;  /* 0x00007771160a7816 */ /* 0x000fe400000000ff */
[----:B------:R-:W-:Y:S02]  /*b200*/  LOP3.LUT P1, RZ, R204, 0x2, RZ, 0xc0, !PT ;  /* 0x00000002ccff7812 */ /* 0x000fe4000782c0ff */
[----:B-1----:R-:W-:Y:S02]  /*b210*/  PRMT R13, R4, 0x5410, R5 ;  /* 0x00005410040d7816 */ /* 0x002fe40000000005 */
[----:B------:R-:W-:-:S02]  /*b220*/  SHF.R.U32.HI R4, RZ, 0x18, R15 ;  /* 0x00000018ff047819 */ /* 0x000fc4000001160f */
[----:B------:R-:W-:Y:S02]  /*b230*/  LOP3.LUT R5, R9, 0xff, RZ, 0xc0, !PT ;  /* 0x000000ff09057812 */ /* 0x000fe400078ec0ff */
[----:B------:R-:W-:Y:S02]  /*b240*/  PRMT R12, R2, 0x5410, R4 ;  /* 0x00005410020c7816 */ /* 0x000fe40000000004 */
[----:B------:R-:W-:Y:S02]  /*b250*/  LOP3.LUT R2, R16, 0xff00ff, RZ, 0xc0, !PT ;  /* 0x00ff00ff10027812 */ /* 0x000fe400078ec0ff */
[----:B------:R-:W-:Y:S02]  /*b260*/  LOP3.LUT R9, R247, R0, RZ, 0xc0, !PT ;  /* 0x00000000f7097212 */ /* 0x000fe400078ec0ff */
[----:B------:R-:W-:Y:S02]  /*b270*/  HSET2.LE.AND R0, R11, R214, PT ;  /* 0x000000d60b007233 */ /* 0x000fe40003803000 */
[----:B------:R-:W-:-:S02]  /*b280*/  PRMT R5, R5, 0x5410, R10 ;  /* 0x0000541005057816 */ /* 0x000fc4000000000a */
[--C-:B------:R-:W-:Y:S02]  /*b290*/  HSET2.LE.AND R2, R2, R214.reuse, PT ;  /* 0x000000d602027233 */ /* 0x100fe40003803000 */
[--C-:B------:R-:W-:Y:S02]  /*b2a0*/  HSET2.LE.AND R4, R7, R214.reuse, PT ;  /* 0x000000d607047233 */ /* 0x100fe40003803000 */
[----:B------:R-:W-:Y:S02]  /*b2b0*/  LOP3.LUT R10, R246, R0, RZ, 0xc0, !PT ;  /* 0x00000000f60a7212 */ /* 0x000fe400078ec0ff */
[----:B--2---:R-:W-:Y:S01]  /*b2c0*/  LEA R21, R201, UR5, 0x1 ;  /* 0x00000005c9157c11 */ /* 0x004fe2000f8e08ff */
[----:B------:R-:W-:Y:S01]  /*b2d0*/  IMAD.MOV.U32 R201, RZ, RZ, 0x20 ;  /* 0x00000020ffc97424 */ /* 0x000fe200078e00ff */
[----:B------:R-:W-:Y:S02]  /*b2e0*/  LOP3.LUT R7, R13, 0xff00ff, RZ, 0xc0, !PT ;  /* 0x00ff00ff0d077812 */ /* 0x000fe400078ec0ff */
[----:B------:R-:W-:-:S02]  /*b2f0*/  HSET2.LE.AND R0, R12, R214, PT ;  /* 0x000000d60c007233 */ /* 0x000fc40003803000 */
[----:B------:R-:W-:Y:S02]  /*b300*/  LOP3.LUT R11, R245, R2, RZ, 0xc0, !PT ;  /* 0x00000002f50b7212 */ /* 0x000fe400078ec0ff */
[--C-:B------:R-:W-:Y:S02]  /*b310*/  HSET2.LE.AND R2, R5, R214.reuse, PT ;  /* 0x000000d605027233 */ /* 0x100fe40003803000 */
[----:B------:R-:W-:Y:S02]  /*b320*/  HSET2.LE.AND R7, R7, R214, PT ;  /* 0x000000d607077233 */ /* 0x000fe40003803000 */
[----:B------:R-:W-:Y:S02]  /*b330*/  LOP3.LUT R5, R64, R0, RZ, 0xc0, !PT ;  /* 0x0000000040057212 */ /* 0x000fe400078ec0ff */
[----:B------:R-:W-:Y:S02]  /*b340*/  SEL R0, R201, 0xffffffe0, !P1 ;  /* 0xffffffe0c9007807 */ /* 0x000fe40004800000 */
[----:B------:R-:W-:-:S03]  /*b350*/  LOP3.LUT R7, R23, R7, RZ, 0xc0, !PT ;  /* 0x0000000717077212 */ /* 0x000fc600078ec0ff */
[----:B------:R-:W-:-:S05]  /*b360*/  IMAD.IADD R23, R21, 0x1, R0 ;  /* 0x0000000115177824 */ /* 0x000fca00078e0200 */
[----:B------:R-:W1:Y:S01]  /*b370*/  LDSM.16.MT88.4 R12, [R23+0xa000] ;  /* 0x00a00000170c783b */ /* 0x000e620000004200 */
[----:B------:R-:W-:Y:S01]  /*b380*/  LOP3.LUT R6, R50, R2, RZ, 0xc0, !PT ;  /* 0x0000000232067212 */ /* 0x000fe200078ec0ff */
[C---:B------:R-:W-:Y:S01]  /*b390*/  VIADD R2, R21.reuse, 0xa000 ;  /* 0x0000a00015027836 */ /* 0x040fe20000000000 */
[----:B------:R-:W-:Y:S01]  /*b3a0*/  LOP3.LUT R4, R188, R4, RZ, 0xc0, !PT ;  /* 0x00000004bc047212 */ /* 0x000fe200078ec0ff */
[----:B------:R-:W-:Y:S02]  /*b3b0*/  VIADD R20, R21, 0xa040 ;  /* 0x0000a04015147836 */ /* 0x000fe40000000000 */
[----:B------:R-:W-:Y:S01]  /*b3c0*/  @P6 VIADD R20, R2, 0xffffffc0 ;  /* 0xffffffc002146836 */ /* 0x000fe20000000000 */
[-C--:B-1----:R-:W-:Y:S08]  /*b3d0*/  HMMA.16816.F32 R144, R8, R12.reuse, R144 ;  /* 0x0000000c0890723c */ /* 0x082ff00000001890 */
[C---:B------:R-:W-:Y:S08]  /*b3e0*/  HMMA.16816.F32 R160, R4.reuse, R12, R160 ;  /* 0x0000000c04a0723c */ /* 0x040ff000000018a0 */
[-C--:B------:R-:W-:Y:S08]  /*b3f0*/  HMMA.16816.F32 R156, R4, R14.reuse, R156 ;  /* 0x0000000e049c723c */ /* 0x080ff0000000189c */
[----:B------:R-:W-:Y:S01]  /*b400*/  HMMA.16816.F32 R220, R8, R14, R220 ;  /* 0x0000000e08dc723c */ /* 0x000fe200000018dc */
[----:B------:R-:W1:Y:S01]  /*b410*/  LDSM.16.MT88.4 R12, [R20] ;  /* 0x00000000140c783b */ /* 0x000e620000004200 */
[----:B------:R-:W-:-:S06]  /*b420*/  IMAD.IADD R22, R0, 0x1, R20 ;  /* 0x0000000100167824 */ /* 0x000fcc00078e0214 */
        /* <DEDUP_REMOVED lines=9> */
[----:B------:R-:W1:Y:S04]  /*b4c0*/  LDSM.16.MT88.4 R12, [R21+0xb000] ;  /* 0x00b00000150c783b */ /* 0x000e680000004200 */
[----:B------:R-:W-:Y:S04]  /*b4d0*/  STG.E.U16 desc[UR30][R134.64+-0x3e], R17 ;  /* 0xffffc21186007986 */ /* 0x000fe8000c10151e */
[----:B------:R-:W2:Y:S01]  /*b4e0*/  LDSM.16.MT88.4 R16, [R21+0xa000] ;  /* 0x00a000001510783b */ /* 0x000ea20000004200 */
[-C--:B-1----:R-:W-:Y:S08]  /*b4f0*/  HMMA.16816.F32 R68, R8, R12.reuse, R68 ;  /* 0x0000000c0844723c */ /* 0x082ff00000001844 */
[C---:B------:R-:W-:Y:S08]  /*b500*/  HMMA.16816.F32 R72, R4.reuse, R12, R72 ;  /* 0x0000000c0448723c */ /* 0x040ff00000001848 */
[-C--:B------:R-:W-:Y:S08]  /*b510*/  HMMA.16816.F32 R76, R4, R14.reuse, R76 ;  /* 0x0000000e044c723c */ /* 0x080ff0000000184c */
[----:B------:R-:W-:Y:S01]  /*b520*/  HMMA.16816.F32 R40, R8, R14, R80 ;  /* 0x0000000e0828723c */ /* 0x000fe20000001850 */
[----:B------:R-:W1:Y:S01]  /*b530*/  LDSM.16.MT88.4 R12, [R23+0xb000] ;  /* 0x00b00000170c783b */ /* 0x000e620000004200 */
[----:B------:R-:W-:-:S02]  /*b540*/  IMAD.MOV.U32 R51, RZ, RZ, R119 ;  /* 0x000000ffff337224 */ /* 0x000fc400078e0077 */
[----:B------:R-:W-:Y:S02]  /*b550*/  IMAD.MOV.U32 R127, RZ, RZ, R118 ;  /* 0x000000ffff7f7224 */ /* 0x000fe400078e0076 */
[----:B------:R-:W-:Y:S02]  /*b560*/  IMAD.MOV.U32 R235, RZ, RZ, R117 ;  /* 0x000000ffffeb7224 */ /* 0x000fe400078e0075 */
[----:B------:R-:W-:Y:S01]  /*b570*/  IMAD.MOV.U32 R252, RZ, RZ, R116 ;  /* 0x000000fffffc7224 */ /* 0x000fe200078e0074 */
[-C--:B--2---:R-:W-:Y:S01]  /*b580*/  HMMA.16816.F32 R152, R8, R16.reuse, R152 ;  /* 0x000000100898723c */ /* 0x084fe20000001898 */
[----:B------:R-:W-:Y:S01]  /*b590*/  IMAD.MOV.U32 R2, RZ, RZ, R30 ;  /* 0x000000ffff027224 */ /* 0x000fe200078e001e */
[----:B------:R-:W-:Y:S01]  /*b5a0*/  LOP3.LUT R0, R38, 0xff, RZ, 0xc0, !PT ;  /* 0x000000ff26007812 */ /* 0x000fe200078ec0ff */
[----:B------:R-:W-:Y:S01]  /*b5b0*/  IMAD.MOV.U32 R247, RZ, RZ, R189 ;  /* 0x000000fffff77224 */ /* 0x000fe200078e00bd */
[----:B------:R-:W-:Y:S04]  /*b5c0*/  LDSM.16.MT88.4 R80, [R21+0xb800] ;  /* 0x00b800001550783b */ /* 0x000fe80000004200 */
        /* <DEDUP_REMOVED lines=9> */
[----:B------:R-:W-:-:S03]  /*b660*/  LOP3.LUT R2, R2, 0xff, RZ, 0xc0, !PT ;  /* 0x000000ff02027812 */ /* 0x000fc600078ec0ff */
[----:B------:R-:W3:Y:S03]  /*b670*/  LDSM.16.MT88.4 R148, [R21+0xa800] ;  /* 0x00a800001594783b */ /* 0x000ee60000004200 */
[C---:B--2---:R-:W-:Y:S01]  /*b680*/  HMMA.16816.F32 R104, R4.reuse, R16, R104 ;  /* 0x000000100468723c */ /* 0x044fe20000001868 */
[----:B------:R-:W-:Y:S01]  /*b690*/  IMAD.MOV.U32 R246, RZ, RZ, R65 ;  /* 0x000000fffff67224 */ /* 0x000fe200078e0041 */
[----:B------:R-:W-:Y:S06]  /*b6a0*/  LDSM.16.MT88.4 R96, [R23+0xb800] ;  /* 0x00b800001760783b */ /* 0x000fec0000004200 */
[----:B------:R-:W-:Y:S08]  /*b6b0*/  HMMA.16816.F32 R108, R4, R18, R108 ;  /* 0x00000012046c723c */ /* 0x000ff0000000186c */
[C---:B------:R-:W-:Y:S01]  /*b6c0*/  HMMA.16816.F32 R188, R8.reuse, R16, R140 ;  /* 0x0000001008bc723c */ /* 0x040fe2000000188c */
[----:B------:R-:W-:Y:S07]  /*b6d0*/  LDSM.16.MT88.4 R140, [R23+0xa800] ;  /* 0x00a80000178c783b */ /* 0x000fee0000004200 */
[----:B------:R-:W-:Y:S01]  /*b6e0*/  HMMA.16816.F32 R16, R8, R18, R112 ;  /* 0x000000120810723c */ /* 0x000fe20000001870 */
[----:B------:R-:W-:Y:S07]  /*b6f0*/  LDSM.16.MT88.4 R112, [R20+0x1800] ;  /* 0x001800001470783b */ /* 0x000fee0000004200 */
[C---:B-1----:R-:W-:Y:S08]  /*b700*/  HMMA.16816.F32 R120, R4.reuse, R12, R120 ;  /* 0x0000000c0478723c */ /* 0x042ff00000001878 */
[----:B------:R-:W-:Y:S01]  /*b710*/  HMMA.16816.F32 R100, R4, R14, R100 ;  /* 0x0000000e0464723c */ /* 0x000fe20000001864 */
[----:B------:R-:W-:-:S07]  /*b720*/  PRMT R6, R30, 0x7771, RZ ;  /* 0x000077711e067816 */ /* 0x000fce00000000ff */
[C---:B------:R-:W-:Y:S08]  /*b730*/  HMMA.16816.F32 R196, R8.reuse, R12, R196 ;  /* 0x0000000c08c4723c */ /* 0x040ff000000018c4 */
[----:B------:R-:W-:Y:S01]  /*b740*/  HMMA.16816.F32 R200, R8, R14, R128 ;  /* 0x0000000e08c8723c */ /* 0x000fe20000001880 */
[----:B------:R-:W-:Y:S02]  /*b750*/  PRMT R11, R0, 0x5410, R39 ;  /* 0x00005410000b7816 */ /* 0x000fe40000000027 */
[----:B------:R-:W-:-:S02]  /*b760*/  LOP3.LUT R0, R25, 0xffff, RZ, 0xc0, !PT ;  /* 0x0000ffff19007812 */ /* 0x000fc400078ec0ff */
[----:B------:R-:W-:Y:S02]  /*b770*/  PRMT R9, R2, 0x5410, R6 ;  /* 0x0000541002097816 */ /* 0x000fe40000000006 */
[----:B------:R-:W-:Y:S02]  /*b780*/  SHF.R.U32.HI R0, RZ, 0x8, R0 ;  /* 0x00000008ff007819 */ /* 0x000fe40000011600 */
[----:B------:R-:W-:Y:S02]  /*b790*/  LOP3.LUT R2, R25, 0xff, RZ, 0xc0, !PT ;  /* 0x000000ff19027812 */ /* 0x000fe400078ec0ff */
[----:B------:R-:W-:Y:S02]  /*b7a0*/  PRMT R5, R30, 0x7773, RZ ;  /* 0x000077731e057816 */ /* 0x000fe400000000ff */
[----:B------:R-:W-:Y:S02]  /*b7b0*/  PRMT R10, R2, 0x5410, R0 ;  /* 0x00005410020a7816 */ /* 0x000fe40000000000 */
[----:B------:R-:W-:-:S02]  /*b7c0*/  LOP3.LUT R2, R24, 0xffff, RZ, 0xc0, !PT ;  /* 0x0000ffff18027812 */ /* 0x000fc400078ec0ff */
[----:B------:R-:W-:Y:S02]  /*b7d0*/  PRMT R4, R30, 0x7772, RZ ;  /* 0x000077721e047816 */ /* 0x000fe400000000ff */
[----:B------:R-:W-:Y:S02]  /*b7e0*/  PRMT R0, R25, 0x7632, R0 ;  /* 0x0000763219007816 */ /* 0x000fe40000000000 */
[----:B------:R-:W-:Y:S02]  /*b7f0*/  LOP3.LUT R7, R24, 0xff, RZ, 0xc0, !PT ;  /* 0x000000ff18077812 */ /* 0x000fe400078ec0ff */
[----:B------:R-:W-:Y:S02]  /*b800*/  SHF.R.U32.HI R2, RZ, 0x8, R2 ;  /* 0x00000008ff027819 */ /* 0x000fe40000011602 */
[--C-:B------:R-:W-:Y:S02]  /*b810*/  PRMT R12, R4, 0x5410, R5.reuse ;  /* 0x00005410040c7816 */ /* 0x100fe40000000005 */
[----:B------:R-:W-:-:S02]  /*b820*/  PRMT R5, R24, 0x7632, R5 ;  /* 0x0000763218057816 */ /* 0x000fc40000000005 */
[----:B------:R-:W-:Y:S02]  /*b830*/  SHF.R.U32.HI R6, RZ, 0x18, R25 ;  /* 0x00000018ff067819 */ /* 0x000fe40000011619 */
[----:B------:R-:W-:Y:S02]  /*b840*/  LOP3.LUT R4, R0, 0xff, RZ, 0xc0, !PT ;  /* 0x000000ff00047812 */ /* 0x000fe400078ec0ff */
[----:B------:R-:W-:Y:S02]  /*b850*/  PRMT R2, R7, 0x5410, R2 ;  /* 0x0000541007027816 */ /* 0x000fe40000000002 */
[----:B------:R-:W-:Y:S02]  /*b860*/  SHF.R.U32.HI R8, RZ, 0x18, R24 ;  /* 0x00000018ff087819 */ /* 0x000fe40000011618 */
[----:B------:R-:W-:Y:S02]  /*b870*/  LOP3.LUT R0, R5, 0xff, RZ, 0xc0, !PT ;  /* 0x000000ff05007812 */ /* 0x000fe400078ec0ff */
[----:B------:R-:W-:Y:S01]  /*b880*/  PRMT R6, R4, 0x5410, R6 ;  /* 0x0000541004067816 */ /* 0x000fe20000000006 */
[----:B------:R-:W-:Y:S01]  /*b890*/  IMAD.MOV.U32 R4, RZ, RZ, R48 ;  /* 0x000000ffff047224 */ /* 0x000fe200078e0030 */
[----:B------:R-:W-:-:S02]  /*b8a0*/  HSET2.LE.AND R2, R2, R214, PT ;  /* 0x000000d602027233 */ /* 0x000fc40003803000 */
[----:B------:R-:W-:-:S03]  /*b8b0*/  PRMT R0, R0, 0x5410, R8 ;  /* 0x0000541000007816 */ /* 0x000fc60000000008 */
[----:B------:R-:W-:Y:S01]  /*b8c0*/  LOP3.LUT R124, R4, R2, RZ, 0xc0, !PT ;  /* 0x00000002047c7212 */ /* 0x000fe200078ec0ff */
[----:B------:R-:W-:Y:S01]  /*b8d0*/  IMAD.MOV.U32 R2, RZ, RZ, R37 ;  /* 0x000000ffff027224 */ /* 0x000fe200078e0025 */
[----:B------:R-:W-:-:S05]  /*b8e0*/  HSET2.LE.AND R0, R0, R214, PT ;  /* 0x000000d600007233 */ /* 0x000fca0003803000 */
[----:B------:R-:W-:Y:S01]  /*b8f0*/  LOP3.LUT R125, R2, R0, RZ, 0xc0, !PT ;  /* 0x00000000027d7212 */ /* 0x000fe200078ec0ff */
[----:B------:R-:W-:Y:S01]  /*b900*/  IMAD.MOV.U32 R2, RZ, RZ, R31 ;  /* 0x000000ffff027224 */ /* 0x000fe200078e001f */
[----:B------:R-:W-:-:S05]  /*b910*/  HSET2.LE.AND R0, R9, R214, PT ;  /* 0x000000d609007233 */ /* 0x000fca0003803000 */
[----:B------:R-:W-:Y:S02]  /*b920*/  LOP3.LUT R126, R2, R0, RZ, 0xc0, !PT ;  /* 0x00000000027e7212 */ /* 0x000fe400078ec0ff */
[--C-:B------:R-:W-:Y:S02]  /*b930*/  HSET2.LE.AND R2, R6, R214.reuse, PT ;  /* 0x000000d606027233 */ /* 0x100fe40003803000 */
[--C-:B------:R-:W-:Y:S02]  /*b940*/  HSET2.LE.AND R0, R11, R214.reuse, PT ;  /* 0x000000d60b007233 */ /* 0x100fe40003803000 */
[----:B------:R-:W-:Y:S02]  /*b950*/  HSET2.LE.AND R4, R10, R214, PT ;  /* 0x000000d60a047233 */ /* 0x000fe40003803000 */
[----:B------:R-:W-:Y:S02]  /*b960*/  LOP3.LUT R129, R252, R2, RZ, 0xc0, !PT ;  /* 0x00000002fc817212 */ /* 0x000fe400078ec0ff */
[----:B------:R-:W-:Y:S01]  /*b970*/  LOP3.LUT R130, R235, R0, RZ, 0xc0, !PT ;  /* 0x00000000eb827212 */ /* 0x000fe200078ec0ff */
[----:B------:R-:W-:Y:S01]  /*b980*/  IMAD.MOV.U32 R235, RZ, RZ, R51 ;  /* 0x000000ffffeb7224 */ /* 0x000fe200078e0033 */
[----:B------:R-:W-:-:S02]  /*b990*/  LOP3.LUT R2, R49, 0xff00ff, RZ, 0xc0, !PT ;  /* 0x00ff00ff31027812 */ /* 0x000fc400078ec0ff */
[----:B------:R-:W1:Y:S01]  /*b9a0*/  LDSM.16.MT88.4 R48, [R20+0x800] ;  /* 0x000800001430783b */ /* 0x000e620000004200 */
[----:B------:R-:W-:Y:S01]  /*b9b0*/  LOP3.LUT R128, R247, R4, RZ, 0xc0, !PT ;  /* 0x00000004f7807212 */ /* 0x000fe200078ec0ff */
[----:B------:R-:W-:Y:S02]  /*b9c0*/  IMAD.MOV.U32 R252, RZ, RZ, R67 ;  /* 0x000000fffffc7224 */ /* 0x000fe400078e0043 */
[----:B------:R-:W-:Y:S02]  /*b9d0*/  IMAD.MOV.U32 R247, RZ, RZ, R66 ;  /* 0x000000fffff77224 */ /* 0x000fe400078e0042 */
[----:B------:R-:W2:Y:S04]  /*b9e0*/  LDSM.16.MT88.4 R64, [R22+0x800] ;  /* 0x000800001640783b */ /* 0x000ea80000004200 */
[----:B------:R-:W4:Y:S01]  /*b9f0*/  LDSM.16.MT88.4 R20, [R22+0x1800] ;  /* 0x001800001614783b */ /* 0x000f220000004200 */
[----:B------:R-:W-:-:S02]  /*ba00*/  HSET2.LE.AND R2, R2, R214, PT ;  /* 0x000000d602027233 */ /* 0x000fc40003803000 */
[----:B------:R-:W-:-:S03]  /*ba10*/  LOP3.LUT R0, R12, 0xff00ff, RZ, 0xc0, !PT ;  /* 0x00ff00ff0c007812 */ /* 0x000fc600078ec0ff */
[----:B------:R-:W-:Y:S01]  /*ba20*/  LOP3.LUT R131, R127, R2, RZ, 0xc0, !PT ;  /* 0x000000027f837212 */ /* 0x000fe200078ec0ff */
[----:B------:R-:W-:Y:S01]  /*ba30*/  IMAD.MOV.U32 R2, RZ, RZ, R36 ;  /* 0x000000ffff027224 */ /* 0x000fe200078e0024 */
[----:B------:R-:W-:-:S05]  /*ba40*/  HSET2.LE.AND R0, R0, R214, PT ;  /* 0x000000d600007233 */ /* 0x000fca0003803000 */
[----:B------:R-:W-:Y:S01]  /*ba50*/  LOP3.LUT R127, R2, R0, RZ, 0xc0, !PT ;  /* 0x00000000027f7212 */ /* 0x000fe200078ec0ff */
[----:B------:R-:W-:-:S04]  /*ba60*/  IMAD.U32 R0, RZ, RZ, UR14 ;  /* 0x0000000eff007e24 */ /* 0x000fc8000f8e00ff */
[C---:B------:R-:W-:Y:S01]  /*ba70*/  IMAD.WIDE R6, R0.reuse, 0x70, R28 ;  /* 0x0000007000067825 */ /* 0x040fe200078e021c */
        /* <DEDUP_REMOVED lines=10> */
[----:B------:R-:W-:Y:S01]  /*bb20*/  STG.E.U16 desc[UR30][R26.64+-0x2e], R136 ;  /* 0xffffd2881a007986 */ /* 0x000fe2000c10151e */
[-C--:B---3--:R-:W-:Y:S03]  /*bb30*/  HMMA.16816.F32 R152, R128, R148.reuse, R152 ;  /* 0x000000948098723c */ /* 0x088fe60000001898 */
[----:B------:R-:W-:Y:S04]  /*bb40*/  STG.E.U16 desc[UR30][R132.64+-0x20], R181 ;  /* 0xffffe0b584007986 */ /* 0x000fe8000c10151e */
[----:B------:R-:W-:Y:S01]  /*bb50*/  STG.E.U16 desc[UR30][R132.64+-0x1e], R180 ;  /* 0xffffe2b484007986 */ /* 0x000fe2000c10151e */
[C---:B------:R-:W-:Y:S03]  /*bb60*/  HMMA.16816.F32 R168, R124.reuse, R148, R168 ;  /* 0x000000947ca8723c */ /* 0x040fe600000018a8 */
[----:B------:R-:W-:Y:S04]  /*bb70*/  STG.E.U16 desc[UR30][R28.64+-0x20], R179 ;  /* 0xffffe0b31c007986 */ /* 0x000fe8000c10151e */
[----:B------:R-:W-:Y:S01]  /*bb80*/  STG.E.U16 desc[UR30][R28.64+-0x1e], R178 ;  /* 0xffffe2b21c007986 */ /* 0x000fe2000c10151e */
[----:B------:R-:W-:Y:S03]  /*bb90*/  HMMA.16816.F32 R164, R124, R150, R164 ;  /* 0x000000967ca4723c */ /* 0x000fe600000018a4 */
[----:B------:R-:W-:Y:S04]  /*bba0*/  STG.E.U16 desc[UR30][R6.64+-0x20], R213 ;  /* 0xffffe0d506007986 */ /* 0x000fe8000c10151e */
[----:B------:R3:W-:Y:S01]  /*bbb0*/  STG.E.U16 desc[UR30][R6.64+-0x1e], R212 ;  /* 0xffffe2d406007986 */ /* 0x0007e2000c10151e */
[-C--:B------:R-:W-:Y:S08]  /*bbc0*/  HMMA.16816.F32 R68, R128, R80.reuse, R68 ;  /* 0x000000508044723c */ /* 0x080ff00000001844 */
[C---:B------:R-:W-:Y:S01]  /*bbd0*/  HMMA.16816.F32 R72, R124.reuse, R80, R72 ;  /* 0x000000507c48723c */ /* 0x040fe20000001848 */
[----:B------:R1:W-:Y:S07]  /*bbe0*/  STG.E.U16 desc[UR30][R26.64+-0x20], R211 ;  /* 0xffffe0d31a007986 */ /* 0x0003ee000c10151e */
[----:B------:R-:W-:Y:S01]  /*bbf0*/  HMMA.16816.F32 R76, R124, R82, R76 ;  /* 0x000000527c4c723c */ /* 0x000fe2000000184c */
[----:B------:R2:W-:Y:S07]  /*bc00*/  STG.E.U16 desc[UR30][R26.64+-0x1e], R210 ;  /* 0xffffe2d21a007986 */ /* 0x0005ee000c10151e */
[----:B------:R-:W-:Y:S01]  /*bc10*/  HMMA.16816.F32 R148, R128, R150, R44 ;  /* 0x000000968094723c */ /* 0x000fe2000000182c */
[----:B---3--:R-:W-:-:S04]  /*bc20*/  IMAD.WIDE R6, R0, 0x70, R4 ;  /* 0x0000007000067825 */ /* 0x008fc800078e0204 */
[----:B------:R-:W-:-:S03]  /*bc30*/  FADD.FTZ R0, R246, R244 ;  /* 0x000000f4f6007221 */ /* 0x000fc60000010000 */
[----:B------:R-:W-:Y:S01]  /*bc40*/  HMMA.16816.F32 R80, R128, R82, R40 ;  /* 0x000000528050723c */ /* 0x000fe20000001828 */
[----:B------:R3:W-:Y:S07]  /*bc50*/  STG.E.U16 desc[UR30][R132.64+-0x10], R177 ;  /* 0xfffff0b184007986 */ /* 0x0007ee000c10151e */
[C---:B-1----:R-:W-:Y:S01]  /*bc60*/  HMMA.16816.F32 R40, R124.reuse, R48, R52 ;  /* 0x000000307c28723c */ /* 0x042fe20000001834 */
[----:B------:R3:W-:Y:S07]  /*bc70*/  STG.E.U16 desc[UR30][R132.64+-0xe], R176 ;  /* 0xfffff2b084007986 */ /* 0x0007ee000c10151e */
[----:B------:R-:W-:Y:S01]  /*bc80*/  HMMA.16816.F32 R44, R124, R50, R60 ;  /* 0x000000327c2c723c */ /* 0x000fe2000000183c */
[----:B------:R3:W-:Y:S07]  /*bc90*/  STG.E.U16 desc[UR30][R4.64+-0x10], R175 ;  /* 0xfffff0af04007986 */ /* 0x0007ee000c10151e */
[C---:B------:R-:W-:Y:S01]  /*bca0*/  HMMA.16816.F32 R36, R128.reuse, R48, R236 ;  /* 0x000000308024723c */ /* 0x040fe200000018ec */
[----:B------:R3:W-:Y:S07]  /*bcb0*/  STG.E.U16 desc[UR30][R4.64+-0xe], R174 ;  /* 0xfffff2ae04007986 */ /* 0x0007ee000c10151e */
[----:B------:R-:W-:Y:S01]  /*bcc0*/  HMMA.16816.F32 R48, R128, R50, R224 ;  /* 0x000000328030723c */ /* 0x000fe200000018e0 */
[----:B------:R-:W-:Y:S01]  /*bcd0*/  FADD.FTZ R224, R247, R234 ;  /* 0x000000eaf7e07221 */ /* 0x000fe20000010000 */
[----:B------:R-:W-:Y:S01]  /*bce0*/  FADD.FTZ R225, R235, R0 ;  /* 0x00000000ebe17221 */ /* 0x000fe20000010000 */
[----:B------:R3:W-:Y:S04]  /*bcf0*/  STG.E.U16 desc[UR30][R6.64+-0x10], R206 ;  /* 0xfffff0ce06007986 */ /* 0x0007e8000c10151e */
[----:B------:R3:W-:Y:S01]  /*bd00*/  STG.E.U16 desc[UR30][R6.64+-0xe], R205 ;  /* 0xfffff2cd06007986 */ /* 0x0007e2000c10151e */
[C---:B------:R-:W-:Y:S03]  /*bd10*/  HMMA.16816.F32 R160, R124.reuse, R140, R160 ;  /* 0x0000008c7ca0723c */ /* 0x040fe600000018a0 */
[----:B------:R3:W-:Y:S05]  /*bd20*/  STL [R1+0x3c], R224 ;  /* 0x00003ce001007387 */ /* 0x0007ea0000100800 */
[C---:B------:R-:W-:Y:S01]  /*bd30*/  HMMA.16816.F32 R156, R124.reuse, R142, R156 ;  /* 0x0000008e7c9c723c */ /* 0x040fe2000000189c */
[----:B------:R3:W-:Y:S04]  /*bd40*/  STG.E.U16 desc[UR30][R26.64+-0x10], R187 ;  /* 0xfffff0bb1a007986 */ /* 0x0007e8000c10151e */
[----:B------:R3:W-:Y:S03]  /*bd50*/  STG.E.U16 desc[UR30][R26.64+-0xe], R186 ;  /* 0xfffff2ba1a007986 */ /* 0x0007e6000c10151e */
[C---:B--2---:R-:W-:Y:S01]  /*bd60*/  HMMA.16816.F32 R56, R124.reuse, R64, R56 ;  /* 0x000000407c38723c */ /* 0x044fe20000001838 */
[----:B------:R3:W-:Y:S07]  /*bd70*/  STL [R1+0x38], R225 ;  /* 0x000038e101007387 */ /* 0x0007ee0000100800 */
[C---:B------:R-:W-:Y:S08]  /*bd80*/  HMMA.16816.F32 R60, R124.reuse, R66, R84 ;  /* 0x000000427c3c723c */ /* 0x040ff00000001854 */
[C---:B------:R-:W-:Y:S08]  /*bd90*/  HMMA.16816.F32 R88, R124.reuse, R96, R88 ;  /* 0x000000607c58723c */ /* 0x040ff00000001858 */
[C---:B------:R-:W-:Y:S08]  /*bda0*/  HMMA.16816.F32 R92, R124.reuse, R98, R92 ;  /* 0x000000627c5c723c */ /* 0x040ff0000000185c */
[C---:B------:R-:W-:Y:S08]  /*bdb0*/  HMMA.16816.F32 R104, R124.reuse, R112, R104 ;  /* 0x000000707c68723c */ /* 0x040ff00000001868 */
[C---:B------:R-:W-:Y:S08]  /*bdc0*/  HMMA.16816.F32 R108, R124.reuse, R114, R108 ;  /* 0x000000727c6c723c */ /* 0x040ff0000000186c */
[C---:B----4-:R-:W-:Y:S08]  /*bdd0*/  HMMA.16816.F32 R120, R124.reuse, R20, R120 ;  /* 0x000000147c78723c */ /* 0x050ff00000001878 */
        /* <DEDUP_REMOVED lines=11> */
[----:B------:R-:W-:Y:S01]  /*be90*/  IADD3 R212, P1, PT, R132, -0x80, RZ ;  /* 0xffffff8084d47810 */ /* 0x000fe20007f3e0ff */
[----:B------:R-:W-:Y:S01]  /*bea0*/  FADD.FTZ R217, R252, R217 ;  /* 0x000000d9fcd97221 */ /* 0x000fe20000010000 */
[----:B------:R-:W-:Y:S01]  /*beb0*/  FADD.FTZ R232, R207, R232 ;  /* 0x000000e8cfe87221 */ /* 0x000fe20000010000 */
[----:B------:R-:W-:Y:S01]  /*bec0*/  IMAD.MOV.U32 R134, RZ, RZ, R216 ;  /* 0x000000ffff867224 */ /* 0x000fe200078e00d8 */
[----:B------:R-:W-:Y:S01]  /*bed0*/  IADD3.X R213, PT, PT, R133, -0x1, RZ, P1, !PT ;  /* 0xffffffff85d57810 */ /* 0x000fe20000ffe4ff */
[----:B------:R-:W-:-:S02]  /*bee0*/  IMAD.MOV.U32 R135, RZ, RZ, R233 ;  /* 0x000000ffff877224 */ /* 0x000fc400078e00e9 */
[----:B------:R-:W-:Y:S02]  /*bef0*/  IMAD.MOV.U32 R136, RZ, RZ, R219 ;  /* 0x000000ffff887224 */ /* 0x000fe400078e00db */
[----:B------:R-:W-:Y:S01]  /*bf00*/  IMAD.MOV.U32 R137, RZ, RZ, R218 ;  /* 0x000000ffff897224 */ /* 0x000fe200078e00da */
[----:B---3--:R-:W-:Y:S09]  /*bf10*/  BRA.U !UP1, `(.L_x_1537) ;  /* 0x000000d509407547 */ /* 0x008ff2000b800000 */
[----:B------:R-:W2:Y:S04]  /*bf20*/  LDL R245, [R1+0x70] ;  /* 0x0000700001f57983 */ /* 0x000ea80000100800 */
[----:B------:R-:W3:Y:S04]  /*bf30*/  LDL R246, [R1+0x6c] ;  /* 0x00006c0001f67983 */ /* 0x000ee80000100800 */
[----:B------:R-:W4:Y:S04]  /*bf40*/  LDL R247, [R1+0x5c] ;  /* 0x00005c0001f77983 */ /* 0x000f280000100800 */
[----:B------:R-:W5:Y:S04]  /*bf50*/  LDL R252, [R1+0x58] ;  /* 0x0000580001fc7983 */ /* 0x000f680000100800 */
[----:B------:R-:W5:Y:S01]  /*bf60*/  LDL R235, [R1+0x54] ;  /* 0x0000540001eb7983 */ /* 0x000f620000100800 */
[----:B------:R-:W-:Y:S01]  /*bf70*/  UIADD3 UR4, UPT, UPT, UR25, -0x3, URZ ;  /* 0xfffffffd19047890 */ /* 0x000fe2000fffe0ff */
[----:B------:R-:W-:-:S04]  /*bf80*/  DEPBAR.LE SB0, 0x0 ;  /* 0x000080000000791a */ /* 0x000fc80000000000 */
[----:B------:R-:W-:-:S04]  /*bf90*/  UIMAD.WIDE.U32 UR16, UR4, UR6, URZ ;  /* 0x00000006041072a5 */ /* 0x000fc8000f8e00ff */
[----:B------:R-:W-:Y:S02]  /*bfa0*/  UIMAD UR15, UR4, UR7, UR17 ;  /* 0x00000007040f72a4 */ /* 0x000fe4000f8e0211 */
[----:B------:R-:W-:Y:S01]  /*bfb0*/  USHF.L.U32 UR9, UR16, 0x5, URZ ;  /* 0x0000000510097899 */ /* 0x000fe200080006ff */
[----:B------:R-:W-:Y:S01]  /*bfc0*/  IMAD.U32 R6, RZ, RZ, UR16 ;  /* 0x00000010ff067e24 */ /* 0x000fe2000f8e00ff */
[----:B------:R-:W-:Y:S02]  /*bfd0*/  USHF.L.U64.HI UR14, UR16, 0x5, UR15 ;  /* 0x00000005100e7899 */ /* 0x000fe4000801020f */
[----:B------:R-:W-:Y:S01]  /*bfe0*/  ULEA UR9, UP0, UR6, UR9, 0x4 ;  /* 0x0000000906097291 */ /* 0x000fe2000f8020ff */
[----:B------:R-:W-:Y:S02]  /*bff0*/  IMAD.U32 R2, RZ, RZ, UR16 ;  /* 0x00000010ff027e24 */ /* 0x000fe4000f8e00ff */
[----:B------:R-:W-:Y:S01]  /*c000*/  IMAD.U32 R0, RZ, RZ, UR15 ;  /* 0x0000000fff007e24 */ /* 0x000fe2000f8e00ff */
[----:B------:R-:W-:-:S02]  /*c010*/  ULEA.HI.X UR14, UR6, UR14, UR7, 0x4, UP0 ;  /* 0x0000000e060e7291 */ /* 0x000fc400080f2407 */
[----:B------:R-:W-:Y:S01]  /*c020*/  IMAD.U32 R5, RZ, RZ, UR9 ;  /* 0x00000009ff057e24 */ /* 0x000fe2000f8e00ff */
        /* <DEDUP_REMOVED lines=9> */
[----:B------:R-:W-:-:S03]  /*c0c0*/  LEA.HI.X R5, R5, R246, R0, 0x1, P1 ;  /* 0x000000f605057211 */ /* 0x000fc600008f0c00 */
[----:B------:R-:W-:Y:S01]  /*c0d0*/  @P3 STS.128 [R215+0xa000], RZ ;  /* 0x00a000ffd7003388 */ /* 0x000fe20000000c00 */
[----:B----4-:R-:W-:-:S03]  /*c0e0*/  LEA R21, R247, UR5, 0x1 ;  /* 0x00000005f7157c11 */ /* 0x010fc6000f8e08ff */
        /* <DEDUP_REMOVED lines=17> */
[----:B------:R-:W3:Y:S01]  /*c200*/  LDSM.16.M88.4 R24, [R249+UR5+0x8800] ;  /* 0x00880005f918783b */ /* 0x000ee20008000200 */
[----:B-----5:R-:W-:-:S02]  /*c210*/  IMAD.IADD R22, R252, 0x1, R251 ;  /* 0x00000001fc167824 */ /* 0x020fc400078e02fb */
[--C-:B------:R-:W-:Y:S01]  /*c220*/  IMAD.IADD R20, R251, 0x1, R21.reuse ;  /* 0x00000001fb147824 */ /* 0x100fe200078e0215 */
[----:B------:R-:W-:Y:S04]  /*c230*/  LDSM.16.M88.4 R12, [R21] ;  /* 0x00000000150c783b */ /* 0x000fe80000000200 */
[----:B------:R-:W-:Y:S04]  /*c240*/  LDSM.16.M88.4 R136, [R22+0x8000] ;  /* 0x008000001688783b */ /* 0x000fe80000000200 */
[----:B-1----:R-:W1:Y:S04]  /*c250*/  LDSM.16.M88.4 R4, [R20+0x2000] ;  /* 0x002000001404783b */ /* 0x002e680000000200 */
[----:B------:R-:W4:Y:S04]  /*c260*/  LDSM.16.M88.4 R172, [R22+0x8800] ;  /* 0x0088000016ac783b */ /* 0x000f280000000200 */
[----:B------:R-:W5:Y:S01]  /*c270*/  LDSM.16.M88.4 R16, [R20] ;  /* 0x000000001410783b */ /* 0x000f620000000200 */
[----:B------:R-:W-:-:S02]  /*c280*/  IMAD.IADD R2, R235, 0x1, R21 ;  /* 0x00000001eb027824 */ /* 0x000fc400078e0215 */
[----:B------:R-:W-:Y:S01]  /*c290*/  IMAD.SHL.U32 R134, R204, 0x2, RZ ;  /* 0x00000002cc867824 */ /* 0x000fe200078e00ff */
[----:B------:R-:W0:Y:S01]  /*c2a0*/  LDGDEPBAR ;  /* 0x00000000000079af */ /* 0x000e220000000000 */
[C---:B--2---:R-:W-:Y:S08]  /*c2b0*/  HMMA.16816.F32 R184, R8.reuse, R28, RZ ;  /* 0x0000001c08b8723c */ /* 0x044ff000000018ff */
[C---:B---3--:R-:W-:Y:S08]  /*c2c0*/  HMMA.16816.F32 R176, R8.reuse, R24, RZ ;  /* 0x0000001808b0723c */ /* 0x048ff000000018ff */
[C---:B------:R-:W-:Y:S08]  /*c2d0*/  HMMA.16816.F32 R180, R8.reuse, R30, RZ ;  /* 0x0000001e08b4723c */ /* 0x040ff000000018ff */
[----:B------:R-:W-:Y:S08]  /*c2e0*/  HMMA.16816.F32 R8, R8, R26, RZ ;  /* 0x0000001a0808723c */ /* 0x000ff000000018ff */
        /* <DEDUP_REMOVED lines=8> */
[----:B------:R-:W-:Y:S04]  /*c370*/  LDSM.16.M88.4 R12, [R248+0x8000] ;  /* 0x00800000f80c783b */ /* 0x000fe80000000200 */
[----:B------:R-:W-:Y:S03]  /*c380*/  LDSM.16.M88.4 R24, [R248+0x8800] ;  /* 0x00880000f818783b */ /* 0x000fe60000000200 */
[C---:B-----5:R-:W-:Y:S01]  /*c390*/  HMMA.16816.F32 R180, R16.reuse, R136, R8 ;  /* 0x0000008810b4723c */ /* 0x060fe20000001808 */
[----:B------:R-:W1:Y:S07]  /*c3a0*/  LDSM.16.M88.4 R8, [R2] ;  /* 0x000000000208783b */ /* 0x000e6e0000000200 */
[C---:B------:R-:W-:Y:S01]  /*c3b0*/  HMMA.16816.F32 R176, R16.reuse, R172, R4 ;  /* 0x000000ac10b0723c */ /* 0x040fe20000001804 */
[----:B------:R-:W2:Y:S07]  /*c3c0*/  LDSM.16.M88.4 R4, [R2+0x2000] ;  /* 0x002000000204783b */ /* 0x000eae0000000200 */
[C---:B------:R-:W-:Y:S08]  /*c3d0*/  HMMA.16816.F32 R28, R16.reuse, R138, R28 ;  /* 0x0000008a101c723c */ /* 0x040ff0000000181c */
[----:B------:R-:W-:Y:S01]  /*c3e0*/  HMMA.16816.F32 R16, R16, R174, R184 ;  /* 0x000000ae1010723c */ /* 0x000fe200000018b8 */
[----:B------:R-:W-:-:S07]  /*c3f0*/  IMAD.IADD R0, R251, 0x1, R2 ;  /* 0x00000001fb007824 */ /* 0x000fce00078e0202 */
[-C--:B-1----:R-:W-:Y:S08]  /*c400*/  HMMA.16816.F32 R180, R8, R12.reuse, R180 ;  /* 0x0000000c08b4723c */ /* 0x082ff000000018b4 */
[C---:B--2---:R-:W-:Y:S08]  /*c410*/  HMMA.16816.F32 R172, R4.reuse, R12, R200 ;  /* 0x0000000c04ac723c */ /* 0x044ff000000018c8 */
[C---:B------:R-:W-:Y:S08]  /*c420*/  HMMA.16816.F32 R196, R4.reuse, R24, R196 ;  /* 0x0000001804c4723c */ /* 0x040ff000000018c4 */
[C---:B------:R-:W-:Y:S08]  /*c430*/  HMMA.16816.F32 R192, R4.reuse, R14, R192 ;  /* 0x0000000e04c0723c */ /* 0x040ff000000018c0 */
[----:B------:R-:W-:Y:S01]  /*c440*/  HMMA.16816.F32 R220, R4, R26, R188 ;  /* 0x0000001a04dc723c */ /* 0x000fe200000018bc */
[----:B------:R-:W-:Y:S07]  /*c450*/  LDSM.16.M88.4 R4, [R0] ;  /* 0x000000000004783b */ /* 0x000fee0000000200 */
[C---:B------:R-:W-:Y:S01]  /*c460*/  HMMA.16816.F32 R136, R8.reuse, R14, R28 ;  /* 0x0000000e0888723c */ /* 0x040fe2000000181c */
[----:B------:R-:W1:Y:S07]  /*c470*/  LDSM.16.M88.4 R12, [R250+0x8000] ;  /* 0x00800000fa0c783b */ /* 0x000e6e0000000200 */
[C---:B------:R-:W-:Y:S08]  /*c480*/  HMMA.16816.F32 R28, R8.reuse, R24, R176 ;  /* 0x00000018081c723c */ /* 0x040ff000000018b0 */
[----:B------:R-:W-:Y:S01]  /*c490*/  HMMA.16816.F32 R16, R8, R26, R16 ;  /* 0x0000001a0810723c */ /* 0x000fe20000001810 */
[----:B------:R-:W2:Y:S04]  /*c4a0*/  LDSM.16.M88.4 R24, [R250+0x8800] ;  /* 0x00880000fa18783b */ /* 0x000ea80000000200 */
[----:B------:R-:W3:Y:S03]  /*c4b0*/  LDSM.16.M88.4 R8, [R0+0x2000] ;  /* 0x002000000008783b */ /* 0x000ee60000000200 */
[C---:B-1----:R-:W-:Y:S08]  /*c4c0*/  HMMA.16816.F32 R188, R4.reuse, R12, R180 ;  /* 0x0000000c04bc723c */ /* 0x042ff000000018b4 */
[C---:B------:R-:W-:Y:S01]  /*c4d0*/  HMMA.16816.F32 R184, R4.reuse, R14, R136 ;  /* 0x0000000e04b8723c */ /* 0x040fe20000001888 */
[----:B------:R-:W-:Y:S07]  /*c4e0*/  LDSM.16.M88.4 R136, [R249+UR5+0x9800] ;  /* 0x00980005f988783b */ /* 0x000fee0008000200 */
[C---:B--2---:R-:W-:Y:S08]  /*c4f0*/  HMMA.16816.F32 R180, R4.reuse, R24, R28 ;  /* 0x0000001804b4723c */ /* 0x044ff0000000181c */
[----:B------:R-:W-:Y:S01]  /*c500*/  HMMA.16816.F32 R176, R4, R26, R16 ;  /* 0x0000001a04b0723c */ /* 0x000fe20000001810 */
[----:B------:R-:W-:Y:S04]  /*c510*/  LDSM.16.M88.4 R16, [R249+UR5+0x9000] ;  /* 0x00900005f910783b */ /* 0x000fe80008000200 */
[----:B------:R-:W1:Y:S03]  /*c520*/  LDSM.16.M88.4 R4, [R21+0x4000] ;  /* 0x004000001504783b */ /* 0x000e660000000200 */
[C---:B---3--:R-:W-:Y:S08]  /*c530*/  HMMA.16816.F32 R172, R8.reuse, R12, R172 ;  /* 0x0000000c08ac723c */ /* 0x048ff000000018ac */
[C---:B------:R-:W-:Y:S01]  /*c540*/  HMMA.16816.F32 R28, R8.reuse, R14, R192 ;  /* 0x0000000e081c723c */ /* 0x040fe200000018c0 */
[----:B------:R-:W2:Y:S07]  /*c550*/  LDSM.16.M88.4 R12, [R21+0x6000] ;  /* 0x00600000150c783b */ /* 0x000eae0000000200 */
[C---:B------:R-:W-:Y:S08]  /*c560*/  HMMA.16816.F32 R200, R8.reuse, R24, R196 ;  /* 0x0000001808c8723c */ /* 0x040ff000000018c4 */
[----:B------:R-:W-:Y:S01]  /*c570*/  HMMA.16816.F32 R196, R8, R26, R220 ;  /* 0x0000001a08c4723c */ /* 0x000fe200000018dc */
[----:B------:R-:W-:Y:S07]  /*c580*/  LDSM.16.M88.4 R8, [R20+0x6000] ;  /* 0x006000001408783b */ /* 0x000fee0000000200 */
[C---:B-1----:R-:W-:Y:S08]  /*c590*/  HMMA.16816.F32 R192, R4.reuse, R16, R188 ;  /* 0x0000001004c0723c */ /* 0x042ff000000018bc */
[C---:B------:R-:W-:Y:S08]  /*c5a0*/  HMMA.16816.F32 R188, R4.reuse, R18, R184 ;  /* 0x0000001204bc723c */ /* 0x040ff000000018b8 */
[C---:B------:R-:W-:Y:S08]  /*c5b0*/  HMMA.16816.F32 R184, R4.reuse, R136, R180 ;  /* 0x0000008804b8723c */ /* 0x040ff000000018b4 */
[----:B------:R-:W-:Y:S01]  /*c5c0*/  HMMA.16816.F32 R180, R4, R138, R176 ;  /* 0x0000008a04b4723c */ /* 0x000fe200000018b0 */
[----:B------:R-:W-:Y:S07]  /*c5d0*/  LDSM.16.M88.4 R4, [R20+0x4000] ;  /* 0x004000001404783b */ /* 0x000fee0000000200 */
[C---:B--2---:R-:W-:Y:S08]  /*c5e0*/  HMMA.16816.F32 R176, R12.reuse, R16, R172 ;  /* 0x000000100cb0723c */ /* 0x044ff000000018ac */
[C---:B------:R-:W-:Y:S01]  /*c5f0*/  HMMA.16816.F32 R24, R12.reuse, R18, R28 ;  /* 0x000000120c18723c */ /* 0x040fe2000000181c */
[----:B------:R-:W1:Y:S04]  /*c600*/  LDSM.16.M88.4 R16, [R22+0x9000] ;  /* 0x009000001610783b */ /* 0x000e680000000200 */
[----:B------:R-:W2:Y:S03]  /*c610*/  LDSM.16.M88.4 R28, [R22+0x9800] ;  /* 0x00980000161c783b */ /* 0x000ea60000000200 */
[C---:B------:R-:W-:Y:S08]  /*c620*/  HMMA.16816.F32 R200, R12.reuse, R136, R200 ;  /* 0x000000880cc8723c */ /* 0x040ff000000018c8 */
[----:B------:R-:W-:Y:S01]  /*c630*/  HMMA.16816.F32 R196, R12, R138, R196 ;  /* 0x0000008a0cc4723c */ /* 0x000fe200000018c4 */
[----:B------:R-:W-:Y:S04]  /*c640*/  LDSM.16.M88.4 R136, [R248+0x9800] ;  /* 0x00980000f888783b */ /* 0x000fe80000000200 */
[----:B------:R-:W-:Y:S03]  /*c650*/  LDSM.16.M88.4 R12, [R2+0x6000] ;  /* 0x00600000020c783b */ /* 0x000fe60000000200 */
[C---:B-1----:R-:W-:Y:S08]  /*c660*/  HMMA.16816.F32 R192, R4.reuse, R16, R192 ;  /* 0x0000001004c0723c */ /* 0x042ff000000018c0 */
[C---:B------:R-:W-:Y:S08]  /*c670*/  HMMA.16816.F32 R188, R4.reuse, R18, R188 ;  /* 0x0000001204bc723c */ /* 0x040ff000000018bc */
[C---:B--2---:R-:W-:Y:S08]  /*c680*/  HMMA.16816.F32 R184, R4.reuse, R28, R184 ;  /* 0x0000001c04b8723c */ /* 0x044ff000000018b8 */
[----:B------:R-:W-:Y:S01]  /*c690*/  HMMA.16816.F32 R172, R4, R30, R180 ;  /* 0x0000001e04ac723c */ /* 0x000fe200000018b4 */
[----:B------:R-:W1:Y:S07]  /*c6a0*/  LDSM.16.M88.4 R4, [R2+0x4000] ;  /* 0x004000000204783b */ /* 0x000e6e0000000200 */
[C---:B------:R-:W-:Y:S01]  /*c6b0*/  HMMA.16816.F32 R220, R8.reuse, R18, R24 ;  /* 0x0000001208dc723c */ /* 0x040fe20000001818 */
[----:B------:R-:W2:Y:S07]  /*c6c0*/  LDSM.16.M88.4 R24, [R248+0x9000] ;  /* 0x00900000f818783b */ /* 0x000eae0000000200 */
[C---:B------:R-:W-:Y:S01]  /*c6d0*/  HMMA.16816.F32 R20, R8.reuse, R16, R176 ;  /* 0x000000100814723c */ /* 0x040fe200000018b0 */
[----:B------:R-:W-:Y:S07]  /*c6e0*/  LDSM.16.M88.4 R16, [R250+0x9000] ;  /* 0x00900000fa10783b */ /* 0x000fee0000000200 */
[C---:B------:R-:W-:Y:S08]  /*c6f0*/  HMMA.16816.F32 R200, R8.reuse, R28, R200 ;  /* 0x0000001c08c8723c */ /* 0x040ff000000018c8 */
[----:B------:R-:W-:Y:S01]  /*c700*/  HMMA.16816.F32 R196, R8, R30, R196 ;  /* 0x0000001e08c4723c */ /* 0x000fe200000018c4 */
[----:B------:R-:W-:Y:S07]  /*c710*/  LDSM.16.M88.4 R8, [R0+0x6000] ;  /* 0x006000000008783b */ /* 0x000fee0000000200 */
[C---:B-1----:R-:W-:Y:S08]  /*c720*/  HMMA.16816.F32 R184, R4.reuse, R136, R184 ;  /* 0x0000008804b8723c */ /* 0x042ff000000018b8 */
[C---:B--2---:R-:W-:Y:S08]  /*c730*/  HMMA.16816.F32 R180, R4.reuse, R24, R192 ;  /* 0x0000001804b4723c */ /* 0x044ff000000018c0 */
[C---:B------:R-:W-:Y:S08]  /*c740*/  HMMA.16816.F32 R188, R4.reuse, R26, R188 ;  /* 0x0000001a04bc723c */ /* 0x040ff000000018bc */
[----:B------:R-:W-:Y:S01]  /*c750*/  HMMA.16816.F32 R176, R4, R138, R172 ;  /* 0x0000008a04b0723c */ /* 0x000fe200000018ac */
[----:B------:R1:W2:Y:S07]  /*c760*/  LDSM.16.M88.4 R4, [R0+0x4000] ;  /* 0x004000000004783b */ /* 0x0002ae0000000200 */
[----:B------:R-:W-:Y:S01]  /*c770*/  HMMA.16816.F32 R28, R12, R24, R20 ;  /* 0x000000180c1c723c */ /* 0x000fe20000001814 */
[----:B------:R-:W3:Y:S01]  /*c780*/  LDSM.16.M88.4 R20, [R250+0x9800] ;  /* 0x00980000fa14783b */ /* 0x000ee20000000200 */
[----:B------:R-:W-:Y:S01]  /*c790*/  LOP3.LUT R2, R134, 0x6, RZ, 0xc0, !PT ;  /* 0x0000000686027812 */ /* 0x000fe200078ec0ff */
[----:B------:R-:W-:-:S05]  /*c7a0*/  DEPBAR.LE SB0, 0x0 ;  /* 0x000080000000791a */ /* 0x000fca0000000000 */
[C---:B------:R-:W-:Y:S08]  /*c7b0*/  HMMA.16816.F32 R24, R12.reuse, R26, R220 ;  /* 0x0000001a0c18723c */ /* 0x040ff000000018dc */
[----:B------:R-:W-:Y:S01]  /*c7c0*/  HMMA.16816.F32 R172, R12, R136, R200 ;  /* 0x000000880cac723c */ /* 0x000fe200000018c8 */
[----:B-1----:R-:W-:-:S07]  /*c7d0*/  IMAD.U32 R0, RZ, RZ, UR25 ;  /* 0x00000019ff007e24 */ /* 0x002fce000f8e00ff */
[----:B------:R-:W-:Y:S01]  /*c7e0*/  HMMA.16816.F32 R12, R12, R138, R196 ;  /* 0x0000008a0c0c723c */ /* 0x000fe200000018c4 */
[----:B------:R-:W-:Y:S01]  /*c7f0*/  IMAD R0, R0, 0x20, R2 ;  /* 0x0000002000007824 */ /* 0x000fe200078e0202 */
[----:B------:R-:W-:Y:S06]  /*c800*/  STL [R1+0x64], R134 ;  /* 0x0000648601007387 */ /* 0x000fec0000100800 */
[-C--:B--2---:R-:W-:Y:S01]  /*c810*/  HMMA.16816.F32 R180, R4, R16.reuse, R180 ;  /* 0x0000001004b4723c */ /* 0x084fe200000018b4 */
[----:B------:R1:W-:Y:S07]  /*c820*/  STL [R1+0x40], R2 ;  /* 0x0000400201007387 */ /* 0x0003ee0000100800 */
[----:B------:R-:W-:Y:S08]  /*c830*/  HMMA.16816.F32 R28, R8, R16, R28 ;  /* 0x00000010081c723c */ /* 0x000ff0000000181c */
[----:B---3--:R-:W-:Y:S01]  /*c840*/  HMMA.16816.F32 R192, R4, R22, R176 ;  /* 0x0000001604c0723c */ /* 0x008fe200000018b0 */
[----:B-1----:R-:W-:-:S07]  /*c850*/  VIADD R2, R0, 0xffffffa0 ;  /* 0xffffffa000027836 */ /* 0x002fce0000000000 */
[C---:B------:R-:W-:Y:S08]  /*c860*/  HMMA.16816.F32 R196, R4.reuse, R18, R188 ;  /* 0x0000001204c4723c */ /* 0x040ff000000018bc */
[----:B------:R-:W-:Y:S01]  /*c870*/  HMMA.16816.F32 R220, R4, R20, R184 ;  /* 0x0000001404dc723c */ /* 0x000fe200000018b8 */
[----:B------:R-:W-:Y:S01]  /*c880*/  I2FP.F32.U32 R5, R2 ;  /* 0x0000000200057245 */ /* 0x000fe20000201000 */
[----:B------:R-:W-:Y:S01]  /*c890*/  VIADD R4, R0, 0xffffffb8 ;  /* 0xffffffb800047836 */ /* 0x000fe20000000000 */
[----:B------:R-:W-:-:S03]  /*c8a0*/  ISETP.GE.AND P4, PT, R2, R33, PT ;  /* 0x000000210200720c */ /* 0x000fc60003f86270 */
[C---:B------:R-:W-:Y:S02]  /*c8b0*/  FFMA.FTZ R6, R5.reuse, UR10, R180 ;  /* 0x0000000a05067c23 */ /* 0x040fe400080100b4 */
[----:B------:R-:W-:Y:S01]  /*c8c0*/  HMMA.16816.F32 R136, R8, R22, R12 ;  /* 0x000000160888723c */ /* 0x000fe2000000180c */
[----:B------:R-:W-:Y:S01]  /*c8d0*/  FFMA.FTZ R7, R5, UR10, R182 ;  /* 0x0000000a05077c23 */ /* 0x000fe200080100b6 */
[----:B------:R-:W-:Y:S01]  /*c8e0*/  BAR.SYNC.DEFER_BLOCKING 0x0 ;  /* 0x0000000000007b1d */ /* 0x000fe20000010000 */
[----:B------:R-:W-:-:S05]  /*c8f0*/  ISETP.GE.AND P1, PT, R2, R32, PT ;  /* 0x000000200200720c */ /* 0x000fca0003f26270 */
[----:B------:R-:W-:Y:S01]  /*c900*/  HMMA.16816.F32 R188, R8, R18, R24 ;  /* 0x0000001208bc723c */ /* 0x000fe20000001818 */
[----:B------:R-:W-:Y:S02]  /*c910*/  FSEL R18, R6, -INF , !P4 ;  /* 0xff80000006127808 */ /* 0x000fe40006000000 */
[----:B------:R-:W-:Y:S02]  /*c920*/  I2FP.F32.U32 R6, R4 ;  /* 0x0000000400067245 */ /* 0x000fe40000201000 */
[----:B------:R-:W-:-:S03]  /*c930*/  ISETP.GE.AND P4, PT, R2, R34, PT ;  /* 0x000000220200720c */ /* 0x000fc60003f86270 */
[----:B------:R-:W-:Y:S01]  /*c940*/  HMMA.16816.F32 R200, R8, R20, R172 ;  /* 0x0000001408c8723c */ /* 0x000fe200000018ac */
[----:B------:R-:W-:Y:S01]  /*c950*/  FFMA.FTZ R9, R5, UR10, R28 ;  /* 0x0000000a05097c23 */ /* 0x000fe2000801001c */
[----:B------:R-:W-:Y:S01]  /*c960*/  FSEL R27, R7, -INF , !P1 ;  /* 0xff800000071b7808 */ /* 0x000fe20004800000 */
[----:B------:R-:W-:Y:S01]  /*c970*/  FFMA.FTZ R5, R5, UR10, R30 ;  /* 0x0000000a05057c23 */ /* 0x000fe2000801001e */
[----:B------:R-:W-:Y:S01]  /*c980*/  ISETP.GE.AND P1, PT, R2, R35, PT ;  /* 0x000000230200720c */ /* 0x000fe20003f26270 */
[----:B------:R-:W-:Y:S02]  /*c990*/  VIADD R2, R0, 0xffffffa1 ;  /* 0xffffffa100027836 */ /* 0x000fe40000000000 */
[C---:B------:R-:W-:Y:S01]  /*c9a0*/  FFMA.FTZ R8, R6.reuse, UR10, R192 ;  /* 0x0000000a06087c23 */ /* 0x040fe200080100c0 */
[----:B------:R-:W-:Y:S01]  /*c9b0*/  FSEL R182, R9, -INF , !P4 ;  /* 0xff80000009b67808 */ /* 0x000fe20006000000 */
[----:B------:R-:W-:Y:S01]  /*c9c0*/  FFMA.FTZ R7, R6, UR10, R194 ;  /* 0x0000000a06077c23 */ /* 0x000fe200080100c2 */
[----:B------:R-:W-:-:S02]  /*c9d0*/  ISETP.GE.AND P4, PT, R4, R33, PT ;  /* 0x000000210400720c */ /* 0x000fc40003f86270 */
[----:B------:R-:W-:Y:S02]  /*c9e0*/  FSEL R185, R5, -INF , !P1 ;  /* 0xff80000005b97808 */ /* 0x000fe40004800000 */
[----:B------:R-:W-:Y:S02]  /*c9f0*/  ISETP.GE.AND P1, PT, R4, R32, PT ;  /* 0x000000200400720c */ /* 0x000fe40003f26270 */
[----:B------:R-:W-:Y:S01]  /*ca00*/  FSEL R184, R8, -INF , !P4 ;  /* 0xff80000008b87808 */ /* 0x000fe20006000000 */
[C---:B------:R-:W-:Y:S01]  /*ca10*/  FFMA.FTZ R8, R6.reuse, UR10, R136 ;  /* 0x0000000a06087c23 */ /* 0x040fe20008010088 */
[----:B------:R-:W-:Y:S01]  /*ca20*/  I2FP.F32.U32 R5, R2 ;  /* 0x0000000200057245 */ /* 0x000fe20000201000 */
[----:B------:R-:W-:Y:S01]  /*ca30*/  FFMA.FTZ R6, R6, UR10, R138 ;  /* 0x0000000a06067c23 */ /* 0x000fe2000801008a */
[----:B------:R-:W-:Y:S02]  /*ca40*/  ISETP.GE.AND P4, PT, R4, R34, PT ;  /* 0x000000220400720c */ /* 0x000fe40003f86270 */
[----:B------:R-:W-:-:S02]  /*ca50*/  FSEL R186, R7, -INF , !P1 ;  /* 0xff80000007ba7808 */ /* 0x000fc40004800000 */
[----:B------:R-:W-:Y:S01]  /*ca60*/  ISETP.GE.AND P1, PT, R4, R35, PT ;  /* 0x000000230400720c */ /* 0x000fe20003f26270 */
[C---:B------:R-:W-:Y:S01]  /*ca70*/  FFMA.FTZ R7, R5.reuse, UR10, R181 ;  /* 0x0000000a05077c23 */ /* 0x040fe200080100b5 */
[C---:B------:R-:W-:Y:S01]  /*ca80*/  FFMA.FTZ R9, R5.reuse, UR10, R183 ;  /* 0x0000000a05097c23 */ /* 0x040fe200080100b7 */
[----:B------:R-:W-:Y:S01]  /*ca90*/  FSEL R181, R8, -INF , !P4 ;  /* 0xff80000008b57808 */ /* 0x000fe20006000000 */
[----:B------:R-:W-:Y:S01]  /*caa0*/  VIADD R4, R0, 0xffffffa8 ;  /* 0xffffffa800047836 */ /* 0x000fe20000000000 */
[----:B------:R-:W-:Y:S02]  /*cab0*/  ISETP.GE.AND P4, PT, R2, R33, PT ;  /* 0x000000210200720c */ /* 0x000fe40003f86270 */
[----:B------:R-:W-:Y:S02]  /*cac0*/  FSEL R183, R6, -INF , !P1 ;  /* 0xff80000006b77808 */ /* 0x000fe40004800000 */
[----:B------:R-:W-:Y:S01]  /*cad0*/  ISETP.GE.AND P1, PT, R2, R32, PT ;  /* 0x000000200200720c */ /* 0x000fe20003f26270 */
[----:B------:R-:W-:Y:S01]  /*cae0*/  FFMA.FTZ R8, R5, UR10, R29 ;  /* 0x0000000a05087c23 */ /* 0x000fe2000801001d */
[----:B------:R-:W-:Y:S01]  /*caf0*/  FSEL R12, R7, -INF , !P4 ;  /* 0xff800000070c7808 */ /* 0x000fe20006000000 */
[----:B------:R-:W-:Y:S01]  /*cb00*/  FFMA.FTZ R5, R5, UR10, R31 ;  /* 0x0000000a05057c23 */ /* 0x000fe2000801001f */
[----:B------:R-:W-:-:S02]  /*cb10*/  I2FP.F32.U32 R6, R4 ;  /* 0x0000000400067245 */ /* 0x000fc40000201000 */
[C---:B------:R-:W-:Y:S02]  /*cb20*/  ISETP.GE.AND P4, PT, R2.reuse, R34, PT ;  /* 0x000000220200720c */ /* 0x040fe40003f86270 */
[----:B------:R-:W-:Y:S02]  /*cb30*/  FSEL R24, R9, -INF , !P1 ;  /* 0xff80000009187808 */ /* 0x000fe40004800000 */
[----:B------:R-:W-:Y:S01]  /*cb40*/  ISETP.GE.AND P1, PT, R2, R35, PT ;  /* 0x000000230200720c */ /* 0x000fe20003f26270 */
[----:B------:R-:W-:Y:S02]  /*cb50*/  VIADD R2, R0, 0xffffffa9 ;  /* 0xffffffa900027836 */ /* 0x000fe40000000000 */
[----:B------:R-:W-:Y:S01]  /*cb60*/  FFMA.FTZ R7, R6, UR10, R196 ;  /* 0x0000000a06077c23 */ /* 0x000fe200080100c4 */
[----:B------:R-:W-:Y:S01]  /*cb70*/  FSEL R26, R8, -INF , !P4 ;  /* 0xff800000081a7808 */ /* 0x000fe20006000000 */
[----:B------:R-:W-:Y:S01]  /*cb80*/  FFMA.FTZ R8, R6, UR10, R198 ;  /* 0x0000000a06087c23 */ /* 0x000fe200080100c6 */
[----:B------:R-:W-:-:S02]  /*cb90*/  ISETP.GE.AND P4, PT, R4, R33, PT ;  /* 0x000000210400720c */ /* 0x000fc40003f86270 */
[----:B------:R-:W-:Y:S02]  /*cba0*/  FSEL R179, R5, -INF , !P1 ;  /* 0xff80000005b37808 */ /* 0x000fe40004800000 */
[----:B------:R-:W-:Y:S01]  /*cbb0*/  ISETP.GE.AND P1, PT, R4, R32, PT ;  /* 0x000000200400720c */ /* 0x000fe20003f26270 */
[C---:B------:R-:W-:Y:S01]  /*cbc0*/  FFMA.FTZ R9, R6.reuse, UR10, R188 ;  /* 0x0000000a06097c23 */ /* 0x040fe200080100bc */
[----:B------:R-:W-:Y:S01]  /*cbd0*/  FSEL R177, R7, -INF , !P4 ;  /* 0xff80000007b17808 */ /* 0x000fe20006000000 */
[----:B------:R-:W-:Y:S01]  /*cbe0*/  FFMA.FTZ R6, R6, UR10, R190 ;  /* 0x0000000a06067c23 */ /* 0x000fe200080100be */
[----:B------:R-:W-:Y:S02]  /*cbf0*/  I2FP.F32.U32 R5, R2 ;  /* 0x0000000200057245 */ /* 0x000fe40000201000 */
[----:B------:R-:W-:Y:S02]  /*cc00*/  ISETP.GE.AND P4, PT, R4, R34, PT ;  /* 0x000000220400720c */ /* 0x000fe40003f86270 */
[----:B------:R-:W-:-:S02]  /*cc10*/  FSEL R178, R8, -INF , !P1 ;  /* 0xff80000008b27808 */ /* 0x000fc40004800000 */
[----:B------:R-:W-:Y:S01]  /*cc20*/  ISETP.GE.AND P1, PT, R4, R35, PT ;  /* 0x000000230400720c */ /* 0x000fe20003f26270 */
[----:B------:R-:W-:Y:S01]  /*cc30*/  FFMA.FTZ R7, R5, UR10, R197 ;  /* 0x0000000a05077c23 */ /* 0x000fe200080100c5 */
[----:B------:R-:W-:Y:S01]  /*cc40*/  FSEL R175, R9, -INF , !P4 ;  /* 0xff80000009af7808 */ /* 0x000fe20006000000 */
[----:B------:R-:W-:Y:S02]  /*cc50*/  VIADD R4, R0, 0xffffffb0 ;  /* 0xffffffb000047836 */ /* 0x000fe40000000000 */
[C---:B------:R-:W-:Y:S01]  /*cc60*/  FFMA.FTZ R8, R5.reuse, UR10, R199 ;  /* 0x0000000a05087c23 */ /* 0x040fe200080100c7 */
[----:B------:R-:W-:Y:S02]  /*cc70*/  ISETP.GE.AND P4, PT, R2, R33, PT ;  /* 0x000000210200720c */ /* 0x000fe40003f86270 */
[----:B------:R-:W-:Y:S02]  /*cc80*/  FSEL R180, R6, -INF , !P1 ;  /* 0xff80000006b47808 */ /* 0x000fe40004800000 */
[----:B------:R-:W-:Y:S01]  /*cc90*/  ISETP.GE.AND P1, PT, R2, R32, PT ;  /* 0x000000200200720c */ /* 0x000fe20003f26270 */
[----:B------:R-:W-:Y:S01]  /*cca0*/  FFMA.FTZ R9, R5, UR10, R189 ;  /* 0x0000000a05097c23 */ /* 0x000fe200080100bd */
[----:B------:R-:W-:Y:S01]  /*ccb0*/  FSEL R174, R7, -INF , !P4 ;  /* 0xff80000007ae7808 */ /* 0x000fe20006000000 */
[----:B------:R-:W-:Y:S01]  /*ccc0*/  FFMA.FTZ R5, R5, UR10, R191 ;  /* 0x0000000a05057c23 */ /* 0x000fe200080100bf */
[----:B------:R-:W-:-:S02]  /*ccd0*/  I2FP.F32.U32 R6, R4 ;  /* 0x0000000400067245 */ /* 0x000fc40000201000 */
[----:B------:R-:W-:Y:S02]  /*cce0*/  ISETP.GE.AND P4, PT, R2, R34, PT ;  /* 0x000000220200720c */ /* 0x000fe40003f86270 */
[----:B------:R-:W-:Y:S02]  /*ccf0*/  FSEL R176, R8, -INF , !P1 ;  /* 0xff80000008b07808 */ /* 0x000fe40004800000 */
[----:B------:R-:W-:Y:S01]  /*cd00*/  ISETP.GE.AND P1, PT, R2, R35, PT ;  /* 0x000000230200720c */ /* 0x000fe20003f26270 */
[----:B------:R-:W-:Y:S02]  /*cd10*/  VIADD R2, R0, 0xffffffb1 ;  /* 0xffffffb100027836 */ /* 0x000fe40000000000 */
[C---:B------:R-:W-:Y:S01]  /*cd20*/  FFMA.FTZ R7, R6.reuse, UR10, R220 ;  /* 0x0000000a06077c23 */ /* 0x040fe200080100dc */
        /* <DEDUP_REMOVED lines=8> */
[----:B------:R-:W-:Y:S01]  /*cdb0*/  I2FP.F32.U32 R5, R2 ;  /* 0x0000000200057245 */ /* 0x000fe20000201000 */
[----:B------:R-:W-:Y:S01]  /*cdc0*/  VIADD R0, R0, 0xffffffb9 ;  /* 0xffffffb900007836 */ /* 0x000fe20000000000 */
[----:B------:R-:W-:Y:S02]  /*cdd0*/  ISETP.GE.AND P4, PT, R4, R34, PT ;  /* 0x000000220400720c */ /* 0x000fe40003f86270 */
[----:B------:R-:W-:-:S02]  /*cde0*/  FSEL R173, R8, -INF , !P1 ;  /* 0xff80000008ad7808 */ /* 0x000fc40004800000 */
[----:B------:R-:W-:Y:S01]  /*cdf0*/  ISETP.GE.AND P1, PT, R4, R35, PT ;  /* 0x000000230400720c */ /* 0x000fe20003f26270 */
[----:B------:R-:W-:Y:S01]  /*ce00*/  FFMA.FTZ R17, R5, UR10, R221 ;  /* 0x0000000a05117c23 */ /* 0x000fe200080100dd */
[----:B------:R-:W-:Y:S01]  /*ce10*/  FSEL R21, R21, -INF , !P4 ;  /* 0xff80000015157808 */ /* 0x000fe20006000000 */
[C---:B------:R-:W-:Y:S01]  /*ce20*/  FFMA.FTZ R23, R5.reuse, UR10, R223 ;  /* 0x0000000a05177c23 */ /* 0x040fe200080100df */
[----:B------:R-:W-:Y:S02]  /*ce30*/  ISETP.GE.AND P4, PT, R2, R33, PT ;  /* 0x000000210200720c */ /* 0x000fe40003f86270 */
[----:B------:R-:W-:Y:S02]  /*ce40*/  I2FP.F32.U32 R4, R0 ;  /* 0x0000000000047245 */ /* 0x000fe40000201000 */
[----:B------:R-:W-:Y:S02]  /*ce50*/  FSEL R20, R20, -INF , !P1 ;  /* 0xff80000014147808 */ /* 0x000fe40004800000 */
[C---:B------:R-:W-:Y:S01]  /*ce60*/  ISETP.GE.AND P1, PT, R2.reuse, R32, PT ;  /* 0x000000200200720c */ /* 0x040fe20003f26270 */
[----:B------:R-:W-:Y:S01]  /*ce70*/  FFMA.FTZ R19, R5, UR10, R203 ;  /* 0x0000000a05137c23 */ /* 0x000fe200080100cb */
[----:B------:R-:W-:Y:S01]  /*ce80*/  FSEL R17, R17, -INF , !P4 ;  /* 0xff80000011117808 */ /* 0x000fe20006000000 */
[----:B------:R-:W-:Y:S01]  /*ce90*/  UISETP.NE.AND UP1, UPT, UR25, 0x3, UPT ;  /* 0x000000031900788c */ /* 0x000fe2000bf25270 */
[----:B------:R-:W-:Y:S01]  /*cea0*/  ISETP.GE.AND P4, PT, R2, R35, PT ;  /* 0x000000230200720c */ /* 0x000fe20003f86270 */
[----:B------:R-:W-:Y:S01]  /*ceb0*/  FFMA.FTZ R16, R4, UR10, R193 ;  /* 0x0000000a04107c23 */ /* 0x000fe200080100c1 */
[----:B------:R-:W-:-:S02]  /*cec0*/  FSEL R23, R23, -INF , !P1 ;  /* 0xff80000017177808 */ /* 0x000fc40004800000 */
[----:B------:R-:W-:Y:S01]  /*ced0*/  ISETP.GE.AND P1, PT, R0, R33, PT ;  /* 0x000000210000720c */ /* 0x000fe20003f26270 */
[C---:B------:R-:W-:Y:S01]  /*cee0*/  FFMA.FTZ R22, R4.reuse, UR10, R195 ;  /* 0x0000000a04167c23 */ /* 0x040fe200080100c3 */
[----:B------:R-:W-:Y:S01]  /*cef0*/  FSEL R19, R19, -INF , !P4 ;  /* 0xff80000013137808 */ /* 0x000fe20006000000 */
[----:B------:R-:W-:Y:S01]  /*cf00*/  FFMA.FTZ R13, R4, UR10, R139 ;  /* 0x0000000a040d7c23 */ /* 0x000fe2000801008b */
[----:B------:R-:W-:Y:S02]  /*cf10*/  ISETP.GE.AND P4, PT, R0, R32, PT ;  /* 0x000000200000720c */ /* 0x000fe40003f86270 */
[----:B------:R-:W-:Y:S02]  /*cf20*/  FSEL R16, R16, -INF , !P1 ;  /* 0xff80000010107808 */ /* 0x000fe40004800000 */
[----:B------:R-:W-:Y:S02]  /*cf30*/  ISETP.GE.AND P1, PT, R0, R35, PT ;  /* 0x000000230000720c */ /* 0x000fe40003f26270 */
[----:B------:R-:W-:-:S02]  /*cf40*/  FSEL R22, R22, -INF , !P4 ;  /* 0xff80000016167808 */ /* 0x000fc40006000000 */
[-C--:B------:R-:W-:Y:S02]  /*cf50*/  ISETP.GE.AND P5, PT, R2, R34.reuse, PT ;  /* 0x000000220200720c */ /* 0x080fe40003fa6270 */
[----:B------:R-:W-:Y:S02]  /*cf60*/  FSEL R13, R13, -INF , !P1 ;  /* 0xff8000000d0d7808 */ /* 0x000fe40004800000 */
[----:B------:R-:W-:Y:S01]  /*cf70*/  ISETP.GE.AND P4, PT, R0, R34, PT ;  /* 0x000000220000720c */ /* 0x000fe20003f86270 */
[----:B------:R-:W-:-:S12]  /*cf80*/  BRA.U !UP1, `(.L_x_1539) ;  /* 0x0000000109ac7547 */ /* 0x000fd8000b800000 */
[----:B------:R-:W2:Y:S04]  /*cf90*/  LDL R252, [R1+0x48] ;  /* 0x0000480001fc7983 */ /* 0x000ea80000100800 */
[----:B------:R-:W3:Y:S01]  /*cfa0*/  LDL R235, [R1+0x44] ;  /* 0x0000440001eb7983 */ /* 0x000ee20000100800 */
[----:B------:R-:W-:-:S04]  /*cfb0*/  UIADD3 UR14, UPT, UPT, UR25, -0x4, URZ ;  /* 0xfffffffc190e7890 */ /* 0x000fc8000fffe0ff */
[----:B------:R-:W-:-:S04]  /*cfc0*/  UIMAD.WIDE.U32 UR16, UR14, UR12, URZ ;  /* 0x0000000c0e1072a5 */ /* 0x000fc8000f8e00ff */
[----:B------:R-:W-:Y:S02]  /*cfd0*/  UIMAD UR14, UR14, UR13, UR17 ;  /* 0x0000000d0e0e72a4 */ /* 0x000fe4000f8e0211 */
[----:B------:R-:W-:Y:S02]  /*cfe0*/  USHF.L.U32 UR9, UR16, 0x5, URZ ;  /* 0x0000000510097899 */ /* 0x000fe400080006ff */
[----:B------:R-:W-:-:S04]  /*cff0*/  USHF.L.U64.HI UR14, UR16, 0x5, UR14 ;  /* 0x00000005100e7899 */ /* 0x000fc8000801020e */
[----:B------:R-:W-:Y:S01]  /*d000*/  IMAD.U32 R10, RZ, RZ, UR9 ;  /* 0x00000009ff0a7e24 */ /* 0x000fe2000f8e00ff */
[----:B------:R-:W-:Y:S01]  /*d010*/  MOV R8, UR9 ;  /* 0x0000000900087c02 */ /* 0x000fe20008000f00 */
[----:B------:R-:W-:Y:S01]  /*d020*/  IMAD.U32 R2, RZ, RZ, UR9 ;  /* 0x00000009ff027e24 */ /* 0x000fe2000f8e00ff */
[----:B------:R-:W-:Y:S01]  /*d030*/  ULEA UR9, UP0, UR12, UR9, 0x4 ;  /* 0x000000090c097291 */ /* 0x000fe2000f8020ff */
[----:B------:R-:W-:-:S03]  /*d040*/  IMAD.U32 R0, RZ, RZ, UR14 ;  /* 0x0000000eff007e24 */ /* 0x000fc6000f8e00ff */
[----:B------:R-:W-:Y:S02]  /*d050*/  ULEA.HI.X UR14, UR12, UR14, UR13, 0x4, UP0 ;  /* 0x0000000e0c0e7291 */ /* 0x000fe400080f240d */
[----:B------:R-:W-:Y:S01]  /*d060*/  IMAD.U32 R6, RZ, RZ, UR9 ;  /* 0x00000009ff067e24 */ /* 0x000fe2000f8e00ff */
[----:B--2---:R-:W-:-:S04]  /*d070*/  @!P3 LEA R10, P1, R10, R252, 0x1 ;  /* 0x000000fc0a0ab211 */ /* 0x004fc800078208ff */
[----:B---3--:R-:W-:Y:S02]  /*d080*/  @!P3 LEA.HI.X R11, R2, R235, R0, 0x1, P1 ;  /* 0x000000eb020bb211 */ /* 0x008fe400008f0c00 */
[----:B------:R-:W-:-:S03]  /*d090*/  @!P2 LEA R8, P1, R8, R252, 0x1 ;  /* 0x000000fc0808a211 */ /* 0x000fc600078208ff */
[----:B------:R-:W-:Y:S01]  /*d0a0*/  @!PT LDS RZ, [RZ] ;  /* 0x00000000fffff984 */ /* 0x000fe20000000800 */
[----:B------:R-:W-:Y:S01]  /*d0b0*/  @!PT LDS RZ, [RZ] ;  /* 0x00000000fffff984 */ /* 0x000fe20000000800 */
[----:B------:R-:W-:Y:S01]  /*d0c0*/  @!PT LDS RZ, [RZ] ;  /* 0x00000000fffff984 */ /* 0x000fe20000000800 */
[----:B------:R1:W-:Y:S01]  /*d0d0*/  @!P3 LDGSTS.E.BYPASS.LTC128B.128 [R215+0x8000], desc[UR30][R10.64] ;  /* 0x080000000ad7bfae */ /* 0x0003e2000b981a1e */
[----:B------:R-:W-:Y:S01]  /*d0e0*/  @!P2 LEA.HI.X R9, R2, R235, R0, 0x1, P1 ;  /* 0x000000eb0209a211 */ /* 0x000fe200008f0c00 */
[----:B------:R-:W-:Y:S01]  /*d0f0*/  IMAD.U32 R2, RZ, RZ, UR9 ;  /* 0x00000009ff027e24 */ /* 0x000fe2000f8e00ff */
[----:B------:R-:W-:Y:S01]  /*d100*/  MOV R0, UR14 ;  /* 0x0000000e00007c02 */ /* 0x000fe20008000f00 */
[----:B------:R1:W-:Y:S01]  /*d110*/  @P3 STS.128 [R215+0x8000], RZ ;  /* 0x008000ffd7003388 */ /* 0x0003e20000000c00 */
[----:B------:R-:W-:-:S03]  /*d120*/  LEA R6, P1, R6, R252, 0x1 ;  /* 0x000000fc06067211 */ /* 0x000fc600078208ff */
        /* <DEDUP_REMOVED lines=17> */
.L_x_1539:
[----:B-1----:R-:W2:Y:S04]  /*d240*/  LDL.64 R6, [R1+0x80] ;  /* 0x0000800001067983 */ /* 0x002ea80000100a00 */
[----:B------:R-:W3:Y:S04]  /*d250*/  LDL.64 R14, [R1+0x98] ;  /* 0x00009800010e7983 */ /* 0x000ee80000100a00 */
[----:B------:R-:W4:Y:S04]  /*d260*/  LDL.64 R8, [R1+0xa0] ;  /* 0x0000a00001087983 */ /* 0x000f280000100a00 */
[----:B------:R-:W5:Y:S04]  /*d270*/  LDL.64 R196, [R1+0x78] ;  /* 0x0000780001c47983 */ /* 0x000f680000100a00 */
[----:B------:R-:W5:Y:S01]  /*d280*/  LDL.64 R30, [R1+0x90] ;  /* 0x00009000011e7983 */ /* 0x000f620000100a00 */
[----:B------:R-:W-:Y:S01]  /*d290*/  FMNMX3.FTZ R0, R218, R18, R12, !PT ;  /* 0x00000012da007276 */ /* 0x000fe2000781000c */
[----:B------:R-:W-:Y:S01]  /*d2a0*/  UIADD3 UR24, UPT, UPT, UR36, -0x61c88647, URZ ;  /* 0x9e3779b924187890 */ /* 0x000fe2000fffe0ff */
[----:B------:R-:W-:Y:S01]  /*d2b0*/  FMNMX3.FTZ R2, R216, R185, R179, !PT ;  /* 0x000000b9d8027276 */ /* 0x000fe200078100b3 */
[----:B------:R-:W-:Y:S01]  /*d2c0*/  UIADD3 UR23, UPT, UPT, UR36, 0x3c6ef372, URZ ;  /* 0x3c6ef37224177890 */ /* 0x000fe2000fffe0ff */
[----:B------:R-:W-:Y:S01]  /*d2d0*/  FFMA.FTZ R28, R5, UR10, R201 ;  /* 0x0000000a051c7c23 */ /* 0x000fe200080100c9 */
[----:B------:R-:W-:Y:S01]  /*d2e0*/  FFMA.FTZ R135, R4, UR10, R137 ;  /* 0x0000000a04877c23 */ /* 0x000fe20008010089 */
[----:B------:R-:W-:Y:S01]  /*d2f0*/  UIADD3 UR22, UPT, UPT, UR37, 0x76cf5d0a, URZ ;  /* 0x76cf5d0a25167890 */ /* 0x000fe2000fffe0ff */
[----:B------:R-:W5:Y:S01]  /*d300*/  LDL.64 R242, [R1+0xa8] ;  /* 0x0000a80001f27983 */ /* 0x000f620000100a00 */
[----:B------:R-:W-:-:S02]  /*d310*/  UIADD3 UR18, UPT, UPT, UR37, 0x32370b8f, URZ ;  /* 0x32370b8f25127890 */ /* 0x000fc4000fffe0ff */
[----:B------:R-:W-:Y:S02]  /*d320*/  UIADD3 UR19, UPT, UPT, UR36, -0x255992d5, URZ ;  /* 0xdaa66d2b24137890 */ /* 0x000fe4000fffe0ff */
[----:B------:R-:W-:Y:S02]  /*d330*/  UIADD3 UR17, UPT, UPT, UR37, -0x126145ec, URZ ;  /* 0xed9eba1425117890 */ /* 0x000fe4000fffe0ff */
[----:B------:R-:W-:Y:S02]  /*d340*/  UIADD3 UR15, UPT, UPT, UR37, -0x56f99767, URZ ;  /* 0xa9066899250f7890 */ /* 0x000fe4000fffe0ff */
[----:B------:R-:W-:Y:S02]  /*d350*/  UIADD3 UR14, UPT, UPT, UR36, -0x4ab325aa, URZ ;  /* 0xb54cda56240e7890 */ /* 0x000fe4000fffe0ff */
[----:B------:R-:W-:Y:S02]  /*d360*/  UIADD3 UR16, UPT, UPT, UR36, 0x1715609d, URZ ;  /* 0x1715609d24107890 */ /* 0x000fe4000fffe0ff */
[----:B------:R-:W-:Y:S01]  /*d370*/  UIADD3 UR9, UPT, UPT, UR37, 0x646e171e, URZ ;  /* 0x646e171e25097890 */ /* 0x000fe2000fffe0ff */
[----:B--2---:R-:W-:-:S02]  /*d380*/  IMAD.MOV.U32 R10, RZ, RZ, R6 ;  /* 0x000000ffff0a7224 */ /* 0x004fc400078e0006 */
[----:B------:R-:W-:Y:S02]  /*d390*/  IMAD.U32 R6, RZ, RZ, UR37 ;  /* 0x00000025ff067e24 */ /* 0x000fe4000f8e00ff */
[----:B------:R-:W-:Y:S01]  /*d3a0*/  IMAD.MOV.U32 R188, RZ, RZ, R10 ;  /* 0x000000ffffbc7224 */ /* 0x000fe200078e000a */
[----:B------:R-:W-:Y:S01]  /*d3b0*/  FMNMX3.FTZ R10, R0, R177, R174, !PT ;  /* 0x000000b1000a7276 */ /* 0x000fe200078100ae */
[----:B------:R-:W-:Y:S01]  /*d3c0*/  IMAD.MOV.U32 R11, RZ, RZ, R7 ;  /* 0x000000ffff0b7224 */ /* 0x000fe200078e0007 */
[----:B---3--:R-:W-:Y:S02]  /*d3d0*/  LOP3.LUT R6, R6, UR4, R15, 0x96, !PT ;  /* 0x0000000406067c12 */ /* 0x008fe4000f8e960f */
[----:B------:R-:W-:-:S03]  /*d3e0*/  FMNMX3.FTZ R0, R219, R27, R24, !PT ;  /* 0x0000001bdb007276 */ /* 0x000fc60007810018 */
[----:B------:R-:W-:Y:S01]  /*d3f0*/  IMAD.WIDE.U32 R6, R6, -0x326172a9, RZ ;  /* 0xcd9e8d5706067825 */ /* 0x000fe200078e00ff */
[----:B------:R-:W-:Y:S02]  /*d400*/  FMNMX3.FTZ R10, R10, R25, R17, !PT ;  /* 0x000000190a0a7276 */ /* 0x000fe40007810011 */
[----:B------:R-:W-:Y:S02]  /*d410*/  FMNMX3.FTZ R5, R0, R178, R176, !PT ;  /* 0x000000b200057276 */ /* 0x000fe400078100b0 */
[----:B------:R-:W-:Y:S02]  /*d420*/  FMNMX3.FTZ R0, R2, R180, R29, !PT ;  /* 0x000000b402007276 */ /* 0x000fe4000781001d */
[----:B----4-:R-:W-:Y:S02]  /*d430*/  LOP3.LUT R8, R8, UR24, R7, 0x96, !PT ;  /* 0x0000001808087c12 */ /* 0x010fe4000f8e9607 */
[----:B------:R-:W-:Y:S02]  /*d440*/  FMNMX3.FTZ R10, R10, R184, R16, !PT ;  /* 0x000000b80a0a7276 */ /* 0x000fe40007810010 */
[----:B-----5:R-:W-:-:S02]  /*d450*/  LOP3.LUT R4, R6, UR23, R197, 0x96, !PT ;  /* 0x0000001706047c12 */ /* 0x020fc4000f8e96c5 */
[----:B------:R-:W-:Y:S01]  /*d460*/  FMNMX3.FTZ R0, R0, R20, R19, !PT ;  /* 0x0000001400007276 */ /* 0x000fe20007810013 */
[----:B------:R-:W-:Y:S01]  /*d470*/  IMAD.WIDE.U32 R8, R8, -0x2daee0ad, RZ ;  /* 0xd2511f5308087825 */ /* 0x000fe200078e00ff */
[----:B------:R-:W-:Y:S01]  /*d480*/  FMNMX3.FTZ R2, R5, R173, R23, !PT ;  /* 0x000000ad05027276 */ /* 0x000fe20007810017 */
[----:B------:R-:W1:Y:S01]  /*d490*/  SHFL.BFLY PT, R14, R10, 0x2, 0x1f ;  /* 0x0c401f000a0e7f89 */ /* 0x000e6200000e0000 */
[----:B------:R-:W-:Y:S01]  /*d4a0*/  FMNMX3.FTZ R0, R0, R183, R13, !PT ;  /* 0x000000b700007276 */ /* 0x000fe2000781000d */
[----:B------:R-:W-:Y:S01]  /*d4b0*/  IMAD.WIDE.U32 R4, R4, -0x2daee0ad, RZ ;  /* 0xd2511f5304047825 */ /* 0x000fe200078e00ff */
[----:B------:R-:W-:Y:S02]  /*d4c0*/  FMNMX3.FTZ R2, R2, R186, R22, !PT ;  /* 0x000000ba02027276 */ /* 0x000fe40007810016 */
[----:B------:R-:W-:Y:S01]  /*d4d0*/  LOP3.LUT R9, R30, UR22, R9, 0x96, !PT ;  /* 0x000000161e097c12 */ /* 0x000fe2000f8e9609 */
[----:B------:R-:W2:Y:S01]  /*d4e0*/  SHFL.BFLY PT, R15, R0, 0x2, 0x1f ;  /* 0x0c401f00000f7f89 */ /* 0x000ea200000e0000 */
[----:B------:R-:W-:Y:S01]  /*d4f0*/  LOP3.LUT R8, R8, UR18, R5, 0x96, !PT ;  /* 0x0000001208087c12 */ /* 0x000fe2000f8e9605 */
[----:B------:R-:W-:Y:S01]  /*d500*/  IMAD.MOV.U32 R189, RZ, RZ, R11 ;  /* 0x000000ffffbd7224 */ /* 0x000fe200078e000b */
[----:B------:R-:W-:Y:S01]  /*d510*/  UIADD3 UR4, UPT, UPT, UR36, 0x78dde6e4, URZ ;  /* 0x78dde6e424047890 */ /* 0x000fe2000fffe0ff */
[----:B------:R-:W3:Y:S01]  /*d520*/  SHFL.BFLY PT, R11, R2, 0x2, 0x1f ;  /* 0x0c401f00020b7f89 */ /* 0x000ee200000e0000 */
[----:B------:R-:W-:-:S04]  /*d530*/  IMAD.WIDE.U32 R30, R9, -0x326172a9, RZ ;  /* 0xcd9e8d57091e7825 */ /* 0x000fc800078e00ff */
[----:B------:R-:W-:Y:S01]  /*d540*/  IMAD.WIDE.U32 R8, R8, -0x326172a9, RZ ;  /* 0xcd9e8d5708087825 */ /* 0x000fe200078e00ff */
[----:B------:R-:W-:-:S04]  /*d550*/  LOP3.LUT R5, R196, UR19, R31, 0x96, !PT ;  /* 0x00000013c4057c12 */ /* 0x000fc8000f8e961f */
[----:B------:R-:W-:Y:S01]  /*d560*/  LOP3.LUT R30, R30, UR4, R9, 0x96, !PT ;  /* 0x000000041e1e7c12 */ /* 0x000fe2000f8e9609 */
[----:B------:R-:W-:-:S04]  /*d570*/  IMAD.WIDE.U32 R136, R5, -0x2daee0ad, RZ ;  /* 0xd2511f5305887825 */ /* 0x000fc800078e00ff */
[----:B------:R-:W-:Y:S01]  /*d580*/  IMAD.WIDE.U32 R30, R30, -0x2daee0ad, RZ ;  /* 0xd2511f531e1e7825 */ /* 0x000fe200078e00ff */
[----:B-1----:R-:W-:Y:S02]  /*d590*/  FMNMX.FTZ R10, R10, R14, !PT ;  /* 0x0000000e0a0a7209 */ /* 0x002fe40007810000 */
[----:B------:R-:W-:Y:S02]  /*d5a0*/  LOP3.LUT R4, R4, UR17, R137, 0x96, !PT ;  /* 0x0000001104047c12 */ /* 0x000fe4000f8e9689 */
[----:B------:R-:W-:Y:S02]  /*d5b0*/  LOP3.LUT R14, R136, UR15, R31, 0x96, !PT ;  /* 0x0000000f880e7c12 */ /* 0x000fe4000f8e961f */
[----:B--2---:R-:W-:Y:S01]  /*d5c0*/  FMNMX.FTZ R0, R0, R15, !PT ;  /* 0x0000000f00007209 */ /* 0x004fe20007810000 */
[----:B------:R-:W-:Y:S01]  /*d5d0*/  IMAD.WIDE.U32 R4, R4, -0x326172a9, RZ ;  /* 0xcd9e8d5704047825 */ /* 0x000fe200078e00ff */
[----:B---3--:R-:W-:-:S03]  /*d5e0*/  FMNMX.FTZ R2, R2, R11, !PT ;  /* 0x0000000b02027209 */ /* 0x008fc60007810000 */
[----:B------:R-:W-:Y:S01]  /*d5f0*/  IMAD.WIDE.U32 R14, R14, -0x326172a9, RZ ;  /* 0xcd9e8d570e0e7825 */ /* 0x000fe200078e00ff */
[----:B------:R-:W1:Y:S04]  /*d600*/  SHFL.BFLY PT, R137, R10, 0x1, 0x1f ;  /* 0x0c201f000a897f89 */ /* 0x000e6800000e0000 */
[----:B------:R-:W-:Y:S01]  /*d610*/  LOP3.LUT R15, R4, UR14, R15, 0x96, !PT ;  /* 0x0000000e040f7c12 */ /* 0x000fe2000f8e960f */
[----:B------:R-:W2:Y:S03]  /*d620*/  SHFL.BFLY PT, R136, R2, 0x1, 0x1f ;  /* 0x0c201f0002887f89 */ /* 0x000ea600000e0000 */
[----:B------:R-:W-:Y:S01]  /*d630*/  LOP3.LUT R4, R15, 0xff, RZ, 0xc0, !PT ;  /* 0x000000ff0f047812 */ /* 0x000fe200078ec0ff */
[----:B------:R-:W3:Y:S03]  /*d640*/  SHFL.BFLY PT, R134, R0, 0x1, 0x1f ;  /* 0x0c201f0000867f89 */ /* 0x000ee600000e0000 */
[----:B------:R-:W-:-:S02]  /*d650*/  ISETP.LE.U32.AND P1, PT, R4, UR11, PT ;  /* 0x0000000b04007c0c */ /* 0x000fc4000bf23070 */
[----:B------:R-:W-:Y:S02]  /*d660*/  FMNMX3.FTZ R4, R233, R182, R26, !PT ;  /* 0x000000b6e9047276 */ /* 0x000fe4000781001a */
[----:B------:R-:W-:Y:S02]  /*d670*/  FSEL R9, R28, -INF , !P5 ;  /* 0xff8000001c097808 */ /* 0x000fe40006800000 */
[----:B------:R-:W-:Y:S02]  /*d680*/  FMNMX3.FTZ R4, R4, R175, R172, !PT ;  /* 0x000000af04047276 */ /* 0x000fe400078100ac */
[----:B------:R-:W-:Y:S02]  /*d690*/  LOP3.LUT R190, R8, UR16, R5, 0x96, !PT ;  /* 0x0000001008be7c12 */ /* 0x000fe4000f8e9605 */
[----:B------:R-:W-:Y:S02]  /*d6a0*/  FSEL R8, R135, -INF , !P4 ;  /* 0xff80000087087808 */ /* 0x000fe40006000000 */
[----:B------:R-:W-:-:S02]  /*d6b0*/  FMNMX3.FTZ R5, R4, R21, R9, !PT ;  /* 0x0000001504057276 */ /* 0x000fc40007810009 */
[----:B-1----:R-:W-:Y:S02]  /*d6c0*/  FMNMX.FTZ R137, R10, R137, !PT ;  /* 0x000000890a897209 */ /* 0x002fe40007810000 */
[----:B------:R-:W-:Y:S02]  /*d6d0*/  FMNMX3.FTZ R5, R5, R181, R8, !PT ;  /* 0x000000b505057276 */ /* 0x000fe40007810008 */
[----:B--2---:R-:W-:Y:S01]  /*d6e0*/  FMNMX.FTZ R136, R2, R136, !PT ;  /* 0x0000008802887209 */ /* 0x004fe20007810000 */
[C---:B------:R-:W-:Y:S02]  /*d6f0*/  FMUL.FTZ R2, R137.reuse, UR28 ;  /* 0x0000001c89027c20 */ /* 0x040fe40008410000 */
[----:B------:R-:W1:Y:S01]  /*d700*/  SHFL.BFLY PT, R28, R5, 0x2, 0x1f ;  /* 0x0c401f00051c7f89 */ /* 0x000e6200000e0000 */
[----:B------:R-:W-:Y:S02]  /*d710*/  FSETP.NEU.FTZ.AND P4, PT, R137, -INF , PT ;  /* 0xff8000008900780b */ /* 0x000fe40003f9d000 */
[----:B---3--:R-:W-:-:S02]  /*d720*/  FMNMX.FTZ R134, R0, R134, !PT ;  /* 0x0000008600867209 */ /* 0x008fc40007810000 */
[----:B------:R-:W-:-:S05]  /*d730*/  FSEL R0, R2, RZ, P4 ;  /* 0x000000ff02007208 */ /* 0x000fca0002000000 */
[--C-:B------:R-:W-:Y:S01]  /*d740*/  FFMA.FTZ R2, R18, UR28, -R0.reuse ;  /* 0x0000001c12027c23 */ /* 0x100fe20008010800 */
[----:B------:R-:W-:Y:S01]  /*d750*/  FFMA.FTZ R12, R12, UR28, -R0 ;  /* 0x0000001c0c0c7c23 */ /* 0x000fe20008010800 */
[----:B------:R-:W-:Y:S02]  /*d760*/  IMAD.MOV.U32 R220, RZ, RZ, R188 ;  /* 0x000000ffffdc7224 */ /* 0x000fe400078e00bc */
[----:B------:R2:W-:Y:S01]  /*d770*/  MUFU.EX2 R205, R2 ;  /* 0x0000000200cd7308 */ /* 0x0005e20000000800 */
[----:B------:R-:W-:Y:S01]  /*d780*/  FSEL R188, R137, RZ, P4 ;  /* 0x000000ff89bc7208 */ /* 0x000fe20002000000 */
[C---:B------:R-:W-:Y:S01]  /*d790*/  FMUL.FTZ R4, R136.reuse, UR28 ;  /* 0x0000001c88047c20 */ /* 0x040fe20008410000 */
[----:B------:R-:W-:Y:S01]  /*d7a0*/  FSETP.NEU.FTZ.AND P4, PT, R136, -INF , PT ;  /* 0xff8000008800780b */ /* 0x000fe20003f9d000 */
[----:B------:R-:W3:Y:S01]  /*d7b0*/  MUFU.EX2 R210, R12 ;  /* 0x0000000c00d27308 */ /* 0x000ee20000000800 */
[----:B------:R-:W-:Y:S01]  /*d7c0*/  MOV R221, R189 ;  /* 0x000000bd00dd7202 */ /* 0x000fe20000000f00 */
[----:B------:R-:W-:Y:S01]  /*d7d0*/  FMUL.FTZ R11, R134, UR28 ;  /* 0x0000001c860b7c20 */ /* 0x000fe20008410000 */
[----:B------:R-:W-:-:S02]  /*d7e0*/  FSEL R189, R136, RZ, P4 ;  /* 0x000000ff88bd7208 */ /* 0x000fc40002000000 */
[----:B--2---:R-:W-:Y:S02]  /*d7f0*/  LOP3.LUT R2, R15, 0xffff, RZ, 0xc0, !PT ;  /* 0x0000ffff0f027812 */ /* 0x004fe400078ec0ff */
[----:B------:R-:W-:Y:S02]  /*d800*/  FSEL R4, R4, RZ, P4 ;  /* 0x000000ff04047208 */ /* 0x000fe40002000000 */
[----:B------:R-:W-:Y:S02]  /*d810*/  SHF.R.U32.HI R2, RZ, 0x8, R2 ;  /* 0x00000008ff027819 */ /* 0x000fe40000011602 */
[----:B------:R-:W-:Y:S02]  /*d820*/  FSETP.NEU.FTZ.AND P4, PT, R134, -INF , PT ;  /* 0xff8000008600780b */ /* 0x000fe40003f9d000 */
[----:B------:R-:W-:Y:S02]  /*d830*/  LOP3.LUT R10, R2, 0xffff, RZ, 0xc0, !PT ;  /* 0x0000ffff020a7812 */ /* 0x000fe400078ec0ff */
[----:B-1----:R-:W-:-:S02]  /*d840*/  FMNMX.FTZ R5, R5, R28, !PT ;  /* 0x0000001c05057209 */ /* 0x002fc40007810000 */
[----:B------:R-:W-:Y:S02]  /*d850*/  FSEL R196, R134, RZ, P4 ;  /* 0x000000ff86c47208 */ /* 0x000fe40002000000 */
[----:B------:R-:W-:Y:S01]  /*d860*/  FSEL R2, R11, RZ, P4 ;  /* 0x000000ff0b027208 */ /* 0x000fe20002000000 */
[----:B------:R-:W1:Y:S01]  /*d870*/  SHFL.BFLY PT, R135, R5, 0x1, 0x1f ;  /* 0x0c201f0005877f89 */ /* 0x000e6200000e0000 */
[----:B------:R-:W-:Y:S01]  /*d880*/  ISETP.LE.U32.AND P4, PT, R10, UR11, PT ;  /* 0x0000000b0a007c0c */ /* 0x000fe2000bf83070 */
[--C-:B------:R-:W-:Y:S01]  /*d890*/  FFMA.FTZ R10, R24, UR28, -R4.reuse ;  /* 0x0000001c180a7c23 */ /* 0x100fe20008010804 */
[----:B---3--:R-:W-:Y:S01]  /*d8a0*/  F2FP.F16.F32.PACK_AB R28, R210, R205 ;  /* 0x000000cdd21c723e */ /* 0x008fe200000000ff */
[----:B------:R-:W-:Y:S02]  /*d8b0*/  FFMA.FTZ R11, R27, UR28, -R4 ;  /* 0x0000001c1b0b7c23 */ /* 0x000fe40008010804 */
[----:B------:R2:W-:Y:S01]  /*d8c0*/  MUFU.EX2 R238, R10 ;  /* 0x0000000a00ee7308 */ /* 0x0005e20000000800 */
[----:B------:R-:W-:Y:S01]  /*d8d0*/  PRMT R27, R28, 0x7632, R27 ;  /* 0x000076321c1b7816 */ /* 0x000fe2000000001b */
[----:B------:R-:W-:-:S02]  /*d8e0*/  @!P1 HADD2 R139, -R28.H0_H0, -RZ.H0_H0 ;  /* 0xa00000ff1c8b9230 */ /* 0x000fc40000000900 */
[----:B------:R-:W3:Y:S01]  /*d8f0*/  MUFU.EX2 R206, R11 ;  /* 0x0000000b00ce7308 */ /* 0x000ee20000000800 */
[----:B------:R-:W-:Y:S02]  /*d900*/  PRMT R227, R28, 0x5410, R27 ;  /* 0x000054101ce37816 */ /* 0x000fe4000000001b */
[----:B------:R-:W-:Y:S02]  /*d910*/  @!P1 PRMT R28, R139, 0x5410, RZ ;  /* 0x000054108b1c9816 */ /* 0x000fe400000000ff */
[----:B--2---:R-:W-:Y:S01]  /*d920*/  PRMT R10, R15, 0x7632, R10 ;  /* 0x000076320f0a7816 */ /* 0x004fe2000000000a */
[----:B------:R-:W-:-:S03]  /*d930*/  @!P4 HADD2 R138, -R27.H0_H0, -RZ.H0_H0 ;  /* 0xa00000ff1b8ac230 */ /* 0x000fc60000000900 */
[----:B------:R-:W-:-:S04]  /*d940*/  LOP3.LUT R10, R10, 0xff, RZ, 0xc0, !PT ;  /* 0x000000ff0a0a7812 */ /* 0x000fc800078ec0ff */
[----:B------:R-:W-:Y:S02]  /*d950*/  ISETP.LE.U32.AND P1, PT, R10, UR11, PT ;  /* 0x0000000b0a007c0c */ /* 0x000fe4000bf23070 */
[----:B------:R-:W-:Y:S02]  /*d960*/  SHF.R.U32.HI R10, RZ, 0x18, R15 ;  /* 0x00000018ff0a7819 */ /* 0x000fe4000001160f */
[----:B------:R-:W-:Y:S02]  /*d970*/  @!P4 PRMT R27, R138, 0x5410, RZ ;  /* 0x000054108a1bc816 */ /* 0x000fe400000000ff */
[----:B------:R-:W-:Y:S02]  /*d980*/  ISETP.LE.U32.AND P4, PT, R10, UR11, PT ;  /* 0x0000000b0a007c0c */ /* 0x000fe4000bf83070 */
[----:B---3--:R-:W-:Y:S02]  /*d990*/  F2FP.F16.F32.PACK_AB R139, R238, R206 ;  /* 0x000000ceee8b723e */ /* 0x008fe400000000ff */
[----:B-1----:R-:W-:Y:S01]  /*d9a0*/  FMNMX.FTZ R135, R5, R135, !PT ;  /* 0x0000008705877209 */ /* 0x002fe20007810000 */
[----:B------:R-:W-:Y:S01]  /*d9b0*/  IMAD.MOV.U32 R5, RZ, RZ, R14 ;  /* 0x000000ffff057224 */ /* 0x000fe200078e000e */
[----:B------:R-:W-:Y:S01]  /*d9c0*/  PRMT R138, R139, 0x7632, R138 ;  /* 0x000076328b8a7816 */ /* 0x000fe2000000008a */
[----:B------:R-:W-:-:S02]  /*d9d0*/  @!P1 HADD2 R187, -R139.H0_H0, -RZ.H0_H0 ;  /* 0xa00000ff8bbb9230 */ /* 0x000fc40000000900 */
[--C-:B------:R-:W-:Y:S01]  /*d9e0*/  FFMA.FTZ R177, R177, UR28, -R0.reuse ;  /* 0x0000001cb1b17c23 */ /* 0x100fe20008010800 */
[----:B------:R-:W-:Y:S01]  /*d9f0*/  FFMA.FTZ R174, R174, UR28, -R0 ;  /* 0x0000001caeae7c23 */ /* 0x000fe20008010800 */
[----:B------:R-:W-:Y:S02]  /*da00*/  LOP3.LUT R5, R5, 0xff, RZ, 0xc0, !PT ;  /* 0x000000ff05057812 */ /* 0x000fe400078ec0ff */
[----:B------:R-:W-:Y:S01]  /*da10*/  PRMT R235, R139, 0x5410, R138 ;  /* 0x000054108beb7816 */ /* 0x000fe2000000008a */
[----:B------:R-:W-:Y:S01]  /*da20*/  @!P4 HADD2 R191, -R138.H0_H0, -RZ.H0_H0 ;  /* 0xa00000ff8abfc230 */ /* 0x000fe20000000900 */
[----:B------:R-:W-:Y:S01]  /*da30*/  @!P1 PRMT R139, R187, 0x5410, RZ ;  /* 0x00005410bb8b9816 */ /* 0x000fe200000000ff */
[----:B------:R-:W-:Y:S01]  /*da40*/  MUFU.EX2 R211, R177 ;  /* 0x000000b100d37308 */ /* 0x000fe20000000800 */
[----:B------:R-:W-:Y:S01]  /*da50*/  ISETP.LE.U32.AND P1, PT, R5, UR11, PT ;  /* 0x0000000b05007c0c */ /* 0x000fe2000bf23070 */
[--C-:B------:R-:W-:Y:S02]  /*da60*/  FFMA.FTZ R187, R184, UR28, -R0.reuse ;  /* 0x0000001cb8bb7c23 */ /* 0x100fe40008010800 */
[----:B------:R-:W1:Y:S01]  /*da70*/  MUFU.EX2 R252, R174 ;  /* 0x000000ae00fc7308 */ /* 0x000e620000000800 */
[--C-:B------:R-:W-:Y:S01]  /*da80*/  FFMA.FTZ R5, R25, UR28, -R0.reuse ;  /* 0x0000001c19057c23 */ /* 0x100fe20008010800 */
[--C-:B------:R-:W-:Y:S01]  /*da90*/  FFMA.FTZ R12, R17, UR28, -R0.reuse ;  /* 0x0000001c110c7c23 */ /* 0x100fe20008010800 */
[----:B------:R-:W-:Y:S01]  /*daa0*/  FFMA.FTZ R184, R16, UR28, -R0 ;  /* 0x0000001c10b87c23 */ /* 0x000fe20008010800 */
[----:B------:R-:W-:Y:S01]  /*dab0*/  @!P4 PRMT R138, R191, 0x5410, RZ ;  /* 0x00005410bf8ac816 */ /* 0x000fe200000000ff */
[C---:B------:R-:W-:Y:S01]  /*dac0*/  FMUL.FTZ R0, R135.reuse, UR28 ;  /* 0x0000001c87007c20 */ /* 0x040fe20008410000 */
[----:B------:R-:W-:-:S04]  /*dad0*/  FSETP.NEU.FTZ.AND P4, PT, R135, -INF , PT ;  /* 0xff8000008700780b */ /* 0x000fc80003f9d000 */
        /* <DEDUP_REMOVED lines=9> */
[----:B-1----:R-:W-:-:S04]  /*db70*/  F2FP.F16.F32.PACK_AB R0, R252, R211 ;  /* 0x000000d3fc00723e */ /* 0x002fc800000000ff */
[C---:B------:R-:W-:Y:S02]  /*db80*/  PRMT R195, R0.reuse, 0x7610, R195 ;  /* 0x0000761000c37816 */ /* 0x040fe400000000c3 */
[----:B------:R-:W-:-:S03]  /*db90*/  PRMT R194, R0, 0x7632, R194 ;  /* 0x0000763200c27816 */ /* 0x000fc600000000c2 */
[----:B------:R-:W-:Y:S01]  /*dba0*/  @!P1 HADD2 R21, -R195.H0_H0, -RZ.H0_H0 ;  /* 0xa00000ffc3159230 */ /* 0x000fe20000000900 */
[----:B------:R-:W-:Y:S02]  /*dbb0*/  PRMT R0, R14, 0x7771, RZ ;  /* 0x000077710e007816 */ /* 0x000fe400000000ff */
[----:B------:R-:W-:Y:S02]  /*dbc0*/  PRMT R234, R195, 0x5410, R194 ;  /* 0x00005410c3ea7816 */ /* 0x000fe400000000c2 */
[----:B------:R-:W-:Y:S02]  /*dbd0*/  @!P1 PRMT R195, R21, 0x5410, RZ ;  /* 0x0000541015c39816 */ /* 0x000fe400000000ff */
[----:B------:R-:W-:Y:S01]  /*dbe0*/  ISETP.GT.U32.AND P1, PT, R0, UR11, PT ;  /* 0x0000000b00007c0c */ /* 0x000fe2000bf24070 */
[--C-:B------:R-:W-:Y:S01]  /*dbf0*/  FFMA.FTZ R178, R178, UR28, -R4.reuse ;  /* 0x0000001cb2b27c23 */ /* 0x100fe20008010804 */
[----:B------:R-:W-:-:S04]  /*dc00*/  FFMA.FTZ R176, R176, UR28, -R4 ;  /* 0x0000001cb0b07c23 */ /* 0x000fc80008010804 */
[----:B------:R-:W-:Y:S04]  /*dc10*/  MUFU.EX2 R222, R176 ;  /* 0x000000b000de7308 */ /* 0x000fe80000000800 */
[----:B------:R-:W1:Y:S01]  /*dc20*/  MUFU.EX2 R178, R178 ;  /* 0x000000b200b27308 */ /* 0x000e620000000800 */
[----:B------:R-:W-:Y:S02]  /*dc30*/  PRMT R0, R14, 0x7772, RZ ;  /* 0x000077720e007816 */ /* 0x000fe400000000ff */
[----:B------:R-:W-:-:S05]  /*dc40*/  @P1 HADD2 R17, -R194.H0_H0, -RZ.H0_H0 ;  /* 0xa00000ffc2111230 */ /* 0x000fca0000000900 */
        /* <DEDUP_REMOVED lines=10> */
[----:B------:R-:W-:-:S04]  /*dcf0*/  IMAD.WIDE.U32 R16, R190, -0x2daee0ad, RZ ;  /* 0xd2511f53be107825 */ /* 0x000fc800078e00ff */
        /* <DEDUP_REMOVED lines=8> */
[----:B------:R-:W-:Y:S01]  /*dd80*/  MUFU.EX2 R231, R5 ;  /* 0x0000000500e77308 */ /* 0x000fe20000000800 */
[----:B------:R-:W-:Y:S01]  /*dd90*/  FADD.FTZ R2, R218, -R188 ;  /* 0x800000bcda027221 */ /* 0x000fe20000010000 */
[----:B------:R-:W-:-:S02]  /*dda0*/  LOP3.LUT R30, R30, UR9, R17, 0x96, !PT ;  /* 0x000000091e1e7c12 */ /* 0x000fc4000f8e9611 */
[----:B------:R-:W1:Y:S01]  /*ddb0*/  MUFU.EX2 R230, R12 ;  /* 0x0000000c00e67308 */ /* 0x000e620000000800 */
[----:B------:R-:W-:Y:S02]  /*ddc0*/  @P1 HADD2 R172, -R192.H0_H0, -RZ.H0_H0 ;  /* 0xa00000ffc0ac1230 */ /* 0x000fe40000000900 */
[----:B------:R-:W-:Y:S01]  /*ddd0*/  FMUL.FTZ R0, R2, UR28 ;  /* 0x0000001c02007c20 */ /* 0x000fe20008410000 */
[----:B------:R-:W-:Y:S02]  /*dde0*/  LOP3.LUT R2, R30, 0xff, RZ, 0xc0, !PT ;  /* 0x000000ff1e027812 */ /* 0x000fe400078ec0ff */
[----:B------:R-:W-:Y:S02]  /*ddf0*/  @P1 PRMT R192, R172, 0x5410, RZ ;  /* 0x00005410acc01816 */ /* 0x000fe400000000ff */
[----:B------:R-:W-:Y:S01]  /*de00*/  ISETP.LE.U32.AND P1, PT, R2, UR11, PT ;  /* 0x0000000b02007c0c */ /* 0x000fe2000bf23070 */
[--C-:B------:R-:W-:Y:S01]  /*de10*/  FFMA.FTZ R173, R173, UR28, -R4.reuse ;  /* 0x0000001cadad7c23 */ /* 0x100fe20008010804 */
[--C-:B------:R-:W-:Y:S01]  /*de20*/  FFMA.FTZ R31, R23, UR28, -R4.reuse ;  /* 0x0000001c171f7c23 */ /* 0x100fe20008010804 */
[--C-:B------:R-:W-:Y:S01]  /*de30*/  FFMA.FTZ R177, R186, UR28, -R4.reuse ;  /* 0x0000001cbab17c23 */ /* 0x100fe20008010804 */
[----:B------:R-:W-:Y:S01]  /*de40*/  FFMA.FTZ R174, R22, UR28, -R4 ;  /* 0x0000001c16ae7c23 */ /* 0x000fe20008010804 */
[----:B-1----:R-:W-:-:S02]  /*de50*/  F2FP.F16.F32.PACK_AB R4, R230, R231 ;  /* 0x000000e7e604723e */ /* 0x002fc400000000ff */
[----:B------:R-:W-:Y:S02]  /*de60*/  LOP3.LUT R2, R30, 0xffff, RZ, 0xc0, !PT ;  /* 0x0000ffff1e027812 */ /* 0x000fe400078ec0ff */
[C---:B------:R-:W-:Y:S02]  /*de70*/  PRMT R191, R4.reuse, 0x7610, R191 ;  /* 0x0000761004bf7816 */ /* 0x040fe400000000bf */
[----:B------:R-:W-:Y:S02]  /*de80*/  SHF.R.U32.HI R2, RZ, 0x8, R2 ;  /* 0x00000008ff027819 */ /* 0x000fe40000011602 */
[----:B------:R-:W-:Y:S01]  /*de90*/  PRMT R190, R4, 0x7632, R190 ;  /* 0x0000763204be7816 */ /* 0x000fe200000000be */
[----:B------:R-:W-:Y:S01]  /*dea0*/  @!P1 HADD2 R179, -R191.H0_H0, -RZ.H0_H0 ;  /* 0xa00000ffbfb39230 */ /* 0x000fe20000000900 */
[----:B------:R-:W-:Y:S02]  /*deb0*/  LOP3.LUT R2, R2, 0xffff, RZ, 0xc0, !PT ;  /* 0x0000ffff02027812 */ /* 0x000fe400078ec0ff */
[----:B------:R-:W-:-:S02]  /*dec0*/  PRMT R226, R191, 0x5410, R190 ;  /* 0x00005410bfe27816 */ /* 0x000fc400000000be */
[----:B------:R-:W-:Y:S02]  /*ded0*/  @!P1 PRMT R191, R179, 0x5410, RZ ;  /* 0x00005410b3bf9816 */ /* 0x000fe400000000ff */
[----:B------:R-:W-:Y:S01]  /*dee0*/  ISETP.LE.U32.AND P1, PT, R2, UR11, PT ;  /* 0x0000000b02007c0c */ /* 0x000fe2000bf23070 */
[----:B------:R-:W-:Y:S01]  /*def0*/  FADD.FTZ R4, R219, -R189 ;  /* 0x800000bddb047221 */ /* 0x000fe20000010000 */
[----:B------:R-:W-:Y:S01]  /*df00*/  MUFU.EX2 R214, R173 ;  /* 0x000000ad00d67308 */ /* 0x000fe20000000800 */
[----:B------:R-:W-:-:S03]  /*df10*/  PRMT R2, R30, 0x7632, R2 ;  /* 0x000076321e027816 */ /* 0x000fc60000000002 */
[----:B------:R-:W1:Y:S01]  /*df20*/  MUFU.EX2 R219, R31 ;  /* 0x0000001f00db7308 */ /* 0x000e620000000800 */
[----:B------:R-:W-:-:S06]  /*df30*/  LOP3.LUT R2, R2, 0xff, RZ, 0xc0, !PT ;  /* 0x000000ff02027812 */ /* 0x000fcc00078ec0ff */
[----:B------:R-:W-:-:S05]  /*df40*/  @!P1 HADD2 R180, -R190.H0_H0, -RZ.H0_H0 ;  /* 0xa00000ffbeb49230 */ /* 0x000fca0000000900 */
[----:B------:R-:W-:Y:S02]  /*df50*/  @!P1 PRMT R190, R180, 0x5410, RZ ;  /* 0x00005410b4be9816 */ /* 0x000fe400000000ff */
[----:B------:R-:W-:Y:S02]  /*df60*/  ISETP.LE.U32.AND P1, PT, R2, UR11, PT ;  /* 0x0000000b02007c0c */ /* 0x000fe4000bf23070 */
[----:B-1----:R-:W-:-:S04]  /*df70*/  F2FP.F16.F32.PACK_AB R2, R219, R214 ;  /* 0x000000d6db02723e */ /* 0x002fc800000000ff */
[C---:B------:R-:W-:Y:S02]  /*df80*/  PRMT R189, R2.reuse, 0x7610, R189 ;  /* 0x0000761002bd7816 */ /* 0x040fe400000000bd */
[----:B------:R-:W-:Y:S01]  /*df90*/  PRMT R188, R2, 0x7632, R188 ;  /* 0x0000763202bc7816 */ /* 0x000fe200000000bc */
[----:B------:R-:W-:Y:S01]  /*dfa0*/  FADD.FTZ R5, R216, -R196 ;  /* 0x800000c4d8057221 */ /* 0x000fe20000010000 */
[----:B------:R-:W-:-:S03]  /*dfb0*/  SHF.R.U32.HI R2, RZ, 0x18, R30 ;  /* 0x00000018ff027819 */ /* 0x000fc6000001161e */
[----:B------:R-:W-:Y:S01]  /*dfc0*/  @!P1 HADD2 R181, -R189.H0_H0, -RZ.H0_H0 ;  /* 0xa00000ffbdb59230 */ /* 0x000fe20000000900 */
[----:B------:R-:W-:-:S04]  /*dfd0*/  PRMT R223, R189, 0x5410, R188 ;  /* 0x00005410bddf7816 */ /* 0x000fc800000000bc */
[----:B------:R-:W-:Y:S02]  /*dfe0*/  @!P1 PRMT R189, R181, 0x5410, RZ ;  /* 0x00005410b5bd9816 */ /* 0x000fe400000000ff */
[----:B------:R-:W-:Y:S01]  /*dff0*/  ISETP.LE.U32.AND P1, PT, R2, UR11, PT ;  /* 0x0000000b02007c0c */ /* 0x000fe2000bf23070 */
[----:B------:R-:W-:Y:S01]  /*e000*/  FMUL.FTZ R2, R5, UR28 ;  /* 0x0000001c05027c20 */ /* 0x000fe20008410000 */
[----:B------:R-:W-:Y:S05]  /*e010*/  MUFU.EX2 R9, R9 ;  /* 0x0000000900097308 */ /* 0x000fea0000000800 */
[----:B------:R-:W1:Y:S04]  /*e020*/  MUFU.EX2 R2, R2 ;  /* 0x0000000200027308 */ /* 0x000e680000000800 */
[----:B------:R-:W2:Y:S04]  /*e030*/  MUFU.EX2 R11, R11 ;  /* 0x0000000b000b7308 */ /* 0x000ea80000000800 */
[----:B------:R-:W3:Y:S01]  /*e040*/  MUFU.EX2 R10, R10 ;  /* 0x0000000a000a7308 */ /* 0x000ee20000000800 */
[----:B------:R-:W-:-:S03]  /*e050*/  IMAD.MOV.U32 R5, RZ, RZ, R16 ;  /* 0x000000ffff057224 */ /* 0x000fc600078e0010 */
[----:B------:R-:W4:Y:S01]  /*e060*/  MUFU.EX2 R8, R8 ;  /* 0x0000000800087308 */ /* 0x000f220000000800 */
[----:B------:R-:W-:Y:S02]  /*e070*/  @!P1 HADD2 R183, -R188.H0_H0, -RZ.H0_H0 ;  /* 0xa00000ffbcb79230 */ /* 0x000fe40000000900 */
[----:B-1----:R-:W-:Y:S01]  /*e080*/  FFMA.FTZ R232, R232, R2, R9 ;  /* 0x00000002e8e87223 */ /* 0x002fe20000010009 */
[----:B------:R-:W-:Y:S04]  /*e090*/  MUFU.EX2 R218, R187 ;  /* 0x000000bb00da7308 */ /* 0x000fe80000000800 */
[----:B------:R-:W1:Y:S01]  /*e0a0*/  MUFU.EX2 R216, R184 ;  /* 0x000000b800d87308 */ /* 0x000e620000000800 */
[----:B------:R-:W-:Y:S01]  /*e0b0*/  LOP3.LUT R5, R5, 0xff, RZ, 0xc0, !PT ;  /* 0x000000ff05057812 */ /* 0x000fe200078ec0ff */
[----:B--2---:R-:W-:Y:S01]  /*e0c0*/  FADD.FTZ R232, R11, R232 ;  /* 0x000000e80be87221 */ /* 0x004fe20000010000 */
[----:B------:R-:W-:-:S02]  /*e0d0*/  @!P1 PRMT R188, R183, 0x5410, RZ ;  /* 0x00005410b7bc9816 */ /* 0x000fc400000000ff */
[----:B------:R-:W-:Y:S01]  /*e0e0*/  ISETP.LE.U32.AND P1, PT, R5, UR11, PT ;  /* 0x0000000b05007c0c */ /* 0x000fe2000bf23070 */
[----:B---3--:R-:W-:Y:S01]  /*e0f0*/  FADD.FTZ R5, R10, R232 ;  /* 0x000000e80a057221 */ /* 0x008fe20000010000 */
[----:B------:R-:W-:-:S03]  /*e100*/  FMUL.FTZ R4, R4, UR28 ;  /* 0x0000001c04047c20 */ /* 0x000fc60008410000 */
[----:B----4-:R-:W-:Y:S01]  /*e110*/  FADD.FTZ R173, R8, R5 ;  /* 0x0000000508ad7221 */ /* 0x010fe20000010000 */
[----:B-1----:R-:W-:Y:S01]  /*e120*/  F2FP.F16.F32.PACK_AB R5, R216, R218 ;  /* 0x000000dad805723e */ /* 0x002fe200000000ff */
[----:B------:R-:W1:Y:S03]  /*e130*/  MUFU.EX2 R0, R0 ;  /* 0x0000000000007308 */ /* 0x000e660000000800 */
[C---:B------:R-:W-:Y:S01]  /*e140*/  PRMT R187, R5.reuse, 0x7610, R187 ;  /* 0x0000761005bb7816 */ /* 0x040fe200000000bb */
[----:B------:R-:W2:Y:S01]  /*e150*/  MUFU.EX2 R4, R4 ;  /* 0x0000000400047308 */ /* 0x000ea20000000800 */
[----:B------:R-:W-:-:S03]  /*e160*/  PRMT R186, R5, 0x7632, R186 ;  /* 0x0000763205ba7816 */ /* 0x000fc600000000ba */
[----:B------:R-:W-:Y:S01]  /*e170*/  @!P1 HADD2 R200, -R187.H0_H0, -RZ.H0_H0 ;  /* 0xa00000ffbbc89230 */ /* 0x000fe20000000900 */
[----:B------:R-:W-:Y:S02]  /*e180*/  PRMT R5, R16, 0x7771, RZ ;  /* 0x0000777110057816 */ /* 0x000fe400000000ff */
[----:B------:R-:W-:Y:S02]  /*e190*/  PRMT R31, R187, 0x5410, R186 ;  /* 0x00005410bb1f7816 */ /* 0x000fe400000000ba */
[----:B------:R-:W-:Y:S02]  /*e1a0*/  @!P1 PRMT R187, R200, 0x5410, RZ ;  /* 0x00005410c8bb9816 */ /* 0x000fe400000000ff */
[----:B------:R-:W-:Y:S01]  /*e1b0*/  ISETP.GT.U32.AND P1, PT, R5, UR11, PT ;  /* 0x0000000b05007c0c */ /* 0x000fe2000bf24070 */
[----:B-1----:R-:W-:Y:S01]  /*e1c0*/  FFMA.FTZ R12, R225, R0, R205 ;  /* 0x00000000e10c7223 */ /* 0x002fe200000100cd */
[----:B------:R-:W-:Y:S01]  /*e1d0*/  F2FP.F16.F32.PACK_AB R21, R11, R9 ;  /* 0x000000090b15723e */ /* 0x000fe200000000ff */
[----:B------:R-:W-:Y:S01]  /*e1e0*/  MUFU.EX2 R183, R177 ;  /* 0x000000b100b77308 */ /* 0x000fe20000000800 */
[----:B--2---:R-:W-:Y:S01]  /*e1f0*/  FFMA.FTZ R17, R224, R4, R206 ;  /* 0x00000004e0117223 */ /* 0x004fe200000100ce */
[----:B------:R-:W-:Y:S01]  /*e200*/  F2FP.F16.F32.PACK_AB R172, R8, R10 ;  /* 0x0000000a08ac723e */ /* 0x000fe200000000ff */
[----:B------:R-:W-:Y:S01]  /*e210*/  IMAD.MOV.U32 R9, RZ, RZ, R221 ;  /* 0x000000ffff097224 */ /* 0x000fe200078e00dd */
[----:B------:R-:W1:Y:S01]  /*e220*/  MUFU.EX2 R174, R174 ;  /* 0x000000ae00ae7308 */ /* 0x000e620000000800 */
        /* <DEDUP_REMOVED lines=34> */
[----:B------:R-:W-:Y:S01]  /*e450*/  @P1 HADD2 R185, -R186.H0_H0, -RZ.H0_H0 ;  /* 0xa00000ffbab91230 */ /* 0x000fe20000000900 */
[----:B------:R-:W-:-:S02]  /*e460*/  FSEL R5, R135, RZ, P4 ;  /* 0x000000ff87057208 */ /* 0x000fc40002000000 */
[----:B------:R-:W-:Y:S02]  /*e470*/  ISETP.GT.U32.AND P4, PT, R0, UR11, PT ;  /* 0x0000000b00007c0c */ /* 0x000fe4000bf84070 */
[----:B------:R-:W-:Y:S02]  /*e480*/  PRMT R0, R16, 0x7773, RZ ;  /* 0x0000777310007816 */ /* 0x000fe400000000ff */
[----:B------:R-:W-:Y:S02]  /*e490*/  @P1 PRMT R186, R185, 0x5410, RZ ;  /* 0x00005410b9ba1816 */ /* 0x000fe400000000ff */
[----:B------:R-:W-:Y:S01]  /*e4a0*/  ISETP.GT.U32.AND P1, PT, R0, UR11, PT ;  /* 0x0000000b00007c0c */ /* 0x000fe2000bf24070 */
[----:B------:R-:W-:Y:S01]  /*e4b0*/  FADD.FTZ R5, R233, -R5 ;  /* 0x80000005e9057221 */ /* 0x000fe20000010000 */
[----:B-1----:R-:W-:-:S04]  /*e4c0*/  F2FP.F16.F32.PACK_AB R0, R174, R183 ;  /* 0x000000b7ae00723e */ /* 0x002fc800000000ff */
[C---:B------:R-:W-:Y:S02]  /*e4d0*/  PRMT R185, R0.reuse, 0x7610, R185 ;  /* 0x0000761000b97816 */ /* 0x040fe400000000b9 */
[----:B------:R-:W-:Y:S01]  /*e4e0*/  PRMT R184, R0, 0x7632, R184 ;  /* 0x0000763200b87816 */ /* 0x000fe200000000b8 */
[----:B------:R-:W-:Y:S01]  /*e4f0*/  FMUL.FTZ R0, R5, UR28 ;  /* 0x0000001c05007c20 */ /* 0x000fe20008410000 */
[----:B------:R-:W-:-:S05]  /*e500*/  IMAD.MOV.U32 R5, RZ, RZ, R31 ;  /* 0x000000ffff057224 */ /* 0x000fca00078e001f */
[----:B------:R-:W1:Y:S04]  /*e510*/  MUFU.EX2 R0, R0 ;  /* 0x0000000000007308 */ /* 0x000e680000000800 */
[----:B------:R2:W3:Y:S01]  /*e520*/  MUFU.EX2 R31, R182 ;  /* 0x000000b6001f7308 */ /* 0x0004e20000000800 */
[----:B------:R-:W-:Y:S01]  /*e530*/  IMAD.MOV.U32 R100, RZ, RZ, R230 ;  /* 0x000000ffff647224 */ /* 0x000fe200078e00e6 */
[----:B------:R-:W-:Y:S01]  /*e540*/  MOV R101, R231 ;  /* 0x000000e700657202 */ /* 0x000fe20000000f00 */
[-C--:B------:R-:W-:Y:S01]  /*e550*/  FMUL.FTZ R68, R119, R4.reuse ;  /* 0x0000000477447220 */ /* 0x080fe20000410000 */
[----:B------:R-:W-:Y:S01]  /*e560*/  IMAD.MOV.U32 R116, RZ, RZ, R238 ;  /* 0x000000ffff747224 */ /* 0x000fe200078e00ee */
[----:B------:R-:W-:Y:S01]  /*e570*/  MOV R233, R11 ;  /* 0x0000000b00e97202 */ /* 0x000fe20000000f00 */
[----:B------:R-:W-:Y:S01]  /*e580*/  FMUL.FTZ R117, R118, R4 ;  /* 0x0000000476757220 */ /* 0x000fe20000410000 */
[----:B-1----:R-:W-:Y:S01]  /*e590*/  FMUL.FTZ R65, R41, R0 ;  /* 0x0000000029417220 */ /* 0x002fe20000410000 */
[----:B--2---:R-:W-:-:S04]  /*e5a0*/  IMAD.MOV.U32 R182, RZ, RZ, R222 ;  /* 0x000000ffffb67224 */ /* 0x004fc800078e00de */
[----:B------:R-:W-:Y:S02]  /*e5b0*/  IMAD.MOV.U32 R41, RZ, RZ, R182 ;  /* 0x000000ffff297224 */ /* 0x000fe400078e00b6 */
[----:B------:R-:W-:Y:S02]  /*e5c0*/  IMAD.MOV.U32 R182, RZ, RZ, R69 ;  /* 0x000000ffffb67224 */ /* 0x000fe400078e0045 */
[-C--:B------:R-:W-:Y:S01]  /*e5d0*/  FMUL.FTZ R69, R57, R0.reuse ;  /* 0x0000000039457220 */ /* 0x080fe20000410000 */
[----:B------:R-:W-:Y:S02]  /*e5e0*/  IMAD.MOV.U32 R57, RZ, RZ, R100 ;  /* 0x000000ffff397224 */ /* 0x000fe400078e0064 */
[-C--:B---3--:R-:W-:Y:S01]  /*e5f0*/  FFMA.FTZ R11, R217, R0.reuse, R31 ;  /* 0x00000000d90b7223 */ /* 0x088fe2000001001f */
[-C--:B------:R-:W-:Y:S01]  /*e600*/  FMUL.FTZ R100, R60, R0.reuse ;  /* 0x000000003c647220 */ /* 0x080fe20000410000 */
[----:B------:R-:W-:Y:S02]  /*e610*/  IMAD.MOV.U32 R217, RZ, RZ, R68 ;  /* 0x000000ffffd97224 */ /* 0x000fe400078e0044 */
[----:B------:R-:W-:Y:S01]  /*e620*/  FMUL.FTZ R68, R56, R0 ;  /* 0x0000000038447220 */ /* 0x000fe20000410000 */
[----:B------:R-:W-:-:S02]  /*e630*/  IMAD.MOV.U32 R60, RZ, RZ, R101 ;  /* 0x000000ffff3c7224 */ /* 0x000fc400078e0065 */
[----:B------:R-:W-:Y:S01]  /*e640*/  FMUL.FTZ R101, R61, R0 ;  /* 0x000000003d657220 */ /* 0x000fe20000410000 */
[----:B------:R-:W-:Y:S01]  /*e650*/  IMAD.MOV.U32 R56, RZ, RZ, R117 ;  /* 0x000000ffff387224 */ /* 0x000fe200078e0075 */
[----:B------:R-:W-:Y:S01]  /*e660*/  MOV R61, R116 ;  /* 0x00000074003d7202 */ /* 0x000fe20000000f00 */
[-C--:B------:R-:W-:Y:S01]  /*e670*/  FMUL.FTZ R116, R124, R0.reuse ;  /* 0x000000007c747220 */ /* 0x080fe20000410000 */
[----:B------:R-:W-:Y:S01]  /*e680*/  FMUL.FTZ R117, R125, R0 ;  /* 0x000000007d757220 */ /* 0x000fe20000410000 */
[--C-:B------:R-:W-:Y:S01]  /*e690*/  LOP3.LUT R10, R6, UR23, R9.reuse, 0x96, !PT ;  /* 0x00000017060a7c12 */ /* 0x100fe2000f8e9609 */
[----:B------:R-:W-:Y:S02]  /*e6a0*/  IMAD.MOV.U32 R124, RZ, RZ, R8 ;  /* 0x000000ffff7c7224 */ /* 0x000fe400078e0008 */
[----:B------:R-:W-:Y:S02]  /*e6b0*/  IMAD.MOV.U32 R125, RZ, RZ, R9 ;  /* 0x000000ffff7d7224 */ /* 0x000fe400078e0009 */
[----:B------:R-:W2:Y:S01]  /*e6c0*/  LDL.64 R8, [R1+0x88] ;  /* 0x0000880001087983 */ /* 0x000ea20000100a00 */
[----:B------:R-:W-:Y:S01]  /*e6d0*/  LOP3.LUT R7, R242, UR24, R7, 0x96, !PT ;  /* 0x00000018f2077c12 */ /* 0x000fe2000f8e9607 */
[----:B------:R-:W-:-:S02]  /*e6e0*/  IMAD.MOV.U32 R6, RZ, RZ, R223 ;  /* 0x000000ffff067224 */ /* 0x000fc400078e00df */
[----:B------:R-:W-:Y:S02]  /*e6f0*/  IMAD.MOV.U32 R52, RZ, RZ, R227 ;  /* 0x000000ffff347224 */ /* 0x000fe400078e00e3 */
[-C--:B------:R-:W-:Y:S01]  /*e700*/  FMUL.FTZ R227, R143, R4.reuse ;  /* 0x000000048fe37220 */ /* 0x080fe20000410000 */
[----:B------:R-:W-:Y:S01]  /*e710*/  FMUL.FTZ R143, R51, R4 ;  /* 0x00000004338f7220 */ /* 0x000fe20000410000 */
[----:B------:R-:W-:Y:S02]  /*e720*/  IMAD.MOV.U32 R85, RZ, RZ, R226 ;  /* 0x000000ffff557224 */ /* 0x000fe400078e00e2 */
[----:B------:R-:W-:Y:S02]  /*e730*/  IMAD.MOV.U32 R51, RZ, RZ, R6 ;  /* 0x000000ffff337224 */ /* 0x000fe400078e0006 */
[----:B------:R-:W-:-:S04]  /*e740*/  IMAD.WIDE.U32 R6, R7, -0x2daee0ad, RZ ;  /* 0xd2511f5307067825 */ /* 0x000fc800078e00ff */
[-C--:B------:R-:W-:Y:S01]  /*e750*/  FMUL.FTZ R246, R54, R4.reuse ;  /* 0x0000000436f67220 */ /* 0x080fe20000410000 */
[----:B------:R-:W-:Y:S01]  /*e760*/  FMUL.FTZ R247, R55, R4 ;  /* 0x0000000437f77220 */ /* 0x000fe20000410000 */
[----:B------:R-:W-:Y:S01]  /*e770*/  MOV R55, R84 ;  /* 0x0000005400377202 */ /* 0x000fe20000000f00 */
[----:B------:R-:W-:Y:S02]  /*e780*/  IMAD.MOV.U32 R54, RZ, RZ, R85 ;  /* 0x000000ffff367224 */ /* 0x000fe400078e0055 */
        /* <DEDUP_REMOVED lines=84> */
[----:B------:R-:W-:-:S04]  /*ecd0*/  IMAD.WIDE.U32 R4, R10, -0x2daee0ad, RZ ;  /* 0xd2511f530a047825 */ /* 0x000fc800078e00ff */
[----:B------:R-:W-:Y:S01]  /*ece0*/  @P4 HADD2 R36, -R185.H0_H0, -RZ.H0_H0 ;  /* 0xa00000ffb9244230 */ /* 0x000fe20000000900 */
[----:B------:R-:W-:-:S04]  /*ecf0*/  PRMT R53, R185, 0x5410, R184 ;  /* 0x00005410b9357816 */ /* 0x000fc800000000b8 */
[----:B------:R-:W-:Y:S01]  /*ed00*/  @P4 PRMT R185, R36, 0x5410, RZ ;  /* 0x0000541024b94816 */ /* 0x000fe200000000ff */
[----:B------:R-:W-:-:S05]  /*ed10*/  @P1 HADD2 R20, -R184.H0_H0, -RZ.H0_H0 ;  /* 0xa00000ffb8141230 */ /* 0x000fca0000000900 */
[----:B------:R-:W-:Y:S01]  /*ed20*/  @P1 PRMT R184, R20, 0x5410, RZ ;  /* 0x0000541014b81816 */ /* 0x000fe200000000ff */
[----:B------:R-:W-:Y:S01]  /*ed30*/  FADD.FTZ R20, R210, R12 ;  /* 0x0000000cd2147221 */ /* 0x000fe20000010000 */
[C---:B------:R-:W-:Y:S02]  /*ed40*/  PRMT R181, R21.reuse, 0x7610, R181 ;  /* 0x0000761015b57816 */ /* 0x040fe400000000b5 */
[----:B------:R-:W-:-:S04]  /*ed50*/  PRMT R180, R21, 0x7632, R180 ;  /* 0x0000763215b47816 */ /* 0x000fc800000000b4 */
[----:B------:R-:W-:Y:S02]  /*ed60*/  PRMT R43, R181, 0x5410, R180 ;  /* 0x00005410b52b7816 */ /* 0x000fe400000000b4 */
[----:B--2---:R-:W-:-:S05]  /*ed70*/  LOP3.LUT R0, R8, UR22, R7, 0x96, !PT ;  /* 0x0000001608007c12 */ /* 0x004fca000f8e9607 */
[----:B------:R-:W-:Y:S01]  /*ed80*/  IMAD.WIDE.U32 R8, R0, -0x326172a9, RZ ;  /* 0xcd9e8d5700087825 */ /* 0x000fe200078e00ff */
[----:B------:R-:W-:-:S04]  /*ed90*/  LOP3.LUT R0, R6, UR18, R5, 0x96, !PT ;  /* 0x0000001206007c12 */ /* 0x000fc8000f8e9605 */
[----:B------:R-:W-:-:S05]  /*eda0*/  LOP3.LUT R2, R124, UR19, R9, 0x96, !PT ;  /* 0x000000137c027c12 */ /* 0x000fca000f8e9609 */
[----:B------:R-:W-:-:S05]  /*edb0*/  IMAD.WIDE.U32 R6, R2, -0x2daee0ad, RZ ;  /* 0xd2511f5302067825 */ /* 0x000fca00078e00ff */
[----:B------:R-:W-:Y:S01]  /*edc0*/  LOP3.LUT R2, R4, UR17, R7, 0x96, !PT ;  /* 0x0000001104027c12 */ /* 0x000fe2000f8e9607 */
[----:B------:R-:W-:-:S05]  /*edd0*/  IMAD.WIDE.U32 R4, R0, -0x326172a9, RZ ;  /* 0xcd9e8d5700047825 */ /* 0x000fca00078e00ff */
[----:B------:R-:W-:-:S05]  /*ede0*/  LOP3.LUT R0, R8, UR4, R5, 0x96, !PT ;  /* 0x0000000408007c12 */ /* 0x000fca000f8e9605 */
[----:B------:R-:W-:-:S05]  /*edf0*/  IMAD.WIDE.U32 R8, R0, -0x2daee0ad, RZ ;  /* 0xd2511f5300087825 */ /* 0x000fca00078e00ff */
[----:B------:R-:W-:Y:S01]  /*ee00*/  LOP3.LUT R0, R6, UR15, R9, 0x96, !PT ;  /* 0x0000000f06007c12 */ /* 0x000fe2000f8e9609 */
[----:B------:R-:W-:-:S05]  /*ee10*/  IMAD.WIDE.U32 R6, R2, -0x326172a9, RZ ;  /* 0xcd9e8d5702067825 */ /* 0x000fca00078e00ff */
[----:B------:R-:W-:Y:S01]  /*ee20*/  LOP3.LUT R7, R4, UR16, R7, 0x96, !PT ;  /* 0x0000001004077c12 */ /* 0x000fe2000f8e9607 */
[----:B------:R-:W-:-:S05]  /*ee30*/  IMAD.WIDE.U32 R4, R0, -0x326172a9, RZ ;  /* 0xcd9e8d5700047825 */ /* 0x000fca00078e00ff */
[----:B------:R-:W-:Y:S01]  /*ee40*/  LOP3.LUT R10, R6, UR14, R5, 0x96, !PT ;  /* 0x0000000e060a7c12 */ /* 0x000fe2000f8e9605 */
[----:B------:R-:W1:Y:S01]  /*ee50*/  MUFU.EX2 R2, R26 ;  /* 0x0000001a00027308 */ /* 0x000e620000000800 */
[----:B------:R-:W-:-:S03]  /*ee60*/  FADD.FTZ R6, R61, R17 ;  /* 0x000000113d067221 */ /* 0x000fc60000010000 */
[----:B------:R-:W-:Y:S01]  /*ee70*/  MUFU.EX2 R207, R207 ;  /* 0x000000cf00cf7308 */ /* 0x000fe20000000800 */
[----:B------:R-:W-:Y:S01]  /*ee80*/  LOP3.LUT R0, R10, 0xff, RZ, 0xc0, !PT ;  /* 0x000000ff0a007812 */ /* 0x000fe200078ec0ff */
[----:B------:R-:W2:Y:S03]  /*ee90*/  LDCU UR14, c[0x0][0x448] ;  /* 0x00008900ff0e77ac */ /* 0x000ea60008000800 */
[----:B------:R-:W-:Y:S02]  /*eea0*/  ISETP.LE.U32.AND P4, PT, R0, UR11, PT ;  /* 0x0000000b00007c0c */ /* 0x000fe4000bf83070 */
[----:B------:R-:W-:-:S04]  /*eeb0*/  LOP3.LUT R0, R10, 0xffff, RZ, 0xc0, !PT ;  /* 0x0000ffff0a007812 */ /* 0x000fc800078ec0ff */
[----:B------:R-:W-:-:S04]  /*eec0*/  SHF.R.U32.HI R0, RZ, 0x8, R0 ;  /* 0x00000008ff007819 */ /* 0x000fc80000011600 */
[----:B------:R-:W-:-:S04]  /*eed0*/  LOP3.LUT R0, R0, 0xffff, RZ, 0xc0, !PT ;  /* 0x0000ffff00007812 */ /* 0x000fc800078ec0ff */
[----:B------:R-:W-:Y:S02]  /*eee0*/  ISETP.LE.U32.AND P1, PT, R0, UR11, PT ;  /* 0x0000000b00007c0c */ /* 0x000fe4000bf23070 */
[C---:B-1----:R-:W-:Y:S01]  /*eef0*/  F2FP.F16.F32.PACK_AB R0, R2.reuse, R31 ;  /* 0x0000001f0200723e */ /* 0x042fe200000000ff */
[----:B------:R-:W-:-:S03]  /*ef00*/  FADD.FTZ R17, R2, R11 ;  /* 0x0000000b02117221 */ /* 0x000fc60000010000 */
[C---:B------:R-:W-:Y:S02]  /*ef10*/  PRMT R11, R0.reuse, 0x7610, R11 ;  /* 0x00007610000b7816 */ /* 0x040fe4000000000b */
[----:B------:R-:W-:Y:S02]  /*ef20*/  PRMT R12, R0, 0x7632, R12 ;  /* 0x00007632000c7816 */ /* 0x000fe4000000000c */
[----:B------:R-:W-:Y:S01]  /*ef30*/  PRMT R0, R10, 0x7632, R0 ;  /* 0x000076320a007816 */ /* 0x000fe20000000000 */
[----:B------:R-:W-:Y:S01]  /*ef40*/  @!P4 HADD2 R13, -R11.H0_H0, -RZ.H0_H0 ;  /* 0xa00000ff0b0dc230 */ /* 0x000fe20000000900 */
[----:B------:R-:W-:Y:S02]  /*ef50*/  PRMT R42, R11, 0x5410, R12 ;  /* 0x000054100b2a7816 */ /* 0x000fe4000000000c */
[----:B------:R-:W-:Y:S02]  /*ef60*/  LOP3.LUT R0, R0, 0xff, RZ, 0xc0, !PT ;  /* 0x000000ff00007812 */ /* 0x000fe400078ec0ff */
[----:B------:R-:W-:-:S02]  /*ef70*/  @!P4 PRMT R11, R13, 0x5410, RZ ;  /* 0x000054100d0bc816 */ /* 0x000fc400000000ff */
[----:B------:R-:W-:Y:S01]  /*ef80*/  ISETP.LE.U32.AND P4, PT, R0, UR11, PT ;  /* 0x0000000b00007c0c */ /* 0x000fe2000bf83070 */
[----:B------:R-:W-:Y:S01]  /*ef90*/  @!P1 HADD2 R18, -R12.H0_H0, -RZ.H0_H0 ;  /* 0xa00000ff0c129230 */ /* 0x000fe20000000900 */
[----:B------:R-:W-:Y:S01]  /*efa0*/  SHF.R.U32.HI R0, RZ, 0x18, R10 ;  /* 0x00000018ff007819 */ /* 0x000fe2000001160a */
[----:B------:R-:W-:Y:S03]  /*efb0*/  MUFU.EX2 R5, R175 ;  /* 0x000000af00057308 */ /* 0x000fe60000000800 */
[----:B------:R-:W-:Y:S01]  /*efc0*/  @!P1 PRMT R12, R18, 0x5410, RZ ;  /* 0x00005410120c9816 */ /* 0x000fe200000000ff */
[----:B------:R-:W1:Y:S01]  /*efd0*/  MUFU.EX2 R26, R197 ;  /* 0x000000c5001a7308 */ /* 0x000e620000000800 */
[----:B------:R-:W-:Y:S01]  /*efe0*/  ISETP.LE.U32.AND P1, PT, R0, UR11, PT ;  /* 0x0000000b00007c0c */ /* 0x000fe2000bf23070 */
[----:B------:R-:W-:-:S04]  /*eff0*/  IMAD.MOV.U32 R0, RZ, RZ, R4 ;  /* 0x000000ffff007224 */ /* 0x000fc800078e0004 */
[----:B------:R-:W-:Y:S01]  /*f000*/  @!P4 HADD2 R19, -R181.H0_H0, -RZ.H0_H0 ;  /* 0xa00000ffb513c230 */ /* 0x000fe20000000900 */
[----:B------:R-:W-:Y:S01]  /*f010*/  LOP3.LUT R0, R0, 0xff, RZ, 0xc0, !PT ;  /* 0x000000ff00007812 */ /* 0x000fe200078ec0ff */
[----:B------:R-:W-:Y:S01]  /*f020*/  FADD.FTZ R2, R211, R20 ;  /* 0x00000014d3027221 */ /* 0x000fe20000010000 */
[----:B------:R-:W-:Y:S02]  /*f030*/  IMAD.WIDE.U32 R20, R7, -0x2daee0ad, RZ ;  /* 0xd2511f5307147825 */ /* 0x000fe400078e00ff */
[----:B------:R-:W-:Y:S02]  /*f040*/  @!P4 PRMT R181, R19, 0x5410, RZ ;  /* 0x0000541013b5c816 */ /* 0x000fe400000000ff */
[----:B------:R-:W-:Y:S01]  /*f050*/  ISETP.LE.U32.AND P4, PT, R0, UR11, PT ;  /* 0x0000000b00007c0c */ /* 0x000fe2000bf83070 */
[----:B------:R-:W-:Y:S01]  /*f060*/  FADD.FTZ R9, R252, R2 ;  /* 0x00000002fc097221 */ /* 0x000fe20000010000 */
[----:B-1----:R-:W-:Y:S02]  /*f070*/  F2FP.F16.F32.PACK_AB R2, R26, R5 ;  /* 0x000000051a02723e */ /* 0x002fe400000000ff */
[----:B------:R-:W-:Y:S01]  /*f080*/  LOP3.LUT R21, R8, UR9, R21, 0x96, !PT ;  /* 0x0000000908157c12 */ /* 0x000fe2000f8e9615 */
[----:B------:R-:W-:Y:S01]  /*f090*/  MUFU.EX2 R19, R198 ;  /* 0x000000c600137308 */ /* 0x000fe20000000800 */
[----:B------:R-:W-:Y:S01]  /*f0a0*/  @!P1 HADD2 R23, -R180.H0_H0, -RZ.H0_H0 ;  /* 0xa00000ffb4179230 */ /* 0x000fe20000000900 */
[----:B------:R-:W-:-:S02]  /*f0b0*/  PRMT R179, R2, 0x7610, R179 ;  /* 0x0000761002b37816 */ /* 0x000fc400000000b3 */
[----:B------:R-:W1:Y:S01]  /*f0c0*/  MUFU.EX2 R7, R201 ;  /* 0x000000c900077308 */ /* 0x000e620000000800 */
[----:B------:R-:W-:Y:S01]  /*f0d0*/  LOP3.LUT R0, R21, 0xff, RZ, 0xc0, !PT ;  /* 0x000000ff15007812 */ /* 0x000fe200078ec0ff */
[----:B------:R-:W-:Y:S01]  /*f0e0*/  FADD.FTZ R13, R178, R6 ;  /* 0x00000006b20d7221 */ /* 0x000fe20000010000 */
[----:B------:R-:W-:Y:S01]  /*f0f0*/  @!P1 PRMT R180, R23, 0x5410, RZ ;  /* 0x0000541017b49816 */ /* 0x000fe200000000ff */
[----:B------:R-:W-:Y:S01]  /*f100*/  @!P4 HADD2 R24, -R179.H0_H0, -RZ.H0_H0 ;  /* 0xa00000ffb318c230 */ /* 0x000fe20000000900 */
[----:B------:R-:W-:Y:S02]  /*f110*/  ISETP.LE.U32.AND P1, PT, R0, UR11, PT ;  /* 0x0000000b00007c0c */ /* 0x000fe4000bf23070 */
[----:B------:R-:W-:Y:S01]  /*f120*/  PRMT R178, R2, 0x7632, R178 ;  /* 0x0000763202b27816 */ /* 0x000fe200000000b2 */
[----:B------:R-:W-:Y:S01]  /*f130*/  IMAD.MOV.U32 R61, RZ, RZ, R41 ;  /* 0x000000ffff3d7224 */ /* 0x000fe200078e0029 */
[----:B------:R-:W-:Y:S02]  /*f140*/  PRMT R0, R4, 0x7771, RZ ;  /* 0x0000777104007816 */ /* 0x000fe400000000ff */
[----:B------:R-:W-:-:S02]  /*f150*/  PRMT R41, R179, 0x5410, R178 ;  /* 0x00005410b3297816 */ /* 0x000fc400000000b2 */
[----:B------:R-:W-:Y:S02]  /*f160*/  @!P4 PRMT R179, R24, 0x5410, RZ ;  /* 0x0000541018b3c816 */ /* 0x000fe400000000ff */
[----:B------:R-:W-:Y:S02]  /*f170*/  ISETP.GT.U32.AND P4, PT, R0, UR11, PT ;  /* 0x0000000b00007c0c */ /* 0x000fe4000bf84070 */
[----:B------:R-:W-:Y:S02]  /*f180*/  LOP3.LUT R0, R21, 0xffff, RZ, 0xc0, !PT ;  /* 0x0000ffff15007812 */ /* 0x000fe400078ec0ff */
[----:B-1----:R-:W-:Y:S02]  /*f190*/  F2FP.F16.F32.PACK_AB R37, R7, R19 ;  /* 0x000000130725723e */ /* 0x002fe400000000ff */
[----:B------:R-:W-:-:S03]  /*f1a0*/  SHF.R.U32.HI R0, RZ, 0x8, R0 ;  /* 0x00000008ff007819 */ /* 0x000fc60000011600 */
[----:B------:R-:W-:Y:S01]  /*f1b0*/  @!P1 HADD2 R22, -R37.H0_H0, -RZ.H0_H0 ;  /* 0xa00000ff25169230 */ /* 0x000fe20000000900 */
[----:B------:R-:W-:Y:S02]  /*f1c0*/  LOP3.LUT R0, R0, 0xffff, RZ, 0xc0, !PT ;  /* 0x0000ffff00007812 */ /* 0x000fe400078ec0ff */
[----:B------:R-:W-:Y:S02]  /*f1d0*/  PRMT R211, R37, 0x7610, R211 ;  /* 0x0000761025d37816 */ /* 0x000fe400000000d3 */
[----:B------:R-:W-:Y:S02]  /*f1e0*/  @!P1 PRMT R211, R22, 0x5410, RZ ;  /* 0x0000541016d39816 */ /* 0x000fe400000000ff */
[----:B------:R-:W-:Y:S02]  /*f1f0*/  ISETP.LE.U32.AND P1, PT, R0, UR11, PT ;  /* 0x0000000b00007c0c */ /* 0x000fe4000bf23070 */
[----:B------:R-:W-:Y:S01]  /*f200*/  PRMT R0, R21, 0x7632, R0 ;  /* 0x0000763215007816 */ /* 0x000fe20000000000 */
[----:B------:R-:W-:Y:S04]  /*f210*/  MUFU.EX2 R8, R176 ;  /* 0x000000b000087308 */ /* 0x000fe80000000800 */
[----:B------:R-:W1:Y:S01]  /*f220*/  MUFU.EX2 R18, R199 ;  /* 0x000000c700127308 */ /* 0x000e620000000800 */
[----:B------:R-:W-:-:S05]  /*f230*/  LOP3.LUT R0, R0, 0xff, RZ, 0xc0, !PT ;  /* 0x000000ff00007812 */ /* 0x000fca00078ec0ff */
[----:B------:R-:W-:Y:S01]  /*f240*/  @!P1 HADD2 R25, -R37.H1_H1, -RZ.H0_H0 ;  /* 0xa00000ff25199230 */ /* 0x000fe20000000d00 */
[----:B------:R-:W-:-:S04]  /*f250*/  PRMT R210, R37, 0x7632, R210 ;  /* 0x0000763225d27816 */ /* 0x000fc800000000d2 */
[----:B------:R-:W-:Y:S02]  /*f260*/  @!P1 PRMT R210, R25, 0x5410, RZ ;  /* 0x0000541019d29816 */ /* 0x000fe400000000ff */
[----:B------:R-:W-:Y:S01]  /*f270*/  ISETP.LE.U32.AND P1, PT, R0, UR11, PT ;  /* 0x0000000b00007c0c */ /* 0x000fe2000bf23070 */
[----:B------:R-:W-:Y:S01]  /*f280*/  @P4 HADD2 R29, -R178.H0_H0, -RZ.H0_H0 ;  /* 0xa00000ffb21d4230 */ /* 0x000fe20000000900 */
[----:B-1----:R-:W-:Y:S02]  /*f290*/  F2FP.F16.F32.PACK_AB R36, R18, R8 ;  /* 0x000000081224723e */ /* 0x002fe400000000ff */
[----:B------:R-:W-:Y:S02]  /*f2a0*/  PRMT R0, R4, 0x7772, RZ ;  /* 0x0000777204007816 */ /* 0x000fe400000000ff */
[----:B------:R-:W-:Y:S02]  /*f2b0*/  @P4 PRMT R178, R29, 0x5410, RZ ;  /* 0x000054101db24816 */ /* 0x000fe400000000ff */
[----:B------:R-:W-:-:S02]  /*f2c0*/  ISETP.GT.U32.AND P4, PT, R0, UR11, PT ;  /* 0x0000000b00007c0c */ /* 0x000fc4000bf84070 */
[----:B------:R-:W-:-:S03]  /*f2d0*/  SHF.R.U32.HI R0, RZ, 0x18, R21 ;  /* 0x00000018ff007819 */ /* 0x000fc60000011615 */
[----:B------:R-:W-:Y:S01]  /*f2e0*/  @!P1 HADD2 R39, -R36.H0_H0, -RZ.H0_H0 ;  /* 0xa00000ff24279230 */ /* 0x000fe20000000900 */
[----:B------:R-:W-:-:S04]  /*f2f0*/  PRMT R206, R36, 0x7610, R206 ;  /* 0x0000761024ce7816 */ /* 0x000fc800000000ce */
[----:B------:R-:W-:Y:S02]  /*f300*/  @!P1 PRMT R206, R39, 0x5410, RZ ;  /* 0x0000541027ce9816 */ /* 0x000fe400000000ff */
[----:B------:R-:W-:Y:S01]  /*f310*/  ISETP.LE.U32.AND P1, PT, R0, UR11, PT ;  /* 0x0000000b00007c0c */ /* 0x000fe2000bf23070 */
[----:B------:R-:W-:Y:S02]  /*f320*/  IMAD.MOV.U32 R0, RZ, RZ, R20 ;  /* 0x000000ffff007224 */ /* 0x000fe400078e0014 */
[----:B------:R-:W-:Y:S02]  /*f330*/  FADD.FTZ R6, R5, R17 ;  /* 0x0000001105067221 */ /* 0x000fe40000010000 */
[----:B------:R-:W1:Y:S01]  /*f340*/  MUFU.EX2 R17, R212 ;  /* 0x000000d400117308 */ /* 0x000e620000000800 */
[----:B------:R-:W-:Y:S02]  /*f350*/  LOP3.LUT R0, R0, 0xff, RZ, 0xc0, !PT ;  /* 0x000000ff00007812 */ /* 0x000fe400078ec0ff */
[----:B------:R-:W-:-:S05]  /*f360*/  PRMT R205, R36, 0x7632, R205 ;  /* 0x0000763224cd7816 */ /* 0x000fca00000000cd */
[----:B------:R-:W-:Y:S01]  /*f370*/  @!P1 HADD2 R38, -R36.H1_H1, -RZ.H0_H0 ;  /* 0xa00000ff24269230 */ /* 0x000fe20000000d00 */
[----:B------:R-:W-:-:S04]  /*f380*/  PRMT R177, R172, 0x7610, R177 ;  /* 0x00007610acb17816 */ /* 0x000fc800000000b1 */
[----:B------:R-:W-:Y:S02]  /*f390*/  @!P1 PRMT R205, R38, 0x5410, RZ ;  /* 0x0000541026cd9816 */ /* 0x000fe400000000ff */
[----:B------:R-:W-:Y:S01]  /*f3a0*/  ISETP.LE.U32.AND P1, PT, R0, UR11, PT ;  /* 0x0000000b00007c0c */ /* 0x000fe2000bf23070 */
[----:B------:R-:W-:Y:S01]  /*f3b0*/  FADD.FTZ R6, R26, R6 ;  /* 0x000000061a067221 */ /* 0x000fe20000010000 */
[----:B-1----:R-:W-:Y:S01]  /*f3c0*/  F2FP.F16.F32.PACK_AB R31, R207, R17 ;  /* 0x00000011cf1f723e */ /* 0x002fe200000000ff */
[----:B------:R-:W-:Y:S01]  /*f3d0*/  @P4 HADD2 R44, -R177.H0_H0, -RZ.H0_H0 ;  /* 0xa00000ffb12c4230 */ /* 0x000fe20000000900 */
[----:B------:R-:W-:Y:S01]  /*f3e0*/  PRMT R176, R172, 0x7632, R176 ;  /* 0x00007632acb07816 */ /* 0x000fe200000000b0 */
[----:B------:R-:W-:Y:S01]  /*f3f0*/  FADD.FTZ R2, R60, R9 ;  /* 0x000000093c027221 */ /* 0x000fe20000010000 */
[----:B------:R-:W-:Y:S01]  /*f400*/  PRMT R0, R20, 0x7771, RZ ;  /* 0x0000777114007816 */ /* 0x000fe200000000ff */
[----:B------:R-:W-:Y:S01]  /*f410*/  FADD.FTZ R9, R19, R6 ;  /* 0x0000000613097221 */ /* 0x000fe20000010000 */
[----:B------:R-:W-:Y:S01]  /*f420*/  FADD.FTZ R5, R61, R13 ;  /* 0x0000000d3d057221 */ /* 0x000fe20000010000 */
[----:B------:R-:W-:Y:S01]  /*f430*/  PRMT R19, R177, 0x5410, R176 ;  /* 0x00005410b1137816 */ /* 0x000fe200000000b0 */
[----:B------:R-:W-:Y:S01]  /*f440*/  IMAD.MOV.U32 R60, RZ, RZ, R55 ;  /* 0x000000ffff3c7224 */ /* 0x000fe200078e0037 */
[----:B------:R-:W-:Y:S01]  /*f450*/  @P4 PRMT R177, R44, 0x5410, RZ ;  /* 0x000054102cb14816 */ /* 0x000fe200000000ff */
[----:B------:R-:W-:Y:S01]  /*f460*/  MUFU.EX2 R13, R203 ;  /* 0x000000cb000d7308 */ /* 0x000fe20000000800 */
[----:B------:R-:W-:Y:S01]  /*f470*/  @!P1 HADD2 R40, -R31.H0_H0, -RZ.H0_H0 ;  /* 0xa00000ff1f289230 */ /* 0x000fe20000000900 */
[----:B------:R-:W-:-:S02]  /*f480*/  ISETP.GT.U32.AND P4, PT, R0, UR11, PT ;  /* 0x0000000b00007c0c */ /* 0x000fc4000bf84070 */
[----:B------:R-:W1:Y:S01]  /*f490*/  MUFU.EX2 R55, R202 ;  /* 0x000000ca00377308 */ /* 0x000e620000000800 */
[----:B------:R-:W-:Y:S02]  /*f4a0*/  PRMT R0, R20, 0x7772, RZ ;  /* 0x0000777214007816 */ /* 0x000fe400000000ff */
[----:B------:R-:W-:Y:S02]  /*f4b0*/  PRMT R199, R31, 0x7610, R199 ;  /* 0x000076101fc77816 */ /* 0x000fe400000000c7 */
[----:B------:R-:W-:Y:S02]  /*f4c0*/  @!P1 PRMT R199, R40, 0x5410, RZ ;  /* 0x0000541028c79816 */ /* 0x000fe400000000ff */
[----:B------:R-:W-:Y:S02]  /*f4d0*/  ISETP.GT.U32.AND P1, PT, R0, UR11, PT ;  /* 0x0000000b00007c0c */ /* 0x000fe4000bf24070 */
[----:B------:R-:W-:Y:S02]  /*f4e0*/  PRMT R0, R4, 0x7773, RZ ;  /* 0x0000777304007816 */ /* 0x000fe400000000ff */
[----:B------:R-:W-:Y:S01]  /*f4f0*/  @P4 HADD2 R45, -R31.H1_H1, -RZ.H0_H0 ;  /* 0xa00000ff1f2d4230 */ /* 0x000fe20000000d00 */
[----:B-1----:R-:W-:-:S02]  /*f500*/  F2FP.F16.F32.PACK_AB R38, R55, R13 ;  /* 0x0000000d3726723e */ /* 0x002fc400000000ff */
[----:B------:R-:W-:Y:S02]  /*f510*/  PRMT R198, R31, 0x7632, R198 ;  /* 0x000076321fc67816 */ /* 0x000fe400000000c6 */
[----:B------:R-:W-:-:S04]  /*f520*/  @P4 PRMT R198, R45, 0x5410, RZ ;  /* 0x000054102dc64816 */ /* 0x000fc800000000ff */
[----:B------:R-:W-:Y:S01]  /*f530*/  @P1 HADD2 R46, -R38.H0_H0, -RZ.H0_H0 ;  /* 0xa00000ff262e1230 */ /* 0x000fe20000000900 */
[----:B------:R-:W-:Y:S01]  /*f540*/  ISETP.GT.U32.AND P4, PT, R0, UR11, PT ;  /* 0x0000000b00007c0c */ /* 0x000fe2000bf84070 */
[----:B------:R-:W-:Y:S01]  /*f550*/  FADD.FTZ R5, R214, R5 ;  /* 0x00000005d6057221 */ /* 0x000fe20000010000 */
[----:B------:R-:W-:Y:S01]  /*f560*/  PRMT R0, R20, 0x7773, RZ ;  /* 0x0000777314007816 */ /* 0x000fe200000000ff */
[----:B------:R-:W-:Y:S01]  /*f570*/  FADD.FTZ R8, R8, R173 ;  /* 0x000000ad08087221 */ /* 0x000fe20000010000 */
[----:B------:R-:W-:Y:S01]  /*f580*/  PRMT R197, R38, 0x7610, R197 ;  /* 0x0000761026c57816 */ /* 0x000fe200000000c5 */
[----:B------:R-:W-:Y:S01]  /*f590*/  FADD.FTZ R6, R57, R2 ;  /* 0x0000000239067221 */ /* 0x000fe20000010000 */
[----:B------:R-:W-:Y:S02]  /*f5a0*/  @P1 PRMT R197, R46, 0x5410, RZ ;  /* 0x000054102ec51816 */ /* 0x000fe400000000ff */
[----:B------:R-:W-:Y:S01]  /*f5b0*/  ISETP.GT.U32.AND P1, PT, R0, UR11, PT ;  /* 0x0000000b00007c0c */ /* 0x000fe2000bf24070 */
[----:B------:R-:W-:Y:S01]  /*f5c0*/  FADD.FTZ R0, R219, R5 ;  /* 0x00000005db007221 */ /* 0x000fe20000010000 */
[----:B------:R-:W-:Y:S01]  /*f5d0*/  FADD.FTZ R2, R18, R8 ;  /* 0x0000000812027221 */ /* 0x000fe20000010000 */
[----:B------:R-:W-:-:S02]  /*f5e0*/  FADD.FTZ R6, R218, R6 ;  /* 0x00000006da067221 */ /* 0x000fc40000010000 */
[----:B------:R-:W-:Y:S01]  /*f5f0*/  FADD.FTZ R0, R183, R0 ;  /* 0x00000000b7007221 */ /* 0x000fe20000010000 */
[----:B------:R-:W-:Y:S01]  /*f600*/  FADD.FTZ R252, R13, R2 ;  /* 0x000000020dfc7221 */ /* 0x000fe20000010000 */
[----:B------:R-:W-:Y:S02]  /*f610*/  FADD.FTZ R2, R216, R6 ;  /* 0x00000006d8027221 */ /* 0x000fe40000010000 */
[----:B------:R-:W-:-:S03]  /*f620*/  FADD.FTZ R0, R174, R0 ;  /* 0x00000000ae007221 */ /* 0x000fc60000010000 */
[----:B------:R-:W-:Y:S04]  /*f630*/  STL [R1+0x38], R2 ;  /* 0x0000380201007387 */ /* 0x000fe80000100800 */
[----:B------:R1:W-:Y:S04]  /*f640*/  STL [R1+0x3c], R0 ;  /* 0x00003c0001007387 */ /* 0x0003e80000100800 */
[----:B------:R-:W3:Y:S01]  /*f650*/  LDL R124, [R1+0x74] ;  /* 0x00007400017c7983 */ /* 0x000ee20000100800 */
[----:B--2---:R-:W-:Y:S01]  /*f660*/  USHF.L.U32 UR9, UR14, 0x3, URZ ;  /* 0x000000030e097899 */ /* 0x004fe200080006ff */
[----:B------:R-:W-:-:S05]  /*f670*/  FADD.FTZ R5, R7, R9 ;  /* 0x0000000907057221 */ /* 0x000fca0000010000 */
[----:B-1----:R-:W-:-:S05]  /*f680*/  MOV R0, UR9 ;  /* 0x0000000900007c02 */ /* 0x002fca0008000f00 */
[----:B------:R-:W-:-:S04]  /*f690*/  IMAD.WIDE R6, R0, 0x2, R132 ;  /* 0x0000000200067825 */ /* 0x000fc800078e0284 */
[----:B------:R-:W-:-:S04]  /*f6a0*/  IMAD.U32 R0, RZ, RZ, UR14 ;  /* 0x0000000eff007e24 */ /* 0x000fc8000f8e00ff */
[----:B------:R-:W-:-:S04]  /*f6b0*/  IMAD.WIDE R6, R0, 0x70, R6 ;  /* 0x0000007000067825 */ /* 0x000fc800078e0206 */
[----:B------:R-:W-:-:S04]  /*f6c0*/  IMAD.WIDE R8, R0, -0x70, R6 ;  /* 0xffffff9000087825 */ /* 0x000fc800078e0206 */
[----:B------:R-:W-:-:S04]  /*f6d0*/  IMAD.WIDE R8, R0, 0x70, R8 ;  /* 0x0000007000087825 */ /* 0x000fc800078e0208 */
[----:B------:R-:W-:-:S04]  /*f6e0*/  IMAD.WIDE R8, R0, -0x70, R8 ;  /* 0xffffff9000087825 */ /* 0x000fc800078e0208 */
[----:B------:R-:W-:-:S04]  /*f6f0*/  IMAD.WIDE R174, R0, 0x70, R8 ;  /* 0x0000007000ae7825 */ /* 0x000fc800078e0208 */
[----:B------:R-:W-:Y:S02]  /*f700*/  IMAD.MOV.U32 R61, RZ, RZ, R182 ;  /* 0x000000ffff3d7224 */ /* 0x000fe400078e00b6 */
[----:B------:R-:W-:-:S04]  /*f710*/  IMAD.WIDE R182, R0, -0x70, R174 ;  /* 0xffffff9000b67825 */ /* 0x000fc800078e02ae */
[----:B------:R-:W-:Y:S02]  /*f720*/  IMAD.U32 R2, RZ, RZ, UR14 ;  /* 0x0000000eff027e24 */ /* 0x000fe4000f8e00ff */
[----:B------:R-:W-:Y:S02]  /*f730*/  IMAD.U32 R0, RZ, RZ, UR9 ;  /* 0x00000009ff007e24 */ /* 0x000fe4000f8e00ff */
[----:B------:R-:W-:Y:S01]  /*f740*/  IMAD.WIDE R172, R2, 0x70, R182 ;  /* 0x0000007002ac7825 */ /* 0x000fe200078e02b6 */
[----:B------:R1:W-:Y:S04]  /*f750*/  STG.E.U16 desc[UR30][R132.64+-0x80], R28 ;  /* 0xffff801c84007986 */ /* 0x0003e8000c10151e */
[----:B------:R2:W-:Y:S01]  /*f760*/  STG.E.U16 desc[UR30][R132.64+-0x7e], R27 ;  /* 0xffff821b84007986 */ /* 0x0005e2000c10151e */
[----:B------:R-:W-:Y:S01]  /*f770*/  MOV R57, R56 ;  /* 0x0000003800397202 */ /* 0x000fe20000000f00 */
[----:B------:R-:W-:-:S02]  /*f780*/  IMAD.MOV.U32 R125, RZ, RZ, R52 ;  /* 0x000000ffff7d7224 */ /* 0x000fc400078e0034 */
[----:B------:R-:W-:Y:S02]  /*f790*/  IMAD.MOV.U32 R56, RZ, RZ, R217 ;  /* 0x000000ffff387224 */ /* 0x000fe400078e00d9 */
[----:B------:R-:W-:Y:S02]  /*f7a0*/  IMAD.MOV.U32 R217, RZ, RZ, R54 ;  /* 0x000000ffffd97224 */ /* 0x000fe400078e0036 */
[----:B------:R-:W-:Y:S01]  /*f7b0*/  FADD.FTZ R54, R17, R5 ;  /* 0x0000000511367221 */ /* 0x000fe20000010000 */
[----:B------:R-:W-:Y:S02]  /*f7c0*/  IMAD.MOV.U32 R5, RZ, RZ, R14 ;  /* 0x000000ffff057224 */ /* 0x000fe400078e000e */
[----:B-1----:R-:W-:Y:S01]  /*f7d0*/  IMAD.WIDE R28, R2, -0x70, R172 ;  /* 0xffffff90021c7825 */ /* 0x002fe200078e02ac */
[----:B------:R-:W-:-:S03]  /*f7e0*/  PRMT R2, R14, 0x7773, RZ ;  /* 0x000077730e027816 */ /* 0x000fc600000000ff */
[----:B--2---:R-:W-:Y:S01]  /*f7f0*/  IMAD.WIDE R26, R0, 0x2, R6 ;  /* 0x00000002001a7825 */ /* 0x004fe200078e0206 */
[----:B------:R-:W-:-:S04]  /*f800*/  PRMT R0, R14, 0x7772, RZ ;  /* 0x000077720e007816 */ /* 0x000fc800000000ff */
[----:B------:R-:W-:Y:S02]  /*f810*/  PRMT R13, R0, 0x5410, R2 ;  /* 0x00005410000d7816 */ /* 0x000fe40000000002 */
[C---:B------:R-:W-:Y:S02]  /*f820*/  PRMT R2, R16.reuse, 0x7773, RZ ;  /* 0x0000777310027816 */ /* 0x040fe400000000ff */
[----:B------:R-:W-:-:S04]  /*f830*/  PRMT R0, R16, 0x7772, RZ ;  /* 0x0000777210007816 */ /* 0x000fc800000000ff */
[----:B------:R-:W-:Y:S02]  /*f840*/  PRMT R52, R0, 0x5410, R2 ;  /* 0x0000541000347816 */ /* 0x000fe40000000002 */
[C---:B------:R-:W-:Y:S02]  /*f850*/  LOP3.LUT R0, R15.reuse, 0xffff, RZ, 0xc0, !PT ;  /* 0x0000ffff0f007812 */ /* 0x040fe400078ec0ff */
[----:B------:R-:W-:Y:S02]  /*f860*/  LOP3.LUT R2, R15, 0xff, RZ, 0xc0, !PT ;  /* 0x000000ff0f027812 */ /* 0x000fe400078ec0ff */
[----:B------:R-:W-:Y:S01]  /*f870*/  SHF.R.U32.HI R0, RZ, 0x8, R0 ;  /* 0x00000008ff007819 */ /* 0x000fe20000011600 */
[----:B------:R-:W-:Y:S01]  /*f880*/  STG.E.U16 desc[UR30][R28.64+-0x80], R139 ;  /* 0xffff808b1c007986 */ /* 0x000fe2000c10151e */
[----:B------:R-:W-:Y:S02]  /*f890*/  PRMT R6, R14, 0x7771, RZ ;  /* 0x000077710e067816 */ /* 0x000fe400000000ff */
[----:B------:R-:W-:Y:S01]  /*f8a0*/  LOP3.LUT R5, R5, 0xff, RZ, 0xc0, !PT ;  /* 0x000000ff05057812 */ /* 0x000fe200078ec0ff */
[----:B------:R-:W-:Y:S01]  /*f8b0*/  STG.E.U16 desc[UR30][R28.64+-0x7e], R138 ;  /* 0xffff828a1c007986 */ /* 0x000fe2000c10151e */
[----:B------:R-:W-:-:S02]  /*f8c0*/  PRMT R9, R2, 0x5410, R0 ;  /* 0x0000541002097816 */ /* 0x000fc40000000000 */
[----:B------:R-:W-:Y:S01]  /*f8d0*/  PRMT R0, R15, 0x7632, R0 ;  /* 0x000076320f007816 */ /* 0x000fe20000000000 */
[----:B------:R1:W-:Y:S01]  /*f8e0*/  STG.E.U16 desc[UR30][R172.64+-0x80], R11 ;  /* 0xffff800bac007986 */ /* 0x0003e2000c10151e */
[----:B------:R-:W-:-:S03]  /*f8f0*/  MOV R8, R4 ;  /* 0x0000000400087202 */ /* 0x000fc60000000f00 */
[----:B------:R2:W-:Y:S01]  /*f900*/  STG.E.U16 desc[UR30][R174.64+-0x7e], R12 ;  /* 0xffff820cae007986 */ /* 0x0005e2000c10151e */
[----:B------:R-:W-:Y:S02]  /*f910*/  PRMT R2, R4, 0x7772, RZ ;  /* 0x0000777204027816 */ /* 0x000fe400000000ff */
[----:B------:R-:W-:Y:S01]  /*f920*/  LOP3.LUT R0, R0, 0xff, RZ, 0xc0, !PT ;  /* 0x000000ff00007812 */ /* 0x000fe200078ec0ff */
[----:B------:R-:W-:-:S04]  /*f930*/  USHF.L.U32 UR4, UR11, 0x10, URZ ;  /* 0x000000100b047899 */ /* 0x000fc800080006ff */
[----:B------:R-:W-:Y:S01]  /*f940*/  ULOP3.LUT UR4, UR11, 0xff0000, UR4, 0xf8, !UPT ;  /* 0x00ff00000b047892 */ /* 0x000fe2000f8ef804 */
[C---:B-1----:R-:W-:Y:S02]  /*f950*/  PRMT R11, R4.reuse, 0x7771, RZ ;  /* 0x00007771040b7816 */ /* 0x042fe400000000ff */
[----:B--2---:R-:W-:Y:S02]  /*f960*/  PRMT R12, R5, 0x5410, R6 ;  /* 0x00005410050c7816 */ /* 0x004fe40000000006 */
[----:B------:R-:W-:Y:S02]  /*f970*/  PRMT R5, R4, 0x7773, RZ ;  /* 0x0000777304057816 */ /* 0x000fe400000000ff */
[----:B------:R-:W-:-:S04]  /*f980*/  SHF.R.U32.HI R4, RZ, 0x18, R15 ;  /* 0x00000018ff047819 */ /* 0x000fc8000001160f */
[----:B------:R-:W-:Y:S02]  /*f990*/  PRMT R6, R0, 0x5410, R4 ;  /* 0x0000541000067816 */ /* 0x000fe40000000004 */
[----:B------:R-:W-:Y:S02]  /*f9a0*/  LOP3.LUT R0, R10, 0xffff, RZ, 0xc0, !PT ;  /* 0x0000ffff0a007812 */ /* 0x000fe400078ec0ff */
[----:B------:R-:W-:Y:S02]  /*f9b0*/  PRMT R17, R2, 0x5410, R5 ;  /* 0x0000541002117816 */ /* 0x000fe40000000005 */
[----:B------:R-:W-:Y:S02]  /*f9c0*/  SHF.R.U32.HI R0, RZ, 0x8, R0 ;  /* 0x00000008ff007819 */ /* 0x000fe40000011600 */
[----:B------:R-:W-:Y:S01]  /*f9d0*/  LOP3.LUT R2, R10, 0xff, RZ, 0xc0, !PT ;  /* 0x000000ff0a027812 */ /* 0x000fe200078ec0ff */
[----:B------:R-:W-:-:S03]  /*f9e0*/  IMAD.U32 R214, RZ, RZ, UR4 ;  /* 0x00000004ffd67e24 */ /* 0x000fc6000f8e00ff */
[--C-:B------:R-:W-:Y:S02]  /*f9f0*/  PRMT R7, R2, 0x5410, R0.reuse ;  /* 0x0000541002077816 */ /* 0x100fe40000000000 */
[----:B------:R-:W-:-:S04]  /*fa00*/  PRMT R0, R10, 0x7632, R0 ;  /* 0x000076320a007816 */ /* 0x000fc80000000000 */
[----:B------:R-:W-:Y:S02]  /*fa10*/  LOP3.LUT R4, R0, 0xff, RZ, 0xc0, !PT ;  /* 0x000000ff00047812 */ /* 0x000fe400078ec0ff */
[--C-:B------:R-:W-:Y:S02]  /*fa20*/  HSET2.LE.AND R0, R9, R214.reuse, PT ;  /* 0x000000d609007233 */ /* 0x100fe40003803000 */
[----:B------:R-:W-:Y:S02]  /*fa30*/  LOP3.LUT R2, R8, 0xff, RZ, 0xc0, !PT ;  /* 0x000000ff08027812 */ /* 0x000fe400078ec0ff */
[----:B------:R-:W-:Y:S02]  /*fa40*/  SHF.R.U32.HI R5, RZ, 0x18, R10 ;  /* 0x00000018ff057819 */ /* 0x000fe4000001160a */
[----:B------:R-:W-:Y:S02]  /*fa50*/  LOP3.LUT R8, R125, R0, RZ, 0xc0, !PT ;  /* 0x000000007d087212 */ /* 0x000fe400078ec0ff */
[----:B------:R-:W-:Y:S01]  /*fa60*/  HSET2.LE.AND R0, R6, R214, PT ;  /* 0x000000d606007233 */ /* 0x000fe20003803000 */
[----:B------:R-:W-:Y:S01]  /*fa70*/  IMAD.MOV.U32 R39, RZ, RZ, R16 ;  /* 0x000000ffff277224 */ /* 0x000fe200078e0010 */
[----:B------:R-:W-:-:S02]  /*fa80*/  PRMT R40, R16, 0x7771, RZ ;  /* 0x0000777110287816 */ /* 0x000fc400000000ff */
[----:B------:R-:W-:Y:S02]  /*fa90*/  PRMT R16, R4, 0x5410, R5 ;  /* 0x0000541004107816 */ /* 0x000fe40000000005 */
[----:B------:R-:W-:Y:S02]  /*faa0*/  PRMT R5, R2, 0x5410, R11 ;  /* 0x0000541002057816 */ /* 0x000fe4000000000b */
[----:B------:R-:W-:Y:S02]  /*fab0*/  LOP3.LUT R9, R235, R0, RZ, 0xc0, !PT ;  /* 0x00000000eb097212 */ /* 0x000fe400078ec0ff */
[----:B------:R-:W-:Y:S02]  /*fac0*/  LOP3.LUT R2, R13, 0xff00ff, RZ, 0xc0, !PT ;  /* 0x00ff00ff0d027812 */ /* 0x000fe400078ec0ff */
[----:B------:R-:W-:-:S03]  /*fad0*/  HSET2.LE.AND R0, R12, R214, PT ;  /* 0x000000d60c007233 */ /* 0x000fc60003803000 */
[--C-:B------:R-:W-:Y:S02]  /*fae0*/  HSET2.LE.AND R2, R2, R214.reuse, PT ;  /* 0x000000d602027233 */ /* 0x100fe40003803000 */
[----:B------:R-:W-:Y:S01]  /*faf0*/  LOP3.LUT R10, R234, R0, RZ, 0xc0, !PT ;  /* 0x00000000ea0a7212 */ /* 0x000fe200078ec0ff */
[----:B------:R-:W-:Y:S01]  /*fb00*/  @P1 HADD2 R47, -R38.H1_H1, -RZ.H0_H0 ;  /* 0xa00000ff262f1230 */ /* 0x000fe20000000d00 */
[--C-:B------:R-:W-:Y:S02]  /*fb10*/  HSET2.LE.AND R0, R16, R214.reuse, PT ;  /* 0x000000d610007233 */ /* 0x100fe40003803000 */
[----:B------:R-:W-:Y:S02]  /*fb20*/  HSET2.LE.AND R4, R7, R214, PT ;  /* 0x000000d607047233 */ /* 0x000fe40003803000 */
[----:B------:R-:W-:Y:S02]  /*fb30*/  LOP3.LUT R11, R213, R2, RZ, 0xc0, !PT ;  /* 0x00000002d50b7212 */ /* 0x000fe400078ec0ff */
[----:B------:R-:W-:-:S02]  /*fb40*/  LOP3.LUT R7, R17, 0xff00ff, RZ, 0xc0, !PT ;  /* 0x00ff00ff11077812 */ /* 0x000fc400078ec0ff */
[--C-:B------:R-:W-:Y:S02]  /*fb50*/  HSET2.LE.AND R2, R5, R214.reuse, PT ;  /* 0x000000d605027233 */ /* 0x100fe40003803000 */
[----:B------:R-:W-:Y:S02]  /*fb60*/  PRMT R196, R38, 0x7632, R196 ;  /* 0x0000763226c47816 */ /* 0x000fe400000000c4 */
[----:B------:R-:W-:Y:S01]  /*fb70*/  LOP3.LUT R5, R43, R0, RZ, 0xc0, !PT ;  /* 0x000000002b057212 */ /* 0x000fe200078ec0ff */
[----:B------:R-:W-:Y:S01]  /*fb80*/  IMAD.MOV.U32 R0, RZ, RZ, 0x20 ;  /* 0x00000020ff007424 */ /* 0x000fe200078e00ff */
[----:B------:R-:W-:Y:S02]  /*fb90*/  @P1 PRMT R196, R47, 0x5410, RZ ;  /* 0x000054102fc41816 */ /* 0x000fe400000000ff */
[----:B------:R-:W-:Y:S02]  /*fba0*/  LOP3.LUT P1, RZ, R204, 0x2, RZ, 0xc0, !PT ;  /* 0x00000002ccff7812 */ /* 0x000fe4000782c0ff */
[----:B------:R-:W-:-:S02]  /*fbb0*/  HSET2.LE.AND R7, R7, R214, PT ;  /* 0x000000d607077233 */ /* 0x000fc40003803000 */
[----:B------:R-:W-:Y:S01]  /*fbc0*/  SEL R0, R0, 0xffffffe0, !P1 ;  /* 0xffffffe000007807 */ /* 0x000fe20004800000 */
[----:B------:R-:W-:Y:S01]  /*fbd0*/  @P4 HADD2 R48, -R176.H0_H0, -RZ.H0_H0 ;  /* 0xa00000ffb0304230 */ /* 0x000fe20000000900 */
[----:B------:R-:W-:Y:S02]  /*fbe0*/  LOP3.LUT R4, R42, R4, RZ, 0xc0, !PT ;  /* 0x000000042a047212 */ /* 0x000fe400078ec0ff */
[----:B------:R-:W-:Y:S02]  /*fbf0*/  LOP3.LUT R6, R41, R2, RZ, 0xc0, !PT ;  /* 0x0000000229067212 */ /* 0x000fe400078ec0ff */
[----:B------:R-:W-:Y:S01]  /*fc00*/  LOP3.LUT R7, R19, R7, RZ, 0xc0, !PT ;  /* 0x0000000713077212 */ /* 0x000fe200078ec0ff */
[----:B------:R-:W-:Y:S01]  /*fc10*/  IMAD.MOV.U32 R125, RZ, RZ, R51 ;  /* 0x000000ffff7d7224 */ /* 0x000fe200078e0033 */
[----:B------:R-:W-:Y:S01]  /*fc20*/  @P4 PRMT R176, R48, 0x5410, RZ ;  /* 0x0000541030b04816 */ /* 0x000fe200000000ff */
[----:B------:R-:W-:Y:S01]  /*fc30*/  IMAD.MOV.U32 R126, RZ, RZ, R50 ;  /* 0x000000ffff7e7224 */ /* 0x000fe200078e0032 */
[----:B---3--:R-:W-:-:S05]  /*fc40*/  LEA R23, R124, UR5, 0x1 ;  /* 0x000000057c177c11 */ /* 0x008fca000f8e08ff */
[----:B------:R-:W1:Y:S01]  /*fc50*/  LDSM.16.MT88.4 R12, [R23+0xa000] ;  /* 0x00a00000170c783b */ /* 0x000e620000004200 */
[C---:B------:R-:W-:Y:S02]  /*fc60*/  IMAD.IADD R25, R23.reuse, 0x1, R0 ;  /* 0x0000000117197824 */ /* 0x040fe400078e0200 */
[----:B------:R-:W-:Y:S02]  /*fc70*/  IMAD.MOV.U32 R124, RZ, RZ, R217 ;  /* 0x000000ffff7c7224 */ /* 0x000fe400078e00d9 */
[----:B------:R-:W-:Y:S01]  /*fc80*/  IMAD.MOV.U32 R217, RZ, RZ, R49 ;  /* 0x000000ffffd97224 */ /* 0x000fe200078e0031 */
[C---:B------:R-:W-:Y:S01]  /*fc90*/  IADD3 R2, PT, PT, R23.reuse, 0xa000, RZ ;  /* 0x0000a00017027810 */ /* 0x040fe20007ffe0ff */
[-C--:B-1----:R-:W-:Y:S08]  /*fca0*/  HMMA.16816.F32 R152, R8, R12.reuse, R152 ;  /* 0x0000000c0898723c */ /* 0x082ff00000001898 */
[C---:B------:R-:W-:Y:S08]  /*fcb0*/  HMMA.16816.F32 R168, R4.reuse, R12, R168 ;  /* 0x0000000c04a8723c */ /* 0x040ff000000018a8 */
[-C--:B------:R-:W-:Y:S08]  /*fcc0*/  HMMA.16816.F32 R164, R4, R14.reuse, R164 ;  /* 0x0000000e04a4723c */ /* 0x080ff000000018a4 */
[----:B------:R-:W-:Y:S01]  /*fcd0*/  HMMA.16816.F32 R48, R8, R14, R148 ;  /* 0x0000000e0830723c */ /* 0x000fe20000001894 */
[----:B------:R-:W1:Y:S01]  /*fce0*/  LDSM.16.MT88.4 R12, [R25+0xa000] ;  /* 0x00a00000190c783b */ /* 0x000e620000004200 */
[----:B------:R-:W-:-:S02]  /*fcf0*/  VIADD R22, R23, 0xa040 ;  /* 0x0000a04017167836 */ /* 0x000fc40000000000 */
[----:B------:R-:W-:-:S04]  /*fd00*/  @P6 VIADD R22, R2, 0xffffffc0 ;  /* 0xffffffc002166836 */ /* 0x000fc80000000000 */
[-C--:B-1----:R-:W-:Y:S08]  /*fd10*/  HMMA.16816.F32 R144, R8, R12.reuse, R144 ;  /* 0x0000000c0890723c */ /* 0x082ff00000001890 */
[C---:B------:R-:W-:Y:S08]  /*fd20*/  HMMA.16816.F32 R160, R4.reuse, R12, R160 ;  /* 0x0000000c04a0723c */ /* 0x040ff000000018a0 */
[-C--:B------:R-:W-:Y:S08]  /*fd30*/  HMMA.16816.F32 R156, R4, R14.reuse, R156 ;  /* 0x0000000e049c723c */ /* 0x080ff0000000189c */
[----:B------:R-:W-:Y:S01]  /*fd40*/  HMMA.16816.F32 R224, R8, R14, R224 ;  /* 0x0000000e08e0723c */ /* 0x000fe200000018e0 */
[----:B------:R-:W1:Y:S01]  /*fd50*/  LDSM.16.MT88.4 R12, [R22] ;  /* 0x00000000160c783b */ /* 0x000e620000004200 */
[----:B------:R-:W-:-:S02]  /*fd60*/  IMAD.IADD R24, R0, 0x1, R22 ;  /* 0x0000000100187824 */ /* 0x000fc400078e0216 */
[----:B------:R-:W-:Y:S01]  /*fd70*/  IMAD.MOV.U32 R150, RZ, RZ, R57 ;  /* 0x000000ffff967224 */ /* 0x000fe200078e0039 */
[----:B------:R-:W-:Y:S01]  /*fd80*/  MOV R148, R61 ;  /* 0x0000003d00947202 */ /* 0x000fe20000000f00 */
[----:B------:R-:W-:Y:S01]  /*fd90*/  IMAD.MOV.U32 R151, RZ, RZ, R56 ;  /* 0x000000ffff977224 */ /* 0x000fe200078e0038 */
[----:B------:R-:W2:Y:S01]  /*fda0*/  LDSM.16.MT88.4 R16, [R22+0x1000] ;  /* 0x001000001610783b */ /* 0x000ea20000004200 */
[----:B-1----:R-:W-:Y:S01]  /*fdb0*/  HMMA.16816.F32 R56, R4, R12, R64 ;  /* 0x0000000c0438723c */ /* 0x002fe20000001840 */
[----:B------:R-:W-:Y:S01]  /*fdc0*/  IMAD.MOV.U32 R65, RZ, RZ, R233 ;  /* 0x000000ffff417224 */ /* 0x000fe200078e00e9 */
[----:B------:R-:W-:-:S06]  /*fdd0*/  MOV R66, R232 ;  /* 0x000000e800427202 */ /* 0x000fcc0000000f00 */
[----:B------:R-:W-:Y:S08]  /*fde0*/  HMMA.16816.F32 R240, R8, R12, R240 ;  /* 0x0000000c08f0723c */ /* 0x000ff000000018f0 */
[-C--:B------:R-:W-:Y:S08]  /*fdf0*/  HMMA.16816.F32 R84, R4, R14.reuse, R84 ;  /* 0x0000000e0454723c */ /* 0x080ff00000001854 */
[----:B------:R-:W-:Y:S01]  /*fe00*/  HMMA.16816.F32 R232, R8, R14, R140 ;  /* 0x0000000e08e8723c */ /* 0x000fe2000000188c */
[----:B------:R-:W1:Y:S01]  /*fe10*/  LDSM.16.MT88.4 R12, [R24] ;  /* 0x00000000180c783b */ /* 0x000e620000004200 */
[----:B------:R-:W-:-:S02]  /*fe20*/  IMAD.MOV.U32 R149, RZ, RZ, R60 ;  /* 0x000000ffff957224 */ /* 0x000fc400078e003c */
[----:B------:R-:W-:Y:S01]  /*fe30*/  IMAD.MOV.U32 R64, RZ, RZ, R217 ;  /* 0x000000ffff407224 */ /* 0x000fe200078e00d9 */
[C---:B------:R-:W-:Y:S01]  /*fe40*/  PRMT R2, R20.reuse, 0x7773, RZ ;  /* 0x0000777314027816 */ /* 0x040fe200000000ff */
[----:B------:R-:W-:Y:S01]  /*fe50*/  IMAD.MOV.U32 R67, RZ, RZ, R200 ;  /* 0x000000ffff437224 */ /* 0x000fe200078e00c8 */
[----:B------:R-:W-:Y:S01]  /*fe60*/  PRMT R0, R20, 0x7772, RZ ;  /* 0x0000777214007816 */ /* 0x000fe200000000ff */
[----:B--2---:R-:W-:Y:S01]  /*fe70*/  HMMA.16816.F32 R104, R4, R16, R104 ;  /* 0x000000100468723c */ /* 0x004fe20000001868 */
[----:B------:R-:W-:Y:S01]  /*fe80*/  MOV R139, R124 ;  /* 0x0000007c008b7202 */ /* 0x000fe20000000f00 */
[----:B------:R-:W-:Y:S01]  /*fe90*/  IMAD.MOV.U32 R212, RZ, RZ, R125 ;  /* 0x000000ffffd47224 */ /* 0x000fe200078e007d */
[----:B------:R-:W-:Y:S05]  /*fea0*/  LDSM.16.MT88.4 R140, [R25+0xa800] ;  /* 0x00a80000198c783b */ /* 0x000fea0000004200 */
        /* <DEDUP_REMOVED lines=9> */
[----:B------:R-:W1:Y:S01]  /*ff40*/  LDSM.16.MT88.4 R12, [R25+0xb000] ;  /* 0x00b00000190c783b */ /* 0x000e620000004200 */
[----:B------:R-:W-:-:S03]  /*ff50*/  IMAD.MOV.U32 R127, RZ, RZ, R126 ;  /* 0x000000ffff7f7224 */ /* 0x000fc600078e007e */
[----:B------:R-:W-:Y:S03]  /*ff60*/  LDSM.16.MT88.4 R80, [R23+0xb800] ;  /* 0x00b800001750783b */ /* 0x000fe60000004200 */
[-C--:B-1----:R-:W-:Y:S08]  /*ff70*/  HMMA.16816.F32 R216, R8, R12.reuse, R228 ;  /* 0x0000000c08d8723c */ /* 0x082ff000000018e4 */
[C---:B------:R-:W-:Y:S08]  /*ff80*/  HMMA.16816.F32 R88, R4.reuse, R12, R88 ;  /* 0x0000000c0458723c */ /* 0x040ff00000001858 */
[-C--:B------:R-:W-:Y:S08]  /*ff90*/  HMMA.16816.F32 R92, R4, R14.reuse, R92 ;  /* 0x0000000e045c723c */ /* 0x080ff0000000185c */
[----:B------:R-:W-:Y:S01]  /*ffa0*/  HMMA.16816.F32 R200, R8, R14, R96 ;  /* 0x0000000e08c8723c */ /* 0x000fe20000001860 */
[----:B------:R-:W1:Y:S04]  /*ffb0*/  LDSM.16.MT88.4 R12, [R24+0x1000] ;  /* 0x00100000180c783b */ /* 0x000e680000004200 */
[----:B------:R-:W-:Y:S03]  /*ffc0*/  LDSM.16.MT88.4 R96, [R25+0xb800] ;  /* 0x00b800001960783b */ /* 0x000fe60000004200 */
[----:B------:R-:W-:Y:S08]  /*ffd0*/  HMMA.16816.F32 R108, R4, R18, R108 ;  /* 0x00000012046c723c */ /* 0x000ff0000000186c */
[C---:B------:R-:W-:Y:S01]  /*ffe0*/  HMMA.16816.F32 R220, R8.reuse, R16, R64 ;  /* 0x0000001008dc723c */ /* 0x040fe20000001840 */
[----:B------:R-:W-:Y:S07]  /*fff0*/  LDSM.16.MT88.4 R64, [R24+0x800] ;  /* 0x000800001840783b */ /* 0x000fee0000004200 */
[----:B------:R-:W-:Y:S01]  /*10000*/  HMMA.16816.F32 R16, R8, R18, R112 ;  /* 0x000000120810723c */ /* 0x000fe20000001870 */
[----:B------:R-:W-:Y:S07]  /*10010*/  LDSM.16.MT88.4 R112, [R22+0x1800] ;  /* 0x001800001670783b */ /* 0x000fee0000004200 */
[C---:B-1----:R-:W-:Y:S08]  /*10020*/  HMMA.16816.F32 R120, R4.reuse, R12, R120 ;  /* 0x0000000c0478723c */ /* 0x042ff00000001878 */
[----:B------:R-:W-:Y:S01]  /*10030*/  HMMA.16816.F32 R116, R4, R14, R116 ;  /* 0x0000000e0474723c */ /* 0x000fe20000001874 */
[----:B------:R-:W-:-:S07]  /*10040*/  SHF.R.U32.HI R6, RZ, 0x18, R30 ;  /* 0x00000018ff067819 */ /* 0x000fce000001161e */
[C---:B------:R-:W-:Y:S01]  /*10050*/  HMMA.16816.F32 R228, R8.reuse, R12, R148 ;  /* 0x0000000c08e4723c */ /* 0x040fe20000001894 */
[----:B------:R-:W-:Y:S01]  /*10060*/  LOP3.LUT R4, R39, 0xff, RZ, 0xc0, !PT ;  /* 0x000000ff27047812 */ /* 0x000fe200078ec0ff */
[----:B------:R-:W-:Y:S01]  /*10070*/  IMAD.MOV.U32 R5, RZ, RZ, R20 ;  /* 0x000000ffff057224 */ /* 0x000fe200078e0014 */
[----:B------:R-:W-:Y:S01]  /*10080*/  LOP3.LUT R7, R30, 0xff, RZ, 0xc0, !PT ;  /* 0x000000ff1e077812 */ /* 0x000fe200078ec0ff */
[----:B------:R-:W1:Y:S04]  /*10090*/  LDSM.16.MT88.4 R148, [R23+0xa800] ;  /* 0x00a800001794783b */ /* 0x000e680000004200 */
[----:B------:R-:W-:Y:S01]  /*100a0*/  HMMA.16816.F32 R12, R8, R14, R128 ;  /* 0x0000000e080c723c */ /* 0x000fe20000001880 */
[----:B------:R-:W-:Y:S02]  /*100b0*/  PRMT R10, R0, 0x5410, R2 ;  /* 0x00005410000a7816 */ /* 0x000fe40000000002 */
[----:B------:R-:W-:-:S02]  /*100c0*/  PRMT R0, R30, 0x7632, R0 ;  /* 0x000076321e007816 */ /* 0x000fc40000000000 */
[----:B------:R-:W-:Y:S02]  /*100d0*/  LOP3.LUT R2, R30, 0xffff, RZ, 0xc0, !PT ;  /* 0x0000ffff1e027812 */ /* 0x000fe400078ec0ff */
[----:B------:R-:W-:Y:S02]  /*100e0*/  LOP3.LUT R0, R0, 0xff, RZ, 0xc0, !PT ;  /* 0x000000ff00007812 */ /* 0x000fe400078ec0ff */
[----:B------:R-:W-:Y:S02]  /*100f0*/  SHF.R.U32.HI R2, RZ, 0x8, R2 ;  /* 0x00000008ff027819 */ /* 0x000fe40000011602 */
[----:B------:R-:W-:Y:S02]  /*10100*/  PRMT R6, R0, 0x5410, R6 ;  /* 0x0000541000067816 */ /* 0x000fe40000000006 */
[----:B------:R-:W-:Y:S02]  /*10110*/  LOP3.LUT R0, R21, 0xffff, RZ, 0xc0, !PT ;  /* 0x0000ffff15007812 */ /* 0x000fe400078ec0ff */
[----:B------:R-:W-:-:S02]  /*10120*/  PRMT R9, R4, 0x5410, R40 ;  /* 0x0000541004097816 */ /* 0x000fc40000000028 */
[----:B------:R-:W-:Y:S02]  /*10130*/  PRMT R8, R20, 0x7771, RZ ;  /* 0x0000777114087816 */ /* 0x000fe400000000ff */
[----:B------:R-:W-:Y:S02]  /*10140*/  LOP3.LUT R4, R5, 0xff, RZ, 0xc0, !PT ;  /* 0x000000ff05047812 */ /* 0x000fe400078ec0ff */
[----:B------:R-:W-:Y:S02]  /*10150*/  PRMT R7, R7, 0x5410, R2 ;  /* 0x0000541007077816 */ /* 0x000fe40000000002 */
[----:B------:R-:W-:Y:S02]  /*10160*/  SHF.R.U32.HI R0, RZ, 0x8, R0 ;  /* 0x00000008ff007819 */ /* 0x000fe40000011600 */
[----:B------:R-:W-:Y:S02]  /*10170*/  LOP3.LUT R2, R21, 0xff, RZ, 0xc0, !PT ;  /* 0x000000ff15027812 */ /* 0x000fe400078ec0ff */
[----:B------:R-:W-:-:S02]  /*10180*/  PRMT R8, R4, 0x5410, R8 ;  /* 0x0000541004087816 */ /* 0x000fc40000000008 */
[--C-:B------:R-:W-:Y:S02]  /*10190*/  PRMT R4, R2, 0x5410, R0.reuse ;  /* 0x0000541002047816 */ /* 0x100fe40000000000 */
[----:B------:R-:W-:Y:S02]  /*101a0*/  PRMT R0, R21, 0x7632, R0 ;  /* 0x0000763215007816 */ /* 0x000fe40000000000 */
[----:B------:R-:W-:Y:S02]  /*101b0*/  SHF.R.U32.HI R5, RZ, 0x18, R21 ;  /* 0x00000018ff057819 */ /* 0x000fe40000011615 */
[----:B------:R-:W-:Y:S02]  /*101c0*/  LOP3.LUT R2, R0, 0xff, RZ, 0xc0, !PT ;  /* 0x000000ff00027812 */ /* 0x000fe400078ec0ff */
[----:B------:R-:W-:Y:S01]  /*101d0*/  HSET2.LE.AND R0, R4, R214, PT ;  /* 0x000000d604007233 */ /* 0x000fe20003803000 */
[----:B------:R-:W-:Y:S01]  /*101e0*/  IMAD.MOV.U32 R4, RZ, RZ, R37 ;  /* 0x000000ffff047224 */ /* 0x000fe200078e0025 */
[----:B------:R-:W-:-:S04]  /*101f0*/  PRMT R2, R2, 0x5410, R5 ;  /* 0x0000541002027816 */ /* 0x000fc80000000005 */
[----:B------:R-:W-:Y:S01]  /*10200*/  LOP3.LUT R124, R4, R0, RZ, 0xc0, !PT ;  /* 0x00000000047c7212 */ /* 0x000fe200078ec0ff */
[----:B------:R-:W-:Y:S01]  /*10210*/  IMAD.MOV.U32 R4, RZ, RZ, R36 ;  /* 0x000000ffff047224 */ /* 0x000fe200078e0024 */
[--C-:B------:R-:W-:Y:S02]  /*10220*/  HSET2.LE.AND R2, R2, R214.reuse, PT ;  /* 0x000000d602027233 */ /* 0x100fe40003803000 */
[----:B------:R-:W-:-:S03]  /*10230*/  HSET2.LE.AND R0, R8, R214, PT ;  /* 0x000000d608007233 */ /* 0x000fc60003803000 */
[----:B------:R-:W-:Y:S01]  /*10240*/  LOP3.LUT R125, R4, R2, RZ, 0xc0, !PT ;  /* 0x00000002047d7212 */ /* 0x000fe200078ec0ff */
[----:B------:R-:W-:-:S05]  /*10250*/  IMAD.MOV.U32 R2, RZ, RZ, R31 ;  /* 0x000000ffff027224 */ /* 0x000fca00078e001f */
[----:B------:R-:W-:Y:S02]  /*10260*/  LOP3.LUT R126, R2, R0, RZ, 0xc0, !PT ;  /* 0x00000000027e7212 */ /* 0x000fe400078ec0ff */
[--C-:B------:R-:W-:Y:S02]  /*10270*/  HSET2.LE.AND R2, R6, R214.reuse, PT ;  /* 0x000000d606027233 */ /* 0x100fe40003803000 */
[----:B------:R-:W-:-:S03]  /*10280*/  HSET2.LE.AND R0, R9, R214, PT ;  /* 0x000000d609007233 */ /* 0x000fc60003803000 */
[----:B------:R-:W-:Y:S02]  /*10290*/  LOP3.LUT R129, R212, R2, RZ, 0xc0, !PT ;  /* 0x00000002d4817212 */ /* 0x000fe400078ec0ff */
[----:B------:R-:W-:Y:S02]  /*102a0*/  LOP3.LUT R2, R52, 0xff00ff, RZ, 0xc0, !PT ;  /* 0x00ff00ff34027812 */ /* 0x000fe400078ec0ff */
[----:B------:R-:W-:Y:S02]  /*102b0*/  LOP3.LUT R130, R127, R0, RZ, 0xc0, !PT ;  /* 0x000000007f827212 */ /* 0x000fe400078ec0ff */
[----:B------:R-:W-:Y:S02]  /*102c0*/  LOP3.LUT R0, R10, 0xff00ff, RZ, 0xc0, !PT ;  /* 0x00ff00ff0a007812 */ /* 0x000fe400078ec0ff */
[--C-:B------:R-:W-:Y:S02]  /*102d0*/  HSET2.LE.AND R2, R2, R214.reuse, PT ;  /* 0x000000d602027233 */ /* 0x100fe40003803000 */
[----:B------:R-:W-:-:S02]  /*102e0*/  HSET2.LE.AND R4, R7, R214, PT ;  /* 0x000000d607047233 */ /* 0x000fc40003803000 */
[----:B------:R-:W-:Y:S02]  /*102f0*/  HSET2.LE.AND R0, R0, R214, PT ;  /* 0x000000d600007233 */ /* 0x000fe40003803000 */
[----:B------:R-:W-:Y:S01]  /*10300*/  LOP3.LUT R131, R53, R2, RZ, 0xc0, !PT ;  /* 0x0000000235837212 */ /* 0x000fe200078ec0ff */
[----:B------:R-:W-:Y:S01]  /*10310*/  IMAD.MOV.U32 R2, RZ, RZ, R38 ;  /* 0x000000ffff027224 */ /* 0x000fe200078e0026 */
[----:B------:R-:W-:Y:S02]  /*10320*/  LOP3.LUT R128, R139, R4, RZ, 0xc0, !PT ;  /* 0x000000048b807212 */ /* 0x000fe400078ec0ff */
[----:B------:R-:W-:Y:S02]  /*10330*/  LDSM.16.MT88.4 R4, [R24+0x1800] ;  /* 0x001800001804783b */ /* 0x000fe40000004200 */
[----:B------:R-:W-:-:S03]  /*10340*/  LOP3.LUT R127, R2, R0, RZ, 0xc0, !PT ;  /* 0x00000000027f7212 */ /* 0x000fc600078ec0ff */
[-C--:B-1----:R-:W-:Y:S08]  /*10350*/  HMMA.16816.F32 R152, R128, R148.reuse, R152 ;  /* 0x000000948098723c */ /* 0x082ff00000001898 */
[C---:B------:R-:W-:Y:S08]  /*10360*/  HMMA.16816.F32 R168, R124.reuse, R148, R168 ;  /* 0x000000947ca8723c */ /* 0x040ff000000018a8 */
[-C--:B------:R-:W-:Y:S08]  /*10370*/  HMMA.16816.F32 R164, R124, R150.reuse, R164 ;  /* 0x000000967ca4723c */ /* 0x080ff000000018a4 */
[----:B------:R-:W-:Y:S01]  /*10380*/  HMMA.16816.F32 R148, R128, R150, R48 ;  /* 0x000000968094723c */ /* 0x000fe20000001830 */
[----:B------:R-:W1:Y:S01]  /*10390*/  LDSM.16.MT88.4 R48, [R22+0x800] ;  /* 0x000800001630783b */ /* 0x000e620000004200 */
[----:B------:R-:W-:-:S03]  /*103a0*/  IMAD.U32 R0, RZ, RZ, UR14 ;  /* 0x0000000eff007e24 */ /* 0x000fc6000f8e00ff */
[----:B------:R2:W-:Y:S03]  /*103b0*/  STG.E.U16 desc[UR30][R26.64+-0x80], R181 ;  /* 0xffff80b51a007986 */ /* 0x0005e6000c10151e */
[-C--:B------:R-:W-:Y:S01]  /*103c0*/  HMMA.16816.F32 R68, R128, R80.reuse, R68 ;  /* 0x000000508044723c */ /* 0x080fe20000001844 */
[----:B------:R2:W-:Y:S04]  /*103d0*/  STG.E.U16 desc[UR30][R26.64+-0x7e], R180 ;  /* 0xffff82b41a007986 */ /* 0x0005e8000c10151e */
[----:B------:R2:W-:Y:S03]  /*103e0*/  STG.E.U16 desc[UR30][R132.64+-0x70], R195 ;  /* 0xffff90c384007986 */ /* 0x0005e6000c10151e */
[C---:B------:R-:W-:Y:S01]  /*103f0*/  HMMA.16816.F32 R72, R124.reuse, R80, R72 ;  /* 0x000000507c48723c */ /* 0x040fe20000001848 */
[----:B------:R2:W-:Y:S04]  /*10400*/  STG.E.U16 desc[UR30][R132.64+-0x6e], R194 ;  /* 0xffff92c284007986 */ /* 0x0005e8000c10151e */
[----:B------:R2:W-:Y:S03]  /*10410*/  STG.E.U16 desc[UR30][R28.64+-0x70], R193 ;  /* 0xffff90c11c007986 */ /* 0x0005e6000c10151e */
[-C--:B------:R-:W-:Y:S01]  /*10420*/  HMMA.16816.F32 R76, R124, R82.reuse, R76 ;  /* 0x000000527c4c723c */ /* 0x080fe2000000184c */
[----:B------:R2:W-:Y:S04]  /*10430*/  STG.E.U16 desc[UR30][R28.64+-0x6e], R192 ;  /* 0xffff92c01c007986 */ /* 0x0005e8000c10151e */
[----:B------:R2:W-:Y:S03]  /*10440*/  STG.E.U16 desc[UR30][R174.64+-0x70], R179 ;  /* 0xffff90b3ae007986 */ /* 0x0005e6000c10151e */
[----:B------:R-:W-:Y:S01]  /*10450*/  HMMA.16816.F32 R80, R128, R82, R44 ;  /* 0x000000528050723c */ /* 0x000fe2000000182c */
[----:B------:R2:W-:Y:S04]  /*10460*/  STG.E.U16 desc[UR30][R174.64+-0x6e], R178 ;  /* 0xffff92b2ae007986 */ /* 0x0005e8000c10151e */
[----:B------:R2:W-:Y:S03]  /*10470*/  STG.E.U16 desc[UR30][R26.64+-0x70], R177 ;  /* 0xffff90b11a007986 */ /* 0x0005e6000c10151e */
[C---:B-1----:R-:W-:Y:S01]  /*10480*/  HMMA.16816.F32 R40, R124.reuse, R48, R56 ;  /* 0x000000307c28723c */ /* 0x042fe20000001838 */
[----:B------:R2:W-:Y:S04]  /*10490*/  STG.E.U16 desc[UR30][R26.64+-0x6e], R176 ;  /* 0xffff92b01a007986 */ /* 0x0005e8000c10151e */
[----:B------:R2:W-:Y:S03]  /*104a0*/  STG.E.U16 desc[UR30][R132.64+-0x60], R191 ;  /* 0xffffa0bf84007986 */ /* 0x0005e6000c10151e */
[C---:B------:R-:W-:Y:S01]  /*104b0*/  HMMA.16816.F32 R56, R124.reuse, R64, R60 ;  /* 0x000000407c38723c */ /* 0x040fe2000000183c */
[----:B------:R2:W-:Y:S04]  /*104c0*/  STG.E.U16 desc[UR30][R132.64+-0x5e], R190 ;  /* 0xffffa2be84007986 */ /* 0x0005e8000c10151e */
[----:B------:R2:W-:Y:S03]  /*104d0*/  STG.E.U16 desc[UR30][R182.64+-0x60], R189 ;  /* 0xffffa0bdb6007986 */ /* 0x0005e6000c10151e */
[C---:B------:R-:W-:Y:S01]  /*104e0*/  HMMA.16816.F32 R160, R124.reuse, R140, R160 ;  /* 0x0000008c7ca0723c */ /* 0x040fe200000018a0 */
[----:B------:R2:W-:Y:S07]  /*104f0*/  STG.E.U16 desc[UR30][R182.64+-0x5e], R188 ;  /* 0xffffa2bcb6007986 */ /* 0x0005ee000c10151e */
        /* <DEDUP_REMOVED lines=16> */
[----:B------:R-:W-:Y:S01]  /*10600*/  HMMA.16816.F32 R124, R124, R6, R116 ;  /* 0x000000067c7c723c */ /* 0x000fe20000001874 */
[----:B------:R-:W-:Y:S01]  /*10610*/  MOV R139, R55 ;  /* 0x00000037008b7202 */ /* 0x000fe20000000f00 */
[----:B------:R-:W-:-:S06]  /*10620*/  IMAD.MOV.U32 R138, RZ, RZ, R54 ;  /* 0x000000ffff8a7224 */ /* 0x000fcc00078e0036 */
[----:B------:R-:W-:Y:S01]  /*10630*/  HMMA.16816.F32 R116, R128, R4, R228 ;  /* 0x000000048074723c */ /* 0x000fe200000018e4 */
[----:B------:R-:W-:-:S05]  /*10640*/  IMAD.WIDE R4, R0, 0x70, R28 ;  /* 0x0000007000047825 */ /* 0x000fca00078e021c */
[----:B------:R2:W-:Y:S02]  /*10650*/  STG.E.U16 desc[UR30][R4.64+-0x50], R199 ;  /* 0xffffb0c704007986 */ /* 0x0005e4000c10151e */
[C---:B------:R-:W-:Y:S02]  /*10660*/  HMMA.16816.F32 R144, R128.reuse, R140, R144 ;  /* 0x0000008c8090723c */ /* 0x040fe40000001890 */
[----:B------:R2:W-:Y:S04]  /*10670*/  STG.E.U16 desc[UR30][R4.64+-0x4e], R198 ;  /* 0xffffb2c604007986 */ /* 0x0005e8000c10151e */
[----:B------:R2:W-:Y:S02]  /*10680*/  STG.E.U16 desc[UR30][R26.64+-0x50], R197 ;  /* 0xffffb0c51a007986 */ /* 0x0005e4000c10151e */
[C---:B------:R-:W-:Y:S02]  /*10690*/  HMMA.16816.F32 R84, R128.reuse, R96, R216 ;  /* 0x000000608054723c */ /* 0x040fe400000018d8 */
[----:B------:R2:W-:Y:S06]  /*106a0*/  STG.E.U16 desc[UR30][R26.64+-0x4e], R196 ;  /* 0xffffb2c41a007986 */ /* 0x0005ec000c10151e */
        /* <DEDUP_REMOVED lines=11> */
[----:B------:R-:W-:-:S02]  /*10760*/  FADD.FTZ R232, R139, R252 ;  /* 0x000000fc8be87221 */ /* 0x000fc40000010000 */
[----:B------:R-:W-:Y:S01]  /*10770*/  IADD3.X R213, PT, PT, R133, -0x1, RZ, P1, !PT ;  /* 0xffffffff85d57810 */ /* 0x000fe20000ffe4ff */
[----:B--2---:R-:W-:-:S14]  /*10780*/  BRA.U !UP1, `(.L_x_1537) ;  /* 0x0000008d09247547 */ /* 0x004fdc000b800000 */
[----:B------:R-:W2:Y:S04]  /*10790*/  LDL R30, [R1+0x70] ;  /* 0x00007000011e7983 */ /* 0x000ea80000100800 */
[----:B------:R-:W3:Y:S04]  /*107a0*/  LDL R20, [R1+0x6c] ;  /* 0x00006c0001147983 */ /* 0x000ee80000100800 */
[----:B------:R-:W4:Y:S01]  /*107b0*/  LDL R11, [R1+0x5c] ;  /* 0x00005c00010b7983 */ /* 0x000f220000100800 */
[----:B------:R-:W-:Y:S01]  /*107c0*/  UIADD3 UR4, UPT, UPT, UR25, -0x4, URZ ;  /* 0xfffffffc19047890 */ /* 0x000fe2000fffe0ff */
[----:B------:R-:W-:-:S04]  /*107d0*/  DEPBAR.LE SB0, 0x0 ;  /* 0x000080000000791a */ /* 0x000fc80000000000 */
[----:B------:R-:W5:Y:S04]  /*107e0*/  LDL.LU R139, [R1+0x54] ;  /* 0x00005400018b7983 */ /* 0x000f680000300800 */
[----:B------:R-:W5:Y:S01]  /*107f0*/  LDL R138, [R1+0x58] ;  /* 0x00005800018a7983 */ /* 0x000f620000100800 */
[----:B------:R-:W-:Y:S02]  /*10800*/  UIMAD.WIDE.U32 UR16, UR4, UR6, URZ ;  /* 0x00000006041072a5 */ /* 0x000fe4000f8e00ff */
[----:B------:R-:W-:Y:S02]  /*10810*/  UISETP.GE.U32.AND UP1, UPT, UR25, 0x5, UPT ;  /* 0x000000051900788c */ /* 0x000fe4000bf26070 */
[----:B------:R-:W-:Y:S02]  /*10820*/  UIMAD UR15, UR4, UR7, UR17 ;  /* 0x00000007040f72a4 */ /* 0x000fe4000f8e0211 */
[----:B------:R-:W-:Y:S01]  /*10830*/  USHF.L.U32 UR9, UR16, 0x5, URZ ;  /* 0x0000000510097899 */ /* 0x000fe200080006ff */
[----:B------:R-:W-:Y:S01]  /*10840*/  IMAD.U32 R6, RZ, RZ, UR16 ;  /* 0x00000010ff067e24 */ /* 0x000fe2000f8e00ff */
[----:B------:R-:W-:Y:S01]  /*10850*/  USHF.L.U64.HI UR14, UR16, 0x5, UR15 ;  /* 0x00000005100e7899 */ /* 0x000fe2000801020f */
[----:B------:R-:W-:Y:S01]  /*10860*/  IMAD.U32 R2, RZ, RZ, UR16 ;  /* 0x00000010ff027e24 */ /* 0x000fe2000f8e00ff */
[----:B------:R-:W-:Y:S01]  /*10870*/  ULEA UR9, UP0, UR6, UR9, 0x4 ;  /* 0x0000000906097291 */ /* 0x000fe2000f8020ff */
[----:B------:R-:W-:-:S03]  /*10880*/  IMAD.U32 R0, RZ, RZ, UR15 ;  /* 0x0000000fff007e24 */ /* 0x000fc6000f8e00ff */
[----:B------:R-:W-:Y:S02]  /*10890*/  ULEA.HI.X UR14, UR6, UR14, UR7, 0x4, UP0 ;  /* 0x0000000e060e7291 */ /* 0x000fe400080f2407 */
[----:B------:R-:W-:Y:S01]  /*108a0*/  IMAD.U32 R5, RZ, RZ, UR9 ;  /* 0x00000009ff057e24 */ /* 0x000fe2000f8e00ff */
[----:B------:R-:W-:Y:S01]  /*108b0*/  BAR.SYNC.DEFER_BLOCKING 0x0 ;  /* 0x0000000000007b1d */ /* 0x000fe20000010000 */
[----:B--2---:R-:W-:-:S04]  /*108c0*/  LEA R6, P1, R6, R30, 0x6 ;  /* 0x0000001e06067211 */ /* 0x004fc800078230ff */
[----:B---3--:R-:W-:Y:S01]  /*108d0*/  LEA.HI.X R7, R2, R20, R0, 0x6, P1 ;  /* 0x0000001402077211 */ /* 0x008fe200008f3400 */
[----:B------:R-:W-:Y:S01]  /*108e0*/  IMAD.U32 R0, RZ, RZ, UR14 ;  /* 0x0000000eff007e24 */ /* 0x000fe2000f8e00ff */
[----:B------:R-:W-:Y:S02]  /*108f0*/  LEA R4, P1, R5, R30, 0x1 ;  /* 0x0000001e05047211 */ /* 0x000fe400078208ff */
[----:B----4-:R-:W-:Y:S01]  /*10900*/  LEA R17, R11, UR5, 0x1 ;  /* 0x000000050b117c11 */ /* 0x010fe2000f8e08ff */
[----:B------:R-:W-:Y:S01]  /*10910*/  @!PT LDS RZ, [RZ] ;  /* 0x00000000fffff984 */ /* 0x000fe20000000800 */
[----:B------:R-:W-:Y:S01]  /*10920*/  @!PT LDS RZ, [RZ] ;  /* 0x00000000fffff984 */ /* 0x000fe20000000800 */
[----:B------:R-:W-:Y:S01]  /*10930*/  @!PT LDS RZ, [RZ] ;  /* 0x00000000fffff984 */ /* 0x000fe20000000800 */
[----:B------:R-:W-:Y:S01]  /*10940*/  @!P3 LDGSTS.E.BYPASS.LTC128B.128 [R215+0xa000], desc[UR30][R6.64] ;  /* 0x0a00000006d7bfae */ /* 0x000fe2000b981a1e */
[----:B------:R-:W-:-:S03]  /*10950*/  LEA.HI.X R5, R5, R20, R0, 0x1, P1 ;  /* 0x0000001405057211 */ /* 0x000fc600008f0c00 */
[----:B------:R-:W-:Y:S01]  /*10960*/  @P3 STS.128 [R215+0xa000], RZ ;  /* 0x00a000ffd7003388 */ /* 0x000fe20000000c00 */
[--C-:B------:R-:W-:Y:S02]  /*10970*/  IMAD.IADD R0, R251, 0x1, R17.reuse ;  /* 0x00000001fb007824 */ /* 0x100fe400078e0211 */
[----:B-----5:R-:W-:Y:S01]  /*10980*/  IMAD.IADD R139, R139, 0x1, R17 ;  /* 0x000000018b8b7824 */ /* 0x020fe200078e0211 */
[----:B------:R-:W-:Y:S01]  /*10990*/  @!PT LDS RZ, [RZ] ;  /* 0x00000000fffff984 */ /* 0x000fe20000000800 */
[----:B------:R-:W-:Y:S01]  /*109a0*/  @!PT LDS RZ, [RZ] ;  /* 0x00000000fffff984 */ /* 0x000fe20000000800 */
[----:B------:R-:W-:Y:S01]  /*109b0*/  @!PT LDS RZ, [RZ] ;  /* 0x00000000fffff984 */ /* 0x000fe20000000800 */
[----:B------:R-:W-:Y:S01]  /*109c0*/  @!P2 LDGSTS.E.BYPASS.LTC128B.128 [R215+0xb000], desc[UR30][R6.64+0x80] ;  /* 0x0b00008006d7afae */ /* 0x000fe2000b981a1e */
[----:B------:R-:W-:Y:S02]  /*109d0*/  IMAD.IADD R16, R138, 0x1, R251 ;  /* 0x000000018a107824 */ /* 0x000fe400078e02fb */
[----:B------:R-:W-:Y:S01]  /*109e0*/  IMAD.IADD R2, R251, 0x1, R139 ;  /* 0x00000001fb027824 */ /* 0x000fe200078e028b */
[----:B------:R-:W-:Y:S01]  /*109f0*/  @P2 STS.128 [R215+0xb000], RZ ;  /* 0x00b000ffd7002388 */ /* 0x000fe20000000c00 */
[----:B------:R-:W-:-:S03]  /*10a00*/  IMAD.SHL.U32 R138, R204, 0x2, RZ ;  /* 0x00000002cc8a7824 */ /* 0x000fc600078e00ff */
        /* <DEDUP_REMOVED lines=13> */
[----:B------:R-:W-:Y:S04]  /*10ae0*/  LDSM.16.M88.4 R28, [R16+0x8000] ;  /* 0x00800000101c783b */ /* 0x000fe80000000200 */
[----:B------:R-:W-:Y:S04]  /*10af0*/  LDSM.16.M88.4 R172, [R16+0x8800] ;  /* 0x0088000010ac783b */ /* 0x000fe80000000200 */
[----:B-1----:R-:W1:Y:S04]  /*10b00*/  LDSM.16.M88.4 R4, [R0] ;  /* 0x000000000004783b */ /* 0x002e680000000200 */
[----:B------:R-:W4:Y:S04]  /*10b10*/  LDSM.16.M88.4 R8, [R17+0x2000] ;  /* 0x002000001108783b */ /* 0x000f280000000200 */
[----:B------:R-:W-:Y:S04]  /*10b20*/  STL [R1+0x64], R138 ;  /* 0x0000648a01007387 */ /* 0x000fe80000100800 */
[----:B------:R-:W0:Y:S01]  /*10b30*/  LDGDEPBAR ;  /* 0x00000000000079af */ /* 0x000e220000000000 */
[C---:B--2---:R-:W-:Y:S08]  /*10b40*/  HMMA.16816.F32 R188, R12.reuse, R24, RZ ;  /* 0x000000180cbc723c */ /* 0x044ff000000018ff */
[C---:B---3--:R-:W-:Y:S08]  /*10b50*/  HMMA.16816.F32 R180, R12.reuse, R20, RZ ;  /* 0x000000140cb4723c */ /* 0x048ff000000018ff */
[C---:B------:R-:W-:Y:S08]  /*10b60*/  HMMA.16816.F32 R184, R12.reuse, R26, RZ ;  /* 0x0000001a0cb8723c */ /* 0x040ff000000018ff */
[----:B------:R-:W-:Y:S01]  /*10b70*/  HMMA.16816.F32 R176, R12, R22, RZ ;  /* 0x000000160cb0723c */ /* 0x000fe200000018ff */
[----:B------:R-:W2:Y:S07]  /*10b80*/  LDSM.16.M88.4 R12, [R0+0x2000] ;  /* 0x00200000000c783b */ /* 0x000eae0000000200 */
[C---:B-1----:R-:W-:Y:S08]  /*10b90*/  HMMA.16816.F32 R196, R4.reuse, R28, R188 ;  /* 0x0000001c04c4723c */ /* 0x042ff000000018bc */
[C---:B------:R-:W-:Y:S08]  /*10ba0*/  HMMA.16816.F32 R220, R4.reuse, R172, R180 ;  /* 0x000000ac04dc723c */ /* 0x040ff000000018b4 */
[C---:B------:R-:W-:Y:S08]  /*10bb0*/  HMMA.16816.F32 R188, R4.reuse, R174, R176 ;  /* 0x000000ae04bc723c */ /* 0x040ff000000018b0 */
[----:B------:R-:W-:Y:S08]  /*10bc0*/  HMMA.16816.F32 R200, R4, R30, R184 ;  /* 0x0000001e04c8723c */ /* 0x000ff000000018b8 */
[C---:B----4-:R-:W-:Y:S08]  /*10bd0*/  HMMA.16816.F32 R176, R8.reuse, R24, RZ ;  /* 0x0000001808b0723c */ /* 0x050ff000000018ff */
[C---:B------:R-:W-:Y:S08]  /*10be0*/  HMMA.16816.F32 R4, R8.reuse, R20, RZ ;  /* 0x000000140804723c */ /* 0x040ff000000018ff */
[----:B------:R-:W-:Y:S08]  /*10bf0*/  HMMA.16816.F32 R24, R8, R26, RZ ;  /* 0x0000001a0818723c */ /* 0x000ff000000018ff */
[----:B--2---:R-:W-:Y:S08]  /*10c00*/  HMMA.16816.F32 R176, R12, R28, R176 ;  /* 0x0000001c0cb0723c */ /* 0x004ff000000018b0 */
[----:B------:R-:W-:Y:S01]  /*10c10*/  HMMA.16816.F32 R180, R8, R22, RZ ;  /* 0x0000001608b4723c */ /* 0x000fe200000018ff */
[----:B------:R-:W-:Y:S04]  /*10c20*/  LDSM.16.M88.4 R20, [R248+0x8000] ;  /* 0x00800000f814783b */ /* 0x000fe80000000200 */
[----:B------:R-:W1:Y:S03]  /*10c30*/  LDSM.16.M88.4 R8, [R139+0x2000] ;  /* 0x002000008b08783b */ /* 0x000e660000000200 */
[C---:B------:R-:W-:Y:S01]  /*10c40*/  HMMA.16816.F32 R184, R12.reuse, R172, R4 ;  /* 0x000000ac0cb8723c */ /* 0x040fe20000001804 */
[----:B------:R-:W2:Y:S07]  /*10c50*/  LDSM.16.M88.4 R4, [R139] ;  /* 0x000000008b04783b */ /* 0x000eae0000000200 */
[C---:B------:R-:W-:Y:S01]  /*10c60*/  HMMA.16816.F32 R28, R12.reuse, R30, R24 ;  /* 0x0000001e0c1c723c */ /* 0x040fe20000001818 */
[----:B------:R-:W3:Y:S07]  /*10c70*/  LDSM.16.M88.4 R24, [R248+0x8800] ;  /* 0x00880000f818783b */ /* 0x000eee0000000200 */
[----:B------:R-:W-:Y:S01]  /*10c80*/  HMMA.16816.F32 R192, R12, R174, R180 ;  /* 0x000000ae0cc0723c */ /* 0x000fe200000018b4 */
[----:B------:R-:W-:Y:S07]  /*10c90*/  LDSM.16.M88.4 R12, [R2+0x2000] ;  /* 0x00200000020c783b */ /* 0x000fee0000000200 */
[-C--:B-1----:R-:W-:Y:S08]  /*10ca0*/  HMMA.16816.F32 R180, R8, R20.reuse, R176 ;  /* 0x0000001408b4723c */ /* 0x082ff000000018b0 */
[C---:B--2---:R-:W-:Y:S08]  /*10cb0*/  HMMA.16816.F32 R196, R4.reuse, R20, R196 ;  /* 0x0000001404c4723c */ /* 0x044ff000000018c4 */
[C---:B---3--:R-:W-:Y:S08]  /*10cc0*/  HMMA.16816.F32 R220, R4.reuse, R24, R220 ;  /* 0x0000001804dc723c */ /* 0x048ff000000018dc */
[C---:B------:R-:W-:Y:S08]  /*10cd0*/  HMMA.16816.F32 R200, R4.reuse, R22, R200 ;  /* 0x0000001604c8723c */ /* 0x040ff000000018c8 */
[----:B------:R-:W-:Y:S01]  /*10ce0*/  HMMA.16816.F32 R188, R4, R26, R188 ;  /* 0x0000001a04bc723c */ /* 0x000fe200000018bc */
[----:B------:R-:W-:Y:S07]  /*10cf0*/  LDSM.16.M88.4 R4, [R2] ;  /* 0x000000000204783b */ /* 0x000fee0000000200 */
[C---:B------:R-:W-:Y:S01]  /*10d00*/  HMMA.16816.F32 R172, R8.reuse, R22, R28 ;  /* 0x0000001608ac723c */ /* 0x040fe2000000181c */
[----:B------:R-:W1:Y:S04]  /*10d10*/  LDSM.16.M88.4 R20, [R250+0x8000] ;  /* 0x00800000fa14783b */ /* 0x000e680000000200 */
[----:B------:R-:W2:Y:S03]  /*10d20*/  LDSM.16.M88.4 R28, [R250+0x8800] ;  /* 0x00880000fa1c783b */ /* 0x000ea60000000200 */
[C---:B------:R-:W-:Y:S08]  /*10d30*/  HMMA.16816.F32 R176, R8.reuse, R24, R184 ;  /* 0x0000001808b0723c */ /* 0x040ff000000018b8 */
[----:B------:R-:W-:Y:S01]  /*10d40*/  HMMA.16816.F32 R192, R8, R26, R192 ;  /* 0x0000001a08c0723c */ /* 0x000fe200000018c0 */
[----:B------:R-:W-:Y:S04]  /*10d50*/  LDSM.16.M88.4 R24, [R249+UR5+0x9800] ;  /* 0x00980005f918783b */ /* 0x000fe80008000200 */
[----:B------:R-:W-:Y:S03]  /*10d60*/  LDSM.16.M88.4 R8, [R17+0x6000] ;  /* 0x006000001108783b */ /* 0x000fe60000000200 */
[C---:B-1----:R-:W-:Y:S08]  /*10d70*/  HMMA.16816.F32 R196, R4.reuse, R20, R196 ;  /* 0x0000001404c4723c */ /* 0x042ff000000018c4 */
[C---:B------:R-:W-:Y:S08]  /*10d80*/  HMMA.16816.F32 R200, R4.reuse, R22, R200 ;  /* 0x0000001604c8723c */ /* 0x040ff000000018c8 */
[C---:B--2---:R-:W-:Y:S08]  /*10d90*/  HMMA.16816.F32 R220, R4.reuse, R28, R220 ;  /* 0x0000001c04dc723c */ /* 0x044ff000000018dc */
[----:B------:R-:W-:Y:S01]  /*10da0*/  HMMA.16816.F32 R184, R4, R30, R188 ;  /* 0x0000001e04b8723c */ /* 0x000fe200000018bc */
[----:B------:R-:W1:Y:S07]  /*10db0*/  LDSM.16.M88.4 R4, [R17+0x4000] ;  /* 0x004000001104783b */ /* 0x000e6e0000000200 */
[C---:B------:R-:W-:Y:S08]  /*10dc0*/  HMMA.16816.F32 R180, R12.reuse, R20, R180 ;  /* 0x000000140cb4723c */ /* 0x040ff000000018b4 */
[C---:B------:R-:W-:Y:S01]  /*10dd0*/  HMMA.16816.F32 R172, R12.reuse, R22, R172 ;  /* 0x000000160cac723c */ /* 0x040fe200000018ac */
[----:B------:R-:W2:Y:S07]  /*10de0*/  LDSM.16.M88.4 R20, [R249+UR5+0x9000] ;  /* 0x00900005f914783b */ /* 0x000eae0008000200 */
[C---:B------:R-:W-:Y:S08]  /*10df0*/  HMMA.16816.F32 R224, R12.reuse, R28, R176 ;  /* 0x0000001c0ce0723c */ /* 0x040ff000000018b0 */
[----:B------:R-:W-:Y:S01]  /*10e00*/  HMMA.16816.F32 R28, R12, R30, R192 ;  /* 0x0000001e0c1c723c */ /* 0x000fe200000018c0 */
[----:B------:R-:W-:Y:S07]  /*10e10*/  LDSM.16.M88.4 R12, [R0+0x6000] ;  /* 0x00600000000c783b */ /* 0x000fee0000000200 */
[C---:B-1----:R-:W-:Y:S08]  /*10e20*/  HMMA.16816.F32 R220, R4.reuse, R24, R220 ;  /* 0x0000001804dc723c */ /* 0x042ff000000018dc */
[C---:B------:R-:W-:Y:S08]  /*10e30*/  HMMA.16816.F32 R176, R4.reuse, R26, R184 ;  /* 0x0000001a04b0723c */ /* 0x040ff000000018b8 */
[C---:B--2---:R-:W-:Y:S08]  /*10e40*/  HMMA.16816.F32 R196, R4.reuse, R20, R196 ;  /* 0x0000001404c4723c */ /* 0x044ff000000018c4 */
[----:B------:R-:W-:Y:S01]  /*10e50*/  HMMA.16816.F32 R200, R4, R22, R200 ;  /* 0x0000001604c8723c */ /* 0x000fe200000018c8 */
[----:B------:R1:W-:Y:S07]  /*10e60*/  LDSM.16.M88.4 R4, [R0+0x4000] ;  /* 0x004000000004783b */ /* 0x0003ee0000000200 */
[C---:B------:R-:W-:Y:S08]  /*10e70*/  HMMA.16816.F32 R192, R8.reuse, R20, R180 ;  /* 0x0000001408c0723c */ /* 0x040ff000000018b4 */
[C---:B------:R-:W-:Y:S01]  /*10e80*/  HMMA.16816.F32 R172, R8.reuse, R22, R172 ;  /* 0x0000001608ac723c */ /* 0x040fe200000018ac */
[----:B------:R-:W2:Y:S04]  /*10e90*/  LDSM.16.M88.4 R20, [R16+0x9000] ;  /* 0x009000001014783b */ /* 0x000ea80000000200 */
[----:B------:R-:W3:Y:S03]  /*10ea0*/  LDSM.16.M88.4 R16, [R16+0x9800] ;  /* 0x009800001010783b */ /* 0x000ee60000000200 */
[----:B------:R-:W-:Y:S01]  /*10eb0*/  HMMA.16816.F32 R224, R8, R24, R224 ;  /* 0x0000001808e0723c */ /* 0x000fe200000018e0 */
[----:B-1----:R-:W-:-:S07]  /*10ec0*/  IMAD.U32 R0, RZ, RZ, UR25 ;  /* 0x00000019ff007e24 */ /* 0x002fce000f8e00ff */
[----:B------:R-:W-:Y:S01]  /*10ed0*/  HMMA.16816.F32 R188, R8, R26, R28 ;  /* 0x0000001a08bc723c */ /* 0x000fe2000000181c */
[----:B------:R-:W-:Y:S04]  /*10ee0*/  LDSM.16.M88.4 R28, [R248+0x9800] ;  /* 0x00980000f81c783b */ /* 0x000fe80000000200 */
[----:B------:R-:W-:Y:S03]  /*10ef0*/  LDSM.16.M88.4 R8, [R139+0x6000] ;  /* 0x006000008b08783b */ /* 0x000fe60000000200 */
[C---:B--2---:R-:W-:Y:S08]  /*10f00*/  HMMA.16816.F32 R184, R4.reuse, R20, R196 ;  /* 0x0000001404b8723c */ /* 0x044ff000000018c4 */
[C---:B---3--:R-:W-:Y:S08]  /*10f10*/  HMMA.16816.F32 R196, R4.reuse, R16, R220 ;  /* 0x0000001004c4723c */ /* 0x048ff000000018dc */
[C---:B------:R-:W-:Y:S08]  /*10f20*/  HMMA.16816.F32 R180, R4.reuse, R22, R200 ;  /* 0x0000001604b4723c */ /* 0x040ff000000018c8 */
[----:B------:R-:W-:Y:S01]  /*10f30*/  HMMA.16816.F32 R176, R4, R18, R176 ;  /* 0x0000001204b0723c */ /* 0x000fe200000018b0 */
[----:B------:R-:W1:Y:S07]  /*10f40*/  LDSM.16.M88.4 R4, [R139+0x4000] ;  /* 0x004000008b04783b */ /* 0x000e6e0000000200 */
[C---:B------:R-:W-:Y:S08]  /*10f50*/  HMMA.16816.F32 R24, R12.reuse, R20, R192 ;  /* 0x000000140c18723c */ /* 0x040ff000000018c0 */
[C---:B------:R-:W-:Y:S01]  /*10f60*/  HMMA.16816.F32 R220, R12.reuse, R22, R172 ;  /* 0x000000160cdc723c */ /* 0x040fe200000018ac */
[----:B------:R-:W2:Y:S07]  /*10f70*/  LDSM.16.M88.4 R20, [R248+0x9000] ;  /* 0x00900000f814783b */ /* 0x000eae0000000200 */
[C---:B------:R-:W-:Y:S08]  /*10f80*/  HMMA.16816.F32 R192, R12.reuse, R18, R188 ;  /* 0x000000120cc0723c */ /* 0x040ff000000018bc */
[----:B------:R-:W-:Y:S01]  /*10f90*/  HMMA.16816.F32 R200, R12, R16, R224 ;  /* 0x000000100cc8723c */ /* 0x000fe200000018e0 */
[----:B------:R-:W-:Y:S04]  /*10fa0*/  LDSM.16.M88.4 R16, [R250+0x9000] ;  /* 0x00900000fa10783b */ /* 0x000fe80000000200 */
[----:B------:R-:W3:Y:S03]  /*10fb0*/  LDSM.16.M88.4 R12, [R2+0x6000] ;  /* 0x00600000020c783b */ /* 0x000ee60000000200 */
[----:B-1----:R-:W-:-:S12]  /*10fc0*/  HMMA.16816.F32 R176, R4, R30, R176 ;  /* 0x0000001e04b0723c */ /* 0x002fd800000018b0 */
[----:B------:R-:W-:Y:S08]  /*10fd0*/  HMMA.16816.F32 R224, R8, R28, R200 ;  /* 0x0000001c08e0723c */ /* 0x000ff000000018c8 */
[C---:B--2---:R-:W-:Y:S08]  /*10fe0*/  HMMA.16816.F32 R188, R4.reuse, R20, R184 ;  /* 0x0000001404bc723c */ /* 0x044ff000000018b8 */
[C---:B------:R-:W-:Y:S08]  /*10ff0*/  HMMA.16816.F32 R184, R4.reuse, R22, R180 ;  /* 0x0000001604b8723c */ /* 0x040ff000000018b4 */
[----:B------:R-:W-:Y:S01]  /*11000*/  HMMA.16816.F32 R180, R4, R28, R196 ;  /* 0x0000001c04b4723c */ /* 0x000fe200000018c4 */
[----:B------:R1:W2:Y:S07]  /*11010*/  LDSM.16.M88.4 R4, [R2+0x4000] ;  /* 0x004000000204783b */ /* 0x0002ae0000000200 */
[----:B------:R-:W-:Y:S01]  /*11020*/  HMMA.16816.F32 R172, R8, R20, R24 ;  /* 0x0000001408ac723c */ /* 0x000fe20000001818 */
[----:B------:R-:W4:Y:S01]  /*11030*/  LDSM.16.M88.4 R24, [R250+0x9800] ;  /* 0x00980000fa18783b */ /* 0x000f220000000200 */
[----:B------:R-:W-:-:S06]  /*11040*/  DEPBAR.LE SB0, 0x0 ;  /* 0x000080000000791a */ /* 0x000fcc0000000000 */
[C---:B------:R-:W-:Y:S08]  /*11050*/  HMMA.16816.F32 R20, R8.reuse, R22, R220 ;  /* 0x000000160814723c */ /* 0x040ff000000018dc */
[----:B------:R-:W-:Y:S01]  /*11060*/  HMMA.16816.F32 R8, R8, R30, R192 ;  /* 0x0000001e0808723c */ /* 0x000fe200000018c0 */
[----:B-1----:R-:W-:-:S05]  /*11070*/  LOP3.LUT R2, R138, 0x6, RZ, 0xc0, !PT ;  /* 0x000000068a027812 */ /* 0x002fca00078ec0ff */
[----:B------:R-:W-:Y:S01]  /*11080*/  IMAD R0, R0, 0x20, R2 ;  /* 0x0000002000007824 */ /* 0x000fe200078e0202 */
[----:B------:R1:W-:Y:S01]  /*11090*/  STL [R1+0x40], R2 ;  /* 0x0000400201007387 */ /* 0x0003e20000100800 */
[-C--:B---3--:R-:W-:Y:S08]  /*110a0*/  HMMA.16816.F32 R172, R12, R16.reuse, R172 ;  /* 0x000000100cac723c */ /* 0x088ff000000018ac */
[C---:B--2---:R-:W-:Y:S08]  /*110b0*/  HMMA.16816.F32 R28, R4.reuse, R16, R188 ;  /* 0x00000010041c723c */ /* 0x044ff000000018bc */
[----:B------:R-:W-:Y:S01]  /*110c0*/  HMMA.16816.F32 R192, R4, R18, R184 ;  /* 0x0000001204c0723c */ /* 0x000fe200000018b8 */
[----:B-1----:R-:W-:-:S07]  /*110d0*/  VIADD R2, R0, 0xffffff80 ;  /* 0xffffff8000027836 */ /* 0x002fce0000000000 */
[----:B----4-:R-:W-:Y:S01]  /*110e0*/  HMMA.16816.F32 R220, R4, R24, R180 ;  /* 0x0000001804dc723c */ /* 0x010fe200000018b4 */
[----:B------:R-:W-:Y:S01]  /*110f0*/  BAR.SYNC.DEFER_BLOCKING 0x0 ;  /* 0x0000000000007b1d */ /* 0x000fe20000010000 */
[C---:B------:R-:W-:Y:S02]  /*11100*/  ISETP.GE.AND P4, PT, R2.reuse, R33, PT ;  /* 0x000000210200720c */ /* 0x040fe40003f86270 */
[----:B------:R-:W-:-:S04]  /*11110*/  ISETP.GE.AND P1, PT, R2, R32, PT ;  /* 0x000000200200720c */ /* 0x000fc80003f26270 */
[----:B------:R-:W-:Y:S01]  /*11120*/  HMMA.16816.F32 R188, R4, R26, R176 ;  /* 0x0000001a04bc723c */ /* 0x000fe200000018b0 */
[----:B------:R-:W-:-:S05]  /*11130*/  I2FP.F32.U32 R4, R2 ;  /* 0x0000000200047245 */ /* 0x000fca0000201000 */
[C---:B------:R-:W-:Y:S01]  /*11140*/  FFMA.FTZ R5, R4.reuse, UR10, R28 ;  /* 0x0000000a04057c23 */ /* 0x040fe2000801001c */
[C---:B------:R-:W-:Y:S01]  /*11150*/  FFMA.FTZ R6, R4.reuse, UR10, R30 ;  /* 0x0000000a04067c23 */ /* 0x040fe2000801001e */
[C---:B------:R-:W-:Y:S01]  /*11160*/  HMMA.16816.F32 R176, R12.reuse, R18, R20 ;  /* 0x000000120cb0723c */ /* 0x040fe20000001814 */
[----:B------:R-:W-:Y:S02]  /*11170*/  FFMA.FTZ R7, R4, UR10, R174 ;  /* 0x0000000a04077c23 */ /* 0x000fe400080100ae */
[----:B------:R-:W-:Y:S02]  /*11180*/  FSEL R20, R5, -INF , !P4 ;  /* 0xff80000005147808 */ /* 0x000fe40006000000 */
[----:B------:R-:W-:Y:S01]  /*11190*/  FSEL R28, R6, -INF , !P1 ;  /* 0xff800000061c7808 */ /* 0x000fe20004800000 */
[----:B------:R-:W-:Y:S01]  /*111a0*/  FFMA.FTZ R6, R4, UR10, R172 ;  /* 0x0000000a04067c23 */ /* 0x000fe200080100ac */
[C---:B------:R-:W-:Y:S01]  /*111b0*/  ISETP.GE.AND P4, PT, R2.reuse, R34, PT ;  /* 0x000000220200720c */ /* 0x040fe20003f86270 */
[----:B------:R-:W-:Y:S01]  /*111c0*/  HMMA.16816.F32 R184, R12, R26, R8 ;  /* 0x0000001a0cb8723c */ /* 0x000fe20000001808 */
[----:B------:R-:W-:Y:S01]  /*111d0*/  ISETP.GE.AND P1, PT, R2, R35, PT ;  /* 0x000000230200720c */ /* 0x000fe20003f26270 */
[----:B------:R-:W-:Y:S01]  /*111e0*/  VIADD R2, R0, 0xffffff98 ;  /* 0xffffff9800027836 */ /* 0x000fe20000000000 */
[----:B------:R-:W-:-:S02]  /*111f0*/  FSEL R199, R6, -INF , !P4 ;  /* 0xff80000006c77808 */ /* 0x000fc40006000000 */
[----:B------:R-:W-:Y:S02]  /*11200*/  FSEL R200, R7, -INF , !P1 ;  /* 0xff80000007c87808 */ /* 0x000fe40004800000 */
[----:B------:R-:W-:Y:S02]  /*11210*/  I2FP.F32.U32 R5, R2 ;  /* 0x0000000200057245 */ /* 0x000fe40000201000 */
[C---:B------:R-:W-:Y:S02]  /*11220*/  ISETP.GE.AND P4, PT, R2.reuse, R33, PT ;  /* 0x000000210200720c */ /* 0x040fe40003f86270 */
[----:B------:R-:W-:Y:S01]  /*11230*/  ISETP.GE.AND P1, PT, R2, R32, PT ;  /* 0x000000200200720c */ /* 0x000fe20003f26270 */
[C---:B------:R-:W-:Y:S01]  /*11240*/  FFMA.FTZ R6, R5.reuse, UR10, R188 ;  /* 0x0000000a05067c23 */ /* 0x040fe200080100bc */
[----:B------:R-:W-:-:S04]  /*11250*/  FFMA.FTZ R4, R5, UR10, R190 ;  /* 0x0000000a05047c23 */ /* 0x000fc800080100be */
[----:B------:R-:W-:Y:S02]  /*11260*/  FSEL R180, R6, -INF , !P4 ;  /* 0xff80000006b47808 */ /* 0x000fe40006000000 */
[----:B------:R-:W-:Y:S01]  /*11270*/  FSEL R181, R4, -INF , !P1 ;  /* 0xff80000004b57808 */ /* 0x000fe20004800000 */
[C---:B------:R-:W-:Y:S01]  /*11280*/  FFMA.FTZ R7, R5.reuse, UR10, R184 ;  /* 0x0000000a05077c23 */ /* 0x040fe200080100b8 */
[C---:B------:R-:W-:Y:S01]  /*11290*/  ISETP.GE.AND P4, PT, R2.reuse, R34, PT ;  /* 0x000000220200720c */ /* 0x040fe20003f86270 */
[----:B------:R-:W-:Y:S01]  /*112a0*/  FFMA.FTZ R5, R5, UR10, R186 ;  /* 0x0000000a05057c23 */ /* 0x000fe200080100ba */
[----:B------:R-:W-:Y:S01]  /*112b0*/  ISETP.GE.AND P1, PT, R2, R35, PT ;  /* 0x000000230200720c */ /* 0x000fe20003f26270 */
[----:B------:R-:W-:Y:S01]  /*112c0*/  VIADD R2, R0, 0xffffff81 ;  /* 0xffffff8100027836 */ /* 0x000fe20000000000 */
[----:B------:R-:W-:Y:S02]  /*112d0*/  FSEL R186, R7, -INF , !P4 ;  /* 0xff80000007ba7808 */ /* 0x000fe40006000000 */
[----:B------:R-:W-:-:S02]  /*112e0*/  FSEL R201, R5, -INF , !P1 ;  /* 0xff80000005c97808 */ /* 0x000fc40004800000 */
[----:B------:R-:W-:Y:S02]  /*112f0*/  I2FP.F32.U32 R4, R2 ;  /* 0x0000000200047245 */ /* 0x000fe40000201000 */
[C---:B------:R-:W-:Y:S02]  /*11300*/  ISETP.GE.AND P4, PT, R2.reuse, R33, PT ;  /* 0x000000210200720c */ /* 0x040fe40003f86270 */
[----:B------:R-:W-:Y:S01]  /*11310*/  ISETP.GE.AND P1, PT, R2, R32, PT ;  /* 0x000000200200720c */ /* 0x000fe20003f26270 */
[C---:B------:R-:W-:Y:S01]  /*11320*/  FFMA.FTZ R6, R4.reuse, UR10, R29 ;  /* 0x0000000a04067c23 */ /* 0x040fe2000801001d */
[C---:B------:R-:W-:Y:S01]  /*11330*/  FFMA.FTZ R8, R4.reuse, UR10, R31 ;  /* 0x0000000a04087c23 */ /* 0x040fe2000801001f */
[C---:B------:R-:W-:Y:S01]  /*11340*/  FFMA.FTZ R5, R4.reuse, UR10, R173 ;  /* 0x0000000a04057c23 */ /* 0x040fe200080100ad */
[----:B------:R-:W-:Y:S02]  /*11350*/  FFMA.FTZ R7, R4, UR10, R175 ;  /* 0x0000000a04077c23 */ /* 0x000fe400080100af */
[----:B------:R-:W-:Y:S01]  /*11360*/  FSEL R19, R6, -INF , !P4 ;  /* 0xff80000006137808 */ /* 0x000fe20006000000 */
[----:B------:R-:W-:Y:S01]  /*11370*/  HMMA.16816.F32 R172, R12, R24, R224 ;  /* 0x000000180cac723c */ /* 0x000fe200000018e0 */
[----:B------:R-:W-:-:S02]  /*11380*/  FSEL R21, R8, -INF , !P1 ;  /* 0xff80000008157808 */ /* 0x000fc40004800000 */
[C---:B------:R-:W-:Y:S02]  /*11390*/  ISETP.GE.AND P4, PT, R2.reuse, R34, PT ;  /* 0x000000220200720c */ /* 0x040fe40003f86270 */
[----:B------:R-:W-:Y:S01]  /*113a0*/  ISETP.GE.AND P1, PT, R2, R35, PT ;  /* 0x000000230200720c */ /* 0x000fe20003f26270 */
[----:B------:R-:W-:Y:S01]  /*113b0*/  VIADD R2, R0, 0xffffff88 ;  /* 0xffffff8800027836 */ /* 0x000fe20000000000 */
[----:B------:R-:W-:Y:S02]  /*113c0*/  FSEL R182, R5, -INF , !P4 ;  /* 0xff80000005b67808 */ /* 0x000fe40006000000 */
[----:B------:R-:W-:Y:S02]  /*113d0*/  FSEL R184, R7, -INF , !P1 ;  /* 0xff80000007b87808 */ /* 0x000fe40004800000 */
[----:B------:R-:W-:Y:S02]  /*113e0*/  I2FP.F32.U32 R4, R2 ;  /* 0x0000000200047245 */ /* 0x000fe40000201000 */
[----:B------:R-:W-:-:S02]  /*113f0*/  ISETP.GE.AND P4, PT, R2, R33, PT ;  /* 0x000000210200720c */ /* 0x000fc40003f86270 */
[----:B------:R-:W-:Y:S01]  /*11400*/  ISETP.GE.AND P1, PT, R2, R32, PT ;  /* 0x000000200200720c */ /* 0x000fe20003f26270 */
[C---:B------:R-:W-:Y:S01]  /*11410*/  FFMA.FTZ R6, R4.reuse, UR10, R192 ;  /* 0x0000000a04067c23 */ /* 0x040fe200080100c0 */
[C---:B------:R-:W-:Y:S01]  /*11420*/  FFMA.FTZ R5, R4.reuse, UR10, R194 ;  /* 0x0000000a04057c23 */ /* 0x040fe200080100c2 */
[C---:B------:R-:W-:Y:S01]  /*11430*/  FFMA.FTZ R7, R4.reuse, UR10, R176 ;  /* 0x0000000a04077c23 */ /* 0x040fe200080100b0 */
[----:B------:R-:W-:Y:S02]  /*11440*/  FFMA.FTZ R4, R4, UR10, R178 ;  /* 0x0000000a04047c23 */ /* 0x000fe400080100b2 */
[----:B------:R-:W-:Y:S02]  /*11450*/  FSEL R27, R6, -INF , !P4 ;  /* 0xff800000061b7808 */ /* 0x000fe40006000000 */
[----:B------:R-:W-:Y:S02]  /*11460*/  FSEL R30, R5, -INF , !P1 ;  /* 0xff800000051e7808 */ /* 0x000fe40004800000 */
[----:B------:R-:W-:-:S02]  /*11470*/  ISETP.GE.AND P4, PT, R2, R34, PT ;  /* 0x000000220200720c */ /* 0x000fc40003f86270 */
[----:B------:R-:W-:Y:S01]  /*11480*/  ISETP.GE.AND P1, PT, R2, R35, PT ;  /* 0x000000230200720c */ /* 0x000fe20003f26270 */
[----:B------:R-:W-:Y:S01]  /*11490*/  VIADD R2, R0, 0xffffff89 ;  /* 0xffffff8900027836 */ /* 0x000fe20000000000 */
[----:B------:R-:W-:Y:S02]  /*114a0*/  FSEL R178, R7, -INF , !P4 ;  /* 0xff80000007b27808 */ /* 0x000fe40006000000 */
[----:B------:R-:W-:Y:S01]  /*114b0*/  FSEL R183, R4, -INF , !P1 ;  /* 0xff80000004b77808 */ /* 0x000fe20004800000 */
[----:B------:R-:W-:Y:S01]  /*114c0*/  VIADD R4, R0, 0xffffff90 ;  /* 0xffffff9000047836 */ /* 0x000fe20000000000 */
[----:B------:R-:W-:Y:S02]  /*114d0*/  I2FP.F32.U32 R5, R2 ;  /* 0x0000000200057245 */ /* 0x000fe40000201000 */
[C---:B------:R-:W-:Y:S02]  /*114e0*/  ISETP.GE.AND P4, PT, R2.reuse, R33, PT ;  /* 0x000000210200720c */ /* 0x040fe40003f86270 */
[----:B------:R-:W-:Y:S01]  /*114f0*/  ISETP.GE.AND P1, PT, R2, R32, PT ;  /* 0x000000200200720c */ /* 0x000fe20003f26270 */
[C---:B------:R-:W-:Y:S01]  /*11500*/  FFMA.FTZ R6, R5.reuse, UR10, R193 ;  /* 0x0000000a05067c23 */ /* 0x040fe200080100c1 */
[----:B------:R-:W-:Y:S01]  /*11510*/  FFMA.FTZ R8, R5, UR10, R195 ;  /* 0x0000000a05087c23 */ /* 0x000fe200080100c3 */
[----:B------:R-:W-:-:S03]  /*11520*/  I2FP.F32.U32 R7, R4 ;  /* 0x0000000400077245 */ /* 0x000fc60000201000 */
[----:B------:R-:W-:Y:S01]  /*11530*/  FSEL R26, R6, -INF , !P4 ;  /* 0xff800000061a7808 */ /* 0x000fe20006000000 */
[C---:B------:R-:W-:Y:S01]  /*11540*/  FFMA.FTZ R6, R5.reuse, UR10, R177 ;  /* 0x0000000a05067c23 */ /* 0x040fe200080100b1 */
[----:B------:R-:W-:Y:S01]  /*11550*/  FSEL R29, R8, -INF , !P1 ;  /* 0xff800000081d7808 */ /* 0x000fe20004800000 */
[----:B------:R-:W-:Y:S01]  /*11560*/  FFMA.FTZ R5, R5, UR10, R179 ;  /* 0x0000000a05057c23 */ /* 0x000fe200080100b3 */
[C---:B------:R-:W-:Y:S01]  /*11570*/  ISETP.GE.AND P4, PT, R2.reuse, R34, PT ;  /* 0x000000220200720c */ /* 0x040fe20003f86270 */
[C---:B------:R-:W-:Y:S01]  /*11580*/  FFMA.FTZ R9, R7.reuse, UR10, R220 ;  /* 0x0000000a07097c23 */ /* 0x040fe200080100dc */
[----:B------:R-:W-:Y:S01]  /*11590*/  ISETP.GE.AND P1, PT, R2, R35, PT ;  /* 0x000000230200720c */ /* 0x000fe20003f26270 */
[----:B------:R-:W-:Y:S01]  /*115a0*/  VIADD R2, R0, 0xffffff91 ;  /* 0xffffff9100027836 */ /* 0x000fe20000000000 */
[----:B------:R-:W-:Y:S01]  /*115b0*/  FSEL R176, R6, -INF , !P4 ;  /* 0xff80000006b07808 */ /* 0x000fe20006000000 */
[----:B------:R-:W-:Y:S01]  /*115c0*/  VIADD R0, R0, 0xffffff99 ;  /* 0xffffff9900007836 */ /* 0x000fe20000000000 */
[----:B------:R-:W-:Y:S01]  /*115d0*/  ISETP.GE.AND P4, PT, R4, R33, PT ;  /* 0x000000210400720c */ /* 0x000fe20003f86270 */
[----:B------:R-:W-:Y:S01]  /*115e0*/  FFMA.FTZ R8, R7, UR10, R222 ;  /* 0x0000000a07087c23 */ /* 0x000fe200080100de */
[----:B------:R-:W-:Y:S01]  /*115f0*/  FSEL R177, R5, -INF , !P1 ;  /* 0xff80000005b17808 */ /* 0x000fe20004800000 */
[----:B------:R-:W-:Y:S01]  /*11600*/  FFMA.FTZ R13, R7, UR10, R172 ;  /* 0x0000000a070d7c23 */ /* 0x000fe200080100ac */
[----:B------:R-:W-:-:S02]  /*11610*/  I2FP.F32.U32 R6, R2 ;  /* 0x0000000200067245 */ /* 0x000fc40000201000 */
[----:B------:R-:W-:Y:S02]  /*11620*/  ISETP.GE.AND P1, PT, R4, R32, PT ;  /* 0x000000200400720c */ /* 0x000fe40003f26270 */
[----:B------:R-:W-:Y:S01]  /*11630*/  FSEL R24, R9, -INF , !P4 ;  /* 0xff80000009187808 */ /* 0x000fe20006000000 */
[----:B------:R-:W-:Y:S01]  /*11640*/  FFMA.FTZ R9, R6, UR10, R221 ;  /* 0x0000000a06097c23 */ /* 0x000fe200080100dd */
[----:B------:R-:W-:Y:S02]  /*11650*/  I2FP.F32.U32 R5, R0 ;  /* 0x0000000000057245 */ /* 0x000fe40000201000 */
[----:B------:R-:W-:Y:S02]  /*11660*/  FSEL R25, R8, -INF , !P1 ;  /* 0xff80000008197808 */ /* 0x000fe40004800000 */
[----:B------:R-:W-:Y:S01]  /*11670*/  ISETP.GE.AND P4, PT, R2, R33, PT ;  /* 0x000000210200720c */ /* 0x000fe20003f86270 */
[----:B------:R-:W-:Y:S01]  /*11680*/  FFMA.FTZ R10, R5, UR10, R189 ;  /* 0x0000000a050a7c23 */ /* 0x000fe200080100bd */
[----:B------:R-:W-:-:S02]  /*11690*/  FMNMX3.FTZ R8, R137, R20, R19, !PT ;  /* 0x0000001489087276 */ /* 0x000fc40007810013 */
[----:B------:R-:W-:Y:S02]  /*116a0*/  ISETP.GE.AND P1, PT, R0, R33, PT ;  /* 0x000000210000720c */ /* 0x000fe40003f26270 */
[----:B------:R-:W-:Y:S02]  /*116b0*/  FSEL R23, R9, -INF , !P4 ;  /* 0xff80000009177808 */ /* 0x000fe40006000000 */
[----:B------:R-:W-:Y:S02]  /*116c0*/  FMNMX3.FTZ R8, R8, R27, R26, !PT ;  /* 0x0000001b08087276 */ /* 0x000fe4000781001a */
[----:B------:R-:W-:Y:S02]  /*116d0*/  FSEL R22, R10, -INF , !P1 ;  /* 0xff8000000a167808 */ /* 0x000fe40004800000 */
[----:B------:R-:W-:Y:S02]  /*116e0*/  FMNMX3.FTZ R8, R8, R24, R23, !PT ;  /* 0x0000001808087276 */ /* 0x000fe40007810017 */
[----:B------:R-:W-:-:S02]  /*116f0*/  ISETP.GE.AND P4, PT, R4, R34, PT ;  /* 0x000000220400720c */ /* 0x000fc40003f86270 */
[----:B------:R-:W-:Y:S01]  /*11700*/  FMNMX3.FTZ R12, R8, R180, R22, !PT ;  /* 0x000000b4080c7276 */ /* 0x000fe20007810016 */
[----:B------:R-:W-:Y:S10]  /*11710*/  BRA.U !UP1, `(.L_x_1540) ;  /* 0x0000000109b07547 */ /* 0x000ff4000b800000 */
[----:B------:R-:W2:Y:S04]  /*11720*/  LDL R219, [R1+0x48] ;  /* 0x0000480001db7983 */ /* 0x000ea80000100800 */
[----:B------:R-:W3:Y:S01]  /*11730*/  LDL R138, [R1+0x44] ;  /* 0x00004400018a7983 */ /* 0x000ee20000100800 */
[----:B------:R-:W-:-:S04]  /*11740*/  UIADD3 UR14, UPT, UPT, UR25, -0x5, URZ ;  /* 0xfffffffb190e7890 */ /* 0x000fc8000fffe0ff */
[----:B------:R-:W-:-:S04]  /*11750*/  UIMAD.WIDE.U32 UR16, UR14, UR12, URZ ;  /* 0x0000000c0e1072a5 */ /* 0x000fc8000f8e00ff */
[----:B------:R-:W-:Y:S02]  /*11760*/  USHF.L.U32 UR9, UR16, 0x5, URZ ;  /* 0x0000000510097899 */ /* 0x000fe400080006ff */
[----:B------:R-:W-:Y:S02]  /*11770*/  UIMAD UR14, UR14, UR13, UR17 ;  /* 0x0000000d0e0e72a4 */ /* 0x000fe4000f8e0211 */
[----:B------:R-:W-:Y:S02]  /*11780*/  ULEA UR15, UP0, UR12, UR9, 0x4 ;  /* 0x000000090c0f7291 */ /* 0x000fe4000f8020ff */
[----:B------:R-:W-:Y:S01]  /*11790*/  USHF.L.U64.HI UR14, UR16, 0x5, UR14 ;  /* 0x00000005100e7899 */ /* 0x000fe2000801020e */
[----:B------:R-:W-:Y:S02]  /*117a0*/  IMAD.U32 R8, RZ, RZ, UR9 ;  /* 0x00000009ff087e24 */ /* 0x000fe4000f8e00ff */
[----:B------:R-:W-:Y:S02]  /*117b0*/  IMAD.U32 R10, RZ, RZ, UR9 ;  /* 0x00000009ff0a7e24 */ /* 0x000fe4000f8e00ff */
[----:B------:R-:W-:-:S02]  /*117c0*/  IMAD.U32 R14, RZ, RZ, UR15 ;  /* 0x0000000fff0e7e24 */ /* 0x000fc4000f8e00ff */
        /* <DEDUP_REMOVED lines=33> */
.L_x_1540:
[----:B--2---:R-:W2:Y:S04]  /*119e0*/  LDL.64 R10, [R1+0x98] ;  /* 0x00009800010a7983 */ /* 0x004ea80000100a00 */
[----:B------:R-:W3:Y:S04]  /*119f0*/  LDL.64 R14, [R1+0xa0] ;  /* 0x0000a000010e7983 */ /* 0x000ee80000100a00 */
[----:B------:R-:W4:Y:S04]  /*11a00*/  LDL.64 R218, [R1+0x78] ;  /* 0x0000780001da7983 */ /* 0x000f280000100a00 */
[----:B------:R-:W5:Y:S04]  /*11a10*/  LDL.64 R16, [R1+0x90] ;  /* 0x0000900001107983 */ /* 0x000f680000100a00 */
[----:B------:R-:W5:Y:S04]  /*11a20*/  LDL.LU R224, [R1+0x38] ;  /* 0x0000380001e07983 */ /* 0x000f680000300800 */
[----:B------:R-:W5:Y:S04]  /*11a30*/  LDL.LU R222, [R1+0x3c] ;  /* 0x00003c0001de7983 */ /* 0x000f680000300800 */
[----:B------:R-:W5:Y:S04]  /*11a40*/  LDL.64 R226, [R1+0xa8] ;  /* 0x0000a80001e27983 */ /* 0x000f680000100a00 */
[----:B------:R-:W1:Y:S01]  /*11a50*/  SHFL.BFLY PT, R9, R12, 0x2, 0x1f ;  /* 0x0c401f000c097f89 */ /* 0x000e6200000e0000 */
[----:B------:R-:W-:Y:S01]  /*11a60*/  FFMA.FTZ R7, R7, UR10, R174 ;  /* 0x0000000a07077c23 */ /* 0x000fe200080100ae */
[----:B------:R-:W-:Y:S01]  /*11a70*/  FFMA.FTZ R18, R6, UR10, R223 ;  /* 0x0000000a06127c23 */ /* 0x000fe200080100df */
[----:B------:R-:W-:-:S02]  /*11a80*/  FSEL R31, R13, -INF , !P4 ;  /* 0xff8000000d1f7808 */ /* 0x000fc40006000000 */
[-C--:B------:R-:W-:Y:S02]  /*11a90*/  ISETP.GE.AND P1, PT, R4, R35.reuse, PT ;  /* 0x000000230400720c */ /* 0x080fe40003f26270 */
[----:B------:R-:W-:Y:S02]  /*11aa0*/  ISETP.GE.AND P4, PT, R2, R32, PT ;  /* 0x000000200200720c */ /* 0x000fe40003f86270 */
[----:B------:R-:W-:Y:S02]  /*11ab0*/  FSEL R212, R7, -INF , !P1 ;  /* 0xff80000007d47808 */ /* 0x000fe40004800000 */
[----:B------:R-:W-:Y:S02]  /*11ac0*/  FSEL R18, R18, -INF , !P4 ;  /* 0xff80000012127808 */ /* 0x000fe40006000000 */
[C---:B------:R-:W-:Y:S02]  /*11ad0*/  ISETP.GE.AND P1, PT, R2.reuse, R34, PT ;  /* 0x000000220200720c */ /* 0x040fe40003f26270 */
[----:B------:R-:W-:Y:S01]  /*11ae0*/  ISETP.GE.AND P4, PT, R2, R35, PT ;  /* 0x000000230200720c */ /* 0x000fe20003f86270 */
[----:B------:R-:W-:-:S02]  /*11af0*/  IMAD.U32 R2, RZ, RZ, UR37 ;  /* 0x00000025ff027e24 */ /* 0x000fc4000f8e00ff */
[C---:B------:R-:W-:Y:S01]  /*11b00*/  FFMA.FTZ R4, R6.reuse, UR10, R173 ;  /* 0x0000000a06047c23 */ /* 0x040fe200080100ad */
[----:B------:R-:W-:-:S04]  /*11b10*/  FFMA.FTZ R8, R6, UR10, R175 ;  /* 0x0000000a06087c23 */ /* 0x000fc800080100af */
[----:B------:R-:W-:Y:S02]  /*11b20*/  FSEL R210, R4, -INF , !P1 ;  /* 0xff80000004d27808 */ /* 0x000fe40004800000 */
[----:B------:R-:W-:Y:S01]  /*11b30*/  ISETP.GE.AND P1, PT, R0, R32, PT ;  /* 0x000000200000720c */ /* 0x000fe20003f26270 */
[----:B------:R-:W-:Y:S01]  /*11b40*/  UIADD3 UR18, UPT, UPT, UR36, -0x61c88647, URZ ;  /* 0x9e3779b924127890 */ /* 0x000fe2000fffe0ff */
[----:B------:R-:W-:Y:S01]  /*11b50*/  FSEL R211, R8, -INF , !P4 ;  /* 0xff80000008d37808 */ /* 0x000fe20006000000 */
[----:B------:R-:W-:Y:S01]  /*11b60*/  UIADD3 UR14, UPT, UPT, UR36, 0x3c6ef372, URZ ;  /* 0x3c6ef372240e7890 */ /* 0x000fe2000fffe0ff */
[----:B------:R-:W-:Y:S01]  /*11b70*/  ISETP.GE.AND P4, PT, R0, R34, PT ;  /* 0x000000220000720c */ /* 0x000fe20003f86270 */
[----:B------:R-:W-:Y:S01]  /*11b80*/  FFMA.FTZ R138, R5, UR10, R187 ;  /* 0x0000000a058a7c23 */ /* 0x000fe200080100bb */
[----:B------:R-:W-:Y:S02]  /*11b90*/  UIADD3 UR24, UPT, UPT, UR37, 0x76cf5d0a, URZ ;  /* 0x76cf5d0a25187890 */ /* 0x000fe4000fffe0ff */
[----:B------:R-:W-:-:S02]  /*11ba0*/  UIADD3 UR22, UPT, UPT, UR37, 0x32370b8f, URZ ;  /* 0x32370b8f25167890 */ /* 0x000fc4000fffe0ff */
[----:B------:R-:W-:Y:S02]  /*11bb0*/  UIADD3 UR23, UPT, UPT, UR36, -0x255992d5, URZ ;  /* 0xdaa66d2b24177890 */ /* 0x000fe4000fffe0ff */
[----:B------:R-:W-:Y:S02]  /*11bc0*/  UIADD3 UR19, UPT, UPT, UR36, 0x78dde6e4, URZ ;  /* 0x78dde6e424137890 */ /* 0x000fe4000fffe0ff */
[----:B------:R-:W-:Y:S02]  /*11bd0*/  UIADD3 UR17, UPT, UPT, UR37, -0x126145ec, URZ ;  /* 0xed9eba1425117890 */ /* 0x000fe4000fffe0ff */
[----:B------:R-:W-:Y:S02]  /*11be0*/  UIADD3 UR16, UPT, UPT, UR37, -0x56f99767, URZ ;  /* 0xa906689925107890 */ /* 0x000fe4000fffe0ff */
[----:B------:R-:W-:Y:S02]  /*11bf0*/  UIADD3 UR15, UPT, UPT, UR36, -0x4ab325aa, URZ ;  /* 0xb54cda56240f7890 */ /* 0x000fe4000fffe0ff */
[----:B------:R-:W-:Y:S01]  /*11c00*/  UIADD3 UR9, UPT, UPT, UR37, 0x646e171e, URZ ;  /* 0x646e171e25097890 */ /* 0x000fe2000fffe0ff */
[----:B--2---:R-:W-:Y:S01]  /*11c10*/  LOP3.LUT R6, R2, UR4, R11, 0x96, !PT ;  /* 0x0000000402067c12 */ /* 0x004fe2000f8e960b */
[----:B------:R-:W-:Y:S01]  /*11c20*/  FFMA.FTZ R11, R5, UR10, R191 ;  /* 0x0000000a050b7c23 */ /* 0x000fe200080100bf */
[----:B------:R-:W-:-:S04]  /*11c30*/  FMNMX3.FTZ R2, R136, R28, R21, !PT ;  /* 0x0000001c88027276 */ /* 0x000fc80007810015 */
[----:B------:R-:W-:Y:S01]  /*11c40*/  FSEL R11, R11, -INF , !P1 ;  /* 0xff8000000b0b7808 */ /* 0x000fe20004800000 */
[----:B------:R-:W-:Y:S01]  /*11c50*/  IMAD.WIDE.U32 R6, R6, -0x326172a9, RZ ;  /* 0xcd9e8d5706067825 */ /* 0x000fe200078e00ff */
[----:B------:R-:W-:Y:S02]  /*11c60*/  ISETP.GE.AND P1, PT, R0, R35, PT ;  /* 0x000000230000720c */ /* 0x000fe40003f26270 */
[----:B-1----:R-:W-:Y:S02]  /*11c70*/  FMNMX.FTZ R0, R12, R9, !PT ;  /* 0x000000090c007209 */ /* 0x002fe40007810000 */
[----:B------:R-:W-:Y:S02]  /*11c80*/  FMNMX3.FTZ R2, R2, R30, R29, !PT ;  /* 0x0000001e02027276 */ /* 0x000fe4000781001d */
[----:B---3--:R-:W-:Y:S01]  /*11c90*/  LOP3.LUT R4, R14, UR18, R7, 0x96, !PT ;  /* 0x000000120e047c12 */ /* 0x008fe2000f8e9607 */
[----:B------:R-:W1:Y:S01]  /*11ca0*/  SHFL.BFLY PT, R15, R0, 0x1, 0x1f ;  /* 0x0c201f00000f7f89 */ /* 0x000e6200000e0000 */
[----:B----4-:R-:W-:-:S02]  /*11cb0*/  LOP3.LUT R8, R6, UR14, R219, 0x96, !PT ;  /* 0x0000000e06087c12 */ /* 0x010fc4000f8e96db */
[----:B------:R-:W-:Y:S01]  /*11cc0*/  FMNMX3.FTZ R2, R2, R25, R18, !PT ;  /* 0x0000001902027276 */ /* 0x000fe20007810012 */
[----:B------:R-:W-:Y:S01]  /*11cd0*/  FFMA.FTZ R14, R5, UR10, R185 ;  /* 0x0000000a050e7c23 */ /* 0x000fe200080100b9 */
[----:B------:R-:W-:Y:S02]  /*11ce0*/  IMAD.WIDE.U32 R4, R4, -0x2daee0ad, RZ ;  /* 0xd2511f5304047825 */ /* 0x000fe400078e00ff */
[----:B------:R-:W-:Y:S02]  /*11cf0*/  FMNMX3.FTZ R10, R2, R181, R11, !PT ;  /* 0x000000b5020a7276 */ /* 0x000fe4000781000b */
[----:B------:R-:W-:Y:S01]  /*11d00*/  IMAD.WIDE.U32 R8, R8, -0x2daee0ad, RZ ;  /* 0xd2511f5308087825 */ /* 0x000fe200078e00ff */
[----:B-----5:R-:W-:Y:S02]  /*11d10*/  LOP3.LUT R2, R16, UR24, R5, 0x96, !PT ;  /* 0x0000001810027c12 */ /* 0x020fe4000f8e9605 */
[----:B------:R-:W2:Y:S02]  /*11d20*/  SHFL.BFLY PT, R5, R10, 0x2, 0x1f ;  /* 0x0c401f000a057f89 */ /* 0x000ea400000e0000 */
[----:B------:R-:W-:Y:S01]  /*11d30*/  LOP3.LUT R12, R4, UR22, R9, 0x96, !PT ;  /* 0x00000016040c7c12 */ /* 0x000fe2000f8e9609 */
[----:B------:R-:W-:-:S04]  /*11d40*/  IMAD.WIDE.U32 R16, R2, -0x326172a9, RZ ;  /* 0xcd9e8d5702107825 */ /* 0x000fc800078e00ff */
[----:B------:R-:W-:Y:S01]  /*11d50*/  IMAD.WIDE.U32 R12, R12, -0x326172a9, RZ ;  /* 0xcd9e8d570c0c7825 */ /* 0x000fe200078e00ff */
[----:B------:R-:W-:-:S04]  /*11d60*/  LOP3.LUT R2, R218, UR23, R17, 0x96, !PT ;  /* 0x00000017da027c12 */ /* 0x000fc8000f8e9611 */
[----:B------:R-:W-:Y:S02]  /*11d70*/  LOP3.LUT R16, R16, UR19, R13, 0x96, !PT ;  /* 0x0000001310107c12 */ /* 0x000fe4000f8e960d */
[----:B-1----:R-:W-:Y:S02]  /*11d80*/  FMNMX.FTZ R219, R0, R15, !PT ;  /* 0x0000000f00db7209 */ /* 0x002fe40007810000 */
[----:B------:R-:W-:Y:S01]  /*11d90*/  FSEL R205, R14, -INF , !P4 ;  /* 0xff8000000ecd7808 */ /* 0x000fe20006000000 */
[----:B------:R-:W-:-:S04]  /*11da0*/  IMAD.WIDE.U32 R14, R2, -0x2daee0ad, RZ ;  /* 0xd2511f53020e7825 */ /* 0x000fc800078e00ff */
[----:B------:R-:W-:Y:S01]  /*11db0*/  IMAD.WIDE.U32 R16, R16, -0x2daee0ad, RZ ;  /* 0xd2511f5310107825 */ /* 0x000fe200078e00ff */
[----:B------:R-:W-:-:S03]  /*11dc0*/  LOP3.LUT R4, R8, UR17, R15, 0x96, !PT ;  /* 0x0000001108047c12 */ /* 0x000fc6000f8e960f */
[C---:B------:R-:W-:Y:S01]  /*11dd0*/  FMUL.FTZ R0, R219.reuse, UR28 ;  /* 0x0000001cdb007c20 */ /* 0x040fe20008410000 */
[----:B------:R-:W-:Y:S02]  /*11de0*/  LOP3.LUT R8, R14, UR16, R17, 0x96, !PT ;  /* 0x000000100e087c12 */ /* 0x000fe4000f8e9611 */
[----:B------:R-:W-:Y:S02]  /*11df0*/  FSETP.NEU.FTZ.AND P4, PT, R219, -INF , PT ;  /* 0xff800000db00780b */ /* 0x000fe40003f9d000 */
[----:B--2---:R-:W-:Y:S01]  /*11e00*/  FMNMX.FTZ R10, R10, R5, !PT ;  /* 0x000000050a0a7209 */ /* 0x004fe20007810000 */
[----:B------:R-:W-:Y:S01]  /*11e10*/  IMAD.WIDE.U32 R4, R4, -0x326172a9, RZ ;  /* 0xcd9e8d5704047825 */ /* 0x000fe200078e00ff */
[----:B------:R-:W-:-:S03]  /*11e20*/  FSEL R2, R0, RZ, P4 ;  /* 0x000000ff00027208 */ /* 0x000fc60002000000 */
[----:B------:R-:W-:-:S04]  /*11e30*/  IMAD.WIDE.U32 R8, R8, -0x326172a9, RZ ;  /* 0xcd9e8d5708087825 */ /* 0x000fc800078e00ff */
[--C-:B------:R-:W-:Y:S01]  /*11e40*/  FFMA.FTZ R20, R20, UR28, -R2.reuse ;  /* 0x0000001c14147c23 */ /* 0x100fe20008010802 */
[----:B------:R-:W-:Y:S01]  /*11e50*/  FFMA.FTZ R19, R19, UR28, -R2 ;  /* 0x0000001c13137c23 */ /* 0x000fe20008010802 */
[----:B------:R-:W-:Y:S02]  /*11e60*/  LOP3.LUT R14, R4, UR15, R9, 0x96, !PT ;  /* 0x0000000f040e7c12 */ /* 0x000fe4000f8e9609 */
[----:B------:R-:W1:Y:S01]  /*11e70*/  SHFL.BFLY PT, R4, R10, 0x1, 0x1f ;  /* 0x0c201f000a047f89 */ /* 0x000e6200000e0000 */
[----:B------:R-:W-:Y:S01]  /*11e80*/  MUFU.EX2 R188, R20 ;  /* 0x0000001400bc7308 */ /* 0x000fe20000000800 */
[----:B------:R-:W-:-:S03]  /*11e90*/  LOP3.LUT R0, R14, 0xff, RZ, 0xc0, !PT ;  /* 0x000000ff0e007812 */ /* 0x000fc600078ec0ff */
[----:B------:R-:W2:Y:S01]  /*11ea0*/  MUFU.EX2 R191, R19 ;  /* 0x0000001300bf7308 */ /* 0x000ea20000000800 */
[----:B------:R-:W-:Y:S02]  /*11eb0*/  FSEL R207, R138, -INF , !P1 ;  /* 0xff8000008acf7808 */ /* 0x000fe40004800000 */
[----:B------:R-:W-:Y:S02]  /*11ec0*/  ISETP.LE.U32.AND P1, PT, R0, UR11, PT ;  /* 0x0000000b00007c0c */ /* 0x000fe4000bf23070 */
[----:B------:R-:W-:-:S04]  /*11ed0*/  LOP3.LUT R0, R14, 0xffff, RZ, 0xc0, !PT ;  /* 0x0000ffff0e007812 */ /* 0x000fc800078ec0ff */
[----:B------:R-:W-:Y:S02]  /*11ee0*/  SHF.R.U32.HI R0, RZ, 0x8, R0 ;  /* 0x00000008ff007819 */ /* 0x000fe40000011600 */
[----:B--2---:R-:W-:Y:S02]  /*11ef0*/  F2FP.F16.F32.PACK_AB R15, R191, R188 ;  /* 0x000000bcbf0f723e */ /* 0x004fe400000000ff */
[----:B------:R-:W-:Y:S02]  /*11f00*/  LOP3.LUT R0, R0, 0xffff, RZ, 0xc0, !PT ;  /* 0x0000ffff00007812 */ /* 0x000fe400078ec0ff */
[----:B------:R-:W-:Y:S01]  /*11f10*/  PRMT R9, R15, 0x7632, R9 ;  /* 0x000076320f097816 */ /* 0x000fe20000000009 */
[----:B------:R-:W-:Y:S01]  /*11f20*/  @!P1 HADD2 R172, -R15.H0_H0, -RZ.H0_H0 ;  /* 0xa00000ff0fac9230 */ /* 0x000fe20000000900 */
[----:B-1----:R-:W-:Y:S02]  /*11f30*/  FMNMX.FTZ R218, R10, R4, !PT ;  /* 0x000000040ada7209 */ /* 0x002fe40007810000 */
[----:B------:R-:W-:-:S02]  /*11f40*/  FSEL R13, R219, RZ, P4 ;  /* 0x000000ffdb0d7208 */ /* 0x000fc40002000000 */
[----:B------:R-:W-:Y:S01]  /*11f50*/  ISETP.LE.U32.AND P4, PT, R0, UR11, PT ;  /* 0x0000000b00007c0c */ /* 0x000fe2000bf83070 */
[----:B------:R-:W-:Y:S01]  /*11f60*/  FMUL.FTZ R0, R218, UR28 ;  /* 0x0000001cda007c20 */ /* 0x000fe20008410000 */
[----:B------:R-:W-:Y:S02]  /*11f70*/  PRMT R239, R15, 0x5410, R9 ;  /* 0x000054100fef7816 */ /* 0x000fe40000000009 */
[----:B------:R-:W-:Y:S02]  /*11f80*/  @!P1 PRMT R15, R172, 0x5410, RZ ;  /* 0x00005410ac0f9816 */ /* 0x000fe400000000ff */
[----:B------:R-:W-:-:S04]  /*11f90*/  FSETP.NEU.FTZ.AND P1, PT, R218, -INF , PT ;  /* 0xff800000da00780b */ /* 0x000fc80003f3d000 */
[----:B------:R-:W-:-:S05]  /*11fa0*/  FSEL R0, R0, RZ, P1 ;  /* 0x000000ff00007208 */ /* 0x000fca0000800000 */
[--C-:B------:R-:W-:Y:S01]  /*11fb0*/  FFMA.FTZ R4, R28, UR28, -R0.reuse ;  /* 0x0000001c1c047c23 */ /* 0x100fe20008010800 */
[----:B------:R-:W-:-:S03]  /*11fc0*/  FFMA.FTZ R21, R21, UR28, -R0 ;  /* 0x0000001c15157c23 */ /* 0x000fc60008010800 */
[----:B------:R1:W-:Y:S01]  /*11fd0*/  MUFU.EX2 R172, R4 ;  /* 0x0000000400ac7308 */ /* 0x0003e20000000800 */
[----:B------:R-:W-:-:S03]  /*11fe0*/  @!P4 HADD2 R28, -R9.H0_H0, -RZ.H0_H0 ;  /* 0xa00000ff091cc230 */ /* 0x000fc60000000900 */
[----:B------:R-:W2:Y:S02]  /*11ff0*/  MUFU.EX2 R190, R21 ;  /* 0x0000001500be7308 */ /* 0x000ea40000000800 */
[----:B------:R-:W-:Y:S02]  /*12000*/  @!P4 PRMT R9, R28, 0x5410, RZ ;  /* 0x000054101c09c816 */ /* 0x000fe400000000ff */
[----:B-1----:R-:W-:-:S04]  /*12010*/  PRMT R4, R14, 0x7632, R4 ;  /* 0x000076320e047816 */ /* 0x002fc80000000004 */
[----:B------:R-:W-:-:S04]  /*12020*/  LOP3.LUT R4, R4, 0xff, RZ, 0xc0, !PT ;  /* 0x000000ff04047812 */ /* 0x000fc800078ec0ff */
[----:B------:R-:W-:Y:S02]  /*12030*/  ISETP.LE.U32.AND P4, PT, R4, UR11, PT ;  /* 0x0000000b04007c0c */ /* 0x000fe4000bf83070 */
[----:B--2---:R-:W-:Y:S02]  /*12040*/  F2FP.F16.F32.PACK_AB R20, R190, R172 ;  /* 0x000000acbe14723e */ /* 0x004fe400000000ff */
[----:B------:R-:W-:Y:S02]  /*12050*/  SHF.R.U32.HI R4, RZ, 0x18, R14 ;  /* 0x00000018ff047819 */ /* 0x000fe4000001160e */
[----:B------:R-:W-:-:S07]  /*12060*/  PRMT R19, R20, 0x7632, R19 ;  /* 0x0000763214137816 */ /* 0x000fce0000000013 */
[----:B------:R-:W-:Y:S01]  /*12070*/  @!P4 HADD2 R173, -R20.H0_H0, -RZ.H0_H0 ;  /* 0xa00000ff14adc230 */ /* 0x000fe20000000900 */
[----:B------:R-:W-:-:S04]  /*12080*/  PRMT R238, R20, 0x5410, R19 ;  /* 0x0000541014ee7816 */ /* 0x000fc80000000013 */
[----:B------:R-:W-:Y:S02]  /*12090*/  @!P4 PRMT R20, R173, 0x5410, RZ ;  /* 0x00005410ad14c816 */ /* 0x000fe400000000ff */
[----:B------:R-:W-:Y:S01]  /*120a0*/  ISETP.LE.U32.AND P4, PT, R4, UR11, PT ;  /* 0x0000000b04007c0c */ /* 0x000fe2000bf83070 */
[--C-:B------:R-:W-:Y:S01]  /*120b0*/  FFMA.FTZ R4, R27, UR28, -R2.reuse ;  /* 0x0000001c1b047c23 */ /* 0x100fe20008010802 */
[----:B------:R-:W-:-:S03]  /*120c0*/  FFMA.FTZ R26, R26, UR28, -R2 ;  /* 0x0000001c1a1a7c23 */ /* 0x000fc60008010802 */
[----:B------:R1:W-:Y:S04]  /*120d0*/  MUFU.EX2 R173, R4 ;  /* 0x0000000400ad7308 */ /* 0x0003e80000000800 */
[----:B------:R-:W2:Y:S04]  /*120e0*/  MUFU.EX2 R193, R26 ;  /* 0x0000001a00c17308 */ /* 0x000ea80000000800 */
[----:B------:R-:W-:Y:S02]  /*120f0*/  @!P4 HADD2 R27, -R19.H0_H0, -RZ.H0_H0 ;  /* 0xa00000ff131bc230 */ /* 0x000fe40000000900 */
[----:B-1----:R-:W-:-:S03]  /*12100*/  IMAD.MOV.U32 R4, RZ, RZ, R8 ;  /* 0x000000ffff047224 */ /* 0x002fc600078e0008 */
[----:B------:R-:W-:Y:S02]  /*12110*/  @!P4 PRMT R19, R27, 0x5410, RZ ;  /* 0x000054101b13c816 */ /* 0x000fe400000000ff */
[----:B------:R-:W-:-:S04]  /*12120*/  LOP3.LUT R4, R4, 0xff, RZ, 0xc0, !PT ;  /* 0x000000ff04047812 */ /* 0x000fc800078ec0ff */
[----:B------:R-:W-:Y:S02]  /*12130*/  ISETP.LE.U32.AND P4, PT, R4, UR11, PT ;  /* 0x0000000b04007c0c */ /* 0x000fe4000bf83070 */
[----:B--2---:R-:W-:Y:S02]  /*12140*/  F2FP.F16.F32.PACK_AB R21, R193, R173 ;  /* 0x000000adc115723e */ /* 0x004fe400000000ff */
[----:B------:R-:W-:Y:S02]  /*12150*/  PRMT R4, R8, 0x7771, RZ ;  /* 0x0000777108047816 */ /* 0x000fe400000000ff */
[----:B------:R-:W-:-:S07]  /*12160*/  PRMT R198, R21, 0x7632, R198 ;  /* 0x0000763215c67816 */ /* 0x000fce00000000c6 */
[----:B------:R-:W-:Y:S01]  /*12170*/  @!P4 HADD2 R175, -R21.H0_H0, -RZ.H0_H0 ;  /* 0xa00000ff15afc230 */ /* 0x000fe20000000900 */
[----:B------:R-:W-:-:S04]  /*12180*/  PRMT R237, R21, 0x5410, R198 ;  /* 0x0000541015ed7816 */ /* 0x000fc800000000c6 */
[----:B------:R-:W-:Y:S02]  /*12190*/  @!P4 PRMT R21, R175, 0x5410, RZ ;  /* 0x00005410af15c816 */ /* 0x000fe400000000ff */
[----:B------:R-:W-:Y:S02]  /*121a0*/  ISETP.GT.U32.AND P4, PT, R4, UR11, PT ;  /* 0x0000000b04007c0c */ /* 0x000fe4000bf84070 */
[----:B------:R-:W-:Y:S01]  /*121b0*/  FMNMX3.FTZ R4, R135, R199, R182, !PT ;  /* 0x000000c787047276 */ /* 0x000fe200078100b6 */
[----:B------:R-:W-:-:S03]  /*121c0*/  UIADD3 UR4, UPT, UPT, UR36, 0x1715609d, URZ ;  /* 0x1715609d24047890 */ /* 0x000fc6000fffe0ff */
[----:B------:R-:W-:Y:S01]  /*121d0*/  FMNMX3.FTZ R4, R4, R178, R176, !PT ;  /* 0x000000b204047276 */ /* 0x000fe200078100b0 */
[----:B------:R-:W-:-:S03]  /*121e0*/  FFMA.FTZ R10, R30, UR28, -R0 ;  /* 0x0000001c1e0a7c23 */ /* 0x000fc60008010800 */
[----:B------:R-:W-:Y:S02]  /*121f0*/  FMNMX3.FTZ R4, R4, R31, R210, !PT ;  /* 0x0000001f04047276 */ /* 0x000fe400078100d2 */
[----:B------:R-:W-:Y:S01]  /*12200*/  LOP3.LUT R12, R12, UR4, R5, 0x96, !PT ;  /* 0x000000040c0c7c12 */ /* 0x000fe2000f8e9605 */
[----:B------:R-:W-:Y:S01]  /*12210*/  FFMA.FTZ R5, R29, UR28, -R0 ;  /* 0x0000001c1d057c23 */ /* 0x000fe20008010800 */
[----:B------:R-:W-:Y:S01]  /*12220*/  FMNMX3.FTZ R4, R4, R186, R205, !PT ;  /* 0x000000ba04047276 */ /* 0x000fe200078100cd */
[----:B------:R1:W-:Y:S04]  /*12230*/  MUFU.EX2 R138, R10 ;  /* 0x0000000a008a7308 */ /* 0x0003e80000000800 */
[----:B------:R2:W3:Y:S01]  /*12240*/  MUFU.EX2 R175, R5 ;  /* 0x0000000500af7308 */ /* 0x0004e20000000800 */
[----:B------:R-:W-:Y:S01]  /*12250*/  @P4 HADD2 R174, -R198.H0_H0, -RZ.H0_H0 ;  /* 0xa00000ffc6ae4230 */ /* 0x000fe20000000900 */
[----:B-1----:R-:W1:Y:S04]  /*12260*/  SHFL.BFLY PT, R10, R4, 0x2, 0x1f ;  /* 0x0c401f00040a7f89 */ /* 0x002e6800000e0000 */
[----:B------:R-:W-:-:S02]  /*12270*/  @P4 PRMT R198, R174, 0x5410, RZ ;  /* 0x00005410aec64816 */ /* 0x000fc400000000ff */
[----:B--2---:R-:W-:-:S04]  /*12280*/  PRMT R5, R8, 0x7772, RZ ;  /* 0x0000777208057816 */ /* 0x004fc800000000ff */
[----:B------:R-:W-:Y:S02]  /*12290*/  ISETP.GT.U32.AND P4, PT, R5, UR11, PT ;  /* 0x0000000b05007c0c */ /* 0x000fe4000bf84070 */
[----:B---3--:R-:W-:-:S04]  /*122a0*/  F2FP.F16.F32.PACK_AB R5, R175, R138 ;  /* 0x0000008aaf05723e */ /* 0x008fc800000000ff */
[C---:B------:R-:W-:Y:S02]  /*122b0*/  PRMT R197, R5.reuse, 0x7610, R197 ;  /* 0x0000761005c57816 */ /* 0x040fe400000000c5 */
[----:B------:R-:W-:Y:S02]  /*122c0*/  PRMT R196, R5, 0x7632, R196 ;  /* 0x0000763205c47816 */ /* 0x000fe400000000c4 */
[----:B------:R-:W-:-:S03]  /*122d0*/  PRMT R5, R8, 0x7773, RZ ;  /* 0x0000777308057816 */ /* 0x000fc600000000ff */
[----:B------:R-:W-:Y:S01]  /*122e0*/  @P4 HADD2 R29, -R197.H0_H0, -RZ.H0_H0 ;  /* 0xa00000ffc51d4230 */ /* 0x000fe20000000900 */
[----:B------:R-:W-:Y:S02]  /*122f0*/  PRMT R236, R197, 0x5410, R196 ;  /* 0x00005410c5ec7816 */ /* 0x000fe400000000c4 */
[----:B-1----:R-:W-:Y:S02]  /*12300*/  FMNMX.FTZ R4, R4, R10, !PT ;  /* 0x0000000a04047209 */ /* 0x002fe40007810000 */
[----:B------:R-:W-:Y:S01]  /*12310*/  @P4 PRMT R197, R29, 0x5410, RZ ;  /* 0x000054101dc54816 */ /* 0x000fe200000000ff */
[--C-:B------:R-:W-:Y:S01]  /*12320*/  FFMA.FTZ R23, R23, UR28, -R2.reuse ;  /* 0x0000001c17177c23 */ /* 0x100fe20008010802 */
[----:B------:R-:W-:Y:S01]  /*12330*/  ISETP.GT.U32.AND P4, PT, R5, UR11, PT ;  /* 0x0000000b05007c0c */ /* 0x000fe2000bf84070 */
[--C-:B------:R-:W-:Y:S01]  /*12340*/  FFMA.FTZ R5, R24, UR28, -R2.reuse ;  /* 0x0000001c18057c23 */ /* 0x100fe20008010802 */
[--C-:B------:R-:W-:Y:S01]  /*12350*/  FFMA.FTZ R17, R180, UR28, -R2.reuse ;  /* 0x0000001cb4117c23 */ /* 0x100fe20008010802 */
[----:B------:R-:W-:-:S02]  /*12360*/  FFMA.FTZ R22, R22, UR28, -R2 ;  /* 0x0000001c16167c23 */ /* 0x000fc40008010802 */
[----:B------:R-:W1:Y:S01]  /*12370*/  SHFL.BFLY PT, R2, R4, 0x1, 0x1f ;  /* 0x0c201f0004027f89 */ /* 0x000e6200000e0000 */
[--C-:B------:R-:W-:Y:S01]  /*12380*/  FFMA.FTZ R25, R25, UR28, -R0.reuse ;  /* 0x0000001c19197c23 */ /* 0x100fe20008010800 */
[--C-:B------:R-:W-:Y:S01]  /*12390*/  FFMA.FTZ R18, R18, UR28, -R0.reuse ;  /* 0x0000001c12127c23 */ /* 0x100fe20008010800 */
[--C-:B------:R-:W-:Y:S01]  /*123a0*/  FFMA.FTZ R181, R181, UR28, -R0.reuse ;  /* 0x0000001cb5b57c23 */ /* 0x100fe20008010800 */
[----:B------:R-:W-:Y:S01]  /*123b0*/  FFMA.FTZ R28, R11, UR28, -R0 ;  /* 0x0000001c0b1c7c23 */ /* 0x000fe20008010800 */
[----:B------:R-:W-:Y:S01]  /*123c0*/  FADD.FTZ R0, R137, -R13 ;  /* 0x8000000d89007221 */ /* 0x000fe20000010000 */
[----:B------:R-:W-:-:S04]  /*123d0*/  IMAD.WIDE.U32 R10, R12, -0x2daee0ad, RZ ;  /* 0xd2511f530c0a7825 */ /* 0x000fc800078e00ff */
[----:B------:R-:W-:Y:S01]  /*123e0*/  FMUL.FTZ R0, R0, UR28 ;  /* 0x0000001c00007c20 */ /* 0x000fe20008410000 */
[----:B------:R-:W-:Y:S01]  /*123f0*/  MUFU.EX2 R185, R5 ;  /* 0x0000000500b97308 */ /* 0x000fe20000000800 */
[----:B------:R-:W-:-:S03]  /*12400*/  LOP3.LUT R29, R16, UR9, R11, 0x96, !PT ;  /* 0x00000009101d7c12 */ /* 0x000fc6000f8e960b */
[----:B------:R2:W3:Y:S01]  /*12410*/  MUFU.EX2 R5, R0 ;  /* 0x0000000000057308 */ /* 0x0004e20000000800 */
[----:B------:R-:W-:Y:S02]  /*12420*/  LOP3.LUT R7, R226, UR18, R7, 0x96, !PT ;  /* 0x00000012e2077c12 */ /* 0x000fe4000f8e9607 */
[----:B------:R-:W4:Y:S01]  /*12430*/  LDL.64 R226, [R1+0x88] ;  /* 0x0000880001e27983 */ /* 0x000f220000100a00 */
[----:B------:R-:W-:Y:S02]  /*12440*/  FSEL R12, R218, RZ, P1 ;  /* 0x000000ffda0c7208 */ /* 0x000fe40000800000 */
[----:B-1----:R-:W-:Y:S02]  /*12450*/  FMNMX.FTZ R216, R4, R2, !PT ;  /* 0x0000000204d87209 */ /* 0x002fe40007810000 */
[----:B--2---:R-:W-:-:S03]  /*12460*/  LOP3.LUT R0, R29, 0xffff, RZ, 0xc0, !PT ;  /* 0x0000ffff1d007812 */ /* 0x004fc600078ec0ff */
[C---:B------:R-:W-:Y:S01]  /*12470*/  FMUL.FTZ R11, R216.reuse, UR28 ;  /* 0x0000001cd80b7c20 */ /* 0x040fe20008410000 */
[----:B------:R-:W-:Y:S02]  /*12480*/  FSETP.NEU.FTZ.AND P1, PT, R216, -INF , PT ;  /* 0xff800000d800780b */ /* 0x000fe40003f3d000 */
[----:B------:R-:W-:-:S04]  /*12490*/  SHF.R.U32.HI R0, RZ, 0x8, R0 ;  /* 0x00000008ff007819 */ /* 0x000fc80000011600 */
[----:B------:R-:W-:Y:S02]  /*124a0*/  LOP3.LUT R2, R0, 0xffff, RZ, 0xc0, !PT ;  /* 0x0000ffff00027812 */ /* 0x000fe400078ec0ff */
[----:B------:R-:W-:Y:S01]  /*124b0*/  FSEL R0, R11, RZ, P1 ;  /* 0x000000ff0b007208 */ /* 0x000fe20000800000 */
[----:B---3--:R-:W-:Y:S02]  /*124c0*/  FFMA.FTZ R11, R224, R5, R188 ;  /* 0x00000005e00b7223 */ /* 0x008fe400000100bc */
[----:B------:R-:W2:Y:S01]  /*124d0*/  LDL.64 R224, [R1+0x80] ;  /* 0x0000800001e07983 */ /* 0x000ea20000100a00 */
[----:B------:R-:W1:Y:S01]  /*124e0*/  MUFU.EX2 R240, R23 ;  /* 0x0000001700f07308 */ /* 0x000e620000000800 */
[----:B------:R-:W-:Y:S01]  /*124f0*/  LOP3.LUT R4, R29, 0xff, RZ, 0xc0, !PT ;  /* 0x000000ff1d047812 */ /* 0x000fe200078ec0ff */
[----:B------:R-:W-:Y:S01]  /*12500*/  @P4 HADD2 R24, -R196.H0_H0, -RZ.H0_H0 ;  /* 0xa00000ffc4184230 */ /* 0x000fe20000000900 */
[----:B------:R-:W-:Y:S01]  /*12510*/  FSEL R27, R216, RZ, P1 ;  /* 0x000000ffd81b7208 */ /* 0x000fe20000800000 */
[----:B------:R-:W-:Y:S01]  /*12520*/  MUFU.EX2 R174, R25 ;  /* 0x0000001900ae7308 */ /* 0x000fe20000000800 */
[----:B------:R-:W-:-:S03]  /*12530*/  ISETP.LE.U32.AND P1, PT, R4, UR11, PT ;  /* 0x0000000b04007c0c */ /* 0x000fc6000bf23070 */
[----:B------:R-:W3:Y:S01]  /*12540*/  MUFU.EX2 R18, R18 ;  /* 0x0000001200127308 */ /* 0x000ee20000000800 */
[----:B------:R-:W-:Y:S01]  /*12550*/  @P4 PRMT R196, R24, 0x5410, RZ ;  /* 0x0000541018c44816 */ /* 0x000fe200000000ff */
[----:B------:R-:W-:Y:S01]  /*12560*/  FADD.FTZ R26, R191, R11 ;  /* 0x0000000bbf1a7221 */ /* 0x000fe20000010000 */
[----:B------:R-:W-:Y:S01]  /*12570*/  ISETP.LE.U32.AND P4, PT, R2, UR11, PT ;  /* 0x0000000b02007c0c */ /* 0x000fe2000bf83070 */
[----:B------:R-:W-:Y:S04]  /*12580*/  MUFU.EX2 R241, R17 ;  /* 0x0000001100f17308 */ /* 0x000fe80000000800 */
[----:B------:R-:W-:Y:S01]  /*12590*/  MUFU.EX2 R242, R22 ;  /* 0x0000001600f27308 */ /* 0x000fe20000000800 */
[----:B-1----:R-:W-:Y:S01]  /*125a0*/  F2FP.F16.F32.PACK_AB R2, R240, R185 ;  /* 0x000000b9f002723e */ /* 0x002fe200000000ff */
[--C-:B------:R-:W-:Y:S01]  /*125b0*/  FFMA.FTZ R31, R31, UR28, -R0.reuse ;  /* 0x0000001c1f1f7c23 */ /* 0x100fe20008010800 */
[----:B------:R-:W-:Y:S01]  /*125c0*/  FFMA.FTZ R180, R205, UR28, -R0 ;  /* 0x0000001ccdb47c23 */ /* 0x000fe20008010800 */
[----:B------:R-:W5:Y:S01]  /*125d0*/  LDL.LU R246, [R1+0x74] ;  /* 0x0000740001f67983 */ /* 0x000f620000300800 */
[----:B------:R-:W-:-:S02]  /*125e0*/  PRMT R195, R2, 0x7610, R195 ;  /* 0x0000761002c37816 */ /* 0x000fc400000000c3 */
[----:B------:R-:W-:Y:S02]  /*125f0*/  PRMT R194, R2, 0x7632, R194 ;  /* 0x0000763202c27816 */ /* 0x000fe400000000c2 */
[----:B------:R-:W-:Y:S01]  /*12600*/  PRMT R2, R29, 0x7632, R2 ;  /* 0x000076321d027816 */ /* 0x000fe20000000002 */
[----:B------:R-:W-:Y:S01]  /*12610*/  @!P1 HADD2 R30, -R195.H0_H0, -RZ.H0_H0 ;  /* 0xa00000ffc31e9230 */ /* 0x000fe20000000900 */
[----:B------:R-:W-:Y:S02]  /*12620*/  PRMT R243, R195, 0x5410, R194 ;  /* 0x00005410c3f37816 */ /* 0x000fe400000000c2 */
[----:B------:R-:W-:Y:S02]  /*12630*/  LOP3.LUT R2, R2, 0xff, RZ, 0xc0, !PT ;  /* 0x000000ff02027812 */ /* 0x000fe400078ec0ff */
[----:B------:R-:W-:Y:S02]  /*12640*/  @!P1 PRMT R195, R30, 0x5410, RZ ;  /* 0x000054101ec39816 */ /* 0x000fe400000000ff */
[----:B------:R-:W-:-:S02]  /*12650*/  ISETP.LE.U32.AND P1, PT, R2, UR11, PT ;  /* 0x0000000b02007c0c */ /* 0x000fc4000bf23070 */
[----:B------:R-:W-:-:S04]  /*12660*/  FMNMX3.FTZ R2, R134, R200, R184, !PT ;  /* 0x000000c886027276 */ /* 0x000fc800078100b8 */
[----:B------:R-:W-:Y:S01]  /*12670*/  FMNMX3.FTZ R2, R2, R183, R177, !PT ;  /* 0x000000b702027276 */ /* 0x000fe200078100b1 */
[----:B------:R-:W-:-:S03]  /*12680*/  FADD.FTZ R4, R136, -R12 ;  /* 0x8000000c88047221 */ /* 0x000fc60000010000 */
[----:B------:R-:W-:Y:S01]  /*12690*/  FMNMX3.FTZ R2, R2, R212, R211, !PT ;  /* 0x000000d402027276 */ /* 0x000fe200078100d3 */
[----:B------:R-:W-:-:S03]  /*126a0*/  FMUL.FTZ R4, R4, UR28 ;  /* 0x0000001c04047c20 */ /* 0x000fc60008410000 */
[----:B------:R-:W-:Y:S01]  /*126b0*/  FMNMX3.FTZ R2, R2, R201, R207, !PT ;  /* 0x000000c902027276 */ /* 0x000fe200078100cf */
[----:B------:R-:W-:-:S04]  /*126c0*/  IMAD.MOV.U32 R11, RZ, RZ, R10 ;  /* 0x000000ffff0b7224 */ /* 0x000fc800078e000a */
[----:B------:R-:W1:Y:S01]  /*126d0*/  SHFL.BFLY PT, R12, R2, 0x2, 0x1f ;  /* 0x0c401f00020c7f89 */ /* 0x000e6200000e0000 */
[----:B------:R-:W3:Y:S01]  /*126e0*/  MUFU.EX2 R4, R4 ;  /* 0x0000000400047308 */ /* 0x000ee20000000800 */
[----:B------:R-:W-:Y:S01]  /*126f0*/  @!P4 HADD2 R136, -R194.H0_H0, -RZ.H0_H0 ;  /* 0xa00000ffc288c230 */ /* 0x000fe20000000900 */
[----:B------:R-:W-:-:S04]  /*12700*/  LOP3.LUT R11, R11, 0xff, RZ, 0xc0, !PT ;  /* 0x000000ff0b0b7812 */ /* 0x000fc800078ec0ff */
[----:B------:R-:W-:Y:S02]  /*12710*/  @!P4 PRMT R194, R136, 0x5410, RZ ;  /* 0x0000541088c2c816 */ /* 0x000fe400000000ff */
[----:B------:R-:W-:Y:S02]  /*12720*/  ISETP.LE.U32.AND P4, PT, R11, UR11, PT ;  /* 0x0000000b0b007c0c */ /* 0x000fe4000bf83070 */
[----:B---3--:R-:W-:Y:S01]  /*12730*/  F2FP.F16.F32.PACK_AB R11, R18, R174 ;  /* 0x000000ae120b723e */ /* 0x008fe200000000ff */
[----:B------:R-:W-:-:S03]  /*12740*/  FFMA.FTZ R13, R222, R4, R172 ;  /* 0x00000004de0d7223 */ /* 0x000fc600000100ac */
[C---:B------:R-:W-:Y:S01]  /*12750*/  PRMT R191, R11.reuse, 0x7610, R191 ;  /* 0x000076100bbf7816 */ /* 0x040fe200000000bf */
[----:B------:R-:W-:Y:S01]  /*12760*/  FADD.FTZ R16, R190, R13 ;  /* 0x0000000dbe107221 */ /* 0x000fe20000010000 */
[----:B------:R-:W-:-:S03]  /*12770*/  PRMT R190, R11, 0x7632, R190 ;  /* 0x000076320bbe7816 */ /* 0x000fc600000000be */
[----:B------:R-:W-:Y:S01]  /*12780*/  @!P1 HADD2 R137, -R191.H0_H0, -RZ.H0_H0 ;  /* 0xa00000ffbf899230 */ /* 0x000fe20000000900 */
[----:B------:R-:W-:Y:S02]  /*12790*/  SHF.R.U32.HI R11, RZ, 0x18, R29 ;  /* 0x00000018ff0b7819 */ /* 0x000fe4000001161d */
[----:B-1----:R-:W-:Y:S02]  /*127a0*/  FMNMX.FTZ R2, R2, R12, !PT ;  /* 0x0000000c02027209 */ /* 0x002fe40007810000 */
[----:B------:R-:W-:Y:S02]  /*127b0*/  PRMT R245, R191, 0x5410, R190 ;  /* 0x00005410bff57816 */ /* 0x000fe400000000be */
[----:B------:R-:W-:Y:S02]  /*127c0*/  @!P1 PRMT R191, R137, 0x5410, RZ ;  /* 0x0000541089bf9816 */ /* 0x000fe400000000ff */
[----:B------:R-:W-:Y:S02]  /*127d0*/  ISETP.LE.U32.AND P1, PT, R11, UR11, PT ;  /* 0x0000000b0b007c0c */ /* 0x000fe4000bf23070 */
[----:B------:R-:W1:Y:S01]  /*127e0*/  SHFL.BFLY PT, R11, R2, 0x1, 0x1f ;  /* 0x0c201f00020b7f89 */ /* 0x000e6200000e0000 */
[--C-:B------:R-:W-:Y:S01]  /*127f0*/  FFMA.FTZ R23, R182, UR28, -R0.reuse ;  /* 0x0000001cb6177c23 */ /* 0x100fe20008010800 */
[--C-:B------:R-:W-:Y:S01]  /*12800*/  FFMA.FTZ R13, R199, UR28, -R0.reuse ;  /* 0x0000001cc70d7c23 */ /* 0x100fe20008010800 */
[--C-:B------:R-:W-:Y:S01]  /*12810*/  FFMA.FTZ R24, R178, UR28, -R0.reuse ;  /* 0x0000001cb2187c23 */ /* 0x100fe20008010800 */
[--C-:B------:R-:W-:Y:S01]  /*12820*/  FFMA.FTZ R25, R176, UR28, -R0.reuse ;  /* 0x0000001cb0197c23 */ /* 0x100fe20008010800 */
[--C-:B------:R-:W-:Y:S01]  /*12830*/  FFMA.FTZ R30, R210, UR28, -R0.reuse ;  /* 0x0000001cd21e7c23 */ /* 0x100fe20008010800 */
[----:B------:R-:W-:Y:S01]  /*12840*/  FFMA.FTZ R182, R186, UR28, -R0 ;  /* 0x0000001cbab67c23 */ /* 0x000fe20008010800 */
[----:B------:R-:W-:-:S04]  /*12850*/  F2FP.F16.F32.PACK_AB R0, R242, R241 ;  /* 0x000000f1f200723e */ /* 0x000fc800000000ff */
[C---:B------:R-:W-:Y:S01]  /*12860*/  PRMT R188, R0.reuse, 0x7610, R188 ;  /* 0x0000761000bc7816 */ /* 0x040fe200000000bc */
[----:B------:R-:W-:Y:S01]  /*12870*/  @!P1 HADD2 R178, -R190.H0_H0, -RZ.H0_H0 ;  /* 0xa00000ffbeb29230 */ /* 0x000fe20000000900 */
[----:B------:R-:W-:Y:S02]  /*12880*/  PRMT R186, R0, 0x7632, R186 ;  /* 0x0000763200ba7816 */ /* 0x000fe400000000ba */
[----:B------:R-:W-:Y:S01]  /*12890*/  PRMT R0, R10, 0x7771, RZ ;  /* 0x000077710a007816 */ /* 0x000fe200000000ff */
[----:B------:R-:W-:Y:S01]  /*128a0*/  @!P4 HADD2 R176, -R188.H0_H0, -RZ.H0_H0 ;  /* 0xa00000ffbcb0c230 */ /* 0x000fe20000000900 */
[----:B------:R-:W-:Y:S02]  /*128b0*/  @!P1 PRMT R190, R178, 0x5410, RZ ;  /* 0x00005410b2be9816 */ /* 0x000fe400000000ff */
[----:B------:R-:W-:Y:S02]  /*128c0*/  ISETP.GT.U32.AND P1, PT, R0, UR11, PT ;  /* 0x0000000b00007c0c */ /* 0x000fe4000bf24070 */
[----:B-1----:R-:W-:-:S02]  /*128d0*/  FMNMX.FTZ R205, R2, R11, !PT ;  /* 0x0000000b02cd7209 */ /* 0x002fc40007810000 */
[----:B------:R-:W-:Y:S01]  /*128e0*/  PRMT R244, R188, 0x5410, R186 ;  /* 0x00005410bcf47816 */ /* 0x000fe200000000ba */
[----:B------:R-:W-:Y:S01]  /*128f0*/  FADD.FTZ R16, R138, R16 ;  /* 0x000000108a107221 */ /* 0x000fe20000010000 */
[----:B------:R-:W-:Y:S01]  /*12900*/  @!P4 PRMT R188, R176, 0x5410, RZ ;  /* 0x00005410b0bcc816 */ /* 0x000fe200000000ff */
[C---:B------:R-:W-:Y:S01]  /*12910*/  FMUL.FTZ R0, R205.reuse, UR28 ;  /* 0x0000001ccd007c20 */ /* 0x040fe20008410000 */
[----:B------:R-:W-:Y:S01]  /*12920*/  FSETP.NEU.FTZ.AND P4, PT, R205, -INF , PT ;  /* 0xff800000cd00780b */ /* 0x000fe20003f9d000 */
[----:B------:R-:W-:Y:S01]  /*12930*/  FADD.FTZ R2, R175, R16 ;  /* 0x00000010af027221 */ /* 0x000fe20000010000 */
[----:B------:R-:W-:Y:S02]  /*12940*/  IMAD.WIDE.U32 R16, R7, -0x2daee0ad, RZ ;  /* 0xd2511f5307107825 */ /* 0x000fe400078e00ff */
[----:B------:R-:W-:Y:S02]  /*12950*/  FSEL R0, R0, RZ, P4 ;  /* 0x000000ff00007208 */ /* 0x000fe40002000000 */
[----:B------:R-:W-:Y:S01]  /*12960*/  FADD.FTZ R26, R173, R26 ;  /* 0x0000001aad1a7221 */ /* 0x000fe20000010000 */
[----:B------:R-:W-:-:S02]  /*12970*/  @P1 HADD2 R179, -R186.H0_H0, -RZ.H0_H0 ;  /* 0xa00000ffbab31230 */ /* 0x000fc40000000900 */
        /* <DEDUP_REMOVED lines=8> */
[----:B------:R-:W-:Y:S01]  /*12a00*/  @P1 PRMT R186, R179, 0x5410, RZ ;  /* 0x00005410b3ba1816 */ /* 0x000fe200000000ff */
[----:B------:R-:W-:-:S04]  /*12a10*/  FADD.FTZ R12, R193, R26 ;  /* 0x0000001ac10c7221 */ /* 0x000fc80000010000 */
[----:B------:R-:W-:Y:S01]  /*12a20*/  FADD.FTZ R183, R185, R12 ;  /* 0x0000000cb9b77221 */ /* 0x000fe20000010000 */
[----:B------:R-:W-:Y:S01]  /*12a30*/  FADD.FTZ R174, R174, R2 ;  /* 0x00000002aeae7221 */ /* 0x000fe20000010000 */
[----:B------:R1:W-:Y:S04]  /*12a40*/  MUFU.EX2 R22, R28 ;  /* 0x0000001c00167308 */ /* 0x0003e80000000800 */
[----:B------:R-:W-:Y:S04]  /*12a50*/  MUFU.EX2 R23, R23 ;  /* 0x0000001700177308 */ /* 0x000fe80000000800 */
[----:B------:R-:W-:Y:S01]  /*12a60*/  MUFU.EX2 R136, R136 ;  /* 0x0000008800887308 */ /* 0x000fe20000000800 */
[----:B----4-:R-:W-:-:S05]  /*12a70*/  LOP3.LUT R0, R226, UR24, R17, 0x96, !PT ;  /* 0x00000018e2007c12 */ /* 0x010fca000f8e9611 */
[----:B------:R-:W-:Y:S01]  /*12a80*/  IMAD.WIDE.U32 R178, R0, -0x326172a9, RZ ;  /* 0xcd9e8d5700b27825 */ /* 0x000fe200078e00ff */
[----:B--2---:R-:W-:Y:S01]  /*12a90*/  LOP3.LUT R6, R6, UR14, R225, 0x96, !PT ;  /* 0x0000000e06067c12 */ /* 0x004fe2000f8e96e1 */
[----:B------:R-:W-:Y:S03]  /*12aa0*/  MUFU.EX2 R137, R137 ;  /* 0x0000008900897308 */ /* 0x000fe60000000800 */
[----:B------:R-:W-:Y:S01]  /*12ab0*/  LOP3.LUT R0, R224, UR23, R179, 0x96, !PT ;  /* 0x00000017e0007c12 */ /* 0x000fe2000f8e96b3 */
[----:B------:R-:W2:Y:S01]  /*12ac0*/  LDCU UR14, c[0x0][0x448] ;  /* 0x00008900ff0e77ac */ /* 0x000ea20008000800 */
[----:B------:R-:W-:-:S04]  /*12ad0*/  IMAD.WIDE.U32 R6, R6, -0x2daee0ad, RZ ;  /* 0xd2511f5306067825 */ /* 0x000fc800078e00ff */
[----:B------:R-:W-:Y:S01]  /*12ae0*/  IMAD.WIDE.U32 R184, R0, -0x2daee0ad, RZ ;  /* 0xd2511f5300b87825 */ /* 0x000fe200078e00ff */
[----:B------:R-:W-:-:S04]  /*12af0*/  LOP3.LUT R7, R16, UR22, R7, 0x96, !PT ;  /* 0x0000001610077c12 */ /* 0x000fc8000f8e9607 */
[----:B------:R-:W-:Y:S01]  /*12b00*/  LOP3.LUT R16, R6, UR17, R185, 0x96, !PT ;  /* 0x0000001106107c12 */ /* 0x000fe2000f8e96b9 */
[----:B------:R-:W-:-:S04]  /*12b10*/  IMAD.WIDE.U32 R6, R7, -0x326172a9, RZ ;  /* 0xcd9e8d5707067825 */ /* 0x000fc800078e00ff */
[----:B------:R-:W-:Y:S01]  /*12b20*/  IMAD.WIDE.U32 R16, R16, -0x326172a9, RZ ;  /* 0xcd9e8d5710107825 */ /* 0x000fe200078e00ff */
[----:B------:R-:W-:-:S03]  /*12b30*/  LOP3.LUT R7, R178, UR19, R7, 0x96, !PT ;  /* 0x00000013b2077c12 */ /* 0x000fc6000f8e9607 */
[----:B------:R-:W-:Y:S01]  /*12b40*/  FADD.FTZ R0, R135, -R27 ;  /* 0x8000001b87007221 */ /* 0x000fe20000010000 */
[----:B------:R-:W-:Y:S01]  /*12b50*/  LOP3.LUT R26, R6, UR4, R17, 0x96, !PT ;  /* 0x00000004061a7c12 */ /* 0x000fe2000f8e9611 */
[----:B------:R-:W-:-:S04]  /*12b60*/  IMAD.WIDE.U32 R6, R7, -0x2daee0ad, RZ ;  /* 0xd2511f5307067825 */ /* 0x000fc800078e00ff */
[----:B------:R-:W-:Y:S01]  /*12b70*/  FMUL.FTZ R2, R0, UR28 ;  /* 0x0000001c00027c20 */ /* 0x000fe20008410000 */
[----:B------:R-:W3:Y:S01]  /*12b80*/  MUFU.EX2 R185, R181 ;  /* 0x000000b500b97308 */ /* 0x000ee20000000800 */
[----:B------:R-:W-:Y:S01]  /*12b90*/  IMAD.WIDE.U32 R26, R26, -0x2daee0ad, RZ ;  /* 0xd2511f531a1a7825 */ /* 0x000fe200078e00ff */
[----:B------:R-:W-:-:S03]  /*12ba0*/  PRMT R0, R10, 0x7772, RZ ;  /* 0x000077720a007816 */ /* 0x000fc600000000ff */
[----:B------:R-:W-:Y:S01]  /*12bb0*/  MUFU.EX2 R2, R2 ;  /* 0x0000000200027308 */ /* 0x000fe20000000800 */
[----:B-1----:R-:W-:-:S03]  /*12bc0*/  LOP3.LUT R28, R6, UR9, R27, 0x96, !PT ;  /* 0x00000009061c7c12 */ /* 0x002fc6000f8e961b */
[----:B------:R-:W1:Y:S01]  /*12bd0*/  MUFU.EX2 R27, R13 ;  /* 0x0000000d001b7308 */ /* 0x000e620000000800 */
[----:B------:R-:W-:Y:S02]  /*12be0*/  FSEL R6, R205, RZ, P4 ;  /* 0x000000ffcd067208 */ /* 0x000fe40002000000 */
[----:B------:R-:W-:Y:S02]  /*12bf0*/  ISETP.GT.U32.AND P1, PT, R0, UR11, PT ;  /* 0x0000000b00007c0c */ /* 0x000fe4000bf24070 */
[----:B------:R-:W-:Y:S01]  /*12c00*/  LOP3.LUT R12, R184, UR16, R7, 0x96, !PT ;  /* 0x00000010b80c7c12 */ /* 0x000fe2000f8e9607 */
[----:B------:R-:W-:Y:S01]  /*12c10*/  FADD.FTZ R7, R134, -R6 ;  /* 0x8000000686077221 */ /* 0x000fe20000010000 */
[----:B------:R4:W2:Y:S01]  /*12c20*/  MUFU.EX2 R184, R24 ;  /* 0x0000001800b87308 */ /* 0x0008a20000000800 */
[----:B---3--:R-:W-:Y:S02]  /*12c30*/  F2FP.F16.F32.PACK_AB R6, R22, R185 ;  /* 0x000000b91606723e */ /* 0x008fe400000000ff */
[----:B------:R-:W-:Y:S01]  /*12c40*/  PRMT R0, R10, 0x7773, RZ ;  /* 0x000077730a007816 */ /* 0x000fe200000000ff */
[----:B------:R-:W3:Y:S01]  /*12c50*/  MUFU.EX2 R181, R25 ;  /* 0x0000001900b57308 */ /* 0x000ee20000000800 */
[----:B------:R-:W-:Y:S01]  /*12c60*/  PRMT R179, R6, 0x7610, R179 ;  /* 0x0000761006b37816 */ /* 0x000fe200000000b3 */
[----:B-1----:R-:W-:Y:S01]  /*12c70*/  FFMA.FTZ R217, R217, R2, R27 ;  /* 0x00000002d9d97223 */ /* 0x002fe2000001001b */
[----:B------:R-:W-:Y:S01]  /*12c80*/  ISETP.GT.U32.AND P4, PT, R0, UR11, PT ;  /* 0x0000000b00007c0c */ /* 0x000fe2000bf84070 */
[----:B------:R-:W-:Y:S02]  /*12c90*/  MUFU.EX2 R17, R30 ;  /* 0x0000001e00117308 */ /* 0x000fe40000000800 */
[----:B------:R-:W-:Y:S01]  /*12ca0*/  @P1 HADD2 R134, -R179.H0_H0, -RZ.H0_H0 ;  /* 0xa00000ffb3861230 */ /* 0x000fe20000000900 */
[----:B------:R-:W-:Y:S01]  /*12cb0*/  PRMT R178, R6, 0x7632, R178 ;  /* 0x0000763206b27816 */ /* 0x000fe200000000b2 */
[----:B------:R-:W1:Y:S01]  /*12cc0*/  MUFU.EX2 R0, R31 ;  /* 0x0000001f00007308 */ /* 0x000e620000000800 */
[----:B----4-:R-:W-:Y:S01]  /*12cd0*/  FADD.FTZ R24, R23, R217 ;  /* 0x000000d917187221 */ /* 0x010fe20000010000 */
[----:B------:R-:W-:-:S02]  /*12ce0*/  LOP3.LUT R6, R28, 0xff, RZ, 0xc0, !PT ;  /* 0x000000ff1c067812 */ /* 0x000fc400078ec0ff */
[----:B------:R-:W-:Y:S01]  /*12cf0*/  PRMT R252, R179, 0x5410, R178 ;  /* 0x00005410b3fc7816 */ /* 0x000fe200000000b2 */
[----:B--2---:R-:W-:Y:S01]  /*12d00*/  FADD.FTZ R24, R184, R24 ;  /* 0x00000018b8187221 */ /* 0x004fe20000010000 */
[----:B------:R-:W-:Y:S02]  /*12d10*/  @P1 PRMT R179, R134, 0x5410, RZ ;  /* 0x0000541086b31816 */ /* 0x000fe400000000ff */
[----:B------:R-:W-:Y:S01]  /*12d20*/  ISETP.LE.U32.AND P1, PT, R6, UR11, PT ;  /* 0x0000000b06007c0c */ /* 0x000fe2000bf23070 */
[----:B---3--:R-:W-:-:S04]  /*12d30*/  FADD.FTZ R24, R181, R24 ;  /* 0x00000018b5187221 */ /* 0x008fc80000010000 */
[----:B-1----:R-:W-:Y:S01]  /*12d40*/  FADD.FTZ R24, R0, R24 ;  /* 0x0000001800187221 */ /* 0x002fe20000010000 */
[----:B------:R-:W-:Y:S02]  /*12d50*/  F2FP.F16.F32.PACK_AB R193, R17, R0 ;  /* 0x0000000011c1723e */ /* 0x000fe400000000ff */
[----:B------:R-:W-:-:S04]  /*12d60*/  LOP3.LUT R0, R28, 0xffff, RZ, 0xc0, !PT ;  /* 0x0000ffff1c007812 */ /* 0x000fc800078ec0ff */
[----:B------:R-:W-:Y:S01]  /*12d70*/  SHF.R.U32.HI R0, RZ, 0x8, R0 ;  /* 0x00000008ff007819 */ /* 0x000fe20000011600 */
[----:B------:R-:W-:Y:S01]  /*12d80*/  @!P1 HADD2 R135, -R193.H0_H0, -RZ.H0_H0 ;  /* 0xa00000ffc1879230 */ /* 0x000fe20000000900 */
[----:B------:R-:W-:Y:S02]  /*12d90*/  PRMT R235, R193, 0x7610, R235 ;  /* 0x00007610c1eb7816 */ /* 0x000fe400000000eb */
[----:B------:R-:W-:Y:S02]  /*12da0*/  LOP3.LUT R0, R0, 0xffff, RZ, 0xc0, !PT ;  /* 0x0000ffff00007812 */ /* 0x000fe400078ec0ff */
[----:B------:R-:W-:Y:S02]  /*12db0*/  @!P1 PRMT R235, R135, 0x5410, RZ ;  /* 0x0000541087eb9816 */ /* 0x000fe400000000ff */
[----:B------:R-:W-:Y:S01]  /*12dc0*/  ISETP.LE.U32.AND P1, PT, R0, UR11, PT ;  /* 0x0000000b00007c0c */ /* 0x000fe2000bf23070 */
[----:B------:R-:W-:-:S05]  /*12dd0*/  IMAD.WIDE.U32 R12, R12, -0x326172a9, RZ ;  /* 0xcd9e8d570c0c7825 */ /* 0x000fca00078e00ff */
[----:B------:R-:W-:Y:S02]  /*12de0*/  LOP3.LUT R11, R16, UR15, R13, 0x96, !PT ;  /* 0x0000000f100b7c12 */ /* 0x000fe4000f8e960d */
[----:B------:R-:W-:Y:S02]  /*12df0*/  PRMT R234, R193, 0x7632, R234 ;  /* 0x00007632c1ea7816 */ /* 0x000fe400000000ea */
[----:B------:R-:W-:-:S03]  /*12e00*/  LOP3.LUT R0, R11, 0xff, RZ, 0xc0, !PT ;  /* 0x000000ff0b007812 */ /* 0x000fc600078ec0ff */
[----:B------:R-:W-:-:S05]  /*12e10*/  @!P1 HADD2 R187, -R193.H1_H1, -RZ.H0_H0 ;  /* 0xa00000ffc1bb9230 */ /* 0x000fca0000000d00 */
[----:B------:R-:W-:Y:S02]  /*12e20*/  @!P1 PRMT R234, R187, 0x5410, RZ ;  /* 0x00005410bbea9816 */ /* 0x000fe400000000ff */
[----:B------:R-:W-:Y:S02]  /*12e30*/  ISETP.LE.U32.AND P1, PT, R0, UR11, PT ;  /* 0x0000000b00007c0c */ /* 0x000fe4000bf23070 */
[----:B------:R-:W-:Y:S01]  /*12e40*/  LOP3.LUT R0, R11, 0xffff, RZ, 0xc0, !PT ;  /* 0x0000ffff0b007812 */ /* 0x000fe200078ec0ff */
[----:B------:R-:W-:-:S03]  /*12e50*/  @P4 HADD2 R189, -R178.H0_H0, -RZ.H0_H0 ;  /* 0xa00000ffb2bd4230 */ /* 0x000fc60000000900 */
[----:B------:R-:W-:-:S04]  /*12e60*/  SHF.R.U32.HI R0, RZ, 0x8, R0 ;  /* 0x00000008ff007819 */ /* 0x000fc80000011600 */
[----:B------:R-:W-:Y:S02]  /*12e70*/  LOP3.LUT R0, R0, 0xffff, RZ, 0xc0, !PT ;  /* 0x0000ffff00007812 */ /* 0x000fe400078ec0ff */
[----:B------:R-:W-:Y:S02]  /*12e80*/  @P4 PRMT R178, R189, 0x5410, RZ ;  /* 0x00005410bdb24816 */ /* 0x000fe400000000ff */
[----:B------:R-:W-:Y:S01]  /*12e90*/  ISETP.LE.U32.AND P4, PT, R0, UR11, PT ;  /* 0x0000000b00007c0c */ /* 0x000fe2000bf83070 */
[----:B------:R-:W-:Y:S01]  /*12ea0*/  FMUL.FTZ R0, R7, UR28 ;  /* 0x0000001c07007c20 */ /* 0x000fe20008410000 */
[----:B------:R-:W-:Y:S02]  /*12eb0*/  F2FP.F16.F32.PACK_AB R16, R23, R27 ;  /* 0x0000001b1710723e */ /* 0x000fe400000000ff */
[----:B------:R-:W-:-:S03]  /*12ec0*/  PRMT R6, R28, 0x7632, R6 ;  /* 0x000076321c067816 */ /* 0x000fc60000000006 */
[----:B------:R-:W1:Y:S01]  /*12ed0*/  MUFU.EX2 R0, R0 ;  /* 0x0000000000007308 */ /* 0x000e620000000800 */
[----:B------:R-:W-:Y:S01]  /*12ee0*/  @!P1 HADD2 R192, -R16.H0_H0, -RZ.H0_H0 ;  /* 0xa00000ff10c09230 */ /* 0x000fe20000000900 */
[----:B------:R-:W-:Y:S02]  /*12ef0*/  PRMT R13, R16, 0x7632, R13 ;  /* 0x00007632100d7816 */ /* 0x000fe4000000000d */
[----:B------:R-:W-:Y:S01]  /*12f00*/  LOP3.LUT R6, R6, 0xff, RZ, 0xc0, !PT ;  /* 0x000000ff06067812 */ /* 0x000fe200078ec0ff */
[----:B------:R-:W2:Y:S01]  /*12f10*/  MUFU.EX2 R172, R172 ;  /* 0x000000ac00ac7308 */ /* 0x000ea20000000800 */
[----:B------:R-:W-:Y:S02]  /*12f20*/  PRMT R233, R16, 0x5410, R13 ;  /* 0x0000541010e97816 */ /* 0x000fe4000000000d */
[----:B------:R-:W-:Y:S01]  /*12f30*/  @!P1 PRMT R16, R192, 0x5410, RZ ;  /* 0x00005410c0109816 */ /* 0x000fe200000000ff */
[----:B------:R-:W-:Y:S01]  /*12f40*/  MUFU.EX2 R7, R138 ;  /* 0x0000008a00077308 */ /* 0x000fe20000000800 */
[----:B------:R-:W-:-:S03]  /*12f50*/  ISETP.LE.U32.AND P1, PT, R6, UR11, PT ;  /* 0x0000000b06007c0c */ /* 0x000fc6000bf23070 */
[----:B------:R-:W3:Y:S01]  /*12f60*/  MUFU.EX2 R6, R173 ;  /* 0x000000ad00067308 */ /* 0x000ee20000000800 */
[----:B-1----:R-:W-:-:S03]  /*12f70*/  FFMA.FTZ R232, R232, R0, R136 ;  /* 0x00000000e8e87223 */ /* 0x002fc60000010088 */
[----:B------:R-:W1:Y:S01]  /*12f80*/  MUFU.EX2 R177, R177 ;  /* 0x000000b100b17308 */ /* 0x000e620000000800 */
[----:B------:R-:W-:-:S04]  /*12f90*/  FADD.FTZ R232, R137, R232 ;  /* 0x000000e889e87221 */ /* 0x000fc80000010000 */
[----:B--2---:R-:W-:Y:S01]  /*12fa0*/  FADD.FTZ R232, R172, R232 ;  /* 0x000000e8ace87221 */ /* 0x004fe20000010000 */
[----:B---3--:R-:W-:-:S03]  /*12fb0*/  F2FP.F16.F32.PACK_AB R187, R6, R7 ;  /* 0x0000000706bb723e */ /* 0x008fc600000000ff */
[----:B-1----:R-:W-:Y:S02]  /*12fc0*/  FADD.FTZ R232, R177, R232 ;  /* 0x000000e8b1e87221 */ /* 0x002fe40000010000 */
[----:B------:R-:W-:Y:S02]  /*12fd0*/  @!P1 HADD2 R200, -R187.H0_H0, -RZ.H0_H0 ;  /* 0xa00000ffbbc89230 */ /* 0x000fe40000000900 */
[----:B------:R-:W-:Y:S01]  /*12fe0*/  FADD.FTZ R232, R7, R232 ;  /* 0x000000e807e87221 */ /* 0x000fe20000010000 */
[----:B------:R-:W-:Y:S02]  /*12ff0*/  SHF.R.U32.HI R7, RZ, 0x18, R28 ;  /* 0x00000018ff077819 */ /* 0x000fe4000001161c */
[----:B------:R-:W-:Y:S01]  /*13000*/  PRMT R213, R187, 0x7610, R213 ;  /* 0x00007610bbd57816 */ /* 0x000fe200000000d5 */
[----:B------:R-:W-:Y:S01]  /*13010*/  FADD.FTZ R25, R18, R174 ;  /* 0x000000ae12197221 */ /* 0x000fe20000010000 */
[----:B------:R-:W-:Y:S02]  /*13020*/  @!P1 PRMT R213, R200, 0x5410, RZ ;  /* 0x00005410c8d59816 */ /* 0x000fe400000000ff */
[----:B------:R-:W-:-:S02]  /*13030*/  ISETP.LE.U32.AND P1, PT, R7, UR11, PT ;  /* 0x0000000b07007c0c */ /* 0x000fc4000bf23070 */
[----:B------:R-:W-:Y:S01]  /*13040*/  PRMT R18, R11, 0x7632, R18 ;  /* 0x000076320b127816 */ /* 0x000fe20000000012 */
[----:B------:R-:W-:-:S03]  /*13050*/  @!P4 HADD2 R199, -R13.H0_H0, -RZ.H0_H0 ;  /* 0xa00000ff0dc7c230 */ /* 0x000fc60000000900 */
[----:B------:R-:W-:Y:S02]  /*13060*/  LOP3.LUT R18, R18, 0xff, RZ, 0xc0, !PT ;  /* 0x000000ff12127812 */ /* 0x000fe400078ec0ff */
[----:B------:R-:W-:Y:S02]  /*13070*/  @!P4 PRMT R13, R199, 0x5410, RZ ;  /* 0x00005410c70dc816 */ /* 0x000fe400000000ff */
[----:B------:R-:W-:Y:S01]  /*13080*/  ISETP.LE.U32.AND P4, PT, R18, UR11, PT ;  /* 0x0000000b12007c0c */ /* 0x000fe2000bf83070 */
[----:B------:R-:W-:Y:S01]  /*13090*/  IMAD.MOV.U32 R18, RZ, RZ, R26 ;  /* 0x000000ffff127224 */ /* 0x000fe200078e001a */
[----:B------:R-:W-:Y:S01]  /*130a0*/  MUFU.EX2 R182, R182 ;  /* 0x000000b600b67308 */ /* 0x000fe20000000800 */
[----:B------:R-:W-:-:S03]  /*130b0*/  @!P1 HADD2 R201, -R187.H1_H1, -RZ.H0_H0 ;  /* 0xa00000ffbbc99230 */ /* 0x000fc60000000d00 */
[----:B------:R-:W1:Y:S01]  /*130c0*/  MUFU.EX2 R7, R180 ;  /* 0x000000b400077308 */ /* 0x000e620000000800 */
[----:B------:R-:W-:Y:S02]  /*130d0*/  LOP3.LUT R18, R18, 0xff, RZ, 0xc0, !PT ;  /* 0x000000ff12127812 */ /* 0x000fe400078ec0ff */
[----:B------:R-:W-:Y:S02]  /*130e0*/  PRMT R212, R187, 0x7632, R212 ;  /* 0x00007632bbd47816 */ /* 0x000fe400000000d4 */
[----:B------:R-:W-:Y:S02]  /*130f0*/  @!P1 PRMT R212, R201, 0x5410, RZ ;  /* 0x00005410c9d49816 */ /* 0x000fe400000000ff */
[----:B------:R-:W-:Y:S01]  /*13100*/  ISETP.LE.U32.AND P1, PT, R18, UR11, PT ;  /* 0x0000000b12007c0c */ /* 0x000fe2000bf23070 */
[----:B------:R-:W2:Y:S01]  /*13110*/  MUFU.EX2 R176, R176 ;  /* 0x000000b000b07308 */ /* 0x000ea20000000800 */
[----:B------:R-:W-:Y:S01]  /*13120*/  FADD.FTZ R232, R6, R232 ;  /* 0x000000e806e87221 */ /* 0x000fe20000010000 */
[----:B-1----:R-:W-:-:S02]  /*13130*/  F2FP.F16.F32.PACK_AB R189, R7, R182 ;  /* 0x000000b607bd723e */ /* 0x002fc400000000ff */
[----:B------:R-:W1:Y:S01]  /*13140*/  MUFU.EX2 R6, R175 ;  /* 0x000000af00067308 */ /* 0x000e620000000800 */
[----:B------:R-:W-:-:S07]  /*13150*/  PRMT R23, R26, 0x7771, RZ ;  /* 0x000077711a177816 */ /* 0x000fce00000000ff */
[----:B------:R-:W-:Y:S01]  /*13160*/  @!P1 HADD2 R202, -R189.H0_H0, -RZ.H0_H0 ;  /* 0xa00000ffbdca9230 */ /* 0x000fe20000000900 */
[----:B------:R-:W-:-:S04]  /*13170*/  PRMT R211, R189, 0x7610, R211 ;  /* 0x00007610bdd37816 */ /* 0x000fc800000000d3 */
[----:B------:R-:W-:Y:S02]  /*13180*/  @!P1 PRMT R211, R202, 0x5410, RZ ;  /* 0x00005410cad39816 */ /* 0x000fe400000000ff */
[----:B------:R-:W-:Y:S02]  /*13190*/  ISETP.GT.U32.AND P1, PT, R23, UR11, PT ;  /* 0x0000000b17007c0c */ /* 0x000fe4000bf24070 */
[----:B------:R-:W-:Y:S01]  /*131a0*/  F2FP.F16.F32.PACK_AB R18, R137, R136 ;  /* 0x000000888912723e */ /* 0x000fe200000000ff */
[----:B--2---:R-:W-:Y:S01]  /*131b0*/  FADD.FTZ R232, R176, R232 ;  /* 0x000000e8b0e87221 */ /* 0x004fe20000010000 */
[----:B------:R-:W-:Y:S01]  /*131c0*/  FADD.FTZ R24, R17, R24 ;  /* 0x0000001811187221 */ /* 0x000fe20000010000 */
[----:B-1----:R-:W-:Y:S02]  /*131d0*/  F2FP.F16.F32.PACK_AB R192, R6, R176 ;  /* 0x000000b006c0723e */ /* 0x002fe400000000ff */
[----:B------:R-:W-:Y:S01]  /*131e0*/  @!P4 HADD2 R203, -R18.H0_H0, -RZ.H0_H0 ;  /* 0xa00000ff12cbc230 */ /* 0x000fe20000000900 */
[----:B------:R-:W-:Y:S01]  /*131f0*/  PRMT R17, R18, 0x7632, R17 ;  /* 0x0000763212117816 */ /* 0x000fe20000000011 */
[----:B------:R-:W-:Y:S01]  /*13200*/  FADD.FTZ R232, R6, R232 ;  /* 0x000000e806e87221 */ /* 0x000fe20000010000 */
[----:B------:R-:W-:-:S02]  /*13210*/  SHF.R.U32.HI R6, RZ, 0x18, R11 ;  /* 0x00000018ff067819 */ /* 0x000fc4000001160b */
[----:B------:R-:W-:Y:S01]  /*13220*/  PRMT R199, R18, 0x5410, R17 ;  /* 0x0000541012c77816 */ /* 0x000fe20000000011 */
[----:B------:R-:W-:Y:S01]  /*13230*/  @P1 HADD2 R206, -R189.H1_H1, -RZ.H0_H0 ;  /* 0xa00000ffbdce1230 */ /* 0x000fe20000000d00 */
[----:B------:R-:W-:Y:S02]  /*13240*/  @!P4 PRMT R18, R203, 0x5410, RZ ;  /* 0x00005410cb12c816 */ /* 0x000fe400000000ff */
[----:B------:R-:W-:Y:S02]  /*13250*/  ISETP.LE.U32.AND P4, PT, R6, UR11, PT ;  /* 0x0000000b06007c0c */ /* 0x000fe4000bf83070 */
[----:B------:R-:W-:Y:S02]  /*13260*/  PRMT R6, R26, 0x7772, RZ ;  /* 0x000077721a067816 */ /* 0x000fe400000000ff */
[----:B------:R-:W-:Y:S02]  /*13270*/  PRMT R210, R189, 0x7632, R210 ;  /* 0x00007632bdd27816 */ /* 0x000fe400000000d2 */
[----:B------:R-:W-:-:S02]  /*13280*/  @P1 PRMT R210, R206, 0x5410, RZ ;  /* 0x00005410ced21816 */ /* 0x000fc400000000ff */
[----:B------:R-:W-:Y:S02]  /*13290*/  ISETP.GT.U32.AND P1, PT, R6, UR11, PT ;  /* 0x0000000b06007c0c */ /* 0x000fe4000bf24070 */
[----:B------:R-:W-:Y:S02]  /*132a0*/  PRMT R6, R26, 0x7773, RZ ;  /* 0x000077731a067816 */ /* 0x000fe400000000ff */
[----:B------:R-:W-:-:S09]  /*132b0*/  PRMT R207, R192, 0x7610, R207 ;  /* 0x00007610c0cf7816 */ /* 0x000fd200000000cf */
[----:B------:R-:W-:-:S05]  /*132c0*/  @P1 HADD2 R214, -R192.H0_H0, -RZ.H0_H0 ;  /* 0xa00000ffc0d61230 */ /* 0x000fca0000000900 */
[----:B------:R-:W-:Y:S02]  /*132d0*/  @P1 PRMT R207, R214, 0x5410, RZ ;  /* 0x00005410d6cf1816 */ /* 0x000fe400000000ff */
        /* <DEDUP_REMOVED lines=67> */
[----:B------:R-:W-:Y:S01]  /*13710*/  USHF.L.U32 UR9, UR14, 0x3, URZ ;  /* 0x000000030e097899 */ /* 0x000fe200080006ff */
[----:B------:R-:W-:Y:S01]  /*13720*/  FADD.FTZ R0, R182, R24 ;  /* 0x00000018b6007221 */ /* 0x000fe20000010000 */
[----:B------:R-:W-:-:S02]  /*13730*/  @P1 HADD2 R220, -R192.H1_H1, -RZ.H0_H0 ;  /* 0xa00000ffc0dc1230 */ /* 0x000fc40000000d00 */
[----:B------:R-:W-:Y:S01]  /*13740*/  FADD.FTZ R4, R242, R4 ;  /* 0x00000004f2047221 */ /* 0x000fe20000010000 */
[----:B------:R-:W-:Y:S02]  /*13750*/  @!P4 HADD2 R221, -R17.H0_H0, -RZ.H0_H0 ;  /* 0xa00000ff11ddc230 */ /* 0x000fe40000000900 */
[----:B------:R-:W-:Y:S01]  /*13760*/  FADD.FTZ R217, R7, R0 ;  /* 0x0000000007d97221 */ /* 0x000fe20000010000 */
[----:B------:R-:W-:Y:S01]  /*13770*/  IMAD.U32 R0, RZ, RZ, UR9 ;  /* 0x00000009ff007e24 */ /* 0x000fe2000f8e00ff */
[----:B------:R-:W-:Y:S01]  /*13780*/  PRMT R206, R192, 0x7632, R206 ;  /* 0x00007632c0ce7816 */ /* 0x000fe200000000ce */
[-C--:B------:R-:W-:Y:S01]  /*13790*/  FMUL.FTZ R152, R152, R5.reuse ;  /* 0x0000000598987220 */ /* 0x080fe20000410000 */
[----:B------:R-:W-:Y:S01]  /*137a0*/  @P1 PRMT R206, R220, 0x5410, RZ ;  /* 0x00005410dcce1816 */ /* 0x000fe200000000ff */
[-C--:B------:R-:W-:Y:S01]  /*137b0*/  FMUL.FTZ R153, R153, R5.reuse ;  /* 0x0000000599997220 */ /* 0x080fe20000410000 */
[----:B------:R-:W-:Y:S01]  /*137c0*/  @!P4 PRMT R17, R221, 0x5410, RZ ;  /* 0x00005410dd11c816 */ /* 0x000fe200000000ff */
        /* <DEDUP_REMOVED lines=30> */
[----:B------:R1:W-:Y:S01]  /*139b0*/  STL [R1+0x38], R4 ;  /* 0x0000380401007387 */ /* 0x0003e20000100800 */
        /* <DEDUP_REMOVED lines=16> */
[----:B-1----:R-:W-:-:S04]  /*13ac0*/  IMAD.WIDE R4, R0, 0x2, R132 ;  /* 0x0000000200047825 */ /* 0x002fc800078e0284 */
[----:B------:R-:W-:Y:S02]  /*13ad0*/  IMAD.U32 R0, RZ, RZ, UR14 ;  /* 0x0000000eff007e24 */ /* 0x000fe4000f8e00ff */
[----:B------:R-:W-:Y:S02]  /*13ae0*/  FMUL.FTZ R72, R72, R2 ;  /* 0x0000000248487220 */ /* 0x000fe40000410000 */
[----:B------:R-:W-:-:S04]  /*13af0*/  IMAD.WIDE R4, R0, 0x70, R4 ;  /* 0x0000007000047825 */ /* 0x000fc800078e0204 */
        /* <DEDUP_REMOVED lines=16> */
[----:B------:R-:W-:Y:S01]  /*13c00*/  IMAD.WIDE R6, R0, -0x70, R4 ;  /* 0xffffff9000067825 */ /* 0x000fe200078e0204 */
[----:B------:R1:W-:Y:S03]  /*13c10*/  STG.E.U16 desc[UR30][R132.64+-0xbe], R9 ;  /* 0xffff420984007986 */ /* 0x0003e6000c10151e */
[----:B------:R-:W-:Y:S01]  /*13c20*/  FADD.FTZ R2, R22, R2 ;  /* 0x0000000216027221 */ /* 0x000fe20000010000 */
[----:B------:R-:W-:-:S04]  /*13c30*/  F2FP.F16.F32.PACK_AB R23, R181, R184 ;  /* 0x000000b8b517723e */ /* 0x000fc800000000ff */
[----:B------:R2:W-:Y:S01]  /*13c40*/  STL [R1+0x3c], R2 ;  /* 0x00003c0201007387 */ /* 0x0005e20000100800 */
[----:B-----5:R-:W-:Y:S02]  /*13c50*/  LEA R138, R246, UR5, 0x1 ;  /* 0x00000005f68a7c11 */ /* 0x020fe4000f8e08ff */
[----:B-1----:R-:W-:Y:S01]  /*13c60*/  F2FP.F16.F32.PACK_AB R9, R177, R172 ;  /* 0x000000acb109723e */ /* 0x002fe200000000ff */
[----:B------:R-:W-:-:S04]  /*13c70*/  IMAD.WIDE R176, R0, 0x70, R6 ;  /* 0x0000007000b07825 */ /* 0x000fc800078e0206 */
[----:B--2---:R-:W-:-:S04]  /*13c80*/  IMAD.U32 R2, RZ, RZ, UR14 ;  /* 0x0000000eff027e24 */ /* 0x004fc8000f8e00ff */
[----:B------:R-:W-:-:S04]  /*13c90*/  IMAD.WIDE R184, R2, -0x70, R176 ;  /* 0xffffff9002b87825 */ /* 0x000fc800078e02b0 */
[----:B------:R-:W-:-:S04]  /*13ca0*/  IMAD.WIDE R182, R2, 0x70, R184 ;  /* 0x0000007002b67825 */ /* 0x000fc800078e02b8 */
[----:B------:R-:W-:Y:S02]  /*13cb0*/  VIADD R0, R138, 0xa000 ;  /* 0x0000a0008a007836 */ /* 0x000fe40000000000 */
[----:B------:R-:W-:-:S04]  /*13cc0*/  IMAD.WIDE R180, R2, -0x70, R182 ;  /* 0xffffff9002b47825 */ /* 0x000fc800078e02b6 */
[----:B------:R-:W-:Y:S02]  /*13cd0*/  VIADD R27, R138, 0xa040 ;  /* 0x0000a0408a1b7836 */ /* 0x000fe40000000000 */
[----:B------:R-:W-:Y:S02]  /*13ce0*/  @P6 VIADD R27, R0, 0xffffffc0 ;  /* 0xffffffc0001b6836 */ /* 0x000fe40000000000 */
[----:B------:R-:W-:Y:S02]  /*13cf0*/  IMAD.U32 R0, RZ, RZ, UR9 ;  /* 0x00000009ff007e24 */ /* 0x000fe4000f8e00ff */
[----:B------:R-:W-:-:S04]  /*13d00*/  IMAD.WIDE R172, R2, 0x70, R180 ;  /* 0x0000007002ac7825 */ /* 0x000fc800078e02b4 */
[----:B------:R-:W-:-:S04]  /*13d10*/  IMAD.WIDE R30, R0, 0x2, R4 ;  /* 0x00000002001e7825 */ /* 0x000fc800078e0204 */
[----:B------:R-:W-:-:S04]  /*13d20*/  IMAD.U32 R0, RZ, RZ, UR14 ;  /* 0x0000000eff007e24 */ /* 0x000fc8000f8e00ff */
[----:B------:R-:W-:-:S04]  /*13d30*/  IMAD.WIDE R136, R0, -0x70, R172 ;  /* 0xffffff9000887825 */ /* 0x000fc800078e02ac */
[----:B------:R-:W-:-:S05]  /*13d40*/  IMAD.MOV.U32 R0, RZ, RZ, R12 ;  /* 0x000000ffff007224 */ /* 0x000fca00078e000c */
[----:B------:R-:W-:-:S04]  /*13d50*/  LOP3.LUT R0, R0, 0xff, RZ, 0xc0, !PT ;  /* 0x000000ff00007812 */ /* 0x000fc800078ec0ff */
[----:B------:R-:W-:Y:S02]  /*13d60*/  ISETP.LE.U32.AND P1, PT, R0, UR11, PT ;  /* 0x0000000b00007c0c */ /* 0x000fe4000bf23070 */
[----:B------:R-:W-:Y:S02]  /*13d70*/  PRMT R0, R12, 0x7771, RZ ;  /* 0x000077710c007816 */ /* 0x000fe400000000ff */
[C---:B------:R-:W-:Y:S02]  /*13d80*/  PRMT R175, R23.reuse, 0x7610, R175 ;  /* 0x0000761017af7816 */ /* 0x040fe400000000af */
[----:B------:R-:W-:Y:S02]  /*13d90*/  ISETP.GT.U32.AND P5, PT, R0, UR11, PT ;  /* 0x0000000b00007c0c */ /* 0x000fe4000bfa4070 */
[----:B------:R-:W-:Y:S02]  /*13da0*/  PRMT R0, R12, 0x7772, RZ ;  /* 0x000077720c007816 */ /* 0x000fe400000000ff */
[----:B------:R-:W-:-:S02]  /*13db0*/  PRMT R174, R23, 0x7632, R174 ;  /* 0x0000763217ae7816 */ /* 0x000fc400000000ae */
[----:B------:R-:W-:Y:S01]  /*13dc0*/  ISETP.GT.U32.AND P4, PT, R0, UR11, PT ;  /* 0x0000000b00007c0c */ /* 0x000fe2000bf84070 */
[----:B------:R-:W-:Y:S01]  /*13dd0*/  @!P1 HADD2 R36, -R175.H0_H0, -RZ.H0_H0 ;  /* 0xa00000ffaf249230 */ /* 0x000fe20000000900 */
[----:B------:R-:W-:Y:S02]  /*13de0*/  PRMT R0, R12, 0x7773, RZ ;  /* 0x000077730c007816 */ /* 0x000fe400000000ff */
[----:B------:R-:W-:Y:S02]  /*13df0*/  PRMT R22, R175, 0x5410, R174 ;  /* 0x00005410af167816 */ /* 0x000fe400000000ae */
[----:B------:R-:W-:Y:S02]  /*13e00*/  @!P1 PRMT R175, R36, 0x5410, RZ ;  /* 0x0000541024af9816 */ /* 0x000fe400000000ff */
[----:B------:R-:W-:Y:S02]  /*13e10*/  ISETP.GT.U32.AND P1, PT, R0, UR11, PT ;  /* 0x0000000b00007c0c */ /* 0x000fe4000bf24070 */
[----:B------:R-:W-:-:S02]  /*13e20*/  PRMT R134, R9, 0x7632, R134 ;  /* 0x0000763209867816 */ /* 0x000fc40000000086 */
[C---:B------:R-:W-:Y:S02]  /*13e30*/  PRMT R2, R8.reuse, 0x7773, RZ ;  /* 0x0000777308027816 */ /* 0x040fe400000000ff */
[----:B------:R-:W-:Y:S01]  /*13e40*/  PRMT R0, R8, 0x7772, RZ ;  /* 0x0000777208007816 */ /* 0x000fe200000000ff */
[----:B------:R1:W-:Y:S01]  /*13e50*/  STG.E.U16 desc[UR30][R132.64+-0xc0], R15 ;  /* 0xffff400f84007986 */ /* 0x0003e2000c10151e */
[----:B------:R-:W-:-:S05]  /*13e60*/  PRMT R135, R9, 0x7610, R135 ;  /* 0x0000761009877816 */ /* 0x000fca0000000087 */
[----:B------:R-:W-:Y:S01]  /*13e70*/  @P1 HADD2 R38, -R134.H0_H0, -RZ.H0_H0 ;  /* 0xa00000ff86261230 */ /* 0x000fe20000000900 */
[----:B------:R2:W-:Y:S01]  /*13e80*/  STG.E.U16 desc[UR30][R136.64+-0xc0], R20 ;  /* 0xffff401488007986 */ /* 0x0005e2000c10151e */
[----:B------:R-:W-:Y:S02]  /*13e90*/  IMAD.MOV.U32 R4, RZ, RZ, R8 ;  /* 0x000000ffff047224 */ /* 0x000fe400078e0008 */
[----:B------:R-:W-:Y:S01]  /*13ea0*/  @P5 HADD2 R37, -R174.H0_H0, -RZ.H0_H0 ;  /* 0xa00000ffae255230 */ /* 0x000fe20000000900 */
[----:B------:R-:W-:Y:S02]  /*13eb0*/  PRMT R5, R8, 0x7771, RZ ;  /* 0x0000777108057816 */ /* 0x000fe400000000ff */
[----:B------:R-:W-:Y:S02]  /*13ec0*/  LOP3.LUT R4, R4, 0xff, RZ, 0xc0, !PT ;  /* 0x000000ff04047812 */ /* 0x000fe400078ec0ff */
[----:B-1----:R-:W-:Y:S02]  /*13ed0*/  PRMT R15, R0, 0x5410, R2 ;  /* 0x00005410000f7816 */ /* 0x002fe40000000002 */
[----:B------:R-:W-:-:S02]  /*13ee0*/  PRMT R2, R10, 0x7773, RZ ;  /* 0x000077730a027816 */ /* 0x000fc400000000ff */
[----:B------:R-:W-:Y:S02]  /*13ef0*/  PRMT R0, R10, 0x7772, RZ ;  /* 0x000077720a007816 */ /* 0x000fe400000000ff */
[----:B--2---:R-:W-:Y:S02]  /*13f00*/  PRMT R20, R135, 0x5410, R134 ;  /* 0x0000541087147816 */ /* 0x004fe40000000086 */
[----:B------:R-:W-:Y:S02]  /*13f10*/  @P1 PRMT R134, R38, 0x5410, RZ ;  /* 0x0000541026861816 */ /* 0x000fe400000000ff */
[----:B------:R-:W-:Y:S02]  /*13f20*/  PRMT R38, R0, 0x5410, R2 ;  /* 0x0000541000267816 */ /* 0x000fe40000000002 */
[C---:B------:R-:W-:Y:S02]  /*13f30*/  LOP3.LUT R0, R14.reuse, 0xffff, RZ, 0xc0, !PT ;  /* 0x0000ffff0e007812 */ /* 0x040fe400078ec0ff */
[----:B------:R-:W-:-:S02]  /*13f40*/  LOP3.LUT R2, R14, 0xff, RZ, 0xc0, !PT ;  /* 0x000000ff0e027812 */ /* 0x000fc400078ec0ff */
[----:B------:R-:W-:Y:S01]  /*13f50*/  SHF.R.U32.HI R0, RZ, 0x8, R0 ;  /* 0x00000008ff007819 */ /* 0x000fe20000011600 */
[----:B------:R-:W-:Y:S01]  /*13f60*/  IMAD.MOV.U32 R36, RZ, RZ, R10 ;  /* 0x000000ffff247224 */ /* 0x000fe200078e000a */
[----:B------:R-:W-:Y:S02]  /*13f70*/  @P5 PRMT R174, R37, 0x5410, RZ ;  /* 0x0000541025ae5816 */ /* 0x000fe400000000ff */
[--C-:B------:R-:W-:Y:S02]  /*13f80*/  PRMT R8, R2, 0x5410, R0.reuse ;  /* 0x0000541002087816 */ /* 0x100fe40000000000 */
[----:B------:R-:W-:Y:S02]  /*13f90*/  PRMT R0, R14, 0x7632, R0 ;  /* 0x000076320e007816 */ /* 0x000fe40000000000 */
[----:B------:R-:W-:Y:S02]  /*13fa0*/  PRMT R37, R10, 0x7771, RZ ;  /* 0x000077710a257816 */ /* 0x000fe400000000ff */
[----:B------:R-:W-:-:S02]  /*13fb0*/  PRMT R10, R4, 0x5410, R5 ;  /* 0x00005410040a7816 */ /* 0x000fc40000000005 */
[----:B------:R-:W-:Y:S02]  /*13fc0*/  SHF.R.U32.HI R5, RZ, 0x18, R14 ;  /* 0x00000018ff057819 */ /* 0x000fe4000001160e */
[----:B------:R-:W-:Y:S01]  /*13fd0*/  LOP3.LUT R0, R0, 0xff, RZ, 0xc0, !PT ;  /* 0x000000ff00007812 */ /* 0x000fe200078ec0ff */
[----:B------:R-:W-:Y:S01]  /*13fe0*/  USHF.L.U32 UR14, UR11, 0x10, URZ ;  /* 0x000000100b0e7899 */ /* 0x000fe200080006ff */
[C---:B------:R-:W-:Y:S02]  /*13ff0*/  PRMT R4, R12.reuse, 0x7773, RZ ;  /* 0x000077730c047816 */ /* 0x040fe400000000ff */
[----:B------:R-:W-:Y:S02]  /*14000*/  PRMT R2, R12, 0x7772, RZ ;  /* 0x000077720c027816 */ /* 0x000fe400000000ff */
[----:B------:R-:W-:Y:S02]  /*14010*/  PRMT R6, R0, 0x5410, R5 ;  /* 0x0000541000067816 */ /* 0x000fe40000000005 */
[----:B------:R-:W-:Y:S01]  /*14020*/  LOP3.LUT R0, R11, 0xffff, RZ, 0xc0, !PT ;  /* 0x0000ffff0b007812 */ /* 0x000fe200078ec0ff */
[----:B------:R-:W-:Y:S01]  /*14030*/  ULOP3.LUT UR14, UR11, 0xff0000, UR14, 0xf8, !UPT ;  /* 0x00ff00000b0e7892 */ /* 0x000fe2000f8ef80e */
[----:B------:R-:W-:Y:S01]  /*14040*/  PRMT R14, R2, 0x5410, R4 ;  /* 0x00005410020e7816 */ /* 0x000fe20000000004 */
[----:B------:R-:W-:Y:S01]  /*14050*/  STG.E.U16 desc[UR30][R136.64+-0xbe], R19 ;  /* 0xffff421388007986 */ /* 0x000fe2000c10151e */
[----:B------:R-:W-:-:S02]  /*14060*/  SHF.R.U32.HI R0, RZ, 0x8, R0 ;  /* 0x00000008ff007819 */ /* 0x000fc40000011600 */
[----:B------:R-:W-:Y:S01]  /*14070*/  LOP3.LUT R2, R11, 0xff, RZ, 0xc0, !PT ;  /* 0x000000ff0b027812 */ /* 0x000fe200078ec0ff */
[----:B------:R-:W-:Y:S01]  /*14080*/  STG.E.U16 desc[UR30][R172.64+-0xc0], R16 ;  /* 0xffff4010ac007986 */ /* 0x000fe2000c10151e */
[----:B------:R-:W-:-:S03]  /*14090*/  IMAD.U32 R214, RZ, RZ, UR14 ;  /* 0x0000000effd67e24 */ /* 0x000fc6000f8e00ff */
[----:B------:R1:W-:Y:S01]  /*140a0*/  STG.E.U16 desc[UR30][R176.64+-0xbe], R13 ;  /* 0xffff420db0007986 */ /* 0x0003e2000c10151e */
[----:B------:R-:W-:Y:S01]  /*140b0*/  IMAD.MOV.U32 R7, RZ, RZ, R12 ;  /* 0x000000ffff077224 */ /* 0x000fe200078e000c */
[----:B------:R-:W-:Y:S02]  /*140c0*/  SHF.R.U32.HI R5, RZ, 0x18, R11 ;  /* 0x00000018ff057819 */ /* 0x000fe4000001160b */
[----:B------:R-:W-:Y:S02]  /*140d0*/  PRMT R9, R12, 0x7771, RZ ;  /* 0x000077710c097816 */ /* 0x000fe400000000ff */
[--C-:B-1----:R-:W-:Y:S02]  /*140e0*/  PRMT R13, R2, 0x5410, R0.reuse ;  /* 0x00005410020d7816 */ /* 0x102fe40000000000 */
[----:B------:R-:W-:-:S04]  /*140f0*/  PRMT R0, R11, 0x7632, R0 ;  /* 0x000076320b007816 */ /* 0x000fc80000000000 */
[----:B------:R-:W-:Y:S02]  /*14100*/  LOP3.LUT R4, R0, 0xff, RZ, 0xc0, !PT ;  /* 0x000000ff00047812 */ /* 0x000fe400078ec0ff */
[----:B------:R-:W-:Y:S02]  /*14110*/  HSET2.LE.AND R0, R8, R214, PT ;  /* 0x000000d608007233 */ /* 0x000fe40003803000 */
[----:B------:R-:W-:Y:S02]  /*14120*/  PRMT R12, R4, 0x5410, R5 ;  /* 0x00005410040c7816 */ /* 0x000fe40000000005 */
[----:B------:R-:W-:Y:S02]  /*14130*/  LOP3.LUT R2, R7, 0xff, RZ, 0xc0, !PT ;  /* 0x000000ff07027812 */ /* 0x000fe400078ec0ff */
[----:B------:R-:W-:Y:S02]  /*14140*/  LOP3.LUT R8, R239, R0, RZ, 0xc0, !PT ;  /* 0x00000000ef087212 */ /* 0x000fe400078ec0ff */
[----:B------:R-:W-:-:S02]  /*14150*/  LOP3.LUT R4, R15, 0xff00ff, RZ, 0xc0, !PT ;  /* 0x00ff00ff0f047812 */ /* 0x000fc400078ec0ff */
[--C-:B------:R-:W-:Y:S02]  /*14160*/  HSET2.LE.AND R0, R6, R214.reuse, PT ;  /* 0x000000d606007233 */ /* 0x100fe40003803000 */
[----:B------:R-:W-:Y:S02]  /*14170*/  PRMT R5, R2, 0x5410, R9 ;  /* 0x0000541002057816 */ /* 0x000fe40000000009 */
[--C-:B------:R-:W-:Y:S02]  /*14180*/  HSET2.LE.AND R4, R4, R214.reuse, PT ;  /* 0x000000d604047233 */ /* 0x100fe40003803000 */
[----:B------:R-:W-:Y:S02]  /*14190*/  LOP3.LUT R9, R238, R0, RZ, 0xc0, !PT ;  /* 0x00000000ee097212 */ /* 0x000fe400078ec0ff */
[--C-:B------:R-:W-:Y:S02]  /*141a0*/  HSET2.LE.AND R0, R13, R214.reuse, PT ;  /* 0x000000d60d007233 */ /* 0x100fe40003803000 */
[----:B------:R-:W-:-:S02]  /*141b0*/  HSET2.LE.AND R2, R10, R214, PT ;  /* 0x000000d60a027233 */ /* 0x000fc40003803000 */
[----:B------:R-:W-:Y:S01]  /*141c0*/  LOP3.LUT R11, R236, R4, RZ, 0xc0, !PT ;  /* 0x00000004ec0b7212 */ /* 0x000fe200078ec0ff */
[----:B------:R-:W-:Y:S01]  /*141d0*/  STG.E.U16 desc[UR30][R30.64+-0xc0], R18 ;  /* 0xffff40121e007986 */ /* 0x000fe2000c10151e */
[----:B------:R-:W-:Y:S02]  /*141e0*/  LOP3.LUT R4, R233, R0, RZ, 0xc0, !PT ;  /* 0x00000000e9047212 */ /* 0x000fe400078ec0ff */
[----:B------:R-:W-:Y:S01]  /*141f0*/  HSET2.LE.AND R0, R12, R214, PT ;  /* 0x000000d60c007233 */ /* 0x000fe20003803000 */
[----:B------:R-:W-:Y:S01]  /*14200*/  STG.E.U16 desc[UR30][R30.64+-0xbe], R17 ;  /* 0xffff42111e007986 */ /* 0x000fe2000c10151e */
[----:B------:R-:W-:-:S03]  /*14210*/  LOP3.LUT R10, R237, R2, RZ, 0xc0, !PT ;  /* 0x00000002ed0a7212 */ /* 0x000fc600078ec0ff */
[----:B------:R-:W1:Y:S01]  /*14220*/  LDSM.16.MT88.4 R16, [R138+0xa000] ;  /* 0x00a000008a10783b */ /* 0x000e620000004200 */
[----:B------:R-:W-:Y:S02]  /*14230*/  HSET2.LE.AND R2, R5, R214, PT ;  /* 0x000000d605027233 */ /* 0x000fe40003803000 */
[----:B------:R-:W-:Y:S01]  /*14240*/  LOP3.LUT R5, R199, R0, RZ, 0xc0, !PT ;  /* 0x00000000c7057212 */ /* 0x000fe200078ec0ff */
[----:B------:R-:W-:Y:S01]  /*14250*/  IMAD.MOV.U32 R0, RZ, RZ, 0x20 ;  /* 0x00000020ff007424 */ /* 0x000fe200078e00ff */
[----:B------:R-:W-:-:S04]  /*14260*/  LOP3.LUT P1, RZ, R204, 0x2, RZ, 0xc0, !PT ;  /* 0x00000002ccff7812 */ /* 0x000fc8000782c0ff */
[----:B------:R-:W-:-:S05]  /*14270*/  SEL R0, R0, 0xffffffe0, !P1 ;  /* 0xffffffe000007807 */ /* 0x000fca0004800000 */
[----:B------:R-:W-:Y:S01]  /*14280*/  IMAD.IADD R24, R138, 0x1, R0 ;  /* 0x000000018a187824 */ /* 0x000fe200078e0200 */
[----:B------:R-:W-:-:S04]  /*14290*/  LOP3.LUT R7, R14, 0xff00ff, RZ, 0xc0, !PT ;  /* 0x00ff00ff0e077812 */ /* 0x000fc800078ec0ff */
[----:B------:R-:W2:Y:S01]  /*142a0*/  LDSM.16.MT88.4 R12, [R24+0xa000] ;  /* 0x00a00000180c783b */ /* 0x000ea20000004200 */
[----:B------:R-:W-:Y:S01]  /*142b0*/  HSET2.LE.AND R7, R7, R214, PT ;  /* 0x000000d607077233 */ /* 0x000fe20003803000 */
[----:B------:R-:W-:Y:S01]  /*142c0*/  @P4 HADD2 R39, -R135.H0_H0, -RZ.H0_H0 ;  /* 0xa00000ff87274230 */ /* 0x000fe20000000900 */
[----:B------:R-:W-:-:S03]  /*142d0*/  LOP3.LUT R6, R22, R2, RZ, 0xc0, !PT ;  /* 0x0000000216067212 */ /* 0x000fc600078ec0ff */
[----:B------:R-:W-:Y:S01]  /*142e0*/  LOP3.LUT R7, R20, R7, RZ, 0xc0, !PT ;  /* 0x0000000714077212 */ /* 0x000fe200078ec0ff */
[----:B-1----:R-:W-:Y:S01]  /*142f0*/  HMMA.16816.F32 R40, R8, R16, R152 ;  /* 0x000000100828723c */ /* 0x002fe20000001898 */
[----:B------:R-:W-:Y:S01]  /*14300*/  IMAD.IADD R25, R0, 0x1, R27 ;  /* 0x0000000100197824 */ /* 0x000fe200078e021b */
[----:B------:R-:W-:Y:S01]  /*14310*/  @P4 PRMT R135, R39, 0x5410, RZ ;  /* 0x0000541027874816 */ /* 0x000fe200000000ff */
[----:B------:R-:W-:Y:S01]  /*14320*/  IMAD.MOV.U32 R68, RZ, RZ, R245 ;  /* 0x000000ffff447224 */ /* 0x000fe200078e00f5 */
[----:B------:R-:W-:Y:S01]  /*14330*/  STG.E.U16 desc[UR30][R132.64+-0xb0], R21 ;  /* 0xffff501584007986 */ /* 0x000fe2000c10151e */
[----:B------:R-:W-:-:S03]  /*14340*/  IMAD.MOV.U32 R69, RZ, RZ, R244 ;  /* 0x000000ffff457224 */ /* 0x000fc600078e00f4 */
[C---:B------:R-:W-:Y:S01]  /*14350*/  HMMA.16816.F32 R168, R4.reuse, R16, R168 ;  /* 0x0000001004a8723c */ /* 0x040fe200000018a8 */
[----:B------:R-:W1:Y:S07]  /*14360*/  LDSM.16.MT88.4 R20, [R27] ;  /* 0x000000001b14783b */ /* 0x000e6e0000004200 */
[----:B------:R-:W-:Y:S03]  /*14370*/  HMMA.16816.F32 R164, R4, R18, R164 ;  /* 0x0000001204a4723c */ /* 0x000fe600000018a4 */
[----:B------:R-:W-:-:S02]  /*14380*/  IMAD.MOV.U32 R233, RZ, RZ, R40 ;  /* 0x000000ffffe97224 */ /* 0x000fc400078e0028 */
[----:B------:R-:W-:Y:S02]  /*14390*/  IMAD.MOV.U32 R199, RZ, RZ, R41 ;  /* 0x000000ffffc77224 */ /* 0x000fe400078e0029 */
[----:B------:R-:W-:Y:S01]  /*143a0*/  IMAD.MOV.U32 R127, RZ, RZ, R42 ;  /* 0x000000ffff7f7224 */ /* 0x000fe200078e002a */
[C---:B------:R-:W-:Y:S01]  /*143b0*/  HMMA.16816.F32 R244, R8.reuse, R18, R148 ;  /* 0x0000001208f4723c */ /* 0x040fe20000001894 */
[----:B------:R-:W-:Y:S01]  /*143c0*/  IMAD.MOV.U32 R39, RZ, RZ, R43 ;  /* 0x000000ffff277224 */ /* 0x000fe200078e002b */
[----:B------:R-:W3:Y:S06]  /*143d0*/  LDSM.16.MT88.4 R16, [R25] ;  /* 0x000000001910783b */ /* 0x000eec0000004200 */
[-C--:B--2---:R-:W-:Y:S08]  /*143e0*/  HMMA.16816.F32 R144, R8, R12.reuse, R144 ;  /* 0x0000000c0890723c */ /* 0x084ff00000001890 */
[C---:B------:R-:W-:Y:S08]  /*143f0*/  HMMA.16816.F32 R160, R4.reuse, R12, R160 ;  /* 0x0000000c04a0723c */ /* 0x040ff000000018a0 */
[-C--:B------:R-:W-:Y:S08]  /*14400*/  HMMA.16816.F32 R156, R4, R14.reuse, R156 ;  /* 0x0000000e049c723c */ /* 0x080ff0000000189c */
[----:B------:R-:W-:Y:S01]  /*14410*/  HMMA.16816.F32 R40, R8, R14, R140 ;  /* 0x0000000e0828723c */ /* 0x000fe2000000188c */
[----:B------:R-:W2:Y:S01]  /*14420*/  LDSM.16.MT88.4 R12, [R138+0xb000] ;  /* 0x00b000008a0c783b */ /* 0x000ea20000004200 */
[----:B------:R-:W-:-:S02]  /*14430*/  IMAD.MOV.U32 R149, RZ, RZ, R243 ;  /* 0x000000ffff957224 */ /* 0x000fc400078e00f3 */
[----:B------:R-:W-:Y:S01]  /*14440*/  IMAD.MOV.U32 R151, RZ, RZ, R69 ;  /* 0x000000ffff977224 */ /* 0x000fe200078e0045 */
[----:B------:R-:W-:Y:S01]  /*14450*/  PRMT R2, R26, 0x7772, RZ ;  /* 0x000077721a027816 */ /* 0x000fe200000000ff */
[----:B------:R-:W-:Y:S01]  /*14460*/  IMAD.MOV.U32 R150, RZ, RZ, R68 ;  /* 0x000000ffff967224 */ /* 0x000fe200078e0044 */
[----:B------:R-:W-:Y:S01]  /*14470*/  LDSM.16.MT88.4 R140, [R24+0xa800] ;  /* 0x00a80000188c783b */ /* 0x000fe20000004200 */
[C---:B-1----:R-:W-:Y:S08]  /*14480*/  HMMA.16816.F32 R152, R8.reuse, R22, R220 ;  /* 0x000000160898723c */ /* 0x042ff000000018dc */
[C---:B---3--:R-:W-:Y:S08]  /*14490*/  HMMA.16816.F32 R240, R8.reuse, R16, R224 ;  /* 0x0000001008f0723c */ /* 0x048ff000000018e0 */
[-C--:B------:R-:W-:Y:S08]  /*144a0*/  HMMA.16816.F32 R236, R8, R20.reuse, R200 ;  /* 0x0000001408ec723c */ /* 0x080ff000000018c8 */
[C---:B------:R-:W-:Y:S01]  /*144b0*/  HMMA.16816.F32 R68, R4.reuse, R20, R48 ;  /* 0x000000140444723c */ /* 0x040fe20000001830 */
[----:B------:R-:W-:Y:S01]  /*144c0*/  IMAD.MOV.U32 R0, RZ, RZ, R26 ;  /* 0x000000ffff007224 */ /* 0x000fe200078e001a */
[----:B------:R-:W-:Y:S06]  /*144d0*/  LDSM.16.MT88.4 R48, [R27+0x800] ;  /* 0x000800001b30783b */ /* 0x000fec0000004200 */
[C---:B------:R-:W-:Y:S01]  /*144e0*/  HMMA.16816.F32 R44, R4.reuse, R22, R44 ;  /* 0x00000016042c723c */ /* 0x040fe2000000182c */
[----:B------:R-:W1:Y:S07]  /*144f0*/  LDSM.16.MT88.4 R20, [R24+0xb000] ;  /* 0x00b000001814783b */ /* 0x000e6e0000004200 */
[C---:B------:R-:W-:Y:S08]  /*14500*/  HMMA.16816.F32 R56, R4.reuse, R16, R56 ;  /* 0x000000100438723c */ /* 0x040ff00000001838 */
[-C--:B------:R-:W-:Y:S08]  /*14510*/  HMMA.16816.F32 R60, R4, R18.reuse, R60 ;  /* 0x00000012043c723c */ /* 0x080ff0000000183c */
[C---:B------:R-:W-:Y:S01]  /*14520*/  HMMA.16816.F32 R224, R8.reuse, R18, R64 ;  /* 0x0000001208e0723c */ /* 0x040fe20000001840 */
[----:B------:R-:W3:Y:S07]  /*14530*/  LDSM.16.MT88.4 R16, [R27+0x1000] ;  /* 0x001000001b10783b */ /* 0x000eee0000004200 */
[-C--:B--2---:R-:W-:Y:S08]  /*14540*/  HMMA.16816.F32 R228, R8, R12.reuse, R228 ;  /* 0x0000000c08e4723c */ /* 0x084ff000000018e4 */
[C---:B------:R-:W-:Y:S08]  /*14550*/  HMMA.16816.F32 R72, R4.reuse, R12, R72 ;  /* 0x0000000c0448723c */ /* 0x040ff00000001848 */
[-C--:B------:R-:W-:Y:S08]  /*14560*/  HMMA.16816.F32 R76, R4, R14.reuse, R76 ;  /* 0x0000000e044c723c */ /* 0x080ff0000000184c */
[----:B------:R-:W-:Y:S01]  /*14570*/  HMMA.16816.F32 R220, R8, R14, R80 ;  /* 0x0000000e08dc723c */ /* 0x000fe20000001850 */
[----:B------:R-:W2:Y:S01]  /*14580*/  LDSM.16.MT88.4 R12, [R25+0x1000] ;  /* 0x00100000190c783b */ /* 0x000ea20000004200 */
[----:B------:R-:W-:-:S03]  /*14590*/  LOP3.LUT R0, R0, 0xff, RZ, 0xc0, !PT ;  /* 0x000000ff00007812 */ /* 0x000fc600078ec0ff */
[----:B------:R-:W-:Y:S03]  /*145a0*/  LDSM.16.MT88.4 R64, [R25+0x800] ;  /* 0x000800001940783b */ /* 0x000fe60000004200 */
[C---:B-1----:R-:W-:Y:S01]  /*145b0*/  HMMA.16816.F32 R88, R4.reuse, R20, R88 ;  /* 0x000000140458723c */ /* 0x042fe20000001858 */
[----:B------:R-:W-:Y:S07]  /*145c0*/  LDSM.16.MT88.4 R80, [R138+0xb800] ;  /* 0x00b800008a50783b */ /* 0x000fee0000004200 */
[C---:B------:R-:W-:Y:S08]  /*145d0*/  HMMA.16816.F32 R92, R4.reuse, R22, R92 ;  /* 0x00000016045c723c */ /* 0x040ff0000000185c */
[C---:B---3--:R-:W-:Y:S08]  /*145e0*/  HMMA.16816.F32 R104, R4.reuse, R16, R104 ;  /* 0x000000100468723c */ /* 0x048ff00000001868 */
[C---:B------:R-:W-:Y:S08]  /*145f0*/  HMMA.16816.F32 R108, R4.reuse, R18, R108 ;  /* 0x00000012046c723c */ /* 0x040ff0000000186c */
[C---:B--2---:R-:W-:Y:S08]  /*14600*/  HMMA.16816.F32 R120, R4.reuse, R12, R120 ;  /* 0x0000000c0478723c */ /* 0x044ff00000001878 */
[----:B------:R-:W-:Y:S01]  /*14610*/  HMMA.16816.F32 R52, R4, R14, R52 ;  /* 0x0000000e0434723c */ /* 0x000fe20000001834 */
[----:B------:R-:W-:-:S02]  /*14620*/  PRMT R5, R26, 0x7771, RZ ;  /* 0x000077711a057816 */ /* 0x000fc400000000ff */
[----:B------:R-:W-:-:S05]  /*14630*/  PRMT R4, R26, 0x7773, RZ ;  /* 0x000077731a047816 */ /* 0x000fca00000000ff */
[C---:B------:R-:W-:Y:S08]  /*14640*/  HMMA.16816.F32 R84, R8.reuse, R20, R84 ;  /* 0x000000140854723c */ /* 0x040ff00000001854 */
[C---:B------:R-:W-:Y:S08]  /*14650*/  HMMA.16816.F32 R100, R8.reuse, R16, R100 ;  /* 0x000000100864723c */ /* 0x040ff00000001864 */
[C---:B------:R-:W-:Y:S08]  /*14660*/  HMMA.16816.F32 R20, R8.reuse, R22, R96 ;  /* 0x000000160814723c */ /* 0x040ff00000001860 */
[C---:B------:R-:W-:Y:S01]  /*14670*/  HMMA.16816.F32 R116, R8.reuse, R12, R116 ;  /* 0x0000000c0874723c */ /* 0x040fe20000001874 */
[----:B------:R-:W-:Y:S01]  /*14680*/  PRMT R12, R2, 0x5410, R4 ;  /* 0x00005410020c7816 */ /* 0x000fe20000000004 */
[----:B------:R-:W1:Y:S06]  /*14690*/  LDSM.16.MT88.4 R96, [R24+0xb800] ;  /* 0x00b800001860783b */ /* 0x000e6c0000004200 */
[C---:B------:R-:W-:Y:S01]  /*146a0*/  HMMA.16816.F32 R16, R8.reuse, R18, R112 ;  /* 0x000000120810723c */ /* 0x040fe20000001870 */
[C---:B------:R-:W-:Y:S01]  /*146b0*/  LOP3.LUT R2, R29.reuse, 0xff, RZ, 0xc0, !PT ;  /* 0x000000ff1d027812 */ /* 0x040fe200078ec0ff */
[----:B------:R-:W-:Y:S06]  /*146c0*/  LDSM.16.MT88.4 R112, [R27+0x1800] ;  /* 0x001800001b70783b */ /* 0x000fec0000004200 */
[----:B------:R-:W-:Y:S01]  /*146d0*/  HMMA.16816.F32 R200, R8, R14, R128 ;  /* 0x0000000e08c8723c */ /* 0x000fe20000001880 */
[----:B------:R-:W-:Y:S01]  /*146e0*/  PRMT R9, R0, 0x5410, R5 ;  /* 0x0000541000097816 */ /* 0x000fe20000000005 */
[----:B------:R-:W-:Y:S01]  /*146f0*/  LDSM.16.MT88.4 R24, [R25+0x1800] ;  /* 0x001800001918783b */ /* 0x000fe20000004200 */
[----:B------:R-:W-:-:S04]  /*14700*/  LOP3.LUT R0, R29, 0xffff, RZ, 0xc0, !PT ;  /* 0x0000ffff1d007812 */ /* 0x000fc800078ec0ff */
[----:B------:R-:W-:Y:S02]  /*14710*/  SHF.R.U32.HI R0, RZ, 0x8, R0 ;  /* 0x00000008ff007819 */ /* 0x000fe40000011600 */
[----:B------:R-:W-:Y:S02]  /*14720*/  LOP3.LUT R6, R36, 0xff, RZ, 0xc0, !PT ;  /* 0x000000ff24067812 */ /* 0x000fe400078ec0ff */
[----:B------:R-:W-:Y:S02]  /*14730*/  PRMT R10, R2, 0x5410, R0 ;  /* 0x00005410020a7816 */ /* 0x000fe40000000000 */
[----:B------:R-:W-:Y:S02]  /*14740*/  PRMT R2, R29, 0x7632, R2 ;  /* 0x000076321d027816 */ /* 0x000fe40000000002 */
[----:B------:R-:W-:Y:S02]  /*14750*/  LOP3.LUT R0, R28, 0xffff, RZ, 0xc0, !PT ;  /* 0x0000ffff1c007812 */ /* 0x000fe400078ec0ff */
[----:B------:R-:W-:-:S02]  /*14760*/  PRMT R11, R6, 0x5410, R37 ;  /* 0x00005410060b7816 */ /* 0x000fc40000000025 */
[----:B------:R-:W-:Y:S02]  /*14770*/  LOP3.LUT R5, R2, 0xff, RZ, 0xc0, !PT ;  /* 0x000000ff02057812 */ /* 0x000fe400078ec0ff */
[C---:B------:R-:W-:Y:S02]  /*14780*/  LOP3.LUT R6, R28.reuse, 0xff, RZ, 0xc0, !PT ;  /* 0x000000ff1c067812 */ /* 0x040fe400078ec0ff */
[----:B------:R-:W-:Y:S02]  /*14790*/  SHF.R.U32.HI R2, RZ, 0x8, R0 ;  /* 0x00000008ff027819 */ /* 0x000fe40000011600 */
[----:B------:R-:W-:Y:S02]  /*147a0*/  PRMT R4, R28, 0x7632, R4 ;  /* 0x000076321c047816 */ /* 0x000fe40000000004 */
[----:B------:R-:W-:Y:S02]  /*147b0*/  PRMT R2, R6, 0x5410, R2 ;  /* 0x0000541006027816 */ /* 0x000fe40000000002 */
[----:B------:R-:W-:-:S02]  /*147c0*/  SHF.R.U32.HI R8, RZ, 0x18, R28 ;  /* 0x00000018ff087819 */ /* 0x000fc4000001161c */
[----:B------:R-:W-:Y:S01]  /*147d0*/  LOP3.LUT R0, R4, 0xff, RZ, 0xc0, !PT ;  /* 0x000000ff04007812 */ /* 0x000fe200078ec0ff */
[----:B------:R-:W-:Y:S01]  /*147e0*/  IMAD.MOV.U32 R4, RZ, RZ, R193 ;  /* 0x000000ffff047224 */ /* 0x000fe200078e00c1 */
[----:B------:R-:W-:Y:S02]  /*147f0*/  HSET2.LE.AND R2, R2, R214, PT ;  /* 0x000000d602027233 */ /* 0x000fe40003803000 */
[----:B------:R-:W-:-:S03]  /*14800*/  PRMT R0, R0, 0x5410, R8 ;  /* 0x0000541000007816 */ /* 0x000fc60000000008 */
[----:B------:R-:W-:Y:S01]  /*14810*/  LOP3.LUT R124, R4, R2, RZ, 0xc0, !PT ;  /* 0x00000002047c7212 */ /* 0x000fe200078ec0ff */
[----:B------:R-:W-:Y:S01]  /*14820*/  IMAD.MOV.U32 R2, RZ, RZ, R187 ;  /* 0x000000ffff027224 */ /* 0x000fe200078e00bb */
[----:B------:R-:W-:Y:S02]  /*14830*/  HSET2.LE.AND R0, R0, R214, PT ;  /* 0x000000d600007233 */ /* 0x000fe40003803000 */
[----:B------:R-:W-:-:S03]  /*14840*/  SHF.R.U32.HI R7, RZ, 0x18, R29 ;  /* 0x00000018ff077819 */ /* 0x000fc6000001161d */
[----:B------:R-:W-:Y:S01]  /*14850*/  LOP3.LUT R125, R2, R0, RZ, 0xc0, !PT ;  /* 0x00000000027d7212 */ /* 0x000fe200078ec0ff */
[----:B------:R-:W-:Y:S01]  /*14860*/  IMAD.MOV.U32 R2, RZ, RZ, R189 ;  /* 0x000000ffff027224 */ /* 0x000fe200078e00bd */
[--C-:B------:R-:W-:Y:S02]  /*14870*/  HSET2.LE.AND R0, R9, R214.reuse, PT ;  /* 0x000000d609007233 */ /* 0x100fe40003803000 */
[----:B------:R-:W-:Y:S02]  /*14880*/  PRMT R5, R5, 0x5410, R7 ;  /* 0x0000541005057816 */ /* 0x000fe40000000007 */
[--C-:B------:R-:W-:Y:S02]  /*14890*/  HSET2.LE.AND R4, R10, R214.reuse, PT ;  /* 0x000000d60a047233 */ /* 0x100fe40003803000 */
[----:B------:R-:W-:Y:S02]  /*148a0*/  LOP3.LUT R126, R2, R0, RZ, 0xc0, !PT ;  /* 0x00000000027e7212 */ /* 0x000fe400078ec0ff */
[----:B------:R-:W-:-:S02]  /*148b0*/  HSET2.LE.AND R2, R5, R214, PT ;  /* 0x000000d605027233 */ /* 0x000fc40003803000 */
[----:B------:R-:W-:Y:S02]  /*148c0*/  HSET2.LE.AND R0, R11, R214, PT ;  /* 0x000000d60b007233 */ /* 0x000fe40003803000 */
[----:B------:R-:W-:Y:S02]  /*148d0*/  LOP3.LUT R128, R149, R4, RZ, 0xc0, !PT ;  /* 0x0000000495807212 */ /* 0x000fe400078ec0ff */
[----:B------:R-:W-:Y:S02]  /*148e0*/  LOP3.LUT R129, R150, R2, RZ, 0xc0, !PT ;  /* 0x0000000296817212 */ /* 0x000fe400078ec0ff */
[----:B------:R-:W-:Y:S02]  /*148f0*/  LOP3.LUT R130, R151, R0, RZ, 0xc0, !PT ;  /* 0x0000000097827212 */ /* 0x000fe400078ec0ff */
[----:B------:R-:W2:Y:S01]  /*14900*/  LDSM.16.MT88.4 R148, [R138+0xa800] ;  /* 0x00a800008a94783b */ /* 0x000ea20000004200 */
[----:B------:R-:W-:Y:S02]  /*14910*/  LOP3.LUT R2, R38, 0xff00ff, RZ, 0xc0, !PT ;  /* 0x00ff00ff26027812 */ /* 0x000fe400078ec0ff */
[----:B------:R-:W-:-:S03]  /*14920*/  LOP3.LUT R0, R12, 0xff00ff, RZ, 0xc0, !PT ;  /* 0x00ff00ff0c007812 */ /* 0x000fc600078ec0ff */
[--C-:B------:R-:W-:Y:S02]  /*14930*/  HSET2.LE.AND R2, R2, R214.reuse, PT ;  /* 0x000000d602027233 */ /* 0x100fe40003803000 */
[----:B------:R-:W-:-:S03]  /*14940*/  HSET2.LE.AND R0, R0, R214, PT ;  /* 0x000000d600007233 */ /* 0x000fc60003803000 */
[----:B------:R-:W-:Y:S01]  /*14950*/  LOP3.LUT R131, R252, R2, RZ, 0xc0, !PT ;  /* 0x00000002fc837212 */ /* 0x000fe200078ec0ff */
[----:B------:R-:W-:Y:S01]  /*14960*/  IMAD.MOV.U32 R2, RZ, RZ, R192 ;  /* 0x000000ffff027224 */ /* 0x000fe200078e00c0 */
[----:B------:R-:W-:Y:S01]  /*14970*/  STG.E.U16 desc[UR30][R132.64+-0xae], R198 ;  /* 0xffff52c684007986 */ /* 0x000fe2000c10151e */
[----:B------:R-:W-:-:S03]  /*14980*/  IMAD.MOV.U32 R10, RZ, RZ, R127 ;  /* 0x000000ffff0a7224 */ /* 0x000fc600078e007f */
[----:B------:R-:W-:Y:S01]  /*14990*/  LOP3.LUT R127, R2, R0, RZ, 0xc0, !PT ;  /* 0x00000000027f7212 */ /* 0x000fe200078ec0ff */
[----:B------:R-:W-:Y:S01]  /*149a0*/  STG.E.U16 desc[UR30][R136.64+-0xb0], R197 ;  /* 0xffff50c588007986 */ /* 0x000fe2000c10151e */
[----:B------:R-:W-:-:S03]  /*149b0*/  IMAD.MOV.U32 R8, RZ, RZ, R233 ;  /* 0x000000ffff087224 */ /* 0x000fc600078e00e9 */
[----:B------:R-:W-:Y:S01]  /*149c0*/  STG.E.U16 desc[UR30][R136.64+-0xae], R196 ;  /* 0xffff52c488007986 */ /* 0x000fe2000c10151e */
[----:B------:R-:W-:-:S03]  /*149d0*/  IMAD.MOV.U32 R9, RZ, RZ, R199 ;  /* 0x000000ffff097224 */ /* 0x000fc600078e00c7 */
[----:B------:R-:W-:Y:S01]  /*149e0*/  STG.E.U16 desc[UR30][R176.64+-0xb0], R175 ;  /* 0xffff50afb0007986 */ /* 0x000fe2000c10151e */
[----:B------:R-:W-:-:S03]  /*149f0*/  IMAD.MOV.U32 R11, RZ, RZ, R39 ;  /* 0x000000ffff0b7224 */ /* 0x000fc600078e0027 */
[----:B------:R-:W-:Y:S04]  /*14a00*/  STG.E.U16 desc[UR30][R176.64+-0xae], R174 ;  /* 0xffff52aeb0007986 */ /* 0x000fe8000c10151e */
        /* <DEDUP_REMOVED lines=8> */
[-C--:B------:R-:W-:Y:S03]  /*14a90*/  HMMA.16816.F32 R156, R124, R142.reuse, R156 ;  /* 0x0000008e7c9c723c */ /* 0x080fe6000000189c */
[----:B------:R-:W-:Y:S04]  /*14aa0*/  STG.E.U16 desc[UR30][R182.64+-0xa0], R235 ;  /* 0xffff60ebb6007986 */ /* 0x000fe8000c10151e */
[----:B------:R-:W-:Y:S01]  /*14ab0*/  STG.E.U16 desc[UR30][R182.64+-0x9e], R234 ;  /* 0xffff62eab6007986 */ /* 0x000fe2000c10151e */
[----:B------:R-:W-:Y:S03]  /*14ac0*/  HMMA.16816.F32 R140, R128, R142, R40 ;  /* 0x0000008e808c723c */ /* 0x000fe60000001828 */
[----:B------:R-:W-:Y:S04]  /*14ad0*/  STG.E.U16 desc[UR30][R30.64+-0xa0], R213 ;  /* 0xffff60d51e007986 */ /* 0x000fe8000c10151e */
[----:B------:R3:W-:Y:S01]  /*14ae0*/  STG.E.U16 desc[UR30][R30.64+-0x9e], R212 ;  /* 0xffff62d41e007986 */ /* 0x0007e2000c10151e */
[C---:B-1----:R-:W-:Y:S03]  /*14af0*/  HMMA.16816.F32 R88, R124.reuse, R96, R88 ;  /* 0x000000607c58723c */ /* 0x042fe60000001858 */
[----:B------:R4:W-:Y:S04]  /*14b00*/  STG.E.U16 desc[UR30][R132.64+-0x90], R188 ;  /* 0xffff70bc84007986 */ /* 0x0009e8000c10151e */
[----:B------:R4:W-:Y:S01]  /*14b10*/  STG.E.U16 desc[UR30][R132.64+-0x8e], R186 ;  /* 0xffff72ba84007986 */ /* 0x0009e2000c10151e */
[C---:B------:R-:W-:Y:S03]  /*14b20*/  HMMA.16816.F32 R92, R124.reuse, R98, R92 ;  /* 0x000000627c5c723c */ /* 0x040fe6000000185c */
[----:B------:R4:W-:Y:S04]  /*14b30*/  STG.E.U16 desc[UR30][R180.64+-0x90], R179 ;  /* 0xffff70b3b4007986 */ /* 0x0009e8000c10151e */
[----:B------:R4:W-:Y:S01]  /*14b40*/  STG.E.U16 desc[UR30][R180.64+-0x8e], R178 ;  /* 0xffff72b2b4007986 */ /* 0x0009e2000c10151e */
[C---:B--2---:R-:W-:Y:S03]  /*14b50*/  HMMA.16816.F32 R168, R124.reuse, R148, R168 ;  /* 0x000000947ca8723c */ /* 0x044fe600000018a8 */
[----:B------:R4:W-:Y:S04]  /*14b60*/  STG.E.U16 desc[UR30][R172.64+-0x90], R211 ;  /* 0xffff70d3ac007986 */ /* 0x0009e8000c10151e */
[----:B------:R4:W-:Y:S01]  /*14b70*/  STG.E.U16 desc[UR30][R172.64+-0x8e], R210 ;  /* 0xffff72d2ac007986 */ /* 0x0009e2000c10151e */
[C---:B------:R-:W-:Y:S03]  /*14b80*/  HMMA.16816.F32 R164, R124.reuse, R150, R164 ;  /* 0x000000967ca4723c */ /* 0x040fe600000018a4 */
[----:B------:R4:W-:Y:S05]  /*14b90*/  STG.E.U16 desc[UR30][R30.64+-0x90], R207 ;  /* 0xffff70cf1e007986 */ /* 0x0009ea000c10151e */
[C---:B------:R-:W-:Y:S01]  /*14ba0*/  HMMA.16816.F32 R40, R124.reuse, R48, R68 ;  /* 0x000000307c28723c */ /* 0x040fe20000001844 */
        /* <DEDUP_REMOVED lines=24> */
[----:B---3--:R-:W-:Y:S01]  /*14d30*/  IADD3 R212, P1, PT, R132, -0x100, RZ ;  /* 0xffffff0084d47810 */ /* 0x008fe20007f3e0ff */
[----:B------:R-:W-:-:S02]  /*14d40*/  IMAD.MOV.U32 R134, RZ, RZ, R205 ;  /* 0x000000ffff867224 */ /* 0x000fc400078e00cd */
[----:B------:R-:W-:Y:S01]  /*14d50*/  IMAD.MOV.U32 R135, RZ, RZ, R216 ;  /* 0x000000ffff877224 */ /* 0x000fe200078e00d8 */
[----:B------:R-:W-:Y:S01]  /*14d60*/  IADD3.X R213, PT, PT, R133, -0x1, RZ, P1, !PT ;  /* 0xffffffff85d57810 */ /* 0x000fe20000ffe4ff */
[----:B------:R-:W-:Y:S02]  /*14d70*/  IMAD.MOV.U32 R136, RZ, RZ, R218 ;  /* 0x000000ffff887224 */ /* 0x000fe400078e00da */
[----:B------:R-:W-:Y:S01]  /*14d80*/  IMAD.MOV.U32 R137, RZ, RZ, R219 ;  /* 0x000000ffff897224 */ /* 0x000fe200078e00db */
[----:B----4-:R-:W-:Y:S11]  /*14d90*/  BRA.U !UP1, `(.L_x_1537) ;  /* 0x0000004509a07547 */ /* 0x010ff6000b800000 */
[----:B------:R-:W2:Y:S04]  /*14da0*/  LDL R15, [R1+0x70] ;  /* 0x00007000010f7983 */ /* 0x000ea80000100800 */
[----:B------:R-:W3:Y:S01]  /*14db0*/  LDL R13, [R1+0x6c] ;  /* 0x00006c00010d7983 */ /* 0x000ee20000100800 */
[----:B------:R-:W-:Y:S01]  /*14dc0*/  UIADD3 UR8, UPT, UPT, UR25, -0x5, URZ ;  /* 0xfffffffb19087890 */ /* 0x000fe2000fffe0ff */
[----:B------:R-:W-:-:S04]  /*14dd0*/  DEPBAR.LE SB0, 0x0 ;  /* 0x000080000000791a */ /* 0x000fc80000000000 */
[----:B------:R-:W4:Y:S04]  /*14de0*/  LDL.LU R199, [R1+0x5c] ;  /* 0x00005c0001c77983 */ /* 0x000f280000300800 */
[----:B------:R-:W5:Y:S01]  /*14df0*/  LDL.LU R233, [R1+0x58] ;  /* 0x0000580001e97983 */ /* 0x000f620000300800 */
[----:B------:R-:W-:Y:S01]  /*14e00*/  UIMAD.WIDE.U32 UR16, UR8, UR6, URZ ;  /* 0x00000006081072a5 */ /* 0x000fe2000f8e00ff */
[----:B------:R-:W-:-:S03]  /*14e10*/  IMAD.SHL.U32 R134, R204, 0x2, RZ ;  /* 0x00000002cc867824 */ /* 0x000fc600078e00ff */
[----:B------:R-:W-:Y:S02]  /*14e20*/  UIMAD UR15, UR8, UR7, UR17 ;  /* 0x00000007080f72a4 */ /* 0x000fe4000f8e0211 */
[----:B------:R-:W-:Y:S01]  /*14e30*/  USHF.L.U32 UR9, UR16, 0x5, URZ ;  /* 0x0000000510097899 */ /* 0x000fe200080006ff */
[----:B------:R-:W-:Y:S01]  /*14e40*/  IMAD.U32 R6, RZ, RZ, UR16 ;  /* 0x00000010ff067e24 */ /* 0x000fe2000f8e00ff */
[----:B------:R-:W-:Y:S01]  /*14e50*/  USHF.L.U64.HI UR14, UR16, 0x5, UR15 ;  /* 0x00000005100e7899 */ /* 0x000fe2000801020f */
[----:B------:R-:W-:Y:S01]  /*14e60*/  IMAD.U32 R2, RZ, RZ, UR16 ;  /* 0x00000010ff027e24 */ /* 0x000fe2000f8e00ff */
[----:B------:R-:W-:Y:S01]  /*14e70*/  ULEA UR9, UP0, UR6, UR9, 0x4 ;  /* 0x0000000906097291 */ /* 0x000fe2000f8020ff */
[----:B------:R-:W-:Y:S01]  /*14e80*/  IMAD.U32 R0, RZ, RZ, UR15 ;  /* 0x0000000fff007e24 */ /* 0x000fe2000f8e00ff */
[----:B------:R-:W-:Y:S02]  /*14e90*/  STL [R1+0x64], R134 ;  /* 0x0000648601007387 */ /* 0x000fe40000100800 */
[----:B------:R-:W-:-:S02]  /*14ea0*/  ULEA.HI.X UR14, UR6, UR14, UR7, 0x4, UP0 ;  /* 0x0000000e060e7291 */ /* 0x000fc400080f2407 */
[----:B------:R-:W-:Y:S01]  /*14eb0*/  MOV R5, UR9 ;  /* 0x0000000900057c02 */ /* 0x000fe20008000f00 */
[----:B------:R-:W-:Y:S01]  /*14ec0*/  UISETP.NE.AND UP0, UPT, UR25, 0x5, UPT ;  /* 0x000000051900788c */ /* 0x000fe2000bf05270 */
[----:B------:R-:W-:Y:S01]  /*14ed0*/  BAR.SYNC.DEFER_BLOCKING 0x0 ;  /* 0x0000000000007b1d */ /* 0x000fe20000010000 */
[----:B--2---:R-:W-:-:S04]  /*14ee0*/  LEA R6, P1, R6, R15, 0x6 ;  /* 0x0000000f06067211 */ /* 0x004fc800078230ff */
[----:B---3--:R-:W-:Y:S01]  /*14ef0*/  LEA.HI.X R7, R2, R13, R0, 0x6, P1 ;  /* 0x0000000d02077211 */ /* 0x008fe200008f3400 */
[----:B------:R-:W-:Y:S01]  /*14f00*/  IMAD.U32 R0, RZ, RZ, UR14 ;  /* 0x0000000eff007e24 */ /* 0x000fe2000f8e00ff */
[----:B------:R-:W-:Y:S02]  /*14f10*/  LEA R4, P1, R5, R15, 0x1 ;  /* 0x0000000f05047211 */ /* 0x000fe400078208ff */
[----:B------:R-:W-:Y:S01]  /*14f20*/  IADD3 R2, PT, PT, R251, R139, RZ ;  /* 0x0000008bfb027210 */ /* 0x000fe20007ffe0ff */
[----:B------:R-:W-:Y:S01]  /*14f30*/  @!PT LDS RZ, [RZ] ;  /* 0x00000000fffff984 */ /* 0x000fe20000000800 */
[----:B------:R-:W-:Y:S01]  /*14f40*/  @!PT LDS RZ, [RZ] ;  /* 0x00000000fffff984 */ /* 0x000fe20000000800 */
[----:B------:R-:W-:Y:S01]  /*14f50*/  @!PT LDS RZ, [RZ] ;  /* 0x00000000fffff984 */ /* 0x000fe20000000800 */
[----:B------:R-:W-:Y:S01]  /*14f60*/  @!P3 LDGSTS.E.BYPASS.LTC128B.128 [R215+0xa000], desc[UR30][R6.64] ;  /* 0x0a00000006d7bfae */ /* 0x000fe2000b981a1e */
[----:B------:R-:W-:Y:S02]  /*14f70*/  LEA.HI.X R5, R5, R13, R0, 0x1, P1 ;  /* 0x0000000d05057211 */ /* 0x000fe400008f0c00 */
[----:B----4-:R-:W-:Y:S01]  /*14f80*/  LEA R21, R199, UR5, 0x1 ;  /* 0x00000005c7157c11 */ /* 0x010fe2000f8e08ff */
[----:B------:R-:W-:Y:S01]  /*14f90*/  @P3 STS.128 [R215+0xa000], RZ ;  /* 0x00a000ffd7003388 */ /* 0x000fe20000000c00 */
[----:B-----5:R-:W-:-:S03]  /*14fa0*/  IMAD.IADD R20, R233, 0x1, R251 ;  /* 0x00000001e9147824 */ /* 0x020fc600078e02fb */
[----:B------:R-:W-:Y:S01]  /*14fb0*/  @!PT LDS RZ, [RZ] ;  /* 0x00000000fffff984 */ /* 0x000fe20000000800 */
[----:B------:R-:W-:Y:S01]  /*14fc0*/  @!PT LDS RZ, [RZ] ;  /* 0x00000000fffff984 */ /* 0x000fe20000000800 */
[----:B------:R-:W-:Y:S01]  /*14fd0*/  @!PT LDS RZ, [RZ] ;  /* 0x00000000fffff984 */ /* 0x000fe20000000800 */
[----:B------:R-:W-:Y:S01]  /*14fe0*/  @!P2 LDGSTS.E.BYPASS.LTC128B.128 [R215+0xb000], desc[UR30][R6.64+0x80] ;  /* 0x0b00008006d7afae */ /* 0x000fe2000b981a1e */
        /* <DEDUP_REMOVED lines=15> */
[----:B------:R-:W-:Y:S04]  /*150e0*/  LDSM.16.M88.4 R24, [R20+0x8000] ;  /* 0x008000001418783b */ /* 0x000fe80000000200 */
[----:B------:R-:W-:Y:S04]  /*150f0*/  LDSM.16.M88.4 R176, [R20+0x8800] ;  /* 0x0088000014b0783b */ /* 0x000fe80000000200 */
[----:B-1----:R-:W1:Y:S04]  /*15100*/  LDSM.16.M88.4 R4, [R0+0x2000] ;  /* 0x002000000004783b */ /* 0x002e680000000200 */
[----:B------:R-:W4:Y:S04]  /*15110*/  LDSM.16.M88.4 R12, [R21] ;  /* 0x00000000150c783b */ /* 0x000f280000000200 */
[----:B------:R-:W5:Y:S04]  /*15120*/  LDSM.16.M88.4 R16, [R0] ;  /* 0x000000000010783b */ /* 0x000f680000000200 */
[----:B------:R-:W0:Y:S01]  /*15130*/  LDGDEPBAR ;  /* 0x00000000000079af */ /* 0x000e220000000000 */
[C---:B--2---:R-:W-:Y:S08]  /*15140*/  HMMA.16816.F32 R188, R8.reuse, R172, RZ ;  /* 0x000000ac08bc723c */ /* 0x044ff000000018ff */
[C---:B---3--:R-:W-:Y:S08]  /*15150*/  HMMA.16816.F32 R180, R8.reuse, R28, RZ ;  /* 0x0000001c08b4723c */ /* 0x048ff000000018ff */
[C---:B------:R-:W-:Y:S08]  /*15160*/  HMMA.16816.F32 R184, R8.reuse, R174, RZ ;  /* 0x000000ae08b8723c */ /* 0x040ff000000018ff */
[----:B------:R-:W-:Y:S08]  /*15170*/  HMMA.16816.F32 R8, R8, R30, RZ ;  /* 0x0000001e0808723c */ /* 0x000ff000000018ff */
[C---:B-1----:R-:W-:Y:S08]  /*15180*/  HMMA.16816.F32 R188, R4.reuse, R24, R188 ;  /* 0x0000001804bc723c */ /* 0x042ff000000018bc */
[C---:B------:R-:W-:Y:S08]  /*15190*/  HMMA.16816.F32 R224, R4.reuse, R176, R180 ;  /* 0x000000b004e0723c */ /* 0x040ff000000018b4 */
[C---:B------:R-:W-:Y:S08]  /*151a0*/  HMMA.16816.F32 R184, R4.reuse, R26, R184 ;  /* 0x0000001a04b8723c */ /* 0x040ff000000018b8 */
[----:B------:R-:W-:Y:S01]  /*151b0*/  HMMA.16816.F32 R220, R4, R178, R8 ;  /* 0x000000b204dc723c */ /* 0x000fe20000001808 */
[----:B------:R-:W-:Y:S07]  /*151c0*/  LDSM.16.M88.4 R8, [R139] ;  /* 0x000000008b08783b */ /* 0x000fee0000000200 */
[C---:B----4-:R-:W-:Y:S08]  /*151d0*/  HMMA.16816.F32 R4, R12.reuse, R172, RZ ;  /* 0x000000ac0c04723c */ /* 0x050ff000000018ff */
[C---:B------:R-:W-:Y:S08]  /*151e0*/  HMMA.16816.F32 R172, R12.reuse, R174, RZ ;  /* 0x000000ae0cac723c */ /* 0x040ff000000018ff */
[C---:B------:R-:W-:Y:S08]  /*151f0*/  HMMA.16816.F32 R180, R12.reuse, R28, RZ ;  /* 0x0000001c0cb4723c */ /* 0x040ff000000018ff */
[----:B------:R-:W-:Y:S01]  /*15200*/  HMMA.16816.F32 R28, R12, R30, RZ ;  /* 0x0000001e0c1c723c */ /* 0x000fe200000018ff */
[----:B------:R-:W1:Y:S07]  /*15210*/  LDSM.16.M88.4 R12, [R248+0x8000] ;  /* 0x00800000f80c783b */ /* 0x000e6e0000000200 */
[C---:B-----5:R-:W-:Y:S01]  /*15220*/  HMMA.16816.F32 R196, R16.reuse, R24, R4 ;  /* 0x0000001810c4723c */ /* 0x060fe20000001804 */
[----:B------:R-:W2:Y:S07]  /*15230*/  LDSM.16.M88.4 R4, [R139+0x2000] ;  /* 0x002000008b04783b */ /* 0x000eae0000000200 */
[C---:B------:R-:W-:Y:S01]  /*15240*/  HMMA.16816.F32 R172, R16.reuse, R26, R172 ;  /* 0x0000001a10ac723c */ /* 0x040fe200000018ac */
[----:B------:R-:W3:Y:S07]  /*15250*/  LDSM.16.M88.4 R24, [R248+0x8800] ;  /* 0x00880000f818783b */ /* 0x000eee0000000200 */
[C---:B------:R-:W-:Y:S08]  /*15260*/  HMMA.16816.F32 R200, R16.reuse, R176, R180 ;  /* 0x000000b010c8723c */ /* 0x040ff000000018b4 */
[----:B------:R-:W-:Y:S01]  /*15270*/  HMMA.16816.F32 R192, R16, R178, R28 ;  /* 0x000000b210c0723c */ /* 0x000fe2000000181c */
[----:B------:R-:W-:Y:S07]  /*15280*/  LDSM.16.M88.4 R28, [R250+0x8000] ;  /* 0x00800000fa1c783b */ /* 0x000fee0000000200 */
[-C--:B-1----:R-:W-:Y:S08]  /*15290*/  HMMA.16816.F32 R16, R8, R12.reuse, R196 ;  /* 0x0000000c0810723c */ /* 0x082ff000000018c4 */
[C---:B--2---:R-:W-:Y:S08]  /*152a0*/  HMMA.16816.F32 R188, R4.reuse, R12, R188 ;  /* 0x0000000c04bc723c */ /* 0x044ff000000018bc */
[C---:B---3--:R-:W-:Y:S08]  /*152b0*/  HMMA.16816.F32 R180, R4.reuse, R24, R224 ;  /* 0x0000001804b4723c */ /* 0x048ff000000018e0 */
[C---:B------:R-:W-:Y:S08]  /*152c0*/  HMMA.16816.F32 R184, R4.reuse, R14, R184 ;  /* 0x0000000e04b8723c */ /* 0x040ff000000018b8 */
[----:B------:R-:W-:Y:S01]  /*152d0*/  HMMA.16816.F32 R176, R4, R26, R220 ;  /* 0x0000001a04b0723c */ /* 0x000fe200000018dc */
[----:B------:R-:W1:Y:S07]  /*152e0*/  LDSM.16.M88.4 R4, [R2+0x2000] ;  /* 0x002000000204783b */ /* 0x000e6e0000000200 */
[C---:B------:R-:W-:Y:S01]  /*152f0*/  HMMA.16816.F32 R224, R8.reuse, R14, R172 ;  /* 0x0000000e08e0723c */ /* 0x040fe200000018ac */
[----:B------:R-:W2:Y:S04]  /*15300*/  LDSM.16.M88.4 R172, [R250+0x8800] ;  /* 0x00880000faac783b */ /* 0x000ea80000000200 */
[----:B------:R-:W3:Y:S03]  /*15310*/  LDSM.16.M88.4 R12, [R2] ;  /* 0x00000000020c783b */ /* 0x000ee60000000200 */
        /* <DEDUP_REMOVED lines=9> */
[C---:B---3--:R-:W-:Y:S01]  /*153b0*/  HMMA.16816.F32 R180, R12.reuse, R28, R16 ;  /* 0x0000001c0cb4723c */ /* 0x048fe20000001810 */
[----:B------:R-:W2:Y:S07]  /*153c0*/  LDSM.16.M88.4 R16, [R249+UR5+0x9800] ;  /* 0x00980005f910783b */ /* 0x000eae0008000200 */
[C---:B------:R-:W-:Y:S08]  /*153d0*/  HMMA.16816.F32 R176, R12.reuse, R30, R224 ;  /* 0x0000001e0cb0723c */ /* 0x040ff000000018e0 */
[C---:B------:R-:W-:Y:S08]  /*153e0*/  HMMA.16816.F32 R28, R12.reuse, R172, R220 ;  /* 0x000000ac0c1c723c */ /* 0x040ff000000018dc */
[----:B------:R-:W-:Y:S08]  /*153f0*/  HMMA.16816.F32 R12, R12, R174, R200 ;  /* 0x000000ae0c0c723c */ /* 0x000ff000000018c8 */
[C---:B-1----:R-:W-:Y:S08]  /*15400*/  HMMA.16816.F32 R228, R4.reuse, R24, R196 ;  /* 0x0000001804e4723c */ /* 0x042ff000000018c4 */
[C---:B--2---:R-:W-:Y:S08]  /*15410*/  HMMA.16816.F32 R220, R4.reuse, R16, R188 ;  /* 0x0000001004dc723c */ /* 0x044ff000000018bc */
[C---:B------:R-:W-:Y:S08]  /*15420*/  HMMA.16816.F32 R224, R4.reuse, R26, R192 ;  /* 0x0000001a04e0723c */ /* 0x040ff000000018c0 */
[----:B------:R-:W-:Y:S01]  /*15430*/  HMMA.16816.F32 R200, R4, R18, R184 ;  /* 0x0000001204c8723c */ /* 0x000fe200000018b8 */
[----:B------:R-:W-:Y:S07]  /*15440*/  LDSM.16.M88.4 R4, [R139+0x6000] ;  /* 0x006000008b04783b */ /* 0x000fee0000000200 */
[C---:B------:R-:W-:Y:S01]  /*15450*/  HMMA.16816.F32 R188, R8.reuse, R16, R28 ;  /* 0x0000001008bc723c */ /* 0x040fe2000000181c */
[----:B------:R-:W-:Y:S07]  /*15460*/  LDSM.16.M88.4 R28, [R248+0x9000] ;  /* 0x00900000f81c783b */ /* 0x000fee0000000200 */
[C---:B------:R-:W-:Y:S01]  /*15470*/  HMMA.16816.F32 R172, R8.reuse, R18, R12 ;  /* 0x0000001208ac723c */ /* 0x040fe2000000180c */
[----:B------:R-:W-:Y:S04]  /*15480*/  LDSM.16.M88.4 R16, [R20+0x9000] ;  /* 0x009000001410783b */ /* 0x000fe80000000200 */
[----:B------:R-:W-:Y:S03]  /*15490*/  LDSM.16.M88.4 R20, [R20+0x9800] ;  /* 0x009800001414783b */ /* 0x000fe60000000200 */
[C---:B------:R-:W-:Y:S01]  /*154a0*/  HMMA.16816.F32 R196, R8.reuse, R24, R180 ;  /* 0x0000001808c4723c */ /* 0x040fe200000018b4 */
[----:B------:R-:W-:Y:S07]  /*154b0*/  LDSM.16.M88.4 R12, [R0+0x4000] ;  /* 0x00400000000c783b */ /* 0x000fee0000000200 */
[----:B------:R-:W-:Y:S01]  /*154c0*/  HMMA.16816.F32 R192, R8, R26, R176 ;  /* 0x0000001a08c0723c */ /* 0x000fe200000018b0 */
[----:B------:R1:W2:Y:S04]  /*154d0*/  LDSM.16.M88.4 R8, [R0+0x6000] ;  /* 0x006000000008783b */ /* 0x0002a80000000200 */
[----:B------:R-:W3:Y:S01]  /*154e0*/  LDSM.16.M88.4 R24, [R248+0x9800] ;  /* 0x00980000f818783b */ /* 0x000ee20000000200 */
[----:B-1----:R-:W-:-:S02]  /*154f0*/  IMAD.U32 R0, RZ, RZ, UR25 ;  /* 0x00000019ff007e24 */ /* 0x002fc4000f8e00ff */
[C---:B--2---:R-:W-:Y:S08]  /*15500*/  HMMA.16816.F32 R184, R8.reuse, R16, R228 ;  /* 0x0000001008b8723c */ /* 0x044ff000000018e4 */
[C---:B------:R-:W-:Y:S08]  /*15510*/  HMMA.16816.F32 R180, R8.reuse, R18, R224 ;  /* 0x0000001208b4723c */ /* 0x040ff000000018e0 */
[C---:B------:R-:W-:Y:S08]  /*15520*/  HMMA.16816.F32 R176, R8.reuse, R20, R220 ;  /* 0x0000001408b0723c */ /* 0x040ff000000018dc */
[----:B------:R-:W-:Y:S08]  /*15530*/  HMMA.16816.F32 R8, R8, R22, R200 ;  /* 0x000000160808723c */ /* 0x000ff000000018c8 */
[C---:B------:R-:W-:Y:S08]  /*15540*/  HMMA.16816.F32 R224, R12.reuse, R16, R196 ;  /* 0x000000100ce0723c */ /* 0x040ff000000018c4 */
[C---:B------:R-:W-:Y:S01]  /*15550*/  HMMA.16816.F32 R220, R12.reuse, R18, R192 ;  /* 0x000000120cdc723c */ /* 0x040fe200000018c0 */
[----:B------:R-:W-:Y:S07]  /*15560*/  LDSM.16.M88.4 R16, [R250+0x9000] ;  /* 0x00900000fa10783b */ /* 0x000fee0000000200 */
[C---:B------:R-:W-:Y:S08]  /*15570*/  HMMA.16816.F32 R200, R12.reuse, R20, R188 ;  /* 0x000000140cc8723c */ /* 0x040ff000000018bc */
[----:B------:R-:W-:Y:S01]  /*15580*/  HMMA.16816.F32 R196, R12, R22, R172 ;  /* 0x000000160cc4723c */ /* 0x000fe200000018ac */
[----:B------:R-:W1:Y:S04]  /*15590*/  LDSM.16.M88.4 R12, [R139+0x4000] ;  /* 0x004000008b0c783b */ /* 0x000e680000000200 */
[----:B------:R-:W-:Y:S03]  /*155a0*/  LDSM.16.M88.4 R20, [R250+0x9800] ;  /* 0x00980000fa14783b */ /* 0x000fe60000000200 */
[C---:B------:R-:W-:Y:S08]  /*155b0*/  HMMA.16816.F32 R188, R4.reuse, R30, R180 ;  /* 0x0000001e04bc723c */ /* 0x040ff000000018b4 */
[C---:B---3--:R-:W-:Y:S01]  /*155c0*/  HMMA.16816.F32 R180, R4.reuse, R26, R8 ;  /* 0x0000001a04b4723c */ /* 0x048fe20000001808 */
[----:B------:R-:W2:Y:S07]  /*155d0*/  LDSM.16.M88.4 R8, [R2+0x4000] ;  /* 0x004000000208783b */ /* 0x000eae0000000200 */
[C---:B------:R-:W-:Y:S08]  /*155e0*/  HMMA.16816.F32 R192, R4.reuse, R28, R184 ;  /* 0x0000001c04c0723c */ /* 0x040ff000000018b8 */
[----:B------:R-:W-:Y:S01]  /*155f0*/  HMMA.16816.F32 R184, R4, R24, R176 ;  /* 0x0000001804b8723c */ /* 0x000fe200000018b0 */
[----:B------:R3:W4:Y:S01]  /*15600*/  LDSM.16.M88.4 R4, [R2+0x6000] ;  /* 0x006000000204783b */ /* 0x0007220000000200 */
[----:B------:R-:W-:-:S06]  /*15610*/  DEPBAR.LE SB0, 0x0 ;  /* 0x000080000000791a */ /* 0x000fcc0000000000 */
[C---:B-1----:R-:W-:Y:S08]  /*15620*/  HMMA.16816.F32 R176, R12.reuse, R28, R224 ;  /* 0x0000001c0cb0723c */ /* 0x042ff000000018e0 */
[----:B------:R-:W-:Y:S01]  /*15630*/  HMMA.16816.F32 R172, R12, R30, R220 ;  /* 0x0000001e0cac723c */ /* 0x000fe200000018dc */
[----:B---3--:R-:W-:-:S07]  /*15640*/  LOP3.LUT R2, R134, 0x6, RZ, 0xc0, !PT ;  /* 0x0000000686027812 */ /* 0x008fce00078ec0ff */
[C---:B------:R-:W-:Y:S01]  /*15650*/  HMMA.16816.F32 R28, R12.reuse, R24, R200 ;  /* 0x000000180c1c723c */ /* 0x040fe200000018c8 */
[----:B------:R-:W-:Y:S01]  /*15660*/  IMAD R0, R0, 0x20, R2 ;  /* 0x0000002000007824 */ /* 0x000fe200078e0202 */
[----:B------:R1:W-:Y:S06]  /*15670*/  STL [R1+0x40], R2 ;  /* 0x0000400201007387 */ /* 0x0003ec0000100800 */
[----:B------:R-:W-:Y:S08]  /*15680*/  HMMA.16816.F32 R12, R12, R26, R196 ;  /* 0x0000001a0c0c723c */ /* 0x000ff000000018c4 */
[-C--:B--2---:R-:W-:Y:S08]  /*15690*/  HMMA.16816.F32 R176, R8, R16.reuse, R176 ;  /* 0x0000001008b0723c */ /* 0x084ff000000018b0 */
[----:B----4-:R-:W-:Y:S01]  /*156a0*/  HMMA.16816.F32 R192, R4, R16, R192 ;  /* 0x0000001004c0723c */ /* 0x010fe200000018c0 */
[----:B-1----:R-:W-:-:S07]  /*156b0*/  IADD3 R2, PT, PT, R0, -0x98, RZ ;  /* 0xffffff6800027810 */ /* 0x002fce0007ffe0ff */
[----:B------:R-:W-:Y:S01]  /*156c0*/  HMMA.16816.F32 R188, R4, R18, R188 ;  /* 0x0000001204bc723c */ /* 0x000fe200000018bc */
[----:B------:R-:W-:Y:S01]  /*156d0*/  BAR.SYNC.DEFER_BLOCKING 0x0 ;  /* 0x0000000000007b1d */ /* 0x000fe20000010000 */
[----:B------:R-:W-:-:S06]  /*156e0*/  ISETP.GE.AND P4, PT, R2, R33, PT ;  /* 0x000000210200720c */ /* 0x000fcc0003f86270 */
[C---:B------:R-:W-:Y:S08]  /*156f0*/  HMMA.16816.F32 R184, R4.reuse, R20, R184 ;  /* 0x0000001404b8723c */ /* 0x040ff000000018b8 */
[----:B------:R-:W-:Y:S01]  /*15700*/  HMMA.16816.F32 R200, R4, R22, R180 ;  /* 0x0000001604c8723c */ /* 0x000fe200000018b4 */
[C---:B------:R-:W-:Y:S01]  /*15710*/  VIADD R5, R0.reuse, 0xffffff60 ;  /* 0xffffff6000057836 */ /* 0x040fe20000000000 */
[C---:B------:R-:W-:Y:S01]  /*15720*/  IADD3 R6, PT, PT, R0.reuse, -0x8f, RZ ;  /* 0xffffff7100067810 */ /* 0x040fe20007ffe0ff */
[----:B------:R-:W-:-:S02]  /*15730*/  VIADD R4, R0, 0xffffff61 ;  /* 0xffffff6100047836 */ /* 0x000fc40000000000 */
[----:B------:R-:W-:Y:S01]  /*15740*/  VIADD R7, R0, 0xffffff70 ;  /* 0xffffff7000077836 */ /* 0x000fe20000000000 */
[-C--:B------:R-:W-:Y:S02]  /*15750*/  ISETP.GE.AND P6, PT, R5, R33.reuse, PT ;  /* 0x000000210500720c */ /* 0x080fe40003fc6270 */
[----:B------:R-:W-:Y:S01]  /*15760*/  HMMA.16816.F32 R180, R8, R20, R28 ;  /* 0x0000001408b4723c */ /* 0x000fe2000000181c */
[----:B------:R-:W-:-:S07]  /*15770*/  ISETP.GE.AND P5, PT, R4, R33, PT ;  /* 0x000000210400720c */ /* 0x000fce0003fa6270 */
[C---:B------:R-:W-:Y:S08]  /*15780*/  HMMA.16816.F32 R172, R8.reuse, R18, R172 ;  /* 0x0000001208ac723c */ /* 0x040ff000000018ac */
[----:B------:R-:W-:Y:S01]  /*15790*/  HMMA.16816.F32 R28, R8, R22, R12 ;  /* 0x00000016081c723c */ /* 0x000fe2000000180c */
[----:B------:R-:W-:Y:S01]  /*157a0*/  I2FP.F32.U32 R11, R5 ;  /* 0x00000005000b7245 */ /* 0x000fe20000201000 */
[C---:B------:R-:W-:Y:S01]  /*157b0*/  VIADD R8, R0.reuse, 0xffffff69 ;  /* 0xffffff6900087836 */ /* 0x040fe20000000000 */
[C---:B------:R-:W-:Y:S01]  /*157c0*/  IADD3 R9, PT, PT, R0.reuse, -0x88, RZ ;  /* 0xffffff7800097810 */ /* 0x040fe20007ffe0ff */
[----:B------:R-:W-:Y:S01]  /*157d0*/  VIADD R10, R0, 0xffffff79 ;  /* 0xffffff79000a7836 */ /* 0x000fe20000000000 */
[----:B------:R-:W-:Y:S01]  /*157e0*/  I2FP.F32.U32 R0, R4 ;  /* 0x0000000400007245 */ /* 0x000fe20000201000 */
[----:B------:R-:W-:Y:S01]  /*157f0*/  FFMA.FTZ R20, R11, UR10, R176 ;  /* 0x0000000a0b147c23 */ /* 0x000fe200080100b0 */
[----:B------:R-:W-:Y:S01]  /*15800*/  I2FP.F32.U32 R12, R2 ;  /* 0x00000002000c7245 */ /* 0x000fe20000201000 */
        /* <DEDUP_REMOVED lines=8> */
[----:B------:R-:W-:Y:S02]  /*15890*/  IMAD.U32 R13, RZ, RZ, UR6 ;  /* 0x00000006ff0d7e24 */ /* 0x000fe4000f8e00ff */
[----:B------:R-:W-:Y:S01]  /*158a0*/  IMAD.U32 R15, RZ, RZ, UR6 ;  /* 0x00000006ff0f7e24 */ /* 0x000fe2000f8e00ff */
[----:B------:R-:W-:Y:S01]  /*158b0*/  ULEA UR6, UP0, UR12, UR6, 0x4 ;  /* 0x000000060c067291 */ /* 0x000fe2000f8020ff */
[----:B------:R-:W-:-:S03]  /*158c0*/  IMAD.U32 R14, RZ, RZ, UR7 ;  /* 0x00000007ff0e7e24 */ /* 0x000fc6000f8e00ff */
[----:B------:R-:W-:Y:S01]  /*158d0*/  ULEA.HI.X UR7, UR12, UR7, UR13, 0x4, UP0 ;  /* 0x000000070c077291 */ /* 0x000fe200080f240d */
[----:B--2---:R-:W-:-:S04]  /*158e0*/  @!P3 LEA R18, P1, R13, R252, 0x1 ;  /* 0x000000fc0d12b211 */ /* 0x004fc800078208ff */
[-CC-:B---3--:R-:W-:Y:S02]  /*158f0*/  @!P3 LEA.HI.X R19, R15, R233.reuse, R14.reuse, 0x1, P1 ;  /* 0x000000e90f13b211 */ /* 0x188fe400008f0c0e */
[-C--:B------:R-:W-:Y:S01]  /*15900*/  @!P2 LEA R16, P1, R13, R252.reuse, 0x1 ;  /* 0x000000fc0d10a211 */ /* 0x080fe200078208ff */
[----:B------:R-:W-:Y:S02]  /*15910*/  IMAD.U32 R13, RZ, RZ, UR7 ;  /* 0x00000007ff0d7e24 */ /* 0x000fe4000f8e00ff */
[----:B------:R-:W-:Y:S01]  /*15920*/  @!PT LDS RZ, [RZ] ;  /* 0x00000000fffff984 */ /* 0x000fe20000000800 */
[----:B------:R-:W-:Y:S01]  /*15930*/  @!PT LDS RZ, [RZ] ;  /* 0x00000000fffff984 */ /* 0x000fe20000000800 */
[----:B------:R-:W-:Y:S01]  /*15940*/  @!PT LDS RZ, [RZ] ;  /* 0x00000000fffff984 */ /* 0x000fe20000000800 */
[----:B------:R1:W-:Y:S01]  /*15950*/  @!P3 LDGSTS.E.BYPASS.LTC128B.128 [R215+0x8000], desc[UR30][R18.64] ;  /* 0x0800000012d7bfae */ /* 0x0003e2000b981a1e */
[----:B------:R-:W-:Y:S01]  /*15960*/  @!P2 LEA.HI.X R17, R15, R233, R14, 0x1, P1 ;  /* 0x000000e90f11a211 */ /* 0x000fe200008f0c0e */
[----:B------:R-:W-:Y:S02]  /*15970*/  IMAD.U32 R14, RZ, RZ, UR6 ;  /* 0x00000006ff0e7e24 */ /* 0x000fe4000f8e00ff */
[----:B------:R-:W-:Y:S01]  /*15980*/  IMAD.U32 R15, RZ, RZ, UR6 ;  /* 0x00000006ff0f7e24 */ /* 0x000fe2000f8e00ff */
[----:B------:R1:W-:Y:S02]  /*15990*/  @P3 STS.128 [R215+0x8000], RZ ;  /* 0x008000ffd7003388 */ /* 0x0003e40000000c00 */
[----:B------:R-:W-:-:S02]  /*159a0*/  LEA R14, P1, R14, R252, 0x1 ;  /* 0x000000fc0e0e7211 */ /* 0x000fc400078208ff */
[----:B------:R-:W-:Y:S01]  /*159b0*/  @!PT LDS RZ, [RZ] ;  /* 0x00000000fffff984 */ /* 0x000fe20000000800 */
[----:B------:R-:W-:Y:S01]  /*159c0*/  @!PT LDS RZ, [RZ] ;  /* 0x00000000fffff984 */ /* 0x000fe20000000800 */
[----:B------:R-:W-:Y:S01]  /*159d0*/  @!PT LDS RZ, [RZ] ;  /* 0x00000000fffff984 */ /* 0x000fe20000000800 */
[----:B------:R1:W-:Y:S02]  /*159e0*/  @!P2 LDGSTS.E.BYPASS.LTC128B.128 [R215+0x9000], desc[UR30][R16.64+0x80] ;  /* 0x0900008010d7afae */ /* 0x0003e4000b981a1e */
[----:B------:R-:W-:Y:S02]  /*159f0*/  LEA.HI.X R15, R15, R233, R13, 0x1, P1 ;  /* 0x000000e90f0f7211 */ /* 0x000fe400008f0c0d */
        /* <DEDUP_REMOVED lines=12> */
.L_x_1541:
[----:B-1----:R-:W2:Y:S01]  /*15ac0*/  LDL.LU R15, [R1+0xb0] ;  /* 0x0000b000010f7983 */ /* 0x002ea20000300800 */
[----:B------:R-:W-:Y:S01]  /*15ad0*/  FFMA.FTZ R13, R0, UR10, R177 ;  /* 0x0000000a000d7c23 */ /* 0x000fe200080100b1 */
[----:B------:R-:W-:Y:S01]  /*15ae0*/  FFMA.FTZ R14, R12, UR10, R172 ;  /* 0x0000000a0c0e7c23 */ /* 0x000fe200080100ac */
[-C--:B------:R-:W-:Y:S01]  /*15af0*/  ISETP.GE.AND P2, PT, R8, R33.reuse, PT ;  /* 0x000000210800720c */ /* 0x080fe20003f46270 */
[----:B------:R-:W3:Y:S01]  /*15b00*/  LDL.64 R226, [R1+0x98] ;  /* 0x0000980001e27983 */ /* 0x000ee20000100a00 */
[----:B------:R-:W-:Y:S02]  /*15b10*/  ISETP.GE.AND P1, PT, R7, R33, PT ;  /* 0x000000210700720c */ /* 0x000fe40003f26270 */
[----:B------:R-:W-:Y:S01]  /*15b20*/  FSEL R16, R20, -INF , !P6 ;  /* 0xff80000014107808 */ /* 0x000fe20007000000 */
[----:B------:R-:W4:Y:S04]  /*15b30*/  LDL.64 R224, [R1+0xa0] ;  /* 0x0000a00001e07983 */ /* 0x000f280000100a00 */
[----:B------:R-:W5:Y:S04]  /*15b40*/  LDL.64 R222, [R1+0x90] ;  /* 0x0000900001de7983 */ /* 0x000f680000100a00 */
[----:B------:R-:W5:Y:S01]  /*15b50*/  LDL.64 R136, [R1+0x78] ;  /* 0x0000780001887983 */ /* 0x000f620000100a00 */
[----:B------:R-:W-:-:S02]  /*15b60*/  I2FP.F32.U32 R18, R8 ;  /* 0x0000000800127245 */ /* 0x000fc40000201000 */
[----:B------:R-:W-:Y:S02]  /*15b70*/  FSEL R17, R13, -INF , !P5 ;  /* 0xff8000000d117808 */ /* 0x000fe40006800000 */
[----:B------:R-:W-:Y:S01]  /*15b80*/  I2FP.F32.U32 R134, R10 ;  /* 0x0000000a00867245 */ /* 0x000fe20000201000 */
[----:B------:R-:W-:Y:S01]  /*15b90*/  FFMA.FTZ R13, R18, UR10, R173 ;  /* 0x0000000a120d7c23 */ /* 0x000fe200080100ad */
[----:B------:R-:W-:Y:S02]  /*15ba0*/  FSEL R22, R14, -INF , !P4 ;  /* 0xff8000000e167808 */ /* 0x000fe40006000000 */
[----:B------:R-:W-:Y:S02]  /*15bb0*/  ISETP.GE.AND P3, PT, R6, R33, PT ;  /* 0x000000210600720c */ /* 0x000fe40003f66270 */
[----:B------:R-:W-:Y:S02]  /*15bc0*/  I2FP.F32.U32 R19, R7 ;  /* 0x0000000700137245 */ /* 0x000fe40000201000 */
[----:B------:R-:W-:Y:S01]  /*15bd0*/  I2FP.F32.U32 R25, R6 ;  /* 0x0000000600197245 */ /* 0x000fe20000201000 */
[----:B------:R-:W-:Y:S01]  /*15be0*/  FFMA.FTZ R23, R0, UR10, R179 ;  /* 0x0000000a00177c23 */ /* 0x000fe200080100b3 */
[-C--:B------:R-:W-:Y:S01]  /*15bf0*/  ISETP.GE.AND P5, PT, R9, R33.reuse, PT ;  /* 0x000000210900720c */ /* 0x080fe20003fa6270 */
[----:B------:R-:W-:Y:S01]  /*15c00*/  FFMA.FTZ R21, R11, UR10, R178 ;  /* 0x0000000a0b157c23 */ /* 0x000fe200080100b2 */
[----:B------:R-:W-:Y:S01]  /*15c10*/  ISETP.GE.AND P4, PT, R10, R33, PT ;  /* 0x000000210a00720c */ /* 0x000fe20003f86270 */
[----:B------:R-:W-:Y:S01]  /*15c20*/  FFMA.FTZ R24, R12, UR10, R174 ;  /* 0x0000000a0c187c23 */ /* 0x000fe200080100ae */
[----:B------:R-:W-:Y:S01]  /*15c30*/  I2FP.F32.U32 R33, R9 ;  /* 0x0000000900217245 */ /* 0x000fe20000201000 */
[----:B------:R-:W-:Y:S01]  /*15c40*/  UIADD3 UR6, UPT, UPT, UR37, 0x76cf5d0a, URZ ;  /* 0x76cf5d0a25067890 */ /* 0x000fe2000fffe0ff */
[----:B------:R-:W-:Y:S01]  /*15c50*/  FSEL R135, R13, -INF , !P2 ;  /* 0xff8000000d877808 */ /* 0x000fe20005000000 */
[----:B------:R-:W-:Y:S01]  /*15c60*/  FFMA.FTZ R13, R134, UR10, R29 ;  /* 0x0000000a860d7c23 */ /* 0x000fe2000801001d */
[----:B------:R-:W5:Y:S01]  /*15c70*/  LDL.64 R228, [R1+0x88] ;  /* 0x0000880001e47983 */ /* 0x000f620000100a00 */
[----:B------:R-:W-:Y:S01]  /*15c80*/  FFMA.FTZ R14, R33, UR10, R28 ;  /* 0x0000000a210e7c23 */ /* 0x000fe2000801001c */
[----:B------:R-:W-:-:S02]  /*15c90*/  FFMA.FTZ R20, R19, UR10, R180 ;  /* 0x0000000a13147c23 */ /* 0x000fc400080100b4 */
[----:B------:R-:W-:Y:S01]  /*15ca0*/  FSEL R196, R13, -INF , !P4 ;  /* 0xff8000000dc47808 */ /* 0x000fe20006000000 */
[----:B------:R-:W-:Y:S01]  /*15cb0*/  FFMA.FTZ R13, R19, UR10, R182 ;  /* 0x0000000a130d7c23 */ /* 0x000fe200080100b6 */
[-C--:B------:R-:W-:Y:S01]  /*15cc0*/  ISETP.GE.AND P4, PT, R7, R32.reuse, PT ;  /* 0x000000200700720c */ /* 0x080fe20003f86270 */
[----:B------:R-:W-:Y:S01]  /*15cd0*/  FFMA.FTZ R26, R18, UR10, R175 ;  /* 0x0000000a121a7c23 */ /* 0x000fe200080100af */
[----:B------:R-:W-:Y:S02]  /*15ce0*/  FSEL R197, R14, -INF , !P5 ;  /* 0xff8000000ec57808 */ /* 0x000fe40006800000 */
[----:B------:R-:W-:Y:S02]  /*15cf0*/  ISETP.GE.AND P5, PT, R8, R32, PT ;  /* 0x000000200800720c */ /* 0x000fe40003fa6270 */
[----:B------:R-:W-:Y:S02]  /*15d00*/  FSEL R182, R13, -INF , !P4 ;  /* 0xff8000000db67808 */ /* 0x000fe40006000000 */
[----:B------:R-:W-:-:S02]  /*15d10*/  FMNMX3.FTZ R13, R219, R16, R17, !PT ;  /* 0x00000010db0d7276 */ /* 0x000fc40007810011 */
[----:B------:R-:W-:Y:S02]  /*15d20*/  FSEL R172, R26, -INF , !P5 ;  /* 0xff8000001aac7808 */ /* 0x000fe40006800000 */
[C---:B------:R-:W-:Y:S02]  /*15d30*/  ISETP.GE.AND P2, PT, R5.reuse, R32, PT ;  /* 0x000000200500720c */ /* 0x040fe40003f46270 */
[C---:B------:R-:W-:Y:S02]  /*15d40*/  ISETP.GE.AND P5, PT, R5.reuse, R34, PT ;  /* 0x000000220500720c */ /* 0x040fe40003fa6270 */
[----:B------:R-:W-:Y:S01]  /*15d50*/  ISETP.GE.AND P4, PT, R5, R35, PT ;  /* 0x000000230500720c */ /* 0x000fe20003f86270 */
[----:B------:R-:W-:Y:S01]  /*15d60*/  FFMA.FTZ R14, R33, UR10, R30 ;  /* 0x0000000a210e7c23 */ /* 0x000fe2000801001e */
[----:B------:R-:W-:Y:S02]  /*15d70*/  FMNMX3.FTZ R5, R13, R22, R135, !PT ;  /* 0x000000160d057276 */ /* 0x000fe40007810087 */
[----:B------:R-:W-:-:S02]  /*15d80*/  FSEL R21, R21, -INF , !P2 ;  /* 0xff80000015157808 */ /* 0x000fc40005000000 */
[----:B------:R-:W-:Y:S01]  /*15d90*/  ISETP.GE.AND P2, PT, R6, R32, PT ;  /* 0x000000200600720c */ /* 0x000fe20003f46270 */
[----:B------:R-:W-:-:S05]  /*15da0*/  FFMA.FTZ R13, R11, UR10, R194 ;  /* 0x0000000a0b0d7c23 */ /* 0x000fca00080100c2 */
[----:B------:R-:W-:Y:S02]  /*15db0*/  FSEL R220, R13, -INF , !P4 ;  /* 0xff8000000ddc7808 */ /* 0x000fe40006000000 */
[----:B------:R-:W-:Y:S02]  /*15dc0*/  ISETP.GE.AND P4, PT, R8, R34, PT ;  /* 0x000000220800720c */ /* 0x000fe40003f86270 */
[----:B--2---:R-:W-:Y:S01]  /*15dd0*/  ISETP.NE.AND P6, PT, R15, RZ, PT ;  /* 0x000000ff0f00720c */ /* 0x004fe20003fc5270 */
[----:B------:R-:W-:Y:S01]  /*15de0*/  FFMA.FTZ R15, R25, UR10, R181 ;  /* 0x0000000a190f7c23 */ /* 0x000fe200080100b5 */
[----:B------:R-:W-:Y:S02]  /*15df0*/  FSEL R181, R20, -INF , !P1 ;  /* 0xff80000014b57808 */ /* 0x000fe40004800000 */
[----:B------:R-:W-:Y:S02]  /*15e00*/  ISETP.GE.AND P1, PT, R4, R32, PT ;  /* 0x000000200400720c */ /* 0x000fe40003f26270 */
[----:B------:R-:W-:-:S02]  /*15e10*/  FSEL R179, R15, -INF , !P3 ;  /* 0xff8000000fb37808 */ /* 0x000fc40005800000 */
[----:B------:R-:W-:Y:S02]  /*15e20*/  FSEL R20, R23, -INF , !P1 ;  /* 0xff80000017147808 */ /* 0x000fe40004800000 */
[-C--:B------:R-:W-:Y:S01]  /*15e30*/  ISETP.GE.AND P1, PT, R9, R32.reuse, PT ;  /* 0x000000200900720c */ /* 0x080fe20003f26270 */
[----:B------:R-:W-:Y:S01]  /*15e40*/  FFMA.FTZ R15, R25, UR10, R183 ;  /* 0x0000000a190f7c23 */ /* 0x000fe200080100b7 */
[----:B------:R-:W-:Y:S02]  /*15e50*/  FMNMX3.FTZ R5, R5, R181, R179, !PT ;  /* 0x000000b505057276 */ /* 0x000fe400078100b3 */
[----:B------:R-:W-:Y:S01]  /*15e60*/  FSEL R183, R14, -INF , !P1 ;  /* 0xff8000000eb77808 */ /* 0x000fe20004800000 */
[----:B------:R-:W-:Y:S01]  /*15e70*/  FFMA.FTZ R14, R11, UR10, R192 ;  /* 0x0000000a0b0e7c23 */ /* 0x000fe200080100c0 */
[----:B------:R-:W-:Y:S02]  /*15e80*/  ISETP.GE.AND P3, PT, R2, R32, PT ;  /* 0x000000200200720c */ /* 0x000fe40003f66270 */
[----:B------:R-:W-:Y:S01]  /*15e90*/  FMNMX3.FTZ R11, R5, R197, R196, !PT ;  /* 0x000000c5050b7276 */ /* 0x000fe200078100c4 */
[----:B------:R-:W-:Y:S01]  /*15ea0*/  FFMA.FTZ R5, R0, UR10, R193 ;  /* 0x0000000a00057c23 */ /* 0x000fe200080100c1 */
[----:B------:R-:W-:-:S02]  /*15eb0*/  FSEL R180, R15, -INF , !P2 ;  /* 0xff8000000fb47808 */ /* 0x000fc40005000000 */
[----:B------:R-:W-:Y:S01]  /*15ec0*/  ISETP.GE.AND P2, PT, R4, R34, PT ;  /* 0x000000220400720c */ /* 0x000fe20003f46270 */
[----:B------:R-:W-:Y:S01]  /*15ed0*/  FFMA.FTZ R23, R134, UR10, R31 ;  /* 0x0000000a86177c23 */ /* 0x000fe2000801001f */
[----:B------:R-:W-:Y:S02]  /*15ee0*/  FSEL R24, R24, -INF , !P3 ;  /* 0xff80000018187808 */ /* 0x000fe40005800000 */
[----:B------:R-:W-:Y:S02]  /*15ef0*/  ISETP.GE.AND P3, PT, R10, R32, PT ;  /* 0x000000200a00720c */ /* 0x000fe40003f66270 */
[----:B------:R-:W-:Y:S02]  /*15f00*/  ISETP.GE.AND P1, PT, R4, R35, PT ;  /* 0x000000230400720c */ /* 0x000fe40003f26270 */
[----:B------:R-:W-:Y:S01]  /*15f10*/  FSEL R211, R5, -INF , !P2 ;  /* 0xff80000005d37808 */ /* 0x000fe20005000000 */
[----:B------:R-:W-:Y:S01]  /*15f20*/  FFMA.FTZ R5, R0, UR10, R195 ;  /* 0x0000000a00057c23 */ /* 0x000fe200080100c3 */
[----:B------:R-:W-:Y:S01]  /*15f30*/  FMNMX3.FTZ R4, R218, R21, R20, !PT ;  /* 0x00000015da047276 */ /* 0x000fe20007810014 */
[----:B------:R-:W-:Y:S01]  /*15f40*/  IMAD.U32 R0, RZ, RZ, UR37 ;  /* 0x00000025ff007e24 */ /* 0x000fe2000f8e00ff */
[----:B------:R-:W-:-:S02]  /*15f50*/  FSEL R174, R23, -INF , !P3 ;  /* 0xff80000017ae7808 */ /* 0x000fc40005800000 */
[----:B------:R-:W-:Y:S02]  /*15f60*/  FSEL R212, R14, -INF , !P5 ;  /* 0xff8000000ed47808 */ /* 0x000fe40006800000 */
[C---:B------:R-:W-:Y:S02]  /*15f70*/  ISETP.GE.AND P3, PT, R2.reuse, R34, PT ;  /* 0x000000220200720c */ /* 0x040fe40003f66270 */
[----:B------:R-:W-:Y:S02]  /*15f80*/  ISETP.GE.AND P5, PT, R2, R35, PT ;  /* 0x000000230200720c */ /* 0x000fe40003fa6270 */
[----:B------:R-:W-:Y:S01]  /*15f90*/  FMNMX3.FTZ R2, R4, R24, R172, !PT ;  /* 0x0000001804027276 */ /* 0x000fe200078100ac */
[----:B------:R-:W-:Y:S01]  /*15fa0*/  FFMA.FTZ R4, R12, UR10, R188 ;  /* 0x0000000a0c047c23 */ /* 0x000fe200080100bc */
[----:B---3--:R-:W-:Y:S01]  /*15fb0*/  LOP3.LUT R0, R0, UR8, R227, 0x96, !PT ;  /* 0x0000000800007c12 */ /* 0x008fe2000f8e96e3 */
[----:B------:R-:W-:Y:S01]  /*15fc0*/  UIADD3 UR8, UPT, UPT, UR36, -0x61c88647, URZ ;  /* 0x9e3779b924087890 */ /* 0x000fe2000fffe0ff */
[----:B------:R-:W-:Y:S01]  /*15fd0*/  FSEL R214, R5, -INF , !P1 ;  /* 0xff80000005d67808 */ /* 0x000fe20004800000 */
[----:B------:R-:W2:Y:S01]  /*15fe0*/  LDL.64 R226, [R1+0x80] ;  /* 0x0000800001e27983 */ /* 0x000ea20000100a00 */
[----:B------:R-:W-:Y:S01]  /*15ff0*/  FSEL R210, R4, -INF , !P3 ;  /* 0xff80000004d27808 */ /* 0x000fe20005800000 */
[----:B------:R-:W-:Y:S01]  /*16000*/  IMAD.WIDE.U32 R4, R0, -0x326172a9, RZ ;  /* 0xcd9e8d5700047825 */ /* 0x000fe200078e00ff */
[----:B------:R-:W-:-:S02]  /*16010*/  ISETP.GE.AND P1, PT, R7, R34, PT ;  /* 0x000000220700720c */ /* 0x000fc40003f26270 */
[-C--:B------:R-:W-:Y:S02]  /*16020*/  ISETP.GE.AND P3, PT, R7, R35.reuse, PT ;  /* 0x000000230700720c */ /* 0x080fe40003f66270 */
[----:B----4-:R-:W-:Y:S02]  /*16030*/  LOP3.LUT R7, R224, UR8, R5, 0x96, !PT ;  /* 0x00000008e0077c12 */ /* 0x010fe4000f8e9605 */
[----:B------:R-:W-:Y:S01]  /*16040*/  ISETP.GE.AND P2, PT, R8, R35, PT ;  /* 0x000000230800720c */ /* 0x000fe20003f46270 */
[----:B------:R-:W-:Y:S02]  /*16050*/  FFMA.FTZ R8, R12, UR10, R190 ;  /* 0x0000000a0c087c23 */ /* 0x000fe400080100be */
[----:B------:R-:W-:-:S03]  /*16060*/  IMAD.WIDE.U32 R12, R7, -0x2daee0ad, RZ ;  /* 0xd2511f53070c7825 */ /* 0x000fc600078e00ff */
[----:B------:R-:W-:Y:S02]  /*16070*/  FSEL R213, R8, -INF , !P5 ;  /* 0xff80000008d57808 */ /* 0x000fe40006800000 */
[----:B-----5:R-:W-:Y:S02]  /*16080*/  LOP3.LUT R8, R222, UR6, R13, 0x96, !PT ;  /* 0x00000006de087c12 */ /* 0x020fe4000f8e960d */
[----:B------:R-:W3:Y:S04]  /*16090*/  LDL.64 R222, [R1+0xa8] ;  /* 0x0000a80001de7983 */ /* 0x000ee80000100a00 */
[----:B------:R-:W1:Y:S01]  /*160a0*/  SHFL.BFLY PT, R15, R11, 0x2, 0x1f ;  /* 0x0c401f000b0f7f89 */ /* 0x000e6200000e0000 */
[----:B------:R-:W-:-:S04]  /*160b0*/  FMNMX3.FTZ R2, R2, R182, R180, !PT ;  /* 0x000000b602027276 */ /* 0x000fc800078100b4 */
[----:B------:R-:W-:-:S05]  /*160c0*/  FMNMX3.FTZ R2, R2, R183, R174, !PT ;  /* 0x000000b702027276 */ /* 0x000fca00078100ae */
[----:B------:R-:W4:Y:S01]  /*160d0*/  SHFL.BFLY PT, R26, R2, 0x2, 0x1f ;  /* 0x0c401f00021a7f89 */ /* 0x000f2200000e0000 */
[----:B------:R-:W-:Y:S01]  /*160e0*/  UIADD3 UR13, UPT, UPT, UR36, 0x3c6ef372, URZ ;  /* 0x3c6ef372240d7890 */ /* 0x000fe2000fffe0ff */
[----:B------:R-:W-:Y:S01]  /*160f0*/  FFMA.FTZ R23, R18, UR10, R189 ;  /* 0x0000000a12177c23 */ /* 0x000fe200080100bd */
[----:B------:R-:W-:-:S04]  /*16100*/  UIADD3 UR16, UPT, UPT, UR37, 0x32370b8f, URZ ;  /* 0x32370b8f25107890 */ /* 0x000fc8000fffe0ff */
[----:B------:R-:W-:Y:S02]  /*16110*/  FSEL R177, R23, -INF , !P4 ;  /* 0xff80000017b17808 */ /* 0x000fe40006000000 */
[----:B-1----:R-:W-:Y:S02]  /*16120*/  FMNMX.FTZ R0, R11, R15, !PT ;  /* 0x0000000f0b007209 */ /* 0x002fe40007810000 */
[----:B------:R-:W-:-:S03]  /*16130*/  LOP3.LUT R11, R4, UR13, R137, 0x96, !PT ;  /* 0x0000000d040b7c12 */ /* 0x000fc6000f8e9689 */
[----:B------:R-:W1:Y:S02]  /*16140*/  SHFL.BFLY PT, R23, R0, 0x1, 0x1f ;  /* 0x0c201f0000177f89 */ /* 0x000e6400000e0000 */
[----:B------:R-:W-:Y:S01]  /*16150*/  IMAD.WIDE.U32 R14, R11, -0x2daee0ad, RZ ;  /* 0xd2511f530b0e7825 */ /* 0x000fe200078e00ff */
[----:B------:R-:W-:Y:S02]  /*16160*/  ISETP.GE.AND P5, PT, R6, R34, PT ;  /* 0x000000220600720c */ /* 0x000fe40003fa6270 */
[----:B----4-:R-:W-:Y:S02]  /*16170*/  FMNMX.FTZ R11, R2, R26, !PT ;  /* 0x0000001a020b7209 */ /* 0x010fe40007810000 */
[----:B------:R-:W-:Y:S01]  /*16180*/  LOP3.LUT R7, R12, UR16, R15, 0x96, !PT ;  /* 0x000000100c077c12 */ /* 0x000fe2000f8e960f */
[----:B------:R-:W-:Y:S01]  /*16190*/  UIADD3 UR14, UPT, UPT, UR36, -0x255992d5, URZ ;  /* 0xdaa66d2b240e7890 */ /* 0x000fe2000fffe0ff */
[----:B------:R-:W-:Y:S01]  /*161a0*/  ISETP.GE.AND P4, PT, R6, R35, PT ;  /* 0x000000230600720c */ /* 0x000fe20003f86270 */
[----:B------:R-:W-:Y:S01]  /*161b0*/  FFMA.FTZ R6, R18, UR10, R191 ;  /* 0x0000000a12067c23 */ /* 0x000fe200080100bf */
[----:B------:R-:W-:Y:S01]  /*161c0*/  UIADD3 UR7, UPT, UPT, UR36, 0x78dde6e4, URZ ;  /* 0x78dde6e424077890 */ /* 0x000fe2000fffe0ff */
[----:B------:R-:W-:Y:S01]  /*161d0*/  FFMA.FTZ R2, R19, UR10, R184 ;  /* 0x0000000a13027c23 */ /* 0x000fe200080100b8 */
[----:B------:R-:W-:Y:S01]  /*161e0*/  IMAD.WIDE.U32 R28, R8, -0x326172a9, RZ ;  /* 0xcd9e8d57081c7825 */ /* 0x000fe200078e00ff */
[----:B------:R-:W4:Y:S03]  /*161f0*/  SHFL.BFLY PT, R15, R11, 0x1, 0x1f ;  /* 0x0c201f000b0f7f89 */ /* 0x000f2600000e0000 */
[----:B------:R-:W-:Y:S01]  /*16200*/  IMAD.WIDE.U32 R12, R7, -0x326172a9, RZ ;  /* 0xcd9e8d57070c7825 */ /* 0x000fe200078e00ff */
[----:B------:R-:W-:-:S02]  /*16210*/  FSEL R194, R6, -INF , !P2 ;  /* 0xff80000006c27808 */ /* 0x000fc40005000000 */
[----:B------:R-:W-:Y:S02]  /*16220*/  FSEL R176, R2, -INF , !P1 ;  /* 0xff80000002b07808 */ /* 0x000fe40004800000 */
[----:B------:R-:W-:Y:S02]  /*16230*/  LOP3.LUT R6, R136, UR14, R29, 0x96, !PT ;  /* 0x0000000e88067c12 */ /* 0x000fe4000f8e961d */
[----:B------:R-:W-:Y:S01]  /*16240*/  LOP3.LUT R2, R28, UR7, R13, 0x96, !PT ;  /* 0x000000071c027c12 */ /* 0x000fe2000f8e960d */
[----:B------:R-:W-:Y:S01]  /*16250*/  FFMA.FTZ R7, R19, UR10, R186 ;  /* 0x0000000a13077c23 */ /* 0x000fe200080100ba */
[----:B------:R-:W-:Y:S01]  /*16260*/  UIADD3 UR9, UPT, UPT, UR37, -0x126145ec, URZ ;  /* 0xed9eba1425097890 */ /* 0x000fe2000fffe0ff */
[----:B------:R-:W-:Y:S01]  /*16270*/  IMAD.WIDE.U32 R28, R6, -0x2daee0ad, RZ ;  /* 0xd2511f53061c7825 */ /* 0x000fe200078e00ff */
[----:B------:R-:W-:Y:S01]  /*16280*/  UIADD3 UR15, UPT, UPT, UR37, -0x56f99767, URZ ;  /* 0xa9066899250f7890 */ /* 0x000fe2000fffe0ff */
[----:B-1----:R-:W-:Y:S02]  /*16290*/  FMNMX.FTZ R137, R0, R23, !PT ;  /* 0x0000001700897209 */ /* 0x002fe40007810000 */
[----:B------:R-:W-:-:S04]  /*162a0*/  IMAD.WIDE.U32 R18, R2, -0x2daee0ad, RZ ;  /* 0xd2511f5302127825 */ /* 0x000fc800078e00ff */
[----:B------:R-:W-:Y:S01]  /*162b0*/  FFMA.FTZ R0, R25, UR10, R185 ;  /* 0x0000000a19007c23 */ /* 0x000fe200080100b9 */
[----:B------:R-:W-:Y:S01]  /*162c0*/  LOP3.LUT R6, R14, UR9, R29, 0x96, !PT ;  /* 0x000000090e067c12 */ /* 0x000fe2000f8e961d */
[----:B------:R-:W-:Y:S01]  /*162d0*/  FMUL.FTZ R2, R137, UR28 ;  /* 0x0000001c89027c20 */ /* 0x000fe20008410000 */
[----:B------:R-:W-:Y:S02]  /*162e0*/  FSEL R193, R7, -INF , !P3 ;  /* 0xff80000007c17808 */ /* 0x000fe40005800000 */
[----:B------:R-:W-:Y:S02]  /*162f0*/  LOP3.LUT R8, R28, UR15, R19, 0x96, !PT ;  /* 0x0000000f1c087c12 */ /* 0x000fe4000f8e9613 */
[----:B------:R-:W-:Y:S01]  /*16300*/  FSETP.NEU.FTZ.AND P3, PT, R137, -INF , PT ;  /* 0xff8000008900780b */ /* 0x000fe20003f7d000 */
[----:B------:R-:W-:Y:S01]  /*16310*/  UIADD3 UR12, UPT, UPT, UR36, -0x4ab325aa, URZ ;  /* 0xb54cda56240c7890 */ /* 0x000fe2000fffe0ff */
[----:B------:R-:W-:Y:S01]  /*16320*/  FSEL R173, R0, -INF , !P5 ;  /* 0xff80000000ad7808 */ /* 0x000fe20006800000 */
[----:B------:R-:W-:Y:S01]  /*16330*/  IMAD.WIDE.U32 R6, R6, -0x326172a9, RZ ;  /* 0xcd9e8d5706067825 */ /* 0x000fe200078e00ff */
[----:B------:R-:W-:-:S02]  /*16340*/  ISETP.GE.AND P2, PT, R9, R34, PT ;  /* 0x000000220900720c */ /* 0x000fc40003f46270 */
[----:B------:R-:W-:Y:S01]  /*16350*/  ISETP.GE.AND P5, PT, R9, R35, PT ;  /* 0x000000230900720c */ /* 0x000fe20003fa6270 */
[----:B------:R-:W-:Y:S01]  /*16360*/  IMAD.WIDE.U32 R8, R8, -0x326172a9, RZ ;  /* 0xcd9e8d5708087825 */ /* 0x000fe200078e00ff */
[----:B------:R-:W-:-:S03]  /*16370*/  FSEL R2, R2, RZ, P3 ;  /* 0x000000ff02027208 */ /* 0x000fc60001800000 */
[----:B------:R-:W-:Y:S01]  /*16380*/  FFMA.FTZ R13, R25, UR10, R187 ;  /* 0x0000000a190d7c23 */ /* 0x000fe200080100bb */
[----:B----4-:R-:W-:Y:S02]  /*16390*/  FMNMX.FTZ R136, R11, R15, !PT ;  /* 0x0000000f0b887209 */ /* 0x010fe40007810000 */
[----:B------:R-:W-:Y:S01]  /*163a0*/  LOP3.LUT R14, R6, UR12, R9, 0x96, !PT ;  /* 0x0000000c060e7c12 */ /* 0x000fe2000f8e9609 */
[--C-:B------:R-:W-:Y:S01]  /*163b0*/  FFMA.FTZ R0, R16, UR28, -R2.reuse ;  /* 0x0000001c10007c23 */ /* 0x100fe20008010802 */
[----:B------:R-:W-:Y:S01]  /*163c0*/  FFMA.FTZ R6, R17, UR28, -R2 ;  /* 0x0000001c11067c23 */ /* 0x000fe20008010802 */
[----:B------:R-:W-:Y:S02]  /*163d0*/  FSEL R178, R13, -INF , !P4 ;  /* 0xff8000000db27808 */ /* 0x000fe40006000000 */
[----:B------:R1:W-:Y:S01]  /*163e0*/  MUFU.EX2 R15, R0 ;  /* 0x00000000000f7308 */ /* 0x0003e20000000800 */
[----:B------:R-:W-:Y:S01]  /*163f0*/  FSETP.NEU.FTZ.AND P4, PT, R136, -INF , PT ;  /* 0xff8000008800780b */ /* 0x000fe20003f9d000 */
[----:B------:R-:W-:-:S02]  /*16400*/  FFMA.FTZ R11, R33, UR10, R200 ;  /* 0x0000000a210b7c23 */ /* 0x000fc400080100c8 */
[----:B------:R4:W5:Y:S01]  /*16410*/  MUFU.EX2 R32, R6 ;  /* 0x0000000600207308 */ /* 0x0009620000000800 */
[----:B------:R-:W-:Y:S02]  /*16420*/  LOP3.LUT R12, R12, UR4, R7, 0x96, !PT ;  /* 0x000000040c0c7c12 */ /* 0x000fe4000f8e9607 */
[C---:B------:R-:W-:Y:S02]  /*16430*/  LOP3.LUT R9, R14.reuse, 0xff, RZ, 0xc0, !PT ;  /* 0x000000ff0e097812 */ /* 0x040fe400078ec0ff */
[----:B-1----:R-:W-:Y:S01]  /*16440*/  LOP3.LUT R0, R14, 0xffff, RZ, 0xc0, !PT ;  /* 0x0000ffff0e007812 */ /* 0x002fe200078ec0ff */
[----:B----4-:R-:W-:-:S03]  /*16450*/  FMUL.FTZ R6, R136, UR28 ;  /* 0x0000001c88067c20 */ /* 0x010fc60008410000 */
[----:B------:R-:W-:Y:S02]  /*16460*/  SHF.R.U32.HI R7, RZ, 0x8, R0 ;  /* 0x00000008ff077819 */ /* 0x000fe40000011600 */
[----:B------:R-:W-:Y:S02]  /*16470*/  FSEL R19, R11, -INF , !P2 ;  /* 0xff8000000b137808 */ /* 0x000fe40005000000 */
[----:B------:R-:W-:Y:S01]  /*16480*/  FSEL R0, R6, RZ, P4 ;  /* 0x000000ff06007208 */ /* 0x000fe20002000000 */
[----:B------:R-:W-:Y:S01]  /*16490*/  FFMA.FTZ R6, R134, UR10, R201 ;  /* 0x0000000a86067c23 */ /* 0x000fe200080100c9 */
[----:B------:R-:W-:Y:S02]  /*164a0*/  ISETP.GE.AND P1, PT, R10, R34, PT ;  /* 0x000000220a00720c */ /* 0x000fe40003f26270 */
[----:B------:R-:W-:Y:S02]  /*164b0*/  ISETP.LE.U32.AND P2, PT, R9, UR11, PT ;  /* 0x0000000b09007c0c */ /* 0x000fe4000bf43070 */
[----:B------:R-:W-:-:S02]  /*164c0*/  LOP3.LUT R9, R7, 0xffff, RZ, 0xc0, !PT ;  /* 0x0000ffff07097812 */ /* 0x000fc400078ec0ff */
[----:B------:R-:W-:Y:S01]  /*164d0*/  FSEL R13, R6, -INF , !P1 ;  /* 0xff800000060d7808 */ /* 0x000fe20004800000 */
[--C-:B------:R-:W-:Y:S01]  /*164e0*/  FFMA.FTZ R21, R21, UR28, -R0.reuse ;  /* 0x0000001c15157c23 */ /* 0x100fe20008010800 */
[----:B------:R-:W-:Y:S01]  /*164f0*/  ISETP.LE.U32.AND P1, PT, R9, UR11, PT ;  /* 0x0000000b09007c0c */ /* 0x000fe2000bf23070 */
[----:B------:R-:W-:Y:S01]  /*16500*/  FFMA.FTZ R20, R20, UR28, -R0 ;  /* 0x0000001c14147c23 */ /* 0x000fe20008010800 */
[----:B------:R-:W-:Y:S01]  /*16510*/  PRMT R9, R14, 0x7632, R9 ;  /* 0x000076320e097816 */ /* 0x000fe20000000009 */
[----:B------:R-:W-:Y:S01]  /*16520*/  FFMA.FTZ R11, R33, UR10, R202 ;  /* 0x0000000a210b7c23 */ /* 0x000fe200080100ca */
[----:B-----5:R-:W-:Y:S01]  /*16530*/  F2FP.F16.F32.PACK_AB R7, R32, R15 ;  /* 0x0000000f2007723e */ /* 0x020fe200000000ff */
[----:B------:R-:W-:Y:S01]  /*16540*/  MUFU.EX2 R25, R21 ;  /* 0x0000001500197308 */ /* 0x000fe20000000800 */
[----:B------:R-:W-:-:S03]  /*16550*/  LOP3.LUT R9, R9, 0xff, RZ, 0xc0, !PT ;  /* 0x000000ff09097812 */ /* 0x000fc600078ec0ff */
[----:B------:R-:W1:Y:S01]  /*16560*/  MUFU.EX2 R28, R20 ;  /* 0x00000014001c7308 */ /* 0x000e620000000800 */
[----:B------:R-:W-:Y:S01]  /*16570*/  PRMT R6, R7, 0x7632, R6 ;  /* 0x0000763207067816 */ /* 0x000fe20000000006 */
[----:B------:R-:W-:Y:S01]  /*16580*/  @!P2 HADD2 R34, -R7.H0_H0, -RZ.H0_H0 ;  /* 0xa00000ff0722a230 */ /* 0x000fe20000000900 */
[----:B------:R-:W-:Y:S02]  /*16590*/  FSEL R175, R11, -INF , !P5 ;  /* 0xff8000000baf7808 */ /* 0x000fe40006800000 */
[----:B------:R-:W-:Y:S02]  /*165a0*/  ISETP.LE.U32.AND P5, PT, R9, UR11, PT ;  /* 0x0000000b09007c0c */ /* 0x000fe4000bfa3070 */
[----:B------:R-:W-:Y:S01]  /*165b0*/  SHF.R.U32.HI R9, RZ, 0x18, R14 ;  /* 0x00000018ff097819 */ /* 0x000fe2000001160e */
[----:B------:R-:W-:Y:S01]  /*165c0*/  @!P1 HADD2 R139, -R6.H0_H0, -RZ.H0_H0 ;  /* 0xa00000ff068b9230 */ /* 0x000fe20000000900 */
[----:B------:R-:W-:Y:S02]  /*165d0*/  PRMT R244, R7, 0x5410, R6 ;  /* 0x0000541007f47816 */ /* 0x000fe40000000006 */
[----:B------:R-:W-:Y:S01]  /*165e0*/  @!P2 PRMT R7, R34, 0x5410, RZ ;  /* 0x000054102207a816 */ /* 0x000fe200000000ff */
[--C-:B------:R-:W-:Y:S01]  /*165f0*/  FFMA.FTZ R22, R22, UR28, -R2.reuse ;  /* 0x0000001c16167c23 */ /* 0x100fe20008010802 */
[----:B------:R-:W-:Y:S01]  /*16600*/  ISETP.LE.U32.AND P2, PT, R9, UR11, PT ;  /* 0x0000000b09007c0c */ /* 0x000fe2000bf43070 */
[----:B------:R-:W-:Y:S01]  /*16610*/  FFMA.FTZ R9, R135, UR28, -R2 ;  /* 0x0000001c87097c23 */ /* 0x000fe20008010802 */
[----:B------:R-:W-:Y:S01]  /*16620*/  @!P1 PRMT R6, R139, 0x5410, RZ ;  /* 0x000054108b069816 */ /* 0x000fe200000000ff */
[----:B------:R-:W-:Y:S01]  /*16630*/  MUFU.EX2 R29, R22 ;  /* 0x00000016001d7308 */ /* 0x000fe20000000800 */
[----:B-1----:R-:W-:-:S02]  /*16640*/  F2FP.F16.F32.PACK_AB R17, R28, R25 ;  /* 0x000000191c11723e */ /* 0x002fc400000000ff */
[----:B------:R-:W-:Y:S02]  /*16650*/  ISETP.GE.AND P1, PT, R10, R35, PT ;  /* 0x000000230a00720c */ /* 0x000fe40003f26270 */
[----:B------:R1:W4:Y:S01]  /*16660*/  MUFU.EX2 R35, R9 ;  /* 0x0000000900237308 */ /* 0x0003220000000800 */
[C---:B------:R-:W-:Y:S01]  /*16670*/  PRMT R16, R17.reuse, 0x7632, R16 ;  /* 0x0000763211107816 */ /* 0x040fe20000000010 */
[----:B------:R-:W-:Y:S01]  /*16680*/  @!P5 HADD2 R10, -R17.H0_H0, -RZ.H0_H0 ;  /* 0xa00000ff110ad230 */ /* 0x000fe20000000900 */
[----:B------:R-:W-:Y:S02]  /*16690*/  FMNMX3.FTZ R135, R216, R212, R211, !PT ;  /* 0x000000d4d8877276 */ /* 0x000fe400078100d3 */
[----:B------:R-:W-:Y:S01]  /*166a0*/  PRMT R245, R17, 0x5410, R16 ;  /* 0x0000541011f57816 */ /* 0x000fe20000000010 */
[----:B-1----:R-:W-:Y:S01]  /*166b0*/  IMAD.MOV.U32 R9, RZ, RZ, R8 ;  /* 0x000000ffff097224 */ /* 0x002fe200078e0008 */
[----:B------:R-:W-:Y:S01]  /*166c0*/  @!P5 PRMT R17, R10, 0x5410, RZ ;  /* 0x000054100a11d816 */ /* 0x000fe200000000ff */
[----:B------:R-:W-:Y:S01]  /*166d0*/  @!P2 HADD2 R184, -R16.H0_H0, -RZ.H0_H0 ;  /* 0xa00000ff10b8a230 */ /* 0x000fe20000000900 */
[----:B------:R-:W-:Y:S01]  /*166e0*/  FMNMX3.FTZ R135, R135, R210, R177, !PT ;  /* 0x000000d287877276 */ /* 0x000fe200078100b1 */
[----:B------:R-:W-:-:S03]  /*166f0*/  IMAD.WIDE.U32 R10, R12, -0x2daee0ad, RZ ;  /* 0xd2511f530c0a7825 */ /* 0x000fc600078e00ff */
[----:B------:R-:W-:Y:S02]  /*16700*/  @!P2 PRMT R16, R184, 0x5410, RZ ;  /* 0x00005410b810a816 */ /* 0x000fe400000000ff */
[----:B------:R-:W-:-:S04]  /*16710*/  FMNMX3.FTZ R135, R135, R176, R173, !PT ;  /* 0x000000b087877276 */ /* 0x000fc800078100ad */
[----:B------:R-:W-:Y:S01]  /*16720*/  FMNMX3.FTZ R135, R135, R19, R13, !PT ;  /* 0x0000001387877276 */ /* 0x000fe2000781000d */
[--C-:B------:R-:W-:Y:S01]  /*16730*/  FFMA.FTZ R26, R183, UR28, -R0.reuse ;  /* 0x0000001cb71a7c23 */ /* 0x100fe20008010800 */
[----:B------:R-:W-:Y:S01]  /*16740*/  FFMA.FTZ R34, R174, UR28, -R0 ;  /* 0x0000001cae227c23 */ /* 0x000fe20008010800 */
[--C-:B------:R-:W-:Y:S01]  /*16750*/  FFMA.FTZ R20, R197, UR28, -R2.reuse ;  /* 0x0000001cc5147c23 */ /* 0x100fe20008010802 */
[----:B------:R-:W-:Y:S01]  /*16760*/  FFMA.FTZ R23, R196, UR28, -R2 ;  /* 0x0000001cc4177c23 */ /* 0x000fe20008010802 */
[----:B--2---:R-:W-:Y:S02]  /*16770*/  LOP3.LUT R22, R4, UR13, R227, 0x96, !PT ;  /* 0x0000000d04167c12 */ /* 0x004fe4000f8e96e3 */
[----:B------:R-:W-:-:S04]  /*16780*/  LOP3.LUT R4, R9, 0xff, RZ, 0xc0, !PT ;  /* 0x000000ff09047812 */ /* 0x000fc800078ec0ff */
[----:B------:R-:W-:Y:S02]  /*16790*/  ISETP.LE.U32.AND P5, PT, R4, UR11, PT ;  /* 0x0000000b04007c0c */ /* 0x000fe4000bfa3070 */
[----:B------:R-:W-:-:S04]  /*167a0*/  PRMT R4, R8, 0x7771, RZ ;  /* 0x0000777108047816 */ /* 0x000fc800000000ff */
[----:B------:R-:W-:Y:S02]  /*167b0*/  ISETP.GT.U32.AND P2, PT, R4, UR11, PT ;  /* 0x0000000b04007c0c */ /* 0x000fe4000bf44070 */
[----:B---3--:R-:W-:Y:S02]  /*167c0*/  LOP3.LUT R139, R222, UR8, R5, 0x96, !PT ;  /* 0x00000008de8b7c12 */ /* 0x008fe4000f8e9605 */
[----:B----4-:R-:W-:Y:S01]  /*167d0*/  F2FP.F16.F32.PACK_AB R5, R35, R29 ;  /* 0x0000001d2305723e */ /* 0x010fe200000000ff */
[----:B------:R-:W-:Y:S01]  /*167e0*/  UIADD3 UR8, UPT, UPT, UR37, 0x646e171e, URZ ;  /* 0x646e171e25087890 */ /* 0x000fe2000fffe0ff */
[----:B------:R-:W-:Y:S02]  /*167f0*/  IMAD.MOV.U32 R4, RZ, RZ, R10 ;  /* 0x000000ffff047224 */ /* 0x000fe400078e000a */
[C---:B------:R-:W-:Y:S02]  /*16800*/  PRMT R191, R5.reuse, 0x7610, R191 ;  /* 0x0000761005bf7816 */ /* 0x040fe400000000bf */
[----:B------:R-:W-:-:S03]  /*16810*/  PRMT R190, R5, 0x7632, R190 ;  /* 0x0000763205be7816 */ /* 0x000fc600000000be */
[----:B------:R-:W-:Y:S01]  /*16820*/  @!P5 HADD2 R185, -R191.H0_H0, -RZ.H0_H0 ;  /* 0xa00000ffbfb9d230 */ /* 0x000fe20000000900 */
[----:B------:R-:W-:Y:S02]  /*16830*/  LOP3.LUT R4, R4, 0xff, RZ, 0xc0, !PT ;  /* 0x000000ff04047812 */ /* 0x000fe400078ec0ff */
[----:B------:R-:W-:Y:S02]  /*16840*/  LOP3.LUT R21, R18, UR8, R11, 0x96, !PT ;  /* 0x0000000812157c12 */ /* 0x000fe4000f8e960b */
[----:B------:R-:W-:Y:S01]  /*16850*/  PRMT R246, R191, 0x5410, R190 ;  /* 0x00005410bff67816 */ /* 0x000fe200000000be */
[----:B------:R-:W1:Y:S01]  /*16860*/  SHFL.BFLY PT, R11, R135, 0x2, 0x1f ;  /* 0x0c401f00870b7f89 */ /* 0x000e6200000e0000 */
[----:B------:R-:W-:Y:S01]  /*16870*/  @!P5 PRMT R191, R185, 0x5410, RZ ;  /* 0x00005410b9bfd816 */ /* 0x000fe200000000ff */
[--C-:B------:R-:W-:Y:S01]  /*16880*/  FFMA.FTZ R5, R24, UR28, -R0.reuse ;  /* 0x0000001c18057c23 */ /* 0x100fe20008010800 */
[----:B------:R-:W-:Y:S01]  /*16890*/  ISETP.LE.U32.AND P5, PT, R4, UR11, PT ;  /* 0x0000000b04007c0c */ /* 0x000fe2000bfa3070 */
[----:B------:R-:W-:-:S02]  /*168a0*/  FFMA.FTZ R4, R172, UR28, -R0 ;  /* 0x0000001cac047c23 */ /* 0x000fc40008010800 */
[----:B------:R2:W-:Y:S04]  /*168b0*/  MUFU.EX2 R24, R5 ;  /* 0x0000000500187308 */ /* 0x0005e80000000800 */
[----:B------:R3:W4:Y:S01]  /*168c0*/  MUFU.EX2 R192, R4 ;  /* 0x0000000400c07308 */ /* 0x0007220000000800 */
[----:B------:R-:W-:Y:S02]  /*168d0*/  @P2 HADD2 R186, -R190.H0_H0, -RZ.H0_H0 ;  /* 0xa00000ffbeba2230 */ /* 0x000fe40000000900 */
[----:B------:R-:W-:-:S03]  /*168e0*/  FFMA.FTZ R9, R134, UR10, R203 ;  /* 0x0000000a86097c23 */ /* 0x000fc600080100cb */
[----:B------:R-:W-:Y:S02]  /*168f0*/  @P2 PRMT R190, R186, 0x5410, RZ ;  /* 0x00005410babe2816 */ /* 0x000fe400000000ff */
[C---:B--2---:R-:W-:Y:S02]  /*16900*/  PRMT R5, R8.reuse, 0x7772, RZ ;  /* 0x0000777208057816 */ /* 0x044fe400000000ff */
[----:B---3--:R-:W-:Y:S02]  /*16910*/  PRMT R4, R8, 0x7773, RZ ;  /* 0x0000777308047816 */ /* 0x008fe400000000ff */
[----:B------:R-:W-:Y:S02]  /*16920*/  ISETP.GT.U32.AND P2, PT, R5, UR11, PT ;  /* 0x0000000b05007c0c */ /* 0x000fe4000bf44070 */
[----:B------:R-:W-:Y:S02]  /*16930*/  FSEL R33, R9, -INF , !P1 ;  /* 0xff80000009217808 */ /* 0x000fe40004800000 */
[----:B------:R-:W-:Y:S01]  /*16940*/  ISETP.GT.U32.AND P1, PT, R4, UR11, PT ;  /* 0x0000000b04007c0c */ /* 0x000fe2000bf24070 */
[--C-:B------:R-:W-:Y:S01]  /*16950*/  FFMA.FTZ R4, R181, UR28, -R2.reuse ;  /* 0x0000001cb5047c23 */ /* 0x100fe20008010802 */
[----:B----4-:R-:W-:Y:S01]  /*16960*/  F2FP.F16.F32.PACK_AB R5, R192, R24 ;  /* 0x00000018c005723e */ /* 0x010fe200000000ff */
[----:B------:R-:W-:Y:S01]  /*16970*/  FFMA.FTZ R9, R179, UR28, -R2 ;  /* 0x0000001cb3097c23 */ /* 0x000fe20008010802 */
[----:B-1----:R-:W-:Y:S01]  /*16980*/  FMNMX.FTZ R135, R135, R11, !PT ;  /* 0x0000000b87877209 */ /* 0x002fe20007810000 */
[----:B------:R1:W-:Y:S01]  /*16990*/  MUFU.EX2 R223, R4 ;  /* 0x0000000400df7308 */ /* 0x0003e20000000800 */
[----:B------:R-:W-:-:S03]  /*169a0*/  PRMT R189, R5, 0x7610, R189 ;  /* 0x0000761005bd7816 */ /* 0x000fc600000000bd */
[----:B------:R2:W3:Y:S01]  /*169b0*/  MUFU.EX2 R221, R9 ;  /* 0x0000000900dd7308 */ /* 0x0004e20000000800 */
[----:B------:R-:W-:Y:S01]  /*169c0*/  PRMT R188, R5, 0x7632, R188 ;  /* 0x0000763205bc7816 */ /* 0x000fe200000000bc */
[----:B------:R-:W4:Y:S01]  /*169d0*/  SHFL.BFLY PT, R11, R135, 0x1, 0x1f ;  /* 0x0c201f00870b7f89 */ /* 0x000f2200000e0000 */
[----:B------:R-:W-:Y:S01]  /*169e0*/  @P2 HADD2 R195, -R189.H0_H0, -RZ.H0_H0 ;  /* 0xa00000ffbdc32230 */ /* 0x000fe20000000900 */
[C---:B------:R-:W-:Y:S02]  /*169f0*/  LOP3.LUT R5, R21.reuse, 0xff, RZ, 0xc0, !PT ;  /* 0x000000ff15057812 */ /* 0x040fe400078ec0ff */
[----:B-1----:R-:W-:Y:S01]  /*16a00*/  LOP3.LUT R4, R21, 0xffff, RZ, 0xc0, !PT ;  /* 0x0000ffff15047812 */ /* 0x002fe200078ec0ff */
[----:B------:R-:W-:-:S03]  /*16a10*/  @P1 HADD2 R187, -R188.H0_H0, -RZ.H0_H0 ;  /* 0xa00000ffbcbb1230 */ /* 0x000fc60000000900 */
[----:B------:R-:W-:Y:S02]  /*16a20*/  SHF.R.U32.HI R4, RZ, 0x8, R4 ;  /* 0x00000008ff047819 */ /* 0x000fe40000011604 */
[----:B------:R-:W-:Y:S02]  /*16a30*/  PRMT R247, R189, 0x5410, R188 ;  /* 0x00005410bdf77816 */ /* 0x000fe400000000bc */
[----:B------:R-:W-:Y:S02]  /*16a40*/  LOP3.LUT R4, R4, 0xffff, RZ, 0xc0, !PT ;  /* 0x0000ffff04047812 */ /* 0x000fe400078ec0ff */
[----:B------:R-:W-:Y:S02]  /*16a50*/  @P2 PRMT R189, R195, 0x5410, RZ ;  /* 0x00005410c3bd2816 */ /* 0x000fe400000000ff */
[----:B------:R-:W-:Y:S02]  /*16a60*/  ISETP.LE.U32.AND P2, PT, R5, UR11, PT ;  /* 0x0000000b05007c0c */ /* 0x000fe4000bf43070 */
[----:B------:R-:W-:-:S02]  /*16a70*/  @P1 PRMT R188, R187, 0x5410, RZ ;  /* 0x00005410bbbc1816 */ /* 0x000fc400000000ff */
[----:B------:R-:W-:Y:S01]  /*16a80*/  ISETP.LE.U32.AND P1, PT, R4, UR11, PT ;  /* 0x0000000b04007c0c */ /* 0x000fe2000bf23070 */
[--C-:B--2---:R-:W-:Y:S01]  /*16a90*/  FFMA.FTZ R9, R182, UR28, -R0.reuse ;  /* 0x0000001cb6097c23 */ /* 0x104fe20008010800 */
[----:B---3--:R-:W-:Y:S01]  /*16aa0*/  F2FP.F16.F32.PACK_AB R4, R221, R223 ;  /* 0x000000dfdd04723e */ /* 0x008fe200000000ff */
[----:B------:R-:W-:Y:S02]  /*16ab0*/  FFMA.FTZ R5, R180, UR28, -R0 ;  /* 0x0000001cb4057c23 */ /* 0x000fe40008010800 */
[----:B------:R-:W-:Y:S01]  /*16ac0*/  MUFU.EX2 R252, R9 ;  /* 0x0000000900fc7308 */ /* 0x000fe20000000800 */
[C---:B------:R-:W-:Y:S02]  /*16ad0*/  PRMT R187, R4.reuse, 0x7610, R187 ;  /* 0x0000761004bb7816 */ /* 0x040fe400000000bb */
[----:B------:R-:W-:Y:S01]  /*16ae0*/  PRMT R186, R4, 0x7632, R186 ;  /* 0x0000763204ba7816 */ /* 0x000fe200000000ba */
[----:B------:R-:W1:Y:S01]  /*16af0*/  MUFU.EX2 R222, R5 ;  /* 0x0000000500de7308 */ /* 0x000e620000000800 */
[----:B------:R-:W-:Y:S01]  /*16b00*/  PRMT R4, R21, 0x7632, R4 ;  /* 0x0000763215047816 */ /* 0x000fe20000000004 */
[----:B------:R-:W-:Y:S01]  /*16b10*/  @!P2 HADD2 R198, -R187.H0_H0, -RZ.H0_H0 ;  /* 0xa00000ffbbc6a230 */ /* 0x000fe20000000900 */
[----:B------:R-:W-:-:S02]  /*16b20*/  PRMT R225, R187, 0x5410, R186 ;  /* 0x00005410bbe17816 */ /* 0x000fc400000000ba */
[----:B------:R-:W-:Y:S01]  /*16b30*/  LOP3.LUT R4, R4, 0xff, RZ, 0xc0, !PT ;  /* 0x000000ff04047812 */ /* 0x000fe200078ec0ff */
[----:B------:R-:W-:Y:S01]  /*16b40*/  @!P1 HADD2 R199, -R186.H0_H0, -RZ.H0_H0 ;  /* 0xa00000ffbac79230 */ /* 0x000fe20000000900 */
[----:B----4-:R-:W-:Y:S02]  /*16b50*/  FMNMX.FTZ R135, R135, R11, !PT ;  /* 0x0000000b87877209 */ /* 0x010fe40007810000 */
[----:B------:R-:W-:Y:S02]  /*16b60*/  @!P2 PRMT R187, R198, 0x5410, RZ ;  /* 0x00005410c6bba816 */ /* 0x000fe400000000ff */
[----:B------:R-:W-:Y:S01]  /*16b70*/  ISETP.LE.U32.AND P2, PT, R4, UR11, PT ;  /* 0x0000000b04007c0c */ /* 0x000fe2000bf43070 */
[----:B------:R-:W-:Y:S01]  /*16b80*/  FMUL.FTZ R0, R135, UR28 ;  /* 0x0000001c87007c20 */ /* 0x000fe20008410000 */
[----:B------:R-:W-:Y:S02]  /*16b90*/  @!P1 PRMT R186, R199, 0x5410, RZ ;  /* 0x00005410c7ba9816 */ /* 0x000fe400000000ff */
[----:B-1----:R-:W-:-:S02]  /*16ba0*/  F2FP.F16.F32.PACK_AB R2, R222, R252 ;  /* 0x000000fcde02723e */ /* 0x002fc400000000ff */
[----:B------:R-:W-:Y:S02]  /*16bb0*/  FSETP.NEU.FTZ.AND P1, PT, R135, -INF , PT ;  /* 0xff8000008700780b */ /* 0x000fe40003f3d000 */
[----:B------:R-:W-:Y:S02]  /*16bc0*/  PRMT R185, R2, 0x7610, R185 ;  /* 0x0000761002b97816 */ /* 0x000fe400000000b9 */
[----:B------:R-:W-:Y:S02]  /*16bd0*/  FSEL R0, R0, RZ, P1 ;  /* 0x000000ff00007208 */ /* 0x000fe40000800000 */
[----:B------:R-:W-:Y:S01]  /*16be0*/  PRMT R184, R2, 0x7632, R184 ;  /* 0x0000763202b87816 */ /* 0x000fe200000000b8 */
[----:B------:R-:W-:Y:S02]  /*16bf0*/  @!P2 HADD2 R200, -R185.H0_H0, -RZ.H0_H0 ;  /* 0xa00000ffb9c8a230 */ /* 0x000fe40000000900 */
[--C-:B------:R-:W-:Y:S01]  /*16c00*/  FFMA.FTZ R196, R176, UR28, -R0.reuse ;  /* 0x0000001cb0c47c23 */ /* 0x100fe20008010800 */
[----:B------:R-:W-:Y:S01]  /*16c10*/  FFMA.FTZ R176, R13, UR28, -R0 ;  /* 0x0000001c0db07c23 */ /* 0x000fe20008010800 */
[----:B------:R-:W-:Y:S01]  /*16c20*/  SHF.R.U32.HI R2, RZ, 0x18, R21 ;  /* 0x00000018ff027819 */ /* 0x000fe20000011615 */
[----:B------:R-:W-:Y:S01]  /*16c30*/  IMAD.WIDE.U32 R12, R139, -0x2daee0ad, RZ ;  /* 0xd2511f538b0c7825 */ /* 0x000fe200078e00ff */
[----:B------:R-:W-:-:S02]  /*16c40*/  PRMT R224, R185, 0x5410, R184 ;  /* 0x00005410b9e07816 */ /* 0x000fc400000000b8 */
[----:B------:R-:W-:Y:S02]  /*16c50*/  @!P2 PRMT R185, R200, 0x5410, RZ ;  /* 0x00005410c8b9a816 */ /* 0x000fe400000000ff */
[----:B------:R-:W-:Y:S02]  /*16c60*/  ISETP.LE.U32.AND P2, PT, R2, UR11, PT ;  /* 0x0000000b02007c0c */ /* 0x000fe4000bf43070 */
[----:B------:R-:W-:Y:S01]  /*16c70*/  LOP3.LUT R2, R228, UR6, R13, 0x96, !PT ;  /* 0x00000006e4027c12 */ /* 0x000fe2000f8e960d */
[--C-:B------:R-:W-:Y:S01]  /*16c80*/  FFMA.FTZ R199, R177, UR28, -R0.reuse ;  /* 0x0000001cb1c77c23 */ /* 0x100fe20008010800 */
[--C-:B------:R-:W-:Y:S01]  /*16c90*/  FFMA.FTZ R177, R19, UR28, -R0.reuse ;  /* 0x0000001c13b17c23 */ /* 0x100fe20008010800 */
[--C-:B------:R-:W-:Y:S01]  /*16ca0*/  FFMA.FTZ R172, R212, UR28, -R0.reuse ;  /* 0x0000001cd4ac7c23 */ /* 0x100fe20008010800 */
[----:B------:R-:W-:Y:S01]  /*16cb0*/  FFMA.FTZ R174, R211, UR28, -R0 ;  /* 0x0000001cd3ae7c23 */ /* 0x000fe20008010800 */
[----:B------:R-:W-:-:S04]  /*16cc0*/  IMAD.WIDE.U32 R18, R2, -0x326172a9, RZ ;  /* 0xcd9e8d5702127825 */ /* 0x000fc800078e00ff */
[--C-:B------:R-:W-:Y:S01]  /*16cd0*/  FFMA.FTZ R200, R210, UR28, -R0.reuse ;  /* 0x0000001cd2c87c23 */ /* 0x100fe20008010800 */
[----:B------:R-:W-:Y:S01]  /*16ce0*/  FFMA.FTZ R195, R173, UR28, -R0 ;  /* 0x0000001cadc37c23 */ /* 0x000fe20008010800 */
[----:B------:R-:W-:Y:S01]  /*16cf0*/  MUFU.EX2 R250, R20 ;  /* 0x0000001400fa7308 */ /* 0x000fe20000000800 */
[----:B------:R-:W-:Y:S01]  /*16d00*/  IMAD.WIDE.U32 R4, R22, -0x2daee0ad, RZ ;  /* 0xd2511f5316047825 */ /* 0x000fe200078e00ff */
[----:B------:R-:W-:Y:S02]  /*16d10*/  LOP3.LUT R2, R226, UR14, R19, 0x96, !PT ;  /* 0x0000000ee2027c12 */ /* 0x000fe4000f8e9613 */
[----:B------:R-:W1:Y:S01]  /*16d20*/  MUFU.EX2 R251, R23 ;  /* 0x0000001700fb7308 */ /* 0x000e620000000800 */
[----:B------:R-:W2:Y:S01]  /*16d30*/  LDL.LU R226, [R1+0x38] ;  /* 0x0000380001e27983 */ /* 0x000ea20000300800 */
[----:B------:R-:W-:Y:S01]  /*16d40*/  FMNMX3.FTZ R0, R205, R220, R214, !PT ;  /* 0x000000dccd007276 */ /* 0x000fe200078100d6 */
[----:B------:R-:W-:Y:S01]  /*16d50*/  @!P2 HADD2 R201, -R184.H0_H0, -RZ.H0_H0 ;  /* 0xa00000ffb8c9a230 */ /* 0x000fe20000000900 */
[----:B------:R-:W-:Y:S01]  /*16d60*/  MUFU.EX2 R249, R26 ;  /* 0x0000001a00f97308 */ /* 0x000fe20000000800 */
[----:B------:R-:W3:Y:S01]  /*16d70*/  LDCU UR6, c[0x0][0x448] ;  /* 0x00008900ff0677ac */ /* 0x000ee20008000800 */
[----:B------:R-:W-:-:S04]  /*16d80*/  FMNMX3.FTZ R0, R0, R213, R194, !PT ;  /* 0x000000d500007276 */ /* 0x000fc800078100c2 */
[----:B------:R-:W-:-:S04]  /*16d90*/  FMNMX3.FTZ R0, R0, R193, R178, !PT ;  /* 0x000000c100007276 */ /* 0x000fc800078100b2 */
[----:B------:R-:W-:-:S05]  /*16da0*/  FMNMX3.FTZ R0, R0, R175, R33, !PT ;  /* 0x000000af00007276 */ /* 0x000fca0007810021 */
[----:B------:R-:W4:Y:S01]  /*16db0*/  SHFL.BFLY PT, R9, R0, 0x2, 0x1f ;  /* 0x0c401f0000097f89 */ /* 0x000f2200000e0000 */
[----:B------:R-:W-:Y:S01]  /*16dc0*/  LOP3.LUT R12, R12, UR16, R5, 0x96, !PT ;  /* 0x000000100c0c7c12 */ /* 0x000fe2000f8e9605 */
[----:B------:R-:W-:-:S04]  /*16dd0*/  IMAD.WIDE.U32 R180, R2, -0x2daee0ad, RZ ;  /* 0xd2511f5302b47825 */ /* 0x000fc800078e00ff */
[----:B------:R-:W-:Y:S01]  /*16de0*/  IMAD.WIDE.U32 R12, R12, -0x326172a9, RZ ;  /* 0xcd9e8d570c0c7825 */ /* 0x000fe200078e00ff */
[----:B------:R-:W-:-:S04]  /*16df0*/  LOP3.LUT R4, R4, UR9, R181, 0x96, !PT ;  /* 0x0000000904047c12 */ /* 0x000fc8000f8e96b5 */
[----:B------:R-:W-:Y:S02]  /*16e00*/  LOP3.LUT R18, R18, UR7, R13, 0x96, !PT ;  /* 0x0000000712127c12 */ /* 0x000fe4000f8e960d */
[----:B----4-:R-:W-:-:S05]  /*16e10*/  FMNMX.FTZ R0, R0, R9, !PT ;  /* 0x0000000900007209 */ /* 0x010fca0007810000 */
[----:B------:R-:W4:Y:S01]  /*16e20*/  SHFL.BFLY PT, R134, R0, 0x1, 0x1f ;  /* 0x0c201f0000867f89 */ /* 0x000f2200000e0000 */
[----:B------:R-:W-:-:S04]  /*16e30*/  IMAD.WIDE.U32 R18, R18, -0x2daee0ad, RZ ;  /* 0xd2511f5312127825 */ /* 0x000fc800078e00ff */
[----:B------:R-:W-:Y:S01]  /*16e40*/  IMAD.WIDE.U32 R4, R4, -0x326172a9, RZ ;  /* 0xcd9e8d5704047825 */ /* 0x000fe200078e00ff */
[----:B------:R-:W-:-:S04]  /*16e50*/  LOP3.LUT R13, R180, UR15, R19, 0x96, !PT ;  /* 0x0000000fb40d7c12 */ /* 0x000fc8000f8e9613 */
[----:B------:R-:W-:Y:S01]  /*16e60*/  LOP3.LUT R22, R12, UR4, R5, 0x96, !PT ;  /* 0x000000040c167c12 */ /* 0x000fe2000f8e9605 */
[----:B------:R-:W-:Y:S01]  /*16e70*/  IMAD.WIDE.U32 R12, R13, -0x326172a9, RZ ;  /* 0xcd9e8d570d0c7825 */ /* 0x000fe200078e00ff */
[----:B------:R-:W-:Y:S02]  /*16e80*/  PRMT R2, R10, 0x7771, RZ ;  /* 0x000077710a027816 */ /* 0x000fe400000000ff */
[----:B------:R-:W-:Y:S02]  /*16e90*/  @!P2 PRMT R184, R201, 0x5410, RZ ;  /* 0x00005410c9b8a816 */ /* 0x000fe400000000ff */
[----:B------:R-:W-:Y:S02]  /*16ea0*/  LOP3.LUT R11, R4, UR12, R13, 0x96, !PT ;  /* 0x0000000c040b7c12 */ /* 0x000fe4000f8e960d */
[----:B------:R-:W-:Y:S02]  /*16eb0*/  ISETP.GT.U32.AND P2, PT, R2, UR11, PT ;  /* 0x0000000b02007c0c */ /* 0x000fe4000bf44070 */
[----:B------:R-:W-:-:S02]  /*16ec0*/  PRMT R2, R10, 0x7772, RZ ;  /* 0x000077720a027816 */ /* 0x000fc400000000ff */
[----:B------:R-:W-:Y:S02]  /*16ed0*/  FSEL R5, R137, RZ, P3 ;  /* 0x000000ff89057208 */ /* 0x000fe40001800000 */
[----:B----4-:R-:W-:Y:S02]  /*16ee0*/  FMNMX.FTZ R134, R0, R134, !PT ;  /* 0x0000008600867209 */ /* 0x010fe40007810000 */
[----:B------:R-:W-:Y:S02]  /*16ef0*/  LOP3.LUT R0, R11, 0xffff, RZ, 0xc0, !PT ;  /* 0x0000ffff0b007812 */ /* 0x000fe400078ec0ff */
[----:B------:R-:W-:Y:S01]  /*16f00*/  ISETP.GT.U32.AND P3, PT, R2, UR11, PT ;  /* 0x0000000b02007c0c */ /* 0x000fe2000bf64070 */
[----:B------:R-:W-:Y:S01]  /*16f10*/  FMUL.FTZ R4, R134, UR28 ;  /* 0x0000001c86047c20 */ /* 0x000fe20008410000 */
[----:B-1----:R-:W-:Y:S02]  /*16f20*/  F2FP.F16.F32.PACK_AB R2, R251, R250 ;  /* 0x000000fafb02723e */ /* 0x002fe400000000ff */
[----:B------:R-:W-:-:S02]  /*16f30*/  FSEL R20, R136, RZ, P4 ;  /* 0x000000ff88147208 */ /* 0x000fc40002000000 */
[----:B------:R-:W-:Y:S02]  /*16f40*/  SHF.R.U32.HI R0, RZ, 0x8, R0 ;  /* 0x00000008ff007819 */ /* 0x000fe40000011600 */
[----:B------:R-:W-:Y:S02]  /*16f50*/  FSETP.NEU.FTZ.AND P4, PT, R134, -INF , PT ;  /* 0xff8000008600780b */ /* 0x000fe40003f9d000 */
[C---:B------:R-:W-:Y:S02]  /*16f60*/  PRMT R183, R2.reuse, 0x7610, R183 ;  /* 0x0000761002b77816 */ /* 0x040fe400000000b7 */
[----:B------:R-:W-:Y:S02]  /*16f70*/  PRMT R182, R2, 0x7632, R182 ;  /* 0x0000763202b67816 */ /* 0x000fe400000000b6 */
[----:B------:R-:W-:Y:S02]  /*16f80*/  LOP3.LUT R2, R0, 0xffff, RZ, 0xc0, !PT ;  /* 0x0000ffff00027812 */ /* 0x000fe400078ec0ff */
[----:B------:R-:W-:Y:S01]  /*16f90*/  FSEL R0, R4, RZ, P4 ;  /* 0x000000ff04007208 */ /* 0x000fe20002000000 */
[----:B------:R-:W-:-:S04]  /*16fa0*/  FADD.FTZ R4, R219, -R5 ;  /* 0x80000005db047221 */ /* 0x000fc80000010000 */
[----:B------:R-:W-:-:S04]  /*16fb0*/  FMUL.FTZ R4, R4, UR28 ;  /* 0x0000001c04047c20 */ /* 0x000fc80008410000 */
[----:B------:R-:W2:Y:S02]  /*16fc0*/  MUFU.EX2 R5, R4 ;  /* 0x0000000400057308 */ /* 0x000ea40000000800 */
[----:B--2---:R-:W-:Y:S02]  /*16fd0*/  FFMA.FTZ R26, R226, R5, R15 ;  /* 0x00000005e21a7223 */ /* 0x004fe4000001000f */
[----:B------:R-:W2:Y:S01]  /*16fe0*/  LDL.LU R226, [R1+0x3c] ;  /* 0x00003c0001e27983 */ /* 0x000ea20000300800 */
[----:B------:R-:W1:Y:S01]  /*16ff0*/  MUFU.EX2 R248, R34 ;  /* 0x0000002200f87308 */ /* 0x000e620000000800 */
[----:B------:R-:W-:Y:S01]  /*17000*/  @!P5 HADD2 R202, -R183.H0_H0, -RZ.H0_H0 ;  /* 0xa00000ffb7cad230 */ /* 0x000fe20000000900 */
[----:B------:R-:W-:Y:S01]  /*17010*/  PRMT R210, R183, 0x5410, R182 ;  /* 0x00005410b7d27816 */ /* 0x000fe200000000b6 */
[----:B------:R-:W-:-:S03]  /*17020*/  @P2 HADD2 R203, -R182.H0_H0, -RZ.H0_H0 ;  /* 0xa00000ffb6cb2230 */ /* 0x000fc60000000900 */
[----:B------:R-:W-:Y:S02]  /*17030*/  @!P5 PRMT R183, R202, 0x5410, RZ ;  /* 0x00005410cab7d816 */ /* 0x000fe400000000ff */
[----:B------:R-:W-:Y:S01]  /*17040*/  ISETP.LE.U32.AND P5, PT, R2, UR11, PT ;  /* 0x0000000b02007c0c */ /* 0x000fe2000bfa3070 */
[--C-:B------:R-:W-:Y:S01]  /*17050*/  FFMA.FTZ R13, R220, UR28, -R0.reuse ;  /* 0x0000001cdc0d7c23 */ /* 0x100fe20008010800 */
[--C-:B------:R-:W-:Y:S01]  /*17060*/  FFMA.FTZ R9, R214, UR28, -R0.reuse ;  /* 0x0000001cd6097c23 */ /* 0x100fe20008010800 */
[--C-:B------:R-:W-:Y:S01]  /*17070*/  FFMA.FTZ R197, R213, UR28, -R0.reuse ;  /* 0x0000001cd5c57c23 */ /* 0x100fe20008010800 */
[--C-:B------:R-:W-:Y:S01]  /*17080*/  FFMA.FTZ R194, R194, UR28, -R0.reuse ;  /* 0x0000001cc2c27c23 */ /* 0x100fe20008010800 */
[--C-:B------:R-:W-:Y:S01]  /*17090*/  FFMA.FTZ R173, R193, UR28, -R0.reuse ;  /* 0x0000001cc1ad7c23 */ /* 0x100fe20008010800 */
[----:B-1----:R-:W-:Y:S01]  /*170a0*/  F2FP.F16.F32.PACK_AB R2, R248, R249 ;  /* 0x000000f9f802723e */ /* 0x002fe200000000ff */
[--C-:B------:R-:W-:Y:S01]  /*170b0*/  FFMA.FTZ R139, R178, UR28, -R0.reuse ;  /* 0x0000001cb28b7c23 */ /* 0x100fe20008010800 */
[--C-:B------:R-:W-:Y:S01]  /*170c0*/  FFMA.FTZ R34, R175, UR28, -R0.reuse ;  /* 0x0000001caf227c23 */ /* 0x100fe20008010800 */
[----:B------:R-:W-:Y:S01]  /*170d0*/  FFMA.FTZ R33, R33, UR28, -R0 ;  /* 0x0000001c21217c23 */ /* 0x000fe20008010800 */
[----:B------:R-:W-:-:S02]  /*170e0*/  PRMT R0, R10, 0x7773, RZ ;  /* 0x000077730a007816 */ /* 0x000fc400000000ff */
[----:B------:R-:W-:Y:S02]  /*170f0*/  PRMT R181, R2, 0x7610, R181 ;  /* 0x0000761002b57816 */ /* 0x000fe400000000b5 */
[----:B------:R-:W-:Y:S01]  /*17100*/  @P2 PRMT R182, R203, 0x5410, RZ ;  /* 0x00005410cbb62816 */ /* 0x000fe200000000ff */
[----:B------:R-:W-:Y:S01]  /*17110*/  IMAD.WIDE.U32 R22, R22, -0x2daee0ad, RZ ;  /* 0xd2511f5316167825 */ /* 0x000fe200078e00ff */
[----:B------:R-:W-:Y:S02]  /*17120*/  ISETP.GT.U32.AND P2, PT, R0, UR11, PT ;  /* 0x0000000b00007c0c */ /* 0x000fe4000bf44070 */
[----:B------:R-:W-:Y:S01]  /*17130*/  PRMT R0, R11, 0x7632, R0 ;  /* 0x000076320b007816 */ /* 0x000fe20000000000 */
[----:B------:R-:W-:Y:S01]  /*17140*/  @P3 HADD2 R206, -R181.H0_H0, -RZ.H0_H0 ;  /* 0xa00000ffb5ce3230 */ /* 0x000fe20000000900 */
[----:B------:R-:W-:Y:S02]  /*17150*/  PRMT R180, R2, 0x7632, R180 ;  /* 0x0000763202b47816 */ /* 0x000fe400000000b4 */
[----:B------:R-:W-:-:S02]  /*17160*/  LOP3.LUT R0, R0, 0xff, RZ, 0xc0, !PT ;  /* 0x000000ff00007812 */ /* 0x000fc400078ec0ff */
[----:B------:R-:W-:Y:S02]  /*17170*/  LOP3.LUT R23, R18, UR8, R23, 0x96, !PT ;  /* 0x0000000812177c12 */ /* 0x000fe4000f8e9617 */
[----:B------:R-:W-:Y:S02]  /*17180*/  PRMT R193, R181, 0x5410, R180 ;  /* 0x00005410b5c17816 */ /* 0x000fe400000000b4 */
[----:B------:R-:W-:Y:S02]  /*17190*/  @P3 PRMT R181, R206, 0x5410, RZ ;  /* 0x00005410ceb53816 */ /* 0x000fe400000000ff */
[----:B------:R-:W-:Y:S02]  /*171a0*/  ISETP.LE.U32.AND P3, PT, R0, UR11, PT ;  /* 0x0000000b00007c0c */ /* 0x000fe4000bf63070 */
[----:B------:R-:W-:Y:S02]  /*171b0*/  LOP3.LUT R0, R23, 0xffff, RZ, 0xc0, !PT ;  /* 0x0000ffff17007812 */ /* 0x000fe400078ec0ff */
[----:B------:R-:W-:-:S02]  /*171c0*/  LOP3.LUT R2, R11, 0xff, RZ, 0xc0, !PT ;  /* 0x000000ff0b027812 */ /* 0x000fc400078ec0ff */
[----:B------:R-:W-:Y:S02]  /*171d0*/  SHF.R.U32.HI R0, RZ, 0x8, R0 ;  /* 0x00000008ff007819 */ /* 0x000fe40000011600 */
[----:B------:R-:W-:Y:S02]  /*171e0*/  FSEL R4, R135, RZ, P1 ;  /* 0x000000ff87047208 */ /* 0x000fe40000800000 */
[----:B------:R-:W-:Y:S02]  /*171f0*/  LOP3.LUT R0, R0, 0xffff, RZ, 0xc0, !PT ;  /* 0x0000ffff00007812 */ /* 0x000fe400078ec0ff */
[----:B------:R-:W-:Y:S02]  /*17200*/  ISETP.LE.U32.AND P1, PT, R2, UR11, PT ;  /* 0x0000000b02007c0c */ /* 0x000fe4000bf23070 */
[----:B------:R-:W-:Y:S02]  /*17210*/  FSEL R2, R134, RZ, P4 ;  /* 0x000000ff86027208 */ /* 0x000fe40002000000 */
[----:B------:R-:W-:-:S02]  /*17220*/  ISETP.LE.U32.AND P4, PT, R0, UR11, PT ;  /* 0x0000000b00007c0c */ /* 0x000fc4000bf83070 */
[----:B------:R-:W-:Y:S01]  /*17230*/  PRMT R0, R23, 0x7632, R0 ;  /* 0x0000763217007816 */ /* 0x000fe20000000000 */
[----:B------:R-:W-:-:S03]  /*17240*/  @P2 HADD2 R207, -R180.H0_H0, -RZ.H0_H0 ;  /* 0xa00000ffb4cf2230 */ /* 0x000fc60000000900 */
[----:B------:R-:W-:Y:S02]  /*17250*/  LOP3.LUT R0, R0, 0xff, RZ, 0xc0, !PT ;  /* 0x000000ff00007812 */ /* 0x000fe400078ec0ff */
[----:B------:R-:W-:Y:S02]  /*17260*/  @P2 PRMT R180, R207, 0x5410, RZ ;  /* 0x00005410cfb42816 */ /* 0x000fe400000000ff */
[----:B------:R-:W-:Y:S01]  /*17270*/  ISETP.LE.U32.AND P2, PT, R0, UR11, PT ;  /* 0x0000000b00007c0c */ /* 0x000fe2000bf43070 */
[----:B------:R-:W-:Y:S01]  /*17280*/  FADD.FTZ R0, R218, -R20 ;  /* 0x80000014da007221 */ /* 0x000fe20000010000 */
[----:B------:R1:W-:Y:S01]  /*17290*/  MUFU.EX2 R18, R172 ;  /* 0x000000ac00127308 */ /* 0x0003e20000000800 */
[----:B------:R-:W-:Y:S01]  /*172a0*/  FADD.FTZ R2, R205, -R2 ;  /* 0x80000002cd027221 */ /* 0x000fe20000010000 */
[----:B------:R-:W-:Y:S02]  /*172b0*/  FADD.FTZ R20, R216, -R4 ;  /* 0x80000004d8147221 */ /* 0x000fe40000010000 */
[----:B------:R-:W4:Y:S01]  /*172c0*/  MUFU.EX2 R19, R174 ;  /* 0x000000ae00137308 */ /* 0x000f220000000800 */
[----:B------:R-:W-:-:S03]  /*172d0*/  FMUL.FTZ R0, R0, UR28 ;  /* 0x0000001c00007c20 */ /* 0x000fc60008410000 */
[----:B------:R-:W-:Y:S01]  /*172e0*/  MUFU.EX2 R13, R13 ;  /* 0x0000000d000d7308 */ /* 0x000fe20000000800 */
[----:B-1----:R-:W-:Y:S01]  /*172f0*/  FMUL.FTZ R172, R2, UR28 ;  /* 0x0000001c02ac7c20 */ /* 0x002fe20008410000 */
[----:B------:R-:W-:Y:S02]  /*17300*/  FMUL.FTZ R2, R20, UR28 ;  /* 0x0000001c14027c20 */ /* 0x000fe40008410000 */
[----:B------:R-:W-:Y:S04]  /*17310*/  MUFU.EX2 R4, R0 ;  /* 0x0000000000047308 */ /* 0x000fe80000000800 */
[----:B------:R-:W1:Y:S01]  /*17320*/  MUFU.EX2 R0, R172 ;  /* 0x000000ac00007308 */ /* 0x000e620000000800 */
[----:B----4-:R-:W-:-:S03]  /*17330*/  F2FP.F16.F32.PACK_AB R15, R19, R18 ;  /* 0x00000012130f723e */ /* 0x010fc600000000ff */
[----:B------:R-:W4:Y:S01]  /*17340*/  MUFU.EX2 R2, R2 ;  /* 0x0000000200027308 */ /* 0x000f220000000800 */
[----:B------:R-:W-:-:S03]  /*17350*/  IMAD.MOV.U32 R20, RZ, RZ, R22 ;  /* 0x000000ffff147224 */ /* 0x000fc600078e0016 */
[----:B------:R-:W5:Y:S01]  /*17360*/  MUFU.EX2 R9, R9 ;  /* 0x0000000900097308 */ /* 0x000f620000000800 */
[----:B------:R-:W-:Y:S01]  /*17370*/  @!P1 HADD2 R205, -R15.H0_H0, -RZ.H0_H0 ;  /* 0xa00000ff0fcd9230 */ /* 0x000fe20000000900 */
[C---:B------:R-:W-:Y:S02]  /*17380*/  PRMT R179, R15.reuse, 0x7632, R179 ;  /* 0x000076320fb37816 */ /* 0x040fe400000000b3 */
[----:B------:R-:W-:Y:S01]  /*17390*/  LOP3.LUT R20, R20, 0xff, RZ, 0xc0, !PT ;  /* 0x000000ff14147812 */ /* 0x000fe200078ec0ff */
[----:B------:R-:W-:Y:S01]  /*173a0*/  IMAD.MOV.U32 R201, RZ, RZ, R225 ;  /* 0x000000ffffc97224 */ /* 0x000fe200078e00e1 */
[----:B------:R-:W-:Y:S01]  /*173b0*/  PRMT R198, R15, 0x5410, R179 ;  /* 0x000054100fc67816 */ /* 0x000fe200000000b3 */
[----:B-1----:R-:W-:Y:S01]  /*173c0*/  FFMA.FTZ R232, R232, R0, R13 ;  /* 0x00000000e8e87223 */ /* 0x002fe2000001000d */
[----:B------:R-:W-:Y:S01]  /*173d0*/  @!P1 PRMT R15, R205, 0x5410, RZ ;  /* 0x00005410cd0f9816 */ /* 0x000fe200000000ff */
[-C--:B------:R-:W-:Y:S01]  /*173e0*/  FMUL.FTZ R225, R141, R5.reuse ;  /* 0x000000058de17220 */ /* 0x080fe20000410000 */
[----:B------:R-:W-:Y:S01]  /*173f0*/  ISETP.LE.U32.AND P1, PT, R20, UR11, PT ;  /* 0x0000000b14007c0c */ /* 0x000fe2000bf23070 */
[-C--:B------:R-:W-:Y:S01]  /*17400*/  FMUL.FTZ R141, R85, R5.reuse ;  /* 0x00000005558d7220 */ /* 0x080fe20000410000 */
[----:B------:R-:W-:Y:S01]  /*17410*/  FMUL.FTZ R216, R100, R5 ;  /* 0x0000000564d87220 */ /* 0x000fe20000410000 */
[-C--:B----4-:R-:W-:Y:S01]  /*17420*/  FMUL.FTZ R85, R61, R2.reuse ;  /* 0x000000023d557220 */ /* 0x090fe20000410000 */
[----:B------:R-:W-:Y:S01]  /*17430*/  FMUL.FTZ R100, R124, R2 ;  /* 0x000000027c647220 */ /* 0x000fe20000410000 */
[----:B------:R-:W-:-:S02]  /*17440*/  IMAD.MOV.U32 R61, RZ, RZ, R247 ;  /* 0x000000ffff3d7224 */ /* 0x000fc400078e00f7 */
[----:B------:R-:W-:Y:S01]  /*17450*/  IMAD.MOV.U32 R124, RZ, RZ, R246 ;  /* 0x000000ffff7c7224 */ /* 0x000fe200078e00f6 */
[----:B------:R-:W-:Y:S01]  /*17460*/  MUFU.EX2 R247, R176 ;  /* 0x000000b000f77308 */ /* 0x000fe20000000800 */
[----:B------:R-:W-:-:S03]  /*17470*/  FMUL.FTZ R227, R143, R4 ;  /* 0x000000048fe37220 */ /* 0x000fc60000410000 */
[----:B------:R1:W4:Y:S01]  /*17480*/  MUFU.EX2 R246, R177 ;  /* 0x000000b100f67308 */ /* 0x0003220000000800 */
[-C--:B------:R-:W-:Y:S01]  /*17490*/  FMUL.FTZ R230, R50, R4.reuse ;  /* 0x0000000432e67220 */ /* 0x080fe20000410000 */
[-C--:B------:R-:W-:Y:S01]  /*174a0*/  FMUL.FTZ R231, R51, R4.reuse ;  /* 0x0000000433e77220 */ /* 0x080fe20000410000 */
[-C--:B------:R-:W-:Y:S01]  /*174b0*/  FMUL.FTZ R242, R54, R4.reuse ;  /* 0x0000000436f27220 */ /* 0x080fe20000410000 */
[-C--:B------:R-:W-:Y:S01]  /*174c0*/  FMUL.FTZ R243, R55, R4.reuse ;  /* 0x0000000437f37220 */ /* 0x080fe20000410000 */
[-C--:B------:R-:W-:Y:S01]  /*174d0*/  FMUL.FTZ R143, R87, R4.reuse ;  /* 0x00000004578f7220 */ /* 0x080fe20000410000 */
[-C--:B------:R-:W-:Y:S01]  /*174e0*/  FMUL.FTZ R218, R102, R4.reuse ;  /* 0x0000000466da7220 */ /* 0x080fe20000410000 */
[----:B------:R-:W-:Y:S01]  /*174f0*/  FMUL.FTZ R219, R103, R4 ;  /* 0x0000000467db7220 */ /* 0x000fe20000410000 */
[----:B------:R-:W-:Y:S02]  /*17500*/  @!P5 HADD2 R27, -R179.H0_H0, -RZ.H0_H0 ;  /* 0xa00000ffb31bd230 */ /* 0x000fe40000000900 */
        /* <DEDUP_REMOVED lines=32> */
[----:B------:R-:W-:-:S02]  /*17710*/  IMAD.MOV.U32 R202, RZ, RZ, R224 ;  /* 0x000000ffffca7224 */ /* 0x000fc400078e00e0 */
[-C--:B------:R-:W-:Y:S01]  /*17720*/  FFMA.FTZ R18, R217, R2.reuse, R18 ;  /* 0x00000002d9127223 */ /* 0x080fe20000010012 */
        /* <DEDUP_REMOVED lines=30> */
[----:B------:R-:W-:-:S02]  /*17910*/  IMAD.MOV.U32 R125, RZ, RZ, R245 ;  /* 0x000000ffff7d7224 */ /* 0x000fc400078e00f5 */
        /* <DEDUP_REMOVED lines=31> */
[----:B------:R-:W-:-:S02]  /*17b10*/  IMAD.MOV.U32 R203, RZ, RZ, R210 ;  /* 0x000000ffffcb7224 */ /* 0x000fc400078e00d2 */
[-C--:B------:R-:W-:Y:S01]  /*17b20*/  FMUL.FTZ R154, R154, R4.reuse ;  /* 0x000000049a9a7220 */ /* 0x080fe20000410000 */
[----:B------:R-:W-:Y:S02]  /*17b30*/  IMAD.MOV.U32 R212, RZ, RZ, R223 ;  /* 0x000000ffffd47224 */ /* 0x000fe400078e00df */
[-C--:B------:R-:W-:Y:S01]  /*17b40*/  FMUL.FTZ R155, R155, R4.reuse ;  /* 0x000000049b9b7220 */ /* 0x080fe20000410000 */
        /* <DEDUP_REMOVED lines=21> */
[----:B------:R-:W-:Y:S04]  /*17ca0*/  MUFU.EX2 R206, R173 ;  /* 0x000000ad00ce7308 */ /* 0x000fe80000000800 */
[----:B------:R-:W-:Y:S01]  /*17cb0*/  MUFU.EX2 R207, R139 ;  /* 0x0000008b00cf7308 */ /* 0x000fe20000000800 */
[----:B---3--:R-:W-:Y:S01]  /*17cc0*/  USHF.L.U32 UR9, UR6, 0x3, URZ ;  /* 0x0000000306097899 */ /* 0x008fe200080006ff */
[-C--:B--2---:R-:W-:Y:S01]  /*17cd0*/  FFMA.FTZ R20, R226, R4.reuse, R25 ;  /* 0x00000004e2147223 */ /* 0x084fe20000010019 */
[C---:B-----5:R-:W-:Y:S01]  /*17ce0*/  FADD.FTZ R25, R9.reuse, R232 ;  /* 0x000000e809197221 */ /* 0x060fe20000010000 */
[----:B------:R-:W-:Y:S01]  /*17cf0*/  F2FP.F16.F32.PACK_AB R9, R9, R13 ;  /* 0x0000000d0909723e */ /* 0x000fe200000000ff */
[-C--:B------:R-:W-:Y:S01]  /*17d00*/  FMUL.FTZ R226, R142, R4.reuse ;  /* 0x000000048ee27220 */ /* 0x080fe20000410000 */
[----:B------:R-:W-:Y:S01]  /*17d10*/  FMUL.FTZ R142, R86, R4 ;  /* 0x00000004568e7220 */ /* 0x000fe20000410000 */
[----:B------:R-:W-:Y:S01]  /*17d20*/  FMUL.FTZ R86, R62, R0 ;  /* 0x000000003e567220 */ /* 0x000fe20000410000 */
[----:B------:R-:W-:-:S02]  /*17d30*/  PRMT R178, R9, 0x7610, R178 ;  /* 0x0000761009b27816 */ /* 0x000fc400000000b2 */
[----:B------:R-:W-:Y:S02]  /*17d40*/  SHF.R.U32.HI R0, RZ, 0x18, R11 ;  /* 0x00000018ff007819 */ /* 0x000fe4000001160b */
[----:B-1----:R-:W-:Y:S01]  /*17d50*/  PRMT R177, R9, 0x7632, R177 ;  /* 0x0000763209b17816 */ /* 0x002fe200000000b1 */
[----:B------:R-:W-:Y:S01]  /*17d60*/  @!P3 HADD2 R30, -R178.H0_H0, -RZ.H0_H0 ;  /* 0xa00000ffb21eb230 */ /* 0x000fe20000000900 */
[----:B------:R-:W-:Y:S01]  /*17d70*/  ISETP.LE.U32.AND P5, PT, R0, UR11, PT ;  /* 0x0000000b00007c0c */ /* 0x000fe2000bfa3070 */
[----:B------:R-:W-:Y:S01]  /*17d80*/  FMUL.FTZ R232, R64, R5 ;  /* 0x0000000540e87220 */ /* 0x000fe20000410000 */
[----:B------:R-:W-:Y:S01]  /*17d90*/  PRMT R0, R22, 0x7771, RZ ;  /* 0x0000777116007816 */ /* 0x000fe200000000ff */
[----:B------:R-:W-:Y:S01]  /*17da0*/  FADD.FTZ R5, R28, R20 ;  /* 0x000000141c057221 */ /* 0x000fe20000010000 */
[----:B------:R-:W-:Y:S02]  /*17db0*/  PRMT R27, R178, 0x5410, R177 ;  /* 0x00005410b21b7816 */ /* 0x000fe400000000b1 */
[----:B----4-:R-:W-:-:S02]  /*17dc0*/  F2FP.F16.F32.PACK_AB R28, R247, R246 ;  /* 0x000000f6f71c723e */ /* 0x010fc400000000ff */
[----:B------:R-:W-:Y:S02]  /*17dd0*/  @!P3 PRMT R178, R30, 0x5410, RZ ;  /* 0x000054101eb2b816 */ /* 0x000fe400000000ff */
[----:B------:R-:W-:Y:S01]  /*17de0*/  ISETP.GT.U32.AND P3, PT, R0, UR11, PT ;  /* 0x0000000b00007c0c */ /* 0x000fe2000bf64070 */
[----:B------:R-:W-:Y:S02]  /*17df0*/  IMAD.MOV.U32 R62, RZ, RZ, R244 ;  /* 0x000000ffff3e7224 */ /* 0x000fe400078e00f4 */
[----:B------:R-:W-:Y:S01]  /*17e00*/  @!P1 HADD2 R31, -R28.H0_H0, -RZ.H0_H0 ;  /* 0xa00000ff1c1f9230 */ /* 0x000fe20000000900 */
[----:B------:R-:W1:Y:S01]  /*17e10*/  MUFU.EX2 R244, R34 ;  /* 0x0000002200f47308 */ /* 0x000e620000000800 */
[----:B------:R-:W-:Y:S02]  /*17e20*/  PRMT R0, R22, 0x7772, RZ ;  /* 0x0000777216007816 */ /* 0x000fe400000000ff */
[----:B------:R-:W-:Y:S02]  /*17e30*/  PRMT R213, R28, 0x7610, R213 ;  /* 0x000076101cd57816 */ /* 0x000fe400000000d5 */
[----:B------:R-:W-:-:S02]  /*17e40*/  @!P1 PRMT R213, R31, 0x5410, RZ ;  /* 0x000054101fd59816 */ /* 0x000fc400000000ff */
[----:B------:R-:W-:Y:S02]  /*17e50*/  ISETP.GT.U32.AND P1, PT, R0, UR11, PT ;  /* 0x0000000b00007c0c */ /* 0x000fe4000bf24070 */
[----:B------:R-:W-:Y:S01]  /*17e60*/  @P3 HADD2 R36, -R28.H1_H1, -RZ.H0_H0 ;  /* 0xa00000ff1c243230 */ /* 0x000fe20000000d00 */
[----:B------:R-:W-:Y:S01]  /*17e70*/  PRMT R0, R22, 0x7773, RZ ;  /* 0x0000777316007816 */ /* 0x000fe200000000ff */
[----:B------:R-:W-:Y:S01]  /*17e80*/  FADD.FTZ R4, R29, R2 ;  /* 0x000000021d047221 */ /* 0x000fe20000010000 */
[----:B------:R-:W-:Y:S01]  /*17e90*/  PRMT R211, R28, 0x7632, R211 ;  /* 0x000076321cd37816 */ /* 0x000fe200000000d3 */
[----:B------:R-:W-:Y:S01]  /*17ea0*/  @!P5 HADD2 R37, -R177.H0_H0, -RZ.H0_H0 ;  /* 0xa00000ffb125d230 */ /* 0x000fe20000000900 */
[----:B------:R-:W-:Y:S02]  /*17eb0*/  @P3 PRMT R211, R36, 0x5410, RZ ;  /* 0x0000541024d33816 */ /* 0x000fe400000000ff */
[----:B-1----:R-:W-:Y:S02]  /*17ec0*/  F2FP.F16.F32.PACK_AB R29, R245, R244 ;  /* 0x000000f4f51d723e */ /* 0x002fe400000000ff */
[----:B------:R-:W-:-:S02]  /*17ed0*/  ISETP.GT.U32.AND P3, PT, R0, UR11, PT ;  /* 0x0000000b00007c0c */ /* 0x000fc4000bf64070 */
[----:B------:R-:W-:Y:S01]  /*17ee0*/  LOP3.LUT R0, R23, 0xff, RZ, 0xc0, !PT ;  /* 0x000000ff17007812 */ /* 0x000fe200078ec0ff */
[----:B------:R-:W-:Y:S01]  /*17ef0*/  @P1 HADD2 R38, -R29.H0_H0, -RZ.H0_H0 ;  /* 0xa00000ff1d261230 */ /* 0x000fe20000000900 */
[----:B------:R-:W-:Y:S02]  /*17f00*/  @!P5 PRMT R177, R37, 0x5410, RZ ;  /* 0x0000541025b1d816 */ /* 0x000fe400000000ff */
[----:B------:R-:W-:Y:S02]  /*17f10*/  ISETP.LE.U32.AND P5, PT, R0, UR11, PT ;  /* 0x0000000b00007c0c */ /* 0x000fe4000bfa3070 */
[----:B------:R-:W-:Y:S02]  /*17f20*/  SHF.R.U32.HI R0, RZ, 0x18, R23 ;  /* 0x00000018ff007819 */ /* 0x000fe40000011617 */
[----:B------:R-:W-:Y:S02]  /*17f30*/  PRMT R205, R29, 0x7610, R205 ;  /* 0x000076101dcd7816 */ /* 0x000fe400000000cd */
[----:B------:R-:W-:-:S02]  /*17f40*/  @P1 PRMT R205, R38, 0x5410, RZ ;  /* 0x0000541026cd1816 */ /* 0x000fc400000000ff */
[----:B------:R-:W-:Y:S02]  /*17f50*/  ISETP.LE.U32.AND P1, PT, R0, UR11, PT ;  /* 0x0000000b00007c0c */ /* 0x000fe4000bf23070 */
[----:B------:R-:W-:-:S04]  /*17f60*/  F2FP.F16.F32.PACK_AB R0, R207, R206 ;  /* 0x000000cecf00723e */ /* 0x000fc800000000ff */
[C---:B------:R-:W-:Y:S02]  /*17f70*/  PRMT R174, R0.reuse, 0x7610, R174 ;  /* 0x0000761000ae7816 */ /* 0x040fe400000000ae */
[----:B------:R-:W-:Y:S01]  /*17f80*/  PRMT R173, R0, 0x7632, R173 ;  /* 0x0000763200ad7816 */ /* 0x000fe200000000ad */
[----:B------:R-:W-:Y:S02]  /*17f90*/  IMAD.U32 R0, RZ, RZ, UR9 ;  /* 0x00000009ff007e24 */ /* 0x000fe4000f8e00ff */
[----:B------:R-:W-:Y:S01]  /*17fa0*/  FADD.FTZ R9, R24, R5 ;  /* 0x0000000518097221 */ /* 0x000fe20000010000 */
[----:B------:R-:W-:Y:S01]  /*17fb0*/  FADD.FTZ R66, R35, R4 ;  /* 0x0000000423427221 */ /* 0x000fe20000010000 */
[----:B------:R-:W-:Y:S01]  /*17fc0*/  IMAD.WIDE R4, R0, 0x2, R132 ;  /* 0x0000000200047825 */ /* 0x000fe200078e0284 */
[----:B------:R-:W-:Y:S03]  /*17fd0*/  STG.E.U16 desc[UR30][R132.64+-0x100], R7 ;  /* 0xffff000784007986 */ /* 0x000fe6000c10151e */
[----:B------:R-:W-:Y:S01]  /*17fe0*/  IMAD.U32 R0, RZ, RZ, UR6 ;  /* 0x00000006ff007e24 */ /* 0x000fe2000f8e00ff */
[----:B------:R1:W-:Y:S01]  /*17ff0*/  STG.E.U16 desc[UR30][R132.64+-0xfe], R6 ;  /* 0xffff020684007986 */ /* 0x0003e2000c10151e */
[----:B------:R-:W-:-:S02]  /*18000*/  IMAD.MOV.U32 R118, RZ, RZ, R210 ;  /* 0x000000ffff767224 */ /* 0x000fc400078e00d2 */
[----:B------:R-:W-:Y:S01]  /*18010*/  IMAD.MOV.U32 R67, RZ, RZ, R212 ;  /* 0x000000ffff437224 */ /* 0x000fe200078e00d4 */
[----:B------:R-:W-:Y:S01]  /*18020*/  MUFU.EX2 R210, R196 ;  /* 0x000000c400d27308 */ /* 0x000fe20000000800 */
[----:B-1----:R-:W-:-:S04]  /*18030*/  IMAD.WIDE R6, R0, 0x70, R4 ;  /* 0x0000007000067825 */ /* 0x002fc800078e0204 */
[----:B------:R-:W-:-:S04]  /*18040*/  IMAD.WIDE R4, R0, -0x70, R6 ;  /* 0xffffff9000047825 */ /* 0x000fc800078e0206 */
[C---:B------:R-:W-:Y:S01]  /*18050*/  IMAD.WIDE R4, R0.reuse, 0x70, R4 ;  /* 0x0000007000047825 */ /* 0x040fe200078e0204 */
[----:B------:R-:W1:Y:S03]  /*18060*/  MUFU.EX2 R212, R195 ;  /* 0x000000c300d47308 */ /* 0x000e660000000800 */
[----:B------:R-:W-:-:S04]  /*18070*/  IMAD.WIDE R4, R0, -0x70, R4 ;  /* 0xffffff9000047825 */ /* 0x000fc800078e0204 */
[----:B------:R-:W-:-:S04]  /*18080*/  IMAD.WIDE R4, R0, 0x70, R4 ;  /* 0x0000007000047825 */ /* 0x000fc800078e0204 */
[----:B------:R-:W-:Y:S01]  /*18090*/  IMAD.WIDE R4, R0, -0x70, R4 ;  /* 0xffffff9000047825 */ /* 0x000fe200078e0204 */
[----:B-1----:R-:W-:-:S03]  /*180a0*/  F2FP.F16.F32.PACK_AB R2, R212, R210 ;  /* 0x000000d2d402723e */ /* 0x002fc600000000ff */
[----:B------:R-:W-:Y:S01]  /*180b0*/  IMAD.WIDE R4, R0, 0x70, R4 ;  /* 0x0000007000047825 */ /* 0x000fe200078e0204 */
[----:B------:R-:W-:-:S03]  /*180c0*/  PRMT R175, R2, 0x7632, R175 ;  /* 0x0000763202af7816 */ /* 0x000fc600000000af */
[----:B------:R-:W-:Y:S01]  /*180d0*/  IMAD.WIDE R30, R0, -0x70, R4 ;  /* 0xffffff90001e7825 */ /* 0x000fe200078e0204 */
[----:B------:R-:W-:-:S03]  /*180e0*/  PRMT R176, R2, 0x7610, R176 ;  /* 0x0000761002b07816 */ /* 0x000fc600000000b0 */
[----:B------:R-:W-:Y:S02]  /*180f0*/  IMAD.MOV.U32 R0, RZ, RZ, R12 ;  /* 0x000000ffff007224 */ /* 0x000fe400078e000c */
[----:B------:R-:W-:Y:S01]  /*18100*/  @!P4 HADD2 R43, -R175.H0_H0, -RZ.H0_H0 ;  /* 0xa00000ffaf2bc230 */ /* 0x000fe20000000900 */
[----:B------:R-:W-:Y:S02]  /*18110*/  PRMT R65, R176, 0x5410, R175 ;  /* 0x00005410b0417816 */ /* 0x000fe400000000af */
[----:B------:R-:W-:Y:S01]  /*18120*/  LOP3.LUT R0, R0, 0xff, RZ, 0xc0, !PT ;  /* 0x000000ff00007812 */ /* 0x000fe200078ec0ff */
[----:B------:R-:W-:Y:S01]  /*18130*/  @P3 HADD2 R39, -R29.H1_H1, -RZ.H0_H0 ;  /* 0xa00000ff1d273230 */ /* 0x000fe20000000d00 */
[----:B------:R-:W-:Y:S02]  /*18140*/  @!P4 PRMT R175, R43, 0x5410, RZ ;  /* 0x000054102bafc816 */ /* 0x000fe400000000ff */
[----:B------:R-:W-:Y:S02]  /*18150*/  ISETP.LE.U32.AND P4, PT, R0, UR11, PT ;  /* 0x0000000b00007c0c */ /* 0x000fe4000bf83070 */
[----:B------:R-:W-:-:S02]  /*18160*/  PRMT R0, R12, 0x7771, RZ ;  /* 0x000077710c007816 */ /* 0x000fc400000000ff */
[----:B------:R-:W-:Y:S02]  /*18170*/  PRMT R195, R29, 0x7632, R195 ;  /* 0x000076321dc37816 */ /* 0x000fe400000000c3 */
[----:B------:R-:W-:Y:S01]  /*18180*/  @P3 PRMT R195, R39, 0x5410, RZ ;  /* 0x0000541027c33816 */ /* 0x000fe200000000ff */
[----:B------:R-:W-:Y:S01]  /*18190*/  IMAD.MOV.U32 R60, RZ, RZ, R193 ;  /* 0x000000ffff3c7224 */ /* 0x000fe200078e00c1 */
[----:B------:R-:W-:Y:S01]  /*181a0*/  ISETP.GT.U32.AND P3, PT, R0, UR11, PT ;  /* 0x0000000b00007c0c */ /* 0x000fe2000bf64070 */
[----:B------:R-:W1:Y:S04]  /*181b0*/  MUFU.EX2 R2, R200 ;  /* 0x000000c800027308 */ /* 0x000e680000000800 */
[----:B------:R-:W-:Y:S04]  /*181c0*/  MUFU.EX2 R116, R199 ;  /* 0x000000c700747308 */ /* 0x000fe80000000800 */
[----:B------:R-:W2:Y:S04]  /*181d0*/  MUFU.EX2 R0, R197 ;  /* 0x000000c500007308 */ /* 0x000ea80000000800 */
[----:B------:R2:W3:Y:S01]  /*181e0*/  MUFU.EX2 R193, R194 ;  /* 0x000000c200c17308 */ /* 0x0004e20000000800 */
[----:B------:R-:W-:Y:S01]  /*181f0*/  @!P2 HADD2 R42, -R174.H0_H0, -RZ.H0_H0 ;  /* 0xa00000ffae2aa230 */ /* 0x000fe20000000900 */
[----:B------:R-:W-:Y:S01]  /*18200*/  STG.E.U16 desc[UR30][R30.64+-0x100], R17 ;  /* 0xffff00111e007986 */ /* 0x000fe2000c10151e */
[----:B------:R-:W-:-:S03]  /*18210*/  FADD.FTZ R13, R19, R18 ;  /* 0x00000012130d7221 */ /* 0x000fc60000010000 */
[----:B------:R-:W-:Y:S01]  /*18220*/  STG.E.U16 desc[UR30][R30.64+-0xfe], R16 ;  /* 0xffff02101e007986 */ /* 0x000fe2000c10151e */
[----:B------:R-:W-:-:S03]  /*18230*/  PRMT R64, R174, 0x5410, R173 ;  /* 0x00005410ae407816 */ /* 0x000fc600000000ad */
[----:B------:R4:W-:Y:S01]  /*18240*/  STG.E.U16 desc[UR30][R4.64+-0x100], R15 ;  /* 0xffff000f04007986 */ /* 0x0009e2000c10151e */
[----:B------:R-:W-:Y:S01]  /*18250*/  @!P2 PRMT R174, R42, 0x5410, RZ ;  /* 0x000054102aaea816 */ /* 0x000fe200000000ff */
[----:B------:R-:W-:Y:S02]  /*18260*/  @!P1 HADD2 R41, -R173.H0_H0, -RZ.H0_H0 ;  /* 0xa00000ffad299230 */ /* 0x000fe40000000900 */
[----:B-1----:R-:W-:Y:S01]  /*18270*/  FADD.FTZ R117, R2, R13 ;  /* 0x0000000d02757221 */ /* 0x002fe20000010000 */
[----:B--2---:R-:W-:Y:S01]  /*18280*/  FADD.FTZ R194, R0, R25 ;  /* 0x0000001900c27221 */ /* 0x004fe20000010000 */
[----:B---3--:R-:W-:Y:S01]  /*18290*/  F2FP.F16.F32.PACK_AB R0, R193, R0 ;  /* 0x00000000c100723e */ /* 0x008fe200000000ff */
[----:B------:R-:W-:Y:S01]  /*182a0*/  IMAD.MOV.U32 R32, RZ, RZ, R10 ;  /* 0x000000ffff207224 */ /* 0x000fe200078e000a */
[----:B------:R-:W-:Y:S02]  /*182b0*/  @!P1 PRMT R173, R41, 0x5410, RZ ;  /* 0x0000541029ad9816 */ /* 0x000fe400000000ff */
[----:B------:R-:W-:Y:S01]  /*182c0*/  PRMT R33, R10, 0x7771, RZ ;  /* 0x000077710a217816 */ /* 0x000fe200000000ff */
[----:B------:R-:W-:Y:S01]  /*182d0*/  USHF.L.U32 UR4, UR11, 0x10, URZ ;  /* 0x000000100b047899 */ /* 0x000fe200080006ff */
[C---:B------:R-:W-:Y:S01]  /*182e0*/  PRMT R35, R0.reuse, 0x7610, R35 ;  /* 0x0000761000237816 */ /* 0x040fe20000000023 */
[----:B------:R-:W-:Y:S01]  /*182f0*/  IMAD.MOV.U32 R119, RZ, RZ, R214 ;  /* 0x000000ffff777224 */ /* 0x000fe200078e00d6 */
[----:B------:R-:W-:Y:S01]  /*18300*/  PRMT R34, R0, 0x7632, R34 ;  /* 0x0000763200227816 */ /* 0x000fe20000000022 */
[----:B------:R-:W-:Y:S01]  /*18310*/  FADD.FTZ R192, R192, R9 ;  /* 0x00000009c0c07221 */ /* 0x000fe20000010000 */
[----:B------:R-:W-:Y:S01]  /*18320*/  PRMT R0, R8, 0x7772, RZ ;  /* 0x0000777208007816 */ /* 0x000fe200000000ff */
[----:B------:R-:W-:Y:S01]  /*18330*/  LDSM.16.MT88.4 R16, [R138+0xa000] ;  /* 0x00a000008a10783b */ /* 0x000fe20000004200 */
[----:B----4-:R-:W-:-:S04]  /*18340*/  PRMT R4, R12, 0x7772, RZ ;  /* 0x000077720c047816 */ /* 0x010fc800000000ff */
[----:B------:R-:W-:Y:S02]  /*18350*/  ISETP.GT.U32.AND P2, PT, R4, UR11, PT ;  /* 0x0000000b04007c0c */ /* 0x000fe4000bf44070 */
[----:B------:R-:W-:Y:S02]  /*18360*/  F2FP.F16.F32.PACK_AB R4, R116, R2 ;  /* 0x000000027404723e */ /* 0x000fe400000000ff */
[----:B------:R-:W-:-:S04]  /*18370*/  PRMT R2, R12, 0x7773, RZ ;  /* 0x000077730c027816 */ /* 0x000fc800000000ff */
[----:B------:R-:W-:Y:S02]  /*18380*/  ISETP.GT.U32.AND P1, PT, R2, UR11, PT ;  /* 0x0000000b02007c0c */ /* 0x000fe4000bf24070 */
[----:B------:R-:W-:Y:S02]  /*18390*/  PRMT R2, R8, 0x7773, RZ ;  /* 0x0000777308027816 */ /* 0x000fe400000000ff */
[----:B------:R-:W-:Y:S02]  /*183a0*/  PRMT R139, R4, 0x7632, R139 ;  /* 0x00007632048b7816 */ /* 0x000fe4000000008b */
[----:B------:R-:W-:Y:S01]  /*183b0*/  PRMT R15, R0, 0x5410, R2 ;  /* 0x00005410000f7816 */ /* 0x000fe20000000002 */
[----:B------:R-:W-:Y:S01]  /*183c0*/  IMAD.U32 R0, RZ, RZ, UR9 ;  /* 0x00000009ff007e24 */ /* 0x000fe2000f8e00ff */
[----:B------:R-:W-:Y:S01]  /*183d0*/  PRMT R172, R4, 0x7610, R172 ;  /* 0x0000761004ac7816 */ /* 0x000fe200000000ac */
[----:B------:R-:W-:Y:S01]  /*183e0*/  @P3 HADD2 R44, -R139.H0_H0, -RZ.H0_H0 ;  /* 0xa00000ff8b2c3230 */ /* 0x000fe20000000900 */
[----:B------:R-:W-:Y:S01]  /*183f0*/  PRMT R2, R10, 0x7773, RZ ;  /* 0x000077730a027816 */ /* 0x000fe200000000ff */
[----:B------:R-:W-:Y:S01]  /*18400*/  IMAD.WIDE R24, R0, 0x2, R6 ;  /* 0x0000000200187825 */ /* 0x000fe200078e0206 */
[----:B------:R-:W-:-:S02]  /*18410*/  PRMT R0, R10, 0x7772, RZ ;  /* 0x000077720a007816 */ /* 0x000fc400000000ff */
[----:B------:R-:W-:Y:S02]  /*18420*/  PRMT R20, R172, 0x5410, R139 ;  /* 0x00005410ac147816 */ /* 0x000fe4000000008b */
[----:B------:R-:W-:Y:S02]  /*18430*/  @P3 PRMT R139, R44, 0x5410, RZ ;  /* 0x000054102c8b3816 */ /* 0x000fe400000000ff */
[----:B------:R-:W-:Y:S02]  /*18440*/  PRMT R44, R0, 0x5410, R2 ;  /* 0x00005410002c7816 */ /* 0x000fe40000000002 */
[C---:B------:R-:W-:Y:S01]  /*18450*/  LOP3.LUT R0, R14.reuse, 0xffff, RZ, 0xc0, !PT ;  /* 0x0000ffff0e007812 */ /* 0x040fe200078ec0ff */
[----:B------:R-:W-:Y:S01]  /*18460*/  IMAD.MOV.U32 R4, RZ, RZ, R8 ;  /* 0x000000ffff047224 */ /* 0x000fe200078e0008 */
[----:B------:R-:W-:Y:S02]  /*18470*/  LOP3.LUT R2, R14, 0xff, RZ, 0xc0, !PT ;  /* 0x000000ff0e027812 */ /* 0x000fe400078ec0ff */
[----:B------:R-:W-:-:S02]  /*18480*/  SHF.R.U32.HI R0, RZ, 0x8, R0 ;  /* 0x00000008ff007819 */ /* 0x000fc40000011600 */
[----:B------:R-:W-:Y:S02]  /*18490*/  PRMT R5, R8, 0x7771, RZ ;  /* 0x0000777108057816 */ /* 0x000fe400000000ff */
[----:B------:R-:W-:Y:S02]  /*184a0*/  LOP3.LUT R4, R4, 0xff, RZ, 0xc0, !PT ;  /* 0x000000ff04047812 */ /* 0x000fe400078ec0ff */
[--C-:B------:R-:W-:Y:S02]  /*184b0*/  PRMT R8, R2, 0x5410, R0.reuse ;  /* 0x0000541002087816 */ /* 0x100fe40000000000 */
[----:B------:R-:W-:Y:S02]  /*184c0*/  PRMT R0, R14, 0x7632, R0 ;  /* 0x000076320e007816 */ /* 0x000fe40000000000 */
[----:B------:R-:W-:Y:S02]  /*184d0*/  PRMT R10, R4, 0x5410, R5 ;  /* 0x00005410040a7816 */ /* 0x000fe40000000005 */
[----:B------:R-:W-:-:S02]  /*184e0*/  SHF.R.U32.HI R5, RZ, 0x18, R14 ;  /* 0x00000018ff057819 */ /* 0x000fc4000001160e */
[----:B------:R-:W-:Y:S02]  /*184f0*/  LOP3.LUT R0, R0, 0xff, RZ, 0xc0, !PT ;  /* 0x000000ff00007812 */ /* 0x000fe400078ec0ff */
[C---:B------:R-:W-:Y:S02]  /*18500*/  PRMT R4, R12.reuse, 0x7773, RZ ;  /* 0x000077730c047816 */ /* 0x040fe400000000ff */
[----:B------:R-:W-:Y:S02]  /*18510*/  PRMT R2, R12, 0x7772, RZ ;  /* 0x000077720c027816 */ /* 0x000fe400000000ff */
[----:B------:R-:W-:Y:S02]  /*18520*/  PRMT R6, R0, 0x5410, R5 ;  /* 0x0000541000067816 */ /* 0x000fe40000000005 */
[----:B------:R-:W-:Y:S02]  /*18530*/  LOP3.LUT R0, R11, 0xffff, RZ, 0xc0, !PT ;  /* 0x0000ffff0b007812 */ /* 0x000fe400078ec0ff */
[----:B------:R-:W-:-:S02]  /*18540*/  PRMT R14, R2, 0x5410, R4 ;  /* 0x00005410020e7816 */ /* 0x000fc40000000004 */
[----:B------:R-:W-:Y:S02]  /*18550*/  SHF.R.U32.HI R0, RZ, 0x8, R0 ;  /* 0x00000008ff007819 */ /* 0x000fe40000011600 */
[C---:B------:R-:W-:Y:S01]  /*18560*/  LOP3.LUT R2, R11.reuse, 0xff, RZ, 0xc0, !PT ;  /* 0x000000ff0b027812 */ /* 0x040fe200078ec0ff */
[----:B------:R-:W-:Y:S01]  /*18570*/  ULOP3.LUT UR4, UR11, 0xff0000, UR4, 0xf8, !UPT ;  /* 0x00ff00000b047892 */ /* 0x000fe2000f8ef804 */
[----:B------:R-:W-:Y:S02]  /*18580*/  IMAD.MOV.U32 R7, RZ, RZ, R12 ;  /* 0x000000ffff077224 */ /* 0x000fe400078e000c */
[--C-:B------:R-:W-:Y:S02]  /*18590*/  PRMT R13, R2, 0x5410, R0.reuse ;  /* 0x00005410020d7816 */ /* 0x100fe40000000000 */
[----:B------:R-:W-:Y:S01]  /*185a0*/  PRMT R0, R11, 0x7632, R0 ;  /* 0x000076320b007816 */ /* 0x000fe20000000000 */
[----:B------:R-:W-:Y:S01]  /*185b0*/  IMAD.U32 R214, RZ, RZ, UR4 ;  /* 0x00000004ffd67e24 */ /* 0x000fe2000f8e00ff */
[----:B------:R-:W-:-:S02]  /*185c0*/  SHF.R.U32.HI R5, RZ, 0x18, R11 ;  /* 0x00000018ff057819 */ /* 0x000fc4000001160b */
[----:B------:R-:W-:Y:S02]  /*185d0*/  LOP3.LUT R4, R0, 0xff, RZ, 0xc0, !PT ;  /* 0x000000ff00047812 */ /* 0x000fe400078ec0ff */
[----:B------:R-:W-:Y:S02]  /*185e0*/  PRMT R9, R12, 0x7771, RZ ;  /* 0x000077710c097816 */ /* 0x000fe400000000ff */
[----:B------:R-:W-:Y:S02]  /*185f0*/  LOP3.LUT R2, R7, 0xff, RZ, 0xc0, !PT ;  /* 0x000000ff07027812 */ /* 0x000fe400078ec0ff */
[----:B------:R-:W-:Y:S02]  /*18600*/  HSET2.LE.AND R0, R8, R214, PT ;  /* 0x000000d608007233 */ /* 0x000fe40003803000 */
[----:B------:R-:W-:Y:S02]  /*18610*/  PRMT R12, R4, 0x5410, R5 ;  /* 0x00005410040c7816 */ /* 0x000fe40000000005 */
[----:B------:R-:W-:-:S02]  /*18620*/  PRMT R5, R2, 0x5410, R9 ;  /* 0x0000541002057816 */ /* 0x000fc40000000009 */
[--C-:B------:R-:W-:Y:S02]  /*18630*/  HSET2.LE.AND R2, R10, R214.reuse, PT ;  /* 0x000000d60a027233 */ /* 0x100fe40003803000 */
[----:B------:R-:W-:Y:S02]  /*18640*/  LOP3.LUT R8, R62, R0, RZ, 0xc0, !PT ;  /* 0x000000003e087212 */ /* 0x000fe400078ec0ff */
[----:B------:R-:W-:Y:S02]  /*18650*/  LOP3.LUT R4, R15, 0xff00ff, RZ, 0xc0, !PT ;  /* 0x00ff00ff0f047812 */ /* 0x000fe400078ec0ff */
[--C-:B------:R-:W-:Y:S02]  /*18660*/  HSET2.LE.AND R0, R6, R214.reuse, PT ;  /* 0x000000d606007233 */ /* 0x100fe40003803000 */
[----:B------:R-:W-:Y:S02]  /*18670*/  LOP3.LUT R10, R124, R2, RZ, 0xc0, !PT ;  /* 0x000000027c0a7212 */ /* 0x000fe400078ec0ff */
[----:B------:R-:W-:-:S02]  /*18680*/  HSET2.LE.AND R2, R5, R214, PT ;  /* 0x000000d605027233 */ /* 0x000fc40003803000 */
[--C-:B------:R-:W-:Y:S02]  /*18690*/  HSET2.LE.AND R4, R4, R214.reuse, PT ;  /* 0x000000d604047233 */ /* 0x100fe40003803000 */
[----:B------:R-:W-:Y:S02]  /*186a0*/  LOP3.LUT R9, R125, R0, RZ, 0xc0, !PT ;  /* 0x000000007d097212 */ /* 0x000fe400078ec0ff */
[----:B------:R-:W-:Y:S02]  /*186b0*/  HSET2.LE.AND R0, R13, R214, PT ;  /* 0x000000d60d007233 */ /* 0x000fe40003803000 */
[----:B------:R-:W-:Y:S01]  /*186c0*/  LOP3.LUT R6, R20, R2, RZ, 0xc0, !PT ;  /* 0x0000000214067212 */ /* 0x000fe200078ec0ff */
[----:B------:R-:W-:Y:S01]  /*186d0*/  IMAD.MOV.U32 R2, RZ, RZ, 0x20 ;  /* 0x00000020ff027424 */ /* 0x000fe200078e00ff */
[----:B------:R-:W-:Y:S02]  /*186e0*/  LOP3.LUT R11, R61, R4, RZ, 0xc0, !PT ;  /* 0x000000043d0b7212 */ /* 0x000fe400078ec0ff */
[----:B------:R-:W-:-:S02]  /*186f0*/  LOP3.LUT R4, R198, R0, RZ, 0xc0, !PT ;  /* 0x00000000c6047212 */ /* 0x000fc400078ec0ff */
[----:B------:R-:W-:Y:S02]  /*18700*/  HSET2.LE.AND R0, R12, R214, PT ;  /* 0x000000d60c007233 */ /* 0x000fe40003803000 */
[----:B------:R-:W-:-:S03]  /*18710*/  SEL R2, R2, 0xffffffe0, !P6 ;  /* 0xffffffe002027807 */ /* 0x000fc60007000000 */
[----:B------:R-:W-:Y:S02]  /*18720*/  LOP3.LUT R5, R27, R0, RZ, 0xc0, !PT ;  /* 0x000000001b057212 */ /* 0x000fe400078ec0ff */
[----:B------:R-:W-:Y:S01]  /*18730*/  IMAD.IADD R27, R138, 0x1, R2 ;  /* 0x000000018a1b7824 */ /* 0x000fe200078e0202 */
[----:B------:R-:W-:-:S04]  /*18740*/  LOP3.LUT R7, R14, 0xff00ff, RZ, 0xc0, !PT ;  /* 0x00ff00ff0e077812 */ /* 0x000fc800078ec0ff */
[----:B------:R-:W1:Y:S01]  /*18750*/  LDSM.16.MT88.4 R12, [R27+0xa000] ;  /* 0x00a000001b0c783b */ /* 0x000e620000004200 */
[----:B------:R-:W-:Y:S02]  /*18760*/  HSET2.LE.AND R7, R7, R214, PT ;  /* 0x000000d607077233 */ /* 0x000fe40003803000 */
[----:B------:R-:W-:Y:S01]  /*18770*/  PRMT R26, R35, 0x5410, R34 ;  /* 0x00005410231a7816 */ /* 0x000fe20000000022 */
[----:B------:R-:W-:-:S03]  /*18780*/  VIADD R0, R138, 0xa000 ;  /* 0x0000a0008a007836 */ /* 0x000fc60000000000 */
        /* <DEDUP_REMOVED lines=8> */
[----:B------:R-:W-:-:S02]  /*18810*/  IMAD.IADD R26, R2, 0x1, R20 ;  /* 0x00000001021a7824 */ /* 0x000fc400078e0214 */
[----:B------:R-:W-:-:S04]  /*18820*/  IMAD.MOV.U32 R124, RZ, RZ, R60 ;  /* 0x000000ffff7c7224 */ /* 0x000fc800078e003c */
[-C--:B-1----:R-:W-:Y:S08]  /*18830*/  HMMA.16816.F32 R236, R8, R12.reuse, R236 ;  /* 0x0000000c08ec723c */ /* 0x082ff000000018ec */
[C---:B------:R-:W-:Y:S08]  /*18840*/  HMMA.16816.F32 R52, R4.reuse, R12, R52 ;  /* 0x0000000c0434723c */ /* 0x040ff00000001834 */
[-C--:B------:R-:W-:Y:S08]  /*18850*/  HMMA.16816.F32 R60, R4, R14.reuse, R48 ;  /* 0x0000000e043c723c */ /* 0x080ff00000001830 */
[----:B------:R-:W-:Y:S01]  /*18860*/  HMMA.16816.F32 R228, R8, R14, R228 ;  /* 0x0000000e08e4723c */ /* 0x000fe200000018e4 */
[----:B------:R-:W1:Y:S01]  /*18870*/  LDSM.16.MT88.4 R12, [R26] ;  /* 0x000000001a0c783b */ /* 0x000e620000004200 */
[----:B------:R-:W-:-:S02]  /*18880*/  @!P4 HADD2 R45, -R172.H0_H0, -RZ.H0_H0 ;  /* 0xa00000ffac2dc230 */ /* 0x000fc40000000900 */
[----:B------:R-:W-:Y:S02]  /*18890*/  @P2 HADD2 R47, -R35.H0_H0, -RZ.H0_H0 ;  /* 0xa00000ff232f2230 */ /* 0x000fe40000000900 */
[----:B------:R-:W-:Y:S02]  /*188a0*/  @!P5 HADD2 R40, -R176.H0_H0, -RZ.H0_H0 ;  /* 0xa00000ffb028d230 */ /* 0x000fe40000000900 */
[----:B------:R-:W-:Y:S01]  /*188b0*/  IMAD.MOV.U32 R125, RZ, RZ, R203 ;  /* 0x000000ffff7d7224 */ /* 0x000fe200078e00cb */
[-C--:B------:R-:W-:Y:S08]  /*188c0*/  HMMA.16816.F32 R152, R8, R16.reuse, R152 ;  /* 0x000000100898723c */ /* 0x080ff00000001898 */
[C---:B------:R-:W-:Y:S08]  /*188d0*/  HMMA.16816.F32 R168, R4.reuse, R16, R168 ;  /* 0x0000001004a8723c */ /* 0x040ff000000018a8 */
[----:B------:R-:W-:Y:S01]  /*188e0*/  HMMA.16816.F32 R164, R4, R18, R164 ;  /* 0x0000001204a4723c */ /* 0x000fe200000018a4 */
[----:B------:R-:W-:Y:S01]  /*188f0*/  PRMT R2, R22, 0x7773, RZ ;  /* 0x0000777316027816 */ /* 0x000fe200000000ff */
[----:B------:R-:W-:Y:S06]  /*18900*/  LDSM.16.MT88.4 R48, [R20+0x800] ;  /* 0x000800001430783b */ /* 0x000fec0000004200 */
[-C--:B-1----:R-:W-:Y:S08]  /*18910*/  HMMA.16816.F32 R240, R8, R12.reuse, R240 ;  /* 0x0000000c08f0723c */ /* 0x082ff000000018f0 */
[C---:B------:R-:W-:Y:S08]  /*18920*/  HMMA.16816.F32 R56, R4.reuse, R12, R56 ;  /* 0x0000000c0438723c */ /* 0x040ff00000001838 */
[-C--:B------:R-:W-:Y:S08]  /*18930*/  HMMA.16816.F32 R84, R4, R14.reuse, R84 ;  /* 0x0000000e0454723c */ /* 0x080ff00000001854 */
[----:B------:R-:W-:Y:S01]  /*18940*/  HMMA.16816.F32 R232, R8, R14, R232 ;  /* 0x0000000e08e8723c */ /* 0x000fe200000018e8 */
[----:B------:R-:W1:Y:S01]  /*18950*/  LDSM.16.MT88.4 R12, [R138+0xb000] ;  /* 0x00b000008a0c783b */ /* 0x000e620000004200 */
[----:B------:R-:W-:-:S06]  /*18960*/  @!P4 PRMT R172, R45, 0x5410, RZ ;  /* 0x000054102dacc816 */ /* 0x000fcc00000000ff */
[-C--:B-1----:R-:W-:Y:S08]  /*18970*/  HMMA.16816.F32 R68, R8, R12.reuse, R68 ;  /* 0x0000000c0844723c */ /* 0x082ff00000001844 */
[C---:B------:R-:W-:Y:S08]  /*18980*/  HMMA.16816.F32 R72, R4.reuse, R12, R72 ;  /* 0x0000000c0448723c */ /* 0x040ff00000001848 */
[-C--:B------:R-:W-:Y:S08]  /*18990*/  HMMA.16816.F32 R76, R4, R14.reuse, R76 ;  /* 0x0000000e044c723c */ /* 0x080ff0000000184c */
[C---:B------:R-:W-:Y:S01]  /*189a0*/  HMMA.16816.F32 R36, R8.reuse, R14, R80 ;  /* 0x0000000e0824723c */ /* 0x040fe20000001850 */
[----:B------:R-:W1:Y:S01]  /*189b0*/  LDSM.16.MT88.4 R12, [R27+0xb000] ;  /* 0x00b000001b0c783b */ /* 0x000e620000004200 */
[----:B------:R-:W-:Y:S01]  /*189c0*/  @P2 PRMT R35, R47, 0x5410, RZ ;  /* 0x000054102f232816 */ /* 0x000fe200000000ff */
[----:B------:R-:W-:Y:S01]  /*189d0*/  IMAD.MOV.U32 R45, RZ, RZ, R202 ;  /* 0x000000ffff2d7224 */ /* 0x000fe200078e00ca */
[----:B------:R-:W-:Y:S01]  /*189e0*/  @!P5 PRMT R176, R40, 0x5410, RZ ;  /* 0x0000541028b0d816 */ /* 0x000fe200000000ff */
[----:B------:R-:W-:Y:S01]  /*189f0*/  IMAD.MOV.U32 R47, RZ, RZ, R201 ;  /* 0x000000ffff2f7224 */ /* 0x000fe200078e00c9 */
[----:B------:R-:W-:Y:S01]  /*18a00*/  PRMT R0, R22, 0x7772, RZ ;  /* 0x0000777216007816 */ /* 0x000fe200000000ff */
[----:B------:R-:W-:Y:S01]  /*18a10*/  LDSM.16.MT88.4 R80, [R138+0xb800] ;  /* 0x00b800008a50783b */ /* 0x000fe20000004200 */
[C---:B------:R-:W-:Y:S03]  /*18a20*/  HMMA.16816.F32 R40, R8.reuse, R18, R148 ;  /* 0x000000120828723c */ /* 0x040fe60000001894 */
[----:B------:R-:W2:Y:S04]  /*18a30*/  LDSM.16.MT88.4 R16, [R20+0x1000] ;  /* 0x001000001410783b */ /* 0x000ea80000004200 */
[----:B------:R-:W-:Y:S01]  /*18a40*/  LDSM.16.MT88.4 R148, [R138+0xa800] ;  /* 0x00a800008a94783b */ /* 0x000fe20000004200 */
[-C--:B-1----:R-:W-:Y:S03]  /*18a50*/  HMMA.16816.F32 R200, R8, R12.reuse, R140 ;  /* 0x0000000c08c8723c */ /* 0x082fe6000000188c */
[----:B------:R-:W-:Y:S05]  /*18a60*/  LDSM.16.MT88.4 R140, [R27+0xa800] ;  /* 0x00a800001b8c783b */ /* 0x000fea0000004200 */
[C---:B------:R-:W-:Y:S08]  /*18a70*/  HMMA.16816.F32 R88, R4.reuse, R12, R88 ;  /* 0x0000000c0458723c */ /* 0x040ff00000001858 */
[-C--:B------:R-:W-:Y:S08]  /*18a80*/  HMMA.16816.F32 R92, R4, R14.reuse, R92 ;  /* 0x0000000e045c723c */ /* 0x080ff0000000185c */
[----:B------:R-:W-:Y:S01]  /*18a90*/  HMMA.16816.F32 R196, R8, R14, R96 ;  /* 0x0000000e08c4723c */ /* 0x000fe20000001860 */
[----:B------:R-:W1:Y:S04]  /*18aa0*/  LDSM.16.MT88.4 R12, [R26+0x1000] ;  /* 0x001000001a0c783b */ /* 0x000e680000004200 */
[----:B------:R-:W-:Y:S03]  /*18ab0*/  LDSM.16.MT88.4 R96, [R27+0xb800] ;  /* 0x00b800001b60783b */ /* 0x000fe60000004200 */
[C---:B--2---:R-:W-:Y:S08]  /*18ac0*/  HMMA.16816.F32 R104, R4.reuse, R16, R104 ;  /* 0x000000100468723c */ /* 0x044ff00000001868 */
[----:B------:R-:W-:Y:S08]  /*18ad0*/  HMMA.16816.F32 R108, R4, R18, R108 ;  /* 0x00000012046c723c */ /* 0x000ff0000000186c */
[C---:B------:R-:W-:Y:S08]  /*18ae0*/  HMMA.16816.F32 R216, R8.reuse, R16, R216 ;  /* 0x0000001008d8723c */ /* 0x040ff000000018d8 */
[----:B------:R-:W-:Y:S01]  /*18af0*/  HMMA.16816.F32 R16, R8, R18, R112 ;  /* 0x000000120810723c */ /* 0x000fe20000001870 */
[----:B------:R-:W-:Y:S07]  /*18b00*/  LDSM.16.MT88.4 R112, [R20+0x1800] ;  /* 0x001800001470783b */ /* 0x000fee0000004200 */
[C---:B-1----:R-:W-:Y:S08]  /*18b10*/  HMMA.16816.F32 R120, R4.reuse, R12, R120 ;  /* 0x0000000c0478723c */ /* 0x042ff00000001878 */
[----:B------:R-:W-:Y:S01]  /*18b20*/  HMMA.16816.F32 R100, R4, R14, R100 ;  /* 0x0000000e0464723c */ /* 0x000fe20000001864 */
[----:B------:R-:W-:-:S07]  /*18b30*/  SHF.R.U32.HI R6, RZ, 0x18, R21 ;  /* 0x00000018ff067819 */ /* 0x000fce0000011615 */
[C---:B------:R-:W-:Y:S08]  /*18b40*/  HMMA.16816.F32 R220, R8.reuse, R12, R220 ;  /* 0x0000000c08dc723c */ /* 0x040ff000000018dc */
[----:B------:R-:W-:Y:S01]  /*18b50*/  HMMA.16816.F32 R12, R8, R14, R128 ;  /* 0x0000000e080c723c */ /* 0x000fe20000001880 */
[----:B------:R-:W-:Y:S02]  /*18b60*/  PRMT R9, R0, 0x5410, R2 ;  /* 0x0000541000097816 */ /* 0x000fe40000000002 */
[----:B------:R-:W-:-:S02]  /*18b70*/  PRMT R0, R21, 0x7632, R0 ;  /* 0x0000763215007816 */ /* 0x000fc40000000000 */
[C---:B------:R-:W-:Y:S02]  /*18b80*/  LOP3.LUT R2, R21.reuse, 0xffff, RZ, 0xc0, !PT ;  /* 0x0000ffff15027812 */ /* 0x040fe400078ec0ff */
[----:B------:R-:W-:Y:S01]  /*18b90*/  LOP3.LUT R0, R0, 0xff, RZ, 0xc0, !PT ;  /* 0x000000ff00007812 */ /* 0x000fe200078ec0ff */
[----:B------:R-:W-:Y:S01]  /*18ba0*/  IMAD.MOV.U32 R5, RZ, RZ, R22 ;  /* 0x000000ffff057224 */ /* 0x000fe200078e0016 */
[----:B------:R-:W-:Y:S02]  /*18bb0*/  LOP3.LUT R4, R32, 0xff, RZ, 0xc0, !PT ;  /* 0x000000ff20047812 */ /* 0x000fe400078ec0ff */
[----:B------:R-:W-:Y:S02]  /*18bc0*/  LOP3.LUT R7, R21, 0xff, RZ, 0xc0, !PT ;  /* 0x000000ff15077812 */ /* 0x000fe400078ec0ff */
[----:B------:R-:W-:Y:S02]  /*18bd0*/  SHF.R.U32.HI R2, RZ, 0x8, R2 ;  /* 0x00000008ff027819 */ /* 0x000fe40000011602 */
[----:B------:R-:W-:-:S02]  /*18be0*/  PRMT R6, R0, 0x5410, R6 ;  /* 0x0000541000067816 */ /* 0x000fc40000000006 */
[----:B------:R-:W-:Y:S02]  /*18bf0*/  LOP3.LUT R0, R23, 0xffff, RZ, 0xc0, !PT ;  /* 0x0000ffff17007812 */ /* 0x000fe400078ec0ff */
[----:B------:R-:W-:Y:S02]  /*18c00*/  PRMT R10, R4, 0x5410, R33 ;  /* 0x00005410040a7816 */ /* 0x000fe40000000021 */
[----:B------:R-:W-:Y:S02]  /*18c10*/  PRMT R8, R22, 0x7771, RZ ;  /* 0x0000777116087816 */ /* 0x000fe400000000ff */
[----:B------:R-:W-:Y:S02]  /*18c20*/  LOP3.LUT R4, R5, 0xff, RZ, 0xc0, !PT ;  /* 0x000000ff05047812 */ /* 0x000fe400078ec0ff */
[----:B------:R-:W-:Y:S02]  /*18c30*/  PRMT R7, R7, 0x5410, R2 ;  /* 0x0000541007077816 */ /* 0x000fe40000000002 */
[----:B------:R-:W-:-:S02]  /*18c40*/  SHF.R.U32.HI R0, RZ, 0x8, R0 ;  /* 0x00000008ff007819 */ /* 0x000fc40000011600 */
[C---:B------:R-:W-:Y:S02]  /*18c50*/  LOP3.LUT R2, R23.reuse, 0xff, RZ, 0xc0, !PT ;  /* 0x000000ff17027812 */ /* 0x040fe400078ec0ff */
[----:B------:R-:W-:Y:S02]  /*18c60*/  PRMT R5, R4, 0x5410, R8 ;  /* 0x0000541004057816 */ /* 0x000fe40000000008 */
[--C-:B------:R-:W-:Y:S02]  /*18c70*/  PRMT R8, R2, 0x5410, R0.reuse ;  /* 0x0000541002087816 */ /* 0x100fe40000000000 */
[----:B------:R-:W-:Y:S02]  /*18c80*/  PRMT R0, R23, 0x7632, R0 ;  /* 0x0000763217007816 */ /* 0x000fe40000000000 */
[----:B------:R-:W-:Y:S02]  /*18c90*/  SHF.R.U32.HI R4, RZ, 0x18, R23 ;  /* 0x00000018ff047819 */ /* 0x000fe40000011617 */
[----:B------:R-:W-:-:S02]  /*18ca0*/  LOP3.LUT R2, R0, 0xff, RZ, 0xc0, !PT ;  /* 0x000000ff00027812 */ /* 0x000fc400078ec0ff */
[----:B------:R-:W-:Y:S02]  /*18cb0*/  HSET2.LE.AND R0, R5, R214, PT ;  /* 0x000000d605007233 */ /* 0x000fe40003803000 */
[----:B------:R-:W-:Y:S01]  /*18cc0*/  PRMT R5, R2, 0x5410, R4 ;  /* 0x0000541002057816 */ /* 0x000fe20000000004 */
[----:B------:R-:W-:-:S05]  /*18cd0*/  IMAD.MOV.U32 R2, RZ, RZ, R28 ;  /* 0x000000ffff027224 */ /* 0x000fca00078e001c */
[----:B------:R-:W-:Y:S02]  /*18ce0*/  LOP3.LUT R126, R2, R0, RZ, 0xc0, !PT ;  /* 0x00000000027e7212 */ /* 0x000fe400078ec0ff */
[----:B------:R-:W-:Y:S01]  /*18cf0*/  LOP3.LUT R0, R9, 0xff00ff, RZ, 0xc0, !PT ;  /* 0x00ff00ff09007812 */ /* 0x000fe200078ec0ff */
[----:B------:R-:W-:Y:S01]  /*18d00*/  IMAD.MOV.U32 R4, RZ, RZ, R29 ;  /* 0x000000ffff047224 */ /* 0x000fe200078e001d */
[----:B------:R-:W-:-:S03]  /*18d10*/  HSET2.LE.AND R2, R7, R214, PT ;  /* 0x000000d607027233 */ /* 0x000fc60003803000 */
[----:B------:R-:W-:Y:S02]  /*18d20*/  HSET2.LE.AND R0, R0, R214, PT ;  /* 0x000000d600007233 */ /* 0x000fe40003803000 */
[----:B------:R-:W-:-:S03]  /*18d30*/  LOP3.LUT R128, R47, R2, RZ, 0xc0, !PT ;  /* 0x000000022f807212 */ /* 0x000fc600078ec0ff */
[----:B------:R-:W-:Y:S02]  /*18d40*/  LOP3.LUT R127, R4, R0, RZ, 0xc0, !PT ;  /* 0x00000000047f7212 */ /* 0x000fe400078ec0ff */
[----:B------:R-:W-:Y:S02]  /*18d50*/  LOP3.LUT R4, R44, 0xff00ff, RZ, 0xc0, !PT ;  /* 0x00ff00ff2c047812 */ /* 0x000fe400078ec0ff */
[--C-:B------:R-:W-:Y:S02]  /*18d60*/  HSET2.LE.AND R2, R6, R214.reuse, PT ;  /* 0x000000d606027233 */ /* 0x100fe40003803000 */
[--C-:B------:R-:W-:Y:S02]  /*18d70*/  HSET2.LE.AND R0, R10, R214.reuse, PT ;  /* 0x000000d60a007233 */ /* 0x100fe40003803000 */
[----:B------:R-:W-:Y:S02]  /*18d80*/  HSET2.LE.AND R4, R4, R214, PT ;  /* 0x000000d604047233 */ /* 0x000fe40003803000 */
[----:B------:R-:W-:-:S02]  /*18d90*/  LOP3.LUT R129, R45, R2, RZ, 0xc0, !PT ;  /* 0x000000022d817212 */ /* 0x000fc400078ec0ff */
[----:B------:R-:W-:Y:S02]  /*18da0*/  LOP3.LUT R130, R125, R0, RZ, 0xc0, !PT ;  /* 0x000000007d827212 */ /* 0x000fe400078ec0ff */
[--C-:B------:R-:W-:Y:S02]  /*18db0*/  HSET2.LE.AND R2, R8, R214.reuse, PT ;  /* 0x000000d608027233 */ /* 0x100fe40003803000 */
[----:B------:R-:W-:Y:S02]  /*18dc0*/  HSET2.LE.AND R0, R5, R214, PT ;  /* 0x000000d605007233 */ /* 0x000fe40003803000 */
[----:B------:R-:W-:Y:S01]  /*18dd0*/  LOP3.LUT R131, R124, R4, RZ, 0xc0, !PT ;  /* 0x000000047c837212 */ /* 0x000fe200078ec0ff */
[----:B------:R-:W-:Y:S01]  /*18de0*/  IMAD.MOV.U32 R22, RZ, RZ, R67 ;  /* 0x000000ffff167224 */ /* 0x000fe200078e0043 */
[----:B------:R-:W1:Y:S01]  /*18df0*/  LDSM.16.MT88.4 R4, [R26+0x1800] ;  /* 0x001800001a04783b */ /* 0x000e620000004200 */
[----:B------:R-:W-:Y:S01]  /*18e00*/  IMAD.MOV.U32 R33, RZ, RZ, R66 ;  /* 0x000000ffff217224 */ /* 0x000fe200078e0042 */
[----:B------:R-:W-:-:S02]  /*18e10*/  LOP3.LUT R124, R65, R2, RZ, 0xc0, !PT ;  /* 0x00000002417c7212 */ /* 0x000fc400078ec0ff */
[----:B------:R-:W-:Y:S02]  /*18e20*/  LOP3.LUT R125, R64, R0, RZ, 0xc0, !PT ;  /* 0x00000000407d7212 */ /* 0x000fe400078ec0ff */
[----:B------:R-:W2:Y:S01]  /*18e30*/  LDSM.16.MT88.4 R64, [R26+0x800] ;  /* 0x000800001a40783b */ /* 0x000ea20000004200 */
[----:B------:R-:W-:Y:S02]  /*18e40*/  @P1 HADD2 R46, -R34.H0_H0, -RZ.H0_H0 ;  /* 0xa00000ff222e1230 */ /* 0x000fe40000000900 */
[----:B------:R-:W-:Y:S02]  /*18e50*/  IMAD.MOV.U32 R32, RZ, RZ, R119 ;  /* 0x000000ffff207224 */ /* 0x000fe400078e0077 */
[----:B------:R-:W-:Y:S01]  /*18e60*/  FADD.FTZ R2, R116, R117 ;  /* 0x0000007574027221 */ /* 0x000fe20000010000 */
[----:B------:R-:W-:Y:S01]  /*18e70*/  IMAD.MOV.U32 R11, RZ, RZ, R118 ;  /* 0x000000ffff0b7224 */ /* 0x000fe200078e0076 */
[----:B------:R-:W-:Y:S01]  /*18e80*/  HMMA.16816.F32 R152, R128, R148, R152 ;  /* 0x000000948098723c */ /* 0x000fe20000001898 */
[----:B------:R-:W-:-:S07]  /*18e90*/  @P1 PRMT R34, R46, 0x5410, RZ ;  /* 0x000054102e221816 */ /* 0x000fce00000000ff */
[C---:B------:R-:W-:Y:S08]  /*18ea0*/  HMMA.16816.F32 R168, R124.reuse, R148, R168 ;  /* 0x000000947ca8723c */ /* 0x040ff000000018a8 */
[-C--:B------:R-:W-:Y:S08]  /*18eb0*/  HMMA.16816.F32 R164, R124, R150.reuse, R164 ;  /* 0x000000967ca4723c */ /* 0x080ff000000018a4 */
[----:B------:R-:W-:Y:S08]  /*18ec0*/  HMMA.16816.F32 R148, R128, R150, R40 ;  /* 0x000000968094723c */ /* 0x000ff00000001828 */
[-C--:B-1----:R-:W-:Y:S08]  /*18ed0*/  HMMA.16816.F32 R120, R124, R4.reuse, R120 ;  /* 0x000000047c78723c */ /* 0x082ff00000001878 */
[----:B------:R-:W-:Y:S01]  /*18ee0*/  HMMA.16816.F32 R116, R128, R4, R220 ;  /* 0x000000048074723c */ /* 0x000fe200000018dc */
[----:B------:R-:W-:-:S07]  /*18ef0*/  IMAD.U32 R4, RZ, RZ, UR6 ;  /* 0x00000006ff047e24 */ /* 0x000fce000f8e00ff */
[----:B------:R-:W-:Y:S01]  /*18f00*/  HMMA.16816.F32 R44, R124, R50, R60 ;  /* 0x000000327c2c723c */ /* 0x000fe2000000183c */
[----:B------:R-:W-:-:S07]  /*18f10*/  IMAD.WIDE R4, R4, 0x70, R30 ;  /* 0x0000007004047825 */ /* 0x000fce00078e021e */
[-C--:B------:R-:W-:Y:S08]  /*18f20*/  HMMA.16816.F32 R68, R128, R80.reuse, R68 ;  /* 0x000000508044723c */ /* 0x080ff00000001844 */
        /* <DEDUP_REMOVED lines=17> */
[C---:B------:R-:W-:Y:S01]  /*19040*/  HMMA.16816.F32 R52, R128.reuse, R64, R240 ;  /* 0x000000408034723c */ /* 0x040fe200000018f0 */
[----:B------:R-:W-:Y:S07]  /*19050*/  STG.E.U16 desc[UR30][R4.64+-0xfe], R179 ;  /* 0xffff02b304007986 */ /* 0x000fee000c10151e */
[C---:B------:R-:W-:Y:S08]  /*19060*/  HMMA.16816.F32 R140, R128.reuse, R142, R224 ;  /* 0x0000008e808c723c */ /* 0x040ff000000018e0 */
[C---:B------:R-:W-:Y:S08]  /*19070*/  HMMA.16816.F32 R96, R128.reuse, R98, R196 ;  /* 0x000000628060723c */ /* 0x040ff000000018c4 */
[C---:B------:R-:W-:Y:S08]  /*19080*/  HMMA.16816.F32 R48, R128.reuse, R50, R228 ;  /* 0x000000328030723c */ /* 0x040ff000000018e4 */
[C---:B------:R-:W-:Y:S08]  /*19090*/  HMMA.16816.F32 R112, R128.reuse, R114, R16 ;  /* 0x000000728070723c */ /* 0x040ff00000001810 */
[C---:B------:R-:W-:Y:S01]  /*190a0*/  HMMA.16816.F32 R64, R128.reuse, R66, R232 ;  /* 0x000000428040723c */ /* 0x040fe200000018e8 */
[----:B------:R-:W-:Y:S07]  /*190b0*/  STG.E.U16 desc[UR30][R24.64+-0x100], R178 ;  /* 0xffff00b218007986 */ /* 0x000fee000c10151e */
[----:B------:R-:W-:Y:S01]  /*190c0*/  HMMA.16816.F32 R128, R128, R6, R12 ;  /* 0x000000068080723c */ /* 0x000fe2000000180c */
[----:B------:R-:W-:Y:S01]  /*190d0*/  IMAD.U32 R6, RZ, RZ, UR6 ;  /* 0x00000006ff067e24 */ /* 0x000fe2000f8e00ff */
[----:B------:R-:W-:Y:S01]  /*190e0*/  STG.E.U16 desc[UR30][R24.64+-0xfe], R177 ;  /* 0xffff02b118007986 */ /* 0x000fe2000c10151e */
[----:B------:R-:W-:-:S02]  /*190f0*/  IMAD.U32 R10, RZ, RZ, UR6 ;  /* 0x00000006ff0a7e24 */ /* 0x000fc4000f8e00ff */
[----:B------:R-:W-:Y:S01]  /*19100*/  IMAD.WIDE R6, R6, -0x70, R4 ;  /* 0xffffff9006067825 */ /* 0x000fe200078e0204 */
        /* <DEDUP_REMOVED lines=12> */
[----:B------:R1:W-:Y:S01]  /*191d0*/  STG.E.U16 desc[UR30][R6.64+-0xde], R184 ;  /* 0xffff22b806007986 */ /* 0x0003e2000c10151e */
[----:B------:R-:W-:-:S03]  /*191e0*/  FADD.FTZ R8, R22, R33 ;  /* 0x0000002116087221 */ /* 0x000fc60000010000 */
[----:B------:R-:W-:Y:S04]  /*191f0*/  STG.E.U16 desc[UR30][R4.64+-0xe0], R176 ;  /* 0xffff20b004007986 */ /* 0x000fe8000c10151e */
[----:B------:R2:W-:Y:S01]  /*19200*/  STG.E.U16 desc[UR30][R4.64+-0xde], R175 ;  /* 0xffff22af04007986 */ /* 0x0005e2000c10151e */
[----:B------:R-:W-:-:S03]  /*19210*/  FADD.FTZ R9, R252, R192 ;  /* 0x000000c0fc097221 */ /* 0x000fc60000010000 */
[----:B------:R-:W-:Y:S04]  /*19220*/  STG.E.U16 desc[UR30][R24.64+-0xe0], R174 ;  /* 0xffff20ae18007986 */ /* 0x000fe8000c10151e */
[----:B------:R-:W-:Y:S01]  /*19230*/  STG.E.U16 desc[UR30][R24.64+-0xde], R173 ;  /* 0xffff22ad18007986 */ /* 0x000fe2000c10151e */
[----:B-1----:R-:W-:-:S03]  /*19240*/  IMAD.WIDE R6, R10, -0x70, R4 ;  /* 0xffffff900a067825 */ /* 0x002fc600078e0204 */
[----:B------:R-:W-:Y:S04]  /*19250*/  STG.E.U16 desc[UR30][R132.64+-0xd0], R183 ;  /* 0xffff30b784007986 */ /* 0x000fe8000c10151e */
[----:B------:R-:W-:Y:S01]  /*19260*/  STG.E.U16 desc[UR30][R132.64+-0xce], R182 ;  /* 0xffff32b684007986 */ /* 0x000fe2000c10151e */
[----:B--2---:R-:W-:-:S03]  /*19270*/  IMAD.WIDE R4, R10, 0x70, R6 ;  /* 0x000000700a047825 */ /* 0x004fc600078e0206 */
[----:B------:R-:W-:Y:S04]  /*19280*/  STG.E.U16 desc[UR30][R6.64+-0xd0], R181 ;  /* 0xffff30b506007986 */ /* 0x000fe8000c10151e */
[----:B------:R-:W-:Y:S04]  /*19290*/  STG.E.U16 desc[UR30][R6.64+-0xce], R180 ;  /* 0xffff32b406007986 */ /* 0x000fe8000c10151e */
[----:B------:R-:W-:Y:S04]  /*192a0*/  STG.E.U16 desc[UR30][R4.64+-0xd0], R213 ;  /* 0xffff30d504007986 */ /* 0x000fe8000c10151e */
[----:B------:R1:W-:Y:S04]  /*192b0*/  STG.E.U16 desc[UR30][R4.64+-0xce], R211 ;  /* 0xffff32d304007986 */ /* 0x0003e8000c10151e */
[----:B------:R2:W-:Y:S04]  /*192c0*/  STG.E.U16 desc[UR30][R24.64+-0xd0], R205 ;  /* 0xffff30cd18007986 */ /* 0x0005e8000c10151e */
[----:B------:R2:W-:Y:S01]  /*192d0*/  STG.E.U16 desc[UR30][R24.64+-0xce], R195 ;  /* 0xffff32c318007986 */ /* 0x0005e2000c10151e */
[----:B------:R-:W-:Y:S01]  /*192e0*/  FADD.FTZ R0, R193, R194 ;  /* 0x000000c2c1007221 */ /* 0x000fe20000010000 */
[----:B-1----:R-:W-:Y:S01]  /*192f0*/  FADD.FTZ R5, R32, R8 ;  /* 0x0000000820057221 */ /* 0x002fe20000010000 */
[----:B------:R-:W-:-:S03]  /*19300*/  FADD.FTZ R4, R11, R9 ;  /* 0x000000090b047221 */ /* 0x000fc60000010000 */
[----:B------:R-:W-:Y:S01]  /*19310*/  FADD.FTZ R5, R250, R5 ;  /* 0x00000005fa057221 */ /* 0x000fe20000010000 */
[----:B------:R-:W-:-:S03]  /*19320*/  FADD.FTZ R4, R249, R4 ;  /* 0x00000004f9047221 */ /* 0x000fc60000010000 */
[----:B------:R-:W-:Y:S01]  /*19330*/  FADD.FTZ R5, R251, R5 ;  /* 0x00000005fb057221 */ /* 0x000fe20000010000 */
[----:B------:R-:W-:-:S04]  /*19340*/  FADD.FTZ R4, R248, R4 ;  /* 0x00000004f8047221 */ /* 0x000fc80000010000 */
[----:B------:R2:W-:Y:S04]  /*19350*/  STL [R1+0x38], R5 ;  /* 0x0000380501007387 */ /* 0x0005e80000100800 */
[----:B------:R2:W-:Y:S01]  /*19360*/  STL [R1+0x3c], R4 ;  /* 0x00003c0401007387 */ /* 0x0005e20000100800 */
[----:B------:R-:W-:Y:S01]  /*19370*/  FADD.FTZ R2, R210, R2 ;  /* 0x00000002d2027221 */ /* 0x000fe20000010000 */
[----:B------:R-:W-:-:S03]  /*19380*/  FADD.FTZ R0, R206, R0 ;  /* 0x00000000ce007221 */ /* 0x000fc60000010000 */
[----:B------:R-:W-:Y:S01]  /*19390*/  FADD.FTZ R2, R212, R2 ;  /* 0x00000002d4027221 */ /* 0x000fe20000010000 */
[----:B------:R-:W-:Y:S01]  /*193a0*/  FADD.FTZ R0, R207, R0 ;  /* 0x00000000cf007221 */ /* 0x000fe20000010000 */
[----:B------:R-:W-:Y:S02]  /*193b0*/  IADD3 R212, P1, PT, R132, -0x140, RZ ;  /* 0xfffffec084d47810 */ /* 0x000fe40007f3e0ff */
[----:B------:R-:W-:Y:S01]  /*193c0*/  FADD.FTZ R2, R246, R2 ;  /* 0x00000002f6027221 */ /* 0x000fe20000010000 */
[----:B------:R-:W-:Y:S01]  /*193d0*/  FADD.FTZ R0, R244, R0 ;  /* 0x00000000f4007221 */ /* 0x000fe20000010000 */
[----:B------:R-:W-:Y:S02]  /*193e0*/  IADD3.X R213, PT, PT, R133, -0x1, RZ, P1, !PT ;  /* 0xffffffff85d57810 */ /* 0x000fe40000ffe4ff */
[----:B------:R-:W-:Y:S01]  /*193f0*/  FADD.FTZ R217, R247, R2 ;  /* 0x00000002f7d97221 */ /* 0x000fe20000010000 */
[----:B------:R-:W-:Y:S01]  /*19400*/  FADD.FTZ R232, R245, R0 ;  /* 0x00000000f5e87221 */ /* 0x000fe20000010000 */
[----:B------:R-:W-:-:S12]  /*19410*/  UIADD3 UR8, UPT, UPT, UR25, -0x6, URZ ;  /* 0xfffffffa19087890 */ /* 0x000fd8000fffe0ff */
.L_x_1537:
[----:B------:R-:W-:-:S09]  /*19420*/  UISETP.GE.AND UP0, UPT, UR8, URZ, UPT ;  /* 0x000000ff0800728c */ /* 0x000fd2000bf06270 */
[----:B------:R-:W-:Y:S05]  /*19430*/  BRA.U !UP0, `(.L_x_1542) ;  /* 0x0000004108a07547 */ /* 0x000fea000b800000 */
[----:B------:R-:W3:Y:S01]  /*19440*/  LDL.LU.64 R8, [R1+0x98] ;  /* 0x0000980001087983 */ /* 0x000ee20000300a00 */
[----:B------:R-:W-:Y:S01]  /*19450*/  UIADD3 UR6, UPT, UPT, UR36, -0x61c88647, URZ ;  /* 0x9e3779b924067890 */ /* 0x000fe2000fffe0ff */
[----:B------:R-:W4:Y:S01]  /*19460*/  LDC.64 R234, c[0x0][0x3c0] ;  /* 0x0000f000ffea7b82 */ /* 0x000f220000000a00 */
[----:B------:R-:W5:Y:S01]  /*19470*/  LDCU UR7, c[0x0][0x440] ;  /* 0x00008800ff0777ac */ /* 0x000f620008000800 */
[----:B------:R-:W4:Y:S01]  /*19480*/  LDL.LU.64 R6, [R1+0xa0] ;  /* 0x0000a00001067983 */ /* 0x000f220000300a00 */
[----:B------:R-:W1:Y:S03]  /*19490*/  LDCU UR14, c[0x0][0x440] ;  /* 0x00008800ff0e77ac */ /* 0x000e660008000800 */
[----:B--2---:R-:W2:Y:S01]  /*194a0*/  LDL.LU.64 R4, [R1+0xa8] ;  /* 0x0000a80001047983 */ /* 0x004ea20000300a00 */
[----:B------:R-:W-:Y:S02]  /*194b0*/  IMAD.MOV.U32 R138, RZ, RZ, R134 ;  /* 0x000000ffff8a7224 */ /* 0x000fe400078e0086 */
[----:B------:R-:W-:Y:S01]  /*194c0*/  IMAD.MOV.U32 R133, RZ, RZ, R135 ;  /* 0x000000ffff857224 */ /* 0x000fe200078e0087 */
[----:B------:R-:W1:Y:S01]  /*194d0*/  LDCU UR4, c[0x0][0x45c] ;  /* 0x00008b80ff0477ac */ /* 0x000e620008000800 */
[----:B------:R-:W-:-:S02]  /*194e0*/  IMAD.MOV.U32 R210, RZ, RZ, 0x20 ;  /* 0x00000020ffd27424 */ /* 0x000fc400078e00ff */
[----:B------:R-:W-:Y:S01]  /*194f0*/  IMAD.MOV.U32 R211, RZ, RZ, 0x40 ;  /* 0x00000040ffd37424 */ /* 0x000fe200078e00ff */
[----:B-----5:R-:W-:Y:S02]  /*19500*/  ISETP.GE.AND P1, PT, R3, UR7, PT ;  /* 0x0000000703007c0c */ /* 0x020fe4000bf26270 */
[----:B---3--:R-:W-:Y:S02]  /*19510*/  LOP3.LUT R0, R9, UR37, RZ, 0x3c, !PT ;  /* 0x0000002509007c12 */ /* 0x008fe4000f8e3cff */
[----:B----4-:R-:W-:-:S03]  /*19520*/  LOP3.LUT R2, R6, UR6, RZ, 0x3c, !PT ;  /* 0x0000000606027c12 */ /* 0x010fc6000f8e3cff */
[----:B------:R2:W-:Y:S04]  /*19530*/  STL [R1+0x5c], R0 ;  /* 0x00005c0001007387 */ /* 0x0005e80000100800 */
[----:B------:R3:W-:Y:S01]  /*19540*/  STL [R1+0x58], R2 ;  /* 0x0000580201007387 */ /* 0x0007e20000100800 */
[----:B--2---:R-:W-:Y:S01]  /*19550*/  LOP3.LUT R0, R4, UR6, RZ, 0x3c, !PT ;  /* 0x0000000604007c12 */ /* 0x004fe2000f8e3cff */
[----:B------:R-:W-:Y:S01]  /*19560*/  UIADD3 UR6, UPT, UPT, UR36, 0x3c6ef372, URZ ;  /* 0x3c6ef37224067890 */ /* 0x000fe2000fffe0ff */
[----:B---3--:R-:W-:-:S03]  /*19570*/  IMAD.MOV.U32 R2, RZ, RZ, R136 ;  /* 0x000000ffff027224 */ /* 0x008fc600078e0088 */
[----:B------:R2:W-:Y:S04]  /*19580*/  STL [R1+0x50], R0 ;  /* 0x0000500001007387 */ /* 0x0005e80000100800 */
[----:B------:R-:W3:Y:S04]  /*19590*/  LDL.64 R4, [R1+0x80] ;  /* 0x0000800001047983 */ /* 0x000ee80000100a00 */
[----:B------:R-:W4:Y:S01]  /*195a0*/  LDL.64 R6, [R1+0x78] ;  /* 0x0000780001067983 */ /* 0x000f220000100a00 */
[----:B--2---:R-:W-:Y:S01]  /*195b0*/  IMAD.MOV.U32 R0, RZ, RZ, R137 ;  /* 0x000000ffff007224 */ /* 0x004fe200078e0089 */
[----:B---3--:R-:W-:-:S02]  /*195c0*/  LOP3.LUT R4, R5, UR6, RZ, 0x3c, !PT ;  /* 0x0000000605047c12 */ /* 0x008fc4000f8e3cff */
[----:B----4-:R-:W-:-:S03]  /*195d0*/  LOP3.LUT R6, R7, UR6, RZ, 0x3c, !PT ;  /* 0x0000000607067c12 */ /* 0x010fc6000f8e3cff */
[----:B------:R2:W-:Y:S04]  /*195e0*/  STL [R1+0x4c], R4 ;  /* 0x00004c0401007387 */ /* 0x0005e80000100800 */
[----:B------:R2:W-:Y:S01]  /*195f0*/  STL [R1+0x54], R6 ;  /* 0x0000540601007387 */ /* 0x0005e20000100800 */
[----:B-1----:R-:W-:Y:S05]  /*19600*/  BRA `(.L_x_1543) ;  /* 0x00000000009c7947 */ /* 0x002fea0003800000 */
.L_x_1545:
        /* <DEDUP_REMOVED lines=39> */
.L_x_1543:
[----:B---3--:R-:W3:Y:S01]  /*19880*/  LDL R12, [R1+0x70] ;  /* 0x00007000010c7983 */ /* 0x008ee20000100800 */
[----:B------:R-:W-:Y:S05]  /*19890*/  DEPBAR.LE SB0, 0x0 ;  /* 0x000080000000791a */ /* 0x000fea0000000000 */
[----:B------:R-:W4:Y:S01]  /*198a0*/  LDL R11, [R1+0x6c] ;  /* 0x00006c00010b7983 */ /* 0x000f220000100800 */
[----:B--2---:R-:W-:Y:S01]  /*198b0*/  IMAD.WIDE.U32 R6, R234, UR8, RZ ;  /* 0x00000008ea067c25 */ /* 0x004fe2000f8e00ff */
[----:B------:R-:W-:Y:S01]  /*198c0*/  LOP3.LUT R5, R3, 0x40, RZ, 0xfc, !PT ;  /* 0x0000004003057812 */ /* 0x000fe200078efcff */
[----:B------:R-:W-:Y:S01]  /*198d0*/  UIADD3 UR7, UPT, UPT, UR37, 0x76cf5d0a, URZ ;  /* 0x76cf5d0a25077890 */ /* 0x000fe2000fffe0ff */
[----:B------:R-:W-:Y:S01]  /*198e0*/  BAR.SYNC.DEFER_BLOCKING 0x0 ;  /* 0x0000000000007b1d */ /* 0x000fe20000010000 */
[----:B------:R-:W-:Y:S01]  /*198f0*/  IMAD R4, R235, UR8, R7 ;  /* 0x00000008eb047c24 */ /* 0x000fe2000f8e0207 */
[----:B------:R-:W-:Y:S01]  /*19900*/  ISETP.GE.AND P2, PT, R5, UR14, PT ;  /* 0x0000000e05007c0c */ /* 0x000fe2000bf46270 */
[----:B------:R-:W-:Y:S01]  /*19910*/  IMAD.SHL.U32 R7, R6, 0x20, RZ ;  /* 0x0000002006077824 */ /* 0x000fe200078e00ff */
[----:B------:R-:W-:Y:S01]  /*19920*/  SHF.R.U32.HI R208, RZ, 0x1, R204 ;  /* 0x00000001ffd07819 */ /* 0x000fe200000116cc */
[C---:B------:R-:W-:Y:S01]  /*19930*/  IMAD.SHL.U32 R205, R204.reuse, 0x40, RZ ;  /* 0x00000040cccd7824 */ /* 0x040fe200078e00ff */
[----:B------:R-:W-:Y:S01]  /*19940*/  UIADD3 UR13, UPT, UPT, UR37, 0x32370b8f, URZ ;  /* 0x32370b8f250d7890 */ /* 0x000fe2000fffe0ff */
[----:B------:R-:W-:Y:S01]  /*19950*/  IMAD.SHL.U32 R209, R204, 0x20, RZ ;  /* 0x00000020ccd17824 */ /* 0x000fe200078e00ff */
[----:B------:R1:W-:Y:S01]  /*19960*/  STL [R1+0x60], R5 ;  /* 0x0000600501007387 */ /* 0x0003e20000100800 */
[----:B------:R-:W-:Y:S02]  /*19970*/  UISETP.NE.AND UP0, UPT, UR8, URZ, UPT ;  /* 0x000000ff0800728c */ /* 0x000fe4000bf05270 */
[----:B------:R-:W-:Y:S01]  /*19980*/  UIADD3 UR6, UPT, UPT, UR36, -0x255992d5, URZ ;  /* 0xdaa66d2b24067890 */ /* 0x000fe2000fffe0ff */
[----:B------:R-:W-:Y:S02]  /*19990*/  LOP3.LUT R209, R209, 0x7c00, RZ, 0xc0, !PT ;  /* 0x00007c00d1d17812 */ /* 0x000fe400078ec0ff */
[----:B------:R-:W2:Y:S01]  /*199a0*/  LDL R223, [R1+0x5c] ;  /* 0x00005c0001df7983 */ /* 0x000ea20000100800 */
[----:B------:R-:W-:Y:S05]  /*199b0*/  UIADD3 UR12, UPT, UPT, UR36, 0x78dde6e4, URZ ;  /* 0x78dde6e4240c7890 */ /* 0x000fea000fffe0ff */
[----:B------:R-:W5:Y:S06]  /*199c0*/  LDL R225, [R1+0x58] ;  /* 0x0000580001e17983 */ /* 0x000f6c0000100800 */
[----:B------:R-:W5:Y:S06]  /*199d0*/  LDL R224, [R1+0x54] ;  /* 0x0000540001e07983 */ /* 0x000f6c0000100800 */
[----:B------:R-:W5:Y:S06]  /*199e0*/  LDL R222, [R1+0x50] ;  /* 0x0000500001de7983 */ /* 0x000f6c0000100800 */
[----:B------:R-:W5:Y:S01]  /*199f0*/  LDL R216, [R1+0x4c] ;  /* 0x00004c0001d87983 */ /* 0x000f620000100800 */
[----:B-1----:R-:W-:Y:S05]  /*19a00*/  LOP3.LUT R5, R208, 0x8, RZ, 0xc0, !PT ;  /* 0x00000008d0057812 */ /* 0x002fea00078ec0ff */
[----:B------:R-:W5:Y:S06]  /*19a10*/  LDL.64 R220, [R1+0x90] ;  /* 0x0000900001dc7983 */ /* 0x000f6c0000100a00 */
[----:B------:R-:W5:Y:S01]  /*19a20*/  LDL.64 R218, [R1+0x88] ;  /* 0x0000880001da7983 */ /* 0x000f620000100a00 */
[C---:B---3--:R-:W-:Y:S04]  /*19a30*/  LEA R8, P0, R6.reuse, R12, 0x6 ;  /* 0x0000000c06087211 */ /* 0x048fe800078030ff */
[C-C-:B----4-:R-:W-:Y:S02]  /*19a40*/  LEA.HI.X R9, R6.reuse, R11, R4.reuse, 0x6, P0 ;  /* 0x0000000b06097211 */ /* 0x150fe400000f3404 */
[----:B------:R-:W-:Y:S02]  /*19a50*/  SHF.L.U64.HI R6, R6, 0x5, R4 ;  /* 0x0000000506067819 */ /* 0x000fe40000010204 */
[C---:B------:R-:W-:Y:S01]  /*19a60*/  LEA R7, P0, R234.reuse, R7, 0x4 ;  /* 0x00000007ea077211 */ /* 0x040fe200078020ff */
[----:B------:R-:W-:Y:S01]  /*19a70*/  @!PT LDS RZ, [RZ] ;  /* 0x00000000fffff984 */ /* 0x000fe20000000800 */
[----:B------:R-:W-:Y:S01]  /*19a80*/  @!PT LDS RZ, [RZ] ;  /* 0x00000000fffff984 */ /* 0x000fe20000000800 */
[----:B------:R-:W-:Y:S01]  /*19a90*/  @!PT LDS RZ, [RZ] ;  /* 0x00000000fffff984 */ /* 0x000fe20000000800 */
[----:B------:R-:W-:Y:S01]  /*19aa0*/  @!P1 LDGSTS.E.BYPASS.LTC128B.128 [R215+0xa000], desc[UR30][R8.64] ;  /* 0x0a00000008d79fae */ /* 0x000fe2000b981a1e */
[C---:B------:R-:W-:Y:S02]  /*19ab0*/  LOP3.LUT R4, R3.reuse, 0x1c0, R205, 0xf8, !PT ;  /* 0x000001c003047812 */ /* 0x040fe400078ef8cd */
[----:B------:R-:W-:Y:S03]  /*19ac0*/  LEA.HI.X R10, R234, R6, R235, 0x4, P0 ;  /* 0x00000006ea0a7211 */ /* 0x000fe600000f24eb */
[----:B------:R-:W-:Y:S01]  /*19ad0*/  @P1 STS.128 [R215+0xa000], RZ ;  /* 0x00a000ffd7001388 */ /* 0x000fe20000000c00 */
[----:B------:R-:W-:Y:S02]  /*19ae0*/  ISETP.GE.AND P1, PT, R3, UR14, PT ;  /* 0x0000000e03007c0c */ /* 0x000fe4000bf26270 */
[C---:B------:R-:W-:Y:S03]  /*19af0*/  LEA R6, P0, R7.reuse, R12, 0x1 ;  /* 0x0000000c07067211 */ /* 0x040fe600078008ff */
[----:B------:R-:W-:Y:S01]  /*19b00*/  @!PT LDS RZ, [RZ] ;  /* 0x00000000fffff984 */ /* 0x000fe20000000800 */
[----:B------:R-:W-:Y:S01]  /*19b10*/  @!PT LDS RZ, [RZ] ;  /* 0x00000000fffff984 */ /* 0x000fe20000000800 */
[----:B------:R-:W-:Y:S01]  /*19b20*/  @!PT LDS RZ, [RZ] ;  /* 0x00000000fffff984 */ /* 0x000fe20000000800 */
[----:B------:R-:W-:Y:S01]  /*19b30*/  @!P2 LDGSTS.E.BYPASS.LTC128B.128 [R215+0xb000], desc[UR30][R8.64+0x80] ;  /* 0x0b00008008d7afae */ /* 0x000fe2000b981a1e */
[C---:B------:R-:W-:Y:S02]  /*19b40*/  LOP3.LUT R207, R4.reuse, R5, RZ, 0x3c, !PT ;  /* 0x0000000504cf7212 */ /* 0x040fe400078e3cff */
[----:B------:R-:W-:Y:S03]  /*19b50*/  LEA.HI.X R7, R7, R11, R10, 0x1, P0 ;  /* 0x0000000b07077211 */ /* 0x000fe600000f0c0a */
[----:B------:R-:W-:Y:S01]  /*19b60*/  @P2 STS.128 [R215+0xb000], RZ ;  /* 0x00b000ffd7002388 */ /* 0x000fe20000000c00 */
[----:B------:R-:W-:Y:S02]  /*19b70*/  LOP3.LUT R3, R209, 0x200, R205, 0xf8, !PT ;  /* 0x00000200d1037812 */ /* 0x000fe400078ef8cd */
[----:B------:R-:W-:Y:S02]  /*19b80*/  LOP3.LUT R5, R205, 0x400, RZ, 0xc0, !PT ;  /* 0x00000400cd057812 */ /* 0x000fe400078ec0ff */
[----:B------:R-:W-:Y:S01]  /*19b90*/  LOP3.LUT R132, R4, 0x8, R204, 0x78, !PT ;  /* 0x0000000804847812 */ /* 0x000fe200078e78cc */
[----:B------:R-:W-:Y:S01]  /*19ba0*/  @!PT LDS RZ, [RZ] ;  /* 0x00000000fffff984 */ /* 0x000fe20000000800 */
[----:B------:R-:W-:Y:S01]  /*19bb0*/  @!PT LDS RZ, [RZ] ;  /* 0x00000000fffff984 */ /* 0x000fe20000000800 */
[----:B------:R-:W-:Y:S01]  /*19bc0*/  @!PT LDS RZ, [RZ] ;  /* 0x00000000fffff984 */ /* 0x000fe20000000800 */
[----:B------:R-:W-:Y:S01]  /*19bd0*/  @!P1 LDGSTS.E.BYPASS.LTC128B.128 [R215+0xa800], desc[UR30][R6.64] ;  /* 0x0a80000006d79fae */ /* 0x000fe2000b981a1e */
[----:B------:R-:W-:Y:S02]  /*19be0*/  LOP3.LUT R3, R3, R207, RZ, 0xfc, !PT ;  /* 0x000000cf03037212 */ /* 0x000fe400078efcff */
[----:B------:R-:W-:Y:S03]  /*19bf0*/  LOP3.LUT P0, RZ, R204, 0x2, RZ, 0xc0, !PT ;  /* 0x00000002ccff7812 */ /* 0x000fe6000780c0ff */
[----:B------:R-:W-:Y:S01]  /*19c00*/  @P1 STS.128 [R215+0xa800], RZ ;  /* 0x00a800ffd7001388 */ /* 0x000fe20000000c00 */
[----:B------:R-:W-:Y:S01]  /*19c10*/  IMAD R132, R132, 0x2, R5 ;  /* 0x0000000284847824 */ /* 0x000fe200078e0205 */
[----:B------:R-:W-:Y:S04]  /*19c20*/  LEA R3, R3, UR5, 0x1 ;  /* 0x0000000503037c11 */ /* 0x000fe8000f8e08ff */
[----:B------:R-:W-:Y:S01]  /*19c30*/  @!PT LDS RZ, [RZ] ;  /* 0x00000000fffff984 */ /* 0x000fe20000000800 */
[----:B------:R-:W-:Y:S01]  /*19c40*/  @!PT LDS RZ, [RZ] ;  /* 0x00000000fffff984 */ /* 0x000fe20000000800 */
[----:B------:R-:W-:Y:S01]  /*19c50*/  @!PT LDS RZ, [RZ] ;  /* 0x00000000fffff984 */ /* 0x000fe20000000800 */
[----:B------:R1:W-:Y:S01]  /*19c60*/  @!P2 LDGSTS.E.BYPASS.LTC128B.128 [R215+0xb800], desc[UR30][R6.64+0x80] ;  /* 0x0b80008006d7afae */ /* 0x0003e2000b981a1e */
[----:B------:R-:W-:Y:S01]  /*19c70*/  SEL R206, R210, 0xffffffe0, !P0 ;  /* 0xffffffe0d2ce7807 */ /* 0x000fe20004000000 */
[----:B------:R-:W-:Y:S01]  /*19c80*/  VIADD R136, R132, UR5 ;  /* 0x0000000584887c36 */ /* 0x000fe20008000000 */
[----:B------:R-:W-:Y:S03]  /*19c90*/  LOP3.LUT P0, RZ, R204, 0x4, RZ, 0xc0, !PT ;  /* 0x00000004ccff7812 */ /* 0x000fe6000780c0ff */
[----:B------:R-:W-:Y:S01]  /*19ca0*/  @P2 STS.128 [R215+0xb800], RZ ;  /* 0x00b800ffd7002388 */ /* 0x000fe20000000c00 */
[--C-:B------:R-:W-:Y:S01]  /*19cb0*/  IMAD.IADD R137, R3, 0x1, R206.reuse ;  /* 0x0000000103897824 */ /* 0x100fe200078e02ce */
[----:B------:R-:W-:Y:S04]  /*19cc0*/  SEL R134, R211, 0xffffffc0, !P0 ;  /* 0xffffffc0d3867807 */ /* 0x000fe80004000000 */
[----:B------:R-:W-:Y:S01]  /*19cd0*/  LDSM.16.M88.4 R32, [R3] ;  /* 0x000000000320783b */ /* 0x000fe20000000200 */
[C---:B------:R-:W-:Y:S01]  /*19ce0*/  IMAD.IADD R139, R136.reuse, 0x1, R206 ;  /* 0x00000001888b7824 */ /* 0x040fe200078e02ce */
[----:B------:R-:W-:Y:S01]  /*19cf0*/  IADD3 R135, PT, PT, R3, R134, RZ ;  /* 0x0000008603877210 */ /* 0x000fe20007ffe0ff */
[----:B------:R-:W-:Y:S03]  /*19d00*/  IMAD.IADD R134, R136, 0x1, R134 ;  /* 0x0000000188867824 */ /* 0x000fe600078e0286 */
[----:B------:R-:W1:Y:S01]  /*19d10*/  LDSM.16.M88.4 R16, [R132+UR5+0x8000] ;  /* 0x008000058410783b */ /* 0x000e620008000200 */
[C---:B------:R-:W-:Y:S02]  /*19d20*/  IMAD.IADD R136, R206.reuse, 0x1, R135 ;  /* 0x00000001ce887824 */ /* 0x040fe400078e0287 */
[----:B------:R-:W-:Y:S03]  /*19d30*/  IMAD.IADD R204, R206, 0x1, R134 ;  /* 0x00000001cecc7824 */ /* 0x000fe600078e0286 */
[----:B------:R-:W3:Y:S06]  /*19d40*/  LDSM.16.M88.4 R28, [R3+0x2000] ;  /* 0x00200000031c783b */ /* 0x000eec0000000200 */
[----:B------:R-:W4:Y:S06]  /*19d50*/  LDSM.16.M88.4 R172, [R132+UR5+0x8800] ;  /* 0x0088000584ac783b */ /* 0x000f2c0008000200 */
[----:B------:R-:W0:Y:S06]  /*19d60*/  LDGDEPBAR ;  /* 0x00000000000079af */ /* 0x000e2c0000000000 */
[----:B------:R-:W-:Y:S06]  /*19d70*/  LDSM.16.M88.4 R176, [R137] ;  /* 0x0000000089b0783b */ /* 0x000fec0000000200 */
[----:B------:R-:W2:Y:S06]  /*19d80*/  LDSM.16.M88.4 R180, [R139+0x8000] ;  /* 0x008000008bb4783b */ /* 0x000eac0000000200 */
[----:B------:R-:W5:Y:S01]  /*19d90*/  LDSM.16.M88.4 R184, [R137+0x2000] ;  /* 0x0020000089b8783b */ /* 0x000f620000000200 */
[-C--:B-1----:R-:W-:Y:S05]  /*19da0*/  HMMA.16816.F32 R4, R32, R16.reuse, RZ ;  /* 0x000000102004723c */ /* 0x082fea00000018ff */
[----:B------:R-:W-:Y:S06]  /*19db0*/  LDSM.16.M88.4 R188, [R135] ;  /* 0x0000000087bc783b */ /* 0x000fec0000000200 */
[----:B------:R-:W-:Y:S01]  /*19dc0*/  LDSM.16.M88.4 R192, [R134+0x8000] ;  /* 0x0080000086c0783b */ /* 0x000fe20000000200 */
[C---:B---3--:R-:W-:Y:S05]  /*19dd0*/  HMMA.16816.F32 R8, R28.reuse, R16, RZ ;  /* 0x000000101c08723c */ /* 0x048fea00000018ff */
[----:B------:R-:W-:Y:S03]  /*19de0*/  LDSM.16.M88.4 R196, [R135+0x2000] ;  /* 0x0020000087c4783b */ /* 0x000fe60000000200 */
[-C--:B------:R-:W-:Y:S03]  /*19df0*/  HMMA.16816.F32 R12, R28, R18.reuse, RZ ;  /* 0x000000121c0c723c */ /* 0x080fe600000018ff */
[----:B------:R-:W-:Y:S05]  /*19e00*/  LDSM.16.M88.4 R200, [R204+0x9000] ;  /* 0x00900000ccc8783b */ /* 0x000fea0000000200 */
[C---:B------:R-:W-:Y:S08]  /*19e10*/  HMMA.16816.F32 R16, R32.reuse, R18, RZ ;  /* 0x000000122010723c */ /* 0x040ff000000018ff */
[-C--:B----4-:R-:W-:Y:S08]  /*19e20*/  HMMA.16816.F32 R20, R32, R172.reuse, RZ ;  /* 0x000000ac2014723c */ /* 0x090ff000000018ff */
[C---:B------:R-:W-:Y:S08]  /*19e30*/  HMMA.16816.F32 R24, R28.reuse, R172, RZ ;  /* 0x000000ac1c18723c */ /* 0x040ff000000018ff */
[-C--:B------:R-:W-:Y:S08]  /*19e40*/  HMMA.16816.F32 R28, R28, R174.reuse, RZ ;  /* 0x000000ae1c1c723c */ /* 0x080ff000000018ff */
[----:B------:R-:W-:Y:S01]  /*19e50*/  HMMA.16816.F32 R32, R32, R174, RZ ;  /* 0x000000ae2020723c */ /* 0x000fe200000018ff */
[----:B------:R-:W1:Y:S07]  /*19e60*/  LDSM.16.M88.4 R172, [R139+0x8800] ;  /* 0x008800008bac783b */ /* 0x000e6e0000000200 */
[-C--:B--2---:R-:W-:Y:S08]  /*19e70*/  HMMA.16816.F32 R4, R176, R180.reuse, R4 ;  /* 0x000000b4b004723c */ /* 0x084ff00000001804 */
[C---:B-----5:R-:W-:Y:S08]  /*19e80*/  HMMA.16816.F32 R8, R184.reuse, R180, R8 ;  /* 0x000000b4b808723c */ /* 0x060ff00000001808 */
        /* <DEDUP_REMOVED lines=8> */
[----:B------:R-:W-:Y:S06]  /*19f10*/  LDSM.16.M88.4 R172, [R136] ;  /* 0x0000000088ac783b */ /* 0x000fec0000000200 */
[----:B------:R-:W1:Y:S01]  /*19f20*/  LDSM.16.M88.4 R176, [R204+0x8000] ;  /* 0x00800000ccb0783b */ /* 0x000e620000000200 */
[-C--:B------:R-:W-:Y:S08]  /*19f30*/  HMMA.16816.F32 R4, R188, R192.reuse, R4 ;  /* 0x000000c0bc04723c */ /* 0x080ff00000001804 */
[C---:B------:R-:W-:Y:S08]  /*19f40*/  HMMA.16816.F32 R8, R196.reuse, R192, R8 ;  /* 0x000000c0c408723c */ /* 0x040ff00000001808 */
        /* <DEDUP_REMOVED lines=8> */
[----:B------:R2:W-:Y:S06]  /*19fd0*/  LDSM.16.M88.4 R180, [R3+0x4000] ;  /* 0x0040000003b4783b */ /* 0x0005ec0000000200 */
[----:B------:R-:W4:Y:S01]  /*19fe0*/  LDSM.16.M88.4 R188, [R132+UR5+0x9000] ;  /* 0x0090000584bc783b */ /* 0x000f220008000200 */
[-C--:B-1----:R-:W-:Y:S08]  /*19ff0*/  HMMA.16816.F32 R4, R172, R176.reuse, R4 ;  /* 0x000000b0ac04723c */ /* 0x082ff00000001804 */
[C---:B------:R-:W-:Y:S08]  /*1a000*/  HMMA.16816.F32 R8, R184.reuse, R176, R8 ;  /* 0x000000b0b808723c */ /* 0x040ff00000001808 */
[-C--:B------:R-:W-:Y:S03]  /*1a010*/  HMMA.16816.F32 R12, R184, R178.reuse, R12 ;  /* 0x000000b2b80c723c */ /* 0x080fe6000000180c */
[----:B--2---:R-:W-:Y:S02]  /*1a020*/  LOP3.LUT R3, R223, UR8, RZ, 0x3c, !PT ;  /* 0x00000008df037c12 */ /* 0x004fe4000f8e3cff */
[----:B------:R-:W1:Y:S03]  /*1a030*/  S2R R223, SR_TID.X ;  /* 0x0000000000df7919 */ /* 0x000e660000002100 */
[C---:B------:R-:W-:Y:S01]  /*1a040*/  HMMA.16816.F32 R16, R172.reuse, R178, R16 ;  /* 0x000000b2ac10723c */ /* 0x040fe20000001810 */
[----:B------:R-:W2:Y:S07]  /*1a050*/  LDSM.16.M88.4 R176, [R132+UR5+0x9800] ;  /* 0x0098000584b0783b */ /* 0x000eae0008000200 */
[-C--:B---3--:R-:W-:Y:S08]  /*1a060*/  HMMA.16816.F32 R20, R172, R192.reuse, R20 ;  /* 0x000000c0ac14723c */ /* 0x088ff00000001814 */
[C---:B------:R-:W-:Y:S08]  /*1a070*/  HMMA.16816.F32 R24, R184.reuse, R192, R24 ;  /* 0x000000c0b818723c */ /* 0x040ff00000001818 */
[-C--:B------:R-:W-:Y:S01]  /*1a080*/  HMMA.16816.F32 R28, R184, R194.reuse, R28 ;  /* 0x000000c2b81c723c */ /* 0x080fe2000000181c */
[----:B------:R-:W-:Y:S07]  /*1a090*/  LDSM.16.M88.4 R184, [R139+0x9000] ;  /* 0x009000008bb8783b */ /* 0x000fee0000000200 */
[----:B------:R-:W-:Y:S01]  /*1a0a0*/  HMMA.16816.F32 R32, R172, R194, R32 ;  /* 0x000000c2ac20723c */ /* 0x000fe20000001820 */
[----:B------:R-:W3:Y:S06]  /*1a0b0*/  LDSM.16.M88.4 R172, [R137+0x4000] ;  /* 0x0040000089ac783b */ /* 0x000eec0000000200 */
[----:B------:R-:W5:Y:S01]  /*1a0c0*/  LDSM.16.M88.4 R192, [R137+0x6000] ;  /* 0x0060000089c0783b */ /* 0x000f620000000200 */
[-C--:B----4-:R-:W-:Y:S08]  /*1a0d0*/  HMMA.16816.F32 R4, R180, R188.reuse, R4 ;  /* 0x000000bcb404723c */ /* 0x090ff00000001804 */
[C---:B------:R-:W-:Y:S08]  /*1a0e0*/  HMMA.16816.F32 R8, R196.reuse, R188, R8 ;  /* 0x000000bcc408723c */ /* 0x040ff00000001808 */
[-C--:B------:R-:W-:Y:S08]  /*1a0f0*/  HMMA.16816.F32 R12, R196, R190.reuse, R12 ;  /* 0x000000bec40c723c */ /* 0x080ff0000000180c */
[C---:B------:R-:W-:Y:S01]  /*1a100*/  HMMA.16816.F32 R16, R180.reuse, R190, R16 ;  /* 0x000000beb410723c */ /* 0x040fe20000001810 */
[----:B------:R-:W4:Y:S07]  /*1a110*/  LDSM.16.M88.4 R188, [R139+0x9800] ;  /* 0x009800008bbc783b */ /* 0x000f2e0000000200 */
[-C--:B--2---:R-:W-:Y:S08]  /*1a120*/  HMMA.16816.F32 R20, R180, R176.reuse, R20 ;  /* 0x000000b0b414723c */ /* 0x084ff00000001814 */
[C---:B------:R-:W-:Y:S08]  /*1a130*/  HMMA.16816.F32 R24, R196.reuse, R176, R24 ;  /* 0x000000b0c418723c */ /* 0x040ff00000001818 */
[-C--:B------:R-:W-:Y:S01]  /*1a140*/  HMMA.16816.F32 R28, R196, R178.reuse, R28 ;  /* 0x000000b2c41c723c */ /* 0x080fe2000000181c */
[----:B------:R-:W-:Y:S07]  /*1a150*/  LDSM.16.M88.4 R196, [R135+0x6000] ;  /* 0x0060000087c4783b */ /* 0x000fee0000000200 */
[----:B------:R-:W-:Y:S01]  /*1a160*/  HMMA.16816.F32 R32, R180, R178, R32 ;  /* 0x000000b2b420723c */ /* 0x000fe20000001820 */
[----:B------:R-:W-:Y:S06]  /*1a170*/  LDSM.16.M88.4 R176, [R135+0x4000] ;  /* 0x0040000087b0783b */ /* 0x000fec0000000200 */
[----:B------:R-:W2:Y:S01]  /*1a180*/  LDSM.16.M88.4 R180, [R134+0x9000] ;  /* 0x0090000086b4783b */ /* 0x000ea20000000200 */
[-C--:B---3--:R-:W-:Y:S08]  /*1a190*/  HMMA.16816.F32 R4, R172, R184.reuse, R4 ;  /* 0x000000b8ac04723c */ /* 0x088ff00000001804 */
[C---:B-----5:R-:W-:Y:S08]  /*1a1a0*/  HMMA.16816.F32 R8, R192.reuse, R184, R8 ;  /* 0x000000b8c008723c */ /* 0x060ff00000001808 */
[-C--:B------:R-:W-:Y:S08]  /*1a1b0*/  HMMA.16816.F32 R12, R192, R186.reuse, R12 ;  /* 0x000000bac00c723c */ /* 0x080ff0000000180c */
[C---:B------:R-:W-:Y:S01]  /*1a1c0*/  HMMA.16816.F32 R16, R172.reuse, R186, R16 ;  /* 0x000000baac10723c */ /* 0x040fe20000001810 */
[----:B------:R-:W3:Y:S07]  /*1a1d0*/  LDSM.16.M88.4 R184, [R134+0x9800] ;  /* 0x0098000086b8783b */ /* 0x000eee0000000200 */
[-C--:B----4-:R-:W-:Y:S08]  /*1a1e0*/  HMMA.16816.F32 R20, R172, R188.reuse, R20 ;  /* 0x000000bcac14723c */ /* 0x090ff00000001814 */
[C---:B------:R-:W-:Y:S01]  /*1a1f0*/  HMMA.16816.F32 R24, R192.reuse, R188, R24 ;  /* 0x000000bcc018723c */ /* 0x040fe20000001818 */
[----:B------:R-:W4:Y:S07]  /*1a200*/  LDL.64 R188, [R1+0x78] ;  /* 0x0000780001bc7983 */ /* 0x000f2e0000100a00 */
[-C--:B------:R-:W-:Y:S01]  /*1a210*/  HMMA.16816.F32 R28, R192, R190.reuse, R28 ;  /* 0x000000bec01c723c */ /* 0x080fe2000000181c */
[----:B------:R-:W5:Y:S07]  /*1a220*/  LDSM.16.M88.4 R192, [R136+0x4000] ;  /* 0x0040000088c0783b */ /* 0x000f6e0000000200 */
[----:B------:R-:W-:Y:S01]  /*1a230*/  HMMA.16816.F32 R32, R172, R190, R32 ;  /* 0x000000beac20723c */ /* 0x000fe20000001820 */
[----:B------:R1:W5:Y:S07]  /*1a240*/  LDSM.16.M88.4 R172, [R136+0x6000] ;  /* 0x0060000088ac783b */ /* 0x00036e0000000200 */
[-C--:B--2---:R-:W-:Y:S08]  /*1a250*/  HMMA.16816.F32 R4, R176, R180.reuse, R4 ;  /* 0x000000b4b004723c */ /* 0x084ff00000001804 */
[C---:B------:R-:W-:Y:S04]  /*1a260*/  HMMA.16816.F32 R8, R196.reuse, R180, R8 ;  /* 0x000000b4c408723c */ /* 0x040fe80000001808 */
[----:B------:R-:W-:Y:S04]  /*1a270*/  IMAD.WIDE.U32 R180, R3, -0x326172a9, RZ ;  /* 0xcd9e8d5703b47825 */ /* 0x000fe800078e00ff */
[-C--:B------:R-:W-:Y:S03]  /*1a280*/  HMMA.16816.F32 R12, R196, R182.reuse, R12 ;  /* 0x000000b6c40c723c */ /* 0x080fe6000000180c */
[C---:B------:R-:W-:Y:S02]  /*1a290*/  LOP3.LUT R3, R181.reuse, R225, RZ, 0x3c, !PT ;  /* 0x000000e1b5037212 */ /* 0x040fe400078e3cff */
[----:B------:R-:W-:Y:S03]  /*1a2a0*/  LOP3.LUT R132, R181, R222, RZ, 0x3c, !PT ;  /* 0x000000deb5847212 */ /* 0x000fe600078e3cff */
[C---:B------:R-:W-:Y:S04]  /*1a2b0*/  HMMA.16816.F32 R16, R176.reuse, R182, R16 ;  /* 0x000000b6b010723c */ /* 0x040fe80000001810 */
[----:B------:R-:W-:Y:S01]  /*1a2c0*/  IMAD.WIDE.U32 R182, R3, -0x2daee0ad, RZ ;  /* 0xd2511f5303b67825 */ /* 0x000fe200078e00ff */
[----:B------:R-:W-:Y:S03]  /*1a2d0*/  MOV R3, UR8 ;  /* 0x0000000800037c02 */ /* 0x000fe60008000f00 */
[-C--:B---3--:R-:W-:Y:S03]  /*1a2e0*/  HMMA.16816.F32 R20, R176, R184.reuse, R20 ;  /* 0x000000b8b014723c */ /* 0x088fe60000001814 */
[----:B------:R-:W-:Y:S01]  /*1a2f0*/  LOP3.LUT R134, R220, UR7, R183, 0x96, !PT ;  /* 0x00000007dc867c12 */ /* 0x000fe2000f8e96b7 */
[----:B-1----:R-:W-:Y:S04]  /*1a300*/  IMAD.WIDE.U32 R136, R132, -0x2daee0ad, RZ ;  /* 0xd2511f5384887825 */ /* 0x002fe800078e00ff */
[C---:B------:R-:W-:Y:S04]  /*1a310*/  HMMA.16816.F32 R24, R196.reuse, R184, R24 ;  /* 0x000000b8c418723c */ /* 0x040fe80000001818 */
[----:B------:R-:W-:Y:S01]  /*1a320*/  LOP3.LUT R184, R180, R224, RZ, 0x3c, !PT ;  /* 0x000000e0b4b87212 */ /* 0x000fe200078e3cff */
[----:B------:R-:W-:Y:S01]  /*1a330*/  IMAD.WIDE.U32 R190, R134, -0x326172a9, RZ ;  /* 0xcd9e8d5786be7825 */ /* 0x000fe200078e00ff */
[----:B------:R-:W-:Y:S02]  /*1a340*/  LOP3.LUT R180, R180, R216, RZ, 0x3c, !PT ;  /* 0x000000d8b4b47212 */ /* 0x000fe400078e3cff */
[-C--:B------:R-:W-:Y:S03]  /*1a350*/  HMMA.16816.F32 R28, R196, R186.reuse, R28 ;  /* 0x000000bac41c723c */ /* 0x080fe6000000181c */
[----:B------:R-:W-:Y:S04]  /*1a360*/  IMAD.WIDE.U32 R180, R180, -0x2daee0ad, RZ ;  /* 0xd2511f53b4b47825 */ /* 0x000fe800078e00ff */
[----:B------:R-:W-:Y:S01]  /*1a370*/  IMAD.WIDE.U32 R184, R184, -0x2daee0ad, RZ ;  /* 0xd2511f53b8b87825 */ /* 0x000fe200078e00ff */
[----:B------:R-:W-:Y:S01]  /*1a380*/  HMMA.16816.F32 R32, R176, R186, R32 ;  /* 0x000000bab020723c */ /* 0x000fe20000001820 */
[----:B------:R1:W2:Y:S01]  /*1a390*/  LDSM.16.M88.4 R176, [R204+0x9800] ;  /* 0x00980000ccb0783b */ /* 0x0002a20000000200 */
[----:B------:R-:W-:Y:S04]  /*1a3a0*/  DEPBAR.LE SB0, 0x0 ;  /* 0x000080000000791a */ /* 0x000fe80000000000 */
[----:B------:R-:W-:Y:S01]  /*1a3b0*/  LOP3.LUT R187, R136, UR13, R181, 0x96, !PT ;  /* 0x0000000d88bb7c12 */ /* 0x000fe2000f8e96b5 */
[----:B------:R-:W-:Y:S01]  /*1a3c0*/  BAR.SYNC.DEFER_BLOCKING 0x0 ;  /* 0x0000000000007b1d */ /* 0x000fe20000010000 */
[-C--:B-----5:R-:W-:Y:S05]  /*1a3d0*/  HMMA.16816.F32 R4, R192, R200.reuse, R4 ;  /* 0x000000c8c004723c */ /* 0x0a0fea0000001804 */
[----:B------:R-:W-:Y:S01]  /*1a3e0*/  LOP3.LUT R182, R182, UR13, R185, 0x96, !PT ;  /* 0x0000000db6b67c12 */ /* 0x000fe2000f8e96b9 */
[----:B------:R-:W-:Y:S01]  /*1a3f0*/  UIADD3 UR13, UPT, UPT, UR37, -0x126145ec, URZ ;  /* 0xed9eba14250d7890 */ /* 0x000fe2000fffe0ff */
[----:B------:R-:W-:Y:S01]  /*1a400*/  LOP3.LUT R186, R218, UR7, R137, 0x96, !PT ;  /* 0x00000007daba7c12 */ /* 0x000fe2000f8e9689 */
[C---:B------:R-:W-:Y:S04]  /*1a410*/  HMMA.16816.F32 R8, R172.reuse, R200, R8 ;  /* 0x000000c8ac08723c */ /* 0x040fe80000001808 */
[----:B------:R-:W-:Y:S04]  /*1a420*/  IMAD.WIDE.U32 R182, R182, -0x326172a9, RZ ;  /* 0xcd9e8d57b6b67825 */ /* 0x000fe800078e00ff */
[----:B-1----:R-:W-:Y:S01]  /*1a430*/  IMAD.MOV.U32 R204, RZ, RZ, R223 ;  /* 0x000000ffffcc7224 */ /* 0x002fe200078e00df */
[-C--:B------:R-:W-:Y:S03]  /*1a440*/  HMMA.16816.F32 R12, R172, R202.reuse, R12 ;  /* 0x000000caac0c723c */ /* 0x080fe6000000180c */
[----:B------:R-:W-:Y:S05]  /*1a450*/  IMAD.SHL.U32 R135, R204, 0x2, RZ ;  /* 0x00000002cc877824 */ /* 0x000fea00078e00ff */
[----:B------:R1:W-:Y:S01]  /*1a460*/  STL [R1+0x64], R135 ;  /* 0x0000648701007387 */ /* 0x0003e20000100800 */
[C---:B------:R-:W-:Y:S08]  /*1a470*/  HMMA.16816.F32 R16, R192.reuse, R202, R16 ;  /* 0x000000cac010723c */ /* 0x040ff00000001810 */
[-C--:B--2---:R-:W-:Y:S08]  /*1a480*/  HMMA.16816.F32 R20, R192, R176.reuse, R20 ;  /* 0x000000b0c014723c */ /* 0x084ff00000001814 */
[C---:B------:R-:W-:Y:S04]  /*1a490*/  HMMA.16816.F32 R24, R172.reuse, R176, R24 ;  /* 0x000000b0ac18723c */ /* 0x040fe80000001818 */
[----:B-1----:R-:W-:Y:S04]  /*1a4a0*/  LOP3.LUT R135, R135, 0x6, RZ, 0xc0, !PT ;  /* 0x0000000687877812 */ /* 0x002fe800078ec0ff */
[-C--:B------:R-:W-:Y:S01]  /*1a4b0*/  HMMA.16816.F32 R28, R172, R178.reuse, R28 ;  /* 0x000000b2ac1c723c */ /* 0x080fe2000000181c */
[----:B------:R1:W-:Y:S02]  /*1a4c0*/  STL [R1+0x40], R135 ;  /* 0x0000408701007387 */ /* 0x0003e40000100800 */
[----:B------:R-:W-:Y:S05]  /*1a4d0*/  IMAD R3, R3, 0x20, R135 ;  /* 0x0000002003037824 */ /* 0x000fea00078e0287 */
[----:B------:R-:W-:Y:S04]  /*1a4e0*/  HMMA.16816.F32 R32, R192, R178, R32 ;  /* 0x000000b2c020723c */ /* 0x000fe80000001820 */
[----:B------:R-:W-:Y:S01]  /*1a4f0*/  I2FP.F32.U32 R132, R3 ;  /* 0x0000000300847245 */ /* 0x000fe20000201000 */
[C---:B------:R-:W-:Y:S02]  /*1a500*/  VIADD R134, R3.reuse, 0x8 ;  /* 0x0000000803867836 */ /* 0x040fe40000000000 */
[C---:B------:R-:W-:Y:S02]  /*1a510*/  VIADD R136, R3.reuse, 0x9 ;  /* 0x0000000903887836 */ /* 0x040fe40000000000 */
[C---:B------:R-:W-:Y:S01]  /*1a520*/  FFMA.FTZ R4, R132.reuse, UR10, R4 ;  /* 0x0000000a84047c23 */ /* 0x040fe20008010004 */
[----:B------:R-:W-:Y:S01]  /*1a530*/  I2FP.F32.U32 R134, R134 ;  /* 0x0000008600867245 */ /* 0x000fe20000201000 */
[C---:B------:R-:W-:Y:S01]  /*1a540*/  FFMA.FTZ R6, R132.reuse, UR10, R6 ;  /* 0x0000000a84067c23 */ /* 0x040fe20008010006 */
[C---:B------:R-:W-:Y:S01]  /*1a550*/  FFMA.FTZ R8, R132.reuse, UR10, R8 ;  /* 0x0000000a84087c23 */ /* 0x040fe20008010008 */
[----:B------:R-:W-:Y:S01]  /*1a560*/  FFMA.FTZ R10, R132, UR10, R10 ;  /* 0x0000000a840a7c23 */ /* 0x000fe2000801000a */
[----:B------:R-:W-:Y:S01]  /*1a570*/  I2FP.F32.U32 R132, R136 ;  /* 0x0000008800847245 */ /* 0x000fe20000201000 */
[C---:B------:R-:W-:Y:S01]  /*1a580*/  FFMA.FTZ R12, R134.reuse, UR10, R12 ;  /* 0x0000000a860c7c23 */ /* 0x040fe2000801000c */
[C---:B------:R-:W-:Y:S01]  /*1a590*/  FFMA.FTZ R14, R134.reuse, UR10, R14 ;  /* 0x0000000a860e7c23 */ /* 0x040fe2000801000e */
[C---:B------:R-:W-:Y:S01]  /*1a5a0*/  FFMA.FTZ R16, R134.reuse, UR10, R16 ;  /* 0x0000000a86107c23 */ /* 0x040fe20008010010 */
[----:B------:R-:W-:Y:S01]  /*1a5b0*/  FFMA.FTZ R18, R134, UR10, R18 ;  /* 0x0000000a86127c23 */ /* 0x000fe20008010012 */
[C---:B------:R-:W-:Y:S01]  /*1a5c0*/  FFMA.FTZ R13, R132.reuse, UR10, R13 ;  /* 0x0000000a840d7c23 */ /* 0x040fe2000801000d */
[C---:B------:R-:W-:Y:S01]  /*1a5d0*/  FFMA.FTZ R15, R132.reuse, UR10, R15 ;  /* 0x0000000a840f7c23 */ /* 0x040fe2000801000f */
[C---:B-1----:R-:W-:Y:S02]  /*1a5e0*/  VIADD R135, R3.reuse, 0x1 ;  /* 0x0000000103877836 */ /* 0x042fe40000000000 */
[C---:B------:R-:W-:Y:S01]  /*1a5f0*/  FFMA.FTZ R17, R132.reuse, UR10, R17 ;  /* 0x0000000a84117c23 */ /* 0x040fe20008010011 */
[----:B------:R-:W-:Y:S01]  /*1a600*/  FFMA.FTZ R19, R132, UR10, R19 ;  /* 0x0000000a84137c23 */ /* 0x000fe20008010013 */
[C---:B------:R-:W-:Y:S01]  /*1a610*/  VIADD R134, R3.reuse, 0x11 ;  /* 0x0000001103867836 */ /* 0x040fe20000000000 */
[----:B------:R-:W-:Y:S01]  /*1a620*/  I2FP.F32.U32 R135, R135 ;  /* 0x0000008700877245 */ /* 0x000fe20000201000 */
[----:B------:R-:W-:Y:S03]  /*1a630*/  VIADD R132, R3, 0x18 ;  /* 0x0000001803847836 */ /* 0x000fe60000000000 */
[----:B------:R-:W-:Y:S01]  /*1a640*/  I2FP.F32.U32 R134, R134 ;  /* 0x0000008600867245 */ /* 0x000fe20000201000 */
[C---:B------:R-:W-:Y:S01]  /*1a650*/  FFMA.FTZ R5, R135.reuse, UR10, R5 ;  /* 0x0000000a87057c23 */ /* 0x040fe20008010005 */
[----:B------:R-:W-:Y:S01]  /*1a660*/  I2FP.F32.U32 R132, R132 ;  /* 0x0000008400847245 */ /* 0x000fe20000201000 */
[C---:B------:R-:W-:Y:S01]  /*1a670*/  FFMA.FTZ R7, R135.reuse, UR10, R7 ;  /* 0x0000000a87077c23 */ /* 0x040fe20008010007 */
[C---:B------:R-:W-:Y:S01]  /*1a680*/  FFMA.FTZ R9, R135.reuse, UR10, R9 ;  /* 0x0000000a87097c23 */ /* 0x040fe20008010009 */
[----:B------:R-:W-:Y:S01]  /*1a690*/  FFMA.FTZ R11, R135, UR10, R11 ;  /* 0x0000000a870b7c23 */ /* 0x000fe2000801000b */
[C---:B------:R-:W-:Y:S01]  /*1a6a0*/  IADD3 R135, PT, PT, R3.reuse, 0x10, RZ ;  /* 0x0000001003877810 */ /* 0x040fe20007ffe0ff */
[----:B------:R-:W-:Y:S02]  /*1a6b0*/  VIADD R3, R3, 0x19 ;  /* 0x0000001903037836 */ /* 0x000fe40000000000 */
[C---:B------:R-:W-:Y:S01]  /*1a6c0*/  FFMA.FTZ R21, R134.reuse, UR10, R21 ;  /* 0x0000000a86157c23 */ /* 0x040fe20008010015 */
[C---:B------:R-:W-:Y:S01]  /*1a6d0*/  FFMA.FTZ R23, R134.reuse, UR10, R23 ;  /* 0x0000000a86177c23 */ /* 0x040fe20008010017 */
[----:B------:R-:W-:Y:S01]  /*1a6e0*/  I2FP.F32.U32 R135, R135 ;  /* 0x0000008700877245 */ /* 0x000fe20000201000 */
[C---:B------:R-:W-:Y:S01]  /*1a6f0*/  FFMA.FTZ R25, R134.reuse, UR10, R25 ;  /* 0x0000000a86197c23 */ /* 0x040fe20008010019 */
[----:B------:R-:W-:Y:S01]  /*1a700*/  I2FP.F32.U32 R3, R3 ;  /* 0x0000000300037245 */ /* 0x000fe20000201000 */
        /* <DEDUP_REMOVED lines=10> */
[----:B------:R-:W-:Y:S01]  /*1a7b0*/  FFMA.FTZ R29, R3, UR10, R29 ;  /* 0x0000000a031d7c23 */ /* 0x000fe2000801001d */
[----:B------:R-:W-:Y:S01]  /*1a7c0*/  FMNMX3.FTZ R135, R135, R16, R17, !PT ;  /* 0x0000001087877276 */ /* 0x000fe20007810011 */
[C---:B------:R-:W-:Y:S01]  /*1a7d0*/  FFMA.FTZ R30, R132.reuse, UR10, R30 ;  /* 0x0000000a841e7c23 */ /* 0x040fe2000801001e */
[----:B------:R-:W-:Y:S01]  /*1a7e0*/  FFMA.FTZ R31, R3, UR10, R31 ;  /* 0x0000000a031f7c23 */ /* 0x000fe2000801001f */
[C---:B------:R-:W-:Y:S01]  /*1a7f0*/  FFMA.FTZ R32, R132.reuse, UR10, R32 ;  /* 0x0000000a84207c23 */ /* 0x040fe20008010020 */
[----:B------:R-:W-:Y:S01]  /*1a800*/  FMNMX3.FTZ R139, R135, R20, R21, !PT ;  /* 0x00000014878b7276 */ /* 0x000fe20007810015 */
[----:B------:R-:W-:Y:S01]  /*1a810*/  FFMA.FTZ R34, R132, UR10, R34 ;  /* 0x0000000a84227c23 */ /* 0x000fe20008010022 */
[----:B------:R-:W-:Y:S01]  /*1a820*/  FMNMX3.FTZ R132, R133, R8, R9, !PT ;  /* 0x0000000885847276 */ /* 0x000fe20007810009 */
[C---:B------:R-:W-:Y:S01]  /*1a830*/  FFMA.FTZ R33, R3.reuse, UR10, R33 ;  /* 0x0000000a03217c23 */ /* 0x040fe20008010021 */
        /* <DEDUP_REMOVED lines=10> */
[----:B----4-:R-:W-:Y:S02]  /*1a8e0*/  LOP3.LUT R188, R188, UR6, R191, 0x96, !PT ;  /* 0x00000006bcbc7c12 */ /* 0x010fe4000f8e96bf */
[----:B------:R-:W-:Y:S01]  /*1a8f0*/  LOP3.LUT R189, R190, UR12, R183, 0x96, !PT ;  /* 0x0000000cbebd7c12 */ /* 0x000fe2000f8e96b7 */
[----:B------:R-:W-:Y:S06]  /*1a900*/  BRA.U.ANY UP0, `(.L_x_1545) ;  /* 0xffffffed00407547 */ /* 0x000fec000b93ffff */
.L_x_1544:
[----:B------:R-:W-:Y:S01]  /*1a910*/  LOP3.LUT R192, R207, 0x200, R205, 0xf8, !PT ;  /* 0x00000200cfc07812 */ /* 0x000fe200078ef8cd */
[----:B------:R-:W2:Y:S01]  /*1a920*/  LDL.64 R190, [R1+0x80] ;  /* 0x0000800001be7983 */ /* 0x000ea20000100a00 */
[----:B-1----:R-:W-:Y:S01]  /*1a930*/  IMAD.WIDE.U32 R134, R186, -0x326172a9, RZ ;  /* 0xcd9e8d57ba867825 */ /* 0x002fe200078e00ff */
[----:B------:R-:W-:Y:S02]  /*1a940*/  UIADD3 UR7, UPT, UPT, UR37, -0x56f99767, URZ ;  /* 0xa906689925077890 */ /* 0x000fe4000fffe0ff */
[----:B------:R-:W-:Y:S01]  /*1a950*/  LEA R192, R192, UR5, 0x1 ;  /* 0x00000005c0c07c11 */ /* 0x000fe2000f8e08ff */
[----:B------:R-:W-:Y:S01]  /*1a960*/  IMAD.WIDE.U32 R174, R189, -0x2daee0ad, RZ ;  /* 0xd2511f53bdae7825 */ /* 0x000fe200078e00ff */
[----:B------:R-:W3:Y:S01]  /*1a970*/  LDL.LU R207, [R1+0x38] ;  /* 0x0000380001cf7983 */ /* 0x000ee20000300800 */
[----:B------:R-:W-:Y:S02]  /*1a980*/  UISETP.NE.AND UP0, UPT, UR8, URZ, UPT ;  /* 0x000000ff0800728c */ /* 0x000fe4000bf05270 */
[----:B------:R-:W-:Y:S01]  /*1a990*/  IMAD.WIDE.U32 R136, R188, -0x2daee0ad, RZ ;  /* 0xd2511f53bc887825 */ /* 0x000fe200078e00ff */
[----:B------:R-:W-:Y:S01]  /*1a9a0*/  SHFL.BFLY PT, R181, R139, 0x2, 0x1f ;  /* 0x0c401f008bb57f89 */ /* 0x000fe200000e0000 */
[----:B------:R-:W-:Y:S02]  /*1a9b0*/  UIADD3 UR8, UPT, UPT, UR8, -0x1, URZ ;  /* 0xffffffff08087890 */ /* 0x000fe4000fffe0ff */
[----:B------:R-:W-:Y:S01]  /*1a9c0*/  IMAD.WIDE.U32 R172, R187, -0x326172a9, RZ ;  /* 0xcd9e8d57bbac7825 */ /* 0x000fe200078e00ff */
[----:B------:R-:W-:Y:S04]  /*1a9d0*/  LOP3.LUT R3, R184, UR13, R137, 0x96, !PT ;  /* 0x0000000db8037c12 */ /* 0x000fe8000f8e9689 */
[----:B------:R-:W1:Y:S01]  /*1a9e0*/  SHFL.BFLY PT, R183, R176, 0x2, 0x1f ;  /* 0x0c401f00b0b77f89 */ /* 0x000e6200000e0000 */
[----:B------:R-:W-:Y:S02]  /*1a9f0*/  LOP3.LUT R136, R136, UR7, R175, 0x96, !PT ;  /* 0x0000000788887c12 */ /* 0x000fe4000f8e96af */
[----:B------:R-:W-:Y:S05]  /*1aa00*/  LOP3.LUT R134, R134, UR12, R173, 0x96, !PT ;  /* 0x0000000c86867c12 */ /* 0x000fea000f8e96ad */
[----:B------:R-:W-:Y:S01]  /*1aa10*/  SHFL.BFLY PT, R185, R177, 0x2, 0x1f ;  /* 0x0c401f00b1b97f89 */ /* 0x000fe200000e0000 */
[----:B------:R-:W-:Y:S01]  /*1aa20*/  UIADD3 UR12, UPT, UPT, UR36, -0x4ab325aa, URZ ;  /* 0xb54cda56240c7890 */ /* 0x000fe2000fffe0ff */
[----:B------:R-:W-:Y:S06]  /*1aa30*/  IMAD.WIDE.U32 R136, R136, -0x326172a9, RZ ;  /* 0xcd9e8d5788887825 */ /* 0x000fec00078e00ff */
[----:B------:R-:W4:Y:S01]  /*1aa40*/  SHFL.BFLY PT, R186, R178, 0x2, 0x1f ;  /* 0x0c401f00b2ba7f89 */ /* 0x000f2200000e0000 */
[----:B------:R-:W-:Y:S02]  /*1aa50*/  IMAD.MOV.U32 R187, RZ, RZ, R136 ;  /* 0x000000ffffbb7224 */ /* 0x000fe400078e0088 */
[----:B------:R-:W-:Y:S01]  /*1aa60*/  IMAD.WIDE.U32 R230, R134, -0x2daee0ad, RZ ;  /* 0xd2511f5386e67825 */ /* 0x000fe200078e00ff */
[----:B--2---:R-:W-:Y:S03]  /*1aa70*/  LOP3.LUT R132, R190, UR6, R135, 0x96, !PT ;  /* 0x00000006be847c12 */ /* 0x004fe6000f8e9687 */
[----:B------:R-:W-:Y:S01]  /*1aa80*/  IMAD.WIDE.U32 R190, R3, -0x326172a9, RZ ;  /* 0xcd9e8d5703be7825 */ /* 0x000fe200078e00ff */
[----:B-1----:R-:W-:Y:S01]  /*1aa90*/  FMNMX.FTZ R3, R176, R183, !PT ;  /* 0x000000b7b0037209 */ /* 0x002fe20007810000 */
[----:B------:R-:W-:Y:S01]  /*1aaa0*/  UIADD3 UR6, UPT, UPT, UR36, 0x1715609d, URZ ;  /* 0x1715609d24067890 */ /* 0x000fe2000fffe0ff */
[----:B------:R-:W-:Y:S01]  /*1aab0*/  PRMT R183, R136, 0x7773, RZ ;  /* 0x0000777388b77816 */ /* 0x000fe200000000ff */
[----:B------:R-:W-:Y:S01]  /*1aac0*/  IMAD.WIDE.U32 R188, R132, -0x2daee0ad, RZ ;  /* 0xd2511f5384bc7825 */ /* 0x000fe200078e00ff */
[----:B------:R-:W-:Y:S02]  /*1aad0*/  LOP3.LUT R173, R190, UR12, R137, 0x96, !PT ;  /* 0x0000000cbead7c12 */ /* 0x000fe4000f8e9689 */
[----:B------:R-:W-:Y:S02]  /*1aae0*/  FMNMX.FTZ R137, R139, R181, !PT ;  /* 0x000000b58b897209 */ /* 0x000fe40007810000 */
[----:B------:R-:W-:Y:S02]  /*1aaf0*/  LOP3.LUT R132, R180, UR13, R189, 0x96, !PT ;  /* 0x0000000db4847c12 */ /* 0x000fe4000f8e96bd */
[----:B------:R-:W-:Y:S02]  /*1ab00*/  LOP3.LUT R134, R188, UR7, R231, 0x96, !PT ;  /* 0x00000007bc867c12 */ /* 0x000fe4000f8e96e7 */
[----:B----4-:R-:W-:Y:S01]  /*1ab10*/  FMNMX.FTZ R139, R178, R186, !PT ;  /* 0x000000bab28b7209 */ /* 0x010fe20007810000 */
[----:B------:R-:W-:Y:S01]  /*1ab20*/  IMAD.WIDE.U32 R180, R132, -0x326172a9, RZ ;  /* 0xcd9e8d5784b47825 */ /* 0x000fe200078e00ff */
[----:B------:R-:W-:Y:S02]  /*1ab30*/  FMNMX.FTZ R132, R177, R185, !PT ;  /* 0x000000b9b1847209 */ /* 0x000fe40007810000 */
[----:B------:R-:W1:Y:S01]  /*1ab40*/  SHFL.BFLY PT, R177, R137, 0x1, 0x1f ;  /* 0x0c201f0089b17f89 */ /* 0x000e6200000e0000 */
[----:B------:R-:W-:Y:S01]  /*1ab50*/  IMAD.WIDE.U32 R134, R134, -0x326172a9, RZ ;  /* 0xcd9e8d5786867825 */ /* 0x000fe200078e00ff */
[----:B------:R-:W-:Y:S06]  /*1ab60*/  LOP3.LUT R216, R172, UR6, R181, 0x96, !PT ;  /* 0x00000006acd87c12 */ /* 0x000fec000f8e96b5 */
[----:B------:R-:W2:Y:S01]  /*1ab70*/  SHFL.BFLY PT, R172, R3, 0x1, 0x1f ;  /* 0x0c201f0003ac7f89 */ /* 0x000ea200000e0000 */
[----:B------:R-:W-:Y:S01]  /*1ab80*/  LOP3.LUT R179, R182, UR6, R191, 0x96, !PT ;  /* 0x00000006b6b37c12 */ /* 0x000fe2000f8e96bf */
[----:B------:R-:W-:Y:S01]  /*1ab90*/  IMAD.MOV.U32 R188, RZ, RZ, R134 ;  /* 0x000000ffffbc7224 */ /* 0x000fe200078e0086 */
[C---:B------:R-:W-:Y:S05]  /*1aba0*/  PRMT R182, R136.reuse, 0x7772, RZ ;  /* 0x0000777288b67816 */ /* 0x040fea00000000ff */
[----:B------:R-:W4:Y:S01]  /*1abb0*/  SHFL.BFLY PT, R176, R132, 0x1, 0x1f ;  /* 0x0c201f0084b07f89 */ /* 0x000f2200000e0000 */
[----:B------:R-:W-:Y:S01]  /*1abc0*/  PRMT R181, R136, 0x7771, RZ ;  /* 0x0000777188b57816 */ /* 0x000fe200000000ff */
[----:B------:R-:W-:Y:S01]  /*1abd0*/  IMAD.WIDE.U32 R220, R179, -0x2daee0ad, RZ ;  /* 0xd2511f53b3dc7825 */ /* 0x000fe200078e00ff */
[----:B------:R-:W-:Y:S05]  /*1abe0*/  LOP3.LUT R175, R180, UR12, R135, 0x96, !PT ;  /* 0x0000000cb4af7c12 */ /* 0x000fea000f8e9687 */
[----:B------:R-:W5:Y:S01]  /*1abf0*/  SHFL.BFLY PT, R178, R139, 0x1, 0x1f ;  /* 0x0c201f008bb27f89 */ /* 0x000f6200000e0000 */
[----:B------:R-:W-:Y:S01]  /*1ac00*/  LOP3.LUT R136, R173, 0xffff, RZ, 0xc0, !PT ;  /* 0x0000ffffad887812 */ /* 0x000fe200078ec0ff */
[----:B------:R-:W-:Y:S01]  /*1ac10*/  UIADD3 UR6, UPT, UPT, UR37, 0x646e171e, URZ ;  /* 0x646e171e25067890 */ /* 0x000fe2000fffe0ff */
[----:B------:R-:W-:Y:S02]  /*1ac20*/  LOP3.LUT R135, R175, 0xffff, RZ, 0xc0, !PT ;  /* 0x0000ffffaf877812 */ /* 0x000fe400078ec0ff */
[----:B------:R-:W-:Y:S02]  /*1ac30*/  SHF.R.U32.HI R180, RZ, 0x8, R136 ;  /* 0x00000008ffb47819 */ /* 0x000fe40000011688 */
[----:B------:R-:W-:Y:S02]  /*1ac40*/  SHF.R.U32.HI R179, RZ, 0x8, R135 ;  /* 0x00000008ffb37819 */ /* 0x000fe40000011687 */
[----:B------:R-:W-:Y:S02]  /*1ac50*/  LOP3.LUT R135, R180, 0xffff, RZ, 0xc0, !PT ;  /* 0x0000ffffb4877812 */ /* 0x000fe400078ec0ff */
[C---:B------:R-:W-:Y:S02]  /*1ac60*/  PRMT R186, R134.reuse, 0x7772, RZ ;  /* 0x0000777286ba7816 */ /* 0x040fe400000000ff */
[----:B-1----:R-:W-:Y:S02]  /*1ac70*/  FMNMX.FTZ R137, R137, R177, !PT ;  /* 0x000000b189897209 */ /* 0x002fe40007810000 */
[----:B------:R-:W-:Y:S02]  /*1ac80*/  ISETP.LE.U32.AND P4, PT, R135, UR11, PT ;  /* 0x0000000b87007c0c */ /* 0x000fe4000bf83070 */
[----:B--2---:R-:W-:Y:S01]  /*1ac90*/  FMNMX.FTZ R136, R3, R172, !PT ;  /* 0x000000ac03887209 */ /* 0x004fe20007810000 */
[C---:B------:R-:W-:Y:S01]  /*1aca0*/  FMUL.FTZ R172, R137.reuse, UR4 ;  /* 0x0000000489ac7c20 */ /* 0x040fe20008410000 */
[----:B------:R-:W-:Y:S02]  /*1acb0*/  PRMT R185, R134, 0x7773, RZ ;  /* 0x0000777386b97816 */ /* 0x000fe400000000ff */
[----:B----4-:R-:W-:Y:S01]  /*1acc0*/  FMNMX.FTZ R135, R132, R176, !PT ;  /* 0x000000b084877209 */ /* 0x010fe20007810000 */
[----:B------:R-:W-:Y:S01]  /*1acd0*/  FADD.FTZ R132, -R137, R0 ;  /* 0x0000000089847221 */ /* 0x000fe20000010100 */
[----:B------:R-:W-:Y:S01]  /*1ace0*/  FADD.FTZ R3, -R136, R2 ;  /* 0x0000000288037221 */ /* 0x000fe20000010100 */
[----:B------:R-:W-:Y:S02]  /*1acf0*/  PRMT R184, R134, 0x7771, RZ ;  /* 0x0000777186b87816 */ /* 0x000fe400000000ff */
[----:B------:R-:W-:Y:S01]  /*1ad00*/  FMUL.FTZ R132, R132, UR4 ;  /* 0x0000000484847c20 */ /* 0x000fe20008410000 */
[----:B------:R-:W-:Y:S01]  /*1ad10*/  FADD.FTZ R2, -R135, R133 ;  /* 0x0000008587027221 */ /* 0x000fe20000010100 */
[----:B------:R-:W-:Y:S01]  /*1ad20*/  LOP3.LUT R134, R179, 0xffff, RZ, 0xc0, !PT ;  /* 0x0000ffffb3867812 */ /* 0x000fe200078ec0ff */
[----:B------:R-:W-:Y:S01]  /*1ad30*/  FMUL.FTZ R133, R3, UR4 ;  /* 0x0000000403857c20 */ /* 0x000fe20008410000 */
[----:B------:R-:W-:Y:S01]  /*1ad40*/  FSETP.NEU.FTZ.AND P3, PT, R135, -INF , PT ;  /* 0xff8000008700780b */ /* 0x000fe20003f7d000 */
[----:B------:R1:W-:Y:S01]  /*1ad50*/  MUFU.EX2 R3, R132 ;  /* 0x0000008400037308 */ /* 0x0003e20000000800 */
[----:B------:R-:W-:Y:S01]  /*1ad60*/  ISETP.LE.U32.AND P5, PT, R134, UR11, PT ;  /* 0x0000000b86007c0c */ /* 0x000fe2000bfa3070 */
[----:B------:R-:W-:Y:S01]  /*1ad70*/  FMUL.FTZ R2, R2, UR4 ;  /* 0x0000000402027c20 */ /* 0x000fe20008410000 */
[----:B-----5:R-:W-:Y:S01]  /*1ad80*/  FMNMX.FTZ R134, R139, R178, !PT ;  /* 0x000000b28b867209 */ /* 0x020fe20007810000 */
[C---:B------:R-:W-:Y:S01]  /*1ad90*/  FMUL.FTZ R139, R136.reuse, UR4 ;  /* 0x00000004888b7c20 */ /* 0x040fe20008410000 */
[----:B------:R-:W-:Y:S05]  /*1ada0*/  FSETP.NEU.FTZ.AND P2, PT, R137, -INF , PT ;  /* 0xff8000008900780b */ /* 0x000fea0003f5d000 */
[----:B------:R-:W-:Y:S01]  /*1adb0*/  MUFU.EX2 R133, R133 ;  /* 0x0000008500857308 */ /* 0x000fe20000000800 */
[----:B------:R-:W-:Y:S01]  /*1adc0*/  FSETP.NEU.FTZ.AND P6, PT, R136, -INF , PT ;  /* 0xff8000008800780b */ /* 0x000fe20003fdd000 */
[----:B------:R-:W-:Y:S01]  /*1add0*/  FADD.FTZ R0, -R134, R138 ;  /* 0x0000008a86007221 */ /* 0x000fe20000010100 */
[----:B------:R-:W-:Y:S01]  /*1ade0*/  FMUL.FTZ R138, R135, UR4 ;  /* 0x00000004878a7c20 */ /* 0x000fe20008410000 */
[----:B------:R-:W-:Y:S06]  /*1adf0*/  FSEL R172, R172, RZ, P2 ;  /* 0x000000ffacac7208 */ /* 0x000fec0001000000 */
[----:B------:R-:W-:Y:S01]  /*1ae00*/  MUFU.EX2 R2, R2 ;  /* 0x0000000200027308 */ /* 0x000fe20000000800 */
[----:B------:R-:W-:Y:S01]  /*1ae10*/  FSETP.NEU.FTZ.AND P2, PT, R134, -INF , PT ;  /* 0xff8000008600780b */ /* 0x000fe20003f5d000 */
[----:B------:R-:W-:Y:S01]  /*1ae20*/  FMUL.FTZ R0, R0, UR4 ;  /* 0x0000000400007c20 */ /* 0x000fe20008410000 */
[----:B------:R-:W-:Y:S01]  /*1ae30*/  FSEL R138, R138, RZ, P3 ;  /* 0x000000ff8a8a7208 */ /* 0x000fe20001800000 */
[----:B-1----:R-:W-:Y:S01]  /*1ae40*/  FMUL.FTZ R132, R134, UR4 ;  /* 0x0000000486847c20 */ /* 0x002fe20008410000 */
[--C-:B------:R-:W-:Y:S01]  /*1ae50*/  FFMA.FTZ R4, R4, UR4, -R172.reuse ;  /* 0x0000000404047c23 */ /* 0x100fe200080108ac */
[----:B------:R-:W-:Y:S01]  /*1ae60*/  FSEL R139, R139, RZ, P6 ;  /* 0x000000ff8b8b7208 */ /* 0x000fe20003000000 */
[----:B------:R-:W-:Y:S01]  /*1ae70*/  FFMA.FTZ R190, R21, UR4, -R172 ;  /* 0x0000000415be7c23 */ /* 0x000fe200080108ac */
[--C-:B------:R-:W-:Y:S01]  /*1ae80*/  FFMA.FTZ R9, R9, UR4, -R138.reuse ;  /* 0x0000000409097c23 */ /* 0x100fe2000801088a */
[----:B------:R-:W-:Y:S01]  /*1ae90*/  FSEL R132, R132, RZ, P2 ;  /* 0x000000ff84847208 */ /* 0x000fe20001000000 */
[----:B------:R-:W-:Y:S01]  /*1aea0*/  FFMA.FTZ R8, R8, UR4, -R138 ;  /* 0x0000000408087c23 */ /* 0x000fe2000801088a */
[----:B------:R-:W1:Y:S01]  /*1aeb0*/  MUFU.EX2 R0, R0 ;  /* 0x0000000000007308 */ /* 0x000e620000000800 */
[--C-:B------:R-:W-:Y:S01]  /*1aec0*/  FFMA.FTZ R199, R22, UR4, -R139.reuse ;  /* 0x0000000416c77c23 */ /* 0x100fe2000801088b */
[--C-:B------:R-:W-:Y:S01]  /*1aed0*/  FFMA.FTZ R201, R23, UR4, -R139.reuse ;  /* 0x0000000417c97c23 */ /* 0x100fe2000801088b */
[--C-:B------:R-:W-:Y:S07]  /*1aee0*/  FFMA.FTZ R11, R11, UR4, -R132.reuse ;  /* 0x000000040b0b7c23 */ /* 0x100fee0008010884 */
[----:B------:R2:W-:Y:S01]  /*1aef0*/  MUFU.EX2 R193, R9 ;  /* 0x0000000900c17308 */ /* 0x0005e20000000800 */
[----:B------:R-:W-:Y:S01]  /*1af00*/  FFMA.FTZ R10, R10, UR4, -R132 ;  /* 0x000000040a0a7c23 */ /* 0x000fe20008010884 */
[--C-:B------:R-:W-:Y:S01]  /*1af10*/  FFMA.FTZ R6, R6, UR4, -R139.reuse ;  /* 0x0000000406067c23 */ /* 0x100fe2000801088b */
[--C-:B------:R-:W-:Y:S07]  /*1af20*/  FFMA.FTZ R7, R7, UR4, -R139.reuse ;  /* 0x0000000407077c23 */ /* 0x100fee000801088b */
[----:B------:R1:W-:Y:S01]  /*1af30*/  MUFU.EX2 R191, R11 ;  /* 0x0000000b00bf7308 */ /* 0x0003e20000000800 */
[--C-:B------:R-:W-:Y:S01]  /*1af40*/  FFMA.FTZ R18, R18, UR4, -R139.reuse ;  /* 0x0000000412127c23 */ /* 0x100fe2000801088b */
[--C-:B------:R-:W-:Y:S01]  /*1af50*/  FFMA.FTZ R225, R34, UR4, -R139.reuse ;  /* 0x0000000422e17c23 */ /* 0x100fe2000801088b */
[--C-:B------:R-:W-:Y:S07]  /*1af60*/  FFMA.FTZ R224, R35, UR4, -R139.reuse ;  /* 0x0000000423e07c23 */ /* 0x100fee000801088b */
[----:B------:R4:W5:Y:S01]  /*1af70*/  MUFU.EX2 R197, R8 ;  /* 0x0000000800c57308 */ /* 0x0009620000000800 */
[--C-:B------:R-:W-:Y:S01]  /*1af80*/  FFMA.FTZ R203, R24, UR4, -R138.reuse ;  /* 0x0000000418cb7c23 */ /* 0x100fe2000801088a */
[--C-:B------:R-:W-:Y:S01]  /*1af90*/  FFMA.FTZ R218, R25, UR4, -R138.reuse ;  /* 0x0000000419da7c23 */ /* 0x100fe2000801088a */
[--C-:B------:R-:W-:Y:S07]  /*1afa0*/  FFMA.FTZ R226, R28, UR4, -R138.reuse ;  /* 0x000000041ce27c23 */ /* 0x100fee000801088a */
[----:B------:R3:W-:Y:S01]  /*1afb0*/  MUFU.EX2 R196, R10 ;  /* 0x0000000a00c47308 */ /* 0x0007e20000000800 */
[----:B------:R-:W-:Y:S01]  /*1afc0*/  FFMA.FTZ R227, R29, UR4, -R138 ;  /* 0x000000041de37c23 */ /* 0x000fe2000801088a */
[----:B--2---:R-:W2:Y:S01]  /*1afd0*/  LDL.LU R9, [R1+0x3c] ;  /* 0x00003c0001097983 */ /* 0x004ea20000300800 */
[--C-:B------:R-:W-:Y:S07]  /*1afe0*/  FFMA.FTZ R176, R15, UR4, -R132.reuse ;  /* 0x000000040fb07c23 */ /* 0x100fee0008010884 */
[----:B------:R-:W5:Y:S01]  /*1aff0*/  MUFU.EX2 R200, R4 ;  /* 0x0000000400c87308 */ /* 0x000f620000000800 */
[--C-:B------:R-:W-:Y:S01]  /*1b000*/  FFMA.FTZ R219, R26, UR4, -R132.reuse ;  /* 0x000000041adb7c23 */ /* 0x100fe20008010884 */
[----:B-1----:R-:W-:Y:S01]  /*1b010*/  FMUL.FTZ R11, R0, R171 ;  /* 0x000000ab000b7220 */ /* 0x002fe20000410000 */
[--C-:B------:R-:W-:Y:S01]  /*1b020*/  FFMA.FTZ R222, R27, UR4, -R132.reuse ;  /* 0x000000041bde7c23 */ /* 0x100fe20008010884 */
[----:B------:R1:W2:Y:S01]  /*1b030*/  LDL.S16 R171, [R1+0x2c] ;  /* 0x00002c0001ab7983 */ /* 0x0002a20000100600 */
[----:B------:R-:W-:Y:S01]  /*1b040*/  FFMA.FTZ R228, R30, UR4, -R132 ;  /* 0x000000041ee47c23 */ /* 0x000fe20008010884 */
[----:B----4-:R-:W-:Y:S01]  /*1b050*/  FFMA.FTZ R8, R19, UR4, -R139 ;  /* 0x0000000413087c23 */ /* 0x010fe2000801088b */
[----:B------:R-:W-:Y:S01]  /*1b060*/  FFMA.FTZ R139, R13, UR4, -R138 ;  /* 0x000000040d8b7c23 */ /* 0x000fe2000801088a */
[----:B------:R-:W-:Y:S01]  /*1b070*/  FFMA.FTZ R229, R31, UR4, -R132 ;  /* 0x000000041fe57c23 */ /* 0x000fe20008010884 */
[----:B------:R-:W-:Y:S01]  /*1b080*/  LOP3.LUT R174, R174, UR6, R221, 0x96, !PT ;  /* 0x00000006aeae7c12 */ /* 0x000fe2000f8e96dd */
[----:B---3--:R-:W-:Y:S01]  /*1b090*/  FFMA.FTZ R10, R12, UR4, -R138 ;  /* 0x000000040c0a7c23 */ /* 0x008fe2000801088a */
[----:B------:R-:W-:Y:S01]  /*1b0a0*/  FFMA.FTZ R138, R14, UR4, -R132 ;  /* 0x000000040e8a7c23 */ /* 0x000fe20008010884 */
[----:B-----5:R-:W-:Y:S01]  /*1b0b0*/  FFMA.FTZ R132, R2, R217, R197 ;  /* 0x000000d902847223 */ /* 0x020fe200000100c5 */
[----:B------:R1:W3:Y:S01]  /*1b0c0*/  LDL.S16 R221, [R1+0x24] ;  /* 0x0000240001dd7983 */ /* 0x0002e20000100600 */
[C---:B------:R-:W-:Y:S01]  /*1b0d0*/  FMUL.FTZ R21, R3.reuse, R145 ;  /* 0x0000009103157220 */ /* 0x040fe20000410000 */
[----:B------:R-:W-:Y:S01]  /*1b0e0*/  FFMA.FTZ R145, R3, R207, R200 ;  /* 0x000000cf03917223 */ /* 0x000fe200000100c8 */
[--C-:B------:R-:W-:Y:S01]  /*1b0f0*/  FFMA.FTZ R5, R5, UR4, -R172.reuse ;  /* 0x0000000405057c23 */ /* 0x100fe200080108ac */
[----:B------:R1:W4:Y:S01]  /*1b100*/  LDL.S16 R217, [R1+0x28] ;  /* 0x0000280001d97983 */ /* 0x0003220000100600 */
[--C-:B------:R-:W-:Y:S01]  /*1b110*/  FFMA.FTZ R189, R20, UR4, -R172.reuse ;  /* 0x0000000414bd7c23 */ /* 0x100fe200080108ac */
[--C-:B------:R-:W-:Y:S01]  /*1b120*/  FFMA.FTZ R16, R16, UR4, -R172.reuse ;  /* 0x0000000410107c23 */ /* 0x100fe200080108ac */
[----:B------:R5:W1:Y:S01]  /*1b130*/  MUFU.EX2 R195, R5 ;  /* 0x0000000500c37308 */ /* 0x000a620000000800 */
[----:B------:R1:W4:Y:S01]  /*1b140*/  LDL.S16 R207, [R1+0x20] ;  /* 0x0000200001cf7983 */ /* 0x0003220000100600 */
[----:B------:R-:W-:Y:S01]  /*1b150*/  FMUL.FTZ R20, R3, R144 ;  /* 0x0000009003147220 */ /* 0x000fe20000410000 */
[--C-:B------:R-:W-:Y:S07]  /*1b160*/  FFMA.FTZ R17, R17, UR4, -R172.reuse ;  /* 0x0000000411117c23 */ /* 0x100fee00080108ac */
[----:B------:R1:W-:Y:S01]  /*1b170*/  MUFU.EX2 R198, R6 ;  /* 0x0000000600c67308 */ /* 0x0003e20000000800 */
[--C-:B------:R-:W-:Y:S01]  /*1b180*/  FFMA.FTZ R223, R32, UR4, -R172.reuse ;  /* 0x0000000420df7c23 */ /* 0x100fe200080108ac */
[----:B------:R-:W-:Y:S01]  /*1b190*/  FFMA.FTZ R172, R33, UR4, -R172 ;  /* 0x0000000421ac7c23 */ /* 0x000fe200080108ac */
[C---:B------:R-:W-:Y:S07]  /*1b1a0*/  FMUL.FTZ R4, R3.reuse, R152 ;  /* 0x0000009803047220 */ /* 0x040fee0000410000 */
[----:B------:R1:W-:Y:S01]  /*1b1b0*/  MUFU.EX2 R194, R7 ;  /* 0x0000000700c27308 */ /* 0x0003e20000000800 */
[----:B------:R-:W-:Y:S01]  /*1b1c0*/  FMUL.FTZ R33, R3, R141 ;  /* 0x0000008d03217220 */ /* 0x000fe20000410000 */
[----:B------:R-:W-:Y:S01]  /*1b1d0*/  PRMT R152, R173, 0x7632, R152 ;  /* 0x00007632ad987816 */ /* 0x000fe20000000098 */
[C---:B------:R-:W-:Y:S07]  /*1b1e0*/  FMUL.FTZ R19, R133.reuse, R151 ;  /* 0x0000009785137220 */ /* 0x040fee0000410000 */
[----:B------:R1:W-:Y:S01]  /*1b1f0*/  MUFU.EX2 R144, R18 ;  /* 0x0000001200907308 */ /* 0x0003e20000000800 */
[----:B------:R-:W-:Y:S01]  /*1b200*/  FMUL.FTZ R22, R133, R146 ;  /* 0x0000009285167220 */ /* 0x000fe20000410000 */
[----:B-----5:R-:W-:Y:S01]  /*1b210*/  FMUL.FTZ R5, R3, R153 ;  /* 0x0000009903057220 */ /* 0x020fe20000410000 */
[----:B------:R-:W-:Y:S07]  /*1b220*/  LOP3.LUT R153, R173, 0xff, RZ, 0xc0, !PT ;  /* 0x000000ffad997812 */ /* 0x000fee00078ec0ff */
[----:B------:R5:W-:Y:S01]  /*1b230*/  MUFU.EX2 R202, R16 ;  /* 0x0000001000ca7308 */ /* 0x000be20000000800 */
[C---:B------:R-:W-:Y:S01]  /*1b240*/  FMUL.FTZ R23, R133.reuse, R147 ;  /* 0x0000009385177220 */ /* 0x040fe20000410000 */
[----:B-1----:R-:W-:Y:S01]  /*1b250*/  FMUL.FTZ R6, R133, R154 ;  /* 0x0000009a85067220 */ /* 0x002fe20000410000 */
[----:B------:R-:W-:Y:S07]  /*1b260*/  ISETP.LE.U32.AND P6, PT, R153, UR11, PT ;  /* 0x0000000b99007c0c */ /* 0x000fee000bfc3070 */
[----:B------:R1:W-:Y:S01]  /*1b270*/  MUFU.EX2 R205, R17 ;  /* 0x0000001100cd7308 */ /* 0x0003e20000000800 */
[C---:B------:R-:W-:Y:S01]  /*1b280*/  FMUL.FTZ R34, R133.reuse, R142 ;  /* 0x0000008e85227220 */ /* 0x040fe20000410000 */
[C---:B------:R-:W-:Y:S01]  /*1b290*/  FMUL.FTZ R7, R133.reuse, R155 ;  /* 0x0000009b85077220 */ /* 0x040fe20000410000 */
[C---:B------:R-:W-:Y:S07]  /*1b2a0*/  FMUL.FTZ R35, R133.reuse, R143 ;  /* 0x0000008f85237220 */ /* 0x040fee0000410000 */
[----:B------:R1:W-:Y:S01]  /*1b2b0*/  MUFU.EX2 R177, R8 ;  /* 0x0000000800b17308 */ /* 0x0003e20000000800 */
[C---:B------:R-:W-:Y:S01]  /*1b2c0*/  FMUL.FTZ R38, R133.reuse, R38 ;  /* 0x0000002685267220 */ /* 0x040fe20000410000 */
[C---:B------:R-:W-:Y:S01]  /*1b2d0*/  FMUL.FTZ R18, R133.reuse, R150 ;  /* 0x0000009685127220 */ /* 0x040fe20000410000 */
[C---:B------:R-:W-:Y:S07]  /*1b2e0*/  FMUL.FTZ R39, R133.reuse, R39 ;  /* 0x0000002785277220 */ /* 0x040fee0000410000 */
[----:B------:R1:W1:Y:S01]  /*1b2f0*/  MUFU.EX2 R141, R10 ;  /* 0x0000000a008d7308 */ /* 0x0002620000000800 */
        /* <DEDUP_REMOVED lines=22> */
[----:B------:R-:W-:Y:S01]  /*1b460*/  LOP3.LUT R152, R152, 0xff, RZ, 0xc0, !PT ;  /* 0x000000ff98987812 */ /* 0x000fe200078ec0ff */
[C---:B-----5:R-:W-:Y:S01]  /*1b470*/  FMUL.FTZ R16, R3.reuse, R148 ;  /* 0x0000009403107220 */ /* 0x060fe20000410000 */
[C---:B-1----:R-:W-:Y:S01]  /*1b480*/  FMUL.FTZ R17, R3.reuse, R149 ;  /* 0x0000009503117220 */ /* 0x042fe20000410000 */
        /* <DEDUP_REMOVED lines=58> */
[----:B------:R-:W-:Y:S01]  /*1b830*/  ISETP.LE.U32.AND P3, PT, R152, UR11, PT ;  /* 0x0000000b98007c0c */ /* 0x000fe2000bf63070 */
[C---:B------:R-:W-:Y:S01]  /*1b840*/  FMUL.FTZ R10, R0.reuse, R170 ;  /* 0x000000aa000a7220 */ /* 0x040fe20000410000 */
[----:B------:R-:W-:Y:S01]  /*1b850*/  SHF.R.U32.HI R173, RZ, 0x18, R173 ;  /* 0x00000018ffad7819 */ /* 0x000fe200000116ad */
[C---:B------:R-:W-:Y:S01]  /*1b860*/  FMUL.FTZ R15, R0.reuse, R167 ;  /* 0x000000a7000f7220 */ /* 0x040fe20000410000 */
[C---:B------:R-:W-:Y:S01]  /*1b870*/  FMUL.FTZ R26, R0.reuse, R162 ;  /* 0x000000a2001a7220 */ /* 0x040fe20000410000 */
[C---:B------:R-:W-:Y:S01]  /*1b880*/  FMUL.FTZ R27, R0.reuse, R163 ;  /* 0x000000a3001b7220 */ /* 0x040fe20000410000 */
[----:B------:R-:W-:Y:S01]  /*1b890*/  ISETP.LE.U32.AND P2, PT, R173, UR11, PT ;  /* 0x0000000bad007c0c */ /* 0x000fe2000bf43070 */
        /* <DEDUP_REMOVED lines=26> */
[----:B------:R-:W-:Y:S01]  /*1ba40*/  FADD.FTZ R147, R193, R132 ;  /* 0x00000084c1937221 */ /* 0x000fe20000010000 */
[----:B------:R-:W-:Y:S01]  /*1ba50*/  F2FP.F16.F32.PACK_AB R156, R191, R196 ;  /* 0x000000c4bf9c723e */ /* 0x000fe200000000ff */
[----:B------:R-:W-:Y:S01]  /*1ba60*/  MUFU.EX2 R176, R176 ;  /* 0x000000b000b07308 */ /* 0x000fe20000000800 */
[----:B------:R-:W-:Y:S01]  /*1ba70*/  LOP3.LUT R168, R187, 0xff, RZ, 0xc0, !PT ;  /* 0x000000ffbba87812 */ /* 0x000fe200078ec0ff */
[----:B------:R-:W-:Y:S01]  /*1ba80*/  FADD.FTZ R147, R141, R147 ;  /* 0x000000938d937221 */ /* 0x000fe20000010000 */
[----:B------:R-:W-:Y:S07]  /*1ba90*/  F2FP.F16.F32.PACK_AB R158, R205, R202 ;  /* 0x000000cacd9e723e */ /* 0x000fee00000000ff */
[----:B------:R-:W1:Y:S01]  /*1baa0*/  MUFU.EX2 R140, R138 ;  /* 0x0000008a008c7308 */ /* 0x000e620000000800 */
[----:B------:R-:W-:Y:S01]  /*1bab0*/  PRMT R143, R182, 0x5410, R183 ;  /* 0x00005410b68f7816 */ /* 0x000fe200000000b7 */
[----:B------:R-:W-:Y:S01]  /*1bac0*/  FADD.FTZ R145, R195, R145 ;  /* 0x00000091c3917221 */ /* 0x000fe20000010000 */
[----:B------:R-:W-:Y:S07]  /*1bad0*/  PRMT R157, R158, 0x7632, R157 ;  /* 0x000076329e9d7816 */ /* 0x000fee000000009d */
[----:B------:R-:W5:Y:S01]  /*1bae0*/  MUFU.EX2 R178, R139 ;  /* 0x0000008b00b27308 */ /* 0x000f620000000800 */
[----:B------:R-:W-:Y:S01]  /*1baf0*/  F2FP.F16.F32.PACK_AB R160, R177, R144 ;  /* 0x00000090b1a0723e */ /* 0x000fe200000000ff */
[----:B------:R-:W-:Y:S01]  /*1bb00*/  FADD.FTZ R145, R202, R145 ;  /* 0x00000091ca917221 */ /* 0x000fe20000010000 */
[----:B------:R-:W-:Y:S01]  /*1bb10*/  LOP3.LUT R155, R175, 0xff, RZ, 0xc0, !PT ;  /* 0x000000ffaf9b7812 */ /* 0x000fe200078ec0ff */
[----:B------:R-:W-:Y:S01]  /*1bb20*/  VIADD R200, R192, 0xa040 ;  /* 0x0000a040c0c87836 */ /* 0x000fe20000000000 */
[----:B------:R-:W-:Y:S01]  /*1bb30*/  PRMT R159, R160, 0x7632, R159 ;  /* 0x00007632a09f7816 */ /* 0x000fe2000000009f */
[----:B------:R-:W-:Y:S01]  /*1bb40*/  FADD.FTZ R167, R205, R145 ;  /* 0x00000091cda77221 */ /* 0x000fe20000010000 */
[----:B------:R-:W-:Y:S01]  /*1bb50*/  PRMT R154, R175, 0x7632, R154 ;  /* 0x00007632af9a7816 */ /* 0x000fe2000000009a */
[----:B------:R-:W4:Y:S01]  /*1bb60*/  LDC R187, c[0x0][0x448] ;  /* 0x00011200ffbb7b82 */ /* 0x000f220000000800 */
[----:B------:R-:W-:Y:S01]  /*1bb70*/  PRMT R148, R155, 0x5410, R179 ;  /* 0x000054109b947816 */ /* 0x000fe200000000b3 */
[----:B------:R-:W-:Y:S01]  /*1bb80*/  MUFU.EX2 R224, R224 ;  /* 0x000000e000e07308 */ /* 0x000fe20000000800 */
[----:B-1----:R-:W-:Y:S02]  /*1bb90*/  F2FP.F16.F32.PACK_AB R163, R176, R140 ;  /* 0x0000008cb0a3723e */ /* 0x002fe400000000ff */
[----:B------:R-:W-:Y:S07]  /*1bba0*/  LOP3.LUT R154, R154, 0xff, RZ, 0xc0, !PT ;  /* 0x000000ff9a9a7812 */ /* 0x000fee00078ec0ff */
[----:B------:R-:W-:Y:S01]  /*1bbb0*/  MUFU.EX2 R231, R223 ;  /* 0x000000df00e77308 */ /* 0x000fe20000000800 */
[C---:B-----5:R-:W-:Y:S01]  /*1bbc0*/  F2FP.F16.F32.PACK_AB R161, R178.reuse, R141 ;  /* 0x0000008db2a1723e */ /* 0x060fe200000000ff */
[----:B------:R-:W-:Y:S01]  /*1bbd0*/  FADD.FTZ R178, R178, R147 ;  /* 0x00000093b2b27221 */ /* 0x000fe20000010000 */
[----:B------:R-:W-:Y:S07]  /*1bbe0*/  PRMT R141, R152, 0x5410, R173 ;  /* 0x00005410988d7816 */ /* 0x000fee00000000ad */
[----:B------:R-:W-:Y:S01]  /*1bbf0*/  MUFU.EX2 R225, R225 ;  /* 0x000000e100e17308 */ /* 0x000fe20000000800 */
[----:B------:R-:W-:Y:S02]  /*1bc00*/  SHF.R.U32.HI R175, RZ, 0x18, R175 ;  /* 0x00000018ffaf7819 */ /* 0x000fe400000116af */
[--C-:B------:R-:W-:Y:S07]  /*1bc10*/  HSET2.LE.AND R148, R148, R214.reuse, PT ;  /* 0x000000d694947233 */ /* 0x100fee0003803000 */
[----:B------:R-:W-:Y:S01]  /*1bc20*/  MUFU.EX2 R223, R228 ;  /* 0x000000e400df7308 */ /* 0x000fe20000000800 */
[--C-:B------:R-:W-:Y:S02]  /*1bc30*/  HSET2.LE.AND R141, R141, R214.reuse, PT ;  /* 0x000000d68d8d7233 */ /* 0x100fe40003803000 */
[----:B------:R-:W-:Y:S07]  /*1bc40*/  PRMT R149, R154, 0x5410, R175 ;  /* 0x000054109a957816 */ /* 0x000fee00000000af */
[----:B------:R-:W-:Y:S01]  /*1bc50*/  MUFU.EX2 R226, R226 ;  /* 0x000000e200e27308 */ /* 0x000fe20000000800 */
[----:B------:R-:W-:Y:S02]  /*1bc60*/  LOP3.LUT R165, R188, 0xff, RZ, 0xc0, !PT ;  /* 0x000000ffbca57812 */ /* 0x000fe400078ec0ff */
[----:B------:R-:W-:Y:S07]  /*1bc70*/  PRMT R139, R156, 0x7632, R139 ;  /* 0x000076329c8b7816 */ /* 0x000fee000000008b */
[----:B------:R-:W-:Y:S01]  /*1bc80*/  MUFU.EX2 R227, R227 ;  /* 0x000000e300e37308 */ /* 0x000fe20000000800 */
[----:B------:R-:W-:Y:S02]  /*1bc90*/  PRMT R150, R165, 0x5410, R184 ;  /* 0x00005410a5967816 */ /* 0x000fe400000000b8 */
[--C-:B------:R-:W-:Y:S02]  /*1bca0*/  HSET2.LE.AND R149, R149, R214.reuse, PT ;  /* 0x000000d695957233 */ /* 0x100fe40003803000 */
[----:B------:R-:W-:Y:S02]  /*1bcb0*/  PRMT R145, R186, 0x5410, R185 ;  /* 0x00005410ba917816 */ /* 0x000fe400000000b9 */
[----:B------:R-:W-:Y:S02]  /*1bcc0*/  PRMT R164, R161, 0x7632, R164 ;  /* 0x00007632a1a47816 */ /* 0x000fe400000000a4 */
[----:B------:R-:W-:Y:S02]  /*1bcd0*/  LOP3.LUT R145, R145, 0xff00ff, RZ, 0xc0, !PT ;  /* 0x00ff00ff91917812 */ /* 0x000fe400078ec0ff */
[--C-:B------:R-:W-:Y:S02]  /*1bce0*/  HSET2.LE.AND R150, R150, R214.reuse, PT ;  /* 0x000000d696967233 */ /* 0x100fe40003803000 */
[----:B------:R-:W-:Y:S02]  /*1bcf0*/  PRMT R162, R163, 0x7632, R162 ;  /* 0x00007632a3a27816 */ /* 0x000fe400000000a2 */
[--C-:B------:R-:W-:Y:S01]  /*1bd00*/  HSET2.LE.AND R151, R145, R214.reuse, PT ;  /* 0x000000d691977233 */ /* 0x100fe20003803000 */
[----:B--2---:R-:W-:Y:S01]  /*1bd10*/  FFMA.FTZ R133, R133, R9, R198 ;  /* 0x0000000985857223 */ /* 0x004fe200000100c6 */
[----:B------:R-:W-:Y:S01]  /*1bd20*/  FMUL.FTZ R9, R2, R169 ;  /* 0x000000a902097220 */ /* 0x000fe20000410000 */
[----:B------:R-:W-:Y:S01]  /*1bd30*/  FFMA.FTZ R2, R0, R232, R196 ;  /* 0x000000e800027223 */ /* 0x000fe200000100c4 */
[C---:B------:R-:W-:Y:S01]  /*1bd40*/  F2FP.F16.F32.PACK_AB R0, R194.reuse, R198 ;  /* 0x000000c6c200723e */ /* 0x040fe200000000ff */
[----:B------:R-:W-:Y:S01]  /*1bd50*/  FADD.FTZ R146, R194, R133 ;  /* 0x00000085c2927221 */ /* 0x000fe20000010000 */
[----:B------:R-:W-:Y:S01]  /*1bd60*/  F2FP.F16.F32.PACK_AB R133, R193, R197 ;  /* 0x000000c5c185723e */ /* 0x000fe200000000ff */
[--C-:B------:R-:W-:Y:S01]  /*1bd70*/  FADD.FTZ R166, R191, R2.reuse ;  /* 0x00000002bfa67221 */ /* 0x100fe20000010000 */
[----:B------:R-:W-:Y:S01]  /*1bd80*/  @!P6 HADD2 R171, -R3.H0_H0, -RZ.H0_H0 ;  /* 0xa00000ff03abe230 */ /* 0x000fe20000000900 */
[----:B------:R-:W-:Y:S01]  /*1bd90*/  PRMT R2, R3, 0x7632, R2 ;  /* 0x0000763203027816 */ /* 0x000fe20000000002 */
[----:B------:R-:W-:Y:S01]  /*1bda0*/  FADD.FTZ R146, R144, R146 ;  /* 0x0000009290927221 */ /* 0x000fe20000010000 */
[----:B------:R-:W-:Y:S01]  /*1bdb0*/  PRMT R132, R0, 0x7632, R132 ;  /* 0x0000763200847816 */ /* 0x000fe20000000084 */
[----:B------:R-:W-:Y:S01]  /*1bdc0*/  FADD.FTZ R166, R140, R166 ;  /* 0x000000a68ca67221 */ /* 0x000fe20000010000 */
[----:B------:R1:W-:Y:S01]  /*1bdd0*/  @!P6 STL.S16 [R1+0x2c], R171 ;  /* 0x00002cab0100e387 */ /* 0x0003e20000100600 */
[----:B------:R-:W-:Y:S01]  /*1bde0*/  PRMT R169, R171, 0x7610, R169 ;  /* 0x00007610aba97816 */ /* 0x000fe200000000a9 */
[----:B------:R-:W-:Y:S01]  /*1bdf0*/  FADD.FTZ R177, R177, R146 ;  /* 0x00000092b1b17221 */ /* 0x000fe20000010000 */
[----:B---3--:R-:W-:Y:S01]  /*1be00*/  @!P3 HADD2 R221, -R0.H0_H0, -RZ.H0_H0 ;  /* 0xa00000ff00ddb230 */ /* 0x008fe20000000900 */
[----:B------:R-:W-:Y:S01]  /*1be10*/  PRMT R140, R153, 0x5410, R180 ;  /* 0x00005410998c7816 */ /* 0x000fe200000000b4 */
[----:B------:R-:W-:Y:S01]  /*1be20*/  FADD.FTZ R179, R176, R166 ;  /* 0x000000a6b0b37221 */ /* 0x000fe20000010000 */
[----:B------:R-:W-:Y:S01]  /*1be30*/  PRMT R142, R3, 0x5410, R2 ;  /* 0x00005410038e7816 */ /* 0x000fe20000000002 */
[----:B----4-:R-:W-:Y:S01]  /*1be40*/  @!P4 HADD2 R217, -R2.H0_H0, -RZ.H0_H0 ;  /* 0xa00000ff02d9c230 */ /* 0x010fe20000000900 */
[----:B------:R-:W-:Y:S01]  /*1be50*/  LOP3.LUT R144, R143, 0xff00ff, RZ, 0xc0, !PT ;  /* 0x00ff00ff8f907812 */ /* 0x000fe200078ec0ff */
[----:B------:R-:W-:Y:S01]  /*1be60*/  MUFU.EX2 R232, R172 ;  /* 0x000000ac00e87308 */ /* 0x000fe20000000800 */
[--C-:B------:R-:W-:Y:S01]  /*1be70*/  HSET2.LE.AND R140, R140, R214.reuse, PT ;  /* 0x000000d68c8c7233 */ /* 0x100fe20003803000 */
[----:B------:R-:W-:Y:S01]  /*1be80*/  @!P2 HADD2 R207, -R132.H0_H0, -RZ.H0_H0 ;  /* 0xa00000ff84cfa230 */ /* 0x000fe20000000900 */
[----:B------:R-:W-:Y:S01]  /*1be90*/  @!P4 STL.S16 [R1+0x28], R217 ;  /* 0x000028d90100c387 */ /* 0x000fe20000100600 */
[----:B------:R-:W-:Y:S02]  /*1bea0*/  PRMT R143, R158, 0x5410, R157 ;  /* 0x000054109e8f7816 */ /* 0x000fe4000000009d */
[----:B------:R-:W-:Y:S01]  /*1beb0*/  LOP3.LUT R140, R142, R140, RZ, 0xc0, !PT ;  /* 0x0000008c8e8c7212 */ /* 0x000fe200078ec0ff */
[----:B------:R-:W-:Y:S01]  /*1bec0*/  @!P3 STL.S16 [R1+0x24], R221 ;  /* 0x000024dd0100b387 */ /* 0x000fe20000100600 */
[----:B------:R-:W-:Y:S02]  /*1bed0*/  PRMT R142, R0, 0x5410, R132 ;  /* 0x00005410008e7816 */ /* 0x000fe40000000084 */
[----:B------:R-:W-:Y:S01]  /*1bee0*/  PRMT R138, R133, 0x7632, R138 ;  /* 0x00007632858a7816 */ /* 0x000fe2000000008a */
[----:B------:R-:W-:Y:S01]  /*1bef0*/  @!P2 STL.S16 [R1+0x20], R207 ;  /* 0x000020cf0100a387 */ /* 0x000fe20000100600 */
[----:B------:R-:W-:Y:S02]  /*1bf00*/  LOP3.LUT R141, R142, R141, RZ, 0xc0, !PT ;  /* 0x0000008d8e8d7212 */ /* 0x000fe400078ec0ff */
[----:B------:R-:W-:Y:S01]  /*1bf10*/  PRMT R142, R168, 0x5410, R181 ;  /* 0x00005410a88e7816 */ /* 0x000fe200000000b5 */
[----:B------:R3:W2:Y:S01]  /*1bf20*/  LDL.S16 R193, [R1+0x34] ;  /* 0x0000340001c17983 */ /* 0x0006a20000100600 */
[----:B------:R-:W-:Y:S02]  /*1bf30*/  IADD3 R196, PT, PT, R192, R206, RZ ;  /* 0x000000cec0c47210 */ /* 0x000fe40007ffe0ff */
[----:B------:R-:W-:Y:S01]  /*1bf40*/  @!P6 PRMT R3, R169, 0x5410, RZ ;  /* 0x00005410a903e816 */ /* 0x000fe200000000ff */
[----:B------:R3:W4:Y:S01]  /*1bf50*/  LDL.S16 R191, [R1+0x30] ;  /* 0x0000300001bf7983 */ /* 0x0007220000100600 */
[--C-:B------:R-:W-:Y:S01]  /*1bf60*/  HSET2.LE.AND R142, R142, R214.reuse, PT ;  /* 0x000000d68e8e7233 */ /* 0x100fe20003803000 */
[----:B------:R-:W-:Y:S01]  /*1bf70*/  MUFU.EX2 R169, R190 ;  /* 0x000000be00a97308 */ /* 0x000fe20000000800 */
[----:B------:R-:W-:Y:S01]  /*1bf80*/  PRMT R152, R217, 0x7610, R152 ;  /* 0x00007610d9987816 */ /* 0x000fe20000000098 */
[----:B-1----:R3:W5:Y:S01]  /*1bf90*/  LDL.S16 R171, [R1+0x1c] ;  /* 0x00001c0001ab7983 */ /* 0x0027620000100600 */
[----:B------:R-:W-:Y:S02]  /*1bfa0*/  ISETP.LE.U32.AND P6, PT, R155, UR11, PT ;  /* 0x0000000b9b007c0c */ /* 0x000fe4000bfc3070 */
[----:B------:R-:W-:Y:S01]  /*1bfb0*/  LOP3.LUT R142, R143, R142, RZ, 0xc0, !PT ;  /* 0x0000008e8f8e7212 */ /* 0x000fe200078ec0ff */
[----:B------:R1:W-:Y:S01]  /*1bfc0*/  STG.E.U16 desc[UR30][R212.64], R3 ;  /* 0x00000003d4007986 */ /* 0x0003e2000c10151e */
[--C-:B------:R-:W-:Y:S02]  /*1bfd0*/  HSET2.LE.AND R143, R144, R214.reuse, PT ;  /* 0x000000d6908f7233 */ /* 0x100fe40003803000 */
[----:B------:R-:W-:Y:S01]  /*1bfe0*/  PRMT R144, R160, 0x5410, R159 ;  /* 0x00005410a0907816 */ /* 0x000fe2000000009f */
[----:B------:R3:W3:Y:S01]  /*1bff0*/  LDL.S16 R188, [R1+0xc] ;  /* 0x00000c0001bc7983 */ /* 0x0006e20000100600 */
[----:B------:R-:W-:Y:S02]  /*1c000*/  @!P4 PRMT R2, R152, 0x5410, RZ ;  /* 0x000054109802c816 */ /* 0x000fe400000000ff */
[----:B------:R-:W-:Y:S01]  /*1c010*/  LOP3.LUT R143, R144, R143, RZ, 0xc0, !PT ;  /* 0x0000008f908f7212 */ /* 0x000fe200078ec0ff */
[----:B------:R2:W3:Y:S01]  /*1c020*/  LDL.S16 R180, [R1+0x18] ;  /* 0x0000180001b47983 */ /* 0x0004e20000100600 */
[----:B------:R-:W-:Y:S02]  /*1c030*/  PRMT R144, R133, 0x5410, R138 ;  /* 0x0000541085907816 */ /* 0x000fe4000000008a */
[----:B------:R-:W-:Y:S01]  /*1c040*/  MOV R152, UR9 ;  /* 0x0000000900987c02 */ /* 0x000fe20008000f00 */
[----:B------:R1:W-:Y:S01]  /*1c050*/  STG.E.U16 desc[UR30][R212.64+0x2], R2 ;  /* 0x00000202d4007986 */ /* 0x0003e2000c10151e */
[----:B------:R-:W-:Y:S02]  /*1c060*/  LOP3.LUT R148, R144, R148, RZ, 0xc0, !PT ;  /* 0x0000009490947212 */ /* 0x000fe400078ec0ff */
[----:B------:R-:W-:Y:S01]  /*1c070*/  PRMT R144, R156, 0x5410, R139 ;  /* 0x000054109c907816 */ /* 0x000fe2000000008b */
[----:B------:R2:W3:Y:S01]  /*1c080*/  LDL.S16 R176, [R1+0x10] ;  /* 0x0000100001b07983 */ /* 0x0004e20000100600 */
[----:B------:R-:W-:Y:S02]  /*1c090*/  PRMT R153, R221, 0x7610, R153 ;  /* 0x00007610dd997816 */ /* 0x000fe40000000099 */
[----:B------:R-:W-:Y:S02]  /*1c0a0*/  LOP3.LUT R149, R144, R149, RZ, 0xc0, !PT ;  /* 0x0000009590957212 */ /* 0x000fe400078ec0ff */
[----:B------:R-:W-:Y:S02]  /*1c0b0*/  PRMT R144, R161, 0x5410, R164 ;  /* 0x00005410a1907816 */ /* 0x000fe400000000a4 */
[----:B------:R-:W-:Y:S02]  /*1c0c0*/  @!P3 PRMT R0, R153, 0x5410, RZ ;  /* 0x000054109900b816 */ /* 0x000fe400000000ff */
[----:B------:R-:W-:Y:S02]  /*1c0d0*/  LOP3.LUT R150, R144, R150, RZ, 0xc0, !PT ;  /* 0x0000009690967212 */ /* 0x000fe400078ec0ff */
[----:B------:R-:W-:Y:S01]  /*1c0e0*/  PRMT R144, R163, 0x5410, R162 ;  /* 0x00005410a3907816 */ /* 0x000fe200000000a2 */
[----:B-1----:R-:W-:Y:S01]  /*1c0f0*/  IMAD.U32 R3, RZ, RZ, UR9 ;  /* 0x00000009ff037e24 */ /* 0x002fe2000f8e00ff */
[----:B------:R-:W-:Y:S02]  /*1c100*/  PRMT R166, R207, 0x7610, R166 ;  /* 0x00007610cfa67816 */ /* 0x000fe400000000a6 */
[----:B------:R-:W-:Y:S02]  /*1c110*/  LOP3.LUT R151, R144, R151, RZ, 0xc0, !PT ;  /* 0x0000009790977212 */ /* 0x000fe400078ec0ff */
[----:B------:R-:W1:Y:S01]  /*1c120*/  LDSM.16.MT88.4 R144, [R192+0xa000] ;  /* 0x00a00000c090783b */ /* 0x000e620000004200 */
[----:B------:R-:W-:Y:S02]  /*1c130*/  @!P2 PRMT R132, R166, 0x5410, RZ ;  /* 0x00005410a684a816 */ /* 0x000fe400000000ff */
[----:B------:R-:W-:Y:S02]  /*1c140*/  ISETP.LE.U32.AND P3, PT, R175, UR11, PT ;  /* 0x0000000baf007c0c */ /* 0x000fe4000bf63070 */
[----:B------:R-:W-:Y:S04]  /*1c150*/  LEA R2, P4, R3, R212, 0x1 ;  /* 0x000000d403027211 */ /* 0x000fe800078808ff */
[----:B------:R-:W-:Y:S02]  /*1c160*/  LEA.HI.X.SX32 R3, R152, R213, 0x1, P4 ;  /* 0x000000d598037211 */ /* 0x000fe400020f0eff */
[----:B------:R-:W-:Y:S03]  /*1c170*/  ISETP.LE.U32.AND P4, PT, R154, UR11, PT ;  /* 0x0000000b9a007c0c */ /* 0x000fe6000bf83070 */
[----:B------:R1:W-:Y:S04]  /*1c180*/  STG.E.U16 desc[UR30][R2.64], R0 ;  /* 0x0000000002007986 */ /* 0x0003e8000c10151e */
[----:B------:R1:W-:Y:S02]  /*1c190*/  STG.E.U16 desc[UR30][R2.64+0x2], R132 ;  /* 0x0000028402007986 */ /* 0x0003e4000c10151e */
[-C--:B-1----:R-:W-:Y:S01]  /*1c1a0*/  HMMA.16816.F32 R4, R140, R144.reuse, R4 ;  /* 0x000000908c04723c */ /* 0x082fe20000001804 */
[----:B------:R-:W1:Y:S07]  /*1c1b0*/  MUFU.EX2 R0, R189 ;  /* 0x000000bd00007308 */ /* 0x000e6e0000000800 */
[C---:B------:R-:W-:Y:S08]  /*1c1c0*/  HMMA.16816.F32 R8, R148.reuse, R144, R8 ;  /* 0x000000909408723c */ /* 0x040ff00000001808 */
[-C--:B------:R-:W-:Y:S03]  /*1c1d0*/  HMMA.16816.F32 R12, R148, R146.reuse, R12 ;  /* 0x00000092940c723c */ /* 0x080fe6000000180c */
[----:B-1----:R-:W-:Y:S01]  /*1c1e0*/  FADD.FTZ R132, R0, R167 ;  /* 0x000000a700847221 */ /* 0x002fe20000010000 */
[----:B------:R-:W-:Y:S01]  /*1c1f0*/  IMAD.WIDE R166, R187, 0x70, R2 ;  /* 0x00000070bba67825 */ /* 0x000fe200078e0202 */
[C---:B------:R-:W-:Y:S03]  /*1c200*/  F2FP.F16.F32.PACK_AB R0, R169.reuse, R0 ;  /* 0x00000000a900723e */ /* 0x040fe600000000ff */
[----:B------:R-:W-:Y:S01]  /*1c210*/  FADD.FTZ R221, R169, R132 ;  /* 0x00000084a9dd7221 */ /* 0x000fe20000010000 */
[C---:B------:R-:W-:Y:S01]  /*1c220*/  HMMA.16816.F32 R16, R140.reuse, R146, R16 ;  /* 0x000000928c10723c */ /* 0x040fe20000001810 */
[----:B------:R-:W1:Y:S01]  /*1c230*/  LDSM.16.MT88.4 R144, [R196+0xa000] ;  /* 0x00a00000c490783b */ /* 0x000e620000004200 */
[----:B------:R-:W-:Y:S06]  /*1c240*/  IMAD.U32 R2, RZ, RZ, UR9 ;  /* 0x00000009ff027e24 */ /* 0x000fec000f8e00ff */
[-C--:B-1----:R-:W-:Y:S08]  /*1c250*/  HMMA.16816.F32 R20, R140, R144.reuse, R20 ;  /* 0x000000908c14723c */ /* 0x082ff00000001814 */
[C---:B------:R-:W-:Y:S04]  /*1c260*/  HMMA.16816.F32 R24, R148.reuse, R144, R24 ;  /* 0x000000909418723c */ /* 0x040fe80000001818 */
[----:B------:R-:W-:Y:S04]  /*1c270*/  VIADD R144, R192, 0xa000 ;  /* 0x0000a000c0907836 */ /* 0x000fe80000000000 */
[-C--:B------:R-:W-:Y:S03]  /*1c280*/  HMMA.16816.F32 R28, R148, R146.reuse, R28 ;  /* 0x00000092941c723c */ /* 0x080fe6000000181c */
[----:B------:R-:W-:Y:S05]  /*1c290*/  @P0 IADD3 R200, PT, PT, R144, -0x40, RZ ;  /* 0xffffffc090c80810 */ /* 0x000fea0007ffe0ff */
[C---:B------:R-:W-:Y:S01]  /*1c2a0*/  HMMA.16816.F32 R32, R140.reuse, R146, R32 ;  /* 0x000000928c20723c */ /* 0x040fe20000001820 */
[----:B------:R-:W1:Y:S03]  /*1c2b0*/  LDSM.16.MT88.4 R144, [R200] ;  /* 0x00000000c890783b */ /* 0x000e660000004200 */
[----:B------:R-:W-:Y:S01]  /*1c2c0*/  IMAD.IADD R205, R206, 0x1, R200 ;  /* 0x00000001cecd7824 */ /* 0x000fe200078e02c8 */
[----:B------:R-:W-:Y:S04]  /*1c2d0*/  MOV R206, UR9 ;  /* 0x0000000900ce7c02 */ /* 0x000fe80008000f00 */
[----:B------:R-:W1:Y:S01]  /*1c2e0*/  LDSM.16.MT88.4 R152, [R205] ;  /* 0x00000000cd98783b */ /* 0x000e620000004200 */
[----:B------:R-:W-:Y:S04]  /*1c2f0*/  LEA R206, P2, R206, R166, 0x1 ;  /* 0x000000a6cece7211 */ /* 0x000fe800078408ff */
[----:B------:R-:W-:Y:S02]  /*1c300*/  LEA.HI.X.SX32 R207, R2, R167, 0x1, P2 ;  /* 0x000000a702cf7211 */ /* 0x000fe400010f0eff */
[----:B------:R-:W-:Y:S02]  /*1c310*/  ISETP.LE.U32.AND P2, PT, R168, UR11, PT ;  /* 0x0000000ba8007c0c */ /* 0x000fe4000bf43070 */
[----:B------:R-:W-:Y:S01]  /*1c320*/  LOP3.LUT R2, R174, 0xffff, RZ, 0xc0, !PT ;  /* 0x0000ffffae027812 */ /* 0x000fe200078ec0ff */
[-C--:B-1----:R-:W-:Y:S08]  /*1c330*/  HMMA.16816.F32 R36, R140, R144.reuse, R36 ;  /* 0x000000908c24723c */ /* 0x082ff00000001824 */
[C---:B------:R-:W-:Y:S01]  /*1c340*/  HMMA.16816.F32 R40, R148.reuse, R144, R40 ;  /* 0x000000909428723c */ /* 0x040fe20000001828 */
[----:B------:R1:W3:Y:S07]  /*1c350*/  LDL.S16 R144, [R1+0x14] ;  /* 0x0000140001907983 */ /* 0x0002ee0000100600 */
[-C--:B------:R-:W-:Y:S08]  /*1c360*/  HMMA.16816.F32 R44, R148, R146.reuse, R44 ;  /* 0x00000092942c723c */ /* 0x080ff0000000182c */
[C---:B------:R-:W-:Y:S08]  /*1c370*/  HMMA.16816.F32 R48, R140.reuse, R146, R48 ;  /* 0x000000928c30723c */ /* 0x040ff00000001830 */
[-C--:B------:R-:W-:Y:S08]  /*1c380*/  HMMA.16816.F32 R52, R140, R152.reuse, R52 ;  /* 0x000000988c34723c */ /* 0x080ff00000001834 */
[C---:B------:R-:W-:Y:S08]  /*1c390*/  HMMA.16816.F32 R56, R148.reuse, R152, R56 ;  /* 0x000000989438723c */ /* 0x040ff00000001838 */
[-C--:B------:R-:W-:Y:S08]  /*1c3a0*/  HMMA.16816.F32 R60, R148, R154.reuse, R60 ;  /* 0x0000009a943c723c */ /* 0x080ff0000000183c */
[C---:B------:R-:W-:Y:S01]  /*1c3b0*/  HMMA.16816.F32 R64, R140.reuse, R154, R64 ;  /* 0x0000009a8c40723c */ /* 0x040fe20000001840 */
[----:B------:R-:W-:Y:S03]  /*1c3c0*/  LDSM.16.MT88.4 R152, [R196+0xb000] ;  /* 0x00b00000c498783b */ /* 0x000fe60000004200 */
[----:B--2---:R-:W-:Y:S02]  /*1c3d0*/  @!P6 HADD2 R193, -R133.H0_H0, -RZ.H0_H0 ;  /* 0xa00000ff85c1e230 */ /* 0x004fe40000000900 */
[----:B----4-:R-:W-:Y:S03]  /*1c3e0*/  @!P5 HADD2 R191, -R138.H0_H0, -RZ.H0_H0 ;  /* 0xa00000ff8abfd230 */ /* 0x010fe60000000900 */
[----:B------:R-:W-:Y:S01]  /*1c3f0*/  @!P6 STL.S16 [R1+0x34], R193 ;  /* 0x000034c10100e387 */ /* 0x000fe20000100600 */
[----:B------:R-:W-:Y:S01]  /*1c400*/  PRMT R170, R193, 0x7610, R170 ;  /* 0x00007610c1aa7816 */ /* 0x000fe200000000aa */
[----:B-----5:R-:W-:Y:S02]  /*1c410*/  @!P4 HADD2 R171, -R156.H0_H0, -RZ.H0_H0 ;  /* 0xa00000ff9cabc230 */ /* 0x020fe40000000900 */
[----:B------:R-:W-:Y:S01]  /*1c420*/  @!P5 STL.S16 [R1+0x30], R191 ;  /* 0x000030bf0100d387 */ /* 0x000fe20000100600 */
[----:B------:R-:W-:Y:S02]  /*1c430*/  @!P6 PRMT R133, R170, 0x5410, RZ ;  /* 0x00005410aa85e816 */ /* 0x000fe400000000ff */
[----:B------:R-:W-:Y:S01]  /*1c440*/  PRMT R169, R191, 0x7610, R169 ;  /* 0x00007610bfa97816 */ /* 0x000fe200000000a9 */
[----:B------:R2:W-:Y:S01]  /*1c450*/  @!P4 STL.S16 [R1+0x1c], R171 ;  /* 0x00001cab0100c387 */ /* 0x0005e20000100600 */
[----:B------:R-:W-:Y:S02]  /*1c460*/  PRMT R145, R171, 0x7610, R145 ;  /* 0x00007610ab917816 */ /* 0x000fe40000000091 */
[----:B------:R-:W-:Y:S01]  /*1c470*/  ISETP.GT.U32.AND P6, PT, R181, UR11, PT ;  /* 0x0000000bb5007c0c */ /* 0x000fe2000bfc4070 */
[----:B------:R1:W4:Y:S01]  /*1c480*/  LDL.S16 R170, [R1+0x4] ;  /* 0x0000040001aa7983 */ /* 0x0003220000100600 */
[----:B---3--:R-:W-:Y:S01]  /*1c490*/  @!P3 HADD2 R188, -R139.H0_H0, -RZ.H0_H0 ;  /* 0xa00000ff8bbcb230 */ /* 0x008fe20000000900 */
[----:B------:R-:W-:Y:S02]  /*1c4a0*/  @!P5 PRMT R138, R169, 0x5410, RZ ;  /* 0x00005410a98ad816 */ /* 0x000fe400000000ff */
[----:B------:R-:W-:Y:S01]  /*1c4b0*/  ISETP.GT.U32.AND P5, PT, R182, UR11, PT ;  /* 0x0000000bb6007c0c */ /* 0x000fe2000bfa4070 */
[----:B------:R-:W-:Y:S01]  /*1c4c0*/  STG.E.U16 desc[UR30][R166.64], R133 ;  /* 0x00000085a6007986 */ /* 0x000fe2000c10151e */
[----:B------:R-:W-:Y:S02]  /*1c4d0*/  @!P4 PRMT R156, R145, 0x5410, RZ ;  /* 0x00005410919cc816 */ /* 0x000fe400000000ff */
[----:B------:R-:W-:Y:S01]  /*1c4e0*/  PRMT R175, R188, 0x7610, R175 ;  /* 0x00007610bcaf7816 */ /* 0x000fe200000000af */
[----:B------:R3:W-:Y:S01]  /*1c4f0*/  STG.E.U16 desc[UR30][R166.64+0x2], R138 ;  /* 0x0000028aa6007986 */ /* 0x0007e2000c10151e */
[----:B------:R-:W-:Y:S02]  /*1c500*/  ISETP.GT.U32.AND P4, PT, R183, UR11, PT ;  /* 0x0000000bb7007c0c */ /* 0x000fe4000bf84070 */
[----:B------:R-:W-:Y:S01]  /*1c510*/  @!P3 PRMT R139, R175, 0x5410, RZ ;  /* 0x00005410af8bb816 */ /* 0x000fe200000000ff */
[----:B------:R-:W-:Y:S01]  /*1c520*/  @P6 HADD2 R180, -R157.H0_H0, -RZ.H0_H0 ;  /* 0xa00000ff9db46230 */ /* 0x000fe20000000900 */
[----:B------:R-:W-:Y:S01]  /*1c530*/  SHF.R.U32.HI R169, RZ, 0x8, R2 ;  /* 0x00000008ffa97819 */ /* 0x000fe20000011602 */
[----:B------:R-:W-:Y:S02]  /*1c540*/  STG.E.U16 desc[UR30][R206.64], R156 ;  /* 0x0000009cce007986 */ /* 0x000fe4000c10151e */
[----:B------:R-:W-:Y:S01]  /*1c550*/  @P5 HADD2 R176, -R160.H0_H0, -RZ.H0_H0 ;  /* 0xa00000ffa0b05230 */ /* 0x000fe20000000900 */
[----:B------:R-:W-:Y:S01]  /*1c560*/  LOP3.LUT R2, R169, 0xffff, RZ, 0xc0, !PT ;  /* 0x0000ffffa9027812 */ /* 0x000fe200078ec0ff */
[----:B------:R5:W-:Y:S01]  /*1c570*/  STG.E.U16 desc[UR30][R206.64+0x2], R139 ;  /* 0x0000028bce007986 */ /* 0x000be2000c10151e */
[----:B------:R-:W-:Y:S02]  /*1c580*/  PRMT R173, R180, 0x7610, R173 ;  /* 0x00007610b4ad7816 */ /* 0x000fe400000000ad */
[----:B------:R-:W-:Y:S01]  /*1c590*/  PRMT R168, R176, 0x7610, R168 ;  /* 0x00007610b0a87816 */ /* 0x000fe200000000a8 */
[----:B--2---:R1:W2:Y:S01]  /*1c5a0*/  LDL.S16 R171, [R1+0x8] ;  /* 0x0000080001ab7983 */ /* 0x0042a20000100600 */
[----:B------:R-:W-:Y:S02]  /*1c5b0*/  @P6 PRMT R157, R173, 0x5410, RZ ;  /* 0x00005410ad9d6816 */ /* 0x000fe400000000ff */
[----:B------:R-:W-:Y:S01]  /*1c5c0*/  @P5 PRMT R160, R168, 0x5410, RZ ;  /* 0x00005410a8a05816 */ /* 0x000fe200000000ff */
[----:B------:R-:W-:Y:S01]  /*1c5d0*/  @!P3 STL.S16 [R1+0xc], R188 ;  /* 0x00000cbc0100b387 */ /* 0x000fe20000100600 */
[----:B------:R-:W-:Y:S02]  /*1c5e0*/  ISETP.LE.U32.AND P3, PT, R165, UR11, PT ;  /* 0x0000000ba5007c0c */ /* 0x000fe4000bf63070 */
[----:B------:R-:W-:Y:S01]  /*1c5f0*/  PRMT R173, R220, 0x7771, RZ ;  /* 0x00007771dcad7816 */ /* 0x000fe200000000ff */
[----:B------:R1:W-:Y:S04]  /*1c600*/  STG.E.U16 desc[UR30][R212.64+0x12], R157 ;  /* 0x0000129dd4007986 */ /* 0x0003e8000c10151e */
[----:B------:R-:W-:Y:S01]  /*1c610*/  LDSM.16.MT88.4 R188, [R205+0x800] ;  /* 0x00080000cdbc783b */ /* 0x000fe20000004200 */
[----:B---3--:R-:W-:Y:S02]  /*1c620*/  PRMT R138, R0, 0x7632, R138 ;  /* 0x00007632008a7816 */ /* 0x008fe4000000008a */
[----:B-----5:R-:W-:Y:S02]  /*1c630*/  PRMT R139, R220, 0x7773, RZ ;  /* 0x00007773dc8b7816 */ /* 0x020fe400000000ff */
[----:B-1----:R-:W-:Y:S01]  /*1c640*/  PRMT R157, R0, 0x5410, R138 ;  /* 0x00005410009d7816 */ /* 0x002fe2000000008a */
[----:B------:R-:W-:Y:S05]  /*1c650*/  @!P2 HADD2 R144, -R158.H0_H0, -RZ.H0_H0 ;  /* 0xa00000ff9e90a230 */ /* 0x000fea0000000900 */
[----:B------:R-:W-:Y:S01]  /*1c660*/  @!P2 STL.S16 [R1+0x14], R144 ;  /* 0x000014900100a387 */ /* 0x000fe20000100600 */
[----:B------:R-:W-:Y:S03]  /*1c670*/  PRMT R3, R144, 0x7610, R3 ;  /* 0x0000761090037816 */ /* 0x000fe60000000003 */
[----:B------:R-:W-:Y:S01]  /*1c680*/  @P6 STL.S16 [R1+0x18], R180 ;  /* 0x000018b401006387 */ /* 0x000fe20000100600 */
[----:B------:R-:W-:Y:S02]  /*1c690*/  @!P2 PRMT R158, R3, 0x5410, RZ ;  /* 0x00005410039ea816 */ /* 0x000fe400000000ff */
[----:B------:R-:W-:Y:S01]  /*1c6a0*/  ISETP.LE.U32.AND P2, PT, R2, UR11, PT ;  /* 0x0000000b02007c0c */ /* 0x000fe2000bf43070 */
[----:B------:R1:W-:Y:S01]  /*1c6b0*/  @P5 STL.S16 [R1+0x10], R176 ;  /* 0x000010b001005387 */ /* 0x0003e20000100600 */
[----:B------:R-:W-:Y:S01]  /*1c6c0*/  IMAD.WIDE.U32 R2, R216, -0x2daee0ad, RZ ;  /* 0xd2511f53d8027825 */ /* 0x000fe200078e00ff */
[----:B------:R-:W-:Y:S02]  /*1c6d0*/  ISETP.GT.U32.AND P6, PT, R184, UR11, PT ;  /* 0x0000000bb8007c0c */ /* 0x000fe4000bfc4070 */
[----:B------:R-:W3:Y:S01]  /*1c6e0*/  LDSM.16.MT88.4 R144, [R192+0xb000] ;  /* 0x00b00000c090783b */ /* 0x000ee20000004200 */
[----:B------:R-:W-:Y:S02]  /*1c6f0*/  ISETP.GT.U32.AND P5, PT, R186, UR11, PT ;  /* 0x0000000bba007c0c */ /* 0x000fe4000bfa4070 */
[----:B------:R-:W-:Y:S02]  /*1c700*/  LOP3.LUT R165, R230, UR6, R3, 0x96, !PT ;  /* 0x00000006e6a57c12 */ /* 0x000fe4000f8e9603 */
[C---:B------:R-:W-:Y:S01]  /*1c710*/  PRMT R168, R2.reuse, 0x7771, RZ ;  /* 0x0000777102a87816 */ /* 0x040fe200000000ff */
[----:B------:R-:W-:Y:S01]  /*1c720*/  MUFU.EX2 R230, R222 ;  /* 0x000000de00e67308 */ /* 0x000fe20000000800 */
[----:B------:R-:W-:Y:S01]  /*1c730*/  LOP3.LUT R3, R165, 0xffff, RZ, 0xc0, !PT ;  /* 0x0000ffffa5037812 */ /* 0x000fe200078ec0ff */
[----:B------:R-:W-:Y:S01]  /*1c740*/  STG.E.U16 desc[UR30][R212.64+0x10], R158 ;  /* 0x0000109ed4007986 */ /* 0x000fe2000c10151e */
[C---:B------:R-:W-:Y:S01]  /*1c750*/  PRMT R216, R2.reuse, 0x7772, RZ ;  /* 0x0000777202d87816 */ /* 0x040fe200000000ff */
[----:B------:R-:W-:Y:S01]  /*1c760*/  @!P2 HADD2 R252, -R138.H0_H0, -RZ.H0_H0 ;  /* 0xa00000ff8afca230 */ /* 0x000fe20000000900 */
[----:B------:R-:W-:Y:S01]  /*1c770*/  PRMT R217, R2, 0x7773, RZ ;  /* 0x0000777302d97816 */ /* 0x000fe200000000ff */
[----:B------:R-:W-:Y:S04]  /*1c780*/  @P6 HADD2 R245, -R164.H0_H0, -RZ.H0_H0 ;  /* 0xa00000ffa4f56230 */ /* 0x000fe80000000900 */
[----:B------:R-:W-:Y:S01]  /*1c790*/  MUFU.EX2 R222, R229 ;  /* 0x000000e500de7308 */ /* 0x000fe20000000800 */
[----:B------:R-:W-:Y:S01]  /*1c7a0*/  @P5 HADD2 R244, -R163.H0_H0, -RZ.H0_H0 ;  /* 0xa00000ffa3f45230 */ /* 0x000fe20000000900 */
[----:B------:R-:W-:Y:S02]  /*1c7b0*/  @!P2 PRMT R138, R252, 0x5410, RZ ;  /* 0x00005410fc8aa816 */ /* 0x000fe400000000ff */
[----:B------:R-:W-:Y:S02]  /*1c7c0*/  @P6 PRMT R164, R245, 0x5410, RZ ;  /* 0x00005410f5a46816 */ /* 0x000fe400000000ff */
[----:B------:R-:W-:Y:S02]  /*1c7d0*/  @P5 PRMT R163, R244, 0x5410, RZ ;  /* 0x00005410f4a35816 */ /* 0x000fe400000000ff */
[----:B-1----:R-:W-:Y:S02]  /*1c7e0*/  SHF.R.U32.HI R176, RZ, 0x8, R3 ;  /* 0x00000008ffb07819 */ /* 0x002fe40000011603 */
[----:B------:R-:W-:Y:S02]  /*1c7f0*/  MOV R180, R220 ;  /* 0x000000dc00b47202 */ /* 0x000fe40000000f00 */
[----:B------:R-:W-:Y:S01]  /*1c800*/  LOP3.LUT R3, R176, 0xffff, RZ, 0xc0, !PT ;  /* 0x0000ffffb0037812 */ /* 0x000fe200078ec0ff */
[-C--:B---3--:R-:W-:Y:S08]  /*1c810*/  HMMA.16816.F32 R68, R140, R144.reuse, R68 ;  /* 0x000000908c44723c */ /* 0x088ff00000001844 */
[C---:B------:R-:W-:Y:S08]  /*1c820*/  HMMA.16816.F32 R72, R148.reuse, R144, R72 ;  /* 0x000000909448723c */ /* 0x040ff00000001848 */
[-C--:B------:R-:W-:Y:S08]  /*1c830*/  HMMA.16816.F32 R76, R148, R146.reuse, R76 ;  /* 0x00000092944c723c */ /* 0x080ff0000000184c */
[C---:B------:R-:W-:Y:S08]  /*1c840*/  HMMA.16816.F32 R80, R140.reuse, R146, R80 ;  /* 0x000000928c50723c */ /* 0x040ff00000001850 */
[-C--:B------:R-:W-:Y:S03]  /*1c850*/  HMMA.16816.F32 R84, R140, R152.reuse, R84 ;  /* 0x000000988c54723c */ /* 0x080fe60000001854 */
[----:B----4-:R-:W-:Y:S05]  /*1c860*/  @!P3 HADD2 R170, -R161.H0_H0, -RZ.H0_H0 ;  /* 0xa00000ffa1aab230 */ /* 0x010fea0000000900 */
[C---:B------:R-:W-:Y:S04]  /*1c870*/  HMMA.16816.F32 R88, R148.reuse, R152, R88 ;  /* 0x000000989458723c */ /* 0x040fe80000001858 */
[----:B------:R-:W-:Y:S04]  /*1c880*/  PRMT R132, R170, 0x7610, R132 ;  /* 0x00007610aa847816 */ /* 0x000fe80000000084 */
[-C--:B------:R-:W-:Y:S03]  /*1c890*/  HMMA.16816.F32 R92, R148, R154.reuse, R92 ;  /* 0x0000009a945c723c */ /* 0x080fe6000000185c */
[----:B------:R-:W-:Y:S02]  /*1c8a0*/  @!P3 PRMT R161, R132, 0x5410, RZ ;  /* 0x0000541084a1b816 */ /* 0x000fe400000000ff */
[----:B------:R-:W-:Y:S03]  /*1c8b0*/  MUFU.EX2 R132, R201 ;  /* 0x000000c900847308 */ /* 0x000fe60000000800 */
[C---:B------:R-:W-:Y:S01]  /*1c8c0*/  HMMA.16816.F32 R96, R140.reuse, R154, R96 ;  /* 0x0000009a8c60723c */ /* 0x040fe20000001860 */
[----:B------:R-:W-:Y:S03]  /*1c8d0*/  LDSM.16.MT88.4 R152, [R205+0x1000] ;  /* 0x00100000cd98783b */ /* 0x000fe60000004200 */
[----:B--2---:R-:W-:Y:S05]  /*1c8e0*/  @P4 HADD2 R171, -R159.H0_H0, -RZ.H0_H0 ;  /* 0xa00000ff9fab4230 */ /* 0x004fea0000000900 */
[----:B------:R1:W-:Y:S01]  /*1c8f0*/  @P4 STL.S16 [R1+0x8], R171 ;  /* 0x000008ab01004387 */ /* 0x0003e20000100600 */
[----:B------:R-:W-:Y:S03]  /*1c900*/  PRMT R133, R171, 0x7610, R133 ;  /* 0x00007610ab857816 */ /* 0x000fe60000000085 */
[----:B------:R2:W-:Y:S01]  /*1c910*/  @!P3 STL.S16 [R1+0x4], R170 ;  /* 0x000004aa0100b387 */ /* 0x0005e20000100600 */
[----:B------:R-:W-:Y:S02]  /*1c920*/  @P4 PRMT R159, R133, 0x5410, RZ ;  /* 0x00005410859f4816 */ /* 0x000fe400000000ff */
[----:B------:R-:W-:Y:S01]  /*1c930*/  ISETP.GT.U32.AND P4, PT, R185, UR11, PT ;  /* 0x0000000bb9007c0c */ /* 0x000fe2000bf84070 */
[----:B------:R3:W4:Y:S01]  /*1c940*/  LDL.S16 R175, [R1] ;  /* 0x0000000001af7983 */ /* 0x0007220000100600 */
[----:B------:R-:W-:Y:S01]  /*1c950*/  ISETP.LE.U32.AND P3, PT, R3, UR11, PT ;  /* 0x0000000b03007c0c */ /* 0x000fe2000bf63070 */
[----:B------:R-:W5:Y:S10]  /*1c960*/  MUFU.EX2 R133, R199 ;  /* 0x000000c700857308 */ /* 0x000f740000000800 */
[----:B------:R-:W-:Y:S05]  /*1c970*/  @P4 HADD2 R247, -R162.H0_H0, -RZ.H0_H0 ;  /* 0xa00000ffa2f74230 */ /* 0x000fea0000000900 */
[----:B------:R-:W-:Y:S02]  /*1c980*/  @P4 PRMT R162, R247, 0x5410, RZ ;  /* 0x00005410f7a24816 */ /* 0x000fe400000000ff */
[----:B-1----:R-:W-:Y:S01]  /*1c990*/  PRMT R171, R220, 0x7772, RZ ;  /* 0x00007772dcab7816 */ /* 0x002fe200000000ff */
[----:B--2---:R-:W-:Y:S02]  /*1c9a0*/  IMAD.MOV.U32 R170, RZ, RZ, R2 ;  /* 0x000000ffffaa7224 */ /* 0x004fe400078e0002 */
[C---:B------:R-:W-:Y:S01]  /*1c9b0*/  IMAD.WIDE R2, R187.reuse, -0x70, R166 ;  /* 0xffffff90bb027825 */ /* 0x040fe200078e02a6 */
[C---:B------:R-:W-:Y:S02]  /*1c9c0*/  LOP3.LUT R166, R174.reuse, 0xff, RZ, 0xc0, !PT ;  /* 0x000000ffaea67812 */ /* 0x040fe400078ec0ff */
[----:B------:R-:W-:Y:S02]  /*1c9d0*/  PRMT R167, R174, 0x7632, R167 ;  /* 0x00007632aea77816 */ /* 0x000fe400000000a7 */
[----:B------:R-:W-:Y:S01]  /*1c9e0*/  STG.E.U16 desc[UR30][R2.64+0x10], R160 ;  /* 0x000010a002007986 */ /* 0x000fe2000c10151e */
[----:B------:R-:W-:Y:S01]  /*1c9f0*/  IMAD.WIDE R144, R187, 0x70, R2 ;  /* 0x00000070bb907825 */ /* 0x000fe200078e0202 */
[C---:B------:R-:W-:Y:S02]  /*1ca00*/  ISETP.LE.U32.AND P6, PT, R166.reuse, UR11, PT ;  /* 0x0000000ba6007c0c */ /* 0x040fe4000bfc3070 */
[----:B------:R5:W-:Y:S01]  /*1ca10*/  STG.E.U16 desc[UR30][R2.64+0x12], R159 ;  /* 0x0000129f02007986 */ /* 0x000be2000c10151e */
[----:B------:R-:W-:Y:S02]  /*1ca20*/  LOP3.LUT R167, R167, 0xff, RZ, 0xc0, !PT ;  /* 0x000000ffa7a77812 */ /* 0x000fe400078ec0ff */
[----:B------:R-:W-:Y:S01]  /*1ca30*/  ISETP.GT.U32.AND P2, PT, R171, UR11, PT ;  /* 0x0000000bab007c0c */ /* 0x000fe2000bf44070 */
[----:B------:R-:W-:Y:S01]  /*1ca40*/  STG.E.U16 desc[UR30][R144.64+0x10], R161 ;  /* 0x000010a190007986 */ /* 0x000fe2000c10151e */
[----:B------:R-:W-:Y:S02]  /*1ca50*/  ISETP.LE.U32.AND P5, PT, R167, UR11, PT ;  /* 0x0000000ba7007c0c */ /* 0x000fe4000bfa3070 */
[----:B------:R-:W-:Y:S01]  /*1ca60*/  PRMT R172, R166, 0x5410, R169 ;  /* 0x00005410a6ac7816 */ /* 0x000fe200000000a9 */
[----:B------:R1:W-:Y:S04]  /*1ca70*/  STG.E.U16 desc[UR30][R144.64+0x12], R164 ;  /* 0x000012a490007986 */ /* 0x0003e8000c10151e */
[----:B------:R2:W-:Y:S01]  /*1ca80*/  STG.E.U16 desc[UR30][R206.64+0x12], R162 ;  /* 0x000012a2ce007986 */ /* 0x0005e2000c10151e */
[--C-:B------:R-:W-:Y:S03]  /*1ca90*/  HSET2.LE.AND R172, R172, R214.reuse, PT ;  /* 0x000000d6acac7233 */ /* 0x100fe60003803000 */
[----:B------:R3:W-:Y:S02]  /*1caa0*/  STG.E.U16 desc[UR30][R206.64+0x10], R163 ;  /* 0x000010a3ce007986 */ /* 0x0007e4000c10151e */
[----:B------:R-:W-:Y:S02]  /*1cab0*/  LOP3.LUT R172, R157, R172, RZ, 0xc0, !PT ;  /* 0x000000ac9dac7212 */ /* 0x000fe400078ec0ff */
[----:B------:R3:W-:Y:S01]  /*1cac0*/  STG.E.U16 desc[UR30][R212.64+0x22], R138 ;  /* 0x0000228ad4007986 */ /* 0x0007e2000c10151e */
[----:B-----5:R-:W-:Y:S01]  /*1cad0*/  FADD.FTZ R2, R133, R177 ;  /* 0x000000b185027221 */ /* 0x020fe20000010000 */
[C---:B------:R-:W-:Y:S02]  /*1cae0*/  F2FP.F16.F32.PACK_AB R3, R132.reuse, R133 ;  /* 0x000000858403723e */ /* 0x040fe400000000ff */
[----:B------:R-:W-:Y:S01]  /*1caf0*/  PRMT R159, R165, 0x7632, R159 ;  /* 0x00007632a59f7816 */ /* 0x000fe2000000009f */
[--C-:B------:R-:W-:Y:S01]  /*1cb00*/  FADD.FTZ R220, R132, R2.reuse ;  /* 0x0000000284dc7221 */ /* 0x100fe20000010000 */
[----:B------:R-:W-:Y:S01]  /*1cb10*/  PRMT R2, R3, 0x7632, R2 ;  /* 0x0000763203027816 */ /* 0x000fe20000000002 */
[----:B------:R-:W5:Y:S01]  /*1cb20*/  MUFU.EX2 R132, R203 ;  /* 0x000000cb00847308 */ /* 0x000f620000000800 */
[----:B------:R-:W-:Y:S02]  /*1cb30*/  @!P5 HADD2 R251, -R3.H0_H0, -RZ.H0_H0 ;  /* 0xa00000ff03fbd230 */ /* 0x000fe40000000900 */
[----:B-1----:R-:W-:Y:S01]  /*1cb40*/  IMAD.WIDE R144, R187, -0x70, R144 ;  /* 0xffffff90bb907825 */ /* 0x002fe200078e0290 */
[----:B------:R-:W-:Y:S06]  /*1cb50*/  LOP3.LUT R159, R159, 0xff, RZ, 0xc0, !PT ;  /* 0x000000ff9f9f7812 */ /* 0x000fec00078ec0ff */
[----:B------:R-:W1:Y:S01]  /*1cb60*/  MUFU.EX2 R164, R218 ;  /* 0x000000da00a47308 */ /* 0x000e620000000800 */
[----:B--2---:R-:W-:Y:S01]  /*1cb70*/  SHF.R.U32.HI R162, RZ, 0x18, R174 ;  /* 0x00000018ffa27819 */ /* 0x004fe200000116ae */
[----:B------:R-:W-:Y:S01]  /*1cb80*/  IMAD.WIDE R160, R187, 0x70, R144 ;  /* 0x00000070bba07825 */ /* 0x000fe200078e0290 */
[----:B---3--:R-:W-:Y:S02]  /*1cb90*/  LOP3.LUT R163, R165, 0xff, RZ, 0xc0, !PT ;  /* 0x000000ffa5a37812 */ /* 0x008fe400078ec0ff */
[----:B------:R-:W-:Y:S02]  /*1cba0*/  SHF.R.U32.HI R165, RZ, 0x18, R165 ;  /* 0x00000018ffa57819 */ /* 0x000fe400000116a5 */
[C---:B------:R-:W-:Y:S02]  /*1cbb0*/  ISETP.LE.U32.AND P4, PT, R163.reuse, UR11, PT ;  /* 0x0000000ba3007c0c */ /* 0x040fe4000bf83070 */
[----:B------:R-:W-:Y:S02]  /*1cbc0*/  LOP3.LUT R138, R180, 0xff, RZ, 0xc0, !PT ;  /* 0x000000ffb48a7812 */ /* 0x000fe400078ec0ff */
[----:B------:R-:W-:Y:S01]  /*1cbd0*/  LDSM.16.MT88.4 R180, [R196+0xa800] ;  /* 0x00a80000c4b4783b */ /* 0x000fe20000004200 */
[----:B------:R-:W-:Y:S02]  /*1cbe0*/  PRMT R176, R163, 0x5410, R176 ;  /* 0x00005410a3b07816 */ /* 0x000fe400000000b0 */
[----:B------:R-:W-:Y:S02]  /*1cbf0*/  PRMT R174, R138, 0x5410, R173 ;  /* 0x000054108aae7816 */ /* 0x000fe400000000ad */
[----:B------:R-:W-:Y:S02]  /*1cc00*/  PRMT R177, R159, 0x5410, R165 ;  /* 0x000054109fb17816 */ /* 0x000fe400000000a5 */
[--C-:B------:R-:W-:Y:S01]  /*1cc10*/  HSET2.LE.AND R176, R176, R214.reuse, PT ;  /* 0x000000d6b0b07233 */ /* 0x100fe20003803000 */
[----:B------:R-:W-:Y:S01]  /*1cc20*/  LDSM.16.MT88.4 R196, [R196+0xb800] ;  /* 0x00b80000c4c4783b */ /* 0x000fe20000004200 */
[--C-:B------:R-:W-:Y:S02]  /*1cc30*/  HSET2.LE.AND R174, R174, R214.reuse, PT ;  /* 0x000000d6aeae7233 */ /* 0x100fe40003803000 */
[--C-:B------:R-:W-:Y:S01]  /*1cc40*/  HSET2.LE.AND R177, R177, R214.reuse, PT ;  /* 0x000000d6b1b17233 */ /* 0x100fe20003803000 */
[----:B----4-:R-:W-:Y:S05]  /*1cc50*/  @!P6 HADD2 R175, -R0.H0_H0, -RZ.H0_H0 ;  /* 0xa00000ff00afe230 */ /* 0x010fea0000000900 */
[----:B------:R-:W-:Y:S01]  /*1cc60*/  PRMT R156, R175, 0x7610, R156 ;  /* 0x00007610af9c7816 */ /* 0x000fe2000000009c */
[----:B------:R2:W-:Y:S03]  /*1cc70*/  @!P6 STL.S16 [R1], R175 ;  /* 0x000000af0100e387 */ /* 0x0005e60000100600 */
[----:B------:R-:W-:Y:S02]  /*1cc80*/  @!P6 PRMT R0, R156, 0x5410, RZ ;  /* 0x000054109c00e816 */ /* 0x000fe400000000ff */
[----:B------:R-:W-:Y:S02]  /*1cc90*/  ISETP.LE.U32.AND P6, PT, R162, UR11, PT ;  /* 0x0000000ba2007c0c */ /* 0x000fe4000bfc3070 */
[----:B------:R-:W-:Y:S01]  /*1cca0*/  PRMT R156, R3, 0x5410, R2 ;  /* 0x00005410039c7816 */ /* 0x000fe20000000002 */
[----:B------:R5:W-:Y:S01]  /*1ccb0*/  STG.E.U16 desc[UR30][R212.64+0x20], R0 ;  /* 0x00002000d4007986 */ /* 0x000be2000c10151e */
[----:B------:R-:W-:Y:S02]  /*1ccc0*/  @!P5 PRMT R3, R251, 0x5410, RZ ;  /* 0x00005410fb03d816 */ /* 0x000fe400000000ff */
[----:B------:R-:W-:Y:S03]  /*1ccd0*/  ISETP.GT.U32.AND P5, PT, R139, UR11, PT ;  /* 0x0000000b8b007c0c */ /* 0x000fe6000bfa4070 */
[----:B------:R3:W-:Y:S04]  /*1cce0*/  STG.E.U16 desc[UR30][R144.64+0x20], R3 ;  /* 0x0000200390007986 */ /* 0x0007e8000c10151e */
[----:B------:R-:W-:Y:S05]  /*1ccf0*/  @!P6 HADD2 R241, -R2.H0_H0, -RZ.H0_H0 ;  /* 0xa00000ff02f1e230 */ /* 0x000fea0000000900 */
[----:B------:R-:W-:Y:S02]  /*1cd00*/  @!P6 PRMT R2, R241, 0x5410, RZ ;  /* 0x00005410f102e816 */ /* 0x000fe400000000ff */
[----:B--2---:R-:W-:Y:S02]  /*1cd10*/  PRMT R175, R171, 0x5410, R139 ;  /* 0x00005410abaf7816 */ /* 0x004fe4000000008b */
[----:B------:R-:W3:Y:S01]  /*1cd20*/  MUFU.EX2 R139, R219 ;  /* 0x000000db008b7308 */ /* 0x000ee20000000800 */
[----:B------:R2:W-:Y:S01]  /*1cd30*/  STG.E.U16 desc[UR30][R144.64+0x22], R2 ;  /* 0x0000220290007986 */ /* 0x0005e2000c10151e */
[----:B------:R-:W-:Y:S02]  /*1cd40*/  ISETP.LE.U32.AND P6, PT, R159, UR11, PT ;  /* 0x0000000b9f007c0c */ /* 0x000fe4000bfc3070 */
[----:B------:R-:W-:Y:S01]  /*1cd50*/  LOP3.LUT R175, R175, 0xff00ff, RZ, 0xc0, !PT ;  /* 0x00ff00ffafaf7812 */ /* 0x000fe200078ec0ff */
[----:B------:R-:W4:Y:S01]  /*1cd60*/  LDSM.16.MT88.4 R144, [R200+0x1000] ;  /* 0x00100000c890783b */ /* 0x000f220000004200 */
[----:B-----5:R-:W-:Y:S01]  /*1cd70*/  FADD.FTZ R0, R132, R178 ;  /* 0x000000b284007221 */ /* 0x020fe20000010000 */
[----:B-1----:R-:W-:Y:S02]  /*1cd80*/  F2FP.F16.F32.PACK_AB R132, R164, R132 ;  /* 0x00000084a484723e */ /* 0x002fe400000000ff */
[--C-:B------:R-:W-:Y:S02]  /*1cd90*/  HSET2.LE.AND R175, R175, R214.reuse, PT ;  /* 0x000000d6afaf7233 */ /* 0x100fe40003803000 */
[----:B------:R-:W-:Y:S01]  /*1cda0*/  PRMT R133, R132, 0x7632, R133 ;  /* 0x0000763284857816 */ /* 0x000fe20000000085 */
[----:B------:R-:W-:Y:S01]  /*1cdb0*/  @!P4 HADD2 R240, -R132.H0_H0, -RZ.H0_H0 ;  /* 0xa00000ff84f0c230 */ /* 0x000fe20000000900 */
[----:B---3--:R-:W-:Y:S01]  /*1cdc0*/  F2FP.F16.F32.PACK_AB R3, R230, R139 ;  /* 0x0000008be603723e */ /* 0x008fe200000000ff */
[----:B------:R-:W-:Y:S01]  /*1cdd0*/  FADD.FTZ R218, R139, R179 ;  /* 0x000000b38bda7221 */ /* 0x000fe20000010000 */
[----:B------:R-:W-:Y:S01]  /*1cde0*/  PRMT R158, R132, 0x5410, R133 ;  /* 0x00005410849e7816 */ /* 0x000fe20000000085 */
[----:B------:R-:W-:Y:S01]  /*1cdf0*/  @!P3 HADD2 R239, -R133.H0_H0, -RZ.H0_H0 ;  /* 0xa00000ff85efb230 */ /* 0x000fe20000000900 */
[----:B------:R-:W-:Y:S01]  /*1ce00*/  @!P4 PRMT R132, R240, 0x5410, RZ ;  /* 0x00005410f084c816 */ /* 0x000fe200000000ff */
[----:B------:R-:W-:Y:S01]  /*1ce10*/  @!P6 HADD2 R243, -R3.H0_H0, -RZ.H0_H0 ;  /* 0xa00000ff03f3e230 */ /* 0x000fe20000000900 */
[----:B------:R-:W-:Y:S01]  /*1ce20*/  ISETP.LE.U32.AND P4, PT, R165, UR11, PT ;  /* 0x0000000ba5007c0c */ /* 0x000fe2000bf83070 */
[----:B------:R-:W-:Y:S01]  /*1ce30*/  FADD.FTZ R219, R164, R0 ;  /* 0x00000000a4db7221 */ /* 0x000fe20000010000 */
[----:B------:R-:W-:Y:S01]  /*1ce40*/  @!P3 PRMT R133, R239, 0x5410, RZ ;  /* 0x00005410ef85b816 */ /* 0x000fe200000000ff */
[----:B------:R1:W-:Y:S01]  /*1ce50*/  STG.E.U16 desc[UR30][R160.64+0x20], R132 ;  /* 0x00002084a0007986 */ /* 0x0003e2000c10151e */
[----:B------:R-:W-:Y:S02]  /*1ce60*/  ISETP.LE.U32.AND P3, PT, R138, UR11, PT ;  /* 0x0000000b8a007c0c */ /* 0x000fe4000bf63070 */
[----:B------:R-:W-:Y:S01]  /*1ce70*/  F2FP.F16.F32.PACK_AB R0, R232, R231 ;  /* 0x000000e7e800723e */ /* 0x000fe200000000ff */
[----:B------:R3:W-:Y:S01]  /*1ce80*/  STG.E.U16 desc[UR30][R160.64+0x22], R133 ;  /* 0x00002285a0007986 */ /* 0x0007e2000c10151e */
[C---:B--2---:R-:W-:Y:S02]  /*1ce90*/  PRMT R2, R3.reuse, 0x7632, R2 ;  /* 0x0000763203027816 */ /* 0x044fe40000000002 */
[----:B------:R-:W-:Y:S02]  /*1cea0*/  LOP3.LUT R176, R158, R176, RZ, 0xc0, !PT ;  /* 0x000000b09eb07212 */ /* 0x000fe400078ec0ff */
[----:B------:R-:W-:Y:S01]  /*1ceb0*/  PRMT R139, R3, 0x5410, R2 ;  /* 0x00005410038b7816 */ /* 0x000fe20000000002 */
[----:B------:R-:W-:Y:S01]  /*1cec0*/  @!P4 HADD2 R242, -R2.H0_H0, -RZ.H0_H0 ;  /* 0xa00000ff02f2c230 */ /* 0x000fe20000000900 */
[----:B------:R-:W-:Y:S02]  /*1ced0*/  @!P6 PRMT R3, R243, 0x5410, RZ ;  /* 0x00005410f303e816 */ /* 0x000fe400000000ff */
[----:B------:R-:W-:Y:S01]  /*1cee0*/  ISETP.GT.U32.AND P6, PT, R173, UR11, PT ;  /* 0x0000000bad007c0c */ /* 0x000fe2000bfc4070 */
[----:B------:R-:W-:Y:S01]  /*1cef0*/  @!P3 HADD2 R246, -R0.H0_H0, -RZ.H0_H0 ;  /* 0xa00000ff00f6b230 */ /* 0x000fe20000000900 */
[----:B------:R-:W-:Y:S01]  /*1cf00*/  @!P4 PRMT R2, R242, 0x5410, RZ ;  /* 0x00005410f202c816 */ /* 0x000fe200000000ff */
[----:B------:R2:W-:Y:S01]  /*1cf10*/  STG.E.U16 desc[UR30][R206.64+0x20], R3 ;  /* 0x00002003ce007986 */ /* 0x0005e2000c10151e */
[----:B------:R-:W-:Y:S02]  /*1cf20*/  ISETP.GT.U32.AND P4, PT, R216, UR11, PT ;  /* 0x0000000bd8007c0c */ /* 0x000fe4000bf84070 */
[----:B------:R-:W-:Y:S01]  /*1cf30*/  PRMT R173, R167, 0x5410, R162 ;  /* 0x00005410a7ad7816 */ /* 0x000fe200000000a2 */
[----:B------:R5:W-:Y:S01]  /*1cf40*/  STG.E.U16 desc[UR30][R206.64+0x22], R2 ;  /* 0x00002202ce007986 */ /* 0x000be2000c10151e */
[-C--:B----4-:R-:W-:Y:S03]  /*1cf50*/  HMMA.16816.F32 R100, R140, R144.reuse, R100 ;  /* 0x000000908c64723c */ /* 0x090fe60000001864 */
[--C-:B------:R-:W-:Y:S02]  /*1cf60*/  HSET2.LE.AND R173, R173, R214.reuse, PT ;  /* 0x000000d6adad7233 */ /* 0x100fe40003803000 */
[----:B------:R-:W-:Y:S02]  /*1cf70*/  LOP3.LUT R177, R139, R177, RZ, 0xc0, !PT ;  /* 0x000000b18bb17212 */ /* 0x000fe400078ec0ff */
[C---:B-1----:R-:W-:Y:S01]  /*1cf80*/  PRMT R132, R0.reuse, 0x7632, R132 ;  /* 0x0000763200847816 */ /* 0x042fe20000000084 */
[C---:B------:R-:W-:Y:S04]  /*1cf90*/  HMMA.16816.F32 R104, R148.reuse, R144, R104 ;  /* 0x000000909468723c */ /* 0x040fe80000001868 */
[----:B---3--:R-:W-:Y:S01]  /*1cfa0*/  PRMT R133, R0, 0x5410, R132 ;  /* 0x0000541000857816 */ /* 0x008fe20000000084 */
[----:B------:R-:W-:Y:S01]  /*1cfb0*/  @P6 HADD2 R250, -R132.H0_H0, -RZ.H0_H0 ;  /* 0xa00000ff84fa6230 */ /* 0x000fe20000000900 */
[----:B------:R-:W-:Y:S01]  /*1cfc0*/  @!P3 PRMT R0, R246, 0x5410, RZ ;  /* 0x00005410f600b816 */ /* 0x000fe200000000ff */
[C---:B------:R-:W-:Y:S01]  /*1cfd0*/  IMAD.WIDE R144, R187.reuse, -0x70, R160 ;  /* 0xffffff90bb907825 */ /* 0x040fe200078e02a0 */
[-C--:B------:R-:W-:Y:S03]  /*1cfe0*/  HMMA.16816.F32 R108, R148, R146.reuse, R108 ;  /* 0x00000092946c723c */ /* 0x080fe6000000186c */
[----:B------:R1:W-:Y:S01]  /*1cff0*/  STG.E.U16 desc[UR30][R212.64+0x30], R0 ;  /* 0x00003000d4007986 */ /* 0x0003e2000c10151e */
[----:B------:R-:W-:Y:S01]  /*1d000*/  @P6 PRMT R132, R250, 0x5410, RZ ;  /* 0x00005410fa846816 */ /* 0x000fe200000000ff */
[----:B------:R-:W-:Y:S01]  /*1d010*/  IMAD.WIDE R160, R187, 0x70, R144 ;  /* 0x00000070bba07825 */ /* 0x000fe200078e0290 */
[----:B--2---:R-:W-:Y:S01]  /*1d020*/  LOP3.LUT R3, R170, 0xff, RZ, 0xc0, !PT ;  /* 0x000000ffaa037812 */ /* 0x004fe200078ec0ff */
[----:B------:R-:W-:Y:S01]  /*1d030*/  LDSM.16.MT88.4 R184, [R200+0x800] ;  /* 0x00080000c8b8783b */ /* 0x000fe20000004200 */
[C---:B------:R-:W-:Y:S04]  /*1d040*/  HMMA.16816.F32 R112, R140.reuse, R146, R112 ;  /* 0x000000928c70723c */ /* 0x040fe80000001870 */
[----:B-----5:R-:W-:Y:S02]  /*1d050*/  F2FP.F16.F32.PACK_AB R2, R224, R225 ;  /* 0x000000e1e002723e */ /* 0x020fe400000000ff */
[----:B------:R-:W-:Y:S01]  /*1d060*/  ISETP.LE.U32.AND P3, PT, R3, UR11, PT ;  /* 0x0000000b03007c0c */ /* 0x000fe2000bf63070 */
[----:B------:R2:W-:Y:S01]  /*1d070*/  STG.E.U16 desc[UR30][R212.64+0x32], R132 ;  /* 0x00003284d4007986 */ /* 0x0005e2000c10151e */
[-C--:B------:R-:W-:Y:S03]  /*1d080*/  HMMA.16816.F32 R116, R140, R152.reuse, R116 ;  /* 0x000000988c74723c */ /* 0x080fe60000001874 */
[----:B------:R-:W-:Y:S01]  /*1d090*/  @P2 HADD2 R249, -R2.H0_H0, -RZ.H0_H0 ;  /* 0xa00000ff02f92230 */ /* 0x000fe20000000900 */
[----:B------:R-:W-:Y:S01]  /*1d0a0*/  LDSM.16.MT88.4 R200, [R200+0x1800] ;  /* 0x00180000c8c8783b */ /* 0x000fe20000004200 */
[----:B------:R-:W-:Y:S02]  /*1d0b0*/  LOP3.LUT R173, R156, R173, RZ, 0xc0, !PT ;  /* 0x000000ad9cad7212 */ /* 0x000fe400078ec0ff */
[----:B------:R-:W-:Y:S01]  /*1d0c0*/  LOP3.LUT R174, R133, R174, RZ, 0xc0, !PT ;  /* 0x000000ae85ae7212 */ /* 0x000fe200078ec0ff */
[C---:B------:R-:W-:Y:S04]  /*1d0d0*/  HMMA.16816.F32 R120, R148.reuse, R152, R120 ;  /* 0x000000989478723c */ /* 0x040fe80000001878 */
[----:B------:R-:W-:Y:S02]  /*1d0e0*/  PRMT R178, R3, 0x5410, R168 ;  /* 0x0000541003b27816 */ /* 0x000fe400000000a8 */
[----:B-1----:R-:W-:Y:S02]  /*1d0f0*/  PRMT R0, R2, 0x7632, R0 ;  /* 0x0000763202007816 */ /* 0x002fe40000000000 */
[-C--:B------:R-:W-:Y:S03]  /*1d100*/  HMMA.16816.F32 R124, R148, R154.reuse, R124 ;  /* 0x0000009a947c723c */ /* 0x080fe6000000187c */
[----:B------:R-:W-:Y:S01]  /*1d110*/  @P5 HADD2 R248, -R0.H0_H0, -RZ.H0_H0 ;  /* 0xa00000ff00f85230 */ /* 0x000fe20000000900 */
[----:B------:R-:W-:Y:S02]  /*1d120*/  F2FP.F16.F32.PACK_AB R3, R222, R223 ;  /* 0x000000dfde03723e */ /* 0x000fe400000000ff */
[--C-:B------:R-:W-:Y:S02]  /*1d130*/  HSET2.LE.AND R178, R178, R214.reuse, PT ;  /* 0x000000d6b2b27233 */ /* 0x100fe40003803000 */
[----:B------:R-:W-:Y:S04]  /*1d140*/  HMMA.16816.F32 R128, R140, R154, R128 ;  /* 0x0000009a8c80723c */ /* 0x000fe80000001880 */
[----:B--2---:R-:W-:Y:S01]  /*1d150*/  PRMT R132, R2, 0x5410, R0 ;  /* 0x0000541002847816 */ /* 0x004fe20000000000 */
[----:B------:R-:W-:Y:S01]  /*1d160*/  @P4 HADD2 R236, -R3.H0_H0, -RZ.H0_H0 ;  /* 0xa00000ff03ec4230 */ /* 0x000fe20000000900 */
[----:B------:R-:W-:Y:S02]  /*1d170*/  @P2 PRMT R2, R249, 0x5410, RZ ;  /* 0x00005410f9022816 */ /* 0x000fe400000000ff */
[----:B------:R-:W-:Y:S02]  /*1d180*/  @P5 PRMT R0, R248, 0x5410, RZ ;  /* 0x00005410f8005816 */ /* 0x000fe400000000ff */
[----:B------:R-:W-:Y:S01]  /*1d190*/  ISETP.GT.U32.AND P2, PT, R168, UR11, PT ;  /* 0x0000000ba8007c0c */ /* 0x000fe2000bf44070 */
[----:B------:R1:W-:Y:S01]  /*1d1a0*/  STG.E.U16 desc[UR30][R144.64+0x30], R2 ;  /* 0x0000300290007986 */ /* 0x0003e2000c10151e */
[----:B------:R-:W-:Y:S02]  /*1d1b0*/  LOP3.LUT R175, R132, R175, RZ, 0xc0, !PT ;  /* 0x000000af84af7212 */ /* 0x000fe400078ec0ff */
[----:B------:R-:W-:Y:S01]  /*1d1c0*/  PRMT R132, R216, 0x5410, R217 ;  /* 0x00005410d8847816 */ /* 0x000fe200000000d9 */
[----:B------:R2:W-:Y:S01]  /*1d1d0*/  STG.E.U16 desc[UR30][R144.64+0x32], R0 ;  /* 0x0000320090007986 */ /* 0x0005e2000c10151e */
[----:B------:R-:W-:Y:S02]  /*1d1e0*/  MOV R133, R135 ;  /* 0x0000008700857202 */ /* 0x000fe40000000f00 */
[----:B------:R-:W-:Y:S01]  /*1d1f0*/  LOP3.LUT R132, R132, 0xff00ff, RZ, 0xc0, !PT ;  /* 0x00ff00ff84847812 */ /* 0x000fe200078ec0ff */
[----:B------:R-:W3:Y:S04]  /*1d200*/  LDSM.16.MT88.4 R144, [R192+0xa800] ;  /* 0x00a80000c090783b */ /* 0x000ee80000004200 */
[----:B------:R-:W-:Y:S04]  /*1d210*/  HSET2.LE.AND R179, R132, R214, PT ;  /* 0x000000d684b37233 */ /* 0x000fe80003803000 */
[----:B------:R-:W4:Y:S01]  /*1d220*/  LDSM.16.MT88.4 R192, [R192+0xb800] ;  /* 0x00b80000c0c0783b */ /* 0x000f220000004200 */
[----:B-1----:R-:W-:Y:S04]  /*1d230*/  F2FP.F16.F32.PACK_AB R2, R227, R226 ;  /* 0x000000e2e302723e */ /* 0x002fe800000000ff */
[C---:B--2---:R-:W-:Y:S02]  /*1d240*/  PRMT R0, R2.reuse, 0x7610, R0 ;  /* 0x0000761002007816 */ /* 0x044fe40000000000 */
[----:B------:R-:W-:Y:S03]  /*1d250*/  PRMT R2, R2, 0x7632, R2 ;  /* 0x0000763202027816 */ /* 0x000fe60000000002 */
[----:B------:R-:W-:Y:S01]  /*1d260*/  @!P3 HADD2 R237, -R0.H0_H0, -RZ.H0_H0 ;  /* 0xa00000ff00edb230 */ /* 0x000fe20000000900 */
[----:B------:R-:W-:Y:S01]  /*1d270*/  PRMT R138, R0, 0x5410, R2 ;  /* 0x00005410008a7816 */ /* 0x000fe20000000002 */
[----:B------:R-:W-:Y:S03]  /*1d280*/  @P2 HADD2 R238, -R2.H0_H0, -RZ.H0_H0 ;  /* 0xa00000ff02ee2230 */ /* 0x000fe60000000900 */
[----:B------:R-:W-:Y:S02]  /*1d290*/  @!P3 PRMT R0, R237, 0x5410, RZ ;  /* 0x00005410ed00b816 */ /* 0x000fe400000000ff */
[----:B------:R-:W-:Y:S02]  /*1d2a0*/  @P2 PRMT R2, R238, 0x5410, RZ ;  /* 0x00005410ee022816 */ /* 0x000fe400000000ff */
[----:B------:R-:W-:Y:S01]  /*1d2b0*/  ISETP.GT.U32.AND P3, PT, R217, UR11, PT ;  /* 0x0000000bd9007c0c */ /* 0x000fe2000bf64070 */
[----:B------:R1:W-:Y:S01]  /*1d2c0*/  STG.E.U16 desc[UR30][R160.64+0x30], R0 ;  /* 0x00003000a0007986 */ /* 0x0003e2000c10151e */
[----:B------:R-:W-:Y:S01]  /*1d2d0*/  LOP3.LUT R178, R138, R178, RZ, 0xc0, !PT ;  /* 0x000000b28ab27212 */ /* 0x000fe200078ec0ff */
[-C--:B---3--:R-:W-:Y:S02]  /*1d2e0*/  HMMA.16816.F32 R152, R172, R144.reuse, R4 ;  /* 0x00000090ac98723c */ /* 0x088fe40000001804 */
[----:B------:R2:W-:Y:S03]  /*1d2f0*/  STG.E.U16 desc[UR30][R160.64+0x32], R2 ;  /* 0x00003202a0007986 */ /* 0x0005e6000c10151e */
[----:B------:R-:W-:Y:S01]  /*1d300*/  IMAD.MOV.U32 R138, RZ, RZ, R134 ;  /* 0x000000ffff8a7224 */ /* 0x000fe200078e0086 */
[----:B------:R-:W3:Y:S01]  /*1d310*/  LDSM.16.MT88.4 R4, [R205+0x1800] ;  /* 0x00180000cd04783b */ /* 0x000ee20000004200 */
[----:B------:R-:W-:Y:S04]  /*1d320*/  IADD3 R212, P2, PT, R212, -0x40, RZ ;  /* 0xffffffc0d4d47810 */ /* 0x000fe80007f5e0ff */
[----:B------:R-:W-:Y:S02]  /*1d330*/  IADD3.X R213, PT, PT, R213, -0x1, RZ, P2, !PT ;  /* 0xffffffffd5d57810 */ /* 0x000fe400017fe4ff */
[C---:B-1----:R-:W-:Y:S04]  /*1d340*/  PRMT R0, R3.reuse, 0x7632, R0 ;  /* 0x0000763203007816 */ /* 0x042fe80000000000 */
[----:B--2---:R-:W-:Y:S01]  /*1d350*/  PRMT R2, R3, 0x5410, R0 ;  /* 0x0000541003027816 */ /* 0x004fe20000000000 */
[----:B------:R-:W-:Y:S01]  /*1d360*/  @P3 HADD2 R233, -R0.H0_H0, -RZ.H0_H0 ;  /* 0xa00000ff00e93230 */ /* 0x000fe20000000900 */
[----:B------:R-:W-:Y:S02]  /*1d370*/  @P4 PRMT R3, R236, 0x5410, RZ ;  /* 0x00005410ec034816 */ /* 0x000fe400000000ff */
[----:B------:R-:W-:Y:S01]  /*1d380*/  LOP3.LUT R179, R2, R179, RZ, 0xc0, !PT ;  /* 0x000000b302b37212 */ /* 0x000fe200078ec0ff */
[----:B------:R-:W-:Y:S01]  /*1d390*/  FADD.FTZ R2, R226, R219 ;  /* 0x000000dbe2027221 */ /* 0x000fe20000010000 */
[----:B------:R-:W-:Y:S01]  /*1d3a0*/  @P3 PRMT R0, R233, 0x5410, RZ ;  /* 0x00005410e9003816 */ /* 0x000fe200000000ff */
[----:B------:R1:W-:Y:S02]  /*1d3b0*/  STG.E.U16 desc[UR30][R206.64+0x30], R3 ;  /* 0x00003003ce007986 */ /* 0x0003e4000c10151e */
[----:B------:R-:W-:Y:S01]  /*1d3c0*/  FADD.FTZ R217, R227, R2 ;  /* 0x00000002e3d97221 */ /* 0x000fe20000010000 */
[----:B------:R-:W-:Y:S01]  /*1d3d0*/  IMAD.MOV.U32 R2, RZ, RZ, R136 ;  /* 0x000000ffff027224 */ /* 0x000fe200078e0088 */
[C---:B------:R-:W-:Y:S01]  /*1d3e0*/  HMMA.16816.F32 R168, R176.reuse, R144, R8 ;  /* 0x00000090b0a8723c */ /* 0x040fe20000001808 */
[----:B------:R2:W-:Y:S07]  /*1d3f0*/  STG.E.U16 desc[UR30][R206.64+0x32], R0 ;  /* 0x00003200ce007986 */ /* 0x0005ee000c10151e */
[-C--:B------:R-:W-:Y:S08]  /*1d400*/  HMMA.16816.F32 R164, R176, R146.reuse, R12 ;  /* 0x00000092b0a4723c */ /* 0x080ff0000000180c */
[C---:B------:R-:W-:Y:S04]  /*1d410*/  HMMA.16816.F32 R148, R172.reuse, R146, R16 ;  /* 0x00000092ac94723c */ /* 0x040fe80000001810 */
[----:B-1----:R-:W-:Y:S04]  /*1d420*/  FADD.FTZ R3, R225, R220 ;  /* 0x000000dce1037221 */ /* 0x002fe80000010000 */
[-C--:B------:R-:W-:Y:S03]  /*1d430*/  HMMA.16816.F32 R144, R172, R180.reuse, R20 ;  /* 0x000000b4ac90723c */ /* 0x080fe60000001814 */
[----:B------:R-:W-:Y:S05]  /*1d440*/  FADD.FTZ R3, R224, R3 ;  /* 0x00000003e0037221 */ /* 0x000fea0000010000 */
        /* <DEDUP_REMOVED lines=29> */
[----:B--2---:R-:W-:Y:S04]  /*1d620*/  FADD.FTZ R0, R223, R5 ;  /* 0x00000005df007221 */ /* 0x004fe80000010000 */
[----:B------:R1:W-:Y:S01]  /*1d630*/  STL [R1+0x38], R4 ;  /* 0x0000380401007387 */ /* 0x0003e20000100800 */
[----:B------:R-:W-:Y:S03]  /*1d640*/  HMMA.16816.F32 R128, R172, R6, R128 ;  /* 0x00000006ac80723c */ /* 0x000fe60000001880 */
[----:B------:R2:W-:Y:S01]  /*1d650*/  STL [R1+0x3c], R3 ;  /* 0x00003c0301007387 */ /* 0x0005e20000100800 */
[----:B------:R-:W-:Y:S01]  /*1d660*/  FADD.FTZ R232, R222, R0 ;  /* 0x00000000dee87221 */ /* 0x000fe20000010000 */
[----:B------:R-:W-:Y:S02]  /*1d670*/  MOV R0, R137 ;  /* 0x0000008900007202 */ /* 0x000fe40000000f00 */
[----:B-1----:R-:W-:Y:S04]  /*1d680*/  SHF.L.U32 R4, R204, 0x3, RZ ;  /* 0x00000003cc047819 */ /* 0x002fe800000006ff */
[----:B--2---:R-:W-:Y:S01]  /*1d690*/  LOP3.LUT R3, R4, 0x38, RZ, 0xc0, !PT ;  /* 0x0000003804037812 */ /* 0x004fe200078ec0ff */
[----:B------:R3:W-:Y:S01]  /*1d6a0*/  STL [R1+0x68], R4 ;  /* 0x0000680401007387 */ /* 0x0007e20000100800 */
[----:B------:R-:W-:Y:S07]  /*1d6b0*/  BRA.U UP0, `(.L_x_1543) ;  /* 0xffffffc100707547 */ /* 0x000fee000b83ffff */
.L_x_1542:
[----:B--2---:R-:W2:Y:S01]  /*1d6c0*/  LDL.LU R5, [R1+0x38] ;  /* 0x0000380001057983 */ /* 0x004ea20000300800 */
[----:B------:R-:W4:Y:S03]  /*1d6d0*/  LDCU UR4, c[0x0][0x4fc] ;  /* 0x00009f80ff0477ac */ /* 0x000f260008000800 */
[----:B---3--:R-:W3:Y:S01]  /*1d6e0*/  LDL.LU R4, [R1+0x3c] ;  /* 0x00003c0001047983 */ /* 0x008ee20000300800 */
[----:B------:R-:W-:Y:S01]  /*1d6f0*/  S2UR UR8, SR_CgaCtaId ;  /* 0x00000000000879c3 */ /* 0x000fe20000008800 */
[----:B------:R-:W-:Y:S02]  /*1d700*/  UISETP.NE.AND UP3, UPT, UR21, -0x1, UPT ;  /* 0xffffffff1500788c */ /* 0x000fe4000bf65270 */
[----:B------:R-:W5:Y:S01]  /*1d710*/  LDL.LU R8, [R1+0x64] ;  /* 0x0000640001087983 */ /* 0x000f620000300800 */
[----:B------:R-:W1:Y:S03]  /*1d720*/  LDCU.U8 UR10, c[0x0][0x549] ;  /* 0x0000a920ff0a77ac */ /* 0x000e660008000000 */
[----:B------:R-:W4:Y:S01]  /*1d730*/  LDL.LU R7, [R1+0x40] ;  /* 0x0000400001077983 */ /* 0x000f220000300800 */
[----:B------:R-:W1:Y:S01]  /*1d740*/  S2UR UR9, SR_CTAID.Y ;  /* 0x00000000000979c3 */ /* 0x000e620000002600 */
[----:B------:R-:W1:Y:S02]  /*1d750*/  LDCU.U8 UR11, c[0x0][0x548] ;  /* 0x0000a900ff0b77ac */ /* 0x000e640008000000 */
[----:B------:R-:W5:Y:S01]  /*1d760*/  LDL.LU R6, [R1+0x68] ;  /* 0x0000680001067983 */ /* 0x000f620000300800 */
[----:B------:R-:W1:Y:S01]  /*1d770*/  @!UP3 LDCU.64 UR6, c[0x0][0x400] ;  /* 0x00008000ff06b7ac */ /* 0x000e620008000a00 */
[----:B------:R-:W-:-:S02]  /*1d780*/  UISETP.NE.AND UP2, UPT, UR21, -0x1, UPT ;  /* 0xffffffff1500788c */ /* 0x000fc4000bf45270 */
[----:B-1----:R-:W-:Y:S01]  /*1d790*/  UISETP.NE.AND UP1, UPT, UR10, URZ, UPT ;  /* 0x000000ff0a00728c */ /* 0x002fe2000bf25270 */
[----:B------:R-:W1:Y:S03]  /*1d7a0*/  LDCU UR10, c[0x0][0x434] ;  /* 0x00008680ff0a77ac */ /* 0x000e660008000800 */
[----:B------:R-:W-:Y:S02]  /*1d7b0*/  UISETP.NE.AND UP0, UPT, UR11, URZ, !UP1 ;  /* 0x000000ff0b00728c */ /* 0x000fe4000cf05270 */
[----:B------:R-:W-:Y:S01]  /*1d7c0*/  @!UP3 UIMAD.WIDE.U32 UR12, UR9, UR6, URZ ;  /* 0x00000006090cb2a5 */ /* 0x000fe2000f8e00ff */
[----:B------:R-:W1:Y:S04]  /*1d7d0*/  S2UR UR6, SR_CTAID.Z ;  /* 0x00000000000679c3 */ /* 0x000e680000002700 */
[----:B------:R-:W1:Y:S01]  /*1d7e0*/  @UP1 LDCU UR14, c[0x0][0x430] ;  /* 0x00008600ff0e17ac */ /* 0x000e620008000800 */
[----:B------:R-:W-:-:S05]  /*1d7f0*/  @!UP3 UIMAD UR7, UR9, UR7, UR13 ;  /* 0x000000070907b2a4 */ /* 0x000fca000f8e020d */
[----:B------:R-:W1:Y:S01]  /*1d800*/  LDCU UR13, c[0x0][0x434] ;  /* 0x00008680ff0d77ac */ /* 0x000e620008000800 */
[----:B--2---:R-:W2:Y:S04]  /*1d810*/  SHFL.BFLY PT, R0, R5, 0x2, 0x1f ;  /* 0x0c401f0005007f89 */ /* 0x004ea800000e0000 */
[----:B---3--:R-:W3:Y:S01]  /*1d820*/  SHFL.BFLY PT, R2, R4, 0x2, 0x1f ;  /* 0x0c401f0004027f89 */ /* 0x008ee200000e0000 */
[----:B-----5:R-:W-:Y:S01]  /*1d830*/  MOV R172, R6 ;  /* 0x0000000600ac7202 */ /* 0x020fe20000000f00 */
[----:B--2---:R-:W-:Y:S02]  /*1d840*/  FADD.FTZ R0, R0, R5 ;  /* 0x0000000500007221 */ /* 0x004fe40000010000 */
[----:B------:R-:W2:Y:S01]  /*1d850*/  SHFL.BFLY PT, R5, R217, 0x2, 0x1f ;  /* 0x0c401f00d9057f89 */ /* 0x000ea200000e0000 */
[----:B---3--:R-:W-:-:S03]  /*1d860*/  FADD.FTZ R2, R2, R4 ;  /* 0x0000000402027221 */ /* 0x008fc60000010000 */
[----:B------:R-:W3:Y:S04]  /*1d870*/  SHFL.BFLY PT, R138, R0, 0x1, 0x1f ;  /* 0x0c201f00008a7f89 */ /* 0x000ee800000e0000 */
[----:B------:R-:W5:Y:S04]  /*1d880*/  SHFL.BFLY PT, R4, R232, 0x2, 0x1f ;  /* 0x0c401f00e8047f89 */ /* 0x000f6800000e0000 */
[----:B------:R-:W1:Y:S01]  /*1d890*/  SHFL.BFLY PT, R133, R2, 0x1, 0x1f ;  /* 0x0c201f0002857f89 */ /* 0x000e6200000e0000 */
[----:B--2---:R-:W-:Y:S01]  /*1d8a0*/  FADD.FTZ R217, R5, R217 ;  /* 0x000000d905d97221 */ /* 0x004fe20000010000 */
[----:B---3--:R-:W-:-:S04]  /*1d8b0*/  FADD.FTZ R138, R0, R138 ;  /* 0x0000008a008a7221 */ /* 0x008fc80000010000 */
[----:B------:R-:W2:Y:S01]  /*1d8c0*/  SHFL.BFLY PT, R132, R217, 0x1, 0x1f ;  /* 0x0c201f00d9847f89 */ /* 0x000ea200000e0000 */
[----:B------:R-:W-:Y:S01]  /*1d8d0*/  SHF.L.U32 R0, R204, 0x4, RZ ;  /* 0x00000004cc007819 */ /* 0x000fe200000006ff */
[----:B-----5:R-:W-:Y:S01]  /*1d8e0*/  FADD.FTZ R232, R4, R232 ;  /* 0x000000e804e87221 */ /* 0x020fe20000010000 */
[----:B------:R-:W3:Y:S02]  /*1d8f0*/  MUFU.RCP R5, R138 ;  /* 0x0000008a00057308 */ /* 0x000ee40000001000 */
[----:B------:R-:W-:Y:S01]  /*1d900*/  LOP3.LUT R0, R0, 0x1c0, RZ, 0xc0, !PT ;  /* 0x000001c000007812 */ /* 0x000fe200078ec0ff */
[----:B-1----:R-:W-:Y:S01]  /*1d910*/  FADD.FTZ R133, R2, R133 ;  /* 0x0000008502857221 */ /* 0x002fe20000010000 */
[----:B------:R-:W1:Y:S01]  /*1d920*/  SHFL.BFLY PT, R139, R232, 0x1, 0x1f ;  /* 0x0c201f00e88b7f89 */ /* 0x000e6200000e0000 */
[----:B------:R-:W-:Y:S02]  /*1d930*/  FSETP.NE.FTZ.AND P4, PT, R138, RZ, PT ;  /* 0x000000ff8a00720b */ /* 0x000fe40003f95000 */
[----:B------:R-:W-:Y:S01]  /*1d940*/  LOP3.LUT R2, R0, 0x38, R8, 0xf8, !PT ;  /* 0x0000003800027812 */ /* 0x000fe200078ef808 */
[----:B------:R-:W5:Y:S01]  /*1d950*/  MUFU.RCP R4, R133 ;  /* 0x0000008500047308 */ /* 0x000f620000001000 */
[----:B------:R-:W-:-:S02]  /*1d960*/  FSETP.NE.FTZ.AND P3, PT, R133, RZ, PT ;  /* 0x000000ff8500720b */ /* 0x000fc40003f75000 */
[----:B----4-:R-:W-:Y:S02]  /*1d970*/  LOP3.LUT R209, R2, R7, R209, 0xfe, !PT ;  /* 0x0000000702d17212 */ /* 0x010fe400078efed1 */
[----:B---3--:R-:W-:Y:S01]  /*1d980*/  FSEL R0, R5, 1, P4 ;  /* 0x3f80000005007808 */ /* 0x008fe20002000000 */
[----:B--2---:R-:W-:-:S04]  /*1d990*/  FADD.FTZ R132, R217, R132 ;  /* 0x00000084d9847221 */ /* 0x004fc80000010000 */
[----:B------:R-:W-:Y:S01]  /*1d9a0*/  FMUL.FTZ R0, R0, UR4 ;  /* 0x0000000400007c20 */ /* 0x000fe20008410000 */
[----:B------:R-:W-:Y:S02]  /*1d9b0*/  FSETP.NE.FTZ.AND P2, PT, R132, RZ, PT ;  /* 0x000000ff8400720b */ /* 0x000fe40003f55000 */
[----:B-----5:R-:W-:Y:S01]  /*1d9c0*/  FSEL R4, R4, 1, P3 ;  /* 0x3f80000004047808 */ /* 0x020fe20001800000 */
[C---:B------:R-:W-:Y:S01]  /*1d9d0*/  FMUL.FTZ R10, R0.reuse, R141 ;  /* 0x0000008d000a7220 */ /* 0x040fe20000410000 */
[----:B------:R-:W-:Y:S01]  /*1d9e0*/  FMUL.FTZ R16, R0, R37 ;  /* 0x0000002500107220 */ /* 0x000fe20000410000 */
[----:B-1----:R-:W-:Y:S01]  /*1d9f0*/  FADD.FTZ R139, R232, R139 ;  /* 0x0000008be88b7221 */ /* 0x002fe20000010000 */
[----:B------:R-:W-:Y:S01]  /*1da00*/  FMUL.FTZ R152, R0, R152 ;  /* 0x0000009800987220 */ /* 0x000fe20000410000 */
[----:B------:R-:W-:Y:S01]  /*1da10*/  FMUL.FTZ R2, R4, UR4 ;  /* 0x0000000404027c20 */ /* 0x000fe20008410000 */
        /* <DEDUP_REMOVED lines=30> */
[----:B------:R-:W-:Y:S01]  /*1dc00*/  FSETP.NE.FTZ.AND P1, PT, R139, RZ, PT ;  /* 0x000000ff8b00720b */ /* 0x000fe20003f35000 */
[C---:B------:R-:W-:Y:S01]  /*1dc10*/  FMUL.FTZ R15, R2.reuse, R39 ;  /* 0x00000027020f7220 */ /* 0x040fe20000410000 */
[C---:B------:R-:W-:Y:S01]  /*1dc20*/  FMUL.FTZ R23, R2.reuse, R51 ;  /* 0x0000003302177220 */ /* 0x040fe20000410000 */
[C---:B------:R-:W-:Y:S01]  /*1dc30*/  FMUL.FTZ R27, R2.reuse, R55 ;  /* 0x00000037021b7220 */ /* 0x040fe20000410000 */
[C---:B------:R-:W-:Y:S01]  /*1dc40*/  FMUL.FTZ R66, R2.reuse, R66 ;  /* 0x0000004202427220 */ /* 0x040fe20000410000 */
[----:B------:R-:W-:Y:S01]  /*1dc50*/  FMUL.FTZ R31, R2, R67 ;  /* 0x00000043021f7220 */ /* 0x000fe20000410000 */
[----:B------:R-:W-:Y:S01]  /*1dc60*/  F2FP.F16.F32.PACK_AB R12, R12, R152 ;  /* 0x000000980c0c723e */ /* 0x000fe200000000ff */
[----:B------:R-:W2:Y:S01]  /*1dc70*/  MUFU.RCP R0, R132 ;  /* 0x0000008400007308 */ /* 0x000ea20000001000 */
[C---:B------:R-:W-:Y:S01]  /*1dc80*/  FMUL.FTZ R154, R2.reuse, R154 ;  /* 0x0000009a029a7220 */ /* 0x040fe20000410000 */
[C---:B------:R-:W-:Y:S01]  /*1dc90*/  FMUL.FTZ R5, R2.reuse, R155 ;  /* 0x0000009b02057220 */ /* 0x040fe20000410000 */
[C---:B------:R-:W-:Y:S01]  /*1dca0*/  FMUL.FTZ R28, R2.reuse, R54 ;  /* 0x00000036021c7220 */ /* 0x040fe20000410000 */
[C---:B------:R-:W-:Y:S01]  /*1dcb0*/  FMUL.FTZ R150, R2.reuse, R150 ;  /* 0x0000009602967220 */ /* 0x040fe20000410000 */
[C---:B------:R-:W-:Y:S01]  /*1dcc0*/  FMUL.FTZ R151, R2.reuse, R151 ;  /* 0x0000009702977220 */ /* 0x040fe20000410000 */
[C---:B------:R-:W-:Y:S01]  /*1dcd0*/  FMUL.FTZ R146, R2.reuse, R146 ;  /* 0x0000009202927220 */ /* 0x040fe20000410000 */
[----:B------:R-:W-:Y:S01]  /*1dce0*/  F2FP.F16.F32.PACK_AB R5, R5, R154 ;  /* 0x0000009a0505723e */ /* 0x000fe200000000ff */
[C---:B------:R-:W-:Y:S01]  /*1dcf0*/  FMUL.FTZ R64, R2.reuse, R147 ;  /* 0x0000009302407220 */ /* 0x040fe20000410000 */
[C---:B------:R-:W-:Y:S01]  /*1dd00*/  FMUL.FTZ R142, R2.reuse, R142 ;  /* 0x0000008e028e7220 */ /* 0x040fe20000410000 */
[----:B-1----:R-:W-:Y:S01]  /*1dd10*/  FSEL R33, R33, 1, P1 ;  /* 0x3f80000021217808 */ /* 0x002fe20000800000 */
[C---:B------:R-:W-:Y:S01]  /*1dd20*/  FMUL.FTZ R9, R2.reuse, R143 ;  /* 0x0000008f02097220 */ /* 0x040fe20000410000 */
[C---:B------:R-:W-:Y:S01]  /*1dd30*/  FMUL.FTZ R13, R2.reuse, R38 ;  /* 0x00000026020d7220 */ /* 0x040fe20000410000 */
[C---:B------:R-:W-:Y:S01]  /*1dd40*/  FMUL.FTZ R24, R2.reuse, R50 ;  /* 0x0000003202187220 */ /* 0x040fe20000410000 */
[C---:B------:R-:W-:Y:S01]  /*1dd50*/  FMUL.FTZ R70, R2.reuse, R70 ;  /* 0x0000004602467220 */ /* 0x040fe20000410000 */
[----:B------:R-:W-:Y:S01]  /*1dd60*/  FMUL.FTZ R33, R33, UR4 ;  /* 0x0000000421217c20 */ /* 0x000fe20008410000 */
[C---:B------:R-:W-:Y:S01]  /*1dd70*/  FMUL.FTZ R52, R2.reuse, R71 ;  /* 0x0000004702347220 */ /* 0x040fe20000410000 */
[----:B------:R-:W-:Y:S01]  /*1dd80*/  FMUL.FTZ R82, R2, R82 ;  /* 0x0000005202527220 */ /* 0x000fe20000410000 */
[----:B--2---:R-:W-:Y:S01]  /*1dd90*/  FSEL R0, R0, 1, P2 ;  /* 0x3f80000000007808 */ /* 0x004fe20001000000 */
[C---:B------:R-:W-:Y:S01]  /*1dda0*/  FMUL.FTZ R8, R33.reuse, R62 ;  /* 0x0000003e21087220 */ /* 0x040fe20000410000 */
[C---:B------:R-:W-:Y:S01]  /*1ddb0*/  FMUL.FTZ R54, R33.reuse, R63 ;  /* 0x0000003f21367220 */ /* 0x040fe20000410000 */
[C---:B------:R-:W-:Y:S01]  /*1ddc0*/  FMUL.FTZ R170, R33.reuse, R170 ;  /* 0x000000aa21aa7220 */ /* 0x040fe20000410000 */
[C---:B------:R-:W-:Y:S01]  /*1ddd0*/  FMUL.FTZ R171, R33.reuse, R171 ;  /* 0x000000ab21ab7220 */ /* 0x040fe20000410000 */
[----:B------:R-:W-:Y:S01]  /*1dde0*/  FMUL.FTZ R0, R0, UR4 ;  /* 0x0000000400007c20 */ /* 0x000fe20008410000 */
[----:B------:R-:W-:Y:S01]  /*1ddf0*/  UMOV UR4, 0x400 ;  /* 0x0000040000047882 */ /* 0x000fe20000000000 */
[----:B------:R-:W-:Y:S01]  /*1de00*/  FMUL.FTZ R48, R2, R83 ;  /* 0x0000005302307220 */ /* 0x000fe20000410000 */
        /* <DEDUP_REMOVED lines=39> */
[----:B------:R-:W-:Y:S01]  /*1e080*/  MOV R66, 0x10 ;  /* 0x0000001000427802 */ /* 0x000fe20000000f00 */
[----:B------:R-:W-:Y:S01]  /*1e090*/  FMUL.FTZ R98, R2, R98 ;  /* 0x0000006202627220 */ /* 0x000fe20000410000 */
[----:B------:R-:W-:Y:S01]  /*1e0a0*/  F2FP.F16.F32.PACK_AB R58, R58, R0 ;  /* 0x000000003a3a723e */ /* 0x000fe200000000ff */
[C---:B------:R-:W-:Y:S01]  /*1e0b0*/  FMUL.FTZ R99, R2.reuse, R99 ;  /* 0x0000006302637220 */ /* 0x040fe20000410000 */
[----:B------:R-:W-:Y:S01]  /*1e0c0*/  F2FP.F16.F32.PACK_AB R61, R53, R37 ;  /* 0x00000025353d723e */ /* 0x000fe200000000ff */
[C---:B------:R-:W-:Y:S01]  /*1e0d0*/  FMUL.FTZ R102, R2.reuse, R102 ;  /* 0x0000006602667220 */ /* 0x040fe20000410000 */
[----:B------:R-:W-:Y:S01]  /*1e0e0*/  LEA R0, R209, UR8, 0x1 ;  /* 0x00000008d1007c11 */ /* 0x000fe2000f8e08ff */
[C---:B------:R-:W-:Y:S01]  /*1e0f0*/  FMUL.FTZ R36, R2.reuse, R103 ;  /* 0x0000006702247220 */ /* 0x040fe20000410000 */
[----:B------:R-:W-:Y:S01]  /*1e100*/  F2FP.F16.F32.PACK_AB R53, R69, R68 ;  /* 0x000000444535723e */ /* 0x000fe200000000ff */
[----:B------:R-:W-:Y:S01]  /*1e110*/  FMUL.FTZ R114, R2, R114 ;  /* 0x0000007202727220 */ /* 0x000fe20000410000 */
[----:B------:R-:W-:Y:S01]  /*1e120*/  SEL R66, R66, 0xfffffff0, !P0 ;  /* 0xfffffff042427807 */ /* 0x000fe20004000000 */
[----:B------:R1:W-:Y:S01]  /*1e130*/  STS [R0], R12 ;  /* 0x0000000c00007388 */ /* 0x0003e20000000800 */
[----:B------:R-:W-:Y:S01]  /*1e140*/  LOP3.LUT P0, RZ, R204, 0x8, RZ, 0xc0, !PT ;  /* 0x00000008ccff7812 */ /* 0x000fe2000780c0ff */
[C---:B------:R-:W-:Y:S01]  /*1e150*/  FMUL.FTZ R115, R2.reuse, R115 ;  /* 0x0000007302737220 */ /* 0x040fe20000410000 */
[----:B------:R-:W-:Y:S01]  /*1e160*/  MOV R68, 0x20 ;  /* 0x0000002000447802 */ /* 0x000fe20000000f00 */
[C---:B------:R-:W-:Y:S01]  /*1e170*/  FMUL.FTZ R118, R2.reuse, R118 ;  /* 0x0000007602767220 */ /* 0x040fe20000410000 */
[C---:B------:R-:W-:Y:S01]  /*1e180*/  FMUL.FTZ R119, R2.reuse, R119 ;  /* 0x0000007702777220 */ /* 0x040fe20000410000 */
[C---:B------:R-:W-:Y:S01]  /*1e190*/  FMUL.FTZ R130, R2.reuse, R130 ;  /* 0x0000008202827220 */ /* 0x040fe20000410000 */
[----:B------:R-:W-:Y:S01]  /*1e1a0*/  FMUL.FTZ R131, R2, R131 ;  /* 0x0000008302837220 */ /* 0x000fe20000410000 */
[----:B------:R-:W-:Y:S01]  /*1e1b0*/  F2FP.F16.F32.PACK_AB R54, R54, R8 ;  /* 0x000000083636723e */ /* 0x000fe200000000ff */
[C---:B------:R-:W-:Y:S01]  /*1e1c0*/  FMUL.FTZ R166, R33.reuse, R166 ;  /* 0x000000a621a67220 */ /* 0x040fe20000410000 */
[----:B------:R-:W-:Y:S01]  /*1e1d0*/  F2FP.F16.F32.PACK_AB R4, R4, R148 ;  /* 0x000000940404723e */ /* 0x000fe200000000ff */
[----:B------:R-:W-:Y:S01]  /*1e1e0*/  FMUL.FTZ R6, R33, R167 ;  /* 0x000000a721067220 */ /* 0x000fe20000410000 */
[----:B------:R-:W-:Y:S01]  /*1e1f0*/  F2FP.F16.F32.PACK_AB R2, R151, R150 ;  /* 0x000000969702723e */ /* 0x000fe200000000ff */
[----:B------:R2:W-:Y:S01]  /*1e200*/  STS [R0+0x400], R5 ;  /* 0x0004000500007388 */ /* 0x0005e20000000800 */
[----:B------:R-:W-:Y:S01]  /*1e210*/  IADD3 R8, PT, PT, R0, R66, RZ ;  /* 0x0000004200087210 */ /* 0x000fe20007ffe0ff */
        /* <DEDUP_REMOVED lines=8> */
[----:B------:R3:W-:Y:S01]  /*1e2a0*/  STS [R8+0x400], R2 ;  /* 0x0004000208007388 */ /* 0x0007e20000000800 */
[C---:B------:R-:W-:Y:S01]  /*1e2b0*/  FMUL.FTZ R17, R33.reuse, R159 ;  /* 0x0000009f21117220 */ /* 0x040fe20000410000 */
[----:B-1----:R-:W-:Y:S01]  /*1e2c0*/  SEL R12, R68, 0xffffffe0, !P0 ;  /* 0xffffffe0440c7807 */ /* 0x002fe20004000000 */
[----:B------:R-:W-:Y:S01]  /*1e2d0*/  FMUL.FTZ R42, R33, R42 ;  /* 0x0000002a212a7220 */ /* 0x000fe20000410000 */
[----:B------:R-:W-:Y:S01]  /*1e2e0*/  LOP3.LUT P0, RZ, R204, 0x10, RZ, 0xc0, !PT ;  /* 0x00000010ccff7812 */ /* 0x000fe2000780c0ff */
        /* <DEDUP_REMOVED lines=10> */
[----:B--2---:R-:W-:Y:S01]  /*1e390*/  IADD3 R5, PT, PT, R0, R12, RZ ;  /* 0x0000000c00057210 */ /* 0x004fe20007ffe0ff */
        /* <DEDUP_REMOVED lines=8> */
[C---:B------:R-:W-:Y:S01]  /*1e420*/  FMUL.FTZ R78, R33.reuse, R78 ;  /* 0x0000004e214e7220 */ /* 0x040fe20000410000 */
[C---:B---3--:R-:W-:Y:S01]  /*1e430*/  IADD3 R2, PT, PT, R0.reuse, 0x40, RZ ;  /* 0x0000004000027810 */ /* 0x048fe20007ffe0ff */
[----:B------:R-:W-:Y:S01]  /*1e440*/  STS [R5+0x400], R64 ;  /* 0x0004004005007388 */ /* 0x000fe20000000800 */
[----:B------:R-:W-:Y:S01]  /*1e450*/  @P0 IADD3 R2, PT, PT, R0, -0x40, RZ ;  /* 0xffffffc000020810 */ /* 0x000fe20007ffe0ff */
        /* <DEDUP_REMOVED lines=8> */
[C---:B------:R-:W-:Y:S01]  /*1e4e0*/  FMUL.FTZ R38, R33.reuse, R95 ;  /* 0x0000005f21267220 */ /* 0x040fe20000410000 */
[----:B------:R-:W-:Y:S01]  /*1e4f0*/  IADD3 R4, PT, PT, R12, R2, RZ ;  /* 0x000000020c047210 */ /* 0x000fe20007ffe0ff */
[C---:B------:R-:W-:Y:S01]  /*1e500*/  FMUL.FTZ R106, R33.reuse, R106 ;  /* 0x0000006a216a7220 */ /* 0x040fe20000410000 */
[----:B-1----:R-:W-:Y:S01]  /*1e510*/  IADD3 R7, PT, PT, R66, R5, RZ ;  /* 0x0000000542077210 */ /* 0x002fe20007ffe0ff */
[----:B------:R-:W-:Y:S01]  /*1e520*/  FMUL.FTZ R34, R33, R107 ;  /* 0x0000006b21227220 */ /* 0x000fe20000410000 */
[----:B------:R-:W-:Y:S01]  /*1e530*/  F2FP.F16.F32.PACK_AB R21, R21, R40 ;  /* 0x000000281515723e */ /* 0x000fe200000000ff */
[----:B------:R-:W1:Y:S01]  /*1e540*/  @UP3 LDCU.64 UR4, c[0x0][0x408] ;  /* 0x00008100ff0437ac */ /* 0x000e620008000a00 */
[----:B------:R-:W-:Y:S01]  /*1e550*/  F2FP.F16.F32.PACK_AB R20, R20, R42 ;  /* 0x0000002a1414723e */ /* 0x000fe200000000ff */
[----:B------:R3:W-:Y:S01]  /*1e560*/  STS [R7+0x400], R9 ;  /* 0x0004000907007388 */ /* 0x0007e20000000800 */
[----:B------:R-:W-:Y:S01]  /*1e570*/  F2FP.F16.F32.PACK_AB R19, R19, R44 ;  /* 0x0000002c1313723e */ /* 0x000fe200000000ff */
[----:B------:R-:W-:Y:S01]  /*1e580*/  FMUL.FTZ R110, R33, R110 ;  /* 0x0000006e216e7220 */ /* 0x000fe20000410000 */
[----:B------:R-:W-:Y:S01]  /*1e590*/  F2FP.F16.F32.PACK_AB R62, R47, R46 ;  /* 0x0000002e2f3e723e */ /* 0x000fe200000000ff */
[----:B------:R4:W-:Y:S01]  /*1e5a0*/  STS [R7], R10 ;  /* 0x0000000a07007388 */ /* 0x0009e20000000800 */
[----:B------:R-:W-:Y:S01]  /*1e5b0*/  F2FP.F16.F32.PACK_AB R60, R27, R28 ;  /* 0x0000001c1b3c723e */ /* 0x000fe200000000ff */
[----:B------:R-:W-:Y:S01]  /*1e5c0*/  FMUL.FTZ R29, R33, R111 ;  /* 0x0000006f211d7220 */ /* 0x000fe20000410000 */
[----:B------:R-:W-:Y:S01]  /*1e5d0*/  F2FP.F16.F32.PACK_AB R57, R141, R149 ;  /* 0x000000958d39723e */ /* 0x000fe200000000ff */
[----:B------:R-:W-:Y:S01]  /*1e5e0*/  STS [R5+0x2000], R63 ;  /* 0x0020003f05007388 */ /* 0x000fe20000000800 */
[----:B--2---:R-:W-:Y:S01]  /*1e5f0*/  IADD3 R6, PT, PT, R66, R4, RZ ;  /* 0x0000000442067210 */ /* 0x004fe20007ffe0ff */
        /* <DEDUP_REMOVED lines=8> */
[----:B-1----:R-:W-:Y:S01]  /*1e680*/  @UP3 UIMAD.WIDE.U32 UR16, UR21, UR4, URZ ;  /* 0x00000004151032a5 */ /* 0x002fe2000f8e00ff */
[----:B------:R-:W-:Y:S01]  /*1e690*/  F2FP.F16.F32.PACK_AB R51, R51, R72 ;  /* 0x000000483333723e */ /* 0x000fe200000000ff */
[----:B------:R-:W-:Y:S01]  /*1e6a0*/  STS [R7+0x2400], R17 ;  /* 0x0024001107007388 */ /* 0x000fe20000000800 */
[----:B------:R-:W-:Y:S01]  /*1e6b0*/  F2FP.F16.F32.PACK_AB R50, R50, R74 ;  /* 0x0000004a3232723e */ /* 0x000fe200000000ff */
[----:B------:R-:W1:Y:S01]  /*1e6c0*/  @UP1 LDCU UR4, c[0x0][0x430] ;  /* 0x00008600ff0417ac */ /* 0x000e620008000800 */
[----:B------:R-:W-:Y:S01]  /*1e6d0*/  F2FP.F16.F32.PACK_AB R47, R77, R76 ;  /* 0x0000004c4d2f723e */ /* 0x000fe200000000ff */
[----:B------:R-:W-:Y:S01]  /*1e6e0*/  STS [R2], R16 ;  /* 0x0000001002007388 */ /* 0x000fe20000000800 */
[----:B---3--:R-:W-:Y:S01]  /*1e6f0*/  IADD3 R9, PT, PT, R66, R2, RZ ;  /* 0x0000000242097210 */ /* 0x008fe20007ffe0ff */
[----:B------:R-:W-:Y:S01]  /*1e700*/  FMUL.FTZ R126, R33, R126 ;  /* 0x0000007e217e7220 */ /* 0x000fe20000410000 */
[----:B------:R-:W-:Y:S01]  /*1e710*/  F2FP.F16.F32.PACK_AB R46, R79, R78 ;  /* 0x0000004e4f2e723e */ /* 0x000fe200000000ff */
[----:B------:R-:W-:Y:S01]  /*1e720*/  STS [R2+0x400], R15 ;  /* 0x0004000f02007388 */ /* 0x000fe20000000800 */
[----:B------:R-:W-:Y:S01]  /*1e730*/  F2FP.F16.F32.PACK_AB R45, R85, R84 ;  /* 0x00000054552d723e */ /* 0x000fe200000000ff */
[----:B----4-:R-:W2:Y:S01]  /*1e740*/  @P4 LDC R10, c[0x0][0x458] ;  /* 0x00011600ff0a4b82 */ /* 0x010ea20000000800 */
[----:B------:R-:W-:Y:S01]  /*1e750*/  F2FP.F16.F32.PACK_AB R44, R87, R86 ;  /* 0x00000056572c723e */ /* 0x000fe200000000ff */
[----:B------:R-:W-:Y:S01]  /*1e760*/  STS [R9], R14 ;  /* 0x0000000e09007388 */ /* 0x000fe20000000800 */
[----:B------:R-:W-:Y:S01]  /*1e770*/  F2FP.F16.F32.PACK_AB R41, R97, R96 ;  /* 0x000000606129723e */ /* 0x000fe200000000ff */
[----:B------:R-:W-:Y:S01]  /*1e780*/  FMUL.FTZ R127, R33, R127 ;  /* 0x0000007f217f7220 */ /* 0x000fe20000410000 */
[----:B------:R-:W-:Y:S01]  /*1e790*/  F2FP.F16.F32.PACK_AB R40, R99, R98 ;  /* 0x000000626328723e */ /* 0x000fe200000000ff */
[----:B------:R-:W-:Y:S01]  /*1e7a0*/  STS [R9+0x400], R13 ;  /* 0x0004000d09007388 */ /* 0x000fe20000000800 */
[----:B------:R-:W-:Y:S01]  /*1e7b0*/  F2FP.F16.F32.PACK_AB R43, R89, R88 ;  /* 0x00000058592b723e */ /* 0x000fe200000000ff */
[----:B------:R-:W-:Y:S01]  /*1e7c0*/  @UP3 UIMAD UR7, UR21, UR5, UR17 ;  /* 0x00000005150732a4 */ /* 0x000fe2000f8e0211 */
[----:B------:R-:W-:Y:S01]  /*1e7d0*/  F2FP.F16.F32.PACK_AB R42, R91, R90 ;  /* 0x0000005a5b2a723e */ /* 0x000fe200000000ff */
[----:B------:R-:W-:Y:S01]  /*1e7e0*/  STS [R2+0x2000], R21 ;  /* 0x0020001502007388 */ /* 0x000fe20000000800 */
[----:B------:R-:W-:Y:S01]  /*1e7f0*/  F2FP.F16.F32.PACK_AB R39, R39, R92 ;  /* 0x0000005c2727723e */ /* 0x000fe200000000ff */
[----:B------:R-:W-:Y:S01]  /*1e800*/  @!UP2 UIMAD UR21, UR9, UR10, URZ ;  /* 0x0000000a0915a2a4 */ /* 0x000fe2000f8e02ff */
[----:B------:R-:W-:Y:S01]  /*1e810*/  F2FP.F16.F32.PACK_AB R38, R38, R94 ;  /* 0x0000005e2626723e */ /* 0x000fe200000000ff */
[----:B------:R-:W-:Y:S01]  /*1e820*/  STS [R2+0x2400], R20 ;  /* 0x0024001402007388 */ /* 0x000fe20000000800 */
[----:B------:R-:W-:Y:S01]  /*1e830*/  F2FP.F16.F32.PACK_AB R37, R101, R100 ;  /* 0x000000646525723e */ /* 0x000fe200000000ff */
[----:B-1----:R-:W-:Y:S01]  /*1e840*/  @UP1 UIMAD UR13, UR4, UR10, URZ ;  /* 0x0000000a040d12a4 */ /* 0x002fe2000f8e02ff */
[----:B------:R-:W-:Y:S01]  /*1e850*/  F2FP.F16.F32.PACK_AB R36, R36, R102 ;  /* 0x000000662424723e */ /* 0x000fe200000000ff */
[----:B------:R-:W-:Y:S01]  /*1e860*/  STS [R9+0x2000], R19 ;  /* 0x0020001309007388 */ /* 0x000fe20000000800 */
[----:B------:R-:W-:Y:S01]  /*1e870*/  F2FP.F16.F32.PACK_AB R32, R113, R112 ;  /* 0x000000707120723e */ /* 0x000fe200000000ff */
[----:B------:R-:W-:Y:S01]  /*1e880*/  @UP1 UMOV UR5, 0x1 ;  /* 0x0000000100051882 */ /* 0x000fe20000000000 */
[----:B------:R-:W-:Y:S01]  /*1e890*/  F2FP.F16.F32.PACK_AB R31, R115, R114 ;  /* 0x00000072731f723e */ /* 0x000fe200000000ff */
[----:B------:R-:W-:Y:S01]  /*1e8a0*/  STS [R9+0x2400], R62 ;  /* 0x0024003e09007388 */ /* 0x000fe20000000800 */
[----:B------:R-:W-:Y:S01]  /*1e8b0*/  F2FP.F16.F32.PACK_AB R35, R35, R104 ;  /* 0x000000682323723e */ /* 0x000fe200000000ff */
[----:B------:R-:W-:Y:S01]  /*1e8c0*/  @UP3 UMOV UR12, UR16 ;  /* 0x00000010000c3c82 */ /* 0x000fe20008000000 */
[----:B------:R-:W-:Y:S01]  /*1e8d0*/  F2FP.F16.F32.PACK_AB R34, R34, R106 ;  /* 0x0000006a2222723e */ /* 0x000fe200000000ff */
[----:B------:R-:W-:Y:S01]  /*1e8e0*/  STS [R4], R61 ;  /* 0x0000003d04007388 */ /* 0x000fe20000000800 */
[----:B------:R-:W-:Y:S01]  /*1e8f0*/  F2FP.F16.F32.PACK_AB R30, R30, R108 ;  /* 0x0000006c1e1e723e */ /* 0x000fe200000000ff */
[----:B------:R-:W-:Y:S01]  /*1e900*/  USHF.R.S32.HI UR4, URZ, 0x1f, UR21 ;  /* 0x0000001fff047899 */ /* 0x000fe20008011415 */
        /* <DEDUP_REMOVED lines=27> */
[----:B-1----:R-:W-:-:S03]  /*1eac0*/  LOP3.LUT R0, R172, 0x1f8, RZ, 0xc0, !PT ;  /* 0x000001f8ac007812 */ /* 0x002fc600078ec0ff */
[----:B------:R-:W-:Y:S01]  /*1ead0*/  STS [R5+0x6000], R43 ;  /* 0x0060002b05007388 */ /* 0x000fe20000000800 */
[----:B------:R-:W-:-:S03]  /*1eae0*/  LOP3.LUT R0, R0, 0x38, R204, 0x78, !PT ;  /* 0x0000003800007812 */ /* 0x000fc600078e78cc */
        /* <DEDUP_REMOVED lines=11> */
[----:B------:R4:W-:Y:S04]  /*1eba0*/  STS [R4+0x4000], R28 ;  /* 0x0040001c04007388 */ /* 0x0009e80000000800 */
[----:B------:R4:W-:Y:S04]  /*1ebb0*/  STS [R4+0x4400], R27 ;  /* 0x0044001b04007388 */ /* 0x0009e80000000800 */
[----:B------:R4:W-:Y:S04]  /*1ebc0*/  STS [R6+0x4000], R24 ;  /* 0x0040001806007388 */ /* 0x0009e80000000800 */
[----:B------:R4:W-:Y:S01]  /*1ebd0*/  STS [R6+0x4400], R23 ;  /* 0x0044001706007388 */ /* 0x0009e20000000800 */
[----:B-1----:R-:W-:-:S02]  /*1ebe0*/  LOP3.LUT R2, R0, 0x1e00, R172, 0xf8, !PT ;  /* 0x00001e0000027812 */ /* 0x002fc400078ef8ac */
[----:B------:R-:W-:Y:S01]  /*1ebf0*/  F2FP.F16.F32.PACK_AB R0, R127, R126 ;  /* 0x0000007e7f00723e */ /* 0x000fe200000000ff */
[----:B------:R4:W-:Y:S04]  /*1ec00*/  STS [R4+0x6000], R26 ;  /* 0x0060001a04007388 */ /* 0x0009e80000000800 */
[----:B------:R4:W-:Y:S01]  /*1ec10*/  STS [R4+0x6400], R25 ;  /* 0x0064001904007388 */ /* 0x0009e20000000800 */
[----:B---3--:R4:W1:Y:S03]  /*1ec20*/  @P4 MUFU.LG2 R9, R138 ;  /* 0x0000008a00094308 */ /* 0x0088660000000c00 */
[----:B------:R4:W-:Y:S01]  /*1ec30*/  STS [R6+0x6000], R22 ;  /* 0x0060001606007388 */ /* 0x0009e20000000800 */
[----:B--2---:R-:W-:Y:S05]  /*1ec40*/  BRA.U UP1, `(.L_x_1546) ;  /* 0x0000000101207547 */ /* 0x004fea000b800000 */
        /* <DEDUP_REMOVED lines=8> */
.L_x_1546:
[----:B------:R1:W-:Y:S01]  /*1ecd0*/  STS [R6+0x6400], R0 ;  /* 0x0064000006007388 */ /* 0x0003e20000000800 */
[----:B------:R-:W-:Y:S01]  /*1ece0*/  LEA R20, R2, UR8, 0x1 ;  /* 0x0000000802147c11 */ /* 0x000fe2000f8e08ff */
[----:B------:R-:W2:Y:S01]  /*1ecf0*/  S2UR UR8, SR_CTAID.X ;  /* 0x00000000000879c3 */ /* 0x000ea20000002500 */
[----:B----4-:R-:W3:Y:S07]  /*1ed00*/  @P3 MUFU.LG2 R4, R133 ;  /* 0x0000008500043308 */ /* 0x010eee0000000c00 */
[----:B------:R-:W-:Y:S01]  /*1ed10*/  BAR.SYNC.DEFER_BLOCKING 0x0 ;  /* 0x0000000000007b1d */ /* 0x000fe20000010000 */
[----:B------:R-:W-:Y:S01]  /*1ed20*/  UIMAD UR13, UR6, UR13, URZ ;  /* 0x0000000d060d72a4 */ /* 0x000fe2000f8e02ff */
[----:B------:R-:W-:Y:S01]  /*1ed30*/  LOP3.LUT P0, RZ, R204, 0x3, RZ, 0xc0, !PT ;  /* 0x00000003ccff7812 */ /* 0x000fe2000780c0ff */
[----:B------:R-:W-:Y:S01]  /*1ed40*/  USEL UR21, UR21, URZ, UP0 ;  /* 0x000000ff15157287 */ /* 0x000fe20008000000 */
[----:B------:R-:W-:Y:S01]  /*1ed50*/  MOV R19, 0x7f800000 ;  /* 0x7f80000000137802 */ /* 0x000fe20000000f00 */
[----:B------:R-:W-:-:S03]  /*1ed60*/  @!UP0 UIMAD UR13, UR9, UR5, UR13 ;  /* 0x00000005090d82a4 */ /* 0x000fc6000f8e020d */
[----:B------:R-:W4:Y:S01]  /*1ed70*/  @P3 LDC R8, c[0x0][0x458] ;  /* 0x00011600ff083b82 */ /* 0x000f220000000800 */
[----:B------:R-:W5:Y:S01]  /*1ed80*/  @P2 MUFU.LG2 R2, R132 ;  /* 0x0000008400022308 */ /* 0x000f620000000c00 */
[----:B------:R-:W-:Y:S01]  /*1ed90*/  USEL UR4, UR4, URZ, UP0 ;  /* 0x000000ff04047287 */ /* 0x000fe20008000000 */
[----:B------:R-:W-:Y:S01]  /*1eda0*/  BSSY.RECONVERGENT B0, `(.L_x_1547) ;  /* 0x000003d000007945 */ /* 0x000fe20003800200 */
[----:B------:R-:W-:Y:S01]  /*1edb0*/  USHF.R.S32.HI UR9, URZ, 0x1f, UR13 ;  /* 0x0000001fff097899 */ /* 0x000fe2000801140d */
[----:B------:R-:W-:Y:S02]  /*1edc0*/  MOV R18, 0x7f800000 ;  /* 0x7f80000000127802 */ /* 0x000fe40000000f00 */
[----:B------:R-:W-:Y:S01]  /*1edd0*/  MOV R17, 0x7f800000 ;  /* 0x7f80000000117802 */ /* 0x000fe20000000f00 */
[----:B------:R-:W4:Y:S01]  /*1ede0*/  @P2 LDC R7, c[0x0][0x458] ;  /* 0x00011600ff072b82 */ /* 0x000f220000000800 */
[----:B------:R-:W4:Y:S01]  /*1edf0*/  @P1 MUFU.LG2 R5, R139 ;  /* 0x0000008b00051308 */ /* 0x000f220000000c00 */
[----:B------:R-:W-:Y:S01]  /*1ee00*/  MOV R16, 0x7f800000 ;  /* 0x7f80000000107802 */ /* 0x000fe20000000f00 */
[----:B---3--:R-:W-:Y:S01]  /*1ee10*/  @P3 FMUL.FTZ R4, R4, 0.69314718246459960938 ;  /* 0x3f31721804043820 */ /* 0x008fe20000410000 */
[----:B-1----:R-:W-:-:S04]  /*1ee20*/  @P4 FMUL.FTZ R0, R9, 0.69314718246459960938 ;  /* 0x3f31721809004820 */ /* 0x002fc80000410000 */
[----:B------:R-:W1:Y:S01]  /*1ee30*/  @P1 LDC R6, c[0x0][0x458] ;  /* 0x00011600ff061b82 */ /* 0x000e620000000800 */
[----:B--2---:R-:W-:Y:S01]  /*1ee40*/  UIMAD UR10, UR8, UR14, URZ ;  /* 0x0000000e080a72a4 */ /* 0x004fe2000f8e02ff */
[----:B------:R2:W3:Y:S01]  /*1ee50*/  LDS.128 R24, [R20+0x3800] ;  /* 0x0038000014187984 */ /* 0x0004e20000000c00 */
[----:B------:R-:W-:Y:S01]  /*1ee60*/  @P4 FFMA.FTZ R19, R137, R10, R0 ;  /* 0x0000000a89134223 */ /* 0x000fe20000010000 */
[----:B-----5:R-:W-:Y:S01]  /*1ee70*/  @P2 FMUL.FTZ R2, R2, 0.69314718246459960938 ;  /* 0x3f31721802022820 */ /* 0x020fe20000410000 */
[----:B------:R-:W-:Y:S01]  /*1ee80*/  USHF.L.U32 UR10, UR10, 0x7, URZ ;  /* 0x000000070a0a7899 */ /* 0x000fe200080006ff */
[----:B----4-:R-:W-:-:S03]  /*1ee90*/  @P3 FFMA.FTZ R18, R136, R8, R4 ;  /* 0x0000000888123223 */ /* 0x010fc60000010004 */
[----:B------:R-:W-:Y:S02]  /*1eea0*/  USHF.R.S32.HI UR5, URZ, 0x1f, UR10 ;  /* 0x0000001fff057899 */ /* 0x000fe4000801140a */
[----:B------:R-:W-:Y:S01]  /*1eeb0*/  UIADD3 UR21, UP1, UP0, UR10, UR21, UR13 ;  /* 0x000000150a157290 */ /* 0x000fe2000f83e00d */
[----:B------:R-:W-:-:S03]  /*1eec0*/  @P1 FMUL.FTZ R0, R5, 0.69314718246459960938 ;  /* 0x3f31721805001820 */ /* 0x000fc60000410000 */
[----:B------:R-:W-:Y:S01]  /*1eed0*/  UIADD3.X UR4, UPT, UPT, UR5, UR4, UR9, UP1, UP0 ;  /* 0x0000000405047290 */ /* 0x000fe20008fe0409 */
[----:B------:R-:W-:Y:S01]  /*1eee0*/  @P2 FFMA.FTZ R17, R135, R7, R2 ;  /* 0x0000000787112223 */ /* 0x000fe20000010002 */
[----:B-1----:R-:W-:Y:S01]  /*1eef0*/  @P1 FFMA.FTZ R16, R134, R6, R0 ;  /* 0x0000000686101223 */ /* 0x002fe20000010000 */
[----:B--23--:R-:W-:Y:S09]  /*1ef00*/  @P0 BRA `(.L_x_1548) ;  /* 0x0000000000980947 */ /* 0x00cff20003800000 */
        /* <DEDUP_REMOVED lines=25> */
[----:B--2---:R-:W-:Y:S01]  /*1f0a0*/  @!P5 LEA R8, P2, R6, R12, 0x2 ;  /* 0x0000000c0608d211 */ /* 0x004fe200078410ff */
        /* <DEDUP_REMOVED lines=12> */
.L_x_1548:
[----:B------:R-:W-:Y:S05]  /*1f170*/  BSYNC.RECONVERGENT B0 ;  /* 0x0000000000007941 */ /* 0x000fea0003800200 */
.L_x_1547:
[----:B------:R2:W5:Y:S01]  /*1f180*/  LDL R23, [R1+0x60] ;  /* 0x0000600001177983 */ /* 0x0005620000100800 */
[----:B------:R-:W-:Y:S01]  /*1f190*/  SHF.R.U32.HI R0, RZ, 0x3, R204 ;  /* 0x00000003ff007819 */ /* 0x000fe200000116cc */
[----:B------:R-:W3:Y:S01]  /*1f1a0*/  LDCU.64 UR4, c[0x0][0x410] ;  /* 0x00008200ff0477ac */ /* 0x000ee20008000a00 */
[----:B------:R-:W-:Y:S01]  /*1f1b0*/  BSSY.RECONVERGENT B0, `(.L_x_1549) ;  /* 0x0000027000007945 */ /* 0x000fe20003800200 */
[----:B------:R2:W4:Y:S01]  /*1f1c0*/  LDS.128 R12, [R20] ;  /* 0x00000000140c7984 */ /* 0x0005220000000c00 */
[C---:B-1----:R-:W-:Y:S01]  /*1f1d0*/  IADD3 R6, PT, PT, R0.reuse, 0x50, RZ ;  /* 0x0000005000067810 */ /* 0x042fe20007ffe0ff */
[C---:B------:R-:W-:Y:S01]  /*1f1e0*/  VIADD R4, R0.reuse, 0x10 ;  /* 0x0000001000047836 */ /* 0x040fe20000000000 */
[----:B------:R-:W-:Y:S01]  /*1f1f0*/  UIMAD.WIDE.U32 UR8, UR8, 0x80, URZ ;  /* 0x00000080080878a5 */ /* 0x000fe2000f8e00ff */
[----:B------:R2:W1:Y:S01]  /*1f200*/  LDS.128 R8, [R20+0x4000] ;  /* 0x0040000014087984 */ /* 0x0004620000000c00 */
        /* <DEDUP_REMOVED lines=17> */
[----:B--2---:R-:W-:Y:S06]  /*1f320*/  @P1 BRA `(.L_x_1550) ;  /* 0x00000000003c1947 */ /* 0x004fec0003800000 */
[----:B------:R-:W2:Y:S01]  /*1f330*/  LDCU.64 UR6, c[0x0][0x408] ;  /* 0x00008100ff0677ac */ /* 0x000ea20008000a00 */
[----:B------:R-:W-:Y:S01]  /*1f340*/  MOV R16, R18 ;  /* 0x0000001200107202 */ /* 0x000fe20000000f00 */
[----:B------:R-:W3:Y:S01]  /*1f350*/  LDCU.64 UR4, c[0x0][0x3f0] ;  /* 0x00007e00ff0477ac */ /* 0x000ee20008000a00 */
[----:B------:R-:W4:Y:S01]  /*1f360*/  LDCU UR11, c[0x0][0x440] ;  /* 0x00008800ff0b77ac */ /* 0x000f220008000800 */
[----:B--2---:R-:W-:Y:S02]  /*1f370*/  UIMAD UR10, UR9, UR6, URZ ;  /* 0x00000006090a72a4 */ /* 0x004fe4000f8e02ff */
[----:B------:R-:W-:-:S04]  /*1f380*/  IMAD.WIDE.U32 R6, R22, UR6, R16 ;  /* 0x0000000616067c25 */ /* 0x000fc8000f8e0010 */
[----:B------:R-:W-:Y:S01]  /*1f390*/  IMAD.U32 R2, RZ, RZ, UR10 ;  /* 0x0000000aff027e24 */ /* 0x000fe2000f8e00ff */
[----:B---3--:R-:W-:Y:S02]  /*1f3a0*/  LEA R4, P1, R6, UR4, 0x1 ;  /* 0x0000000406047c11 */ /* 0x008fe4000f8208ff */
[----:B----4-:R-:W-:Y:S01]  /*1f3b0*/  ISETP.GE.AND P6, PT, R3, UR11, PT ;  /* 0x0000000b03007c0c */ /* 0x010fe2000bfc6270 */
[----:B------:R-:W-:-:S04]  /*1f3c0*/  IMAD R2, R22, UR7, R2 ;  /* 0x0000000716027c24 */ /* 0x000fc8000f8e0202 */
[----:B------:R-:W-:-:S05]  /*1f3d0*/  IMAD.IADD R2, R2, 0x1, R7 ;  /* 0x0000000102027824 */ /* 0x000fca00078e0207 */
[----:B------:R-:W-:Y:S02]  /*1f3e0*/  LEA.HI.X R5, R6, UR5, R2, 0x1, P1 ;  /* 0x0000000506057c11 */ /* 0x000fe400088f0c02 */
[----:B-----5:R-:W-:-:S03]  /*1f3f0*/  ISETP.GE.AND P1, PT, R23, UR11, PT ;  /* 0x0000000b17007c0c */ /* 0x020fc6000bf26270 */
[----:B------:R2:W-:Y:S10]  /*1f400*/  @!P6 STG.E.128 desc[UR30][R4.64], R12 ;  /* 0x0000000c0400e986 */ /* 0x0005f4000c101d1e */
[----:B-1----:R2:W-:Y:S02]  /*1f410*/  @!P1 STG.E.128 desc[UR30][R4.64+0x80], R8 ;  /* 0x0000800804009986 */ /* 0x0025e4000c101d1e */
.L_x_1550:
[----:B------:R-:W-:Y:S05]  /*1f420*/  BSYNC.RECONVERGENT B0 ;  /* 0x0000000000007941 */ /* 0x000fea0003800200 */
.L_x_1549:
[----:B--2-4-:R2:W3:Y:S01]  /*1f430*/  LDS.128 R12, [R20+0x800] ;  /* 0x00080000140c7984 */ /* 0x0144e20000000c00 */
[----:B------:R-:W-:Y:S01]  /*1f440*/  BSSY.RECONVERGENT B0, `(.L_x_1551) ;  /* 0x0000016000007945 */ /* 0x000fe20003800200 */
[----:B------:R-:W-:Y:S02]  /*1f450*/  ISETP.GE.AND P1, PT, R21, UR20, PT ;  /* 0x0000001415007c0c */ /* 0x000fe4000bf26270 */
[----:B-1----:R2:W1:Y:S01]  /*1f460*/  LDS.128 R8, [R20+0x4800] ;  /* 0x0048000014087984 */ /* 0x0024620000000c00 */
[----:B------:R-:W-:Y:S01]  /*1f470*/  IADD3 R2, PT, PT, R0, 0x70, RZ ;  /* 0x0000007000027810 */ /* 0x000fe20007ffe0ff */
[----:B------:R-:W-:Y:S09]  /*1f480*/  @P0 BRA `(.L_x_1552) ;  /* 0x0000000000440947 */ /* 0x000ff20003800000 */
[----:B------:R-:W4:Y:S01]  /*1f490*/  LDCU.64 UR6, c[0x0][0x408] ;  /* 0x00008100ff0677ac */ /* 0x000f220008000a00 */
[----:B------:R-:W-:Y:S01]  /*1f4a0*/  IADD3 R0, P0, PT, R22, 0x10, RZ ;  /* 0x0000001016007810 */ /* 0x000fe20007f1e0ff */
[----:B------:R-:W-:Y:S01]  /*1f4b0*/  IMAD.MOV.U32 R6, RZ, RZ, R18 ;  /* 0x000000ffff067224 */ /* 0x000fe200078e0012 */
[----:B------:R-:W-:Y:S01]  /*1f4c0*/  MOV R7, R17 ;  /* 0x0000001100077202 */ /* 0x000fe20000000f00 */
[----:B------:R-:W2:Y:S02]  /*1f4d0*/  LDCU.64 UR4, c[0x0][0x3f0] ;  /* 0x00007e00ff0477ac */ /* 0x000ea40008000a00 */
[----:B------:R-:W-:Y:S01]  /*1f4e0*/  IMAD.X R4, RZ, RZ, UR9, P0 ;  /* 0x00000009ff047e24 */ /* 0x000fe200080e06ff */
[----:B------:R-:W3:Y:S03]  /*1f4f0*/  LDCU UR10, c[0x0][0x440] ;  /* 0x00008800ff0a77ac */ /* 0x000ee60008000800 */
[----:B----4-:R-:W-:-:S02]  /*1f500*/  IMAD R4, R4, UR6, RZ ;  /* 0x0000000604047c24 */ /* 0x010fc4000f8e02ff */
[----:B------:R-:W-:-:S04]  /*1f510*/  IMAD.WIDE.U32 R6, R0, UR6, R6 ;  /* 0x0000000600067c25 */ /* 0x000fc8000f8e0006 */
[----:B------:R-:W-:Y:S01]  /*1f520*/  IMAD R0, R0, UR7, R4 ;  /* 0x0000000700007c24 */ /* 0x000fe2000f8e0204 */
[----:B--2---:R-:W-:Y:S02]  /*1f530*/  LEA R4, P0, R6, UR4, 0x1 ;  /* 0x0000000406047c11 */ /* 0x004fe4000f8008ff */
[----:B---3--:R-:W-:Y:S01]  /*1f540*/  ISETP.GE.AND P6, PT, R3, UR10, PT ;  /* 0x0000000a03007c0c */ /* 0x008fe2000bfc6270 */
[----:B------:R-:W-:-:S05]  /*1f550*/  IMAD.IADD R0, R0, 0x1, R7 ;  /* 0x0000000100007824 */ /* 0x000fca00078e0207 */
[----:B------:R-:W-:Y:S02]  /*1f560*/  LEA.HI.X R5, R6, UR5, R0, 0x1, P0 ;  /* 0x0000000506057c11 */ /* 0x000fe400080f0c00 */
[----:B-----5:R-:W-:-:S05]  /*1f570*/  ISETP.GE.AND P0, PT, R23, UR10, PT ;  /* 0x0000000a17007c0c */ /* 0x020fca000bf06270 */
[----:B------:R4:W-:Y:S08]  /*1f580*/  @!P6 STG.E.128 desc[UR30][R4.64], R12 ;  /* 0x0000000c0400e986 */ /* 0x0009f0000c101d1e */
[----:B-1----:R4:W-:Y:S02]  /*1f590*/  @!P0 STG.E.128 desc[UR30][R4.64+0x80], R8 ;  /* 0x0000800804008986 */ /* 0x0029e4000c101d1e */
.L_x_1552:
[----:B------:R-:W-:Y:S05]  /*1f5a0*/  BSYNC.RECONVERGENT B0 ;  /* 0x0000000000007941 */ /* 0x000fea0003800200 */
.L_x_1551:
[----:B---34-:R3:W4:Y:S01]  /*1f5b0*/  LDS.128 R12, [R20+0x1000] ;  /* 0x00100000140c7984 */ /* 0x0187220000000c00 */
[----:B------:R-:W-:Y:S01]  /*1f5c0*/  BSSY.RECONVERGENT B0, `(.L_x_1553) ;  /* 0x0000015000007945 */ /* 0x000fe20003800200 */
[----:B------:R-:W-:Y:S02]  /*1f5d0*/  ISETP.GE.AND P0, PT, R2, UR20, PT ;  /* 0x0000001402007c0c */ /* 0x000fe4000bf06270 */
[----:B-1----:R3:W1:Y:S01]  /*1f5e0*/  LDS.128 R8, [R20+0x5000] ;  /* 0x0050000014087984 */ /* 0x0026620000000c00 */
[----:B------:R-:W-:Y:S10]  /*1f5f0*/  @P5 BRA `(.L_x_1554) ;  /* 0x0000000000445947 */ /* 0x000ff40003800000 */
[----:B------:R-:W2:Y:S01]  /*1f600*/  LDCU.64 UR6, c[0x0][0x408] ;  /* 0x00008100ff0677ac */ /* 0x000ea20008000a00 */
[----:B------:R-:W-:Y:S01]  /*1f610*/  IADD3 R0, P5, PT, R22, 0x20, RZ ;  /* 0x0000002016007810 */ /* 0x000fe20007fbe0ff */
[----:B------:R-:W-:Y:S01]  /*1f620*/  IMAD.MOV.U32 R6, RZ, RZ, R18 ;  /* 0x000000ffff067224 */ /* 0x000fe200078e0012 */
[----:B------:R-:W-:Y:S01]  /*1f630*/  MOV R7, R17 ;  /* 0x0000001100077202 */ /* 0x000fe20000000f00 */
[----:B------:R-:W3:Y:S02]  /*1f640*/  LDCU.64 UR4, c[0x0][0x3f0] ;  /* 0x00007e00ff0477ac */ /* 0x000ee40008000a00 */
[----:B------:R-:W-:Y:S01]  /*1f650*/  IMAD.X R2, RZ, RZ, UR9, P5 ;  /* 0x00000009ff027e24 */ /* 0x000fe2000a8e06ff */
        /* <DEDUP_REMOVED lines=8> */
[----:B-----5:R-:W-:-:S05]  /*1f6e0*/  ISETP.GE.AND P5, PT, R23, UR10, PT ;  /* 0x0000000a17007c0c */ /* 0x020fca000bfa6270 */
[----:B------:R2:W-:Y:S08]  /*1f6f0*/  @!P6 STG.E.128 desc[UR30][R4.64], R12 ;  /* 0x0000000c0400e986 */ /* 0x0005f0000c101d1e */
[----:B-1----:R2:W-:Y:S02]  /*1f700*/  @!P5 STG.E.128 desc[UR30][R4.64+0x80], R8 ;  /* 0x000080080400d986 */ /* 0x0025e4000c101d1e */
.L_x_1554:
[----:B------:R-:W-:Y:S05]  /*1f710*/  BSYNC.RECONVERGENT B0 ;  /* 0x0000000000007941 */ /* 0x000fea0003800200 */
.L_x_1553:
[----:B--2-4-:R2:W4:Y:S01]  /*1f720*/  LDS.128 R12, [R20+0x1800] ;  /* 0x00180000140c7984 */ /* 0x0145220000000c00 */
[----:B------:R-:W-:Y:S03]  /*1f730*/  BSSY.RECONVERGENT B0, `(.L_x_1555) ;  /* 0x0000014000007945 */ /* 0x000fe60003800200 */
[----:B-1----:R2:W1:Y:S01]  /*1f740*/  LDS.128 R8, [R20+0x5800] ;  /* 0x0058000014087984 */ /* 0x0024620000000c00 */
[----:B------:R-:W-:Y:S05]  /*1f750*/  @P4 BRA `(.L_x_1556) ;  /* 0x0000000000444947 */ /* 0x000fea0003800000 */
[----:B------:R-:W3:Y:S01]  /*1f760*/  LDCU.64 UR6, c[0x0][0x408] ;  /* 0x00008100ff0677ac */ /* 0x000ee20008000a00 */
[----:B------:R-:W-:Y:S01]  /*1f770*/  IADD3 R0, P4, PT, R22, 0x30, RZ ;  /* 0x0000003016007810 */ /* 0x000fe20007f9e0ff */
        /* <DEDUP_REMOVED lines=9> */
[----:B-----5:R-:W-:Y:S02]  /*1f810*/  ISETP.GE.AND P4, PT, R23, UR10, PT ;  /* 0x0000000a17007c0c */ /* 0x020fe4000bf86270 */
[----:B----4-:R-:W-:Y:S01]  /*1f820*/  LEA R4, P6, R6, UR4, 0x1 ;  /* 0x0000000406047c11 */ /* 0x010fe2000f8c08ff */
[----:B------:R-:W-:-:S05]  /*1f830*/  IMAD.IADD R0, R0, 0x1, R7 ;  /* 0x0000000100007824 */ /* 0x000fca00078e0207 */
[----:B------:R-:W-:-:S05]  /*1f840*/  LEA.HI.X R5, R6, UR5, R0, 0x1, P6 ;  /* 0x0000000506057c11 */ /* 0x000fca000b0f0c00 */
[----:B------:R2:W-:Y:S04]  /*1f850*/  @!P5 STG.E.128 desc[UR30][R4.64], R12 ;  /* 0x0000000c0400d986 */ /* 0x0005e8000c101d1e */
[----:B-1----:R2:W-:Y:S02]  /*1f860*/  @!P4 STG.E.128 desc[UR30][R4.64+0x80], R8 ;  /* 0x000080080400c986 */ /* 0x0025e4000c101d1e */
.L_x_1556:
[----:B------:R-:W-:Y:S05]  /*1f870*/  BSYNC.RECONVERGENT B0 ;  /* 0x0000000000007941 */ /* 0x000fea0003800200 */
.L_x_1555:
        /* <DEDUP_REMOVED lines=21> */
.L_x_1558:
[----:B------:R-:W-:Y:S05]  /*1f9d0*/  BSYNC.RECONVERGENT B0 ;  /* 0x0000000000007941 */ /* 0x000fea0003800200 */
.L_x_1557:
        /* <DEDUP_REMOVED lines=21> */
.L_x_1560:
[----:B------:R-:W-:Y:S05]  /*1fb30*/  BSYNC.RECONVERGENT B0 ;  /* 0x0000000000007941 */ /* 0x000fea0003800200 */
.L_x_1559:
        /* <DEDUP_REMOVED lines=21> */
.L_x_1562:
[----:B------:R-:W-:Y:S05]  /*1fc90*/  BSYNC.RECONVERGENT B0 ;  /* 0x0000000000007941 */ /* 0x000fea0003800200 */
.L_x_1561:
[----:B------:R-:W-:Y:S05]  /*1fca0*/  @P0 EXIT ;  /* 0x000000000000094d */ /* 0x000fea0003800000 */
[----:B------:R-:W3:Y:S01]  /*1fcb0*/  LDCU.64 UR6, c[0x0][0x408] ;  /* 0x00008100ff0677ac */ /* 0x000ee20008000a00 */
[----:B-12---:R1:W2:Y:S01]  /*1fcc0*/  LDS.128 R8, [R20+0x7800] ;  /* 0x0078000014087984 */ /* 0x0062a20000000c00 */
[----:B------:R-:W-:Y:S01]  /*1fcd0*/  IADD3 R0, P0, PT, R22, 0x70, RZ ;  /* 0x0000007016007810 */ /* 0x000fe20007f1e0ff */
[----:B------:R-:W-:Y:S01]  /*1fce0*/  IMAD.MOV.U32 R4, RZ, RZ, R18 ;  /* 0x000000ffff047224 */ /* 0x000fe200078e0012 */
[----:B------:R-:W4:Y:S01]  /*1fcf0*/  LDCU UR10, c[0x0][0x440] ;  /* 0x00008800ff0a77ac */ /* 0x000f220008000800 */
[----:B------:R-:W-:Y:S02]  /*1fd00*/  MOV R5, R17 ;  /* 0x0000001100057202 */ /* 0x000fe40000000f00 */
[----:B------:R-:W-:Y:S01]  /*1fd10*/  IMAD.X R2, RZ, RZ, UR9, P0 ;  /* 0x00000009ff027e24 */ /* 0x000fe200080e06ff */
[----:B------:R-:W1:Y:S03]  /*1fd20*/  LDCU.64 UR4, c[0x0][0x3f0] ;  /* 0x00007e00ff0477ac */ /* 0x000e660008000a00 */
[----:B---3--:R-:W-:-:S02]  /*1fd30*/  IMAD R2, R2, UR6, RZ ;  /* 0x0000000602027c24 */ /* 0x008fc4000f8e02ff */
        /* <DEDUP_REMOVED lines=9> */
[----:B--2---:R-:W-:Y:S01]  /*1fdd0*/  STG.E.128 desc[UR30][R2.64+0x80], R8 ;  /* 0x0000800802007986 */ /* 0x004fe2000c101d1e */
[----:B------:R-:W-:Y:S05]  /*1fde0*/  EXIT ;  /* 0x000000000000794d */ /* 0x000fea0003800000 */
.L_x_1563:
        /* <DEDUP_REMOVED lines=9> */
.L_x_1678:


//--------------------- .text._ZN5flash16flash_fwd_kernelI23Flash_fwd_kernel_traitsILi128ELi128ELi32ELi4ELb0ELb0EN7cutlass6half_tE19Flash_kernel_traitsILi128ELi128ELi32ELi4ES3_EELb0ELb1ELb0ELb1ELb0ELb0ELb1ELb0EEEvNS_16Flash_fwd_paramsE --------------------------
	.section	.text._ZN5flash16flash_fwd_kernelI23Flash_fwd_kernel_traitsILi128ELi128ELi32ELi4ELb0ELb0EN7cutlass6half_tE19Flash_kernel_traitsILi128ELi128ELi32ELi4ES3_EELb0ELb1ELb0ELb1ELb0ELb0ELb1ELb0EEEvNS_16Flash_fwd_paramsE,"ax",@progbits
	.align	128
        .global         _ZN5flash16flash_fwd_kernelI23Flash_fwd_kernel_traitsILi128ELi128ELi32ELi4ELb0ELb0EN7cutlass6half_tE19Flash_kernel_traitsILi128ELi128ELi32ELi4ES3_EELb0ELb1ELb0ELb1ELb0ELb0ELb1ELb0EEEvNS_16Flash_fwd_paramsE
        .type           _ZN5flash16flash_fwd_kernelI23Flash_fwd_kernel_traitsILi128ELi128ELi32ELi4ELb0ELb0EN7cutlass6half_tE19Flash_kernel_traitsILi128ELi128ELi32ELi4ES3_EELb0ELb1ELb0ELb1ELb0ELb0ELb1ELb0EEEvNS_16Flash_fwd_paramsE,@function
        .size           _ZN5flash16flash_fwd_kernelI23Flash_fwd_kernel_traitsILi128ELi128ELi32ELi4ELb0ELb0EN7cutlass6half_tE19Flash_kernel_traitsILi128ELi128ELi32ELi4ES3_EELb0ELb1ELb0ELb1ELb0ELb0ELb1ELb0EEEvNS_16Flash_fwd_paramsE,(.L_x_1679 - _ZN5flash16flash_fwd_kernelI23Flash_fwd_kernel_traitsILi128ELi128ELi32ELi4ELb0ELb0EN7cutlass6half_tE19Flash_kernel_traitsILi128ELi128ELi32ELi4ES3_EELb0ELb1ELb0ELb1ELb0ELb0ELb1ELb0EEEvNS_16Flash_fwd_paramsE)
        .other          _ZN5flash16flash_fwd_kernelI23Flash_fwd_kernel_traitsILi128ELi128ELi32ELi4ELb0ELb0EN7cutlass6half_tE19Flash_kernel_traitsILi128ELi128ELi32ELi4ES3_EELb0ELb1ELb0ELb1ELb0ELb0ELb1ELb0EEEvNS_16Flash_fwd_paramsE,@"STO_CUDA_ENTRY STV_DEFAULT"
_ZN5flash16flash_fwd_kernelI23Flash_fwd_kernel_traitsILi128ELi128ELi32ELi4ELb0ELb0EN7cutlass6half_tE19Flash_kernel_traitsILi128ELi128ELi32ELi4ES3_EELb0ELb1ELb0ELb1ELb0ELb0ELb1ELb0EEEvNS_16Flash_fwd_paramsE:
.text._ZN5flash16flash_fwd_kernelI23Flash_fwd_kernel_traitsILi128ELi128ELi32ELi4ELb0ELb0EN7cutlass6half_tE19Flash_kernel_traitsILi128ELi128ELi32ELi4ES3_EELb0ELb1ELb0ELb1ELb0ELb0ELb1ELb0EEEvNS_16Flash_fwd_paramsE:
        /* <DEDUP_REMOVED lines=72> */
.L_x_1564:
[----:B-----5:R-:W-:Y:S01]  /*0480*/  @P0 R2UR UR26, R0 ;  /* 0x00000000001a02ca */ /* 0x020fe200000e0000 */
[----:B------:R-:W-:Y:S01]  /*0490*/  @!UP0 UISETP.NE.AND.EX UP2, UPT, UR5, URZ, UPT, UP2 ;  /* 0x000000ff0500828c */ /* 0x000fe2000bf45320 */
[----:B-1----:R-:W-:-:S13]  /*04a0*/  @!P1 EXIT ;  /* 0x000000000000994d */ /* 0x002fda0003800000 */
        /* <DEDUP_REMOVED lines=47> */
.L_x_1566:
        /* <DEDUP_REMOVED lines=56> */
.L_x_1568:
[----:B------:R-:W-:Y:S05]  /*0b20*/  BSYNC.RECONVERGENT B0 ;  /* 0x0000000000007941 */ /* 0x000fea0003800200 */
.L_x_1567:
        /* <DEDUP_REMOVED lines=21> */
.L_x_1570:
[----:B------:R-:W-:Y:S05]  /*0c80*/  BSYNC.RECONVERGENT B0 ;  /* 0x0000000000007941 */ /* 0x000fea0003800200 */
.L_x_1569:
        /* <DEDUP_REMOVED lines=21> */
.L_x_1572:
[----:B------:R-:W-:Y:S05]  /*0de0*/  BSYNC.RECONVERGENT B0 ;  /* 0x0000000000007941 */ /* 0x000fea0003800200 */
.L_x_1571:
        /* <DEDUP_REMOVED lines=20> */
.L_x_1574:
[----:B------:R-:W-:Y:S05]  /*0f30*/  BSYNC.RECONVERGENT B0 ;  /* 0x0000000000007941 */ /* 0x000fea0003800200 */
.L_x_1573:
        /* <DEDUP_REMOVED lines=20> */
.L_x_1576:
[----:B------:R-:W-:Y:S05]  /*1080*/  BSYNC.RECONVERGENT B0 ;  /* 0x0000000000007941 */ /* 0x000fea0003800200 */
.L_x_1575:
        /* <DEDUP_REMOVED lines=20> */
.L_x_1578:
[----:B------:R-:W-:Y:S05]  /*11d0*/  BSYNC.RECONVERGENT B0 ;  /* 0x0000000000007941 */ /* 0x000fea0003800200 */
.L_x_1577:
        /* <DEDUP_REMOVED lines=20> */
.L_x_1580:
[----:B------:R-:W-:Y:S05]  /*1320*/  BSYNC.RECONVERGENT B0 ;  /* 0x0000000000007941 */ /* 0x000fea0003800200 */
.L_x_1579:
        /* <DEDUP_REMOVED lines=19> */
.L_x_1582:
[----:B------:R-:W-:Y:S05]  /*1460*/  BSYNC.RECONVERGENT B0 ;  /* 0x0000000000007941 */ /* 0x000fea0003800200 */
.L_x_1581:
        /* <DEDUP_REMOVED lines=10> */
.L_x_1584:
[----:B------:R-:W-:Y:S05]  /*1510*/  BSYNC.RECONVERGENT B0 ;  /* 0x0000000000007941 */ /* 0x000fea0003800200 */
.L_x_1583:
        /* <DEDUP_REMOVED lines=15> */
.L_x_1586:
[----:B------:R-:W-:Y:S05]  /*1610*/  BSYNC.RECONVERGENT B0 ;  /* 0x0000000000007941 */ /* 0x000fea0003800200 */
.L_x_1585:
        /* <DEDUP_REMOVED lines=10> */
.L_x_1588:
[----:B------:R-:W-:Y:S05]  /*16c0*/  BSYNC.RECONVERGENT B0 ;  /* 0x0000000000007941 */ /* 0x000fea0003800200 */
.L_x_1587:
        /* <DEDUP_REMOVED lines=10> */
.L_x_1590:
[----:B------:R-:W-:Y:S05]  /*1770*/  BSYNC.RECONVERGENT B0 ;  /* 0x0000000000007941 */ /* 0x000fea0003800200 */
.L_x_1589:
        /* <DEDUP_REMOVED lines=10> */
.L_x_1592:
[----:B------:R-:W-:Y:S05]  /*1820*/  BSYNC.RECONVERGENT B0 ;  /* 0x0000000000007941 */ /* 0x000fea0003800200 */
.L_x_1591:
        /* <DEDUP_REMOVED lines=10> */
.L_x_1594:
[----:B------:R-:W-:Y:S05]  /*18d0*/  BSYNC.RECONVERGENT B0 ;  /* 0x0000000000007941 */ /* 0x000fea0003800200 */
.L_x_1593:
        /* <DEDUP_REMOVED lines=10> */
.L_x_1596:
[----:B------:R-:W-:Y:S05]  /*1980*/  BSYNC.RECONVERGENT B0 ;  /* 0x0000000000007941 */ /* 0x000fea0003800200 */
.L_x_1595:
        /* <DEDUP_REMOVED lines=10> */
.L_x_1565:
        /* <DEDUP_REMOVED lines=21> */
.L_x_1597:
[----:B------:R-:W1:Y:S01]  /*1b80*/  LDCU.64 UR14, c[0x0][0x3b8] ;  /* 0x00007700ff0e77ac */ /* 0x000e620008000a00 */
[----:B------:R-:W-:-:S04]  /*1b90*/  UIADD3 UR6, UPT, UPT, UR8, UR9, URZ ;  /* 0x0000000908067290 */ /* 0x000fc8000fffe0ff */
[----:B-1----:R-:W-:Y:S02]  /*1ba0*/  UIMAD.WIDE.U32 UR10, UR6, UR14, URZ ;  /* 0x0000000e060a72a5 */ /* 0x002fe4000f8e00ff */
[----:B------:R-:W-:-:S04]  /*1bb0*/  UIMAD UR6, UR6, UR15, URZ ;  /* 0x0000000f060672a4 */ /* 0x000fc8000f8e02ff */
[----:B------:R-:W-:Y:S02]  /*1bc0*/  UIADD3 UR6, UPT, UPT, UR11, UR6, URZ ;  /* 0x000000060b067290 */ /* 0x000fe4000fffe0ff */
.L_x_1598:
        /* <DEDUP_REMOVED lines=37> */
.L_x_1599:
[----:B------:R-:W1:Y:S01]  /*1e20*/  LDCU.64 UR12, c[0x0][0x3c0] ;  /* 0x00007800ff0c77ac */ /* 0x000e620008000a00 */
[----:B------:R-:W-:-:S04]  /*1e30*/  UIADD3 UR8, UPT, UPT, UR8, UR9, URZ ;  /* 0x0000000908087290 */ /* 0x000fc8000fffe0ff */
[----:B-1----:R-:W-:Y:S02]  /*1e40*/  UIMAD.WIDE.U32 UR16, UR8, UR12, URZ ;  /* 0x0000000c081072a5 */ /* 0x002fe4000f8e00ff */
[----:B------:R-:W-:-:S04]  /*1e50*/  UIMAD UR5, UR8, UR13, URZ ;  /* 0x0000000d080572a4 */ /* 0x000fc8000f8e02ff */
[----:B------:R-:W-:-:S12]  /*1e60*/  UIADD3 UR5, UPT, UPT, UR17, UR5, URZ ;  /* 0x0000000511057290 */ /* 0x000fd8000fffe0ff */
.L_x_1600:
[----:B------:R-:W-:Y:S01]  /*1e70*/  IMAD.SHL.U32 R10, R237, 0x8, RZ ;  /* 0x00000008ed0a7824 */ /* 0x000fe200078e00ff */
[----:B------:R-:W-:Y:S01]  /*1e80*/  SHF.R.U32.HI R0, RZ, 0x3, R237 ;  /* 0x00000003ff007819 */ /* 0x000fe200000116ed */
[----:B------:R-:W-:Y:S01]  /*1e90*/  UIADD3 UR7, UPT, UPT, -UR29, UR30, URZ ;  /* 0x0000001e1d077290 */ /* 0x000fe2000fffe1ff */
[----:B------:R-:W-:Y:S01]  /*1ea0*/  SHF.R.S32.HI R233, RZ, 0x1f, R2 ;  /* 0x0000001fffe97819 */ /* 0x000fe20000011402 */
[----:B------:R-:W1:Y:S01]  /*1eb0*/  LDCU.64 UR18, c[0x0][0x388] ;  /* 0x00007100ff1277ac */ /* 0x000e620008000a00 */
[----:B------:R-:W-:Y:S01]  /*1ec0*/  LOP3.LUT R232, R10, 0x38, RZ, 0xc0, !PT ;  /* 0x000000380ae87812 */ /* 0x000fe200078ec0ff */
[C---:B------:R-:W-:Y:S01]  /*1ed0*/  VIADD R3, R0.reuse, 0x20 ;  /* 0x0000002000037836 */ /* 0x040fe20000000000 */
[----:B------:R-:W-:Y:S01]  /*1ee0*/  BSSY.RECONVERGENT B0, `(.L_x_1601) ;  /* 0x000004b000007945 */ /* 0x000fe20003800200 */
[----:B------:R-:W-:Y:S01]  /*1ef0*/  VIADD R6, R0, 0x40 ;  /* 0x0000004000067836 */ /* 0x000fe20000000000 */
[C---:B------:R-:W-:Y:S01]  /*1f00*/  IADD3 R4, P1, PT, R232.reuse, UR10, RZ ;  /* 0x0000000ae8047c10 */ /* 0x040fe2000ff3e0ff */
[----:B------:R-:W2:Y:S01]  /*1f10*/  LDCU.128 UR8, c[0x0][0x3d0] ;  /* 0x00007a00ff0877ac */ /* 0x000ea20008000c00 */
[----:B------:R-:W-:-:S02]  /*1f20*/  IADD3 R12, P0, PT, R232, UR16, RZ ;  /* 0x00000010e80c7c10 */ /* 0x000fc4000ff1e0ff */
[----:B------:R-:W-:Y:S01]  /*1f30*/  ISETP.GE.AND P3, PT, R3, UR7, PT ;  /* 0x0000000703007c0c */ /* 0x000fe2000bf66270 */
[----:B------:R-:W-:Y:S01]  /*1f40*/  IMAD.X R5, RZ, RZ, UR6, P1 ;  /* 0x00000006ff057e24 */ /* 0x000fe200088e06ff */
[----:B------:R-:W3:Y:S01]  /*1f50*/  LDCU.64 UR16, c[0x0][0x390] ;  /* 0x00007200ff1077ac */ /* 0x000ee20008000a00 */
[----:B------:R-:W-:Y:S01]  /*1f60*/  IMAD.X R13, RZ, RZ, UR5, P0 ;  /* 0x00000005ff0d7e24 */ /* 0x000fe200080e06ff */
[C---:B------:R-:W-:Y:S01]  /*1f70*/  IADD3 R3, PT, PT, R0.reuse, 0x30, RZ ;  /* 0x0000003000037810 */ /* 0x040fe20007ffe0ff */
[C---:B------:R-:W-:Y:S01]  /*1f80*/  IMAD.WIDE.U32 R4, R0.reuse, UR14, R4 ;  /* 0x0000000e00047c25 */ /* 0x040fe2000f8e0004 */
[----:B------:R-:W4:Y:S01]  /*1f90*/  S2UR UR6, SR_CgaCtaId ;  /* 0x00000000000679c3 */ /* 0x000f220000008800 */
[----:B------:R-:W5:Y:S01]  /*1fa0*/  LDCU.64 UR4, c[0x0][0x3c8] ;  /* 0x00007900ff0477ac */ /* 0x000f620008000a00 */
[----:B------:R-:W-:Y:S01]  /*1fb0*/  ISETP.GE.AND P1, PT, R3, UR7, PT ;  /* 0x0000000703007c0c */ /* 0x000fe2000bf26270 */
[----:B------:R-:W-:Y:S01]  /*1fc0*/  IMAD.WIDE.U32 R12, R0, UR12, R12 ;  /* 0x0000000c000c7c25 */ /* 0x000fe2000f8e000c */
[----:B------:R-:W-:-:S02]  /*1fd0*/  IADD3 R8, P0, PT, R232, UR32, RZ ;  /* 0x00000020e8087c10 */ /* 0x000fc4000ff1e0ff */
[----:B------:R-:W-:Y:S01]  /*1fe0*/  ISETP.GE.AND P2, PT, R6, UR7, PT ;  /* 0x0000000706007c0c */ /* 0x000fe2000bf46270 */
[----:B------:R-:W-:Y:S01]  /*1ff0*/  IMAD R5, R0, UR15, R5 ;  /* 0x0000000f00057c24 */ /* 0x000fe2000f8e0205 */
[----:B------:R-:W-:Y:S01]  /*2000*/  LOP3.LUT R231, R232, 0x40, RZ, 0xfc, !PT ;  /* 0x00000040e8e77812 */ /* 0x000fe200078efcff */
[C---:B--2---:R-:W-:Y:S02]  /*2010*/  IMAD R235, R233.reuse, UR8, RZ ;  /* 0x00000008e9eb7c24 */ /* 0x044fe4000f8e02ff */
[----:B------:R-:W-:Y:S02]  /*2020*/  IMAD R233, R233, UR10, RZ ;  /* 0x0000000ae9e97c24 */ /* 0x000fe4000f8e02ff */
[----:B------:R-:W-:Y:S02]  /*2030*/  IMAD R13, R0, UR13, R13 ;  /* 0x0000000d000d7c24 */ /* 0x000fe4000f8e020d */
[C---:B------:R-:W-:Y:S02]  /*2040*/  IMAD R235, R2.reuse, UR9, R235 ;  /* 0x0000000902eb7c24 */ /* 0x040fe4000f8e02eb */
[----:B------:R-:W-:-:S02]  /*2050*/  IMAD R233, R2, UR11, R233 ;  /* 0x0000000b02e97c24 */ /* 0x000fc4000f8e02e9 */
[----:B------:R-:W-:-:S04]  /*2060*/  IMAD.WIDE.U32 R4, R2, UR8, R4 ;  /* 0x0000000802047c25 */ /* 0x000fc8000f8e0004 */
[----:B------:R-:W-:Y:S01]  /*2070*/  IMAD.WIDE.U32 R2, R2, UR10, R12 ;  /* 0x0000000a02027c25 */ /* 0x000fe2000f8e000c */
[----:B------:R-:W-:Y:S01]  /*2080*/  IADD3 R235, PT, PT, R5, R235, RZ ;  /* 0x000000eb05eb7210 */ /* 0x000fe20007ffe0ff */
[----:B------:R-:W-:Y:S01]  /*2090*/  USHF.L.U64.HI UR10, UR14, 0x5, UR15 ;  /* 0x000000050e0a7899 */ /* 0x000fe2000801020f */
[----:B-1----:R-:W-:Y:S01]  /*20a0*/  LEA R236, P4, R4, UR18, 0x1 ;  /* 0x0000001204ec7c11 */ /* 0x002fe2000f8808ff */
[----:B------:R-:W-:Y:S01]  /*20b0*/  IMAD.X R9, RZ, RZ, UR31, P0 ;  /* 0x0000001fff097e24 */ /* 0x000fe200080e06ff */
[----:B---3--:R-:W-:Y:S01]  /*20c0*/  LEA R234, P0, R2, UR16, 0x1 ;  /* 0x0000001002ea7c11 */ /* 0x008fe2000f8008ff */
[----:B------:R-:W-:Y:S01]  /*20d0*/  IMAD.IADD R233, R3, 0x1, R233 ;  /* 0x0000000103e97824 */ /* 0x000fe200078e02e9 */
[----:B------:R-:W-:Y:S01]  /*20e0*/  LEA.HI.X R235, R4, UR19, R235, 0x1, P4 ;  /* 0x0000001304eb7c11 */ /* 0x000fe2000a0f0ceb */
[----:B-----5:R-:W-:Y:S01]  /*20f0*/  IMAD.U32 R6, RZ, RZ, UR4 ;  /* 0x00000004ff067e24 */ /* 0x020fe2000f8e00ff */
[----:B------:R-:W-:Y:S01]  /*2100*/  UMOV UR4, 0x400 ;  /* 0x0000040000047882 */ /* 0x000fe20000000000 */
[----:B------:R-:W-:Y:S01]  /*2110*/  UIMAD.WIDE.U32 UR18, UR22, 0x80, URZ ;  /* 0x00000080161278a5 */ /* 0x000fe2000f8e00ff */
[----:B------:R-:W-:Y:S01]  /*2120*/  LEA.HI.X R233, R2, UR17, R233, 0x1, P0 ;  /* 0x0000001102e97c11 */ /* 0x000fe200080f0ce9 */
[----:B----4-:R-:W-:Y:S01]  /*2130*/  ULEA UR6, UR6, UR4, 0x18 ;  /* 0x0000000406067291 */ /* 0x010fe2000f8ec0ff */
[----:B------:R-:W-:Y:S01]  /*2140*/  ISETP.GE.AND P0, PT, R0, UR7, PT ;  /* 0x0000000700007c0c */ /* 0x000fe2000bf06270 */
[----:B------:R-:W-:Y:S01]  /*2150*/  IMAD.WIDE.U32 R6, R6, UR28, R8 ;  /* 0x0000001c06067c25 */ /* 0x000fe2000f8e0008 */
[----:B------:R-:W-:Y:S01]  /*2160*/  LOP3.LUT R2, R10, 0x1f8, RZ, 0xc0, !PT ;  /* 0x000001f80a027812 */ /* 0x000fe200078ec0ff */
[----:B------:R-:W-:Y:S01]  /*2170*/  USHF.L.U32 UR16, UR14, 0x5, URZ ;  /* 0x000000050e107899 */ /* 0x000fe200080006ff */
[----:B------:R-:W-:Y:S01]  /*2180*/  IADD3 R5, PT, PT, R0, 0x10, RZ ;  /* 0x0000001000057810 */ /* 0x000fe20007ffe0ff */
[----:B------:R-:W-:Y:S01]  /*2190*/  IMAD.U32 R13, RZ, RZ, UR5 ;  /* 0x00000005ff0d7e24 */ /* 0x000fe2000f8e00ff */
[----:B------:R-:W-:Y:S01]  /*21a0*/  LOP3.LUT R239, R2, 0x38, R237, 0x78, !PT ;  /* 0x0000003802ef7812 */ /* 0x000fe200078e78ed */
[----:B------:R-:W-:Y:S01]  /*21b0*/  VIADD R2, R0, 0x50 ;  /* 0x0000005000027836 */ /* 0x000fe20000000000 */
[----:B------:R-:W-:Y:S01]  /*21c0*/  ISETP.GE.AND P4, PT, R5, UR7, PT ;  /* 0x0000000705007c0c */ /* 0x000fe2000bf86270 */
[----:B------:R-:W-:Y:S01]  /*21d0*/  IMAD R13, R13, UR28, R7 ;  /* 0x0000001c0d0d7c24 */ /* 0x000fe2000f8e0207 */
[----:B------:R-:W-:-:S02]  /*21e0*/  LOP3.LUT R239, R239, 0x1e00, R10, 0xf8, !PT ;  /* 0x00001e00efef7812 */ /* 0x000fc400078ef80a */
[----:B------:R-:W-:Y:S02]  /*21f0*/  LOP3.LUT R230, R0, UR18, RZ, 0xfc, !PT ;  /* 0x0000001200e67c12 */ /* 0x000fe4000f8efcff */
[----:B------:R-:W-:Y:S01]  /*2200*/  LEA R239, R239, UR6, 0x1 ;  /* 0x00000006efef7c11 */ /* 0x000fe2000f8e08ff */
[----:B------:R-:W-:Y:S06]  /*2210*/  @P0 BRA `(.L_x_1602) ;  /* 0x00000000005c0947 */ /* 0x000fec0003800000 */
        /* <DEDUP_REMOVED lines=23> */
.L_x_1602:
[----:B------:R-:W-:Y:S05]  /*2390*/  BSYNC.RECONVERGENT B0 ;  /* 0x0000000000007941 */ /* 0x000fea0003800200 */
.L_x_1601:
[----:B------:R-:W-:Y:S01]  /*23a0*/  UIADD3 UR11, UPT, UPT, UR23, -0x1, URZ ;  /* 0xffffffff170b7890 */ /* 0x000fe2000fffe0ff */
[----:B------:R-:W-:Y:S01]  /*23b0*/  BSSY.RECONVERGENT B0, `(.L_x_1603) ;  /* 0x000001d000007945 */ /* 0x000fe20003800200 */
[----:B------:R-:W-:Y:S02]  /*23c0*/  ISETP.GE.AND P0, PT, R2, UR7, PT ;  /* 0x0000000702007c0c */ /* 0x000fe4000bf06270 */
[----:B------:R-:W-:Y:S01]  /*23d0*/  IADD3 R2, PT, PT, R0, 0x60, RZ ;  /* 0x0000006000027810 */ /* 0x000fe20007ffe0ff */
[----:B------:R-:W-:Y:S05]  /*23e0*/  @P4 BRA `(.L_x_1604) ;  /* 0x0000000000644947 */ /* 0x000fea0003800000 */
        /* <DEDUP_REMOVED lines=25> */
.L_x_1604:
[----:B------:R-:W-:Y:S05]  /*2580*/  BSYNC.RECONVERGENT B0 ;  /* 0x0000000000007941 */ /* 0x000fea0003800200 */
.L_x_1603:
        /* <DEDUP_REMOVED lines=30> */
.L_x_1606:
[----:B------:R-:W-:Y:S05]  /*2770*/  BSYNC.RECONVERGENT B0 ;  /* 0x0000000000007941 */ /* 0x000fea0003800200 */
.L_x_1605:
        /* <DEDUP_REMOVED lines=29> */
.L_x_1608:
[----:B------:R-:W-:Y:S05]  /*2950*/  BSYNC.RECONVERGENT B0 ;  /* 0x0000000000007941 */ /* 0x000fea0003800200 */
.L_x_1607:
[----:B------:R-:W-:Y:S01]  /*2960*/  USHF.L.U32 UR32, UR14, 0x4, URZ ;  /* 0x000000040e207899 */ /* 0x000fe200080006ff */
[----:B------:R-:W-:Y:S01]  /*2970*/  BSSY.RECONVERGENT B0, `(.L_x_1609) ;  /* 0x000001c000007945 */ /* 0x000fe20003800200 */
[----:B------:R-:W-:-:S03]  /*2980*/  ISETP.GE.AND P1, PT, R0, UR31, PT ;  /* 0x0000001f00007c0c */ /* 0x000fc6000bf26270 */
[----:B------:R-:W-:Y:S10]  /*2990*/  @P2 BRA `(.L_x_1610) ;  /* 0x0000000000642947 */ /* 0x000ff40003800000 */
[----:B------:R-:W5:Y:S01]  /*29a0*/  LDCU.64 UR8, c[0x0][0x3b0] ;  /* 0x00007600ff0877ac */ /* 0x000f620008000a00 */
[----:B----4-:R-:W-:Y:S01]  /*29b0*/  IADD3 R2, P2, PT, R230, 0x40, RZ ;  /* 0x00000040e6027810 */ /* 0x010fe20007f5e0ff */
[----:B------:R-:W-:Y:S01]  /*29c0*/  IMAD.MOV.U32 R8, RZ, RZ, R6 ;  /* 0x000000ffff087224 */ /* 0x000fe200078e0006 */
[----:B------:R-:W-:Y:S01]  /*29d0*/  MOV R9, R13 ;  /* 0x0000000d00097202 */ /* 0x000fe20000000f00 */
[----:B------:R-:W4:Y:S02]  /*29e0*/  LDCU UR33, c[0x0][0x440] ;  /* 0x00008800ff2177ac */ /* 0x000f240008000800 */
[----:B------:R-:W-:Y:S01]  /*29f0*/  IMAD.X R3, RZ, RZ, UR19, P2 ;  /* 0x00000013ff037e24 */ /* 0x000fe200090e06ff */
[----:B------:R-:W1:Y:S03]  /*2a00*/  LDCU.64 UR4, c[0x0][0x380] ;  /* 0x00007000ff0477ac */ /* 0x000e660008000a00 */
[----:B-----5:R-:W-:-:S02]  /*2a10*/  IMAD R3, R3, UR8, RZ ;  /* 0x0000000803037c24 */ /* 0x020fc4000f8e02ff */
[----:B------:R-:W-:Y:S01]  /*2a20*/  IMAD.WIDE.U32 R8, R2, UR8, R8 ;  /* 0x0000000802087c25 */ /* 0x000fe2000f8e0008 */
[----:B----4-:R-:W-:-:S03]  /*2a30*/  ISETP.GE.AND P3, PT, R232, UR33, PT ;  /* 0x00000021e8007c0c */ /* 0x010fc6000bf66270 */
        /* <DEDUP_REMOVED lines=15> */
.L_x_1610:
[----:B------:R-:W-:Y:S05]  /*2b30*/  BSYNC.RECONVERGENT B0 ;  /* 0x0000000000007941 */ /* 0x000fea0003800200 */
.L_x_1609:
[----:B------:R-:W-:Y:S01]  /*2b40*/  UIMAD.WIDE.U32 UR34, UR16, UR11, URZ ;  /* 0x0000000b102272a5 */ /* 0x000fe2000f8e00ff */
[----:B------:R-:W-:Y:S01]  /*2b50*/  BSSY.RECONVERGENT B0, `(.L_x_1611) ;  /* 0x000001c000007945 */ /* 0x000fe20003800200 */
[----:B------:R-:W-:-:S03]  /*2b60*/  ISETP.GE.AND P4, PT, R5, UR31, PT ;  /* 0x0000001f05007c0c */ /* 0x000fc6000bf86270 */
[----:B------:R-:W-:Y:S10]  /*2b70*/  @P0 BRA `(.L_x_1612) ;  /* 0x0000000000640947 */ /* 0x000ff40003800000 */
[----:B------:R-:W5:Y:S01]  /*2b80*/  LDCU.64 UR8, c[0x0][0x3b0] ;  /* 0x00007600ff0877ac */ /* 0x000f620008000a00 */
[----:B-1--4-:R-:W-:Y:S01]  /*2b90*/  IADD3 R2, P0, PT, R230, 0x50, RZ ;  /* 0x00000050e6027810 */ /* 0x012fe20007f1e0ff */
[----:B------:R-:W-:Y:S01]  /*2ba0*/  IMAD.MOV.U32 R8, RZ, RZ, R6 ;  /* 0x000000ffff087224 */ /* 0x000fe200078e0006 */
[----:B------:R-:W-:Y:S01]  /*2bb0*/  MOV R9, R13 ;  /* 0x0000000d00097202 */ /* 0x000fe20000000f00 */
[----:B------:R-:W1:Y:S02]  /*2bc0*/  LDCU UR33, c[0x0][0x440] ;  /* 0x00008800ff2177ac */ /* 0x000e640008000800 */
[----:B------:R-:W-:Y:S01]  /*2bd0*/  IMAD.X R3, RZ, RZ, UR19, P0 ;  /* 0x00000013ff037e24 */ /* 0x000fe200080e06ff */
[----:B------:R-:W4:Y:S03]  /*2be0*/  LDCU.64 UR4, c[0x0][0x380] ;  /* 0x00007000ff0477ac */ /* 0x000f260008000a00 */
[----:B-----5:R-:W-:-:S02]  /*2bf0*/  IMAD R3, R3, UR8, RZ ;  /* 0x0000000803037c24 */ /* 0x020fc4000f8e02ff */
        /* <DEDUP_REMOVED lines=17> */
.L_x_1612:
[----:B------:R-:W-:Y:S05]  /*2d10*/  BSYNC.RECONVERGENT B0 ;  /* 0x0000000000007941 */ /* 0x000fea0003800200 */
.L_x_1611:
[----:B------:R-:W-:Y:S04]  /*2d20*/  BSSY.RECONVERGENT B0, `(.L_x_1613) ;  /* 0x000001b000007945 */ /* 0x000fe80003800200 */
[----:B------:R-:W-:Y:S05]  /*2d30*/  @P6 BRA `(.L_x_1614) ;  /* 0x0000000000646947 */ /* 0x000fea0003800000 */
        /* <DEDUP_REMOVED lines=25> */
.L_x_1614:
[----:B------:R-:W-:Y:S05]  /*2ed0*/  BSYNC.RECONVERGENT B0 ;  /* 0x0000000000007941 */ /* 0x000fea0003800200 */
.L_x_1613:
[----:B------:R-:W-:Y:S04]  /*2ee0*/  BSSY.RECONVERGENT B0, `(.L_x_1615) ;  /* 0x000001a000007945 */ /* 0x000fe80003800200 */
[----:B------:R-:W-:Y:S05]  /*2ef0*/  @P5 BRA `(.L_x_1616) ;  /* 0x0000000000605947 */ /* 0x000fea0003800000 */
[----:B------:R-:W5:Y:S01]  /*2f00*/  LDCU.64 UR8, c[0x0][0x3b0] ;  /* 0x00007600ff0877ac */ /* 0x000f620008000a00 */
[----:B-1--4-:R-:W-:Y:S02]  /*2f10*/  IADD3 R3, P0, PT, R230, 0x70, RZ ;  /* 0x00000070e6037810 */ /* 0x012fe40007f1e0ff */
        /* <DEDUP_REMOVED lines=22> */
.L_x_1616:
[----:B------:R-:W-:Y:S05]  /*3080*/  BSYNC.RECONVERGENT B0 ;  /* 0x0000000000007941 */ /* 0x000fea0003800200 */
.L_x_1615:
[----:B------:R-:W-:Y:S01]  /*3090*/  UIMAD UR5, UR10, UR11, URZ ;  /* 0x0000000b0a0572a4 */ /* 0x000fe2000f8e02ff */
[----:B------:R-:W-:Y:S03]  /*30a0*/  BSSY.RECONVERGENT B0, `(.L_x_1617) ;  /* 0x0000015000007945 */ /* 0x000fe60003800200 */
[----:B------:R-:W-:Y:S01]  /*30b0*/  UIADD3 UR5, UPT, UPT, UR35, UR5, URZ ;  /* 0x0000000523057290 */ /* 0x000fe2000fffe0ff */
[----:B------:R-:W-:Y:S11]  /*30c0*/  @P1 BRA `(.L_x_1618) ;  /* 0x0000000000481947 */ /* 0x000ff60003800000 */
[----:B------:R-:W5:Y:S01]  /*30d0*/  LDCU UR4, c[0x0][0x440] ;  /* 0x00008800ff0477ac */ /* 0x000f620008000800 */
[----:B------:R-:W-:Y:S02]  /*30e0*/  IMAD.U32 R6, RZ, RZ, UR34 ;  /* 0x00000022ff067e24 */ /* 0x000fe4000f8e00ff */
[----:B-1--4-:R-:W-:Y:S02]  /*30f0*/  IMAD.U32 R2, RZ, RZ, UR5 ;  /* 0x00000005ff027e24 */ /* 0x012fe4000f8e00ff */
        /* <DEDUP_REMOVED lines=15> */
.L_x_1618:
[----:B------:R-:W-:Y:S05]  /*31f0*/  BSYNC.RECONVERGENT B0 ;  /* 0x0000000000007941 */ /* 0x000fea0003800200 */
.L_x_1617:
[----:B------:R-:W-:Y:S04]  /*3200*/  BSSY.RECONVERGENT B0, `(.L_x_1619) ;  /* 0x0000015000007945 */ /* 0x000fe80003800200 */
[----:B------:R-:W-:Y:S05]  /*3210*/  @P4 BRA `(.L_x_1620) ;  /* 0x00000000004c4947 */ /* 0x000fea0003800000 */
[----:B------:R-:W5:Y:S01]  /*3220*/  LDCU UR4, c[0x0][0x440] ;  /* 0x00008800ff0477ac */ /* 0x000f620008000800 */
[----:B------:R-:W-:-:S04]  /*3230*/  UIADD3 UR9, UP0, UPT, UR32, UR34, URZ ;  /* 0x0000002220097290 */ /* 0x000fc8000ff1e0ff */
[----:B------:R-:W-:Y:S02]  /*3240*/  UIADD3.X UR8, UPT, UPT, UR17, UR5, URZ, UP0, !UPT ;  /* 0x0000000511087290 */ /* 0x000fe400087fe4ff */
[----:B-1--4-:R-:W-:-:S04]  /*3250*/  IMAD.U32 R3, RZ, RZ, UR9 ;  /* 0x00000009ff037e24 */ /* 0x012fc8000f8e00ff */
        /* <DEDUP_REMOVED lines=15> */
.L_x_1620:
[----:B------:R-:W-:Y:S05]  /*3350*/  BSYNC.RECONVERGENT B0 ;  /* 0x0000000000007941 */ /* 0x000fea0003800200 */
.L_x_1619:
[----:B------:R-:W5:Y:S01]  /*3360*/  LDCU.64 UR8, c[0x0][0x538] ;  /* 0x0000a700ff0877ac */ /* 0x000f620008000a00 */
[----:B------:R-:W0:Y:S01]  /*3370*/  LDGDEPBAR ;  /* 0x00000000000079af */ /* 0x000e220000000000 */
[----:B-----5:R-:W-:-:S04]  /*3380*/  UISETP.NE.U32.AND UP1, UPT, UR8, URZ, UPT ;  /* 0x000000ff0800728c */ /* 0x020fc8000bf25070 */
[----:B------:R-:W-:Y:S01]  /*3390*/  UISETP.NE.AND.EX UP1, UPT, UR9, URZ, UPT, UP1 ;  /* 0x000000ff0900728c */ /* 0x000fe2000bf25310 */
[--C-:B-1----:R-:W-:Y:S01]  /*33a0*/  SHF.R.U32.HI R7, RZ, 0x1, R237.reuse ;  /* 0x00000001ff077819 */ /* 0x102fe200000116ed */
[----:B----4-:R-:W-:Y:S01]  /*33b0*/  IMAD.U32 R3, RZ, RZ, UR29 ;  /* 0x0000001dff037e24 */ /* 0x010fe2000f8e00ff */
[----:B------:R-:W-:Y:S01]  /*33c0*/  SHF.R.U32.HI R4, RZ, 0x2, R237 ;  /* 0x00000002ff047819 */ /* 0x000fe200000116ed */
[----:B------:R-:W-:Y:S01]  /*33d0*/  USHF.L.U32 UR18, UR12, 0x5, URZ ;  /* 0x000000050c127899 */ /* 0x000fe200080006ff */
[C---:B------:R-:W-:Y:S01]  /*33e0*/  IMAD.SHL.U32 R228, R237.reuse, 0x40, RZ ;  /* 0x00000040ede47824 */ /* 0x040fe200078e00ff */
[----:B------:R-:W-:Y:S01]  /*33f0*/  PLOP3.LUT P0, PT, PT, PT, UP1, 0x80, 0x8 ;  /* 0x000000000008781c */ /* 0x000fe20003f0f018 */
[----:B------:R-:W-:Y:S01]  /*3400*/  IMAD.MOV.U32 R188, RZ, RZ, 0x20 ;  /* 0x00000020ffbc7424 */ /* 0x000fe200078e00ff */
[C---:B------:R-:W-:Y:S01]  /*3410*/  LOP3.LUT P4, RZ, R237.reuse, 0x2, RZ, 0xc0, !PT ;  /* 0x00000002edff7812 */ /* 0x040fe2000788c0ff */
[----:B------:R-:W-:Y:S01]  /*3420*/  IMAD.SHL.U32 R238, R237, 0x2, RZ ;  /* 0x00000002edee7824 */ /* 0x000fe200078e00ff */
[----:B------:R-:W-:-:S04]  /*3430*/  DEPBAR.LE SB0, 0x0 ;  /* 0x000080000000791a */ /* 0x000fc80000000000 */
[----:B------:R-:W1:Y:S01]  /*3440*/  @UP1 LDCU.64 UR4, c[0x0][0x540] ;  /* 0x0000a800ff0417ac */ /* 0x000e620008000a00 */
[----:B------:R-:W-:Y:S01]  /*3450*/  @UP1 UMOV UR14, UR28 ;  /* 0x0000001c000e1c82 */ /* 0x000fe20008000000 */
[----:B------:R-:W-:Y:S02]  /*3460*/  @UP1 UMOV UR15, URZ ;  /* 0x000000ff000f1c82 */ /* 0x000fe40008000000 */
[----:B-1----:R-:W-:Y:S01]  /*3470*/  @UP1 UIMAD.WIDE.U32 UR14, UR21, UR4, UR14 ;  /* 0x00000004150e12a5 */ /* 0x002fe2000f8e000e */
[----:B------:R-:W1:Y:S03]  /*3480*/  @UP1 LDCU UR4, c[0x0][0x458] ;  /* 0x00008b00ff0417ac */ /* 0x000e660008000800 */
[----:B------:R-:W-:Y:S02]  /*3490*/  @UP1 UIMAD UR5, UR21, UR5, UR15 ;  /* 0x00000005150512a4 */ /* 0x000fe4000f8e020f */
[----:B------:R-:W-:-:S04]  /*34a0*/  @UP1 ULEA UR8, UP0, UR14, UR8, 0x2 ;  /* 0x000000080e081291 */ /* 0x000fc8000f8010ff */
[----:B------:R-:W-:Y:S02]  /*34b0*/  @UP1 ULEA.HI.X UR9, UR14, UR9, UR5, 0x2, UP0 ;  /* 0x000000090e091291 */ /* 0x000fe400080f1405 */
[----:B------:R-:W-:-:S04]  /*34c0*/  IMAD.U32 R8, RZ, RZ, UR8 ;  /* 0x00000008ff087e24 */ /* 0x000fc8000f8e00ff */
[----:B------:R-:W-:-:S06]  /*34d0*/  IMAD.U32 R9, RZ, RZ, UR9 ;  /* 0x00000009ff097e24 */ /* 0x000fcc000f8e00ff */
[----:B------:R4:W5:Y:S01]  /*34e0*/  @P0 LDG.E R9, desc[UR24][R8.64] ;  /* 0x0000001808090981 */ /* 0x000962000c1e1900 */
[----:B-1----:R-:W5:Y:S01]  /*34f0*/  @P0 MUFU.RCP R2, UR4 ;  /* 0x0000000400020d08 */ /* 0x002f620008001000 */
[----:B------:R-:W-:Y:S01]  /*3500*/  LOP3.LUT R6, R7, 0x1f0, RZ, 0xc0, !PT ;  /* 0x000001f007067812 */ /* 0x000fe200078ec0ff */
[----:B------:R-:W-:Y:S01]  /*3510*/  USHF.L.U64.HI UR4, UR12, 0x5, UR13 ;  /* 0x000000050c047899 */ /* 0x000fe2000801020d */
[----:B------:R-:W-:Y:S01]  /*3520*/  LOP3.LUT R4, R4, 0x7, RZ, 0xc0, !PT ;  /* 0x0000000704047812 */ /* 0x000fe200078ec0ff */
[----:B------:R-:W-:Y:S01]  /*3530*/  UIMAD.WIDE.U32 UR18, UR18, UR11, URZ ;  /* 0x0000000b121272a5 */ /* 0x000fe2000f8e00ff */
[----:B------:R-:W-:Y:S01]  /*3540*/  IADD3 R3, PT, PT, R6, 0x1, R3 ;  /* 0x0000000106037810 */ /* 0x000fe20007ffe003 */
[----:B------:R-:W-:Y:S01]  /*3550*/  UIMAD UR4, UR4, UR11, URZ ;  /* 0x0000000b040472a4 */ /* 0x000fe2000f8e02ff */
[----:B------:R-:W-:Y:S01]  /*3560*/  IMAD.U32 R6, RZ, RZ, UR26 ;  /* 0x0000001aff067e24 */ /* 0x000fe2000f8e00ff */
[----:B------:R-:W-:Y:S01]  /*3570*/  UMOV UR5, URZ ;  /* 0x000000ff00057c82 */ /* 0x000fe20008000000 */
[----:B------:R-:W-:Y:S01]  /*3580*/  IADD3 R3, PT, PT, R3, -UR30, R4 ;  /* 0x8000001e03037c10 */ /* 0x000fe2000fffe004 */
[----:B------:R-:W-:Y:S01]  /*3590*/  IMAD.MOV.U32 R4, RZ, RZ, 0x10 ;  /* 0x00000010ff047424 */ /* 0x000fe200078e00ff */
[----:B------:R-:W-:Y:S01]  /*35a0*/  UIADD3 UR4, UPT, UPT, UR19, UR4, URZ ;  /* 0x0000000413047290 */ /* 0x000fe2000fffe0ff */
[----:B------:R-:W-:Y:S01]  /*35b0*/  BSSY.RECONVERGENT B0, `(.L_x_1621) ;  /* 0x0000026000007945 */ /* 0x000fe20003800200 */
[----:B------:R-:W-:-:S02]  /*35c0*/  IADD3 R6, PT, PT, R3, UR27, R6 ;  /* 0x0000001b03067c10 */ /* 0x000fc4000fffe006 */
[C---:B------:R-:W-:Y:S02]  /*35d0*/  LOP3.LUT R3, R237.reuse, 0x8, RZ, 0xc0, !PT ;  /* 0x00000008ed037812 */ /* 0x040fe400078ec0ff */
[----:B------:R-:W-:Y:S02]  /*35e0*/  SEL R4, R4, 0xfffffff0, !P4 ;  /* 0xfffffff004047807 */ /* 0x000fe40006000000 */
[----:B------:R-:W-:Y:S02]  /*35f0*/  LOP3.LUT R238, R238, 0x6, RZ, 0xc0, !PT ;  /* 0x00000006eeee7812 */ /* 0x000fe400078ec0ff */
[----:B------:R-:W-:Y:S01]  /*3600*/  LOP3.LUT R229, R228, 0x200, RZ, 0xc0, !PT ;  /* 0x00000200e4e57812 */ /* 0x000fe200078ec0ff */
[----:B----4-:R-:W-:-:S05]  /*3610*/  IMAD.SHL.U32 R8, R237, 0x20, RZ ;  /* 0x00000020ed087824 */ /* 0x010fca00078e00ff */
[----:B------:R-:W-:Y:S01]  /*3620*/  LOP3.LUT R8, R8, 0x7c00, RZ, 0xc0, !PT ;  /* 0x00007c0008087812 */ /* 0x000fe200078ec0ff */
[----:B------:R-:W-:Y:S01]  /*3630*/  BAR.SYNC.DEFER_BLOCKING 0x0 ;  /* 0x0000000000007b1d */ /* 0x000fe20000010000 */
[----:B-----5:R-:W-:Y:S01]  /*3640*/  @P0 FMUL.FTZ R2, R9, R2 ;  /* 0x0000000209020220 */ /* 0x020fe20000410000 */
[----:B------:R-:W-:-:S04]  /*3650*/  LOP3.LUT R9, R228, 0x1c0, RZ, 0xc0, !PT ;  /* 0x000001c0e4097812 */ /* 0x000fc800078ec0ff */
[----:B------:R-:W-:Y:S02]  /*3660*/  @P0 R2UR UR8, R2 ;  /* 0x00000000020802ca */ /* 0x000fe400000e0000 */
[----:B------:R-:W-:Y:S02]  /*3670*/  LOP3.LUT P0, RZ, R237, 0x4, RZ, 0xc0, !PT ;  /* 0x00000004edff7812 */ /* 0x000fe4000780c0ff */
[----:B------:R-:W-:Y:S02]  /*3680*/  LOP3.LUT R10, R9, 0x38, R10, 0xf8, !PT ;  /* 0x00000038090a7812 */ /* 0x000fe400078ef80a */
[----:B------:R-:W-:-:S07]  /*3690*/  SEL R2, R188, 0xffffffe0, !P0 ;  /* 0xffffffe0bc027807 */ /* 0x000fce0004000000 */
[----:B------:R-:W-:Y:S01]  /*36a0*/  @UP1 UMOV UR5, UR8 ;  /* 0x0000000800051c82 */ /* 0x000fe20008000000 */
[----:B------:R-:W-:Y:S05]  /*36b0*/  @P1 BRA `(.L_x_1622) ;  /* 0x00000000004c1947 */ /* 0x000fea0003800000 */
[----:B------:R-:W1:Y:S01]  /*36c0*/  LDCU UR8, c[0x0][0x440] ;  /* 0x00008800ff0877ac */ /* 0x000e620008000800 */
[----:B--23--:R-:W-:Y:S02]  /*36d0*/  IMAD.U32 R14, RZ, RZ, UR18 ;  /* 0x00000012ff0e7e24 */ /* 0x00cfe4000f8e00ff */
        /* <DEDUP_REMOVED lines=17> */
.L_x_1622:
[----:B------:R4:W-:Y:S04]  /*37f0*/  STS.128 [R239+0xa000], RZ ;  /* 0x00a000ffef007388 */ /* 0x0009e80000000c00 */
[----:B------:R4:W-:Y:S02]  /*3800*/  STS.128 [R239+0xb000], RZ ;  /* 0x00b000ffef007388 */ /* 0x0009e40000000c00 */
.L_x_1623:
[----:B------:R-:W-:Y:S05]  /*3810*/  BSYNC.RECONVERGENT B0 ;  /* 0x0000000000007941 */ /* 0x000fea0003800200 */
.L_x_1621:
        /* <DEDUP_REMOVED lines=30> */
.L_x_1625:
[----:B------:R-:W-:Y:S05]  /*3a00*/  BSYNC.RECONVERGENT B0 ;  /* 0x0000000000007941 */ /* 0x000fea0003800200 */
.L_x_1624:
[----:B------:R-:W-:Y:S01]  /*3a10*/  LDSM.16.M88.4 R56, [R229] ;  /* 0x00000000e538783b */ /* 0x000fe20000000200 */
[----:B------:R-:W-:Y:S01]  /*3a20*/  VIADD R227, R228, UR6 ;  /* 0x00000006e4e37c36 */ /* 0x000fe20008000000 */
[----:B------:R-:W5:Y:S01]  /*3a30*/  LDCU UR4, c[0x0][0x50c] ;  /* 0x0000a180ff0477ac */ /* 0x000f620008000800 */
[----:B------:R-:W-:Y:S01]  /*3a40*/  IMAD R97, R4, 0x2, R229 ;  /* 0x0000000204617824 */ /* 0x000fe200078e02e5 */
[----:B------:R-:W4:Y:S01]  /*3a50*/  LDSM.16.M88.4 R72, [R228+UR6+0x8000] ;  /* 0x00800006e448783b */ /* 0x000f220008000200 */
[----:B------:R-:W-:Y:S01]  /*3a60*/  IMAD R3, R2, 0x2, R227 ;  /* 0x0000000202037824 */ /* 0x000fe200078e02e3 */
[----:B------:R-:W-:Y:S01]  /*3a70*/  LEA R96, R4, R227, 0x1 ;  /* 0x000000e304607211 */ /* 0x000fe200078e08ff */
[----:B------:R-:W-:Y:S01]  /*3a80*/  IMAD R5, R2, 0x2, R229 ;  /* 0x0000000202057824 */ /* 0x000fe200078e02e5 */
[----:B------:R-:W5:Y:S01]  /*3a90*/  LDSM.16.M88.4 R60, [R229+0x2000] ;  /* 0x00200000e53c783b */ /* 0x000f620000000200 */
[----:B------:R-:W-:Y:S01]  /*3aa0*/  MOV R169, UR26 ;  /* 0x0000001a00a97c02 */ /* 0x000fe20008000f00 */
[----:B------:R-:W-:Y:S01]  /*3ab0*/  IMAD.SHL.U32 R0, R0, 0x200, RZ ;  /* 0x0000020000007824 */ /* 0x000fe200078e00ff */
[C---:B------:R-:W-:Y:S01]  /*3ac0*/  LEA R224, R4.reuse, R3, 0x1 ;  /* 0x0000000304e07211 */ /* 0x040fe200078e08ff */
[----:B--23--:R-:W2:Y:S01]  /*3ad0*/  LDSM.16.M88.4 R12, [R228+UR6+0x8800] ;  /* 0x00880006e40c783b */ /* 0x00cea20008000200 */
[----:B------:R-:W-:Y:S01]  /*3ae0*/  IMAD R226, R4, 0x2, R5 ;  /* 0x0000000204e27824 */ /* 0x000fe200078e0205 */
[C-C-:B------:R-:W-:Y:S01]  /*3af0*/  VIADDMNMX R171, R6.reuse, 0x8, R169.reuse, PT ;  /* 0x0000000806ab7846 */ /* 0x140fe200038001a9 */
[----:B------:R-:W-:Y:S01]  /*3b00*/  UISETP.NE.AND UP1, UPT, UR23, 0x1, UPT ;  /* 0x000000011700788c */ /* 0x000fe2000bf25270 */
[----:B------:R-:W-:Y:S01]  /*3b10*/  LDSM.16.M88.4 R48, [R96+0x8000] ;  /* 0x008000006030783b */ /* 0x000fe20000000200 */
[----:B------:R-:W-:-:S02]  /*3b20*/  VIADDMNMX R170, R6, 0x40, R169, PT ;  /* 0x0000004006aa7846 */ /* 0x000fc400038001a9 */
[C---:B------:R-:W-:Y:S01]  /*3b30*/  VIADDMNMX R169, R6.reuse, 0x48, R169, PT ;  /* 0x0000004806a97846 */ /* 0x040fe200038001a9 */
[----:B------:R-:W3:Y:S01]  /*3b40*/  LDSM.16.M88.4 R44, [R97+0x2000] ;  /* 0x00200000612c783b */ /* 0x000ee20000000200 */
[----:B------:R-:W-:Y:S02]  /*3b50*/  VIMNMX R212, PT, PT, R6, UR26, PT ;  /* 0x0000001a06d47c48 */ /* 0x000fe4000bfe0100 */
[----:B------:R-:W-:Y:S01]  /*3b60*/  LOP3.LUT R0, R7, 0x200, R0, 0xf8, !PT ;  /* 0x0000020007007812 */ /* 0x000fe200078ef800 */
[----:B------:R-:W3:Y:S04]  /*3b70*/  LDSM.16.M88.4 R40, [R96+0x8800] ;  /* 0x008800006028783b */ /* 0x000ee80000000200 */
[----:B------:R-:W3:Y:S04]  /*3b80*/  LDSM.16.M88.4 R28, [R97] ;  /* 0x00000000611c783b */ /* 0x000ee80000000200 */
[----:B------:R-:W-:Y:S04]  /*3b90*/  LDSM.16.M88.4 R24, [R3+0x8000] ;  /* 0x008000000318783b */ /* 0x000fe80000000200 */
[----:B------:R-:W3:Y:S04]  /*3ba0*/  LDSM.16.M88.4 R20, [R5+0x2000] ;  /* 0x002000000514783b */ /* 0x000ee80000000200 */
[----:B-1----:R-:W-:Y:S01]  /*3bb0*/  LDSM.16.M88.4 R8, [R5] ;  /* 0x000000000508783b */ /* 0x002fe20000000200 */
[-C--:B----4-:R-:W-:Y:S03]  /*3bc0*/  HMMA.16816.F32 R16, R56, R72.reuse, RZ ;  /* 0x000000483810723c */ /* 0x090fe600000018ff */
[----:B------:R-:W-:Y:S04]  /*3bd0*/  LDSM.16.M88.4 R88, [R224+0x8000] ;  /* 0x00800000e058783b */ /* 0x000fe80000000200 */
[----:B------:R-:W-:Y:S01]  /*3be0*/  LDSM.16.M88.4 R80, [R226+0x2000] ;  /* 0x00200000e250783b */ /* 0x000fe20000000200 */
[C---:B-----5:R-:W-:Y:S03]  /*3bf0*/  HMMA.16816.F32 R36, R60.reuse, R72, RZ ;  /* 0x000000483c24723c */ /* 0x060fe600000018ff */
[----:B------:R-:W-:Y:S04]  /*3c00*/  LDSM.16.M88.4 R76, [R224+0x8800] ;  /* 0x00880000e04c783b */ /* 0x000fe80000000200 */
[----:B------:R-:W-:Y:S01]  /*3c10*/  LDSM.16.M88.4 R84, [R226] ;  /* 0x00000000e254783b */ /* 0x000fe20000000200 */
[-C--:B------:R-:W-:Y:S03]  /*3c20*/  HMMA.16816.F32 R32, R60, R74.reuse, RZ ;  /* 0x0000004a3c20723c */ /* 0x080fe600000018ff */
[----:B------:R-:W-:Y:S04]  /*3c30*/  LDSM.16.M88.4 R52, [R229+0x4000] ;  /* 0x00400000e534783b */ /* 0x000fe80000000200 */
[----:B------:R-:W-:Y:S01]  /*3c40*/  LDSM.16.M88.4 R92, [R5+0x6000] ;  /* 0x00600000055c783b */ /* 0x000fe20000000200 */
[----:B------:R-:W-:Y:S03]  /*3c50*/  HMMA.16816.F32 R72, R56, R74, RZ ;  /* 0x0000004a3848723c */ /* 0x000fe600000018ff */
[----:B------:R-:W0:Y:S05]  /*3c60*/  LDGDEPBAR ;  /* 0x00000000000079af */ /* 0x000e2a0000000000 */
[-C--:B--2---:R-:W-:Y:S08]  /*3c70*/  HMMA.16816.F32 R64, R60, R12.reuse, RZ ;  /* 0x0000000c3c40723c */ /* 0x084ff000000018ff */
[----:B------:R-:W-:Y:S08]  /*3c80*/  HMMA.16816.F32 R68, R56, R12, RZ ;  /* 0x0000000c3844723c */ /* 0x000ff000000018ff */
[-C--:B------:R-:W-:Y:S08]  /*3c90*/  HMMA.16816.F32 R60, R60, R14.reuse, RZ ;  /* 0x0000000e3c3c723c */ /* 0x080ff000000018ff */
[----:B------:R-:W-:Y:S01]  /*3ca0*/  HMMA.16816.F32 R56, R56, R14, RZ ;  /* 0x0000000e3838723c */ /* 0x000fe200000018ff */
[----:B------:R-:W1:Y:S07]  /*3cb0*/  LDSM.16.M88.4 R12, [R3+0x8800] ;  /* 0x00880000030c783b */ /* 0x000e6e0000000200 */
[C---:B---3--:R-:W-:Y:S08]  /*3cc0*/  HMMA.16816.F32 R36, R44.reuse, R48, R36 ;  /* 0x000000302c24723c */ /* 0x048ff00000001824 */
[C---:B------:R-:W-:Y:S08]  /*3cd0*/  HMMA.16816.F32 R64, R44.reuse, R40, R64 ;  /* 0x000000282c40723c */ /* 0x040ff00000001840 */
[C---:B------:R-:W-:Y:S08]  /*3ce0*/  HMMA.16816.F32 R32, R44.reuse, R50, R32 ;  /* 0x000000322c20723c */ /* 0x040ff00000001820 */
[----:B------:R-:W-:Y:S01]  /*3cf0*/  HMMA.16816.F32 R60, R44, R42, R60 ;  /* 0x0000002a2c3c723c */ /* 0x000fe2000000183c */
[----:B------:R-:W-:Y:S07]  /*3d00*/  LDSM.16.M88.4 R44, [R228+UR6+0x9000] ;  /* 0x00900006e42c783b */ /* 0x000fee0008000200 */
[C---:B------:R-:W-:Y:S08]  /*3d10*/  HMMA.16816.F32 R16, R28.reuse, R48, R16 ;  /* 0x000000301c10723c */ /* 0x040ff00000001810 */
[C---:B------:R-:W-:Y:S01]  /*3d20*/  HMMA.16816.F32 R72, R28.reuse, R50, R72 ;  /* 0x000000321c48723c */ /* 0x040fe20000001848 */
[----:B------:R-:W2:Y:S07]  /*3d30*/  LDSM.16.M88.4 R48, [R229+0x6000] ;  /* 0x00600000e530783b */ /* 0x000eae0000000200 */
[C---:B------:R-:W-:Y:S08]  /*3d40*/  HMMA.16816.F32 R68, R28.reuse, R40, R68 ;  /* 0x000000281c44723c */ /* 0x040ff00000001844 */
[----:B------:R-:W-:Y:S01]  /*3d50*/  HMMA.16816.F32 R56, R28, R42, R56 ;  /* 0x0000002a1c38723c */ /* 0x000fe20000001838 */
[----:B------:R-:W3:Y:S04]  /*3d60*/  LDSM.16.M88.4 R40, [R228+UR6+0x9800] ;  /* 0x00980006e428783b */ /* 0x000ee80008000200 */
[----:B------:R-:W-:Y:S03]  /*3d70*/  LDSM.16.M88.4 R28, [R97+0x4000] ;  /* 0x00400000611c783b */ /* 0x000fe60000000200 */
[C---:B------:R-:W-:Y:S08]  /*3d80*/  HMMA.16816.F32 R36, R20.reuse, R24, R36 ;  /* 0x000000181424723c */ /* 0x040ff00000001824 */
[C---:B-1----:R-:W-:Y:S08]  /*3d90*/  HMMA.16816.F32 R64, R20.reuse, R12, R64 ;  /* 0x0000000c1440723c */ /* 0x042ff00000001840 */
[C---:B------:R-:W-:Y:S08]  /*3da0*/  HMMA.16816.F32 R32, R20.reuse, R26, R32 ;  /* 0x0000001a1420723c */ /* 0x040ff00000001820 */
[----:B------:R-:W-:Y:S01]  /*3db0*/  HMMA.16816.F32 R60, R20, R14, R60 ;  /* 0x0000000e143c723c */ /* 0x000fe2000000183c */
[----:B------:R-:W1:Y:S07]  /*3dc0*/  LDSM.16.M88.4 R20, [R96+0x9000] ;  /* 0x009000006014783b */ /* 0x000e6e0000000200 */
[C---:B------:R-:W-:Y:S08]  /*3dd0*/  HMMA.16816.F32 R16, R8.reuse, R24, R16 ;  /* 0x000000180810723c */ /* 0x040ff00000001810 */
[----:B------:R-:W-:Y:S01]  /*3de0*/  HMMA.16816.F32 R72, R8, R26, R72 ;  /* 0x0000001a0848723c */ /* 0x000fe20000001848 */
[----:B------:R-:W4:Y:S07]  /*3df0*/  LDSM.16.M88.4 R24, [R97+0x6000] ;  /* 0x006000006118783b */ /* 0x000f2e0000000200 */
[C---:B------:R-:W-:Y:S08]  /*3e00*/  HMMA.16816.F32 R36, R80.reuse, R88, R36 ;  /* 0x000000585024723c */ /* 0x040ff00000001824 */
[C---:B------:R-:W-:Y:S08]  /*3e10*/  HMMA.16816.F32 R32, R80.reuse, R90, R32 ;  /* 0x0000005a5020723c */ /* 0x040ff00000001820 */
[C---:B------:R-:W-:Y:S08]  /*3e20*/  HMMA.16816.F32 R64, R80.reuse, R76, R64 ;  /* 0x0000004c5040723c */ /* 0x040ff00000001840 */
[----:B------:R-:W-:Y:S01]  /*3e30*/  HMMA.16816.F32 R60, R80, R78, R60 ;  /* 0x0000004e503c723c */ /* 0x000fe2000000183c */
[----:B------:R-:W-:Y:S07]  /*3e40*/  LDSM.16.M88.4 R80, [R224+0x9000] ;  /* 0x00900000e050783b */ /* 0x000fee0000000200 */
[C---:B------:R-:W-:Y:S08]  /*3e50*/  HMMA.16816.F32 R16, R84.reuse, R88, R16 ;  /* 0x000000585410723c */ /* 0x040ff00000001810 */
[----:B------:R-:W-:Y:S08]  /*3e60*/  HMMA.16816.F32 R72, R84, R90, R72 ;  /* 0x0000005a5448723c */ /* 0x000ff00000001848 */
[C---:B------:R-:W-:Y:S08]  /*3e70*/  HMMA.16816.F32 R68, R8.reuse, R12, R68 ;  /* 0x0000000c0844723c */ /* 0x040ff00000001844 */
[----:B------:R-:W-:Y:S01]  /*3e80*/  HMMA.16816.F32 R56, R8, R14, R56 ;  /* 0x0000000e0838723c */ /* 0x000fe20000001838 */
[----:B------:R-:W-:Y:S04]  /*3e90*/  LDSM.16.M88.4 R8, [R3+0x9000] ;  /* 0x009000000308783b */ /* 0x000fe80000000200 */
[----:B------:R-:W-:Y:S03]  /*3ea0*/  LDSM.16.M88.4 R12, [R5+0x4000] ;  /* 0x00400000050c783b */ /* 0x000fe60000000200 */
[C---:B--2---:R-:W-:Y:S08]  /*3eb0*/  HMMA.16816.F32 R36, R48.reuse, R44, R36 ;  /* 0x0000002c3024723c */ /* 0x044ff00000001824 */
[C---:B------:R-:W-:Y:S08]  /*3ec0*/  HMMA.16816.F32 R32, R48.reuse, R46, R32 ;  /* 0x0000002e3020723c */ /* 0x040ff00000001820 */
[C---:B---3--:R-:W-:Y:S08]  /*3ed0*/  HMMA.16816.F32 R64, R48.reuse, R40, R64 ;  /* 0x000000283040723c */ /* 0x048ff00000001840 */
[----:B------:R-:W-:Y:S01]  /*3ee0*/  HMMA.16816.F32 R60, R48, R42, R60 ;  /* 0x0000002a303c723c */ /* 0x000fe2000000183c */
[----:B------:R-:W2:Y:S07]  /*3ef0*/  LDSM.16.M88.4 R48, [R96+0x9800] ;  /* 0x009800006030783b */ /* 0x000eae0000000200 */
[C---:B------:R-:W-:Y:S08]  /*3f00*/  HMMA.16816.F32 R16, R52.reuse, R44, R16 ;  /* 0x0000002c3410723c */ /* 0x040ff00000001810 */
[----:B------:R-:W-:Y:S08]  /*3f10*/  HMMA.16816.F32 R72, R52, R46, R72 ;  /* 0x0000002e3448723c */ /* 0x000ff00000001848 */
[C---:B------:R-:W-:Y:S08]  /*3f20*/  HMMA.16816.F32 R68, R84.reuse, R76, R68 ;  /* 0x0000004c5444723c */ /* 0x040ff00000001844 */
[----:B------:R-:W-:Y:S08]  /*3f30*/  HMMA.16816.F32 R56, R84, R78, R56 ;  /* 0x0000004e5438723c */ /* 0x000ff00000001838 */
[-C--:B-1----:R-:W-:Y:S01]  /*3f40*/  HMMA.16816.F32 R88, R28, R20.reuse, R16 ;  /* 0x000000141c58723c */ /* 0x082fe20000001810 */
[----:B------:R-:W-:Y:S07]  /*3f50*/  LDSM.16.M88.4 R16, [R226+0x4000] ;  /* 0x00400000e210783b */ /* 0x000fee0000000200 */
[C---:B----4-:R-:W-:Y:S01]  /*3f60*/  HMMA.16816.F32 R76, R24.reuse, R20, R36 ;  /* 0x00000014184c723c */ /* 0x050fe20000001824 */
[----:B------:R-:W-:Y:S07]  /*3f70*/  LDSM.16.M88.4 R36, [R226+0x6000] ;  /* 0x00600000e224783b */ /* 0x000fee0000000200 */
[-C--:B------:R-:W-:Y:S08]  /*3f80*/  HMMA.16816.F32 R32, R24, R22.reuse, R32 ;  /* 0x000000161820723c */ /* 0x080ff00000001820 */
[----:B------:R-:W-:Y:S01]  /*3f90*/  HMMA.16816.F32 R72, R28, R22, R72 ;  /* 0x000000161c48723c */ /* 0x000fe20000001848 */
[----:B------:R-:W1:Y:S07]  /*3fa0*/  LDSM.16.M88.4 R20, [R3+0x9800] ;  /* 0x009800000314783b */ /* 0x000e6e0000000200 */
[C---:B------:R-:W-:Y:S08]  /*3fb0*/  HMMA.16816.F32 R68, R52.reuse, R40, R68 ;  /* 0x000000283444723c */ /* 0x040ff00000001844 */
[----:B------:R-:W-:Y:S08]  /*3fc0*/  HMMA.16816.F32 R56, R52, R42, R56 ;  /* 0x0000002a3438723c */ /* 0x000ff00000001838 */
[C---:B--2---:R-:W-:Y:S08]  /*3fd0*/  HMMA.16816.F32 R64, R24.reuse, R48, R64 ;  /* 0x000000301840723c */ /* 0x044ff00000001840 */
[----:B------:R-:W-:Y:S01]  /*3fe0*/  HMMA.16816.F32 R60, R24, R50, R60 ;  /* 0x00000032183c723c */ /* 0x000fe2000000183c */
[----:B------:R-:W2:Y:S01]  /*3ff0*/  LDSM.16.M88.4 R24, [R224+0x9800] ;  /* 0x00980000e018783b */ /* 0x000ea20000000200 */
[----:B------:R-:W-:-:S06]  /*4000*/  DEPBAR.LE SB0, 0x0 ;  /* 0x000080000000791a */ /* 0x000fcc0000000000 */
[C---:B------:R-:W-:Y:S08]  /*4010*/  HMMA.16816.F32 R68, R28.reuse, R48, R68 ;  /* 0x000000301c44723c */ /* 0x040ff00000001844 */
[----:B------:R-:W-:Y:S08]  /*4020*/  HMMA.16816.F32 R56, R28, R50, R56 ;  /* 0x000000321c38723c */ /* 0x000ff00000001838 */
[C---:B-1----:R-:W-:Y:S08]  /*4030*/  HMMA.16816.F32 R60, R92.reuse, R22, R60 ;  /* 0x000000165c3c723c */ /* 0x042ff0000000183c */
[C---:B------:R-:W-:Y:S08]  /*4040*/  HMMA.16816.F32 R76, R92.reuse, R8, R76 ;  /* 0x000000085c4c723c */ /* 0x040ff0000000184c */
[----:B------:R-:W-:Y:S08]  /*4050*/  HMMA.16816.F32 R32, R92, R10, R32 ;  /* 0x0000000a5c20723c */ /* 0x000ff00000001820 */
[C---:B------:R-:W-:Y:S08]  /*4060*/  HMMA.16816.F32 R88, R12.reuse, R8, R88 ;  /* 0x000000080c58723c */ /* 0x040ff00000001858 */
[C---:B------:R-:W-:Y:S08]  /*4070*/  HMMA.16816.F32 R72, R12.reuse, R10, R72 ;  /* 0x0000000a0c48723c */ /* 0x040ff00000001848 */
[C---:B------:R-:W-:Y:S08]  /*4080*/  HMMA.16816.F32 R68, R12.reuse, R20, R68 ;  /* 0x000000140c44723c */ /* 0x040ff00000001844 */
[----:B------:R-:W-:Y:S08]  /*4090*/  HMMA.16816.F32 R56, R12, R22, R56 ;  /* 0x000000160c38723c */ /* 0x000ff00000001838 */
[----:B------:R-:W-:Y:S08]  /*40a0*/  HMMA.16816.F32 R64, R92, R20, R64 ;  /* 0x000000145c40723c */ /* 0x000ff00000001840 */
[C---:B--2---:R-:W-:Y:S08]  /*40b0*/  HMMA.16816.F32 R60, R36.reuse, R26, R60 ;  /* 0x0000001a243c723c */ /* 0x044ff0000000183c */
[C---:B------:R-:W-:Y:S08]  /*40c0*/  HMMA.16816.F32 R76, R36.reuse, R80, R76 ;  /* 0x00000050244c723c */ /* 0x040ff0000000184c */
[----:B------:R-:W-:Y:S03]  /*40d0*/  HMMA.16816.F32 R32, R36, R82, R32 ;  /* 0x000000522420723c */ /* 0x000fe60000001820 */
[----:B------:R-:W-:Y:S01]  /*40e0*/  FMUL.FTZ R62, R62, UR4 ;  /* 0x000000043e3e7c20 */ /* 0x000fe20008410000 */
[----:B------:R-:W-:Y:S01]  /*40f0*/  FMUL.FTZ R46, R61, UR4 ;  /* 0x000000043d2e7c20 */ /* 0x000fe20008410000 */
[----:B------:R-:W-:-:S02]  /*4100*/  FMUL.FTZ R63, R63, UR4 ;  /* 0x000000043f3f7c20 */ /* 0x000fc40008410000 */
[----:B------:R-:W1:Y:S01]  /*4110*/  MUFU.TANH R6, R62 ;  /* 0x0000003e00067308 */ /* 0x000e620000002400 */
[C---:B------:R-:W-:Y:S03]  /*4120*/  HMMA.16816.F32 R88, R16.reuse, R80, R88 ;  /* 0x000000501058723c */ /* 0x040fe60000001858 */
        /* <DEDUP_REMOVED lines=9> */
[----:B------:R-:W2:Y:S01]  /*41c0*/  MUFU.TANH R5, R5 ;  /* 0x0000000500057308 */ /* 0x000ea20000002400 */
[C---:B------:R-:W-:Y:S03]  /*41d0*/  HMMA.16816.F32 R68, R16.reuse, R24, R68 ;  /* 0x000000181044723c */ /* 0x040fe60000001844 */
[----:B------:R-:W-:Y:S01]  /*41e0*/  FMUL.FTZ R8, R88, UR4 ;  /* 0x0000000458087c20 */ /* 0x000fe20008410000 */
[----:B------:R-:W-:Y:S01]  /*41f0*/  FMUL.FTZ R40, R89, UR4 ;  /* 0x0000000459287c20 */ /* 0x000fe20008410000 */
[----:B------:R-:W-:Y:S01]  /*4200*/  FMUL.FTZ R41, R90, UR4 ;  /* 0x000000045a297c20 */ /* 0x000fe20008410000 */
[----:B------:R-:W-:Y:S01]  /*4210*/  FMUL.FTZ R42, R91, UR4 ;  /* 0x000000045b2a7c20 */ /* 0x000fe20008410000 */
[----:B------:R-:W-:Y:S01]  /*4220*/  MUFU.TANH R12, R12 ;  /* 0x0000000c000c7308 */ /* 0x000fe20000002400 */
[----:B------:R-:W-:Y:S01]  /*4230*/  HMMA.16816.F32 R56, R16, R26, R56 ;  /* 0x0000001a1038723c */ /* 0x000fe20000001838 */
[----:B------:R-:W-:Y:S01]  /*4240*/  FMUL.FTZ R18, R60, UR4 ;  /* 0x000000043c127c20 */ /* 0x000fe20008410000 */
[----:B------:R-:W-:-:S02]  /*4250*/  IMAD.U32 R17, RZ, RZ, UR11 ;  /* 0x0000000bff117e24 */ /* 0x000fc4000f8e00ff */
[----:B------:R-:W-:Y:S01]  /*4260*/  FMUL.FTZ R16, R35, UR4 ;  /* 0x0000000423107c20 */ /* 0x000fe20008410000 */
[----:B------:R-:W-:Y:S01]  /*4270*/  FMUL.FTZ R11, R72, UR4 ;  /* 0x00000004480b7c20 */ /* 0x000fe20008410000 */
[----:B------:R-:W-:Y:S01]  /*4280*/  FMUL.FTZ R20, R73, UR4 ;  /* 0x0000000449147c20 */ /* 0x000fe20008410000 */
[----:B------:R-:W-:Y:S01]  /*4290*/  IMAD R17, R17, 0x20, R238 ;  /* 0x0000002011117824 */ /* 0x000fe200078e02ee */
[----:B------:R-:W3:Y:S01]  /*42a0*/  MUFU.TANH R18, R18 ;  /* 0x0000001200127308 */ /* 0x000ee20000002400 */
[----:B------:R-:W-:Y:S01]  /*42b0*/  HMMA.16816.F32 R64, R36, R24, R64 ;  /* 0x000000182440723c */ /* 0x000fe20000001840 */
[----:B------:R-:W-:Y:S01]  /*42c0*/  FMUL.FTZ R21, R74, UR4 ;  /* 0x000000044a157c20 */ /* 0x000fe20008410000 */
[C---:B------:R-:W-:Y:S01]  /*42d0*/  VIADD R36, R17.reuse, 0x1 ;  /* 0x0000000111247836 */ /* 0x040fe20000000000 */
[C---:B------:R-:W-:Y:S01]  /*42e0*/  IADD3 R38, PT, PT, R17.reuse, 0x18, RZ ;  /* 0x0000001811267810 */ /* 0x040fe20007ffe0ff */
[C---:B------:R-:W-:Y:S01]  /*42f0*/  VIADD R29, R17.reuse, 0x9 ;  /* 0x00000009111d7836 */ /* 0x040fe20000000000 */
[C---:B------:R-:W-:Y:S01]  /*4300*/  IADD3 R31, PT, PT, R17.reuse, 0x8, RZ ;  /* 0x00000008111f7810 */ /* 0x040fe20007ffe0ff */
[----:B------:R-:W-:Y:S01]  /*4310*/  VIADD R30, R17, 0x11 ;  /* 0x00000011111e7836 */ /* 0x000fe20000000000 */
[----:B------:R-:W-:Y:S01]  /*4320*/  I2FP.F32.U32 R37, R38 ;  /* 0x0000002600257245 */ /* 0x000fe20000201000 */
[----:B------:R-:W4:Y:S01]  /*4330*/  MUFU.TANH R9, R9 ;  /* 0x0000000900097308 */ /* 0x000f220000002400 */
[----:B------:R-:W-:Y:S01]  /*4340*/  I2FP.F32.U32 R34, R36 ;  /* 0x0000002400227245 */ /* 0x000fe20000201000 */
[----:B------:R-:W-:Y:S01]  /*4350*/  FMUL.FTZ R13, R75, UR4 ;  /* 0x000000044b0d7c20 */ /* 0x000fe20008410000 */
[-C--:B------:R-:W-:Y:S01]  /*4360*/  ISETP.GE.AND P2, PT, R38, R170.reuse, PT ;  /* 0x000000aa2600720c */ /* 0x080fe20003f46270 */
[C---:B-1----:R-:W-:Y:S01]  /*4370*/  FFMA.FTZ R6, R37.reuse, UR5, R6 ;  /* 0x0000000525067c23 */ /* 0x042fe20008010006 */
[----:B------:R-:W-:Y:S01]  /*4380*/  I2FP.F32.U32 R32, R31 ;  /* 0x0000001f00207245 */ /* 0x000fe20000201000 */
[----:B--2---:R-:W-:Y:S01]  /*4390*/  FFMA.FTZ R5, R34, UR5, R5 ;  /* 0x0000000522057c23 */ /* 0x004fe20008010005 */
[----:B------:R-:W-:Y:S01]  /*43a0*/  ISETP.GE.AND P1, PT, R38, R169, PT ;  /* 0x000000a92600720c */ /* 0x000fe20003f26270 */
[----:B------:R-:W1:Y:S01]  /*43b0*/  MUFU.TANH R14, R14 ;  /* 0x0000000e000e7308 */ /* 0x000e620000002400 */
[----:B---3--:R-:W-:Y:S01]  /*43c0*/  FFMA.FTZ R18, R37, UR5, R18 ;  /* 0x0000000525127c23 */ /* 0x008fe20008010012 */
[----:B------:R-:W-:Y:S01]  /*43d0*/  FFMA.FTZ R7, R32, UR5, R12 ;  /* 0x0000000520077c23 */ /* 0x000fe2000801000c */
[----:B------:R-:W-:Y:S01]  /*43e0*/  FMUL.FTZ R28, R64, UR4 ;  /* 0x00000004401c7c20 */ /* 0x000fe20008410000 */
[----:B------:R-:W-:Y:S01]  /*43f0*/  FMUL.FTZ R66, R66, UR4 ;  /* 0x0000000442427c20 */ /* 0x000fe20008410000 */
[----:B------:R-:W-:Y:S01]  /*4400*/  FMUL.FTZ R24, R65, UR4 ;  /* 0x0000000441187c20 */ /* 0x000fe20008410000 */
[----:B------:R-:W-:Y:S01]  /*4410*/  FSEL R200, R18, -INF , !P2 ;  /* 0xff80000012c87808 */ /* 0x000fe20005000000 */
[----:B------:R-:W-:Y:S01]  /*4420*/  FMUL.FTZ R44, R67, UR4 ;  /* 0x00000004432c7c20 */ /* 0x000fe20008410000 */
[----:B------:R-:W2:Y:S01]  /*4430*/  MUFU.TANH R15, R15 ;  /* 0x0000000f000f7308 */ /* 0x000ea20000002400 */
[-C--:B------:R-:W-:Y:S01]  /*4440*/  ISETP.GE.AND P2, PT, R36, R170.reuse, PT ;  /* 0x000000aa2400720c */ /* 0x080fe20003f46270 */
[----:B----4-:R-:W-:Y:S01]  /*4450*/  FFMA.FTZ R9, R34, UR5, R9 ;  /* 0x0000000522097c23 */ /* 0x010fe20008010009 */
[----:B------:R-:W-:Y:S01]  /*4460*/  I2FP.F32.U32 R35, R29 ;  /* 0x0000001d00237245 */ /* 0x000fe20000201000 */
[----:B------:R-:W-:Y:S01]  /*4470*/  FMUL.FTZ R26, R68, UR4 ;  /* 0x00000004441a7c20 */ /* 0x000fe20008410000 */
[----:B------:R-:W-:Y:S01]  /*4480*/  FSEL R25, R5, -INF , !P2 ;  /* 0xff80000005197808 */ /* 0x000fe20005000000 */
[----:B------:R-:W-:Y:S01]  /*4490*/  FMUL.FTZ R56, R56, UR4 ;  /* 0x0000000438387c20 */ /* 0x000fe20008410000 */
[----:B------:R-:W-:Y:S01]  /*44a0*/  IADD3 R19, PT, PT, R17, 0x10, RZ ;  /* 0x0000001011137810 */ /* 0x000fe20007ffe0ff */
[----:B------:R-:W3:Y:S01]  /*44b0*/  MUFU.TANH R28, R28 ;  /* 0x0000001c001c7308 */ /* 0x000ee20000002400 */
[-C--:B------:R-:W-:Y:S01]  /*44c0*/  ISETP.GE.AND P2, PT, R31, R170.reuse, PT ;  /* 0x000000aa1f00720c */ /* 0x080fe20003f46270 */
[----:B-1----:R-:W-:Y:S01]  /*44d0*/  FFMA.FTZ R14, R35, UR5, R14 ;  /* 0x00000005230e7c23 */ /* 0x002fe2000801000e */
[----:B------:R-:W-:Y:S01]  /*44e0*/  FSEL R6, R6, -INF , !P1 ;  /* 0xff80000006067808 */ /* 0x000fe20004800000 */
[----:B------:R-:W-:Y:S01]  /*44f0*/  FMUL.FTZ R58, R58, UR4 ;  /* 0x000000043a3a7c20 */ /* 0x000fe20008410000 */
[----:B------:R-:W-:Y:S01]  /*4500*/  ISETP.GE.AND P1, PT, R36, R169, PT ;  /* 0x000000a92400720c */ /* 0x000fe20003f26270 */
[----:B------:R-:W-:Y:S01]  /*4510*/  FMUL.FTZ R69, R69, UR4 ;  /* 0x0000000445457c20 */ /* 0x000fe20008410000 */
[----:B------:R-:W-:Y:S01]  /*4520*/  FSEL R7, R7, -INF , !P2 ;  /* 0xff80000007077808 */ /* 0x000fe20005000000 */
[----:B------:R-:W1:Y:S01]  /*4530*/  MUFU.TANH R66, R66 ;  /* 0x0000004200427308 */ /* 0x000e620000002400 */
[----:B------:R-:W-:Y:S01]  /*4540*/  I2FP.F32.U32 R33, R19 ;  /* 0x0000001300217245 */ /* 0x000fe20000201000 */
[----:B--2---:R-:W-:Y:S01]  /*4550*/  FFMA.FTZ R15, R32, UR5, R15 ;  /* 0x00000005200f7c23 */ /* 0x004fe2000801000f */
[-C--:B------:R-:W-:Y:S01]  /*4560*/  ISETP.GE.AND P2, PT, R29, R170.reuse, PT ;  /* 0x000000aa1d00720c */ /* 0x080fe20003f46270 */
[----:B------:R-:W-:Y:S01]  /*4570*/  FMUL.FTZ R70, R70, UR4 ;  /* 0x0000000446467c20 */ /* 0x000fe20008410000 */
[----:B------:R-:W-:Y:S01]  /*4580*/  FSEL R22, R9, -INF , !P1 ;  /* 0xff80000009167808 */ /* 0x000fe20004800000 */
[----:B------:R-:W-:Y:S01]  /*4590*/  FMUL.FTZ R71, R71, UR4 ;  /* 0x0000000447477c20 */ /* 0x000fe20008410000 */
[----:B------:R-:W-:Y:S01]  /*45a0*/  FSEL R23, R14, -INF , !P2 ;  /* 0xff8000000e177808 */ /* 0x000fe20005000000 */
[----:B------:R-:W2:Y:S01]  /*45b0*/  MUFU.TANH R16, R16 ;  /* 0x0000001000107308 */ /* 0x000ea20000002400 */
[----:B------:R-:W-:Y:S01]  /*45c0*/  ISETP.GE.AND P2, PT, R19, R170, PT ;  /* 0x000000aa1300720c */ /* 0x000fe20003f46270 */
[----:B---3--:R-:W-:Y:S01]  /*45d0*/  FFMA.FTZ R9, R33, UR5, R28 ;  /* 0x0000000521097c23 */ /* 0x008fe2000801001c */
[----:B------:R-:W-:Y:S01]  /*45e0*/  ISETP.GE.AND P1, PT, R31, R169, PT ;  /* 0x000000a91f00720c */ /* 0x000fe20003f26270 */
[----:B------:R-:W-:Y:S01]  /*45f0*/  FMUL.FTZ R57, R57, UR4 ;  /* 0x0000000439397c20 */ /* 0x000fe20008410000 */
[----:B------:R-:W-:Y:S01]  /*4600*/  I2FP.F32.U32 R27, R30 ;  /* 0x0000001e001b7245 */ /* 0x000fe20000201000 */
[----:B------:R-:W-:Y:S01]  /*4610*/  FMUL.FTZ R59, R59, UR4 ;  /* 0x000000043b3b7c20 */ /* 0x000fe20008410000 */
[----:B------:R-:W-:Y:S01]  /*4620*/  FSEL R9, R9, -INF , !P2 ;  /* 0xff80000009097808 */ /* 0x000fe20005000000 */
[----:B------:R-:W3:Y:S01]  /*4630*/  MUFU.TANH R3, R76 ;  /* 0x0000004c00037308 */ /* 0x000ee20000002400 */
[----:B------:R-:W-:Y:S01]  /*4640*/  I2FP.F32.U32 R28, R17 ;  /* 0x00000011001c7245 */ /* 0x000fe20000201000 */
[----:B-1----:R-:W-:Y:S01]  /*4650*/  FFMA.FTZ R66, R33, UR5, R66 ;  /* 0x0000000521427c23 */ /* 0x002fe20008010042 */
[----:B------:R-:W-:-:S02]  /*4660*/  FSEL R18, R15, -INF , !P1 ;  /* 0xff8000000f127808 */ /* 0x000fc40004800000 */
[-C--:B------:R-:W-:Y:S02]  /*4670*/  ISETP.GE.AND P2, PT, R19, R169.reuse, PT ;  /* 0x000000a91300720c */ /* 0x080fe40003f46270 */
[-C--:B------:R-:W-:Y:S01]  /*4680*/  ISETP.GE.AND P1, PT, R29, R169.reuse, PT ;  /* 0x000000a91d00720c */ /* 0x080fe20003f26270 */
[----:B------:R-:W1:Y:S01]  /*4690*/  MUFU.TANH R24, R24 ;  /* 0x0000001800187308 */ /* 0x000e620000002400 */
[----:B------:R-:W-:Y:S01]  /*46a0*/  FSEL R86, R66, -INF , !P2 ;  /* 0xff80000042567808 */ /* 0x000fe20005000000 */
[----:B--2---:R-:W-:Y:S01]  /*46b0*/  FFMA.FTZ R16, R35, UR5, R16 ;  /* 0x0000000523107c23 */ /* 0x004fe20008010010 */
[CC--:B------:R-:W-:Y:S02]  /*46c0*/  ISETP.GE.AND P3, PT, R17.reuse, R170.reuse, PT ;  /* 0x000000aa1100720c */ /* 0x0c0fe40003f66270 */
[----:B------:R-:W-:Y:S02]  /*46d0*/  ISETP.GE.AND P2, PT, R30, R170, PT ;  /* 0x000000aa1e00720c */ /* 0x000fe40003f46270 */
[----:B------:R-:W-:Y:S01]  /*46e0*/  FSEL R16, R16, -INF , !P1 ;  /* 0xff80000010107808 */ /* 0x000fe20004800000 */
[----:B------:R-:W2:Y:S01]  /*46f0*/  MUFU.TANH R10, R10 ;  /* 0x0000000a000a7308 */ /* 0x000ea20000002400 */
[C---:B------:R-:W-:Y:S01]  /*4700*/  ISETP.GE.AND P1, PT, R17.reuse, R169, PT ;  /* 0x000000a91100720c */ /* 0x040fe20003f26270 */
[----:B---3--:R-:W-:Y:S01]  /*4710*/  FFMA.FTZ R3, R28, UR5, R3 ;  /* 0x000000051c037c23 */ /* 0x008fe20008010003 */
[----:B------:R-:W-:-:S02]  /*4720*/  IADD3 R15, PT, PT, R17, 0x19, RZ ;  /* 0x00000019110f7810 */ /* 0x000fc40007ffe0ff */
[C---:B------:R-:W-:Y:S02]  /*4730*/  ISETP.GE.AND P6, PT, R17.reuse, R212, PT ;  /* 0x000000d41100720c */ /* 0x040fe40003fc6270 */
[----:B------:R-:W-:Y:S01]  /*4740*/  ISETP.GE.AND P5, PT, R17, R171, PT ;  /* 0x000000ab1100720c */ /* 0x000fe20003fa6270 */
[----:B------:R-:W3:Y:S01]  /*4750*/  MUFU.TANH R44, R44 ;  /* 0x0000002c002c7308 */ /* 0x000ee20000002400 */
[----:B------:R-:W-:Y:S01]  /*4760*/  FSEL R17, R3, -INF , !P3 ;  /* 0xff80000003117808 */ /* 0x000fe20005800000 */
[----:B-1----:R-:W-:Y:S01]  /*4770*/  FFMA.FTZ R24, R27, UR5, R24 ;  /* 0x000000051b187c23 */ /* 0x002fe20008010018 */
[----:B------:R-:W-:Y:S02]  /*4780*/  I2FP.F32.U32 R3, R15 ;  /* 0x0000000f00037245 */ /* 0x000fe40000201000 */
[----:B------:R-:W-:Y:S02]  /*4790*/  ISETP.GE.AND P3, PT, R15, R170, PT ;  /* 0x000000aa0f00720c */ /* 0x000fe40003f66270 */
[----:B------:R-:W-:Y:S01]  /*47a0*/  FSEL R195, R24, -INF , !P2 ;  /* 0xff80000018c37808 */ /* 0x000fe20005000000 */
[----:B------:R-:W1:Y:S01]  /*47b0*/  MUFU.TANH R48, R63 ;  /* 0x0000003f00307308 */ /* 0x000e620000002400 */
[----:B------:R-:W-:Y:S01]  /*47c0*/  ISETP.GE.AND P2, PT, R30, R169, PT ;  /* 0x000000a91e00720c */ /* 0x000fe20003f46270 */
[----:B--2---:R-:W-:Y:S01]  /*47d0*/  FFMA.FTZ R10, R28, UR5, R10 ;  /* 0x000000051c0a7c23 */ /* 0x004fe2000801000a */
[----:B------:R-:W-:-:S04]  /*47e0*/  FFMA.FTZ R46, R3, UR5, R46 ;  /* 0x00000005032e7c23 */ /* 0x000fc8000801002e */
[----:B------:R-:W-:Y:S01]  /*47f0*/  FSEL R24, R10, -INF , !P1 ;  /* 0xff8000000a187808 */ /* 0x000fe20004800000 */
[----:B------:R-:W2:Y:S01]  /*4800*/  MUFU.TANH R8, R8 ;  /* 0x0000000800087308 */ /* 0x000ea20000002400 */
[----:B------:R-:W-:Y:S01]  /*4810*/  FMNMX3.FTZ R10, R17, R25, R7, !PT ;  /* 0x00000019110a7276 */ /* 0x000fe20007810007 */
[----:B---3--:R-:W-:Y:S01]  /*4820*/  FFMA.FTZ R44, R27, UR5, R44 ;  /* 0x000000051b2c7c23 */ /* 0x008fe2000801002c */
[----:B------:R-:W-:Y:S02]  /*4830*/  FMNMX3.FTZ R39, R24, R22, R18, !PT ;  /* 0x0000001618277276 */ /* 0x000fe40007810012 */
[----:B------:R-:W-:Y:S02]  /*4840*/  FMNMX3.FTZ R10, R10, R23, R9, !PT ;  /* 0x000000170a0a7276 */ /* 0x000fe40007810009 */
[----:B------:R-:W-:Y:S01]  /*4850*/  ISETP.GE.AND P1, PT, R15, R169, PT ;  /* 0x000000a90f00720c */ /* 0x000fe20003f26270 */
[----:B------:R-:W3:Y:S01]  /*4860*/  MUFU.TANH R40, R40 ;  /* 0x0000002800287308 */ /* 0x000ee20000002400 */
[----:B------:R-:W-:Y:S01]  /*4870*/  FSEL R84, R44, -INF , !P2 ;  /* 0xff8000002c547808 */ /* 0x000fe20005000000 */
[----:B-1----:R-:W-:Y:S01]  /*4880*/  FFMA.FTZ R5, R3, UR5, R48 ;  /* 0x0000000503057c23 */ /* 0x002fe20008010030 */
[----:B------:R-:W-:-:S02]  /*4890*/  FMNMX3.FTZ R39, R39, R16, R86, !PT ;  /* 0x0000001027277276 */ /* 0x000fc40007810056 */
[----:B------:R-:W-:Y:S02]  /*48a0*/  FSEL R243, R46, -INF , !P3 ;  /* 0xff8000002ef37808 */ /* 0x000fe40005800000 */
[----:B------:R-:W-:Y:S01]  /*48b0*/  FMNMX3.FTZ R46, R10, R195, R200, !PT ;  /* 0x000000c30a2e7276 */ /* 0x000fe200078100c8 */
[----:B------:R-:W1:Y:S01]  /*48c0*/  MUFU.TANH R41, R41 ;  /* 0x0000002900297308 */ /* 0x000e620000002400 */
[----:B------:R-:W-:Y:S02]  /*48d0*/  FSEL R5, R5, -INF , !P1 ;  /* 0xff80000005057808 */ /* 0x000fe40004800000 */
[----:B------:R-:W-:Y:S02]  /*48e0*/  FMNMX3.FTZ R10, R39, R84, R6, !PT ;  /* 0x00000054270a7276 */ /* 0x000fe40007810006 */
[----:B------:R-:W-:Y:S02]  /*48f0*/  FMNMX.FTZ R46, R243, R46, !PT ;  /* 0x0000002ef32e7209 */ /* 0x000fe40007810000 */
[----:B------:R-:W-:Y:S01]  /*4900*/  FMNMX.FTZ R43, R5, R10, !PT ;  /* 0x0000000a052b7209 */ /* 0x000fe20007810000 */
[----:B------:R-:W4:Y:S08]  /*4910*/  MUFU.TANH R42, R42 ;  /* 0x0000002a002a7308 */ /* 0x000f300000002400 */
[----:B------:R-:W1:Y:S08]  /*4920*/  MUFU.TANH R11, R11 ;  /* 0x0000000b000b7308 */ /* 0x000e700000002400 */
[----:B------:R-:W1:Y:S08]  /*4930*/  MUFU.TANH R20, R20 ;  /* 0x0000001400147308 */ /* 0x000e700000002400 */
[----:B------:R-:W1:Y:S08]  /*4940*/  MUFU.TANH R21, R21 ;  /* 0x0000001500157308 */ /* 0x000e700000002400 */
[----:B------:R-:W1:Y:S08]  /*4950*/  MUFU.TANH R13, R13 ;  /* 0x0000000d000d7308 */ /* 0x000e700000002400 */
[----:B------:R-:W1:Y:S08]  /*4960*/  MUFU.TANH R26, R26 ;  /* 0x0000001a001a7308 */ /* 0x000e700000002400 */
[----:B------:R1:W1:Y:S08]  /*4970*/  MUFU.TANH R12, R56 ;  /* 0x00000038000c7308 */ /* 0x0002700000002400 */
[----:B------:R1:W1:Y:S01]  /*4980*/  MUFU.TANH R14, R58 ;  /* 0x0000003a000e7308 */ /* 0x0002620000002400 */
[----:B------:R-:W-:Y:S06]  /*4990*/  BAR.SYNC.DEFER_BLOCKING 0x0 ;  /* 0x0000000000007b1d */ /* 0x000fec0000010000 */
[----:B--234-:R-:W-:Y:S05]  /*49a0*/  BRA.U !UP1, `(.L_x_1626) ;  /* 0x00000001099c7547 */ /* 0x01cfea000b800000 */
[----:B------:R-:W-:Y:S01]  /*49b0*/  UIADD3 UR9, UPT, UPT, UR23, -0x2, URZ ;  /* 0xfffffffe17097890 */ /* 0x000fe2000fffe0ff */
[----:B------:R-:W2:Y:S03]  /*49c0*/  LDCU UR8, c[0x0][0x440] ;  /* 0x00008800ff0877ac */ /* 0x000ea60008000800 */
[----:B------:R-:W-:Y:S02]  /*49d0*/  UIMAD.WIDE.U32 UR14, UR16, UR9, URZ ;  /* 0x00000009100e72a5 */ /* 0x000fe4000f8e00ff */
[----:B------:R-:W-:Y:S02]  /*49e0*/  UIMAD UR9, UR10, UR9, URZ ;  /* 0x000000090a0972a4 */ /* 0x000fe4000f8e02ff */
[----:B------:R-:W-:Y:S02]  /*49f0*/  UIADD3 UR11, UP0, UPT, UR32, UR14, URZ ;  /* 0x0000000e200b7290 */ /* 0x000fe4000ff1e0ff */
[----:B------:R-:W-:Y:S01]  /*4a00*/  UIADD3 UR9, UPT, UPT, UR15, UR9, URZ ;  /* 0x000000090f097290 */ /* 0x000fe2000fffe0ff */
[----:B------:R-:W-:-:S02]  /*4a10*/  IMAD.U32 R48, RZ, RZ, UR14 ;  /* 0x0000000eff307e24 */ /* 0x000fc4000f8e00ff */
[----:B------:R-:W-:Y:S02]  /*4a20*/  IMAD.U32 R49, RZ, RZ, UR15 ;  /* 0x0000000fff317e24 */ /* 0x000fe4000f8e00ff */
[----:B------:R-:W-:Y:S01]  /*4a30*/  IMAD.U32 R39, RZ, RZ, UR11 ;  /* 0x0000000bff277e24 */ /* 0x000fe2000f8e00ff */
[----:B------:R-:W-:Y:S01]  /*4a40*/  LEA R44, P1, R48, R236, 0x1 ;  /* 0x000000ec302c7211 */ /* 0x000fe200078208ff */
[----:B------:R-:W-:Y:S01]  /*4a50*/  IMAD.U32 R10, RZ, RZ, UR9 ;  /* 0x00000009ff0a7e24 */ /* 0x000fe2000f8e00ff */
[----:B--2---:R-:W-:Y:S01]  /*4a60*/  ISETP.GE.AND P2, PT, R232, UR8, PT ;  /* 0x00000008e8007c0c */ /* 0x004fe2000bf46270 */
[----:B------:R-:W-:-:S03]  /*4a70*/  UIADD3.X UR9, UPT, UPT, UR17, UR9, URZ, UP0, !UPT ;  /* 0x0000000911097290 */ /* 0x000fc600087fe4ff */
[----:B------:R-:W-:Y:S02]  /*4a80*/  LEA.HI.X R45, R48, R235, R10, 0x1, P1 ;  /* 0x000000eb302d7211 */ /* 0x000fe400008f0c0a */
[----:B------:R-:W-:Y:S01]  /*4a90*/  ISETP.GE.AND P1, PT, R231, UR8, PT ;  /* 0x00000008e7007c0c */ /* 0x000fe2000bf26270 */
[----:B------:R-:W-:Y:S01]  /*4aa0*/  IMAD.U32 R10, RZ, RZ, UR9 ;  /* 0x00000009ff0a7e24 */ /* 0x000fe2000f8e00ff */
[----:B------:R-:W-:-:S04]  /*4ab0*/  LEA R48, P3, R39, R236, 0x1 ;  /* 0x000000ec27307211 */ /* 0x000fc800078608ff */
[----:B------:R-:W-:Y:S01]  /*4ac0*/  LEA.HI.X R49, R39, R235, R10, 0x1, P3 ;  /* 0x000000eb27317211 */ /* 0x000fe200018f0c0a */
        /* <DEDUP_REMOVED lines=21> */
.L_x_1626:
[----:B------:R-:W3:Y:S01]  /*4c20*/  SHFL.BFLY PT, R39, R46, 0x2, 0x1f ;  /* 0x0c401f002e277f89 */ /* 0x000ee200000e0000 */
[----:B--2---:R-:W2:Y:S01]  /*4c30*/  MUFU.TANH R44, R69 ;  /* 0x00000045002c7308 */ /* 0x004ea20000002400 */
[C---:B-1----:R-:W-:Y:S01]  /*4c40*/  FFMA.FTZ R14, R37.reuse, UR5, R14 ;  /* 0x00000005250e7c23 */ /* 0x042fe2000801000e */
[----:B------:R-:W-:Y:S01]  /*4c50*/  FFMA.FTZ R12, R37, UR5, R12 ;  /* 0x00000005250c7c23 */ /* 0x000fe2000801000c */
[----:B------:R-:W1:Y:S01]  /*4c60*/  SHFL.BFLY PT, R10, R43, 0x2, 0x1f ;  /* 0x0c401f002b0a7f89 */ /* 0x000e6200000e0000 */
[-C--:B------:R-:W-:Y:S01]  /*4c70*/  ISETP.GE.AND P1, PT, R38, R171.reuse, PT ;  /* 0x000000ab2600720c */ /* 0x080fe20003f26270 */
[----:B------:R-:W-:Y:S01]  /*4c80*/  FFMA.FTZ R11, R32, UR5, R11 ;  /* 0x00000005200b7c23 */ /* 0x000fe2000801000b */
[-C--:B------:R-:W-:Y:S01]  /*4c90*/  ISETP.GE.AND P3, PT, R38, R212.reuse, PT ;  /* 0x000000d42600720c */ /* 0x080fe20003f66270 */
[----:B------:R-:W-:Y:S01]  /*4ca0*/  FFMA.FTZ R42, R34, UR5, R42 ;  /* 0x00000005222a7c23 */ /* 0x000fe2000801002a */
[----:B------:R-:W4:Y:S01]  /*4cb0*/  MUFU.TANH R70, R70 ;  /* 0x0000004600467308 */ /* 0x000f220000002400 */
[----:B------:R-:W-:Y:S01]  /*4cc0*/  FSEL R199, R14, -INF , !P1 ;  /* 0xff8000000ec77808 */ /* 0x000fe20004800000 */
[----:B------:R-:W-:Y:S01]  /*4cd0*/  FFMA.FTZ R21, R32, UR5, R21 ;  /* 0x0000000520157c23 */ /* 0x000fe20008010015 */
[----:B------:R-:W-:Y:S01]  /*4ce0*/  FSEL R208, R12, -INF , !P3 ;  /* 0xff8000000cd07808 */ /* 0x000fe20005800000 */
[----:B------:R-:W-:Y:S01]  /*4cf0*/  FFMA.FTZ R40, R34, UR5, R40 ;  /* 0x0000000522287c23 */ /* 0x000fe20008010028 */
[-C--:B------:R-:W-:Y:S01]  /*4d00*/  ISETP.GE.AND P1, PT, R31, R212.reuse, PT ;  /* 0x000000d41f00720c */ /* 0x080fe20003f26270 */
[----:B------:R-:W5:Y:S01]  /*4d10*/  LDCU UR15, c[0x0][0x45c] ;  /* 0x00008b80ff0f77ac */ /* 0x000f620008000800 */
[C---:B------:R-:W-:Y:S01]  /*4d20*/  ISETP.GE.AND P3, PT, R36.reuse, R171, PT ;  /* 0x000000ab2400720c */ /* 0x040fe20003f66270 */
[----:B------:R-:W5:Y:S01]  /*4d30*/  MUFU.TANH R32, R57 ;  /* 0x0000003900207308 */ /* 0x000f620000002400 */
[-C--:B------:R-:W-:Y:S01]  /*4d40*/  ISETP.GE.AND P2, PT, R36, R212.reuse, PT ;  /* 0x000000d42400720c */ /* 0x080fe20003f46270 */
[----:B--2---:R-:W-:Y:S01]  /*4d50*/  FFMA.FTZ R44, R27, UR5, R44 ;  /* 0x000000051b2c7c23 */ /* 0x004fe2000801002c */
[----:B------:R-:W-:Y:S01]  /*4d60*/  FSEL R12, R11, -INF , !P1 ;  /* 0xff8000000b0c7808 */ /* 0x000fe20004800000 */
[----:B------:R-:W-:Y:S01]  /*4d70*/  FFMA.FTZ R11, R35, UR5, R13 ;  /* 0x00000005230b7c23 */ /* 0x000fe2000801000d */
[----:B------:R-:W-:Y:S01]  /*4d80*/  FSEL R189, R42, -INF , !P3 ;  /* 0xff8000002abd7808 */ /* 0x000fe20005800000 */
[----:B------:R-:W-:Y:S01]  /*4d90*/  FFMA.FTZ R8, R28, UR5, R8 ;  /* 0x000000051c087c23 */ /* 0x000fe20008010008 */
[----:B---3--:R-:W-:Y:S01]  /*4da0*/  FMNMX.FTZ R39, R46, R39, !PT ;  /* 0x000000272e277209 */ /* 0x008fe20007810000 */
[----:B------:R-:W2:Y:S01]  /*4db0*/  MUFU.TANH R36, R59 ;  /* 0x0000003b00247308 */ /* 0x000ea20000002400 */
[----:B------:R-:W-:Y:S01]  /*4dc0*/  ISETP.GE.AND P3, PT, R29, R212, PT ;  /* 0x000000d41d00720c */ /* 0x000fe20003f66270 */
[----:B----4-:R-:W-:Y:S01]  /*4dd0*/  FFMA.FTZ R70, R33, UR5, R70 ;  /* 0x0000000521467c23 */ /* 0x010fe20008010046 */
[----:B-1----:R-:W-:Y:S01]  /*4de0*/  FMNMX.FTZ R43, R43, R10, !PT ;  /* 0x0000000a2b2b7209 */ /* 0x002fe20007810000 */
[----:B------:R-:W1:Y:S01]  /*4df0*/  SHFL.BFLY PT, R166, R39, 0x1, 0x1f ;  /* 0x0c201f0027a67f89 */ /* 0x000e6200000e0000 */
[----:B------:R-:W-:Y:S01]  /*4e00*/  FFMA.FTZ R10, R35, UR5, R20 ;  /* 0x00000005230a7c23 */ /* 0x000fe20008010014 */
[-C--:B------:R-:W-:Y:S01]  /*4e10*/  ISETP.GE.AND P1, PT, R29, R171.reuse, PT ;  /* 0x000000ab1d00720c */ /* 0x080fe20003f26270 */
[----:B------:R-:W-:Y:S01]  /*4e20*/  FFMA.FTZ R26, R33, UR5, R26 ;  /* 0x00000005211a7c23 */ /* 0x000fe2000801001a */
[----:B------:R-:W3:Y:S01]  /*4e30*/  MUFU.TANH R34, R71 ;  /* 0x0000004700227308 */ /* 0x000ee20000002400 */
[----:B------:R-:W-:Y:S01]  /*4e40*/  FSEL R14, R40, -INF , !P2 ;  /* 0xff800000280e7808 */ /* 0x000fe20005000000 */
[----:B-----5:R-:W-:Y:S01]  /*4e50*/  FFMA.FTZ R32, R3, UR5, R32 ;  /* 0x0000000503207c23 */ /* 0x020fe20008010020 */
[----:B------:R-:W-:Y:S01]  /*4e60*/  FSEL R10, R10, -INF , !P3 ;  /* 0xff8000000a0a7808 */ /* 0x000fe20005800000 */
[----:B------:R-:W4:Y:S01]  /*4e70*/  SHFL.BFLY PT, R20, R43, 0x1, 0x1f ;  /* 0x0c201f002b147f89 */ /* 0x000f2200000e0000 */
[----:B------:R-:W-:Y:S01]  /*4e80*/  FSEL R11, R11, -INF , !P1 ;  /* 0xff8000000b0b7808 */ /* 0x000fe20004800000 */
[----:B------:R-:W-:Y:S01]  /*4e90*/  UMOV UR11, 0xffffffff ;  /* 0xffffffff000b7882 */ /* 0x000fe20000000000 */
[----:B------:R-:W-:-:S02]  /*4ea0*/  ISETP.GE.AND P3, PT, R19, R171, PT ;  /* 0x000000ab1300720c */ /* 0x000fc40003f66270 */
[-C--:B------:R-:W-:Y:S01]  /*4eb0*/  ISETP.GE.AND P1, PT, R30, R212.reuse, PT ;  /* 0x000000d41e00720c */ /* 0x080fe20003f26270 */
[----:B--2---:R-:W-:Y:S01]  /*4ec0*/  FFMA.FTZ R36, R3, UR5, R36 ;  /* 0x0000000503247c23 */ /* 0x004fe20008010024 */
[----:B------:R-:W-:Y:S02]  /*4ed0*/  ISETP.GE.AND P2, PT, R31, R171, PT ;  /* 0x000000ab1f00720c */ /* 0x000fe40003f46270 */
[----:B------:R-:W-:Y:S02]  /*4ee0*/  FSEL R203, R70, -INF , !P3 ;  /* 0xff80000046cb7808 */ /* 0x000fe40005800000 */
[----:B------:R-:W-:Y:S02]  /*4ef0*/  FSEL R210, R44, -INF , !P1 ;  /* 0xff8000002cd27808 */ /* 0x000fe40004800000 */
[----:B------:R-:W-:Y:S01]  /*4f00*/  FSEL R13, R21, -INF , !P2 ;  /* 0xff800000150d7808 */ /* 0x000fe20005000000 */
[----:B---3--:R-:W-:Y:S01]  /*4f10*/  FFMA.FTZ R34, R27, UR5, R34 ;  /* 0x000000051b227c23 */ /* 0x008fe20008010022 */
[----:B------:R-:W-:-:S02]  /*4f20*/  ISETP.GE.AND P3, PT, R15, R212, PT ;  /* 0x000000d40f00720c */ /* 0x000fc40003f66270 */
[----:B------:R-:W-:Y:S01]  /*4f30*/  ISETP.GE.AND P1, PT, R15, R171, PT ;  /* 0x000000ab0f00720c */ /* 0x000fe20003f26270 */
[----:B------:R-:W-:Y:S01]  /*4f40*/  FFMA.FTZ R15, R28, UR5, R41 ;  /* 0x000000051c0f7c23 */ /* 0x000fe20008010029 */
[----:B------:R-:W-:Y:S02]  /*4f50*/  ISETP.GE.AND P2, PT, R19, R212, PT ;  /* 0x000000d41300720c */ /* 0x000fe40003f46270 */
[----:B------:R-:W-:Y:S02]  /*4f60*/  FSEL R196, R8, -INF , !P6 ;  /* 0xff80000008c47808 */ /* 0x000fe40007000000 */
[----:B------:R-:W-:Y:S02]  /*4f70*/  FSEL R216, R26, -INF , !P2 ;  /* 0xff8000001ad87808 */ /* 0x000fe40005000000 */
[----:B------:R-:W-:Y:S02]  /*4f80*/  FMNMX3.FTZ R19, R196, R14, R12, !PT ;  /* 0x0000000ec4137276 */ /* 0x000fe4000781000c */
[----:B-1----:R-:W-:-:S02]  /*4f90*/  FMNMX.FTZ R166, R39, R166, !PT ;  /* 0x000000a627a67209 */ /* 0x002fc40007810000 */
[----:B------:R-:W-:Y:S02]  /*4fa0*/  FSEL R15, R15, -INF , !P5 ;  /* 0xff8000000f0f7808 */ /* 0x000fe40006800000 */
[----:B------:R-:W-:Y:S01]  /*4fb0*/  LEA R225, R0, UR6, 0x1 ;  /* 0x0000000600e17c11 */ /* 0x000fe2000f8e08ff */
[----:B------:R-:W-:Y:S01]  /*4fc0*/  FMUL.FTZ R8, R166, UR15 ;  /* 0x0000000fa6087c20 */ /* 0x000fe20008410000 */
[----:B------:R-:W-:Y:S02]  /*4fd0*/  FMNMX3.FTZ R19, R19, R10, R216, !PT ;  /* 0x0000000a13137276 */ /* 0x000fe400078100d8 */
[----:B------:R-:W-:Y:S01]  /*4fe0*/  ISETP.GE.AND P2, PT, R30, R171, PT ;  /* 0x000000ab1e00720c */ /* 0x000fe20003f46270 */
[----:B------:R-:W-:Y:S01]  /*4ff0*/  LDSM.16.MT88.4 R148, [R225+0xa000] ;  /* 0x00a00000e194783b */ /* 0x000fe20000004200 */
[----:B------:R-:W-:Y:S02]  /*5000*/  FMNMX3.FTZ R0, R15, R189, R13, !PT ;  /* 0x000000bd0f007276 */ /* 0x000fe4000781000d */
[----:B------:R-:W-:Y:S01]  /*5010*/  FSEL R201, R36, -INF , !P1 ;  /* 0xff80000024c97808 */ /* 0x000fe20004800000 */
[----:B------:R-:W-:Y:S01]  /*5020*/  LDSM.16.MT88.4 R80, [R225+0xb000] ;  /* 0x00b00000e150783b */ /* 0x000fe20000004200 */
[----:B------:R-:W-:-:S02]  /*5030*/  FSETP.NEU.FTZ.AND P1, PT, R166, -INF , PT ;  /* 0xff800000a600780b */ /* 0x000fc40003f3d000 */
[----:B------:R-:W-:Y:S01]  /*5040*/  FSEL R204, R32, -INF , !P3 ;  /* 0xff80000020cc7808 */ /* 0x000fe20005800000 */
[----:B------:R-:W-:Y:S01]  /*5050*/  LDSM.16.MT88.4 R172, [R225+0xa800] ;  /* 0x00a80000e1ac783b */ /* 0x000fe20000004200 */
[----:B------:R-:W-:Y:S02]  /*5060*/  FMNMX3.FTZ R19, R19, R210, R208, !PT ;  /* 0x000000d213137276 */ /* 0x000fe400078100d0 */
[----:B------:R-:W-:Y:S02]  /*5070*/  FSEL R205, R34, -INF , !P2 ;  /* 0xff80000022cd7808 */ /* 0x000fe40005000000 */
[----:B------:R-:W-:Y:S02]  /*5080*/  FMNMX3.FTZ R0, R0, R11, R203, !PT ;  /* 0x0000000b00007276 */ /* 0x000fe400078100cb */
[----:B------:R-:W-:Y:S02]  /*5090*/  LEA R3, R2, R225, 0x1 ;  /* 0x000000e102037211 */ /* 0x000fe400078e08ff */
[----:B------:R-:W-:-:S02]  /*50a0*/  FSEL R8, R8, RZ, P1 ;  /* 0x000000ff08087208 */ /* 0x000fc40000800000 */
[----:B------:R-:W-:Y:S01]  /*50b0*/  FMNMX.FTZ R2, R204, R19, !PT ;  /* 0x00000013cc027209 */ /* 0x000fe20007810000 */
[----:B------:R-:W-:Y:S01]  /*50c0*/  LDSM.16.MT88.4 R48, [R3+0xa000] ;  /* 0x00a000000330783b */ /* 0x000fe20000004200 */
[----:B------:R-:W-:Y:S01]  /*50d0*/  FMNMX3.FTZ R0, R0, R205, R199, !PT ;  /* 0x000000cd00007276 */ /* 0x000fe200078100c7 */
[--C-:B------:R-:W-:Y:S01]  /*50e0*/  FFMA.FTZ R187, R17, UR15, -R8.reuse ;  /* 0x0000000f11bb7c23 */ /* 0x100fe20008010808 */
[----:B----4-:R-:W-:Y:S01]  /*50f0*/  FMNMX.FTZ R165, R43, R20, !PT ;  /* 0x000000142ba57209 */ /* 0x010fe20007810000 */
[----:B------:R-:W1:Y:S01]  /*5100*/  SHFL.BFLY PT, R17, R2, 0x2, 0x1f ;  /* 0x0c401f0002117f89 */ /* 0x000e6200000e0000 */
[----:B------:R-:W-:Y:S01]  /*5110*/  FMNMX.FTZ R19, R201, R0, !PT ;  /* 0x00000000c9137209 */ /* 0x000fe20007810000 */
[--C-:B------:R-:W-:Y:S01]  /*5120*/  FFMA.FTZ R185, R7, UR15, -R8.reuse ;  /* 0x0000000f07b97c23 */ /* 0x100fe20008010808 */
[C---:B------:R-:W-:Y:S01]  /*5130*/  FSETP.NEU.FTZ.AND P1, PT, R165.reuse, -INF , PT ;  /* 0xff800000a500780b */ /* 0x040fe20003f3d000 */
[----:B------:R-:W-:Y:S01]  /*5140*/  FMUL.FTZ R20, R165, UR15 ;  /* 0x0000000fa5147c20 */ /* 0x000fe20008410000 */
[C---:B------:R-:W-:Y:S01]  /*5150*/  LEA R223, R4.reuse, R225, 0x1 ;  /* 0x000000e104df7211 */ /* 0x040fe200078e08ff */
[----:B------:R-:W2:Y:S01]  /*5160*/  SHFL.BFLY PT, R0, R19, 0x2, 0x1f ;  /* 0x0c401f0013007f89 */ /* 0x000ea200000e0000 */
[----:B------:R-:W-:Y:S01]  /*5170*/  LEA R222, R4, R3, 0x1 ;  /* 0x0000000304de7211 */ /* 0x000fe200078e08ff */
[--C-:B------:R-:W-:Y:S01]  /*5180*/  FFMA.FTZ R184, R25, UR15, -R8.reuse ;  /* 0x0000000f19b87c23 */ /* 0x100fe20008010808 */
[----:B------:R-:W-:Y:S01]  /*5190*/  FSEL R7, R20, RZ, P1 ;  /* 0x000000ff14077208 */ /* 0x000fe20000800000 */
[----:B------:R-:W-:Y:S01]  /*51a0*/  LDSM.16.MT88.4 R132, [R223+0xa000] ;  /* 0x00a00000df84783b */ /* 0x000fe20000004200 */
[----:B------:R-:W-:Y:S01]  /*51b0*/  IADD3 R164, PT, PT, R225, 0xa040, RZ ;  /* 0x0000a040e1a47810 */ /* 0x000fe20007ffe0ff */
[--C-:B------:R-:W-:Y:S01]  /*51c0*/  FFMA.FTZ R180, R23, UR15, -R8.reuse ;  /* 0x0000000f17b47c23 */ /* 0x100fe20008010808 */
[----:B------:R-:W-:Y:S01]  /*51d0*/  IADD3 R214, PT, PT, R225, 0xa000, RZ ;  /* 0x0000a000e1d67810 */ /* 0x000fe20007ffe0ff */
[----:B------:R-:W-:Y:S01]  /*51e0*/  LDSM.16.MT88.4 R64, [R222+0xa000] ;  /* 0x00a00000de40783b */ /* 0x000fe20000004200 */
[--C-:B------:R-:W-:Y:S01]  /*51f0*/  FFMA.FTZ R183, R24, UR15, -R7.reuse ;  /* 0x0000000f18b77c23 */ /* 0x100fe20008010807 */
[--C-:B------:R-:W-:Y:S01]  /*5200*/  FFMA.FTZ R190, R22, UR15, -R7.reuse ;  /* 0x0000000f16be7c23 */ /* 0x100fe20008010807 */
[--C-:B------:R-:W-:Y:S01]  /*5210*/  FFMA.FTZ R186, R18, UR15, -R7.reuse ;  /* 0x0000000f12ba7c23 */ /* 0x100fe20008010807 */
[----:B------:R-:W-:Y:S01]  /*5220*/  LDSM.16.MT88.4 R96, [R223+0xb000] ;  /* 0x00b00000df60783b */ /* 0x000fe20000004200 */
[--C-:B------:R-:W-:Y:S01]  /*5230*/  FFMA.FTZ R181, R16, UR15, -R7.reuse ;  /* 0x0000000f10b57c23 */ /* 0x100fe20008010807 */
[----:B------:R-:W-:Y:S01]  /*5240*/  MUFU.EX2 R187, R187 ;  /* 0x000000bb00bb7308 */ /* 0x000fe20000000800 */
[--C-:B------:R-:W-:Y:S01]  /*5250*/  FFMA.FTZ R198, R9, UR15, -R8.reuse ;  /* 0x0000000f09c67c23 */ /* 0x100fe20008010808 */
[----:B------:R-:W-:Y:S01]  /*5260*/  LDSM.16.MT88.4 R112, [R3+0xb000] ;  /* 0x00b000000370783b */ /* 0x000fe20000004200 */
[--C-:B------:R-:W-:Y:S01]  /*5270*/  FFMA.FTZ R195, R195, UR15, -R8.reuse ;  /* 0x0000000fc3c37c23 */ /* 0x100fe20008010808 */
[----:B-1----:R-:W-:Y:S01]  /*5280*/  FMNMX.FTZ R17, R2, R17, !PT ;  /* 0x0000001102117209 */ /* 0x002fe20007810000 */
[----:B------:R-:W1:Y:S01]  /*5290*/  MUFU.EX2 R184, R184 ;  /* 0x000000b800b87308 */ /* 0x000e620000000800 */
[----:B------:R-:W-:Y:S01]  /*52a0*/  LDSM.16.MT88.4 R176, [R222+0xb000] ;  /* 0x00b00000deb0783b */ /* 0x000fe20000004200 */
[----:B------:R-:W-:Y:S01]  /*52b0*/  MOV R2, R164 ;  /* 0x000000a400027202 */ /* 0x000fe20000000f00 */
[--C-:B------:R-:W-:Y:S01]  /*52c0*/  FFMA.FTZ R200, R200, UR15, -R8.reuse ;  /* 0x0000000fc8c87c23 */ /* 0x100fe20008010808 */
[----:B------:R-:W-:Y:S01]  /*52d0*/  @P0 IADD3 R2, PT, PT, R214, -0x40, RZ ;  /* 0xffffffc0d6020810 */ /* 0x000fe20007ffe0ff */
[----:B------:R-:W3:Y:S01]  /*52e0*/  SHFL.BFLY PT, R168, R17, 0x1, 0x1f ;  /* 0x0c201f0011a87f89 */ /* 0x000ee200000e0000 */
[----:B--2---:R-:W-:Y:S01]  /*52f0*/  FMNMX.FTZ R0, R19, R0, !PT ;  /* 0x0000000013007209 */ /* 0x004fe20007810000 */
[----:B------:R-:W-:Y:S01]  /*5300*/  MUFU.EX2 R185, R185 ;  /* 0x000000b900b97308 */ /* 0x000fe20000000800 */
[----:B------:R-:W-:Y:S01]  /*5310*/  LEA R220, R4, R2, 0x1 ;  /* 0x0000000204dc7211 */ /* 0x000fe200078e08ff */
[----:B------:R-:W-:Y:S01]  /*5320*/  FFMA.FTZ R243, R243, UR15, -R8 ;  /* 0x0000000ff3f37c23 */ /* 0x000fe20008010808 */
[----:B------:R-:W-:Y:S01]  /*5330*/  LDSM.16.MT88.4 R28, [R2+0x800] ;  /* 0x00080000021c783b */ /* 0x000fe20000004200 */
[----:B------:R-:W2:Y:S01]  /*5340*/  MUFU.EX2 R180, R180 ;  /* 0x000000b400b47308 */ /* 0x000ea20000000800 */
[--C-:B------:R-:W-:Y:S01]  /*5350*/  FFMA.FTZ R197, R84, UR15, -R7.reuse ;  /* 0x0000000f54c57c23 */ /* 0x100fe20008010807 */
[--C-:B------:R-:W-:Y:S01]  /*5360*/  FFMA.FTZ R202, R6, UR15, -R7.reuse ;  /* 0x0000000f06ca7c23 */ /* 0x100fe20008010807 */
[----:B------:R-:W4:Y:S01]  /*5370*/  SHFL.BFLY PT, R167, R0, 0x1, 0x1f ;  /* 0x0c201f0000a77f89 */ /* 0x000f2200000e0000 */
[----:B------:R-:W-:Y:S01]  /*5380*/  MUFU.EX2 R183, R183 ;  /* 0x000000b700b77308 */ /* 0x000fe20000000800 */
[----:B-1----:R-:W-:Y:S01]  /*5390*/  F2FP.F16.F32.PACK_AB R124, R184, R187 ;  /* 0x000000bbb87c723e */ /* 0x002fe200000000ff */
[----:B------:R-:W-:Y:S01]  /*53a0*/  FFMA.FTZ R241, R5, UR15, -R7 ;  /* 0x0000000f05f17c23 */ /* 0x000fe20008010807 */
[----:B------:R-:W-:Y:S01]  /*53b0*/  LDSM.16.MT88.4 R24, [R220+0x800] ;  /* 0x00080000dc18783b */ /* 0x000fe20000004200 */
[----:B------:R-:W1:Y:S01]  /*53c0*/  MUFU.EX2 R190, R190 ;  /* 0x000000be00be7308 */ /* 0x000e620000000800 */
[----:B------:R-:W-:-:S02]  /*53d0*/  FADD.FTZ R184, R187, R184 ;  /* 0x000000b8bbb87221 */ /* 0x000fc40000010000 */
[----:B------:R-:W-:Y:S01]  /*53e0*/  LDSM.16.MT88.4 R20, [R225+0xb800] ;  /* 0x00b80000e114783b */ /* 0x000fe20000004200 */
[----:B------:R-:W-:Y:S01]  /*53f0*/  MUFU.EX2 R186, R186 ;  /* 0x000000ba00ba7308 */ /* 0x000fe20000000800 */
[C---:B--2---:R-:W-:Y:S01]  /*5400*/  F2FP.F16.F32.PACK_AB R126, R180.reuse, R185 ;  /* 0x000000b9b47e723e */ /* 0x044fe200000000ff */
[----:B------:R-:W-:Y:S02]  /*5410*/  FADD.FTZ R185, R185, R184 ;  /* 0x000000b8b9b97221 */ /* 0x000fe40000010000 */
[----:B------:R-:W2:Y:S01]  /*5420*/  MUFU.EX2 R181, R181 ;  /* 0x000000b500b57308 */ /* 0x000ea20000000800 */
[----:B---3--:R-:W-:Y:S01]  /*5430*/  FMNMX.FTZ R168, R17, R168, !PT ;  /* 0x000000a811a87209 */ /* 0x008fe20007810000 */
[----:B------:R-:W-:Y:S02]  /*5440*/  FADD.FTZ R185, R180, R185 ;  /* 0x000000b9b4b97221 */ /* 0x000fe40000010000 */
[----:B------:R-:W-:Y:S01]  /*5450*/  MUFU.EX2 R198, R198 ;  /* 0x000000c600c67308 */ /* 0x000fe20000000800 */
[C---:B------:R-:W-:Y:S01]  /*5460*/  FSETP.NEU.FTZ.AND P1, PT, R168.reuse, -INF , PT ;  /* 0xff800000a800780b */ /* 0x040fe20003f3d000 */
[----:B------:R-:W-:Y:S01]  /*5470*/  FMUL.FTZ R207, R168, UR15 ;  /* 0x0000000fa8cf7c20 */ /* 0x000fe20008410000 */
[----:B-1----:R-:W-:Y:S01]  /*5480*/  F2FP.F16.F32.PACK_AB R125, R190, R183 ;  /* 0x000000b7be7d723e */ /* 0x002fe200000000ff */
[----:B------:R-:W-:Y:S01]  /*5490*/  MUFU.EX2 R195, R195 ;  /* 0x000000c300c37308 */ /* 0x000fe20000000800 */
[----:B------:R-:W-:Y:S01]  /*54a0*/  FADD.FTZ R183, R183, R190 ;  /* 0x000000beb7b77221 */ /* 0x000fe20000010000 */
[----:B----4-:R-:W-:-:S02]  /*54b0*/  FMNMX.FTZ R167, R0, R167, !PT ;  /* 0x000000a700a77209 */ /* 0x010fc40007810000 */
[----:B------:R-:W-:Y:S01]  /*54c0*/  FSEL R207, R207, RZ, P1 ;  /* 0x000000ffcfcf7208 */ /* 0x000fe20000800000 */
[----:B------:R-:W-:Y:S01]  /*54d0*/  MUFU.EX2 R200, R200 ;  /* 0x000000c800c87308 */ /* 0x000fe20000000800 */
[C---:B------:R-:W-:Y:S01]  /*54e0*/  FSETP.NEU.FTZ.AND P1, PT, R167.reuse, -INF , PT ;  /* 0xff800000a700780b */ /* 0x040fe20003f3d000 */
[----:B------:R-:W-:Y:S01]  /*54f0*/  FMUL.FTZ R206, R167, UR15 ;  /* 0x0000000fa7ce7c20 */ /* 0x000fe20008410000 */
[----:B------:R-:W-:Y:S01]  /*5500*/  IADD3 R0, PT, PT, R225, 0xa020, RZ ;  /* 0x0000a020e1007810 */ /* 0x000fe20007ffe0ff */
[--C-:B------:R-:W-:Y:S01]  /*5510*/  FFMA.FTZ R196, R196, UR15, -R207.reuse ;  /* 0x0000000fc4c47c23 */ /* 0x100fe200080108cf */
[--C-:B------:R-:W-:Y:S01]  /*5520*/  FFMA.FTZ R193, R14, UR15, -R207.reuse ;  /* 0x0000000f0ec17c23 */ /* 0x100fe200080108cf */
[--C-:B------:R-:W-:Y:S01]  /*5530*/  FFMA.FTZ R191, R12, UR15, -R207.reuse ;  /* 0x0000000f0cbf7c23 */ /* 0x100fe200080108cf */
[----:B------:R-:W-:Y:S01]  /*5540*/  FSEL R206, R206, RZ, P1 ;  /* 0x000000ffcece7208 */ /* 0x000fe20000800000 */
[--C-:B------:R-:W-:Y:S01]  /*5550*/  FFMA.FTZ R182, R10, UR15, -R207.reuse ;  /* 0x0000000f0ab67c23 */ /* 0x100fe200080108cf */
[----:B------:R-:W-:Y:S01]  /*5560*/  @P4 IADD3 R0, PT, PT, R214, -0x20, RZ ;  /* 0xffffffe0d6004810 */ /* 0x000fe20007ffe0ff */
[----:B------:R-:W-:Y:S01]  /*5570*/  MUFU.EX2 R196, R196 ;  /* 0x000000c400c47308 */ /* 0x000fe20000000800 */
[----:B--2---:R-:W-:Y:S01]  /*5580*/  F2FP.F16.F32.PACK_AB R127, R181, R186 ;  /* 0x000000bab57f723e */ /* 0x004fe200000000ff */
[--C-:B------:R-:W-:Y:S01]  /*5590*/  FFMA.FTZ R194, R15, UR15, -R206.reuse ;  /* 0x0000000f0fc27c23 */ /* 0x100fe200080108ce */
[--C-:B------:R-:W-:Y:S01]  /*55a0*/  FFMA.FTZ R189, R189, UR15, -R206.reuse ;  /* 0x0000000fbdbd7c23 */ /* 0x100fe200080108ce */
[--C-:B------:R-:W-:Y:S01]  /*55b0*/  FFMA.FTZ R192, R13, UR15, -R206.reuse ;  /* 0x0000000f0dc07c23 */ /* 0x100fe200080108ce */
[--C-:B------:R-:W-:Y:S01]  /*55c0*/  FFMA.FTZ R3, R11, UR15, -R206.reuse ;  /* 0x0000000f0b037c23 */ /* 0x100fe200080108ce */
[----:B------:R-:W1:Y:S01]  /*55d0*/  MUFU.EX2 R193, R193 ;  /* 0x000000c100c17308 */ /* 0x000e620000000800 */
[----:B------:R2:W-:Y:S01]  /*55e0*/  LDSM.16.MT88.4 R12, [R2+0x1800] ;  /* 0x00180000020c783b */ /* 0x0005e20000004200 */
[C---:B------:R-:W-:Y:S01]  /*55f0*/  HMMA.16816.F32 R160, R124.reuse, R148, RZ ;  /* 0x000000947ca0723c */ /* 0x040fe200000018ff */
[--C-:B------:R-:W-:Y:S01]  /*5600*/  FFMA.FTZ R245, R204, UR15, -R207.reuse ;  /* 0x0000000fccf57c23 */ /* 0x100fe200080108cf */
[----:B------:R-:W-:Y:S01]  /*5610*/  MUFU.EX2 R191, R191 ;  /* 0x000000bf00bf7308 */ /* 0x000fe20000000800 */
[----:B------:R-:W3:Y:S01]  /*5620*/  LDSM.16.MT88.4 R32, [R0+0x800] ;  /* 0x000800000020783b */ /* 0x000ee20000004200 */
[--C-:B------:R-:W-:Y:S01]  /*5630*/  FFMA.FTZ R199, R199, UR15, -R206.reuse ;  /* 0x0000000fc7c77c23 */ /* 0x100fe200080108ce */
[----:B------:R-:W-:Y:S01]  /*5640*/  FFMA.FTZ R240, R201, UR15, -R206 ;  /* 0x0000000fc9f07c23 */ /* 0x000fe200080108ce */
[----:B------:R-:W4:Y:S01]  /*5650*/  MUFU.EX2 R182, R182 ;  /* 0x000000b600b67308 */ /* 0x000f220000000800 */
[----:B------:R-:W5:Y:S01]  /*5660*/  LDSM.16.MT88.4 R16, [R0+0x1800] ;  /* 0x001800000010783b */ /* 0x000f620000004200 */
[C---:B------:R-:W-:Y:S01]  /*5670*/  HMMA.16816.F32 R140, R124.reuse, R132, RZ ;  /* 0x000000847c8c723c */ /* 0x040fe200000018ff */
[----:B------:R-:W-:Y:S01]  /*5680*/  FFMA.FTZ R208, R208, UR15, -R207 ;  /* 0x0000000fd0d07c23 */ /* 0x000fe200080108cf */
[----:B------:R-:W-:Y:S01]  /*5690*/  MUFU.EX2 R194, R194 ;  /* 0x000000c200c27308 */ /* 0x000fe20000000800 */
[----:B------:R-:W5:Y:S01]  /*56a0*/  LDSM.16.MT88.4 R8, [R220+0x1800] ;  /* 0x00180000dc08783b */ /* 0x000f620000004200 */
[----:B-1----:R-:W-:Y:S01]  /*56b0*/  F2FP.F16.F32.PACK_AB R128, R193, R196 ;  /* 0x000000c4c180723e */ /* 0x002fe200000000ff */
[----:B------:R-:W-:Y:S01]  /*56c0*/  FADD.FTZ R196, R196, R193 ;  /* 0x000000c1c4c47221 */ /* 0x000fe20000010000 */
[----:B------:R-:W1:Y:S01]  /*56d0*/  MUFU.EX2 R189, R189 ;  /* 0x000000bd00bd7308 */ /* 0x000e620000000800 */
[----:B------:R-:W-:Y:S01]  /*56e0*/  F2FP.F16.F32.PACK_AB R4, R195, R198 ;  /* 0x000000c6c304723e */ /* 0x000fe200000000ff */
[C---:B------:R-:W-:Y:S01]  /*56f0*/  HMMA.16816.F32 R40, R124.reuse, R48, RZ ;  /* 0x000000307c28723c */ /* 0x040fe200000018ff */
[----:B------:R-:W-:Y:S01]  /*5700*/  FADD.FTZ R186, R186, R183 ;  /* 0x000000b7baba7221 */ /* 0x000fe20000010000 */
[----:B------:R-:W-:Y:S01]  /*5710*/  MUFU.EX2 R192, R192 ;  /* 0x000000c000c07308 */ /* 0x000fe20000000800 */
[----:B------:R-:W-:Y:S01]  /*5720*/  FADD.FTZ R198, R198, R185 ;  /* 0x000000b9c6c67221 */ /* 0x000fe20000010000 */
[----:B----4-:R-:W-:Y:S01]  /*5730*/  F2FP.F16.F32.PACK_AB R130, R182, R191 ;  /* 0x000000bfb682723e */ /* 0x010fe200000000ff */
[----:B------:R-:W-:Y:S01]  /*5740*/  FADD.FTZ R191, R191, R196 ;  /* 0x000000c4bfbf7221 */ /* 0x000fe20000010000 */
[----:B------:R-:W4:Y:S01]  /*5750*/  MUFU.EX2 R3, R3 ;  /* 0x0000000300037308 */ /* 0x000f220000000800 */
[----:B--2---:R-:W-:Y:S01]  /*5760*/  FFMA.FTZ R2, R86, UR15, -R7 ;  /* 0x0000000f56027c23 */ /* 0x004fe20008010807 */
[C---:B------:R-:W-:Y:S01]  /*5770*/  HMMA.16816.F32 R56, R124.reuse, R64, RZ ;  /* 0x000000407c38723c */ /* 0x040fe200000018ff */
[----:B------:R-:W-:Y:S01]  /*5780*/  FADD.FTZ R182, R182, R191 ;  /* 0x000000bfb6b67221 */ /* 0x000fe20000010000 */
[----:B------:R-:W2:Y:S01]  /*5790*/  MUFU.EX2 R243, R243 ;  /* 0x000000f300f37308 */ /* 0x000ea20000000800 */
[----:B------:R-:W-:Y:S01]  /*57a0*/  FADD.FTZ R181, R181, R186 ;  /* 0x000000bab5b57221 */ /* 0x000fe20000010000 */
[----:B-1----:R-:W-:Y:S01]  /*57b0*/  F2FP.F16.F32.PACK_AB R129, R189, R194 ;  /* 0x000000c2bd81723e */ /* 0x002fe200000000ff */
[----:B------:R-:W-:Y:S01]  /*57c0*/  FADD.FTZ R189, R194, R189 ;  /* 0x000000bdc2bd7221 */ /* 0x000fe20000010000 */
[----:B------:R-:W-:Y:S01]  /*57d0*/  MUFU.EX2 R2, R2 ;  /* 0x0000000200027308 */ /* 0x000fe20000000800 */
[----:B------:R-:W-:Y:S01]  /*57e0*/  FADD.FTZ R195, R195, R198 ;  /* 0x000000c6c3c37221 */ /* 0x000fe20000010000 */
[----:B------:R-:W-:Y:S01]  /*57f0*/  HMMA.16816.F32 R72, R124, R80, RZ ;  /* 0x000000507c48723c */ /* 0x000fe200000018ff */
[C---:B------:R-:W-:Y:S01]  /*5800*/  IADD3 R221, PT, PT, R0.reuse, 0x800, RZ ;  /* 0x0000080000dd7810 */ /* 0x040fe20007ffe0ff */
[----:B------:R-:W1:Y:S01]  /*5810*/  MUFU.EX2 R197, R197 ;  /* 0x000000c500c57308 */ /* 0x000e620000000800 */
[----:B------:R-:W-:-:S02]  /*5820*/  IADD3 R219, PT, PT, R0, 0x1800, RZ ;  /* 0x0000180000db7810 */ /* 0x000fc40007ffe0ff */
[----:B----4-:R-:W-:Y:S01]  /*5830*/  F2FP.F16.F32.PACK_AB R131, R3, R192 ;  /* 0x000000c00383723e */ /* 0x010fe200000000ff */
[----:B------:R-:W-:Y:S01]  /*5840*/  MUFU.EX2 R202, R202 ;  /* 0x000000ca00ca7308 */ /* 0x000fe20000000800 */
[----:B------:R-:W-:Y:S01]  /*5850*/  FADD.FTZ R192, R192, R189 ;  /* 0x000000bdc0c07221 */ /* 0x000fe20000010000 */
[C---:B------:R-:W-:Y:S01]  /*5860*/  HMMA.16816.F32 R88, R124.reuse, R96, RZ ;  /* 0x000000607c58723c */ /* 0x040fe200000018ff */
[----:B--2---:R-:W-:Y:S01]  /*5870*/  F2FP.F16.F32.PACK_AB R6, R243, R200 ;  /* 0x000000c8f306723e */ /* 0x004fe200000000ff */
[----:B------:R-:W2:Y:S01]  /*5880*/  MUFU.EX2 R241, R241 ;  /* 0x000000f100f17308 */ /* 0x000ea20000000800 */
[----:B------:R-:W-:Y:S01]  /*5890*/  FADD.FTZ R3, R3, R192 ;  /* 0x000000c003037221 */ /* 0x000fe20000010000 */
[----:B------:R-:W-:Y:S02]  /*58a0*/  FADD.FTZ R200, R200, R195 ;  /* 0x000000c3c8c87221 */ /* 0x000fe40000010000 */
[----:B------:R-:W-:Y:S02]  /*58b0*/  MUFU.EX2 R204, R208 ;  /* 0x000000d000cc7308 */ /* 0x000fe40000000800 */
[----:B------:R-:W-:Y:S01]  /*58c0*/  HMMA.16816.F32 R104, R124, R112, RZ ;  /* 0x000000707c68723c */ /* 0x000fe200000018ff */
[----:B-1----:R-:W-:Y:S01]  /*58d0*/  F2FP.F16.F32.PACK_AB R5, R197, R2 ;  /* 0x00000002c505723e */ /* 0x002fe200000000ff */
[----:B------:R-:W-:Y:S01]  /*58e0*/  MUFU.EX2 R245, R245 ;  /* 0x000000f500f57308 */ /* 0x000fe20000000800 */
[----:B------:R-:W-:Y:S01]  /*58f0*/  FADD.FTZ R2, R2, R181 ;  /* 0x000000b502027221 */ /* 0x000fe20000010000 */
[----:B------:R-:W-:-:S02]  /*5900*/  FADD.FTZ R243, R243, R200 ;  /* 0x000000c8f3f37221 */ /* 0x000fc40000010000 */
[----:B------:R-:W-:Y:S01]  /*5910*/  MUFU.EX2 R199, R199 ;  /* 0x000000c700c77308 */ /* 0x000fe20000000800 */
[----:B------:R-:W-:Y:S01]  /*5920*/  FADD.FTZ R197, R197, R2 ;  /* 0x00000002c5c57221 */ /* 0x000fe20000010000 */
[----:B------:R-:W-:Y:S01]  /*5930*/  HMMA.16816.F32 R152, R124, R150, RZ ;  /* 0x000000967c98723c */ /* 0x000fe200000018ff */
[----:B--2---:R-:W-:Y:S01]  /*5940*/  F2FP.F16.F32.PACK_AB R7, R241, R202 ;  /* 0x000000caf107723e */ /* 0x004fe200000000ff */
[----:B------:R-:W-:Y:S01]  /*5950*/  MUFU.EX2 R240, R240 ;  /* 0x000000f000f07308 */ /* 0x000fe20000000800 */
[----:B------:R-:W-:-:S04]  /*5960*/  FADD.FTZ R202, R202, R197 ;  /* 0x000000c5caca7221 */ /* 0x000fc80000010000 */
[----:B------:R-:W-:Y:S01]  /*5970*/  FADD.FTZ R241, R241, R202 ;  /* 0x000000caf1f17221 */ /* 0x000fe20000010000 */
        /* <DEDUP_REMOVED lines=12> */
[----:B------:R-:W-:Y:S08]  /*5a40*/  HMMA.16816.F32 R100, R128, R112, RZ ;  /* 0x000000708064723c */ /* 0x000ff000000018ff */
        /* <DEDUP_REMOVED lines=12> */
[-C--:B------:R-:W-:Y:S03]  /*5b10*/  HMMA.16816.F32 R124, R124, R178.reuse, RZ ;  /* 0x000000b27c7c723c */ /* 0x080fe600000018ff */
[----:B------:R-:W1:Y:S05]  /*5b20*/  MUFU.EX2 R176, R176 ;  /* 0x000000b000b07308 */ /* 0x000e6a0000000800 */
[----:B------:R-:W-:Y:S01]  /*5b30*/  HMMA.16816.F32 R128, R128, R178, RZ ;  /* 0x000000b28080723c */ /* 0x000fe200000018ff */
[--C-:B------:R-:W-:Y:S01]  /*5b40*/  FFMA.FTZ R178, R203, UR15, -R206.reuse ;  /* 0x0000000fcbb27c23 */ /* 0x100fe200080108ce */
[----:B------:R-:W-:-:S05]  /*5b50*/  FFMA.FTZ R179, R205, UR15, -R206 ;  /* 0x0000000fcdb37c23 */ /* 0x000fca00080108ce */
[----:B------:R-:W-:Y:S01]  /*5b60*/  MUFU.EX2 R178, R178 ;  /* 0x000000b200b27308 */ /* 0x000fe20000000800 */
[C---:B------:R-:W-:Y:S03]  /*5b70*/  HMMA.16816.F32 R160, R4.reuse, R172, R160 ;  /* 0x000000ac04a0723c */ /* 0x040fe600000018a0 */
[----:B------:R-:W2:Y:S05]  /*5b80*/  MUFU.EX2 R179, R179 ;  /* 0x000000b300b37308 */ /* 0x000eaa0000000800 */
        /* <DEDUP_REMOVED lines=15> */
[----:B-1----:R-:W-:Y:S01]  /*5c80*/  F2FP.F16.F32.PACK_AB R4, R176, R177 ;  /* 0x000000b1b004723e */ /* 0x002fe200000000ff */
[----:B------:R-:W-:Y:S01]  /*5c90*/  FADD.FTZ R177, R177, R182 ;  /* 0x000000b6b1b17221 */ /* 0x000fe20000010000 */
[----:B--2---:R-:W-:Y:S01]  /*5ca0*/  F2FP.F16.F32.PACK_AB R5, R179, R178 ;  /* 0x000000b2b305723e */ /* 0x004fe200000000ff */
        /* <DEDUP_REMOVED lines=30> */
[----:B------:R-:W-:-:S03]  /*5e90*/  SEL R188, R188, 0xffffffe0, !P4 ;  /* 0xffffffe0bcbc7807 */ /* 0x000fc60006000000 */
[----:B------:R-:W-:-:S04]  /*5ea0*/  UIMAD.WIDE.U32 UR26, UR18, UR12, URZ ;  /* 0x0000000c121a72a5 */ /* 0x000fc8000f8e00ff */
[----:B------:R-:W-:Y:S02]  /*5eb0*/  USHF.L.U32 UR9, UR26, 0x5, URZ ;  /* 0x000000051a097899 */ /* 0x000fe400080006ff */
[----:B------:R-:W-:Y:S01]  /*5ec0*/  UIMAD UR18, UR18, UR13, UR27 ;  /* 0x0000000d121272a4 */ /* 0x000fe2000f8e021b */
[----:B------:R-:W-:Y:S01]  /*5ed0*/  IMAD.U32 R7, RZ, RZ, UR26 ;  /* 0x0000001aff077e24 */ /* 0x000fe2000f8e00ff */
[----:B------:R-:W-:Y:S01]  /*5ee0*/  ULEA UR9, UP0, UR12, UR9, 0x4 ;  /* 0x000000090c097291 */ /* 0x000fe2000f8020ff */
[----:B------:R-:W-:Y:S01]  /*5ef0*/  BAR.SYNC.DEFER_BLOCKING 0x0 ;  /* 0x0000000000007b1d */ /* 0x000fe20000010000 */
[----:B------:R-:W-:Y:S01]  /*5f00*/  USHF.L.U64.HI UR14, UR26, 0x5, UR18 ;  /* 0x000000051a0e7899 */ /* 0x000fe20008010212 */
[----:B-1----:R-:W-:Y:S01]  /*5f10*/  ISETP.GE.AND P3, PT, R232, UR8, PT ;  /* 0x00000008e8007c0c */ /* 0x002fe2000bf66270 */
[----:B------:R-:W-:Y:S01]  /*5f20*/  IMAD.U32 R2, RZ, RZ, UR26 ;  /* 0x0000001aff027e24 */ /* 0x000fe2000f8e00ff */
[----:B------:R-:W-:Y:S01]  /*5f30*/  ISETP.GE.AND P2, PT, R231, UR8, PT ;  /* 0x00000008e7007c0c */ /* 0x000fe2000bf46270 */
[----:B------:R-:W-:Y:S01]  /*5f40*/  ULEA.HI.X UR14, UR12, UR14, UR13, 0x4, UP0 ;  /* 0x0000000e0c0e7291 */ /* 0x000fe200080f240d */
[----:B------:R-:W-:Y:S01]  /*5f50*/  IMAD.U32 R3, RZ, RZ, UR9 ;  /* 0x00000009ff037e24 */ /* 0x000fe2000f8e00ff */
[----:B------:R-:W-:Y:S01]  /*5f60*/  LEA R6, P5, R7, R234, 0x6 ;  /* 0x000000ea07067211 */ /* 0x000fe200078a30ff */
[----:B------:R-:W-:Y:S01]  /*5f70*/  IMAD.U32 R0, RZ, RZ, UR18 ;  /* 0x00000012ff007e24 */ /* 0x000fe2000f8e00ff */
[----:B------:R-:W-:-:S02]  /*5f80*/  UISETP.GE.U32.AND UP0, UPT, UR23, 0x3, UPT ;  /* 0x000000031700788c */ /* 0x000fc4000bf06070 */
[----:B------:R-:W-:Y:S02]  /*5f90*/  MOV R4, UR14 ;  /* 0x0000000e00047c02 */ /* 0x000fe40008000f00 */
[----:B------:R-:W-:Y:S02]  /*5fa0*/  LEA R12, P1, R3, R234, 0x1 ;  /* 0x000000ea030c7211 */ /* 0x000fe400078208ff */
[-C--:B------:R-:W-:Y:S01]  /*5fb0*/  LEA.HI.X R7, R2, R233.reuse, R0, 0x6, P5 ;  /* 0x000000e902077211 */ /* 0x080fe200028f3400 */
[----:B------:R-:W-:Y:S01]  /*5fc0*/  IMAD.IADD R2, R227, 0x1, R188 ;  /* 0x00000001e3027824 */ /* 0x000fe200078e02bc */
[----:B------:R-:W-:Y:S01]  /*5fd0*/  LEA.HI.X R13, R3, R233, R4, 0x1, P1 ;  /* 0x000000e9030d7211 */ /* 0x000fe200008f0c04 */
[C---:B------:R-:W-:Y:S02]  /*5fe0*/  IMAD.IADD R3, R229.reuse, 0x1, R188 ;  /* 0x00000001e5037824 */ /* 0x040fe400078e02bc */
[----:B------:R-:W-:Y:S01]  /*5ff0*/  IMAD.MOV.U32 R0, RZ, RZ, 0x40 ;  /* 0x00000040ff007424 */ /* 0x000fe200078e00ff */
[----:B------:R-:W-:Y:S01]  /*6000*/  @!PT LDS RZ, [RZ] ;  /* 0x00000000fffff984 */ /* 0x000fe20000000800 */
[----:B------:R-:W-:Y:S01]  /*6010*/  @!PT LDS RZ, [RZ] ;  /* 0x00000000fffff984 */ /* 0x000fe20000000800 */
[----:B------:R-:W-:Y:S01]  /*6020*/  @!PT LDS RZ, [RZ] ;  /* 0x00000000fffff984 */ /* 0x000fe20000000800 */
[----:B------:R-:W-:Y:S04]  /*6030*/  @!P3 LDGSTS.E.BYPASS.LTC128B.128 [R239+0xa000], desc[UR24][R6.64] ;  /* 0x0a00000006efbfae */ /* 0x000fe8000b981a18 */
[----:B------:R-:W-:Y:S01]  /*6040*/  SEL R0, R0, 0xffffffc0, !P0 ;  /* 0xffffffc000007807 */ /* 0x000fe20004000000 */
[----:B------:R-:W-:Y:S03]  /*6050*/  @P3 STS.128 [R239+0xa000], RZ ;  /* 0x00a000ffef003388 */ /* 0x000fe60000000c00 */
[----:B------:R-:W-:Y:S01]  /*6060*/  IADD3 R213, PT, PT, R229, R0, RZ ;  /* 0x00000000e5d57210 */ /* 0x000fe20007ffe0ff */
        /* <DEDUP_REMOVED lines=18> */
[----:B------:R-:W3:Y:S04]  /*6190*/  LDSM.16.M88.4 R184, [R229+0x2000] ;  /* 0x00200000e5b8783b */ /* 0x000ee80000000200 */
[----:B------:R-:W4:Y:S04]  /*61a0*/  LDSM.16.M88.4 R8, [R228+UR6+0x8800] ;  /* 0x00880006e408783b */ /* 0x000f280008000200 */
[----:B------:R-:W-:Y:S04]  /*61b0*/  LDSM.16.M88.4 R176, [R2+0x8000] ;  /* 0x0080000002b0783b */ /* 0x000fe80000000200 */
[----:B-1----:R-:W1:Y:S04]  /*61c0*/  LDSM.16.M88.4 R12, [R3+0x2000] ;  /* 0x00200000030c783b */ /* 0x002e680000000200 */
[----:B------:R-:W5:Y:S04]  /*61d0*/  LDSM.16.M88.4 R204, [R2+0x8800] ;  /* 0x0088000002cc783b */ /* 0x000f680000000200 */
[----:B------:R-:W5:Y:S04]  /*61e0*/  LDSM.16.M88.4 R32, [R3] ;  /* 0x000000000320783b */ /* 0x000f680000000200 */
[----:B------:R-:W-:Y:S04]  /*61f0*/  LDSM.16.M88.4 R200, [R213+0x2000] ;  /* 0x00200000d5c8783b */ /* 0x000fe80000000200 */
[----:B------:R-:W5:Y:S04]  /*6200*/  LDSM.16.M88.4 R172, [R0+0x8000] ;  /* 0x0080000000ac783b */ /* 0x000f680000000200 */
[----:B------:R-:W5:Y:S01]  /*6210*/  LDSM.16.M88.4 R16, [R0+0x8800] ;  /* 0x008800000010783b */ /* 0x000f620000000200 */
[-C--:B--2---:R-:W-:Y:S03]  /*6220*/  HMMA.16816.F32 R4, R180, R192.reuse, RZ ;  /* 0x000000c0b404723c */ /* 0x084fe600000018ff */
[----:B------:R-:W-:Y:S04]  /*6230*/  LDSM.16.M88.4 R196, [R224+0x8000] ;  /* 0x00800000e0c4783b */ /* 0x000fe80000000200 */
[----:B------:R-:W-:Y:S01]  /*6240*/  LDSM.16.M88.4 R208, [R2+0x9000] ;  /* 0x0090000002d0783b */ /* 0x000fe20000000200 */
[C---:B---3--:R-:W-:Y:S03]  /*6250*/  HMMA.16816.F32 R28, R184.reuse, R192, RZ ;  /* 0x000000c0b81c723c */ /* 0x048fe600000018ff */
[----:B------:R-:W0:Y:S05]  /*6260*/  LDGDEPBAR ;  /* 0x00000000000079af */ /* 0x000e2a0000000000 */
[C---:B------:R-:W-:Y:S08]  /*6270*/  HMMA.16816.F32 R24, R184.reuse, R194, RZ ;  /* 0x000000c2b818723c */ /* 0x040ff000000018ff */
[----:B----4-:R-:W-:Y:S08]  /*6280*/  HMMA.16816.F32 R20, R184, R8, RZ ;  /* 0x00000008b814723c */ /* 0x010ff000000018ff */
[----:B------:R-:W-:Y:S08]  /*6290*/  HMMA.16816.F32 R192, R180, R194, RZ ;  /* 0x000000c2b4c0723c */ /* 0x000ff000000018ff */
[----:B------:R-:W-:Y:S08]  /*62a0*/  HMMA.16816.F32 R184, R184, R10, RZ ;  /* 0x0000000ab8b8723c */ /* 0x000ff000000018ff */
[C---:B------:R-:W-:Y:S08]  /*62b0*/  HMMA.16816.F32 R188, R180.reuse, R8, RZ ;  /* 0x00000008b4bc723c */ /* 0x040ff000000018ff */
[----:B------:R-:W-:Y:S01]  /*62c0*/  HMMA.16816.F32 R180, R180, R10, RZ ;  /* 0x0000000ab4b4723c */ /* 0x000fe200000018ff */
[----:B------:R-:W2:Y:S07]  /*62d0*/  LDSM.16.M88.4 R8, [R213] ;  /* 0x00000000d508783b */ /* 0x000eae0000000200 */
[C---:B-1----:R-:W-:Y:S08]  /*62e0*/  HMMA.16816.F32 R28, R12.reuse, R176, R28 ;  /* 0x000000b00c1c723c */ /* 0x042ff0000000181c */
[C---:B-----5:R-:W-:Y:S08]  /*62f0*/  HMMA.16816.F32 R20, R12.reuse, R204, R20 ;  /* 0x000000cc0c14723c */ /* 0x060ff00000001814 */
[C---:B------:R-:W-:Y:S08]  /*6300*/  HMMA.16816.F32 R24, R12.reuse, R178, R24 ;  /* 0x000000b20c18723c */ /* 0x040ff00000001818 */
[----:B------:R-:W-:Y:S01]  /*6310*/  HMMA.16816.F32 R184, R12, R206, R184 ;  /* 0x000000ce0cb8723c */ /* 0x000fe200000018b8 */
[----:B------:R-:W1:Y:S07]  /*6320*/  LDSM.16.M88.4 R12, [R226+0x2000] ;  /* 0x00200000e20c783b */ /* 0x000e6e0000000200 */
[C---:B------:R-:W-:Y:S08]  /*6330*/  HMMA.16816.F32 R4, R32.reuse, R176, R4 ;  /* 0x000000b02004723c */ /* 0x040ff00000001804 */
[C---:B------:R-:W-:Y:S01]  /*6340*/  HMMA.16816.F32 R192, R32.reuse, R178, R192 ;  /* 0x000000b220c0723c */ /* 0x040fe200000018c0 */
[----:B------:R-:W3:Y:S07]  /*6350*/  LDSM.16.M88.4 R176, [R224+0x8800] ;  /* 0x00880000e0b0783b */ /* 0x000eee0000000200 */
[C---:B------:R-:W-:Y:S08]  /*6360*/  HMMA.16816.F32 R188, R32.reuse, R204, R188 ;  /* 0x000000cc20bc723c */ /* 0x040ff000000018bc */
        /* <DEDUP_REMOVED lines=8> */
[C---:B--2---:R-:W-:Y:S08]  /*63f0*/  HMMA.16816.F32 R4, R8.reuse, R172, R4 ;  /* 0x000000ac0804723c */ /* 0x044ff00000001804 */
[C---:B------:R-:W-:Y:S01]  /*6400*/  HMMA.16816.F32 R192, R8.reuse, R174, R192 ;  /* 0x000000ae08c0723c */ /* 0x040fe200000018c0 */
[----:B------:R-:W-:Y:S07]  /*6410*/  LDSM.16.M88.4 R172, [R228+UR6+0x9000] ;  /* 0x00900006e4ac783b */ /* 0x000fee0008000200 */
[C---:B------:R-:W-:Y:S08]  /*6420*/  HMMA.16816.F32 R188, R8.reuse, R16, R188 ;  /* 0x0000001008bc723c */ /* 0x040ff000000018bc */
[----:B------:R-:W-:Y:S01]  /*6430*/  HMMA.16816.F32 R180, R8, R18, R180 ;  /* 0x0000001208b4723c */ /* 0x000fe200000018b4 */
[----:B------:R-:W2:Y:S04]  /*6440*/  LDSM.16.M88.4 R8, [R229+0x4000] ;  /* 0x00400000e508783b */ /* 0x000ea80000000200 */
[----:B------:R-:W5:Y:S03]  /*6450*/  LDSM.16.M88.4 R16, [R229+0x6000] ;  /* 0x00600000e510783b */ /* 0x000f660000000200 */
[C---:B-1----:R-:W-:Y:S08]  /*6460*/  HMMA.16816.F32 R28, R12.reuse, R196, R28 ;  /* 0x000000c40c1c723c */ /* 0x042ff0000000181c */
[C---:B------:R-:W-:Y:S08]  /*6470*/  HMMA.16816.F32 R24, R12.reuse, R198, R24 ;  /* 0x000000c60c18723c */ /* 0x040ff00000001818 */
[C---:B---3--:R-:W-:Y:S08]  /*6480*/  HMMA.16816.F32 R20, R12.reuse, R176, R20 ;  /* 0x000000b00c14723c */ /* 0x048ff00000001814 */
[----:B------:R-:W-:Y:S01]  /*6490*/  HMMA.16816.F32 R184, R12, R178, R184 ;  /* 0x000000b20cb8723c */ /* 0x000fe200000018b8 */
[----:B------:R-:W1:Y:S07]  /*64a0*/  LDSM.16.M88.4 R12, [R228+UR6+0x9800] ;  /* 0x00980006e40c783b */ /* 0x000e6e0008000200 */
[C---:B----4-:R-:W-:Y:S08]  /*64b0*/  HMMA.16816.F32 R4, R32.reuse, R196, R4 ;  /* 0x000000c42004723c */ /* 0x050ff00000001804 */
[C---:B------:R-:W-:Y:S01]  /*64c0*/  HMMA.16816.F32 R192, R32.reuse, R198, R192 ;  /* 0x000000c620c0723c */ /* 0x040fe200000018c0 */
[----:B------:R-:W-:Y:S07]  /*64d0*/  LDSM.16.M88.4 R196, [R2+0x9800] ;  /* 0x0098000002c4783b */ /* 0x000fee0000000200 */
[C---:B------:R-:W-:Y:S08]  /*64e0*/  HMMA.16816.F32 R188, R32.reuse, R176, R188 ;  /* 0x000000b020bc723c */ /* 0x040ff000000018bc */
[----:B------:R-:W-:Y:S01]  /*64f0*/  HMMA.16816.F32 R180, R32, R178, R180 ;  /* 0x000000b220b4723c */ /* 0x000fe200000018b4 */
[----:B------:R-:W-:Y:S04]  /*6500*/  LDSM.16.M88.4 R32, [R0+0x9000] ;  /* 0x009000000020783b */ /* 0x000fe80000000200 */
[----:B------:R-:W3:Y:S03]  /*6510*/  LDSM.16.M88.4 R176, [R213+0x4000] ;  /* 0x00400000d5b0783b */ /* 0x000ee60000000200 */
[-C--:B--2---:R-:W-:Y:S08]  /*6520*/  HMMA.16816.F32 R4, R8, R172.reuse, R4 ;  /* 0x000000ac0804723c */ /* 0x084ff00000001804 */
[C---:B-----5:R-:W-:Y:S08]  /*6530*/  HMMA.16816.F32 R28, R16.reuse, R172, R28 ;  /* 0x000000ac101c723c */ /* 0x060ff0000000181c */
[-C--:B------:R-:W-:Y:S08]  /*6540*/  HMMA.16816.F32 R24, R16, R174.reuse, R24 ;  /* 0x000000ae1018723c */ /* 0x080ff00000001818 */
[----:B------:R-:W-:Y:S01]  /*6550*/  HMMA.16816.F32 R192, R8, R174, R192 ;  /* 0x000000ae08c0723c */ /* 0x000fe200000018c0 */
[----:B------:R-:W2:Y:S07]  /*6560*/  LDSM.16.M88.4 R172, [R213+0x6000] ;  /* 0x00600000d5ac783b */ /* 0x000eae0000000200 */
[C---:B-1----:R-:W-:Y:S08]  /*6570*/  HMMA.16816.F32 R20, R16.reuse, R12, R20 ;  /* 0x0000000c1014723c */ /* 0x042ff00000001814 */
[----:B------:R-:W-:Y:S01]  /*6580*/  HMMA.16816.F32 R184, R16, R14, R184 ;  /* 0x0000000e10b8723c */ /* 0x000fe200000018b8 */
[----:B------:R-:W-:Y:S07]  /*6590*/  LDSM.16.M88.4 R16, [R226+0x4000] ;  /* 0x00400000e210783b */ /* 0x000fee0000000200 */
[C---:B------:R-:W-:Y:S08]  /*65a0*/  HMMA.16816.F32 R188, R8.reuse, R12, R188 ;  /* 0x0000000c08bc723c */ /* 0x040ff000000018bc */
[----:B------:R-:W-:Y:S01]  /*65b0*/  HMMA.16816.F32 R180, R8, R14, R180 ;  /* 0x0000000e08b4723c */ /* 0x000fe200000018b4 */
[----:B------:R-:W1:Y:S04]  /*65c0*/  LDSM.16.M88.4 R8, [R224+0x9000] ;  /* 0x00900000e008783b */ /* 0x000e680000000200 */
[----:B------:R-:W4:Y:S03]  /*65d0*/  LDSM.16.M88.4 R12, [R226+0x6000] ;  /* 0x00600000e20c783b */ /* 0x000f260000000200 */
[-C--:B------:R-:W-:Y:S08]  /*65e0*/  HMMA.16816.F32 R4, R204, R208.reuse, R4 ;  /* 0x000000d0cc04723c */ /* 0x080ff00000001804 */
[C---:B------:R-:W-:Y:S08]  /*65f0*/  HMMA.16816.F32 R28, R200.reuse, R208, R28 ;  /* 0x000000d0c81c723c */ /* 0x040ff0000000181c */
[----:B------:R-:W-:Y:S08]  /*6600*/  HMMA.16816.F32 R24, R200, R210, R24 ;  /* 0x000000d2c818723c */ /* 0x000ff00000001818 */
[-C--:B---3--:R-:W-:Y:S08]  /*6610*/  HMMA.16816.F32 R4, R176, R32.reuse, R4 ;  /* 0x00000020b004723c */ /* 0x088ff00000001804 */
[----:B--2---:R-:W-:Y:S08]  /*6620*/  HMMA.16816.F32 R28, R172, R32, R28 ;  /* 0x00000020ac1c723c */ /* 0x004ff0000000181c */
[C---:B------:R-:W-:Y:S08]  /*6630*/  HMMA.16816.F32 R20, R200.reuse, R196, R20 ;  /* 0x000000c4c814723c */ /* 0x040ff00000001814 */
[----:B------:R-:W-:Y:S01]  /*6640*/  HMMA.16816.F32 R184, R200, R198, R184 ;  /* 0x000000c6c8b8723c */ /* 0x000fe200000018b8 */
[----:B------:R-:W2:Y:S07]  /*6650*/  LDSM.16.M88.4 R200, [R0+0x9800] ;  /* 0x0098000000c8783b */ /* 0x000eae0000000200 */
[-C--:B-1----:R-:W-:Y:S08]  /*6660*/  HMMA.16816.F32 R4, R16, R8.reuse, R4 ;  /* 0x000000081004723c */ /* 0x082ff00000001804 */
[----:B----4-:R-:W-:Y:S08]  /*6670*/  HMMA.16816.F32 R28, R12, R8, R28 ;  /* 0x000000080c1c723c */ /* 0x010ff0000000181c */
        /* <DEDUP_REMOVED lines=11> */
[C---:B--2---:R-:W-:Y:S01]  /*6730*/  HMMA.16816.F32 R184, R172.reuse, R202, R184 ;  /* 0x000000caacb8723c */ /* 0x044fe200000018b8 */
[----:B------:R-:W-:Y:S01]  /*6740*/  FMUL.FTZ R29, R29, UR4 ;  /* 0x000000041d1d7c20 */ /* 0x000fe20008410000 */
[----:B------:R-:W-:Y:S06]  /*6750*/  MUFU.TANH R32, R32 ;  /* 0x0000002000207308 */ /* 0x000fec0000002400 */
[----:B------:R-:W-:Y:S02]  /*6760*/  HMMA.16816.F32 R20, R172, R200, R20 ;  /* 0x000000c8ac14723c */ /* 0x000fe40000001814 */
[----:B------:R-:W2:Y:S06]  /*6770*/  MUFU.TANH R28, R28 ;  /* 0x0000001c001c7308 */ /* 0x000eac0000002400 */
[----:B------:R-:W-:Y:S02]  /*6780*/  HMMA.16816.F32 R192, R204, R210, R192 ;  /* 0x000000d2ccc0723c */ /* 0x000fe400000018c0 */
[----:B------:R-:W-:Y:S06]  /*6790*/  MUFU.TANH R30, R30 ;  /* 0x0000001e001e7308 */ /* 0x000fec0000002400 */
[----:B------:R-:W-:Y:S02]  /*67a0*/  HMMA.16816.F32 R188, R176, R200, R188 ;  /* 0x000000c8b0bc723c */ /* 0x000fe400000018bc */
[----:B------:R-:W-:Y:S06]  /*67b0*/  MUFU.TANH R31, R31 ;  /* 0x0000001f001f7308 */ /* 0x000fec0000002400 */
[C---:B------:R-:W-:Y:S02]  /*67c0*/  HMMA.16816.F32 R24, R12.reuse, R10, R24 ;  /* 0x0000000a0c18723c */ /* 0x040fe40000001818 */
[----:B------:R-:W-:Y:S06]  /*67d0*/  MUFU.TANH R29, R29 ;  /* 0x0000001d001d7308 */ /* 0x000fec0000002400 */
[----:B-1----:R-:W-:Y:S02]  /*67e0*/  HMMA.16816.F32 R184, R12, R6, R184 ;  /* 0x000000060cb8723c */ /* 0x002fe400000018b8 */
[----:B------:R-:W-:Y:S06]  /*67f0*/  MUFU.TANH R8, R8 ;  /* 0x0000000800087308 */ /* 0x000fec0000002400 */
[----:B------:R-:W-:Y:S02]  /*6800*/  HMMA.16816.F32 R180, R204, R198, R180 ;  /* 0x000000c6ccb4723c */ /* 0x000fe400000018b4 */
[----:B------:R-:W-:Y:S01]  /*6810*/  MUFU.TANH R9, R9 ;  /* 0x0000000900097308 */ /* 0x000fe20000002400 */
[----:B------:R-:W-:-:S05]  /*6820*/  FMUL.FTZ R24, R24, UR4 ;  /* 0x0000000418187c20 */ /* 0x000fca0008410000 */
[----:B------:R-:W-:Y:S01]  /*6830*/  HMMA.16816.F32 R20, R12, R4, R20 ;  /* 0x000000040c14723c */ /* 0x000fe20000001814 */
[----:B------:R-:W-:Y:S01]  /*6840*/  FMUL.FTZ R15, R26, UR4 ;  /* 0x000000041a0f7c20 */ /* 0x000fe20008410000 */
[----:B------:R-:W-:Y:S01]  /*6850*/  FMUL.FTZ R14, R25, UR4 ;  /* 0x00000004190e7c20 */ /* 0x000fe20008410000 */
[----:B------:R-:W1:Y:S01]  /*6860*/  MUFU.TANH R24, R24 ;  /* 0x0000001800187308 */ /* 0x000e620000002400 */
[----:B------:R-:W-:Y:S01]  /*6870*/  FMUL.FTZ R185, R185, UR4 ;  /* 0x00000004b9b97c20 */ /* 0x000fe20008410000 */
[----:B------:R-:W-:Y:S01]  /*6880*/  FMUL.FTZ R187, R187, UR4 ;  /* 0x00000004bbbb7c20 */ /* 0x000fe20008410000 */
[----:B------:R-:W-:Y:S02]  /*6890*/  FMUL.FTZ R186, R186, UR4 ;  /* 0x00000004baba7c20 */ /* 0x000fe40008410000 */
[----:B------:R-:W-:Y:S03]  /*68a0*/  HMMA.16816.F32 R192, R176, R34, R192 ;  /* 0x00000022b0c0723c */ /* 0x000fe600000018c0 */
[----:B------:R-:W-:Y:S05]  /*68b0*/  MUFU.TANH R15, R15 ;  /* 0x0000000f000f7308 */ /* 0x000fea0000002400 */
[----:B------:R-:W-:Y:S01]  /*68c0*/  HMMA.16816.F32 R188, R16, R4, R188 ;  /* 0x0000000410bc723c */ /* 0x000fe200000018bc */
[----:B------:R-:W-:Y:S01]  /*68d0*/  FMUL.FTZ R4, R27, UR4 ;  /* 0x000000041b047c20 */ /* 0x000fe20008410000 */
[----:B------:R-:W-:Y:S01]  /*68e0*/  FMUL.FTZ R27, R184, UR4 ;  /* 0x00000004b81b7c20 */ /* 0x000fe20008410000 */
[----:B------:R-:W-:Y:S01]  /*68f0*/  IMAD.U32 R5, RZ, RZ, UR23 ;  /* 0x00000017ff057e24 */ /* 0x000fe2000f8e00ff */
[----:B------:R-:W-:Y:S01]  /*6900*/  MUFU.TANH R14, R14 ;  /* 0x0000000e000e7308 */ /* 0x000fe20000002400 */
[----:B------:R-:W-:Y:S01]  /*6910*/  FMUL.FTZ R20, R20, UR4 ;  /* 0x0000000414147c20 */ /* 0x000fe20008410000 */
[----:B------:R-:W-:Y:S01]  /*6920*/  FMUL.FTZ R22, R22, UR4 ;  /* 0x0000000416167c20 */ /* 0x000fe20008410000 */
[----:B------:R-:W-:Y:S01]  /*6930*/  IMAD R5, R5, 0x20, R238 ;  /* 0x0000002005057824 */ /* 0x000fe200078e02ee */
[----:B------:R-:W-:Y:S01]  /*6940*/  HMMA.16816.F32 R180, R176, R202, R180 ;  /* 0x000000cab0b4723c */ /* 0x000fe200000018b4 */
[----:B------:R-:W-:Y:S01]  /*6950*/  FMUL.FTZ R175, R23, UR4 ;  /* 0x0000000417af7c20 */ /* 0x000fe20008410000 */
[----:B------:R-:W-:Y:S01]  /*6960*/  FMUL.FTZ R21, R21, UR4 ;  /* 0x0000000415157c20 */ /* 0x000fe20008410000 */
[C---:B------:R-:W-:Y:S01]  /*6970*/  VIADD R174, R5.reuse, 0xffffffd8 ;  /* 0xffffffd805ae7836 */ /* 0x040fe20000000000 */
[----:B------:R-:W3:Y:S01]  /*6980*/  MUFU.TANH R27, R27 ;  /* 0x0000001b001b7308 */ /* 0x000ee20000002400 */
[C---:B------:R-:W-:Y:S01]  /*6990*/  IADD3 R13, PT, PT, R5.reuse, -0x40, RZ ;  /* 0xffffffc0050d7810 */ /* 0x040fe20007ffe0ff */
[C---:B------:R-:W-:Y:S01]  /*69a0*/  VIADD R35, R5.reuse, 0xffffffc1 ;  /* 0xffffffc105237836 */ /* 0x040fe20000000000 */
[----:B------:R-:W-:Y:S01]  /*69b0*/  IADD3 R34, PT, PT, R5, -0x38, RZ ;  /* 0xffffffc805227810 */ /* 0x000fe20007ffe0ff */
[----:B------:R-:W-:Y:S01]  /*69c0*/  HMMA.16816.F32 R192, R16, R10, R192 ;  /* 0x0000000a10c0723c */ /* 0x000fe200000018c0 */
[----:B------:R-:W-:-:S02]  /*69d0*/  I2FP.F32.U32 R173, R13 ;  /* 0x0000000d00ad7245 */ /* 0x000fc40000201000 */
[----:B------:R-:W-:Y:S01]  /*69e0*/  I2FP.F32.U32 R172, R174 ;  /* 0x000000ae00ac7245 */ /* 0x000fe20000201000 */
[----:B------:R-:W-:Y:S01]  /*69f0*/  MUFU.TANH R4, R4 ;  /* 0x0000000400047308 */ /* 0x000fe20000002400 */
[----:B------:R-:W-:Y:S01]  /*6a00*/  I2FP.F32.U32 R26, R34 ;  /* 0x00000022001a7245 */ /* 0x000fe20000201000 */
[----:B--2---:R-:W-:Y:S01]  /*6a10*/  FFMA.FTZ R25, R173, UR5, R28 ;  /* 0x00000005ad197c23 */ /* 0x004fe2000801001c */
[----:B------:R-:W-:Y:S02]  /*6a20*/  I2FP.F32.U32 R28, R35 ;  /* 0x00000023001c7245 */ /* 0x000fe40000201000 */
[----:B------:R-:W-:Y:S01]  /*6a30*/  ISETP.GE.AND P4, PT, R13, R169, PT ;  /* 0x000000a90d00720c */ /* 0x000fe20003f86270 */
[----:B-1----:R-:W-:Y:S01]  /*6a40*/  FFMA.FTZ R24, R26, UR5, R24 ;  /* 0x000000051a187c23 */ /* 0x002fe20008010018 */
[----:B------:R-:W-:Y:S01]  /*6a50*/  ISETP.GE.AND P5, PT, R174, R170, PT ;  /* 0x000000aaae00720c */ /* 0x000fe20003fa6270 */
[----:B------:R1:W2:Y:S01]  /*6a60*/  MUFU.TANH R23, R20 ;  /* 0x0000001400177308 */ /* 0x0002a20000002400 */
[----:B------:R-:W-:Y:S01]  /*6a70*/  HMMA.16816.F32 R180, R16, R6, R180 ;  /* 0x0000000610b4723c */ /* 0x000fe200000018b4 */
[----:B------:R-:W-:-:S02]  /*6a80*/  VIADD R19, R5, 0xffffffc9 ;  /* 0xffffffc905137836 */ /* 0x000fc40000000000 */
[----:B------:R-:W-:Y:S01]  /*6a90*/  FFMA.FTZ R18, R173, UR5, R30 ;  /* 0x00000005ad127c23 */ /* 0x000fe2000801001e */
[----:B---3--:R-:W-:Y:S01]  /*6aa0*/  FFMA.FTZ R27, R172, UR5, R27 ;  /* 0x00000005ac1b7c23 */ /* 0x008fe2000801001b */
[----:B------:R-:W-:Y:S01]  /*6ab0*/  FFMA.FTZ R16, R26, UR5, R15 ;  /* 0x000000051a107c23 */ /* 0x000fe2000801000f */
[----:B------:R-:W-:Y:S01]  /*6ac0*/  VIADD R17, R5, 0xffffffd0 ;  /* 0xffffffd005117836 */ /* 0x000fe20000000000 */
[-C--:B------:R-:W-:Y:S01]  /*6ad0*/  ISETP.GE.AND P1, PT, R13, R170.reuse, PT ;  /* 0x000000aa0d00720c */ /* 0x080fe20003f26270 */
[----:B------:R-:W3:Y:S01]  /*6ae0*/  MUFU.TANH R179, R22 ;  /* 0x0000001600b37308 */ /* 0x000ee20000002400 */
[----:B------:R-:W-:Y:S01]  /*6af0*/  FSEL R18, R18, -INF , !P4 ;  /* 0xff80000012127808 */ /* 0x000fe20006000000 */
[----:B------:R-:W-:Y:S01]  /*6b00*/  FFMA.FTZ R29, R28, UR5, R29 ;  /* 0x000000051c1d7c23 */ /* 0x000fe2000801001d */
[----:B------:R-:W-:Y:S01]  /*6b10*/  ISETP.GE.AND P4, PT, R35, R169, PT ;  /* 0x000000a92300720c */ /* 0x000fe20003f86270 */
[----:B------:R-:W-:Y:S01]  /*6b20*/  FMUL.FTZ R11, R192, UR4 ;  /* 0x00000004c00b7c20 */ /* 0x000fe20008410000 */
[----:B------:R-:W-:Y:S01]  /*6b30*/  FSEL R200, R27, -INF , !P5 ;  /* 0xff8000001bc87808 */ /* 0x000fe20006800000 */
[----:B------:R-:W-:Y:S01]  /*6b40*/  FMUL.FTZ R10, R193, UR4 ;  /* 0x00000004c10a7c20 */ /* 0x000fe20008410000 */
[-C--:B------:R-:W-:Y:S01]  /*6b50*/  ISETP.GE.AND P5, PT, R34, R170.reuse, PT ;  /* 0x000000aa2200720c */ /* 0x080fe20003fa6270 */
[----:B------:R4:W5:Y:S01]  /*6b60*/  MUFU.TANH R177, R21 ;  /* 0x0000001500b17308 */ /* 0x0009620000002400 */
[----:B------:R-:W-:Y:S01]  /*6b70*/  FSEL R25, R25, -INF , !P1 ;  /* 0xff80000019197808 */ /* 0x000fe20004800000 */
[----:B-1----:R-:W-:Y:S01]  /*6b80*/  FFMA.FTZ R20, R28, UR5, R31 ;  /* 0x000000051c147c23 */ /* 0x002fe2000801001f */
[----:B------:R-:W-:Y:S01]  /*6b90*/  I2FP.F32.U32 R12, R17 ;  /* 0x00000011000c7245 */ /* 0x000fe20000201000 */
[----:B------:R-:W-:Y:S01]  /*6ba0*/  FMUL.FTZ R31, R194, UR4 ;  /* 0x00000004c21f7c20 */ /* 0x000fe20008410000 */
[C---:B------:R-:W-:Y:S01]  /*6bb0*/  IADD3 R7, PT, PT, R5.reuse, -0x2f, RZ ;  /* 0xffffffd105077810 */ /* 0x040fe20007ffe0ff */
[----:B------:R-:W-:Y:S01]  /*6bc0*/  VIADD R5, R5, 0xffffffd9 ;  /* 0xffffffd905057836 */ /* 0x000fe20000000000 */
[-C--:B------:R-:W-:Y:S01]  /*6bd0*/  ISETP.GE.AND P1, PT, R35, R170.reuse, PT ;  /* 0x000000aa2300720c */ /* 0x080fe20003f26270 */
[----:B------:R-:W-:Y:S01]  /*6be0*/  MUFU.TANH R15, R185 ;  /* 0x000000b9000f7308 */ /* 0x000fe20000002400 */
[----:B------:R-:W-:Y:S01]  /*6bf0*/  FSEL R20, R20, -INF , !P4 ;  /* 0xff80000014147808 */ /* 0x000fe20006000000 */
[C---:B--2---:R-:W-:Y:S01]  /*6c00*/  FFMA.FTZ R203, R12.reuse, UR5, R23 ;  /* 0x000000050ccb7c23 */ /* 0x044fe20008010017 */
[----:B------:R-:W-:Y:S01]  /*6c10*/  ISETP.GE.AND P4, PT, R19, R170, PT ;  /* 0x000000aa1300720c */ /* 0x000fe20003f86270 */
[----:B---3--:R-:W-:Y:S01]  /*6c20*/  FFMA.FTZ R179, R12, UR5, R179 ;  /* 0x000000050cb37c23 */ /* 0x008fe200080100b3 */
[----:B------:R-:W-:-:S02]  /*6c30*/  FSEL R27, R24, -INF , !P5 ;  /* 0xff800000181b7808 */ /* 0x000fc40006800000 */
[----:B------:R-:W-:Y:S01]  /*6c40*/  ISETP.GE.AND P5, PT, R19, R169, PT ;  /* 0x000000a91300720c */ /* 0x000fe20003fa6270 */
[----:B------:R-:W1:Y:S01]  /*6c50*/  MUFU.TANH R175, R175 ;  /* 0x000000af00af7308 */ /* 0x000e620000002400 */
[----:B------:R-:W-:Y:S02]  /*6c60*/  FSEL R29, R29, -INF , !P1 ;  /* 0xff8000001d1d7808 */ /* 0x000fe40004800000 */
[----:B----4-:R-:W-:Y:S02]  /*6c70*/  I2FP.F32.U32 R21, R19 ;  /* 0x0000001300157245 */ /* 0x010fe40000201000 */
[----:B------:R-:W-:Y:S02]  /*6c80*/  I2FP.F32.U32 R6, R7 ;  /* 0x0000000700067245 */ /* 0x000fe40000201000 */
[----:B------:R-:W-:Y:S01]  /*6c90*/  ISETP.GE.AND P1, PT, R34, R169, PT ;  /* 0x000000a92200720c */ /* 0x000fe20003f26270 */
[C---:B------:R-:W-:Y:S01]  /*6ca0*/  FFMA.FTZ R14, R21.reuse, UR5, R14 ;  /* 0x00000005150e7c23 */ /* 0x040fe2000801000e */
[----:B------:R-:W-:Y:S01]  /*6cb0*/  FFMA.FTZ R4, R21, UR5, R4 ;  /* 0x0000000515047c23 */ /* 0x000fe20008010004 */
[----:B------:R-:W2:Y:S01]  /*6cc0*/  MUFU.TANH R197, R186 ;  /* 0x000000ba00c57308 */ /* 0x000ea20000002400 */
[----:B------:R-:W-:Y:S01]  /*6cd0*/  FSEL R16, R16, -INF , !P1 ;  /* 0xff80000010107808 */ /* 0x000fe20004800000 */
[----:B-----5:R-:W-:Y:S01]  /*6ce0*/  FFMA.FTZ R177, R6, UR5, R177 ;  /* 0x0000000506b17c23 */ /* 0x020fe200080100b1 */
[----:B------:R-:W-:-:S02]  /*6cf0*/  FSEL R23, R14, -INF , !P4 ;  /* 0xff8000000e177808 */ /* 0x000fc40006000000 */
[----:B------:R-:W-:Y:S02]  /*6d00*/  FSEL R14, R4, -INF , !P5 ;  /* 0xff800000040e7808 */ /* 0x000fe40006800000 */
[----:B------:R-:W-:Y:S01]  /*6d10*/  I2FP.F32.U32 R4, R5 ;  /* 0x0000000500047245 */ /* 0x000fe20000201000 */
[----:B------:R-:W3:Y:S01]  /*6d20*/  MUFU.TANH R187, R187 ;  /* 0x000000bb00bb7308 */ /* 0x000ee20000002400 */
[C---:B------:R-:W-:Y:S01]  /*6d30*/  ISETP.GE.AND P4, PT, R17.reuse, R169, PT ;  /* 0x000000a91100720c */ /* 0x040fe20003f86270 */
[----:B-1----:R-:W-:Y:S01]  /*6d40*/  FFMA.FTZ R175, R6, UR5, R175 ;  /* 0x0000000506af7c23 */ /* 0x002fe200080100af */
[-C--:B------:R-:W-:Y:S01]  /*6d50*/  ISETP.GE.AND P1, PT, R17, R170.reuse, PT ;  /* 0x000000aa1100720c */ /* 0x080fe20003f26270 */
[----:B------:R-:W-:Y:S01]  /*6d60*/  FFMA.FTZ R15, R4, UR5, R15 ;  /* 0x00000005040f7c23 */ /* 0x000fe2000801000f */
[-C--:B------:R-:W-:Y:S02]  /*6d70*/  ISETP.GE.AND P5, PT, R7, R170.reuse, PT ;  /* 0x000000aa0700720c */ /* 0x080fe40003fa6270 */
[----:B------:R-:W-:Y:S01]  /*6d80*/  FMNMX3.FTZ R24, R166, R25, R29, !PT ;  /* 0x00000019a6187276 */ /* 0x000fe2000781001d */
[----:B------:R-:W1:Y:S01]  /*6d90*/  MUFU.TANH R33, R33 ;  /* 0x0000002100217308 */ /* 0x000e620000002400 */
[----:B------:R-:W-:Y:S01]  /*6da0*/  FSEL R198, R179, -INF , !P4 ;  /* 0xff800000b3c67808 */ /* 0x000fe20006000000 */
[----:B--2---:R-:W-:Y:S01]  /*6db0*/  FFMA.FTZ R197, R172, UR5, R197 ;  /* 0x00000005acc57c23 */ /* 0x004fe200080100c5 */
[----:B------:R-:W-:-:S02]  /*6dc0*/  ISETP.GE.AND P4, PT, R5, R170, PT ;  /* 0x000000aa0500720c */ /* 0x000fc40003f86270 */
[----:B------:R-:W-:Y:S02]  /*6dd0*/  FSEL R203, R203, -INF , !P1 ;  /* 0xff800000cbcb7808 */ /* 0x000fe40004800000 */
[----:B------:R-:W-:Y:S01]  /*6de0*/  FSEL R202, R177, -INF , !P5 ;  /* 0xff800000b1ca7808 */ /* 0x000fe20006800000 */
[----:B------:R-:W2:Y:S01]  /*6df0*/  MUFU.TANH R11, R11 ;  /* 0x0000000b000b7308 */ /* 0x000ea20000002400 */
[----:B------:R-:W-:Y:S01]  /*6e00*/  FMNMX3.FTZ R24, R24, R27, R23, !PT ;  /* 0x0000001b18187276 */ /* 0x000fe20007810017 */
[----:B---3--:R-:W-:Y:S01]  /*6e10*/  FFMA.FTZ R194, R4, UR5, R187 ;  /* 0x0000000504c27c23 */ /* 0x008fe200080100bb */
[----:B------:R-:W-:Y:S01]  /*6e20*/  FSEL R201, R15, -INF , !P4 ;  /* 0xff8000000fc97808 */ /* 0x000fe20006000000 */
[----:B------:R-:W-:Y:S01]  /*6e30*/  BAR.SYNC.DEFER_BLOCKING 0x0 ;  /* 0x0000000000007b1d */ /* 0x000fe20000010000 */
[----:B------:R-:W-:Y:S02]  /*6e40*/  ISETP.GE.AND P1, PT, R7, R169, PT ;  /* 0x000000a90700720c */ /* 0x000fe40003f26270 */
[----:B------:R-:W-:-:S02]  /*6e50*/  FMNMX3.FTZ R15, R165, R18, R20, !PT ;  /* 0x00000012a50f7276 */ /* 0x000fc40007810014 */
[----:B------:R-:W-:Y:S01]  /*6e60*/  FMNMX3.FTZ R24, R24, R203, R202, !PT ;  /* 0x000000cb18187276 */ /* 0x000fe200078100ca */
[----:B------:R-:W3:Y:S01]  /*6e70*/  MUFU.TANH R10, R10 ;  /* 0x0000000a000a7308 */ /* 0x000ee20000002400 */
[-C--:B------:R-:W-:Y:S02]  /*6e80*/  ISETP.GE.AND P6, PT, R174, R169.reuse, PT ;  /* 0x000000a9ae00720c */ /* 0x080fe40003fc6270 */
[----:B------:R-:W-:Y:S02]  /*6e90*/  ISETP.GE.AND P5, PT, R5, R169, PT ;  /* 0x000000a90500720c */ /* 0x000fe40003fa6270 */
[----:B------:R-:W-:Y:S02]  /*6ea0*/  FSEL R196, R175, -INF , !P1 ;  /* 0xff800000afc47808 */ /* 0x000fe40004800000 */
[----:B------:R-:W-:Y:S01]  /*6eb0*/  FMNMX3.FTZ R15, R15, R16, R14, !PT ;  /* 0x000000100f0f7276 */ /* 0x000fe2000781000e */
[----:B------:R-:W4:Y:S01]  /*6ec0*/  MUFU.TANH R31, R31 ;  /* 0x0000001f001f7308 */ /* 0x000f220000002400 */
[----:B------:R-:W-:Y:S01]  /*6ed0*/  FMNMX3.FTZ R24, R24, R200, R201, !PT ;  /* 0x000000c818187276 */ /* 0x000fe200078100c9 */
[----:B-12---:R-:W-:Y:S06]  /*6ee0*/  BRA.U !UP0, `(.L_x_1628) ;  /* 0x0000000108c07547 */ /* 0x006fec000b800000 */
        /* <DEDUP_REMOVED lines=14> */
[----:B------:R-:W-:-:S02]  /*6fd0*/  @!P2 LEA R192, P1, R185, R236, 0x1 ;  /* 0x000000ecb9c0a211 */ /* 0x000fc400078208ff */
[----:B------:R-:W-:Y:S01]  /*6fe0*/  MOV R22, UR8 ;  /* 0x0000000800167c02 */ /* 0x000fe20008000f00 */
[----:B------:R-:W-:Y:S01]  /*6ff0*/  IMAD.U32 R176, RZ, RZ, UR8 ;  /* 0x00000008ffb07e24 */ /* 0x000fe2000f8e00ff */
[-C--:B------:R-:W-:Y:S01]  /*7000*/  @!P3 LEA R184, P4, R193, R236.reuse, 0x1 ;  /* 0x000000ecc1b8b211 */ /* 0x080fe200078808ff */
[----:B------:R-:W-:Y:S01]  /*7010*/  @!P2 IMAD.WIDE.U32 R178, R177, UR14, R178 ;  /* 0x0000000eb1b2ac25 */ /* 0x000fe2000f8e00b2 */
[-C--:B------:R-:W-:Y:S02]  /*7020*/  @!P2 LEA.HI.X R193, R30, R235.reuse, R22, 0x1, P1 ;  /* 0x000000eb1ec1a211 */ /* 0x080fe400008f0c16 */
[----:B------:R-:W-:Y:S01]  /*7030*/  @!P3 LEA.HI.X R185, R175, R235, R176, 0x1, P4 ;  /* 0x000000ebafb9b211 */ /* 0x000fe200020f0cb0 */
[----:B------:R-:W-:Y:S01]  /*7040*/  @!P3 VIADD R30, R187, UR9 ;  /* 0x00000009bb1ebc36 */ /* 0x000fe20008000000 */
[-C--:B------:R-:W-:Y:S02]  /*7050*/  @!P3 LEA R204, P4, R186, R236.reuse, 0x1 ;  /* 0x000000ecbaccb211 */ /* 0x080fe400078808ff */
[----:B------:R-:W-:Y:S01]  /*7060*/  @!P2 LEA R176, P1, R178, R236, 0x1 ;  /* 0x000000ecb2b0a211 */ /* 0x000fe200078208ff */
[----:B------:R-:W-:Y:S01]  /*7070*/  @!PT LDS RZ, [RZ] ;  /* 0x00000000fffff984 */ /* 0x000fe20000000800 */
[----:B------:R-:W-:Y:S01]  /*7080*/  @!PT LDS RZ, [RZ] ;  /* 0x00000000fffff984 */ /* 0x000fe20000000800 */
[----:B------:R-:W-:Y:S01]  /*7090*/  @!PT LDS RZ, [RZ] ;  /* 0x00000000fffff984 */ /* 0x000fe20000000800 */
[----:B------:R1:W-:Y:S01]  /*70a0*/  @!P3 LDGSTS.E.BYPASS.LTC128B.128 [R239+0x8000], desc[UR24][R184.64] ;  /* 0x08000000b8efbfae */ /* 0x0003e2000b981a18 */
[----:B------:R-:W-:-:S02]  /*70b0*/  @!P2 IADD3 R22, PT, PT, R179, UR9, RZ ;  /* 0x00000009b316ac10 */ /* 0x000fc4000fffe0ff */
        /* <DEDUP_REMOVED lines=19> */
.L_x_1628:
[----:B------:R-:W-:Y:S01]  /*71f0*/  FSEL R197, R197, -INF , !P6 ;  /* 0xff800000c5c57808 */ /* 0x000fe20007000000 */
[----:B------:R-:W2:Y:S01]  /*7200*/  SHFL.BFLY PT, R179, R24, 0x2, 0x1f ;  /* 0x0c401f0018b37f89 */ /* 0x000ea200000e0000 */
[----:B------:R-:W-:Y:S01]  /*7210*/  FSEL R194, R194, -INF , !P5 ;  /* 0xff800000c2c27808 */ /* 0x000fe20006800000 */
[----:B------:R-:W-:Y:S01]  /*7220*/  FMUL.FTZ R175, R180, UR4 ;  /* 0x00000004b4af7c20 */ /* 0x000fe20008410000 */
[----:B------:R-:W-:Y:S01]  /*7230*/  FMNMX3.FTZ R15, R15, R198, R196, !PT ;  /* 0x000000c60f0f7276 */ /* 0x000fe200078100c4 */
[----:B------:R-:W-:Y:S01]  /*7240*/  FMUL.FTZ R182, R182, UR4 ;  /* 0x00000004b6b67c20 */ /* 0x000fe20008410000 */
[C---:B------:R-:W-:Y:S01]  /*7250*/  FFMA.FTZ R32, R173.reuse, UR5, R32 ;  /* 0x00000005ad207c23 */ /* 0x040fe20008010020 */
[----:B-1----:R-:W-:Y:S01]  /*7260*/  FFMA.FTZ R205, R173, UR5, R9 ;  /* 0x00000005adcd7c23 */ /* 0x002fe20008010009 */
[----:B------:R-:W-:Y:S01]  /*7270*/  FMNMX3.FTZ R210, R15, R197, R194, !PT ;  /* 0x000000c50fd27276 */ /* 0x000fe200078100c2 */
[----:B------:R-:W1:Y:S01]  /*7280*/  MUFU.TANH R175, R175 ;  /* 0x000000af00af7308 */ /* 0x000e620000002400 */
[----:B------:R-:W-:Y:S01]  /*7290*/  FMUL.FTZ R22, R195, UR4 ;  /* 0x00000004c3167c20 */ /* 0x000fe20008410000 */
[----:B------:R-:W-:Y:S01]  /*72a0*/  FMUL.FTZ R15, R188, UR4 ;  /* 0x00000004bc0f7c20 */ /* 0x000fe20008410000 */
[----:B------:R-:W-:Y:S01]  /*72b0*/  FMUL.FTZ R189, R189, UR4 ;  /* 0x00000004bdbd7c20 */ /* 0x000fe20008410000 */
[----:B------:R-:W5:Y:S01]  /*72c0*/  SHFL.BFLY PT, R177, R210, 0x2, 0x1f ;  /* 0x0c401f00d2b17f89 */ /* 0x000f6200000e0000 */
[-C--:B------:R-:W-:Y:S01]  /*72d0*/  ISETP.GE.AND P4, PT, R13, R212.reuse, PT ;  /* 0x000000d40d00720c */ /* 0x080fe20003f86270 */
[----:B------:R-:W-:Y:S01]  /*72e0*/  FMUL.FTZ R191, R191, UR4 ;  /* 0x00000004bfbf7c20 */ /* 0x000fe20008410000 */
[-C--:B------:R-:W-:Y:S01]  /*72f0*/  ISETP.GE.AND P6, PT, R13, R171.reuse, PT ;  /* 0x000000ab0d00720c */ /* 0x080fe20003fc6270 */
[----:B------:R-:W3:Y:S01]  /*7300*/  MUFU.TANH R185, R182 ;  /* 0x000000b600b97308 */ /* 0x000ee20000002400 */
[----:B------:R-:W-:Y:S01]  /*7310*/  FMUL.FTZ R190, R190, UR4 ;  /* 0x00000004bebe7c20 */ /* 0x000fe20008410000 */
[----:B------:R-:W-:Y:S01]  /*7320*/  FMUL.FTZ R181, R181, UR4 ;  /* 0x00000004b5b57c20 */ /* 0x000fe20008410000 */
[-C--:B------:R-:W-:Y:S01]  /*7330*/  ISETP.GE.AND P5, PT, R174, R212.reuse, PT ;  /* 0x000000d4ae00720c */ /* 0x080fe20003fa6270 */
[----:B------:R-:W-:Y:S01]  /*7340*/  FFMA.FTZ R8, R28, UR5, R8 ;  /* 0x000000051c087c23 */ /* 0x000fe20008010008 */
[----:B------:R-:W-:Y:S01]  /*7350*/  ISETP.GE.AND P1, PT, R174, R171, PT ;  /* 0x000000abae00720c */ /* 0x000fe20003f26270 */
[----:B------:R-:W-:Y:S01]  /*7360*/  FMUL.FTZ R183, R183, UR4 ;  /* 0x00000004b7b77c20 */ /* 0x000fe20008410000 */
[----:B------:R-:W-:Y:S01]  /*7370*/  FSEL R206, R32, -INF , !P4 ;  /* 0xff80000020ce7808 */ /* 0x000fe20006000000 */
[----:B------:R-:W5:Y:S01]  /*7380*/  MUFU.TANH R22, R22 ;  /* 0x0000001600167308 */ /* 0x000f620000002400 */
[----:B--2---:R-:W-:Y:S01]  /*7390*/  FMNMX.FTZ R24, R24, R179, !PT ;  /* 0x000000b318187209 */ /* 0x004fe20007810000 */
[----:B-1----:R-:W-:Y:S01]  /*73a0*/  FFMA.FTZ R175, R172, UR5, R175 ;  /* 0x00000005acaf7c23 */ /* 0x002fe200080100af */
[----:B------:R-:W-:Y:S01]  /*73b0*/  ISETP.GE.AND P4, PT, R35, R212, PT ;  /* 0x000000d42300720c */ /* 0x000fe20003f86270 */
[----:B------:R-:W-:Y:S01]  /*73c0*/  FFMA.FTZ R11, R26, UR5, R11 ;  /* 0x000000051a0b7c23 */ /* 0x000fe2000801000b */
[----:B------:R-:W-:Y:S01]  /*73d0*/  MOV R192, R164 ;  /* 0x000000a400c07202 */ /* 0x000fe20000000f00 */
[----:B------:R-:W1:Y:S01]  /*73e0*/  SHFL.BFLY PT, R211, R24, 0x1, 0x1f ;  /* 0x0c201f0018d37f89 */ /* 0x000e6200000e0000 */
[----:B------:R-:W-:Y:S01]  /*73f0*/  @P0 IADD3 R192, PT, PT, R214, -0x40, RZ ;  /* 0xffffffc0d6c00810 */ /* 0x000fe20007ffe0ff */
[----:B------:R-:W2:Y:S01]  /*7400*/  MUFU.TANH R15, R15 ;  /* 0x0000000f000f7308 */ /* 0x000ea20000002400 */
[----:B------:R-:W-:Y:S01]  /*7410*/  FSEL R184, R175, -INF , !P5 ;  /* 0xff800000afb87808 */ /* 0x000fe20006800000 */
[----:B---3--:R-:W-:Y:S01]  /*7420*/  FFMA.FTZ R182, R172, UR5, R185 ;  /* 0x00000005acb67c23 */ /* 0x008fe200080100b9 */
[----:B----4-:R-:W-:Y:S01]  /*7430*/  FFMA.FTZ R31, R26, UR5, R31 ;  /* 0x000000051a1f7c23 */ /* 0x010fe2000801001f */
[----:B-----5:R-:W-:Y:S01]  /*7440*/  FMNMX.FTZ R210, R210, R177, !PT ;  /* 0x000000b1d2d27209 */ /* 0x020fe20007810000 */
[----:B------:R-:W-:Y:S01]  /*7450*/  FFMA.FTZ R33, R28, UR5, R33 ;  /* 0x000000051c217c23 */ /* 0x000fe20008010021 */
[----:B------:R-:W-:Y:S01]  /*7460*/  ISETP.GE.AND P5, PT, R34, R212, PT ;  /* 0x000000d42200720c */ /* 0x000fe20003fa6270 */
[C---:B------:R-:W-:Y:S01]  /*7470*/  FFMA.FTZ R10, R21.reuse, UR5, R10 ;  /* 0x00000005150a7c23 */ /* 0x040fe2000801000a */
[----:B------:R-:W3:Y:S01]  /*7480*/  MUFU.TANH R13, R189 ;  /* 0x000000bd000d7308 */ /* 0x000ee20000002400 */
[----:B------:R-:W4:Y:S01]  /*7490*/  SHFL.BFLY PT, R173, R210, 0x1, 0x1f ;  /* 0x0c201f00d2ad7f89 */ /* 0x000f2200000e0000 */
[----:B------:R-:W-:Y:S01]  /*74a0*/  FSEL R182, R182, -INF , !P1 ;  /* 0xff800000b6b67808 */ /* 0x000fe20004800000 */
[----:B------:R-:W-:Y:S01]  /*74b0*/  FFMA.FTZ R22, R21, UR5, R22 ;  /* 0x0000000515167c23 */ /* 0x000fe20008010016 */
[----:B------:R-:W-:-:S02]  /*74c0*/  ISETP.GE.AND P1, PT, R34, R171, PT ;  /* 0x000000ab2200720c */ /* 0x000fc40003f26270 */
[----:B------:R-:W-:Y:S02]  /*74d0*/  FSEL R214, R8, -INF , !P4 ;  /* 0xff80000008d67808 */ /* 0x000fe40006000000 */
[----:B------:R3:W5:Y:S01]  /*74e0*/  MUFU.TANH R9, R190 ;  /* 0x000000be00097308 */ /* 0x0007620000002400 */
[----:B------:R-:W-:Y:S01]  /*74f0*/  FSEL R205, R205, -INF , !P6 ;  /* 0xff800000cdcd7808 */ /* 0x000fe20007000000 */
[----:B--2---:R-:W-:Y:S01]  /*7500*/  FFMA.FTZ R15, R12, UR5, R15 ;  /* 0x000000050c0f7c23 */ /* 0x004fe2000801000f */
[----:B------:R-:W-:Y:S02]  /*7510*/  ISETP.GE.AND P6, PT, R35, R171, PT ;  /* 0x000000ab2300720c */ /* 0x000fe40003fc6270 */
[----:B------:R-:W-:Y:S02]  /*7520*/  FSEL R164, R11, -INF , !P5 ;  /* 0xff8000000ba47808 */ /* 0x000fe40006800000 */
[----:B-1----:R-:W-:Y:S01]  /*7530*/  FMNMX.FTZ R211, R24, R211, !PT ;  /* 0x000000d318d37209 */ /* 0x002fe20007810000 */
[----:B------:R-:W1:Y:S01]  /*7540*/  MUFU.TANH R191, R191 ;  /* 0x000000bf00bf7308 */ /* 0x000e620000002400 */
[----:B------:R-:W-:-:S02]  /*7550*/  FSEL R247, R31, -INF , !P1 ;  /* 0xff8000001ff77808 */ /* 0x000fc40004800000 */
[C---:B------:R-:W-:Y:S01]  /*7560*/  FSETP.NEU.FTZ.AND P4, PT, R211.reuse, -INF , PT ;  /* 0xff800000d300780b */ /* 0x040fe20003f9d000 */
[----:B------:R-:W-:Y:S01]  /*7570*/  FMUL.FTZ R204, R211, UR15 ;  /* 0x0000000fd3cc7c20 */ /* 0x000fe20008410000 */
[----:B------:R-:W-:Y:S02]  /*7580*/  FSEL R215, R33, -INF , !P6 ;  /* 0xff80000021d77808 */ /* 0x000fe40007000000 */
[----:B------:R-:W-:Y:S01]  /*7590*/  FSEL R11, R211, RZ, P4 ;  /* 0x000000ffd30b7208 */ /* 0x000fe20002000000 */
[----:B------:R2:W2:Y:S01]  /*75a0*/  MUFU.TANH R193, R181 ;  /* 0x000000b500c17308 */ /* 0x0004a20000002400 */
[----:B----4-:R-:W-:Y:S01]  /*75b0*/  FMNMX.FTZ R210, R210, R173, !PT ;  /* 0x000000add2d27209 */ /* 0x010fe20007810000 */
[----:B---3--:R-:W-:Y:S01]  /*75c0*/  FFMA.FTZ R190, R6, UR5, R13 ;  /* 0x0000000506be7c23 */ /* 0x008fe2000801000d */
[-C--:B------:R-:W-:Y:S01]  /*75d0*/  ISETP.GE.AND P6, PT, R19, R212.reuse, PT ;  /* 0x000000d41300720c */ /* 0x080fe20003fc6270 */
[----:B------:R-:W-:Y:S01]  /*75e0*/  FADD.FTZ R11, R166, -R11 ;  /* 0x8000000ba60b7221 */ /* 0x000fe20000010000 */
[C---:B------:R-:W-:Y:S01]  /*75f0*/  FSETP.NEU.FTZ.AND P1, PT, R210.reuse, -INF , PT ;  /* 0xff800000d200780b */ /* 0x040fe20003f3d000 */
[----:B------:R-:W-:Y:S01]  /*7600*/  FMUL.FTZ R199, R210, UR15 ;  /* 0x0000000fd2c77c20 */ /* 0x000fe20008410000 */
[----:B------:R-:W-:Y:S01]  /*7610*/  FSEL R204, R204, RZ, P4 ;  /* 0x000000ffcccc7208 */ /* 0x000fe20002000000 */
[----:B------:R-:W3:Y:S01]  /*7620*/  MUFU.TANH R195, R183 ;  /* 0x000000b700c37308 */ /* 0x000ee20000002400 */
[----:B------:R-:W-:Y:S01]  /*7630*/  FSEL R8, R210, RZ, P1 ;  /* 0x000000ffd2087208 */ /* 0x000fe20000800000 */
[----:B-----5:R-:W-:Y:S01]  /*7640*/  FFMA.FTZ R9, R12, UR5, R9 ;  /* 0x000000050c097c23 */ /* 0x020fe20008010009 */
[----:B------:R-:W-:Y:S01]  /*7650*/  FSEL R199, R199, RZ, P1 ;  /* 0x000000ffc7c77208 */ /* 0x000fe20000800000 */
[----:B-1----:R-:W-:Y:S01]  /*7660*/  FFMA.FTZ R191, R6, UR5, R191 ;  /* 0x0000000506bf7c23 */ /* 0x002fe200080100bf */
[-C--:B------:R-:W-:Y:S01]  /*7670*/  ISETP.GE.AND P5, PT, R19, R171.reuse, PT ;  /* 0x000000ab1300720c */ /* 0x080fe20003fa6270 */
[----:B------:R-:W-:Y:S01]  /*7680*/  FADD.FTZ R8, R165, -R8 ;  /* 0x80000008a5087221 */ /* 0x000fe20000010000 */
[-C--:B------:R-:W-:Y:S01]  /*7690*/  ISETP.GE.AND P4, PT, R17, R212.reuse, PT ;  /* 0x000000d41100720c */ /* 0x080fe20003f86270 */
[----:B------:R-:W-:Y:S01]  /*76a0*/  FMUL.FTZ R11, R11, UR15 ;  /* 0x0000000f0b0b7c20 */ /* 0x000fe20008410000 */
[----:B------:R-:W-:Y:S01]  /*76b0*/  FSEL R166, R10, -INF , !P6 ;  /* 0xff8000000aa67808 */ /* 0x000fe20007000000 */
[----:B--2---:R-:W-:Y:S01]  /*76c0*/  FFMA.FTZ R181, R20, UR15, -R199 ;  /* 0x0000000f14b57c23 */ /* 0x004fe200080108c7 */
[----:B------:R-:W-:Y:S01]  /*76d0*/  ISETP.GE.AND P6, PT, R7, R212, PT ;  /* 0x000000d40700720c */ /* 0x000fe20003fc6270 */
[----:B------:R-:W-:Y:S01]  /*76e0*/  FFMA.FTZ R193, R4, UR5, R193 ;  /* 0x0000000504c17c23 */ /* 0x000fe200080100c1 */
[----:B------:R-:W-:Y:S01]  /*76f0*/  FMNMX3.FTZ R21, R168, R206, R214, !PT ;  /* 0x000000cea8157276 */ /* 0x000fe200078100d6 */
[----:B------:R-:W-:Y:S01]  /*7700*/  FMUL.FTZ R8, R8, UR15 ;  /* 0x0000000f08087c20 */ /* 0x000fe20008410000 */
[-C--:B------:R-:W-:Y:S01]  /*7710*/  ISETP.GE.AND P1, PT, R17, R171.reuse, PT ;  /* 0x000000ab1100720c */ /* 0x080fe20003f26270 */
[--C-:B------:R-:W-:Y:S01]  /*7720*/  FFMA.FTZ R180, R25, UR15, -R204.reuse ;  /* 0x0000000f19b47c23 */ /* 0x100fe200080108cc */
[----:B------:R-:W-:Y:S01]  /*7730*/  FSEL R165, R22, -INF , !P5 ;  /* 0xff80000016a57808 */ /* 0x000fe20006800000 */
[----:B---3--:R-:W-:Y:S01]  /*7740*/  FFMA.FTZ R195, R4, UR5, R195 ;  /* 0x0000000504c37c23 */ /* 0x008fe200080100c3 */
[----:B------:R-:W-:Y:S01]  /*7750*/  FSEL R189, R15, -INF , !P4 ;  /* 0xff8000000fbd7808 */ /* 0x000fe20006000000 */
[--C-:B------:R-:W-:Y:S01]  /*7760*/  FFMA.FTZ R179, R29, UR15, -R204.reuse ;  /* 0x0000000f1db37c23 */ /* 0x100fe200080108cc */
[----:B------:R-:W-:Y:S01]  /*7770*/  ISETP.GE.AND P5, PT, R7, R171, PT ;  /* 0x000000ab0700720c */ /* 0x000fe20003fa6270 */
[--C-:B------:R-:W-:Y:S01]  /*7780*/  FFMA.FTZ R178, R27, UR15, -R204.reuse ;  /* 0x0000000f1bb27c23 */ /* 0x100fe200080108cc */
[----:B------:R-:W-:Y:S01]  /*7790*/  ISETP.GE.AND P4, PT, R5, R212, PT ;  /* 0x000000d40500720c */ /* 0x000fe20003f86270 */
[----:B------:R-:W-:Y:S01]  /*77a0*/  FFMA.FTZ R177, R23, UR15, -R204 ;  /* 0x0000000f17b17c23 */ /* 0x000fe200080108cc */
[----:B------:R-:W-:Y:S01]  /*77b0*/  FSEL R190, R190, -INF , !P6 ;  /* 0xff800000bebe7808 */ /* 0x000fe20007000000 */
[----:B------:R-:W-:Y:S01]  /*77c0*/  FFMA.FTZ R176, R18, UR15, -R199 ;  /* 0x0000000f12b07c23 */ /* 0x000fe200080108c7 */
[----:B------:R-:W-:Y:S01]  /*77d0*/  FMNMX3.FTZ R20, R167, R205, R215, !PT ;  /* 0x000000cda7147276 */ /* 0x000fe200078100d7 */
[--C-:B------:R-:W-:Y:S01]  /*77e0*/  FFMA.FTZ R186, R16, UR15, -R199.reuse ;  /* 0x0000000f10ba7c23 */ /* 0x100fe200080108c7 */
[----:B------:R-:W-:Y:S01]  /*77f0*/  FMNMX3.FTZ R208, R21, R164, R166, !PT ;  /* 0x000000a415d07276 */ /* 0x000fe200078100a6 */
[----:B------:R-:W-:Y:S01]  /*7800*/  FFMA.FTZ R183, R14, UR15, -R199 ;  /* 0x0000000f0eb77c23 */ /* 0x000fe200080108c7 */
[----:B------:R-:W-:Y:S01]  /*7810*/  FSEL R188, R9, -INF , !P1 ;  /* 0xff80000009bc7808 */ /* 0x000fe20004800000 */
[----:B------:R-:W1:Y:S01]  /*7820*/  MUFU.EX2 R187, R11 ;  /* 0x0000000b00bb7308 */ /* 0x000e620000000800 */
[----:B------:R-:W-:Y:S01]  /*7830*/  ISETP.GE.AND P1, PT, R5, R171, PT ;  /* 0x000000ab0500720c */ /* 0x000fe20003f26270 */
[----:B------:R-:W-:Y:S01]  /*7840*/  LDSM.16.MT88.4 R32, [R225+0xa000] ;  /* 0x00a00000e120783b */ /* 0x000fe20000004200 */
[----:B------:R-:W-:Y:S01]  /*7850*/  FSEL R191, R191, -INF , !P5 ;  /* 0xff800000bfbf7808 */ /* 0x000fe20006800000 */
[----:B------:R2:W3:Y:S01]  /*7860*/  MUFU.EX2 R185, R8 ;  /* 0x0000000800b97308 */ /* 0x0004e20000000800 */
[----:B------:R-:W-:Y:S01]  /*7870*/  FSEL R193, R193, -INF , !P4 ;  /* 0xff800000c1c17808 */ /* 0x000fe20006000000 */
[----:B------:R-:W-:Y:S01]  /*7880*/  LDSM.16.MT88.4 R24, [R223+0xa000] ;  /* 0x00a00000df18783b */ /* 0x000fe20000004200 */
[----:B------:R-:W-:Y:S01]  /*7890*/  FMNMX3.FTZ R207, R20, R247, R165, !PT ;  /* 0x000000f714cf7276 */ /* 0x000fe200078100a5 */
[----:B------:R-:W-:Y:S01]  /*78a0*/  MUFU.EX2 R180, R180 ;  /* 0x000000b400b47308 */ /* 0x000fe20000000800 */
[----:B------:R-:W-:Y:S01]  /*78b0*/  FMNMX3.FTZ R208, R208, R189, R190, !PT ;  /* 0x000000bdd0d07276 */ /* 0x000fe200078100be */
[----:B------:R-:W-:Y:S01]  /*78c0*/  LDSM.16.MT88.4 R16, [R192] ;  /* 0x00000000c010783b */ /* 0x000fe20000004200 */
[----:B------:R-:W-:Y:S01]  /*78d0*/  FSEL R195, R195, -INF , !P1 ;  /* 0xff800000c3c37808 */ /* 0x000fe20004800000 */
[----:B------:R-:W4:Y:S01]  /*78e0*/  MUFU.EX2 R179, R179 ;  /* 0x000000b300b37308 */ /* 0x000f220000000800 */
[----:B------:R-:W-:Y:S01]  /*78f0*/  FMNMX3.FTZ R207, R207, R188, R191, !PT ;  /* 0x000000bccfcf7276 */ /* 0x000fe200078100bf */
[----:B------:R-:W-:Y:S01]  /*7900*/  LDSM.16.MT88.4 R12, [R222+0xa000] ;  /* 0x00a00000de0c783b */ /* 0x000fe20000004200 */
[----:B------:R-:W-:Y:S01]  /*7910*/  FMNMX3.FTZ R208, R208, R184, R193, !PT ;  /* 0x000000b8d0d07276 */ /* 0x000fe200078100c1 */
[----:B------:R-:W-:Y:S01]  /*7920*/  MUFU.EX2 R178, R178 ;  /* 0x000000b200b27308 */ /* 0x000fe20000000800 */
[----:B------:R-:W-:Y:S01]  /*7930*/  FMNMX3.FTZ R207, R207, R182, R195, !PT ;  /* 0x000000b6cfcf7276 */ /* 0x000fe200078100c3 */
[----:B--2---:R-:W-:Y:S01]  /*7940*/  LDSM.16.MT88.4 R8, [R225+0xb000] ;  /* 0x00b00000e108783b */ /* 0x004fe20000004200 */
[-C--:B-1----:R-:W-:Y:S01]  /*7950*/  FMUL.FTZ R160, R160, R187.reuse ;  /* 0x000000bba0a07220 */ /* 0x082fe20000410000 */
[----:B------:R-:W1:Y:S01]  /*7960*/  MUFU.EX2 R177, R177 ;  /* 0x000000b100b17308 */ /* 0x000e620000000800 */
[----:B------:R-:W-:Y:S01]  /*7970*/  FMUL.FTZ R161, R161, R187 ;  /* 0x000000bba1a17220 */ /* 0x000fe20000410000 */
[----:B------:R-:W2:Y:S01]  /*7980*/  SHFL.BFLY PT, R209, R208, 0x2, 0x1f ;  /* 0x0c401f00d0d17f89 */ /* 0x000ea200000e0000 */
[-C--:B---3--:R-:W-:Y:S01]  /*7990*/  FMUL.FTZ R162, R162, R185.reuse ;  /* 0x000000b9a2a27220 */ /* 0x088fe20000410000 */
[----:B------:R-:W-:Y:S01]  /*79a0*/  MUFU.EX2 R176, R176 ;  /* 0x000000b000b07308 */ /* 0x000fe20000000800 */
[----:B------:R-:W-:Y:S01]  /*79b0*/  FMUL.FTZ R163, R163, R185 ;  /* 0x000000b9a3a37220 */ /* 0x000fe20000410000 */
[----:B------:R-:W3:Y:S01]  /*79c0*/  SHFL.BFLY PT, R216, R207, 0x2, 0x1f ;  /* 0x0c401f00cfd87f89 */ /* 0x000ee200000e0000 */
[----:B----4-:R-:W-:Y:S01]  /*79d0*/  F2FP.F16.F32.PACK_AB R172, R179, R180 ;  /* 0x000000b4b3ac723e */ /* 0x010fe200000000ff */
[----:B------:R-:W4:Y:S01]  /*79e0*/  MUFU.EX2 R181, R181 ;  /* 0x000000b500b57308 */ /* 0x000f220000000800 */
[-C--:B------:R-:W-:Y:S01]  /*79f0*/  FMUL.FTZ R152, R152, R187.reuse ;  /* 0x000000bb98987220 */ /* 0x080fe20000410000 */
[----:B------:R-:W-:Y:S01]  /*7a00*/  LDSM.16.MT88.4 R4, [R223+0xb000] ;  /* 0x00b00000df04783b */ /* 0x000fe20000004200 */
[----:B------:R-:W-:Y:S01]  /*7a10*/  FMUL.FTZ R153, R153, R187 ;  /* 0x000000bb99997220 */ /* 0x000fe20000410000 */
[----:B------:R-:W-:Y:S01]  /*7a20*/  MUFU.EX2 R186, R186 ;  /* 0x000000ba00ba7308 */ /* 0x000fe20000000800 */
[-C--:B------:R-:W-:Y:S01]  /*7a30*/  FMUL.FTZ R154, R154, R185.reuse ;  /* 0x000000b99a9a7220 */ /* 0x080fe20000410000 */
[----:B------:R-:W-:Y:S01]  /*7a40*/  LDSM.16.MT88.4 R28, [R192+0x1000] ;  /* 0x00100000c01c783b */ /* 0x000fe20000004200 */
[----:B-1----:R-:W-:Y:S01]  /*7a50*/  F2FP.F16.F32.PACK_AB R174, R177, R178 ;  /* 0x000000b2b1ae723e */ /* 0x002fe200000000ff */
[----:B------:R-:W1:Y:S01]  /*7a60*/  MUFU.EX2 R183, R183 ;  /* 0x000000b700b77308 */ /* 0x000e620000000800 */
[----:B------:R-:W-:Y:S01]  /*7a70*/  FMUL.FTZ R155, R155, R185 ;  /* 0x000000b99b9b7220 */ /* 0x000fe20000410000 */
[----:B------:R-:W-:Y:S01]  /*7a80*/  LDSM.16.MT88.4 R20, [R222+0xb000] ;  /* 0x00b00000de14783b */ /* 0x000fe20000004200 */
[-C--:B------:R-:W-:Y:S01]  /*7a90*/  FMUL.FTZ R140, R140, R187.reuse ;  /* 0x000000bb8c8c7220 */ /* 0x080fe20000410000 */
[----:B------:R-:W-:Y:S01]  /*7aa0*/  FMUL.FTZ R141, R141, R187 ;  /* 0x000000bb8d8d7220 */ /* 0x000fe20000410000 */
[-C--:B------:R-:W-:Y:S01]  /*7ab0*/  FMUL.FTZ R142, R142, R185.reuse ;  /* 0x000000b98e8e7220 */ /* 0x080fe20000410000 */
[----:B----4-:R-:W-:Y:S01]  /*7ac0*/  F2FP.F16.F32.PACK_AB R173, R181, R176 ;  /* 0x000000b0b5ad723e */ /* 0x010fe200000000ff */
[----:B------:R-:W-:Y:S01]  /*7ad0*/  FMUL.FTZ R143, R143, R185 ;  /* 0x000000b98f8f7220 */ /* 0x000fe20000410000 */
[-C--:B------:R-:W-:Y:S01]  /*7ae0*/  FMUL.FTZ R136, R136, R187.reuse ;  /* 0x000000bb88887220 */ /* 0x080fe20000410000 */
[----:B------:R-:W-:Y:S01]  /*7af0*/  FMUL.FTZ R137, R137, R187 ;  /* 0x000000bb89897220 */ /* 0x000fe20000410000 */
[----:B--2---:R-:W-:Y:S01]  /*7b00*/  FMNMX.FTZ R209, R208, R209, !PT ;  /* 0x000000d1d0d17209 */ /* 0x004fe20007810000 */
[-C--:B------:R-:W-:Y:S01]  /*7b10*/  FMUL.FTZ R138, R138, R185.reuse ;  /* 0x000000b98a8a7220 */ /* 0x080fe20000410000 */
[----:B------:R-:W-:Y:S01]  /*7b20*/  FMUL.FTZ R139, R139, R185 ;  /* 0x000000b98b8b7220 */ /* 0x000fe20000410000 */
[-C--:B------:R-:W-:Y:S01]  /*7b30*/  FMUL.FTZ R40, R40, R187.reuse ;  /* 0x000000bb28287220 */ /* 0x080fe20000410000 */
[----:B---3--:R-:W-:Y:S01]  /*7b40*/  FMNMX.FTZ R207, R207, R216, !PT ;  /* 0x000000d8cfcf7209 */ /* 0x008fe20007810000 */
[----:B------:R-:W-:Y:S01]  /*7b50*/  FMUL.FTZ R41, R41, R187 ;  /* 0x000000bb29297220 */ /* 0x000fe20000410000 */
[----:B------:R-:W2:Y:S01]  /*7b60*/  SHFL.BFLY PT, R216, R209, 0x1, 0x1f ;  /* 0x0c201f00d1d87f89 */ /* 0x000ea200000e0000 */
        /* <DEDUP_REMOVED lines=23> */
[----:B--2---:R-:W-:Y:S01]  /*7ce0*/  FMNMX.FTZ R209, R209, R216, !PT ;  /* 0x000000d8d1d17209 */ /* 0x004fe20007810000 */
        /* <DEDUP_REMOVED lines=27> */
[C---:B------:R-:W-:Y:S01]  /*7ea0*/  HMMA.16816.F32 R160, R172.reuse, R32, R160 ;  /* 0x00000020aca0723c */ /* 0x040fe200000018a0 */
[----:B-1----:R-:W-:Y:S01]  /*7eb0*/  FMNMX.FTZ R208, R207, R208, !PT ;  /* 0x000000d0cfd07209 */ /* 0x002fe20007810000 */
[----:B------:R-:W-:Y:S01]  /*7ec0*/  FFMA.FTZ R198, R198, UR15, -R199 ;  /* 0x0000000fc6c67c23 */ /* 0x000fe200080108c7 */
[--C-:B------:R-:W-:Y:S01]  /*7ed0*/  FFMA.FTZ R200, R200, UR15, -R204.reuse ;  /* 0x0000000fc8c87c23 */ /* 0x100fe200080108cc */
[----:B------:R-:W-:Y:S01]  /*7ee0*/  FSEL R217, R217, RZ, P1 ;  /* 0x000000ffd9d97208 */ /* 0x000fe20000800000 */
[----:B------:R-:W-:Y:S01]  /*7ef0*/  FFMA.FTZ R201, R201, UR15, -R204 ;  /* 0x0000000fc9c97c23 */ /* 0x000fe200080108cc */
[----:B------:R-:W-:Y:S01]  /*7f00*/  FMUL.FTZ R216, R208, UR15 ;  /* 0x0000000fd0d87c20 */ /* 0x000fe20008410000 */
[----:B------:R-:W-:Y:S01]  /*7f10*/  FFMA.FTZ R180, R243, R187, R180 ;  /* 0x000000bbf3b47223 */ /* 0x000fe200000100b4 */
[C---:B------:R-:W-:Y:S01]  /*7f20*/  HMMA.16816.F32 R152, R172.reuse, R34, R152 ;  /* 0x00000022ac98723c */ /* 0x040fe20000001898 */
[--C-:B------:R-:W-:Y:S01]  /*7f30*/  FFMA.FTZ R207, R166, UR15, -R217.reuse ;  /* 0x0000000fa6cf7c23 */ /* 0x100fe200080108d9 */
[----:B------:R-:W-:Y:S01]  /*7f40*/  MUFU.EX2 R200, R200 ;  /* 0x000000c800c87308 */ /* 0x000fe20000000800 */
[--C-:B------:R-:W-:Y:S01]  /*7f50*/  FFMA.FTZ R189, R189, UR15, -R217.reuse ;  /* 0x0000000fbdbd7c23 */ /* 0x100fe200080108d9 */
[--C-:B------:R-:W-:Y:S01]  /*7f60*/  FFMA.FTZ R190, R190, UR15, -R217.reuse ;  /* 0x0000000fbebe7c23 */ /* 0x100fe200080108d9 */
[--C-:B------:R-:W-:Y:S01]  /*7f70*/  FFMA.FTZ R184, R184, UR15, -R217.reuse ;  /* 0x0000000fb8b87c23 */ /* 0x100fe200080108d9 */
[----:B------:R-:W-:Y:S01]  /*7f80*/  MUFU.EX2 R201, R201 ;  /* 0x000000c900c97308 */ /* 0x000fe20000000800 */
[----:B------:R-:W-:Y:S01]  /*7f90*/  FFMA.FTZ R193, R193, UR15, -R217 ;  /* 0x0000000fc1c17c23 */ /* 0x000fe200080108d9 */
[----:B------:R-:W-:Y:S01]  /*7fa0*/  HMMA.16816.F32 R140, R172, R24, R140 ;  /* 0x00000018ac8c723c */ /* 0x000fe2000000188c */
[----:B------:R-:W-:Y:S01]  /*7fb0*/  FFMA.FTZ R176, R241, R185, R176 ;  /* 0x000000b9f1b07223 */ /* 0x000fe200000100b0 */
[----:B------:R-:W-:Y:S01]  /*7fc0*/  MUFU.EX2 R207, R207 ;  /* 0x000000cf00cf7308 */ /* 0x000fe20000000800 */
[----:B------:R-:W-:-:S02]  /*7fd0*/  FADD.FTZ R179, R179, R180 ;  /* 0x000000b4b3b37221 */ /* 0x000fc40000010000 */
[----:B------:R-:W-:Y:S01]  /*7fe0*/  FADD.FTZ R181, R181, R176 ;  /* 0x000000b0b5b57221 */ /* 0x000fe20000010000 */
[----:B------:R-:W-:Y:S01]  /*7ff0*/  MUFU.EX2 R189, R189 ;  /* 0x000000bd00bd7308 */ /* 0x000fe20000000800 */
[----:B------:R-:W-:Y:S01]  /*8000*/  FADD.FTZ R178, R178, R179 ;  /* 0x000000b3b2b27221 */ /* 0x000fe20000010000 */
[C---:B------:R-:W-:Y:S01]  /*8010*/  HMMA.16816.F32 R136, R172.reuse, R26, R136 ;  /* 0x0000001aac88723c */ /* 0x040fe20000001888 */
[----:B------:R-:W-:Y:S01]  /*8020*/  FADD.FTZ R186, R186, R181 ;  /* 0x000000b5baba7221 */ /* 0x000fe20000010000 */
[----:B------:R-:W-:Y:S01]  /*8030*/  MUFU.EX2 R190, R190 ;  /* 0x000000be00be7308 */ /* 0x000fe20000000800 */
[----:B------:R-:W-:Y:S02]  /*8040*/  FADD.FTZ R177, R177, R178 ;  /* 0x000000b2b1b17221 */ /* 0x000fe40000010000 */
[----:B------:R-:W-:Y:S01]  /*8050*/  FADD.FTZ R183, R183, R186 ;  /* 0x000000bab7b77221 */ /* 0x000fe20000010000 */
[----:B------:R-:W-:Y:S02]  /*8060*/  MUFU.EX2 R184, R184 ;  /* 0x000000b800b87308 */ /* 0x000fe40000000800 */
[C---:B------:R-:W-:Y:S02]  /*8070*/  HMMA.16816.F32 R40, R172.reuse, R16, R40 ;  /* 0x00000010ac28723c */ /* 0x040fe40000001828 */
[----:B------:R-:W-:Y:S06]  /*8080*/  MUFU.EX2 R193, R193 ;  /* 0x000000c100c17308 */ /* 0x000fec0000000800 */
        /* <DEDUP_REMOVED lines=19> */
[----:B------:R-:W-:-:S03]  /*81c0*/  FSEL R216, R216, RZ, P1 ;  /* 0x000000ffd8d87208 */ /* 0x000fc60000800000 */
[----:B------:R-:W-:Y:S01]  /*81d0*/  FADD.FTZ R164, R167, -R164 ;  /* 0x800000a4a7a47221 */ /* 0x000fe20000010000 */
[----:B------:R-:W1:Y:S01]  /*81e0*/  MUFU.EX2 R172, R172 ;  /* 0x000000ac00ac7308 */ /* 0x000e620000000800 */
[--C-:B------:R-:W-:Y:S01]  /*81f0*/  FFMA.FTZ R175, R215, UR15, -R216.reuse ;  /* 0x0000000fd7af7c23 */ /* 0x100fe200080108d8 */
[----:B------:R-:W-:Y:S01]  /*8200*/  FMUL.FTZ R215, R173, UR15 ;  /* 0x0000000fadd77c20 */ /* 0x000fe20008410000 */
[--C-:B------:R-:W-:Y:S01]  /*8210*/  FFMA.FTZ R205, R205, UR15, -R216.reuse ;  /* 0x0000000fcdcd7c23 */ /* 0x100fe200080108d8 */
[----:B------:R-:W-:Y:S01]  /*8220*/  FMUL.FTZ R214, R164, UR15 ;  /* 0x0000000fa4d67c20 */ /* 0x000fe20008410000 */
[--C-:B------:R-:W-:Y:S01]  /*8230*/  FFMA.FTZ R206, R247, UR15, -R216.reuse ;  /* 0x0000000ff7ce7c23 */ /* 0x100fe200080108d8 */
[--C-:B------:R-:W-:Y:S01]  /*8240*/  FFMA.FTZ R173, R165, UR15, -R216.reuse ;  /* 0x0000000fa5ad7c23 */ /* 0x100fe200080108d8 */
[----:B------:R-:W2:Y:S01]  /*8250*/  MUFU.EX2 R168, R168 ;  /* 0x000000a800a87308 */ /* 0x000ea20000000800 */
[--C-:B------:R-:W-:Y:S01]  /*8260*/  FFMA.FTZ R188, R188, UR15, -R216.reuse ;  /* 0x0000000fbcbc7c23 */ /* 0x100fe200080108d8 */
[--C-:B------:R-:W-:Y:S01]  /*8270*/  FFMA.FTZ R191, R191, UR15, -R216.reuse ;  /* 0x0000000fbfbf7c23 */ /* 0x100fe200080108d8 */
[--C-:B------:R-:W-:Y:S01]  /*8280*/  FFMA.FTZ R182, R182, UR15, -R216.reuse ;  /* 0x0000000fb6b67c23 */ /* 0x100fe200080108d8 */
[----:B------:R-:W-:Y:S01]  /*8290*/  MUFU.EX2 R205, R205 ;  /* 0x000000cd00cd7308 */ /* 0x000fe20000000800 */
[----:B------:R-:W-:Y:S01]  /*82a0*/  FFMA.FTZ R195, R195, UR15, -R216 ;  /* 0x0000000fc3c37c23 */ /* 0x000fe200080108d8 */
[----:B-1----:R-:W-:-:S02]  /*82b0*/  F2FP.F16.F32.PACK_AB R164, R172, R174 ;  /* 0x000000aeaca4723e */ /* 0x002fc400000000ff */
        /* <DEDUP_REMOVED lines=73> */
[--C-:B------:R-:W-:Y:S01]  /*8750*/  FFMA.FTZ R24, R196, UR15, -R199.reuse ;  /* 0x0000000fc4187c23 */ /* 0x100fe200080108c7 */
[--C-:B------:R-:W-:Y:S01]  /*8760*/  FFMA.FTZ R25, R197, UR15, -R199.reuse ;  /* 0x0000000fc5197c23 */ /* 0x100fe200080108c7 */
[----:B------:R-:W-:Y:S01]  /*8770*/  FFMA.FTZ R199, R194, UR15, -R199 ;  /* 0x0000000fc2c77c23 */ /* 0x000fe200080108c7 */
[----:B------:R-:W-:Y:S01]  /*8780*/  MUFU.EX2 R196, R198 ;  /* 0x000000c600c47308 */ /* 0x000fe20000000800 */
[----:B------:R-:W-:Y:S01]  /*8790*/  FFMA.FTZ R215, R245, R215, R174 ;  /* 0x000000d7f5d77223 */ /* 0x000fe200000100ae */
[----:B------:R-:W-:-:S02]  /*87a0*/  FFMA.FTZ R214, R240, R214, R205 ;  /* 0x000000d6f0d67223 */ /* 0x000fc400000100cd */
        /* <DEDUP_REMOVED lines=8> */
[----:B------:R-:W-:Y:S01]  /*8830*/  FADD.FTZ R168, R168, R215 ;  /* 0x000000d7a8a87221 */ /* 0x000fe20000010000 */
[----:B------:R-:W-:Y:S01]  /*8840*/  FADD.FTZ R206, R206, R175 ;  /* 0x000000afcece7221 */ /* 0x000fe20000010000 */
[----:B------:R1:W-:Y:S02]  /*8850*/  MUFU.EX2 R194, R25 ;  /* 0x0000001900c27308 */ /* 0x0003e40000000800 */
[----:B------:R-:W-:Y:S01]  /*8860*/  FADD.FTZ R168, R207, R168 ;  /* 0x000000a8cfa87221 */ /* 0x000fe20000010000 */
[----:B------:R-:W-:Y:S01]  /*8870*/  FADD.FTZ R173, R173, R206 ;  /* 0x000000ceadad7221 */ /* 0x000fe20000010000 */
[----:B------:R-:W2:Y:S01]  /*8880*/  MUFU.EX2 R203, R203 ;  /* 0x000000cb00cb7308 */ /* 0x000ea20000000800 */
[C---:B------:R-:W-:Y:S01]  /*8890*/  HMMA.16816.F32 R148, R164.reuse, R34, R148 ;  /* 0x00000022a494723c */ /* 0x040fe20000001894 */
[----:B------:R-:W3:Y:S02]  /*88a0*/  LDSM.16.MT88.4 R32, [R225+0xa800] ;  /* 0x00a80000e120783b */ /* 0x000ee40000004200 */
[----:B------:R-:W4:Y:S04]  /*88b0*/  MUFU.EX2 R199, R199 ;  /* 0x000000c700c77308 */ /* 0x000f280000000800 */
[----:B------:R-:W-:Y:S01]  /*88c0*/  MUFU.EX2 R188, R188 ;  /* 0x000000bc00bc7308 */ /* 0x000fe20000000800 */
[C---:B------:R-:W-:Y:S01]  /*88d0*/  HMMA.16816.F32 R132, R164.reuse, R26, R132 ;  /* 0x0000001aa484723c */ /* 0x040fe20000001884 */
[----:B-1----:R-:W-:Y:S02]  /*88e0*/  LDSM.16.MT88.4 R24, [R192+0x1800] ;  /* 0x00180000c018783b */ /* 0x002fe40000004200 */
[----:B------:R-:W1:Y:S04]  /*88f0*/  MUFU.EX2 R191, R191 ;  /* 0x000000bf00bf7308 */ /* 0x000e680000000800 */
[----:B------:R-:W-:Y:S01]  /*8900*/  MUFU.EX2 R182, R182 ;  /* 0x000000b600b67308 */ /* 0x000fe20000000800 */
[C---:B------:R-:W-:Y:S03]  /*8910*/  HMMA.16816.F32 R36, R164.reuse, R16, R36 ;  /* 0x00000010a424723c */ /* 0x040fe60000001824 */
[----:B------:R-:W5:Y:S05]  /*8920*/  MUFU.EX2 R195, R195 ;  /* 0x000000c300c37308 */ /* 0x000f6a0000000800 */
        /* <DEDUP_REMOVED lines=8> */
[C---:B------:R-:W-:Y:S01]  /*89b0*/  HMMA.16816.F32 R96, R164.reuse, R6, R96 ;  /* 0x00000006a460723c */ /* 0x040fe20000001860 */
[----:B------:R-:W-:Y:S07]  /*89c0*/  LDSM.16.MT88.4 R4, [R219] ;  /* 0x00000000db04783b */ /* 0x000fee0000004200 */
[C---:B------:R-:W-:Y:S08]  /*89d0*/  HMMA.16816.F32 R100, R164.reuse, R28, R100 ;  /* 0x0000001ca464723c */ /* 0x040ff00000001864 */
[C---:B------:R-:W-:Y:S01]  /*89e0*/  HMMA.16816.F32 R112, R164.reuse, R30, R112 ;  /* 0x0000001ea470723c */ /* 0x040fe20000001870 */
[----:B------:R-:W1:Y:S07]  /*89f0*/  LDSM.16.MT88.4 R28, [R221] ;  /* 0x00000000dd1c783b */ /* 0x000e6e0000004200 */
        /* <DEDUP_REMOVED lines=9> */
[----:B----4-:R-:W-:Y:S01]  /*8a90*/  F2FP.F16.F32.PACK_AB R167, R199, R194 ;  /* 0x000000c2c7a7723e */ /* 0x010fe200000000ff */
[----:B------:R-:W-:-:S02]  /*8aa0*/  FADD.FTZ R197, R197, R196 ;  /* 0x000000c4c5c57221 */ /* 0x000fc40000010000 */
[----:B------:R-:W-:Y:S02]  /*8ab0*/  FADD.FTZ R200, R200, R203 ;  /* 0x000000cbc8c87221 */ /* 0x000fe40000010000 */
[----:B------:R-:W-:Y:S02]  /*8ac0*/  FADD.FTZ R194, R194, R197 ;  /* 0x000000c5c2c27221 */ /* 0x000fe40000010000 */
[----:B---3--:R-:W-:Y:S01]  /*8ad0*/  HMMA.16816.F32 R160, R164, R32, R160 ;  /* 0x00000020a4a0723c */ /* 0x008fe200000018a0 */
[----:B------:R-:W-:Y:S01]  /*8ae0*/  FADD.FTZ R243, R201, R200 ;  /* 0x000000c8c9f37221 */ /* 0x000fe20000010000 */
[----:B------:R-:W-:-:S06]  /*8af0*/  FADD.FTZ R241, R199, R194 ;  /* 0x000000c2c7f17221 */ /* 0x000fcc0000010000 */
        /* <DEDUP_REMOVED lines=59> */
[-C--:B------:R-:W-:Y:S01]  /*8eb0*/  LEA R8, P1, R9, R234.reuse, 0x6 ;  /* 0x000000ea09087211 */ /* 0x080fe200078230ff */
[----:B------:R-:W-:Y:S01]  /*8ec0*/  ULEA.HI.X UR8, UR12, UR8, UR13, 0x4, UP0 ;  /* 0x000000080c087291 */ /* 0x000fe200080f240d */
[----:B------:R-:W-:Y:S01]  /*8ed0*/  MOV R5, UR14 ;  /* 0x0000000e00057c02 */ /* 0x000fe20008000f00 */
[----:B------:R-:W-:Y:S01]  /*8ee0*/  UISETP.NE.AND UP0, UPT, UR23, 0x3, UPT ;  /* 0x000000031700788c */ /* 0x000fe2000bf05270 */
[----:B------:R-:W-:Y:S01]  /*8ef0*/  LEA.HI.X R9, R6, R233, R4, 0x6, P1 ;  /* 0x000000e906097211 */ /* 0x000fe200008f3404 */
[----:B------:R-:W-:Y:S01]  /*8f00*/  IMAD.U32 R4, RZ, RZ, UR14 ;  /* 0x0000000eff047e24 */ /* 0x000fe2000f8e00ff */
[----:B------:R-:W-:Y:S01]  /*8f10*/  LEA R6, P1, R5, R234, 0x1 ;  /* 0x000000ea05067211 */ /* 0x000fe200078208ff */
[----:B------:R-:W-:-:S05]  /*8f20*/  IMAD.U32 R5, RZ, RZ, UR8 ;  /* 0x00000008ff057e24 */ /* 0x000fca000f8e00ff */
[----:B------:R-:W-:Y:S01]  /*8f30*/  LEA.HI.X R7, R4, R233, R5, 0x1, P1 ;  /* 0x000000e904077211 */ /* 0x000fe200008f0c05 */
        /* <DEDUP_REMOVED lines=24> */
[----:B------:R-:W-:Y:S04]  /*90c0*/  LDSM.16.M88.4 R192, [R2+0x8000] ;  /* 0x0080000002c0783b */ /* 0x000fe80000000200 */
        /* <DEDUP_REMOVED lines=8> */
[----:B------:R-:W-:Y:S01]  /*9150*/  LDSM.16.M88.4 R204, [R224+0x8000] ;  /* 0x00800000e0cc783b */ /* 0x000fe20000000200 */
[C---:B----4-:R-:W-:Y:S03]  /*9160*/  HMMA.16816.F32 R12, R180.reuse, R200, RZ ;  /* 0x000000c8b40c723c */ /* 0x050fe600000018ff */
[----:B------:R-:W0:Y:S05]  /*9170*/  LDGDEPBAR ;  /* 0x00000000000079af */ /* 0x000e2a0000000000 */
[C---:B------:R-:W-:Y:S08]  /*9180*/  HMMA.16816.F32 R16, R180.reuse, R190, RZ ;  /* 0x000000beb410723c */ /* 0x040ff000000018ff */
[----:B------:R-:W-:Y:S08]  /*9190*/  HMMA.16816.F32 R180, R180, R202, RZ ;  /* 0x000000cab4b4723c */ /* 0x000ff000000018ff */
[C---:B-----5:R-:W-:Y:S08]  /*91a0*/  HMMA.16816.F32 R24, R176.reuse, R188, RZ ;  /* 0x000000bcb018723c */ /* 0x060ff000000018ff */
[C---:B------:R-:W-:Y:S08]  /*91b0*/  HMMA.16816.F32 R188, R176.reuse, R190, RZ ;  /* 0x000000beb0bc723c */ /* 0x040ff000000018ff */
[C---:B------:R-:W-:Y:S08]  /*91c0*/  HMMA.16816.F32 R184, R176.reuse, R200, RZ ;  /* 0x000000c8b0b8723c */ /* 0x040ff000000018ff */
[----:B------:R-:W-:Y:S01]  /*91d0*/  HMMA.16816.F32 R176, R176, R202, RZ ;  /* 0x000000cab0b0723c */ /* 0x000fe200000018ff */
[----:B------:R-:W3:Y:S07]  /*91e0*/  LDSM.16.M88.4 R200, [R226] ;  /* 0x00000000e2c8783b */ /* 0x000eee0000000200 */
[C---:B------:R-:W-:Y:S08]  /*91f0*/  HMMA.16816.F32 R20, R196.reuse, R192, R20 ;  /* 0x000000c0c414723c */ /* 0x040ff00000001814 */
[C---:B------:R-:W-:Y:S08]  /*9200*/  HMMA.16816.F32 R12, R196.reuse, R172, R12 ;  /* 0x000000acc40c723c */ /* 0x040ff0000000180c */
[C---:B------:R-:W-:Y:S08]  /*9210*/  HMMA.16816.F32 R16, R196.reuse, R194, R16 ;  /* 0x000000c2c410723c */ /* 0x040ff00000001810 */
[----:B------:R-:W-:Y:S01]  /*9220*/  HMMA.16816.F32 R180, R196, R174, R180 ;  /* 0x000000aec4b4723c */ /* 0x000fe200000018b4 */
[----:B------:R-:W4:Y:S07]  /*9230*/  LDSM.16.M88.4 R196, [R226+0x2000] ;  /* 0x00200000e2c4783b */ /* 0x000f2e0000000200 */
[C---:B------:R-:W-:Y:S08]  /*9240*/  HMMA.16816.F32 R24, R164.reuse, R192, R24 ;  /* 0x000000c0a418723c */ /* 0x040ff00000001818 */
[C---:B------:R-:W-:Y:S01]  /*9250*/  HMMA.16816.F32 R188, R164.reuse, R194, R188 ;  /* 0x000000c2a4bc723c */ /* 0x040fe200000018bc */
[----:B------:R-:W5:Y:S07]  /*9260*/  LDSM.16.M88.4 R192, [R224+0x8800] ;  /* 0x00880000e0c0783b */ /* 0x000f6e0000000200 */
        /* <DEDUP_REMOVED lines=15> */
[----:B------:R-:W2:Y:S03]  /*9360*/  LDSM.16.M88.4 R8, [R3+0x4000] ;  /* 0x004000000308783b */ /* 0x000ea60000000200 */
[-C--:B---3--:R-:W-:Y:S08]  /*9370*/  HMMA.16816.F32 R24, R200, R204.reuse, R24 ;  /* 0x000000ccc818723c */ /* 0x088ff00000001818 */
[C---:B----4-:R-:W-:Y:S08]  /*9380*/  HMMA.16816.F32 R20, R196.reuse, R204, R20 ;  /* 0x000000ccc414723c */ /* 0x050ff00000001814 */
[C---:B------:R-:W-:Y:S08]  /*9390*/  HMMA.16816.F32 R16, R196.reuse, R206, R16 ;  /* 0x000000cec410723c */ /* 0x040ff00000001810 */
[C---:B-----5:R-:W-:Y:S08]  /*93a0*/  HMMA.16816.F32 R12, R196.reuse, R192, R12 ;  /* 0x000000c0c40c723c */ /* 0x060ff0000000180c */
[----:B------:R-:W-:Y:S08]  /*93b0*/  HMMA.16816.F32 R180, R196, R194, R180 ;  /* 0x000000c2c4b4723c */ /* 0x000ff000000018b4 */
[C---:B------:R-:W-:Y:S08]  /*93c0*/  HMMA.16816.F32 R188, R200.reuse, R206, R188 ;  /* 0x000000cec8bc723c */ /* 0x040ff000000018bc */
[C---:B------:R-:W-:Y:S08]  /*93d0*/  HMMA.16816.F32 R184, R200.reuse, R192, R184 ;  /* 0x000000c0c8b8723c */ /* 0x040ff000000018b8 */
[----:B------:R-:W-:Y:S01]  /*93e0*/  HMMA.16816.F32 R176, R200, R194, R176 ;  /* 0x000000c2c8b0723c */ /* 0x000fe200000018b0 */
[----:B------:R-:W3:Y:S04]  /*93f0*/  LDSM.16.M88.4 R200, [R3+0x6000] ;  /* 0x0060000003c8783b */ /* 0x000ee80000000200 */
[----:B------:R-:W-:Y:S03]  /*9400*/  LDSM.16.M88.4 R192, [R213+0x4000] ;  /* 0x00400000d5c0783b */ /* 0x000fe60000000200 */
[-C--:B-1----:R-:W-:Y:S01]  /*9410*/  HMMA.16816.F32 R196, R172, R32.reuse, R24 ;  /* 0x00000020acc4723c */ /* 0x082fe20000001818 */
[----:B------:R-:W-:Y:S07]  /*9420*/  LDSM.16.M88.4 R24, [R0+0x9000] ;  /* 0x009000000018783b */ /* 0x000fee0000000200 */
[C---:B------:R-:W-:Y:S08]  /*9430*/  HMMA.16816.F32 R20, R164.reuse, R32, R20 ;  /* 0x00000020a414723c */ /* 0x040ff00000001814 */
[C---:B------:R-:W-:Y:S08]  /*9440*/  HMMA.16816.F32 R16, R164.reuse, R34, R16 ;  /* 0x00000022a410723c */ /* 0x040ff00000001810 */
[C---:B--2---:R-:W-:Y:S08]  /*9450*/  HMMA.16816.F32 R12, R164.reuse, R28, R12 ;  /* 0x0000001ca40c723c */ /* 0x044ff0000000180c */
[----:B------:R-:W-:Y:S01]  /*9460*/  HMMA.16816.F32 R180, R164, R30, R180 ;  /* 0x0000001ea4b4723c */ /* 0x000fe200000018b4 */
[----:B------:R-:W1:Y:S07]  /*9470*/  LDSM.16.M88.4 R164, [R2+0x9800] ;  /* 0x0098000002a4783b */ /* 0x000e6e0000000200 */
[C---:B------:R-:W-:Y:S01]  /*9480*/  HMMA.16816.F32 R188, R172.reuse, R34, R188 ;  /* 0x00000022acbc723c */ /* 0x040fe200000018bc */
[----:B------:R-:W-:Y:S07]  /*9490*/  LDSM.16.M88.4 R32, [R226+0x4000] ;  /* 0x00400000e220783b */ /* 0x000fee0000000200 */
[C---:B------:R-:W-:Y:S08]  /*94a0*/  HMMA.16816.F32 R184, R172.reuse, R28, R184 ;  /* 0x0000001cacb8723c */ /* 0x040ff000000018b8 */
[----:B------:R-:W-:Y:S01]  /*94b0*/  HMMA.16816.F32 R176, R172, R30, R176 ;  /* 0x0000001eacb0723c */ /* 0x000fe200000018b0 */
[----:B------:R-:W-:Y:S07]  /*94c0*/  LDSM.16.M88.4 R28, [R224+0x9000] ;  /* 0x00900000e01c783b */ /* 0x000fee0000000200 */
[-C--:B------:R-:W-:Y:S01]  /*94d0*/  HMMA.16816.F32 R172, R8, R4.reuse, R196 ;  /* 0x0000000408ac723c */ /* 0x080fe200000018c4 */
[----:B------:R-:W2:Y:S07]  /*94e0*/  LDSM.16.M88.4 R196, [R213+0x6000] ;  /* 0x00600000d5c4783b */ /* 0x000eae0000000200 */
[C---:B---3--:R-:W-:Y:S01]  /*94f0*/  HMMA.16816.F32 R204, R200.reuse, R4, R20 ;  /* 0x00000004c8cc723c */ /* 0x048fe20000001814 */
[----:B------:R-:W-:Y:S07]  /*9500*/  LDSM.16.M88.4 R20, [R226+0x6000] ;  /* 0x00600000e214783b */ /* 0x000fee0000000200 */
[-C--:B------:R-:W-:Y:S08]  /*9510*/  HMMA.16816.F32 R16, R200, R6.reuse, R16 ;  /* 0x00000006c810723c */ /* 0x080ff00000001810 */
[C---:B------:R-:W-:Y:S01]  /*9520*/  HMMA.16816.F32 R188, R8.reuse, R6, R188 ;  /* 0x0000000608bc723c */ /* 0x040fe200000018bc */
[----:B------:R-:W3:Y:S07]  /*9530*/  LDSM.16.M88.4 R4, [R0+0x9800] ;  /* 0x009800000004783b */ /* 0x000eee0000000200 */
[C---:B-1----:R-:W-:Y:S08]  /*9540*/  HMMA.16816.F32 R184, R8.reuse, R164, R184 ;  /* 0x000000a408b8723c */ /* 0x042ff000000018b8 */
[----:B------:R-:W-:Y:S01]  /*9550*/  HMMA.16816.F32 R176, R8, R166, R176 ;  /* 0x000000a608b0723c */ /* 0x000fe200000018b0 */
[----:B------:R-:W1:Y:S01]  /*9560*/  LDSM.16.M88.4 R8, [R224+0x9800] ;  /* 0x00980000e008783b */ /* 0x000e620000000200 */
[----:B------:R-:W-:-:S06]  /*9570*/  DEPBAR.LE SB0, 0x0 ;  /* 0x000080000000791a */ /* 0x000fcc0000000000 */
[C---:B------:R-:W-:Y:S08]  /*9580*/  HMMA.16816.F32 R12, R200.reuse, R164, R12 ;  /* 0x000000a4c80c723c */ /* 0x040ff0000000180c */
[----:B------:R-:W-:Y:S08]  /*9590*/  HMMA.16816.F32 R180, R200, R166, R180 ;  /* 0x000000a6c8b4723c */ /* 0x000ff000000018b4 */
[-C--:B--2---:R-:W-:Y:S08]  /*95a0*/  HMMA.16816.F32 R204, R196, R24.reuse, R204 ;  /* 0x00000018c4cc723c */ /* 0x084ff000000018cc */
[----:B------:R-:W-:Y:S08]  /*95b0*/  HMMA.16816.F32 R172, R192, R24, R172 ;  /* 0x00000018c0ac723c */ /* 0x000ff000000018ac */
[C---:B---3--:R-:W-:Y:S08]  /*95c0*/  HMMA.16816.F32 R12, R196.reuse, R4, R12 ;  /* 0x00000004c40c723c */ /* 0x048ff0000000180c */
[C---:B------:R-:W-:Y:S08]  /*95d0*/  HMMA.16816.F32 R180, R196.reuse, R6, R180 ;  /* 0x00000006c4b4723c */ /* 0x040ff000000018b4 */
[----:B------:R-:W-:Y:S08]  /*95e0*/  HMMA.16816.F32 R16, R196, R26, R16 ;  /* 0x0000001ac410723c */ /* 0x000ff00000001810 */
[-C--:B------:R-:W-:Y:S08]  /*95f0*/  HMMA.16816.F32 R204, R20, R28.reuse, R204 ;  /* 0x0000001c14cc723c */ /* 0x080ff000000018cc */
[----:B------:R-:W-:Y:S08]  /*9600*/  HMMA.16816.F32 R172, R32, R28, R172 ;  /* 0x0000001c20ac723c */ /* 0x000ff000000018ac */
        /* <DEDUP_REMOVED lines=12> */
[----:B------:R-:W-:Y:S01]  /*96d0*/  MOV R7, UR23 ;  /* 0x0000001700077c02 */ /* 0x000fe20008000f00 */
[----:B------:R-:W2:Y:S04]  /*96e0*/  MUFU.TANH R27, R27 ;  /* 0x0000001b001b7308 */ /* 0x000ea80000002400 */
[----:B------:R-:W-:-:S02]  /*96f0*/  IMAD R6, R7, 0x20, R238 ;  /* 0x0000002007067824 */ /* 0x000fc400078e02ee */
[----:B-1----:R-:W-:Y:S02]  /*9700*/  HMMA.16816.F32 R12, R20, R8, R12 ;  /* 0x00000008140c723c */ /* 0x002fe4000000180c */
[----:B------:R-:W1:Y:S01]  /*9710*/  MUFU.TANH R164, R164 ;  /* 0x000000a400a47308 */ /* 0x000e620000002400 */
[----:B------:R-:W-:-:S05]  /*9720*/  VIADD R7, R6, 0xffffffb1 ;  /* 0xffffffb106077836 */ /* 0x000fca0000000000 */
[C---:B------:R-:W-:Y:S02]  /*9730*/  HMMA.16816.F32 R180, R20.reuse, R10, R180 ;  /* 0x0000000a14b4723c */ /* 0x040fe400000018b4 */
[----:B------:R-:W3:Y:S06]  /*9740*/  MUFU.TANH R165, R165 ;  /* 0x000000a500a57308 */ /* 0x000eec0000002400 */
[-C--:B------:R-:W-:Y:S01]  /*9750*/  HMMA.16816.F32 R16, R20, R30.reuse, R16 ;  /* 0x0000001e1410723c */ /* 0x080fe20000001810 */
[----:B------:R-:W-:Y:S01]  /*9760*/  VIADD R23, R6, 0xffffffa8 ;  /* 0xffffffa806177836 */ /* 0x000fe20000000000 */
[----:B------:R-:W-:Y:S01]  /*9770*/  MUFU.TANH R24, R24 ;  /* 0x0000001800187308 */ /* 0x000fe20000002400 */
[----:B------:R-:W-:Y:S01]  /*9780*/  FMUL.FTZ R173, R12, UR4 ;  /* 0x000000040cad7c20 */ /* 0x000fe20008410000 */
[----:B------:R-:W-:Y:S01]  /*9790*/  FMUL.FTZ R175, R14, UR4 ;  /* 0x000000040eaf7c20 */ /* 0x000fe20008410000 */
[----:B------:R-:W-:Y:S01]  /*97a0*/  FMUL.FTZ R167, R13, UR4 ;  /* 0x000000040da77c20 */ /* 0x000fe20008410000 */
[----:B------:R-:W-:Y:S01]  /*97b0*/  I2FP.F32.U32 R21, R23 ;  /* 0x0000001700157245 */ /* 0x000fe20000201000 */
[----:B------:R-:W-:Y:S01]  /*97c0*/  VIADD R13, R6, 0xffffffb0 ;  /* 0xffffffb0060d7836 */ /* 0x000fe20000000000 */
[----:B------:R-:W-:Y:S02]  /*97d0*/  HMMA.16816.F32 R188, R32, R30, R188 ;  /* 0x0000001e20bc723c */ /* 0x000fe400000018bc */
[----:B------:R-:W-:Y:S01]  /*97e0*/  MUFU.TANH R175, R175 ;  /* 0x000000af00af7308 */ /* 0x000fe20000002400 */
[----:B------:R-:W-:Y:S01]  /*97f0*/  FMUL.FTZ R12, R180, UR4 ;  /* 0x00000004b40c7c20 */ /* 0x000fe20008410000 */
[----:B------:R-:W-:Y:S01]  /*9800*/  FMUL.FTZ R181, R181, UR4 ;  /* 0x00000004b5b57c20 */ /* 0x000fe20008410000 */
[----:B------:R-:W-:Y:S01]  /*9810*/  FMUL.FTZ R183, R183, UR4 ;  /* 0x00000004b7b77c20 */ /* 0x000fe20008410000 */
[----:B------:R-:W-:-:S02]  /*9820*/  FMUL.FTZ R182, R182, UR4 ;  /* 0x00000004b6b67c20 */ /* 0x000fc40008410000 */
[----:B------:R-:W-:Y:S01]  /*9830*/  HMMA.16816.F32 R184, R32, R8, R184 ;  /* 0x0000000820b8723c */ /* 0x000fe200000018b8 */
[----:B------:R-:W-:Y:S01]  /*9840*/  VIADD R9, R6, 0xffffffa1 ;  /* 0xffffffa106097836 */ /* 0x000fe20000000000 */
[----:B------:R-:W-:Y:S01]  /*9850*/  MUFU.TANH R12, R12 ;  /* 0x0000000c000c7308 */ /* 0x000fe20000002400 */
[----:B------:R-:W-:Y:S01]  /*9860*/  FMUL.FTZ R8, R18, UR4 ;  /* 0x0000000412087c20 */ /* 0x000fe20008410000 */
[----:B------:R-:W-:Y:S01]  /*9870*/  FMUL.FTZ R16, R16, UR4 ;  /* 0x0000000410107c20 */ /* 0x000fe20008410000 */
[----:B------:R-:W-:-:S03]  /*9880*/  FMUL.FTZ R17, R17, UR4 ;  /* 0x0000000411117c20 */ /* 0x000fc60008410000 */
[----:B------:R-:W-:Y:S01]  /*9890*/  HMMA.16816.F32 R176, R32, R10, R176 ;  /* 0x0000000a20b0723c */ /* 0x000fe200000018b0 */
[----:B------:R-:W-:Y:S02]  /*98a0*/  VIADD R35, R6, 0xffffffa0 ;  /* 0xffffffa006237836 */ /* 0x000fe40000000000 */
[----:B------:R-:W-:Y:S01]  /*98b0*/  FMUL.FTZ R11, R15, UR4 ;  /* 0x000000040f0b7c20 */ /* 0x000fe20008410000 */
[----:B------:R-:W4:Y:S01]  /*98c0*/  MUFU.TANH R8, R8 ;  /* 0x0000000800087308 */ /* 0x000f220000002400 */
[----:B------:R-:W-:Y:S01]  /*98d0*/  FMUL.FTZ R10, R19, UR4 ;  /* 0x00000004130a7c20 */ /* 0x000fe20008410000 */
[----:B------:R-:W-:Y:S01]  /*98e0*/  I2FP.F32.U32 R34, R9 ;  /* 0x0000000900227245 */ /* 0x000fe20000201000 */
[----:B------:R-:W-:Y:S01]  /*98f0*/  FMUL.FTZ R5, R190, UR4 ;  /* 0x00000004be057c20 */ /* 0x000fe20008410000 */
[----:B------:R-:W-:Y:S01]  /*9900*/  I2FP.F32.U32 R15, R35 ;  /* 0x00000023000f7245 */ /* 0x000fe20000201000 */
[----:B------:R-:W-:Y:S01]  /*9910*/  FMUL.FTZ R30, R188, UR4 ;  /* 0x00000004bc1e7c20 */ /* 0x000fe20008410000 */
[-C--:B------:R-:W-:Y:S01]  /*9920*/  ISETP.GE.AND P1, PT, R35, R170.reuse, PT ;  /* 0x000000aa2300720c */ /* 0x080fe20003f26270 */
[----:B--2---:R-:W-:Y:S01]  /*9930*/  FFMA.FTZ R27, R34, UR5, R27 ;  /* 0x00000005221b7c23 */ /* 0x004fe2000801001b */
[----:B------:R-:W2:Y:S01]  /*9940*/  MUFU.TANH R16, R16 ;  /* 0x0000001000107308 */ /* 0x000ea20000002400 */
[C---:B------:R-:W-:Y:S01]  /*9950*/  FFMA.FTZ R22, R15.reuse, UR5, R26 ;  /* 0x000000050f167c23 */ /* 0x040fe2000801001a */
[----:B------:R-:W-:Y:S01]  /*9960*/  IADD3 R33, PT, PT, R6, -0x48, RZ ;  /* 0xffffffb806217810 */ /* 0x000fe20007ffe0ff */
[----:B-1----:R-:W-:Y:S01]  /*9970*/  FFMA.FTZ R14, R15, UR5, R164 ;  /* 0x000000050f0e7c23 */ /* 0x002fe200080100a4 */
[----:B------:R-:W-:Y:S01]  /*9980*/  ISETP.GE.AND P4, PT, R35, R169, PT ;  /* 0x000000a92300720c */ /* 0x000fe20003f86270 */
[----:B---3--:R-:W-:Y:S01]  /*9990*/  FFMA.FTZ R165, R34, UR5, R165 ;  /* 0x0000000522a57c23 */ /* 0x008fe200080100a5 */
[----:B------:R-:W-:Y:S01]  /*99a0*/  FSEL R22, R22, -INF , !P1 ;  /* 0xff80000016167808 */ /* 0x000fe20004800000 */
[----:B------:R-:W-:Y:S01]  /*99b0*/  FMUL.FTZ R4, R189, UR4 ;  /* 0x00000004bd047c20 */ /* 0x000fe20008410000 */
[----:B------:R1:W3:Y:S01]  /*99c0*/  MUFU.TANH R20, R17 ;  /* 0x0000001100147308 */ /* 0x0002e20000002400 */
[----:B------:R-:W-:Y:S01]  /*99d0*/  ISETP.GE.AND P1, PT, R9, R170, PT ;  /* 0x000000aa0900720c */ /* 0x000fe20003f26270 */
[----:B----4-:R-:W-:Y:S01]  /*99e0*/  FFMA.FTZ R8, R21, UR5, R8 ;  /* 0x0000000515087c23 */ /* 0x010fe20008010008 */
[----:B------:R-:W-:Y:S01]  /*99f0*/  I2FP.F32.U32 R31, R33 ;  /* 0x00000021001f7245 */ /* 0x000fe20000201000 */
[----:B------:R-:W-:Y:S01]  /*9a00*/  FMUL.FTZ R18, R191, UR4 ;  /* 0x00000004bf127c20 */ /* 0x000fe20008410000 */
[----:B------:R-:W-:-:S02]  /*9a10*/  FSEL R32, R27, -INF , !P1 ;  /* 0xff8000001b207808 */ /* 0x000fc40004800000 */
[----:B------:R-:W-:Y:S01]  /*9a20*/  ISETP.GE.AND P5, PT, R33, R170, PT ;  /* 0x000000aa2100720c */ /* 0x000fe20003fa6270 */
[----:B------:R-:W4:Y:S01]  /*9a30*/  MUFU.TANH R10, R10 ;  /* 0x0000000a000a7308 */ /* 0x000f220000002400 */
[----:B------:R-:W-:Y:S01]  /*9a40*/  FFMA.FTZ R12, R31, UR5, R12 ;  /* 0x000000051f0c7c23 */ /* 0x000fe2000801000c */
[----:B------:R-:W-:Y:S01]  /*9a50*/  FSEL R14, R14, -INF , !P4 ;  /* 0xff8000000e0e7808 */ /* 0x000fe20006000000 */
[----:B--2---:R-:W-:Y:S01]  /*9a60*/  FFMA.FTZ R26, R21, UR5, R16 ;  /* 0x00000005151a7c23 */ /* 0x004fe20008010010 */
[-C--:B------:R-:W-:Y:S02]  /*9a70*/  ISETP.GE.AND P1, PT, R23, R169.reuse, PT ;  /* 0x000000a91700720c */ /* 0x080fe40003f26270 */
[----:B------:R-:W-:Y:S02]  /*9a80*/  ISETP.GE.AND P4, PT, R9, R169, PT ;  /* 0x000000a90900720c */ /* 0x000fe40003f86270 */
[----:B------:R-:W2:Y:S01]  /*9a90*/  MUFU.TANH R173, R173 ;  /* 0x000000ad00ad7308 */ /* 0x000ea20000002400 */
[----:B------:R-:W-:-:S02]  /*9aa0*/  FSEL R200, R12, -INF , !P5 ;  /* 0xff8000000cc87808 */ /* 0x000fc40006800000 */
[C---:B-1----:R-:W-:Y:S02]  /*9ab0*/  IADD3 R17, PT, PT, R6.reuse, -0x57, RZ ;  /* 0xffffffa906117810 */ /* 0x042fe40007ffe0ff */
[----:B------:R-:W-:Y:S02]  /*9ac0*/  IADD3 R6, PT, PT, R6, -0x47, RZ ;  /* 0xffffffb906067810 */ /* 0x000fe40007ffe0ff */
[----:B------:R-:W-:Y:S01]  /*9ad0*/  I2FP.F32.U32 R19, R17 ;  /* 0x0000001100137245 */ /* 0x000fe20000201000 */
[----:B------:R-:W1:Y:S01]  /*9ae0*/  MUFU.TANH R167, R167 ;  /* 0x000000a700a77308 */ /* 0x000e620000002400 */
[-C--:B------:R-:W-:Y:S02]  /*9af0*/  ISETP.GE.AND P5, PT, R23, R170.reuse, PT ;  /* 0x000000aa1700720c */ /* 0x080fe40003fa6270 */
[----:B------:R-:W-:Y:S01]  /*9b00*/  FSEL R12, R8, -INF , !P1 ;  /* 0xff800000080c7808 */ /* 0x000fe20004800000 */
[----:B---3--:R-:W-:Y:S01]  /*9b10*/  FFMA.FTZ R20, R19, UR5, R20 ;  /* 0x0000000513147c23 */ /* 0x008fe20008010014 */
[----:B------:R-:W-:Y:S01]  /*9b20*/  FSEL R16, R165, -INF , !P4 ;  /* 0xff800000a5107808 */ /* 0x000fe20006000000 */
[----:B----4-:R-:W-:Y:S01]  /*9b30*/  FFMA.FTZ R10, R19, UR5, R10 ;  /* 0x00000005130a7c23 */ /* 0x010fe2000801000a */
[----:B------:R-:W-:Y:S01]  /*9b40*/  I2FP.F32.U32 R8, R13 ;  /* 0x0000000d00087245 */ /* 0x000fe20000201000 */
[----:B------:R-:W3:Y:S01]  /*9b50*/  MUFU.TANH R27, R181 ;  /* 0x000000b5001b7308 */ /* 0x000ee20000002400 */
[----:B------:R-:W-:-:S02]  /*9b60*/  ISETP.GE.AND P4, PT, R17, R170, PT ;  /* 0x000000aa1100720c */ /* 0x000fc40003f86270 */
[----:B------:R-:W-:Y:S01]  /*9b70*/  FSEL R26, R26, -INF , !P5 ;  /* 0xff8000001a1a7808 */ /* 0x000fe20006800000 */
[C---:B------:R-:W-:Y:S01]  /*9b80*/  FFMA.FTZ R175, R8.reuse, UR5, R175 ;  /* 0x0000000508af7c23 */ /* 0x040fe200080100af */
[----:B------:R-:W-:Y:S01]  /*9b90*/  I2FP.F32.U32 R190, R7 ;  /* 0x0000000700be7245 */ /* 0x000fe20000201000 */
[----:B--2---:R-:W-:Y:S01]  /*9ba0*/  FFMA.FTZ R173, R8, UR5, R173 ;  /* 0x0000000508ad7c23 */ /* 0x004fe200080100ad */
[----:B------:R-:W-:Y:S01]  /*9bb0*/  I2FP.F32.U32 R192, R6 ;  /* 0x0000000600c07245 */ /* 0x000fe20000201000 */
[----:B------:R-:W2:Y:S01]  /*9bc0*/  MUFU.TANH R11, R11 ;  /* 0x0000000b000b7308 */ /* 0x000ea20000002400 */
[-C--:B------:R-:W-:Y:S01]  /*9bd0*/  ISETP.GE.AND P5, PT, R17, R169.reuse, PT ;  /* 0x000000a91100720c */ /* 0x080fe20003fa6270 */
[----:B-1----:R-:W-:Y:S01]  /*9be0*/  FFMA.FTZ R167, R190, UR5, R167 ;  /* 0x00000005bea77c23 */ /* 0x002fe200080100a7 */
[----:B------:R-:W-:Y:S02]  /*9bf0*/  FSEL R20, R20, -INF , !P4 ;  /* 0xff80000014147808 */ /* 0x000fe40006000000 */
[----:B------:R-:W-:-:S02]  /*9c00*/  ISETP.GE.AND P4, PT, R13, R169, PT ;  /* 0x000000a90d00720c */ /* 0x000fc40003f86270 */
[----:B------:R-:W-:Y:S01]  /*9c10*/  FSEL R10, R10, -INF , !P5 ;  /* 0xff8000000a0a7808 */ /* 0x000fe20006800000 */
[----:B------:R-:W1:Y:S01]  /*9c20*/  MUFU.TANH R164, R182 ;  /* 0x000000b600a47308 */ /* 0x000e620000002400 */
[-C--:B------:R-:W-:Y:S01]  /*9c30*/  ISETP.GE.AND P1, PT, R13, R170.reuse, PT ;  /* 0x000000aa0d00720c */ /* 0x080fe20003f26270 */
[----:B---3--:R-:W-:Y:S01]  /*9c40*/  FFMA.FTZ R199, R192, UR5, R27 ;  /* 0x00000005c0c77c23 */ /* 0x008fe2000801001b */
[----:B------:R-:W-:Y:S02]  /*9c50*/  ISETP.GE.AND P5, PT, R7, R170, PT ;  /* 0x000000aa0700720c */ /* 0x000fe40003fa6270 */
[----:B------:R-:W-:Y:S02]  /*9c60*/  FMNMX3.FTZ R27, R211, R22, R32, !PT ;  /* 0x00000016d31b7276 */ /* 0x000fe40007810020 */
[----:B------:R-:W-:Y:S01]  /*9c70*/  FSEL R198, R175, -INF , !P4 ;  /* 0xff800000afc67808 */ /* 0x000fe20006000000 */
[----:B------:R-:W3:Y:S01]  /*9c80*/  MUFU.TANH R183, R183 ;  /* 0x000000b700b77308 */ /* 0x000ee20000002400 */
[----:B------:R-:W-:Y:S01]  /*9c90*/  FSEL R202, R173, -INF , !P1 ;  /* 0xff800000adca7808 */ /* 0x000fe20004800000 */
[----:B--2---:R-:W-:Y:S01]  /*9ca0*/  FFMA.FTZ R196, R190, UR5, R11 ;  /* 0x00000005bec47c23 */ /* 0x004fe2000801000b */
[----:B------:R-:W-:-:S02]  /*9cb0*/  ISETP.GE.AND P4, PT, R6, R170, PT ;  /* 0x000000aa0600720c */ /* 0x000fc40003f86270 */
[----:B------:R-:W-:Y:S02]  /*9cc0*/  FSEL R201, R167, -INF , !P5 ;  /* 0xff800000a7c97808 */ /* 0x000fe40006800000 */
[----:B------:R-:W-:Y:S01]  /*9cd0*/  FMNMX3.FTZ R27, R27, R26, R20, !PT ;  /* 0x0000001a1b1b7276 */ /* 0x000fe20007810014 */
[----:B------:R-:W2:Y:S01]  /*9ce0*/  MUFU.TANH R25, R25 ;  /* 0x0000001900197308 */ /* 0x000ea20000002400 */
[-C--:B------:R-:W-:Y:S01]  /*9cf0*/  ISETP.GE.AND P1, PT, R7, R169.reuse, PT ;  /* 0x000000a90700720c */ /* 0x080fe20003f26270 */
[----:B-1----:R-:W-:Y:S01]  /*9d00*/  FFMA.FTZ R195, R31, UR5, R164 ;  /* 0x000000051fc37c23 */ /* 0x002fe200080100a4 */
[----:B------:R-:W-:Y:S02]  /*9d10*/  FSEL R199, R199, -INF , !P4 ;  /* 0xff800000c7c77808 */ /* 0x000fe40006000000 */
[----:B------:R-:W-:Y:S02]  /*9d20*/  FMNMX3.FTZ R11, R210, R14, R16, !PT ;  /* 0x0000000ed20b7276 */ /* 0x000fe40007810010 */
[----:B------:R-:W-:Y:S01]  /*9d30*/  FMNMX3.FTZ R27, R27, R202, R201, !PT ;  /* 0x000000ca1b1b7276 */ /* 0x000fe200078100c9 */
[----:B------:R-:W1:Y:S01]  /*9d40*/  MUFU.TANH R28, R28 ;  /* 0x0000001c001c7308 */ /* 0x000e620000002400 */
[-C--:B------:R-:W-:Y:S01]  /*9d50*/  ISETP.GE.AND P6, PT, R33, R169.reuse, PT ;  /* 0x000000a92100720c */ /* 0x080fe20003fc6270 */
[----:B---3--:R-:W-:Y:S01]  /*9d60*/  FFMA.FTZ R194, R192, UR5, R183 ;  /* 0x00000005c0c27c23 */ /* 0x008fe200080100b7 */
[----:B------:R-:W-:-:S02]  /*9d70*/  ISETP.GE.AND P5, PT, R6, R169, PT ;  /* 0x000000a90600720c */ /* 0x000fc40003fa6270 */
[----:B------:R-:W-:Y:S02]  /*9d80*/  FSEL R196, R196, -INF , !P1 ;  /* 0xff800000c4c47808 */ /* 0x000fe40004800000 */
[----:B------:R-:W-:Y:S01]  /*9d90*/  FMNMX3.FTZ R11, R11, R12, R10, !PT ;  /* 0x0000000c0b0b7276 */ /* 0x000fe2000781000a */
[----:B------:R-:W3:Y:S01]  /*9da0*/  MUFU.TANH R29, R29 ;  /* 0x0000001d001d7308 */ /* 0x000ee20000002400 */
[----:B------:R-:W-:-:S07]  /*9db0*/  FMNMX3.FTZ R27, R27, R200, R199, !PT ;  /* 0x000000c81b1b7276 */ /* 0x000fce00078100c7 */
[----:B------:R-:W4:Y:S08]  /*9dc0*/  MUFU.TANH R30, R30 ;  /* 0x0000001e001e7308 */ /* 0x000f300000002400 */
[----:B------:R-:W1:Y:S08]  /*9dd0*/  MUFU.TANH R4, R4 ;  /* 0x0000000400047308 */ /* 0x000e700000002400 */
[----:B------:R-:W1:Y:S08]  /*9de0*/  MUFU.TANH R5, R5 ;  /* 0x0000000500057308 */ /* 0x000e700000002400 */
[----:B------:R-:W1:Y:S01]  /*9df0*/  MUFU.TANH R18, R18 ;  /* 0x0000001200127308 */ /* 0x000e620000002400 */
[----:B------:R-:W-:Y:S06]  /*9e00*/  BAR.SYNC.DEFER_BLOCKING 0x0 ;  /* 0x0000000000007b1d */ /* 0x000fec0000010000 */
[----:B--234-:R-:W-:Y:S05]  /*9e10*/  BRA.U !UP0, `(.L_x_1629) ;  /* 0x0000000108c07547 */ /* 0x01cfea000b800000 */
        /* <DEDUP_REMOVED lines=48> */
.L_x_1629:
[----:B------:R-:W-:Y:S01]  /*a120*/  FSEL R195, R195, -INF , !P6 ;  /* 0xff800000c3c37808 */ /* 0x000fe20007000000 */
[----:B--2---:R-:W2:Y:S01]  /*a130*/  SHFL.BFLY PT, R166, R27, 0x2, 0x1f ;  /* 0x0c401f001ba67f89 */ /* 0x004ea200000e0000 */
[----:B------:R-:W-:Y:S01]  /*a140*/  FSEL R194, R194, -INF , !P5 ;  /* 0xff800000c2c27808 */ /* 0x000fe20006800000 */
[----:B------:R-:W-:Y:S01]  /*a150*/  FMUL.FTZ R172, R178, UR4 ;  /* 0x00000004b2ac7c20 */ /* 0x000fe20008410000 */
[----:B------:R-:W-:Y:S01]  /*a160*/  FMNMX3.FTZ R11, R11, R198, R196, !PT ;  /* 0x000000c60b0b7276 */ /* 0x000fe200078100c4 */
[----:B------:R-:W-:Y:S01]  /*a170*/  FMUL.FTZ R164, R176, UR4 ;  /* 0x00000004b0a47c20 */ /* 0x000fe20008410000 */
[----:B------:R-:W-:Y:S01]  /*a180*/  FFMA.FTZ R206, R15, UR5, R24 ;  /* 0x000000050fce7c23 */ /* 0x000fe20008010018 */
[----:B------:R-:W-:Y:S01]  /*a190*/  FMUL.FTZ R184, R184, UR4 ;  /* 0x00000004b8b87c20 */ /* 0x000fe20008410000 */
[----:B------:R-:W-:Y:S01]  /*a1a0*/  FMNMX3.FTZ R168, R11, R195, R194, !PT ;  /* 0x000000c30ba87276 */ /* 0x000fe200078100c2 */
[----:B------:R-:W3:Y:S01]  /*a1b0*/  MUFU.TANH R172, R172 ;  /* 0x000000ac00ac7308 */ /* 0x000ee20000002400 */
[----:B------:R-:W-:Y:S01]  /*a1c0*/  FMUL.FTZ R185, R185, UR4 ;  /* 0x00000004b9b97c20 */ /* 0x000fe20008410000 */
[-C--:B------:R-:W-:Y:S01]  /*a1d0*/  ISETP.GE.AND P4, PT, R35, R212.reuse, PT ;  /* 0x000000d42300720c */ /* 0x080fe20003f86270 */
[----:B-1----:R-:W-:Y:S01]  /*a1e0*/  FFMA.FTZ R28, R15, UR5, R28 ;  /* 0x000000050f1c7c23 */ /* 0x002fe2000801001c */
[----:B------:R-:W1:Y:S01]  /*a1f0*/  SHFL.BFLY PT, R165, R168, 0x2, 0x1f ;  /* 0x0c401f00a8a57f89 */ /* 0x000e6200000e0000 */
[-C--:B------:R-:W-:Y:S01]  /*a200*/  ISETP.GE.AND P1, PT, R33, R171.reuse, PT ;  /* 0x000000ab2100720c */ /* 0x080fe20003f26270 */
[----:B------:R-:W-:Y:S01]  /*a210*/  FMUL.FTZ R177, R177, UR4 ;  /* 0x00000004b1b17c20 */ /* 0x000fe20008410000 */
[-C--:B------:R-:W-:Y:S01]  /*a220*/  ISETP.GE.AND P6, PT, R35, R171.reuse, PT ;  /* 0x000000ab2300720c */ /* 0x080fe20003fc6270 */
[----:B------:R-:W4:Y:S01]  /*a230*/  MUFU.TANH R164, R164 ;  /* 0x000000a400a47308 */ /* 0x000f220000002400 */
[-C--:B------:R-:W-:Y:S01]  /*a240*/  ISETP.GE.AND P5, PT, R33, R212.reuse, PT ;  /* 0x000000d42100720c */ /* 0x080fe20003fa6270 */
[----:B------:R-:W-:Y:S01]  /*a250*/  FFMA.FTZ R25, R34, UR5, R25 ;  /* 0x0000000522197c23 */ /* 0x000fe20008010019 */
[----:B------:R-:W-:Y:S01]  /*a260*/  FSEL R206, R206, -INF , !P4 ;  /* 0xff800000cece7808 */ /* 0x000fe20006000000 */
[----:B------:R-:W-:Y:S01]  /*a270*/  FMUL.FTZ R186, R186, UR4 ;  /* 0x00000004baba7c20 */ /* 0x000fe20008410000 */
[----:B------:R-:W-:Y:S01]  /*a280*/  ISETP.GE.AND P4, PT, R9, R212, PT ;  /* 0x000000d40900720c */ /* 0x000fe20003f86270 */
[----:B------:R-:W-:Y:S01]  /*a290*/  FFMA.FTZ R207, R21, UR5, R5 ;  /* 0x0000000515cf7c23 */ /* 0x000fe20008010005 */
[----:B------:R-:W-:Y:S01]  /*a2a0*/  FMUL.FTZ R187, R187, UR4 ;  /* 0x00000004bbbb7c20 */ /* 0x000fe20008410000 */
[----:B--2---:R-:W-:Y:S01]  /*a2b0*/  FMNMX.FTZ R27, R27, R166, !PT ;  /* 0x000000a61b1b7209 */ /* 0x004fe20007810000 */
[----:B------:R-:W2:Y:S01]  /*a2c0*/  MUFU.TANH R11, R184 ;  /* 0x000000b8000b7308 */ /* 0x000ea20000002400 */
[----:B---3--:R-:W-:Y:S01]  /*a2d0*/  FFMA.FTZ R172, R31, UR5, R172 ;  /* 0x000000051fac7c23 */ /* 0x008fe200080100ac */
[----:B------:R-:W-:Y:S01]  /*a2e0*/  FSEL R215, R28, -INF , !P6 ;  /* 0xff8000001cd77808 */ /* 0x000fe20007000000 */
[----:B------:R-:W-:Y:S01]  /*a2f0*/  FFMA.FTZ R29, R34, UR5, R29 ;  /* 0x00000005221d7c23 */ /* 0x000fe2000801001d */
[----:B------:R-:W3:Y:S01]  /*a300*/  SHFL.BFLY PT, R166, R27, 0x1, 0x1f ;  /* 0x0c201f001ba67f89 */ /* 0x000ee200000e0000 */
[----:B------:R-:W-:Y:S01]  /*a310*/  FFMA.FTZ R30, R21, UR5, R30 ;  /* 0x00000005151e7c23 */ /* 0x000fe2000801001e */
[----:B------:R-:W-:Y:S01]  /*a320*/  FSEL R181, R172, -INF , !P1 ;  /* 0xff800000acb57808 */ /* 0x000fe20004800000 */
[----:B------:R-:W-:Y:S01]  /*a330*/  FMUL.FTZ R179, R179, UR4 ;  /* 0x00000004b3b37c20 */ /* 0x000fe20008410000 */
[----:B------:R-:W5:Y:S01]  /*a340*/  MUFU.TANH R191, R185 ;  /* 0x000000b900bf7308 */ /* 0x000f620000002400 */
[----:B----4-:R-:W-:Y:S01]  /*a350*/  FFMA.FTZ R164, R31, UR5, R164 ;  /* 0x000000051fa47c23 */ /* 0x010fe200080100a4 */
[----:B------:R-:W-:Y:S01]  /*a360*/  ISETP.GE.AND P1, PT, R23, R171, PT ;  /* 0x000000ab1700720c */ /* 0x000fe20003f26270 */
[C---:B------:R-:W-:Y:S01]  /*a370*/  FFMA.FTZ R4, R19.reuse, UR5, R4 ;  /* 0x0000000513047c23 */ /* 0x040fe20008010004 */
[----:B-1----:R-:W-:Y:S01]  /*a380*/  FMNMX.FTZ R165, R168, R165, !PT ;  /* 0x000000a5a8a57209 */ /* 0x002fe20007810000 */
[----:B------:R-:W-:Y:S01]  /*a390*/  FFMA.FTZ R18, R19, UR5, R18 ;  /* 0x0000000513127c23 */ /* 0x000fe20008010012 */
[----:B------:R-:W-:Y:S01]  /*a3a0*/  FSEL R182, R164, -INF , !P5 ;  /* 0xff800000a4b67808 */ /* 0x000fe20006800000 */
[----:B------:R-:W-:Y:S01]  /*a3b0*/  LDSM.16.MT88.4 R172, [R225+0xa000] ;  /* 0x00a00000e1ac783b */ /* 0x000fe20000004200 */
[----:B------:R-:W1:Y:S01]  /*a3c0*/  MUFU.TANH R193, R177 ;  /* 0x000000b100c17308 */ /* 0x000e620000002400 */
[----:B------:R-:W-:Y:S01]  /*a3d0*/  ISETP.GE.AND P6, PT, R9, R171, PT ;  /* 0x000000ab0900720c */ /* 0x000fe20003fc6270 */
[----:B--2---:R-:W-:Y:S01]  /*a3e0*/  FFMA.FTZ R11, R8, UR5, R11 ;  /* 0x00000005080b7c23 */ /* 0x004fe2000801000b */
[----:B------:R-:W2:Y:S01]  /*a3f0*/  SHFL.BFLY PT, R24, R165, 0x1, 0x1f ;  /* 0x0c201f00a5187f89 */ /* 0x000ea200000e0000 */
[----:B------:R-:W-:-:S02]  /*a400*/  ISETP.GE.AND P5, PT, R23, R212, PT ;  /* 0x000000d41700720c */ /* 0x000fc40003fa6270 */
[----:B------:R-:W-:Y:S02]  /*a410*/  FSEL R214, R25, -INF , !P4 ;  /* 0xff80000019d67808 */ /* 0x000fe40006000000 */
[----:B------:R-:W4:Y:S01]  /*a420*/  MUFU.TANH R15, R186 ;  /* 0x000000ba000f7308 */ /* 0x000f220000002400 */
[----:B------:R-:W-:Y:S01]  /*a430*/  FSEL R207, R207, -INF , !P1 ;  /* 0xff800000cfcf7808 */ /* 0x000fe20004800000 */
[----:B-----5:R-:W-:Y:S01]  /*a440*/  FFMA.FTZ R191, R190, UR5, R191 ;  /* 0x00000005bebf7c23 */ /* 0x020fe200080100bf */
[----:B------:R-:W-:Y:S02]  /*a450*/  FSEL R249, R29, -INF , !P6 ;  /* 0xff8000001df97808 */ /* 0x000fe40007000000 */
[----:B---3--:R-:W-:Y:S02]  /*a460*/  FMNMX.FTZ R166, R27, R166, !PT ;  /* 0x000000a61ba67209 */ /* 0x008fe40007810000 */
[----:B------:R-:W-:Y:S01]  /*a470*/  FSEL R204, R30, -INF , !P5 ;  /* 0xff8000001ecc7808 */ /* 0x000fe20006800000 */
[----:B------:R-:W3:Y:S01]  /*a480*/  MUFU.TANH R9, R187 ;  /* 0x000000bb00097308 */ /* 0x000ee20000002400 */
[C---:B------:R-:W-:Y:S01]  /*a490*/  FSETP.NEU.FTZ.AND P4, PT, R166.reuse, -INF , PT ;  /* 0xff800000a600780b */ /* 0x040fe20003f9d000 */
[----:B------:R-:W-:Y:S01]  /*a4a0*/  FMUL.FTZ R203, R166, UR15 ;  /* 0x0000000fa6cb7c20 */ /* 0x000fe20008410000 */
[C---:B------:R-:W-:Y:S01]  /*a4b0*/  ISETP.GE.AND P6, PT, R17.reuse, R212, PT ;  /* 0x000000d41100720c */ /* 0x040fe20003fc6270 */
[----:B-1----:R-:W-:Y:S01]  /*a4c0*/  FFMA.FTZ R193, R192, UR5, R193 ;  /* 0x00000005c0c17c23 */ /* 0x002fe200080100c1 */
[----:B------:R-:W-:Y:S01]  /*a4d0*/  ISETP.GE.AND P5, PT, R17, R171, PT ;  /* 0x000000ab1100720c */ /* 0x000fe20003fa6270 */
[----:B------:R-:W-:Y:S01]  /*a4e0*/  LDSM.16.MT88.4 R28, [R223+0xa000] ;  /* 0x00a00000df1c783b */ /* 0x000fe20000004200 */
[----:B------:R-:W-:Y:S01]  /*a4f0*/  FSEL R203, R203, RZ, P4 ;  /* 0x000000ffcbcb7208 */ /* 0x000fe20002000000 */
[----:B------:R-:W1:Y:S01]  /*a500*/  MUFU.TANH R5, R179 ;  /* 0x000000b300057308 */ /* 0x000e620000002400 */
[----:B------:R-:W-:Y:S01]  /*a510*/  FMNMX3.FTZ R21, R209, R206, R214, !PT ;  /* 0x000000ced1157276 */ /* 0x000fe200078100d6 */
[----:B----4-:R-:W-:Y:S01]  /*a520*/  FFMA.FTZ R15, R8, UR5, R15 ;  /* 0x00000005080f7c23 */ /* 0x010fe2000801000f */
[----:B--2---:R-:W-:Y:S01]  /*a530*/  FMNMX.FTZ R165, R165, R24, !PT ;  /* 0x00000018a5a57209 */ /* 0x004fe20007810000 */
[--C-:B------:R-:W-:Y:S01]  /*a540*/  FFMA.FTZ R180, R22, UR15, -R203.reuse ;  /* 0x0000000f16b47c23 */ /* 0x100fe200080108cb */
[----:B------:R-:W-:Y:S01]  /*a550*/  FSEL R22, R166, RZ, P4 ;  /* 0x000000ffa6167208 */ /* 0x000fe20002000000 */
[----:B------:R-:W-:Y:S01]  /*a560*/  FFMA.FTZ R176, R20, UR15, -R203 ;  /* 0x0000000f14b07c23 */ /* 0x000fe200080108cb */
[C---:B------:R-:W-:Y:S01]  /*a570*/  FSETP.NEU.FTZ.AND P1, PT, R165.reuse, -INF , PT ;  /* 0xff800000a500780b */ /* 0x040fe20003f3d000 */
[----:B------:R-:W-:Y:S01]  /*a580*/  FMUL.FTZ R197, R165, UR15 ;  /* 0x0000000fa5c57c20 */ /* 0x000fe20008410000 */
[-C--:B------:R-:W-:Y:S01]  /*a590*/  ISETP.GE.AND P4, PT, R13, R212.reuse, PT ;  /* 0x000000d40d00720c */ /* 0x080fe20003f86270 */
[----:B---3--:R-:W-:Y:S01]  /*a5a0*/  FFMA.FTZ R190, R190, UR5, R9 ;  /* 0x00000005bebe7c23 */ /* 0x008fe20008010009 */
[----:B------:R-:W-:Y:S01]  /*a5b0*/  FSEL R17, R165, RZ, P1 ;  /* 0x000000ffa5117208 */ /* 0x000fe20000800000 */
[--C-:B------:R-:W-:Y:S01]  /*a5c0*/  FFMA.FTZ R178, R32, UR15, -R203.reuse ;  /* 0x0000000f20b27c23 */ /* 0x100fe200080108cb */
[----:B------:R-:W-:Y:S01]  /*a5d0*/  FSEL R188, R11, -INF , !P4 ;  /* 0xff8000000bbc7808 */ /* 0x000fe20006000000 */
[----:B------:R-:W-:Y:S01]  /*a5e0*/  FFMA.FTZ R177, R26, UR15, -R203 ;  /* 0x0000000f1ab17c23 */ /* 0x000fe200080108cb */
[-C--:B------:R-:W-:Y:S01]  /*a5f0*/  ISETP.GE.AND P4, PT, R6, R212.reuse, PT ;  /* 0x000000d40600720c */ /* 0x080fe20003f86270 */
[----:B------:R-:W-:Y:S01]  /*a600*/  FADD.FTZ R17, R210, -R17 ;  /* 0x80000011d2117221 */ /* 0x000fe20000010000 */
[----:B------:R-:W-:Y:S01]  /*a610*/  FSEL R210, R4, -INF , !P6 ;  /* 0xff80000004d27808 */ /* 0x000fe20007000000 */
[----:B-1----:R-:W-:Y:S01]  /*a620*/  FFMA.FTZ R192, R192, UR5, R5 ;  /* 0x00000005c0c07c23 */ /* 0x002fe20008010005 */
[----:B------:R-:W-:Y:S01]  /*a630*/  ISETP.GE.AND P6, PT, R7, R212, PT ;  /* 0x000000d40700720c */ /* 0x000fe20003fc6270 */
[----:B------:R-:W-:Y:S01]  /*a640*/  FMUL.FTZ R185, R17, UR15 ;  /* 0x0000000f11b97c20 */ /* 0x000fe20008410000 */
[----:B------:R-:W-:Y:S01]  /*a650*/  FMNMX3.FTZ R168, R21, R204, R210, !PT ;  /* 0x000000cc15a87276 */ /* 0x000fe200078100d2 */
[----:B------:R-:W-:Y:S01]  /*a660*/  MUFU.EX2 R180, R180 ;  /* 0x000000b400b47308 */ /* 0x000fe20000000800 */
[----:B------:R-:W-:Y:S01]  /*a670*/  FSEL R191, R191, -INF , !P6 ;  /* 0xff800000bfbf7808 */ /* 0x000fe20007000000 */
[----:B------:R-:W-:Y:S01]  /*a680*/  FFMA.FTZ R202, R202, UR15, -R203 ;  /* 0x0000000fcaca7c23 */ /* 0x000fe200080108cb */
[----:B------:R-:W-:Y:S01]  /*a690*/  FSEL R197, R197, RZ, P1 ;  /* 0x000000ffc5c57208 */ /* 0x000fe20000800000 */
[----:B------:R-:W1:Y:S01]  /*a6a0*/  MUFU.EX2 R178, R178 ;  /* 0x000000b200b27308 */ /* 0x000e620000000800 */
[----:B------:R-:W-:-:S02]  /*a6b0*/  IADD3 R167, PT, PT, R225, 0xa000, RZ ;  /* 0x0000a000e1a77810 */ /* 0x000fc40007ffe0ff */
[-C--:B------:R-:W-:Y:S01]  /*a6c0*/  ISETP.GE.AND P1, PT, R13, R171.reuse, PT ;  /* 0x000000ab0d00720c */ /* 0x080fe20003f26270 */
[----:B------:R-:W-:Y:S01]  /*a6d0*/  FADD.FTZ R13, R211, -R22 ;  /* 0x80000016d30d7221 */ /* 0x000fe20000010000 */
[----:B------:R-:W-:Y:S01]  /*a6e0*/  FSEL R247, R18, -INF , !P5 ;  /* 0xff80000012f77808 */ /* 0x000fe20006800000 */
[----:B------:R-:W-:Y:S01]  /*a6f0*/  FFMA.FTZ R164, R14, UR15, -R197 ;  /* 0x0000000f0ea47c23 */ /* 0x000fe200080108c5 */
[----:B------:R-:W-:Y:S01]  /*a700*/  ISETP.GE.AND P5, PT, R7, R171, PT ;  /* 0x000000ab0700720c */ /* 0x000fe20003fa6270 */
[----:B------:R-:W-:Y:S01]  /*a710*/  FMUL.FTZ R13, R13, UR15 ;  /* 0x0000000f0d0d7c20 */ /* 0x000fe20008410000 */
[----:B------:R-:W-:Y:S01]  /*a720*/  FMNMX3.FTZ R20, R208, R215, R249, !PT ;  /* 0x000000d7d0147276 */ /* 0x000fe200078100f9 */
[--C-:B------:R-:W-:Y:S01]  /*a730*/  FFMA.FTZ R179, R16, UR15, -R197.reuse ;  /* 0x0000000f10b37c23 */ /* 0x100fe200080108c5 */
[----:B------:R-:W-:Y:S01]  /*a740*/  FSEL R193, R193, -INF , !P4 ;  /* 0xff800000c1c17808 */ /* 0x000fe20006000000 */
[----:B------:R-:W-:Y:S01]  /*a750*/  FFMA.FTZ R184, R12, UR15, -R197 ;  /* 0x0000000f0cb87c23 */ /* 0x000fe200080108c5 */
[----:B------:R-:W-:Y:S01]  /*a760*/  FMNMX3.FTZ R168, R168, R188, R191, !PT ;  /* 0x000000bca8a87276 */ /* 0x000fe200078100bf */
[----:B------:R-:W-:Y:S01]  /*a770*/  FFMA.FTZ R183, R10, UR15, -R197 ;  /* 0x0000000f0ab77c23 */ /* 0x000fe200080108c5 */
[----:B------:R-:W-:Y:S01]  /*a780*/  IADD3 R189, PT, PT, R225, 0xa040, RZ ;  /* 0x0000a040e1bd7810 */ /* 0x000fe20007ffe0ff */
[----:B------:R2:W3:Y:S01]  /*a790*/  MUFU.EX2 R186, R13 ;  /* 0x0000000d00ba7308 */ /* 0x0004e20000000800 */
[----:B------:R-:W-:Y:S01]  /*a7a0*/  @P0 IADD3 R189, PT, PT, R167, -0x40, RZ ;  /* 0xffffffc0a7bd0810 */ /* 0x000fe20007ffe0ff */
[----:B------:R-:W-:Y:S01]  /*a7b0*/  LDSM.16.MT88.4 R8, [R225+0xb000] ;  /* 0x00b00000e108783b */ /* 0x000fe20000004200 */
[----:B------:R-:W-:Y:S01]  /*a7c0*/  FSEL R187, R15, -INF , !P1 ;  /* 0xff8000000fbb7808 */ /* 0x000fe20004800000 */
[----:B------:R-:W-:Y:S01]  /*a7d0*/  MUFU.EX2 R177, R177 ;  /* 0x000000b100b17308 */ /* 0x000fe20000000800 */
[----:B------:R-:W-:Y:S01]  /*a7e0*/  ISETP.GE.AND P1, PT, R6, R171, PT ;  /* 0x000000ab0600720c */ /* 0x000fe20003f26270 */
[----:B------:R-:W-:Y:S01]  /*a7f0*/  LDSM.16.MT88.4 R16, [R189] ;  /* 0x00000000bd10783b */ /* 0x000fe20000004200 */
[----:B------:R-:W-:Y:S01]  /*a800*/  FSEL R190, R190, -INF , !P5 ;  /* 0xff800000bebe7808 */ /* 0x000fe20006800000 */
[----:B------:R-:W4:Y:S01]  /*a810*/  MUFU.EX2 R176, R176 ;  /* 0x000000b000b07308 */ /* 0x000f220000000800 */
[----:B------:R-:W-:Y:S01]  /*a820*/  FMNMX3.FTZ R167, R20, R207, R247, !PT ;  /* 0x000000cf14a77276 */ /* 0x000fe200078100f7 */
[----:B------:R-:W-:Y:S01]  /*a830*/  LDSM.16.MT88.4 R4, [R223+0xb000] ;  /* 0x00b00000df04783b */ /* 0x000fe20000004200 */
[----:B------:R-:W-:Y:S01]  /*a840*/  FMNMX3.FTZ R168, R168, R182, R193, !PT ;  /* 0x000000b6a8a87276 */ /* 0x000fe200078100c1 */
[----:B------:R-:W-:Y:S01]  /*a850*/  MUFU.EX2 R164, R164 ;  /* 0x000000a400a47308 */ /* 0x000fe20000000800 */
[----:B------:R-:W-:Y:S01]  /*a860*/  FSEL R192, R192, -INF , !P1 ;  /* 0xff800000c0c07808 */ /* 0x000fe20004800000 */
[----:B--2---:R-:W-:Y:S01]  /*a870*/  LDSM.16.MT88.4 R12, [R222+0xa000] ;  /* 0x00a00000de0c783b */ /* 0x004fe20000004200 */
[----:B------:R-:W-:Y:S01]  /*a880*/  FMNMX3.FTZ R167, R167, R187, R190, !PT ;  /* 0x000000bba7a77276 */ /* 0x000fe200078100be */
[----:B------:R-:W2:Y:S01]  /*a890*/  MUFU.EX2 R179, R179 ;  /* 0x000000b300b37308 */ /* 0x000ea20000000800 */
[----:B-1----:R-:W-:Y:S01]  /*a8a0*/  F2FP.F16.F32.PACK_AB R24, R178, R180 ;  /* 0x000000b4b218723e */ /* 0x002fe200000000ff */
[----:B------:R-:W1:Y:S01]  /*a8b0*/  SHFL.BFLY PT, R205, R168, 0x2, 0x1f ;  /* 0x0c401f00a8cd7f89 */ /* 0x000e6200000e0000 */
[----:B------:R-:W-:Y:S01]  /*a8c0*/  FMNMX3.FTZ R167, R167, R181, R192, !PT ;  /* 0x000000b5a7a77276 */ /* 0x000fe200078100c0 */
[----:B------:R-:W-:Y:S01]  /*a8d0*/  MUFU.EX2 R184, R184 ;  /* 0x000000b800b87308 */ /* 0x000fe20000000800 */
[-C--:B---3--:R-:W-:Y:S01]  /*a8e0*/  FMUL.FTZ R160, R160, R186.reuse ;  /* 0x000000baa0a07220 */ /* 0x088fe20000410000 */
[----:B------:R-:W-:Y:S01]  /*a8f0*/  LDSM.16.MT88.4 R32, [R189+0x1000] ;  /* 0x00100000bd20783b */ /* 0x000fe20000004200 */
[----:B----4-:R-:W-:Y:S01]  /*a900*/  F2FP.F16.F32.PACK_AB R26, R176, R177 ;  /* 0x000000b1b01a723e */ /* 0x010fe200000000ff */
[----:B------:R-:W3:Y:S01]  /*a910*/  MUFU.EX2 R183, R183 ;  /* 0x000000b700b77308 */ /* 0x000ee20000000800 */
[-C--:B------:R-:W-:Y:S01]  /*a920*/  FMUL.FTZ R161, R161, R186.reuse ;  /* 0x000000baa1a17220 */ /* 0x080fe20000410000 */
[----:B------:R-:W4:Y:S01]  /*a930*/  SHFL.BFLY PT, R216, R167, 0x2, 0x1f ;  /* 0x0c401f00a7d87f89 */ /* 0x000f2200000e0000 */
[-C--:B------:R-:W-:Y:S01]  /*a940*/  FMUL.FTZ R152, R152, R186.reuse ;  /* 0x000000ba98987220 */ /* 0x080fe20000410000 */
[----:B------:R-:W5:Y:S01]  /*a950*/  MUFU.EX2 R185, R185 ;  /* 0x000000b900b97308 */ /* 0x000f620000000800 */
[----:B------:R-:W-:Y:S01]  /*a960*/  FMUL.FTZ R153, R153, R186 ;  /* 0x000000ba99997220 */ /* 0x000fe20000410000 */
[----:B------:R-:W-:Y:S01]  /*a970*/  LDSM.16.MT88.4 R20, [R222+0xb000] ;  /* 0x00b00000de14783b */ /* 0x000fe20000004200 */
[----:B--2---:R-:W-:Y:S01]  /*a980*/  F2FP.F16.F32.PACK_AB R25, R179, R164 ;  /* 0x000000a4b319723e */ /* 0x004fe200000000ff */
        /* <DEDUP_REMOVED lines=9> */
[----:B------:R-:W-:Y:S01]  /*aa20*/  FMUL.FTZ R56, R56, R186 ;  /* 0x000000ba38387220 */ /* 0x000fe20000410000 */
[----:B-1----:R-:W-:Y:S01]  /*aa30*/  FMNMX.FTZ R168, R168, R205, !PT ;  /* 0x000000cda8a87209 */ /* 0x002fe20007810000 */
[-C--:B-----5:R-:W-:Y:S01]  /*aa40*/  FMUL.FTZ R162, R162, R185.reuse ;  /* 0x000000b9a2a27220 */ /* 0x0a0fe20000410000 */
[-C--:B------:R-:W-:Y:S01]  /*aa50*/  FMUL.FTZ R163, R163, R185.reuse ;  /* 0x000000b9a3a37220 */ /* 0x080fe20000410000 */
[-C--:B------:R-:W-:Y:S01]  /*aa60*/  FMUL.FTZ R154, R154, R185.reuse ;  /* 0x000000b99a9a7220 */ /* 0x080fe20000410000 */
[-C--:B------:R-:W-:Y:S01]  /*aa70*/  FMUL.FTZ R155, R155, R185.reuse ;  /* 0x000000b99b9b7220 */ /* 0x080fe20000410000 */
[----:B------:R-:W1:Y:S01]  /*aa80*/  SHFL.BFLY PT, R205, R168, 0x1, 0x1f ;  /* 0x0c201f00a8cd7f89 */ /* 0x000e6200000e0000 */
[-C--:B------:R-:W-:Y:S01]  /*aa90*/  FMUL.FTZ R142, R142, R185.reuse ;  /* 0x000000b98e8e7220 */ /* 0x080fe20000410000 */
[-C--:B------:R-:W-:Y:S01]  /*aaa0*/  FMUL.FTZ R143, R143, R185.reuse ;  /* 0x000000b98f8f7220 */ /* 0x080fe20000410000 */
[----:B----4-:R-:W-:Y:S01]  /*aab0*/  FMNMX.FTZ R167, R167, R216, !PT ;  /* 0x000000d8a7a77209 */ /* 0x010fe20007810000 */
        /* <DEDUP_REMOVED lines=50> */
[----:B--2---:R-:W-:Y:S01]  /*ade0*/  FMNMX.FTZ R167, R167, R216, !PT ;  /* 0x000000d8a7a77209 */ /* 0x004fe20007810000 */
        /* <DEDUP_REMOVED lines=9> */
[--C-:B------:R-:W-:Y:S01]  /*ae80*/  FFMA.FTZ R188, R188, UR15, -R217.reuse ;  /* 0x0000000fbcbc7c23 */ /* 0x100fe200080108d9 */
[--C-:B------:R-:W-:Y:S01]  /*ae90*/  FFMA.FTZ R191, R191, UR15, -R217.reuse ;  /* 0x0000000fbfbf7c23 */ /* 0x100fe200080108d9 */
[----:B------:R-:W-:Y:S01]  /*aea0*/  FFMA.FTZ R182, R182, UR15, -R217 ;  /* 0x0000000fb6b67c23 */ /* 0x000fe200080108d9 */
[----:B------:R-:W-:Y:S01]  /*aeb0*/  MUFU.EX2 R205, R205 ;  /* 0x000000cd00cd7308 */ /* 0x000fe20000000800 */
[C---:B------:R-:W-:Y:S01]  /*aec0*/  HMMA.16816.F32 R140, R24.reuse, R28, R140 ;  /* 0x0000001c188c723c */ /* 0x040fe2000000188c */
[----:B------:R-:W-:Y:S01]  /*aed0*/  FADD.FTZ R179, R179, R164 ;  /* 0x000000a4b3b37221 */ /* 0x000fe20000010000 */
[----:B------:R-:W-:Y:S01]  /*aee0*/  FADD.FTZ R177, R177, R178 ;  /* 0x000000b2b1b17221 */ /* 0x000fe20000010000 */
[----:B------:R-:W1:Y:S02]  /*aef0*/  MUFU.EX2 R206, R206 ;  /* 0x000000ce00ce7308 */ /* 0x000e640000000800 */
[----:B------:R-:W-:Y:S01]  /*af00*/  FADD.FTZ R184, R184, R179 ;  /* 0x000000b3b8b87221 */ /* 0x000fe20000010000 */
[----:B------:R-:W-:Y:S01]  /*af10*/  FADD.FTZ R176, R176, R177 ;  /* 0x000000b1b0b07221 */ /* 0x000fe20000010000 */
[----:B------:R-:W-:Y:S01]  /*af20*/  MUFU.EX2 R204, R204 ;  /* 0x000000cc00cc7308 */ /* 0x000fe20000000800 */
[----:B------:R-:W-:Y:S01]  /*af30*/  HMMA.16816.F32 R136, R24, R30, R136 ;  /* 0x0000001e1888723c */ /* 0x000fe20000001888 */
[----:B------:R-:W-:-:S02]  /*af40*/  FADD.FTZ R183, R183, R184 ;  /* 0x000000b8b7b77221 */ /* 0x000fc40000010000 */
[----:B------:R-:W-:Y:S04]  /*af50*/  MUFU.EX2 R188, R188 ;  /* 0x000000bc00bc7308 */ /* 0x000fe80000000800 */
        /* <DEDUP_REMOVED lines=19> */
[----:B------:R-:W-:Y:S02]  /*b090*/  FSEL R25, R167, RZ, P1 ;  /* 0x000000ffa7197208 */ /* 0x000fe40000800000 */
[----:B------:R-:W-:Y:S01]  /*b0a0*/  FSEL R216, R216, RZ, P1 ;  /* 0x000000ffd8d87208 */ /* 0x000fe20000800000 */
[----:B------:R-:W-:Y:S01]  /*b0b0*/  FMUL.FTZ R214, R24, UR15 ;  /* 0x0000000f18d67c20 */ /* 0x000fe20008410000 */
[----:B-1----:R-:W-:Y:S01]  /*b0c0*/  F2FP.F16.F32.PACK_AB R24, R205, R206 ;  /* 0x000000cecd18723e */ /* 0x002fe200000000ff */
[----:B------:R-:W-:Y:S02]  /*b0d0*/  FADD.FTZ R25, R208, -R25 ;  /* 0x80000019d0197221 */ /* 0x000fe40000010000 */
[--C-:B------:R-:W-:Y:S01]  /*b0e0*/  FFMA.FTZ R208, R207, UR15, -R216.reuse ;  /* 0x0000000fcfd07c23 */ /* 0x100fe200080108d8 */
[--C-:B------:R-:W-:Y:S01]  /*b0f0*/  FFMA.FTZ R211, R215, UR15, -R216.reuse ;  /* 0x0000000fd7d37c23 */ /* 0x100fe200080108d8 */
[--C-:B------:R-:W-:Y:S01]  /*b100*/  FFMA.FTZ R209, R249, UR15, -R216.reuse ;  /* 0x0000000ff9d17c23 */ /* 0x100fe200080108d8 */
[----:B------:R-:W-:Y:S01]  /*b110*/  FMUL.FTZ R210, R25, UR15 ;  /* 0x0000000f19d27c20 */ /* 0x000fe20008410000 */
[--C-:B------:R-:W-:Y:S01]  /*b120*/  FFMA.FTZ R207, R247, UR15, -R216.reuse ;  /* 0x0000000ff7cf7c23 */ /* 0x100fe200080108d8 */
[----:B------:R-:W1:Y:S01]  /*b130*/  MUFU.EX2 R215, R26 ;  /* 0x0000001a00d77308 */ /* 0x000e620000000800 */
[--C-:B------:R-:W-:Y:S01]  /*b140*/  FFMA.FTZ R190, R190, UR15, -R216.reuse ;  /* 0x0000000fbebe7c23 */ /* 0x100fe200080108d8 */
[--C-:B------:R-:W-:Y:S01]  /*b150*/  FFMA.FTZ R181, R181, UR15, -R216.reuse ;  /* 0x0000000fb5b57c23 */ /* 0x100fe200080108d8 */
[--C-:B------:R-:W-:Y:S01]  /*b160*/  FFMA.FTZ R192, R192, UR15, -R216.reuse ;  /* 0x0000000fc0c07c23 */ /* 0x100fe200080108d8 */
[----:B------:R-:W-:Y:S01]  /*b170*/  MUFU.EX2 R211, R211 ;  /* 0x000000d300d37308 */ /* 0x000fe20000000800 */
[----:B------:R-:W-:-:S03]  /*b180*/  FFMA.FTZ R193, R187, UR15, -R216 ;  /* 0x0000000fbbc17c23 */ /* 0x000fc600080108d8 */
[----:B------:R-:W2:Y:S04]  /*b190*/  MUFU.EX2 R209, R209 ;  /* 0x000000d100d17308 */ /* 0x000ea80000000800 */
        /* <DEDUP_REMOVED lines=18> */
[----:B--2---:R-:W-:Y:S01]  /*b2c0*/  F2FP.F16.F32.PACK_AB R27, R207, R208 ;  /* 0x000000d0cf1b723e */ /* 0x004fe200000000ff */
        /* <DEDUP_REMOVED lines=55> */
[----:B------:R-:W-:Y:S01]  /*b640*/  MUFU.EX2 R187, R217 ;  /* 0x000000d900bb7308 */ /* 0x000fe20000000800 */
[----:B------:R-:W-:Y:S01]  /*b650*/  FFMA.FTZ R206, R245, R214, R206 ;  /* 0x000000d6f5ce7223 */ /* 0x000fe200000100ce */
[----:B------:R-:W-:-:S02]  /*b660*/  FFMA.FTZ R210, R240, R210, R211 ;  /* 0x000000d2f0d27223 */ /* 0x000fc400000100d3 */
[----:B------:R-:W-:Y:S01]  /*b670*/  MUFU.EX2 R190, R190 ;  /* 0x000000be00be7308 */ /* 0x000fe20000000800 */
[C---:B------:R-:W-:Y:S01]  /*b680*/  HMMA.16816.F32 R96, R24.reuse, R6, R96 ;  /* 0x000000061860723c */ /* 0x040fe20000001860 */
[--C-:B------:R-:W-:Y:S01]  /*b690*/  FFMA.FTZ R6, R201, UR15, -R203.reuse ;  /* 0x0000000fc9067c23 */ /* 0x100fe200080108cb */
[----:B------:R-:W-:Y:S01]  /*b6a0*/  FFMA.FTZ R203, R199, UR15, -R203 ;  /* 0x0000000fc7cb7c23 */ /* 0x000fe200080108cb */
[----:B------:R-:W-:Y:S01]  /*b6b0*/  MUFU.EX2 R201, R202 ;  /* 0x000000ca00c97308 */ /* 0x000fe20000000800 */
[----:B------:R-:W-:Y:S01]  /*b6c0*/  FADD.FTZ R205, R205, R206 ;  /* 0x000000cecdcd7221 */ /* 0x000fe20000010000 */
[----:B------:R-:W-:Y:S02]  /*b6d0*/  FADD.FTZ R209, R209, R210 ;  /* 0x000000d2d1d17221 */ /* 0x000fe40000010000 */
[----:B------:R-:W1:Y:S01]  /*b6e0*/  MUFU.EX2 R200, R6 ;  /* 0x0000000600c87308 */ /* 0x000e620000000800 */
[----:B------:R-:W-:Y:S01]  /*b6f0*/  HMMA.16816.F32 R156, R24, R172, R156 ;  /* 0x000000ac189c723c */ /* 0x000fe2000000189c */
[----:B------:R-:W-:Y:S01]  /*b700*/  FFMA.FTZ R172, R196, UR15, -R197 ;  /* 0x0000000fc4ac7c23 */ /* 0x000fe200080108c5 */
[----:B------:R-:W-:Y:S01]  /*b710*/  FADD.FTZ R204, R204, R205 ;  /* 0x000000cdcccc7221 */ /* 0x000fe20000010000 */
[----:B------:R-:W-:Y:S01]  /*b720*/  MUFU.EX2 R199, R5 ;  /* 0x0000000500c77308 */ /* 0x000fe20000000800 */
[----:B------:R-:W-:-:S02]  /*b730*/  FADD.FTZ R208, R208, R209 ;  /* 0x000000d1d0d07221 */ /* 0x000fc40000010000 */
[----:B------:R-:W-:Y:S01]  /*b740*/  FADD.FTZ R215, R215, R204 ;  /* 0x000000ccd7d77221 */ /* 0x000fe20000010000 */
[----:B------:R2:W-:Y:S01]  /*b750*/  MUFU.EX2 R196, R4 ;  /* 0x0000000400c47308 */ /* 0x0005e20000000800 */
[----:B------:R-:W-:Y:S01]  /*b760*/  HMMA.16816.F32 R148, R24, R174, R148 ;  /* 0x000000ae1894723c */ /* 0x000fe20000001894 */
[--C-:B------:R-:W-:Y:S01]  /*b770*/  FFMA.FTZ R174, R195, UR15, -R197.reuse ;  /* 0x0000000fc3ae7c23 */ /* 0x100fe200080108c5 */
[----:B------:R-:W-:Y:S01]  /*b780*/  FFMA.FTZ R197, R194, UR15, -R197 ;  /* 0x0000000fc2c57c23 */ /* 0x000fe200080108c5 */
[----:B------:R-:W-:Y:S01]  /*b790*/  MUFU.EX2 R198, R203 ;  /* 0x000000cb00c67308 */ /* 0x000fe20000000800 */
[----:B------:R-:W-:-:S03]  /*b7a0*/  FADD.FTZ R208, R207, R208 ;  /* 0x000000d0cfd07221 */ /* 0x000fc60000010000 */
[----:B------:R1:W3:Y:S01]  /*b7b0*/  MUFU.EX2 R195, R172 ;  /* 0x000000ac00c37308 */ /* 0x0002e20000000800 */
[C---:B------:R-:W-:Y:S03]  /*b7c0*/  HMMA.16816.F32 R144, R24.reuse, R28, R144 ;  /* 0x0000001c1890723c */ /* 0x040fe60000001890 */
[----:B------:R4:W-:Y:S01]  /*b7d0*/  MUFU.EX2 R194, R174 ;  /* 0x000000ae00c27308 */ /* 0x0009e20000000800 */
[----:B--2---:R-:W-:Y:S03]  /*b7e0*/  LDSM.16.MT88.4 R4, [R219] ;  /* 0x00000000db04783b */ /* 0x004fe60000004200 */
[----:B------:R-:W2:Y:S01]  /*b7f0*/  MUFU.EX2 R197, R197 ;  /* 0x000000c500c57308 */ /* 0x000ea20000000800 */
[----:B------:R-:W-:Y:S01]  /*b800*/  HMMA.16816.F32 R132, R24, R30, R132 ;  /* 0x0000001e1884723c */ /* 0x000fe20000001884 */
[----:B------:R-:W5:Y:S02]  /*b810*/  LDSM.16.MT88.4 R28, [R221] ;  /* 0x00000000dd1c783b */ /* 0x000f640000004200 */
[----:B------:R-:W-:Y:S01]  /*b820*/  MUFU.EX2 R181, R181 ;  /* 0x000000b500b57308 */ /* 0x000fe20000000800 */
[----:B-1----:R-:W-:Y:S01]  /*b830*/  F2FP.F16.F32.PACK_AB R172, R200, R201 ;  /* 0x000000c9c8ac723e */ /* 0x002fe200000000ff */
[----:B------:R-:W-:-:S02]  /*b840*/  FADD.FTZ R201, R201, R176 ;  /* 0x000000b0c9c97221 */ /* 0x000fc40000010000 */
[----:B------:R-:W-:Y:S01]  /*b850*/  MUFU.EX2 R192, R192 ;  /* 0x000000c000c07308 */ /* 0x000fe20000000800 */
[C---:B------:R-:W-:Y:S01]  /*b860*/  HMMA.16816.F32 R36, R24.reuse, R16, R36 ;  /* 0x000000101824723c */ /* 0x040fe20000001824 */
[----:B---3--:R-:W-:Y:S01]  /*b870*/  F2FP.F16.F32.PACK_AB R173, R195, R196 ;  /* 0x000000c4c3ad723e */ /* 0x008fe200000000ff */
[----:B------:R-:W-:Y:S01]  /*b880*/  FADD.FTZ R196, R196, R183 ;  /* 0x000000b7c4c47221 */ /* 0x000fe20000010000 */
[----:B----4-:R-:W-:Y:S01]  /*b890*/  F2FP.F16.F32.PACK_AB R174, R198, R199 ;  /* 0x000000c7c6ae723e */ /* 0x010fe200000000ff */
[----:B------:R-:W-:Y:S01]  /*b8a0*/  FADD.FTZ R200, R200, R201 ;  /* 0x000000c9c8c87221 */ /* 0x000fe20000010000 */
[----:B--2---:R-:W-:Y:S01]  /*b8b0*/  F2FP.F16.F32.PACK_AB R175, R197, R194 ;  /* 0x000000c2c5af723e */ /* 0x004fe200000000ff */
[----:B------:R-:W-:Y:S02]  /*b8c0*/  FADD.FTZ R195, R195, R196 ;  /* 0x000000c4c3c37221 */ /* 0x000fe40000010000 */
[----:B------:R-:W-:Y:S01]  /*b8d0*/  HMMA.16816.F32 R48, R24, R18, R48 ;  /* 0x000000121830723c */ /* 0x000fe20000001830 */
[----:B------:R-:W-:Y:S01]  /*b8e0*/  LDSM.16.MT88.4 R16, [R189+0x800] ;  /* 0x00080000bd10783b */ /* 0x000fe20000004200 */
[----:B------:R-:W-:Y:S01]  /*b8f0*/  FADD.FTZ R199, R199, R200 ;  /* 0x000000c8c7c77221 */ /* 0x000fe20000010000 */
[----:B------:R-:W-:-:S03]  /*b900*/  FADD.FTZ R194, R194, R195 ;  /* 0x000000c3c2c27221 */ /* 0x000fc60000010000 */
[----:B------:R-:W-:Y:S01]  /*b910*/  FADD.FTZ R243, R198, R199 ;  /* 0x000000c7c6f37221 */ /* 0x000fe20000010000 */
[----:B------:R-:W-:Y:S01]  /*b920*/  FADD.FTZ R241, R197, R194 ;  /* 0x000000c2c5f17221 */ /* 0x000fe20000010000 */
        /* <DEDUP_REMOVED lines=10> */
[----:B------:R-:W-:Y:S01]  /*b9d0*/  HMMA.16816.F32 R128, R24, R22, R128 ;  /* 0x000000161880723c */ /* 0x000fe20000001880 */
[----:B------:R2:W3:Y:S04]  /*b9e0*/  LDSM.16.MT88.4 R24, [R189+0x1800] ;  /* 0x00180000bd18783b */ /* 0x0004e80000004200 */
[----:B------:R-:W4:Y:S03]  /*b9f0*/  LDSM.16.MT88.4 R20, [R220+0x1800] ;  /* 0x00180000dc14783b */ /* 0x000f260000004200 */
[C---:B-----5:R-:W-:Y:S08]  /*ba00*/  HMMA.16816.F32 R140, R172.reuse, R28, R140 ;  /* 0x0000001cac8c723c */ /* 0x060ff0000000188c */
[C---:B------:R-:W-:Y:S01]  /*ba10*/  HMMA.16816.F32 R136, R172.reuse, R30, R136 ;  /* 0x0000001eac88723c */ /* 0x040fe20000001888 */
[----:B--2---:R-:W2:Y:S07]  /*ba20*/  MUFU.EX2 R189, R193 ;  /* 0x000000c100bd7308 */ /* 0x004eae0000000800 */
        /* <DEDUP_REMOVED lines=12> */
[C---:B----4-:R-:W-:Y:S08]  /*baf0*/  HMMA.16816.F32 R120, R172.reuse, R20, R120 ;  /* 0x00000014ac78723c */ /* 0x050ff00000001878 */
[----:B------:R-:W-:Y:S01]  /*bb00*/  HMMA.16816.F32 R124, R172, R22, R124 ;  /* 0x00000016ac7c723c */ /* 0x000fe2000000187c */
[----:B------:R-:W-:Y:S01]  /*bb10*/  F2FP.F16.F32.PACK_AB R172, R191, R188 ;  /* 0x000000bcbfac723e */ /* 0x000fe200000000ff */
        /* <DEDUP_REMOVED lines=43> */
[----:B------:R-:W-:Y:S01]  /*bdd0*/  UISETP.GE.U32.AND UP0, UPT, UR23, 0x5, UPT ;  /* 0x000000051700788c */ /* 0x000fe2000bf06070 */
        /* <DEDUP_REMOVED lines=26> */
[----:B------:R-:W3:Y:S04]  /*bf80*/  LDSM.16.M88.4 R192, [R228+UR6+0x8000] ;  /* 0x00800006e4c0783b */ /* 0x000ee80008000200 */
[----:B------:R-:W4:Y:S04]  /*bf90*/  LDSM.16.M88.4 R184, [R229+0x2000] ;  /* 0x00200000e5b8783b */ /* 0x000f280000000200 */
[----:B------:R-:W5:Y:S04]  /*bfa0*/  LDSM.16.M88.4 R204, [R228+UR6+0x8800] ;  /* 0x00880006e4cc783b */ /* 0x000f680008000200 */
[----:B------:R-:W-:Y:S04]  /*bfb0*/  LDSM.16.M88.4 R196, [R2+0x8000] ;  /* 0x0080000002c4783b */ /* 0x000fe80000000200 */
[----:B------:R-:W5:Y:S04]  /*bfc0*/  LDSM.16.M88.4 R200, [R3+0x2000] ;  /* 0x0020000003c8783b */ /* 0x000f680000000200 */
[----:B------:R-:W5:Y:S04]  /*bfd0*/  LDSM.16.M88.4 R176, [R2+0x8800] ;  /* 0x0088000002b0783b */ /* 0x000f680000000200 */
[----:B------:R-:W5:Y:S04]  /*bfe0*/  LDSM.16.M88.4 R172, [R3] ;  /* 0x0000000003ac783b */ /* 0x000f680000000200 */
[----:B------:R-:W-:Y:S04]  /*bff0*/  LDSM.16.M88.4 R32, [R213+0x2000] ;  /* 0x00200000d520783b */ /* 0x000fe80000000200 */
[----:B------:R-:W5:Y:S04]  /*c000*/  LDSM.16.M88.4 R28, [R0+0x8000] ;  /* 0x00800000001c783b */ /* 0x000f680000000200 */
[----:B-1----:R-:W1:Y:S01]  /*c010*/  LDSM.16.M88.4 R8, [R0+0x8800] ;  /* 0x008800000008783b */ /* 0x002e620000000200 */
[-C--:B---3--:R-:W-:Y:S03]  /*c020*/  HMMA.16816.F32 R24, R180, R192.reuse, RZ ;  /* 0x000000c0b418723c */ /* 0x088fe600000018ff */
[----:B--2---:R-:W2:Y:S04]  /*c030*/  LDSM.16.M88.4 R4, [R213] ;  /* 0x00000000d504783b */ /* 0x004ea80000000200 */
[----:B------:R-:W-:Y:S01]  /*c040*/  LDSM.16.M88.4 R208, [R224+0x8000] ;  /* 0x00800000e0d0783b */ /* 0x000fe20000000200 */
[C---:B----4-:R-:W-:Y:S03]  /*c050*/  HMMA.16816.F32 R20, R184.reuse, R192, RZ ;  /* 0x000000c0b814723c */ /* 0x050fe600000018ff */
[----:B------:R-:W0:Y:S05]  /*c060*/  LDGDEPBAR ;  /* 0x00000000000079af */ /* 0x000e2a0000000000 */
[C---:B-----5:R-:W-:Y:S08]  /*c070*/  HMMA.16816.F32 R12, R184.reuse, R204, RZ ;  /* 0x000000ccb80c723c */ /* 0x060ff000000018ff */
[C---:B------:R-:W-:Y:S08]  /*c080*/  HMMA.16816.F32 R16, R184.reuse, R194, RZ ;  /* 0x000000c2b810723c */ /* 0x040ff000000018ff */
[----:B------:R-:W-:Y:S08]  /*c090*/  HMMA.16816.F32 R184, R184, R206, RZ ;  /* 0x000000ceb8b8723c */ /* 0x000ff000000018ff */
[C---:B------:R-:W-:Y:S08]  /*c0a0*/  HMMA.16816.F32 R192, R180.reuse, R194, RZ ;  /* 0x000000c2b4c0723c */ /* 0x040ff000000018ff */
[C---:B------:R-:W-:Y:S08]  /*c0b0*/  HMMA.16816.F32 R188, R180.reuse, R204, RZ ;  /* 0x000000ccb4bc723c */ /* 0x040ff000000018ff */
[----:B------:R-:W-:Y:S01]  /*c0c0*/  HMMA.16816.F32 R180, R180, R206, RZ ;  /* 0x000000ceb4b4723c */ /* 0x000fe200000018ff */
[----:B------:R-:W-:Y:S07]  /*c0d0*/  LDSM.16.M88.4 R204, [R226] ;  /* 0x00000000e2cc783b */ /* 0x000fee0000000200 */
        /* <DEDUP_REMOVED lines=23> */
[----:B------:R-:W5:Y:S03]  /*c250*/  LDSM.16.M88.4 R8, [R3+0x4000] ;  /* 0x004000000308783b */ /* 0x000f660000000200 */
[-C--:B---3--:R-:W-:Y:S08]  /*c260*/  HMMA.16816.F32 R20, R200, R208.reuse, R20 ;  /* 0x000000d0c814723c */ /* 0x088ff00000001814 */
[----:B------:R-:W-:Y:S08]  /*c270*/  HMMA.16816.F32 R24, R204, R208, R24 ;  /* 0x000000d0cc18723c */ /* 0x000ff00000001818 */
[C---:B------:R-:W-:Y:S08]  /*c280*/  HMMA.16816.F32 R16, R200.reuse, R210, R16 ;  /* 0x000000d2c810723c */ /* 0x040ff00000001810 */
[C---:B----4-:R-:W-:Y:S08]  /*c290*/  HMMA.16816.F32 R12, R200.reuse, R196, R12 ;  /* 0x000000c4c80c723c */ /* 0x050ff0000000180c */
[----:B------:R-:W-:Y:S08]  /*c2a0*/  HMMA.16816.F32 R184, R200, R198, R184 ;  /* 0x000000c6c8b8723c */ /* 0x000ff000000018b8 */
[C---:B------:R-:W-:Y:S08]  /*c2b0*/  HMMA.16816.F32 R192, R204.reuse, R210, R192 ;  /* 0x000000d2ccc0723c */ /* 0x040ff000000018c0 */
[C---:B------:R-:W-:Y:S08]  /*c2c0*/  HMMA.16816.F32 R188, R204.reuse, R196, R188 ;  /* 0x000000c4ccbc723c */ /* 0x040ff000000018bc */
[----:B------:R-:W-:Y:S01]  /*c2d0*/  HMMA.16816.F32 R180, R204, R198, R180 ;  /* 0x000000c6ccb4723c */ /* 0x000fe200000018b4 */
[----:B------:R-:W3:Y:S04]  /*c2e0*/  LDSM.16.M88.4 R204, [R3+0x6000] ;  /* 0x0060000003cc783b */ /* 0x000ee80000000200 */
[----:B------:R-:W-:Y:S03]  /*c2f0*/  LDSM.16.M88.4 R196, [R213+0x4000] ;  /* 0x00400000d5c4783b */ /* 0x000fe60000000200 */
[C---:B-1----:R-:W-:Y:S08]  /*c300*/  HMMA.16816.F32 R20, R172.reuse, R32, R20 ;  /* 0x00000020ac14723c */ /* 0x042ff00000001814 */
[C---:B------:R-:W-:Y:S08]  /*c310*/  HMMA.16816.F32 R16, R172.reuse, R34, R16 ;  /* 0x00000022ac10723c */ /* 0x040ff00000001810 */
[C---:B--2---:R-:W-:Y:S08]  /*c320*/  HMMA.16816.F32 R12, R172.reuse, R28, R12 ;  /* 0x0000001cac0c723c */ /* 0x044ff0000000180c */
[----:B------:R-:W-:Y:S01]  /*c330*/  HMMA.16816.F32 R184, R172, R30, R184 ;  /* 0x0000001eacb8723c */ /* 0x000fe200000018b8 */
[----:B------:R-:W1:Y:S07]  /*c340*/  LDSM.16.M88.4 R172, [R2+0x9800] ;  /* 0x0098000002ac783b */ /* 0x000e6e0000000200 */
[C---:B------:R-:W-:Y:S01]  /*c350*/  HMMA.16816.F32 R200, R176.reuse, R32, R24 ;  /* 0x00000020b0c8723c */ /* 0x040fe20000001818 */
[----:B------:R-:W-:Y:S07]  /*c360*/  LDSM.16.M88.4 R24, [R0+0x9000] ;  /* 0x009000000018783b */ /* 0x000fee0000000200 */
[C---:B------:R-:W-:Y:S01]  /*c370*/  HMMA.16816.F32 R192, R176.reuse, R34, R192 ;  /* 0x00000022b0c0723c */ /* 0x040fe200000018c0 */
[----:B------:R-:W-:Y:S07]  /*c380*/  LDSM.16.M88.4 R32, [R226+0x4000] ;  /* 0x00400000e220783b */ /* 0x000fee0000000200 */
[C---:B------:R-:W-:Y:S08]  /*c390*/  HMMA.16816.F32 R188, R176.reuse, R28, R188 ;  /* 0x0000001cb0bc723c */ /* 0x040ff000000018bc */
[----:B------:R-:W-:Y:S01]  /*c3a0*/  HMMA.16816.F32 R180, R176, R30, R180 ;  /* 0x0000001eb0b4723c */ /* 0x000fe200000018b4 */
[----:B------:R-:W-:Y:S07]  /*c3b0*/  LDSM.16.M88.4 R28, [R224+0x9000] ;  /* 0x00900000e01c783b */ /* 0x000fee0000000200 */
[-C--:B-----5:R-:W-:Y:S01]  /*c3c0*/  HMMA.16816.F32 R176, R8, R4.reuse, R200 ;  /* 0x0000000408b0723c */ /* 0x0a0fe200000018c8 */
        /* <DEDUP_REMOVED lines=12> */
[C---:B--2---:R-:W-:Y:S08]  /*c490*/  HMMA.16816.F32 R16, R200.reuse, R26, R16 ;  /* 0x0000001ac810723c */ /* 0x044ff00000001810 */
[C---:B---3--:R-:W-:Y:S08]  /*c4a0*/  HMMA.16816.F32 R184, R200.reuse, R6, R184 ;  /* 0x00000006c8b8723c */ /* 0x048ff000000018b8 */
[C---:B------:R-:W-:Y:S08]  /*c4b0*/  HMMA.16816.F32 R208, R200.reuse, R24, R208 ;  /* 0x00000018c8d0723c */ /* 0x040ff000000018d0 */
[-C--:B------:R-:W-:Y:S08]  /*c4c0*/  HMMA.16816.F32 R12, R200, R4.reuse, R12 ;  /* 0x00000004c80c723c */ /* 0x080ff0000000180c */
[----:B------:R-:W-:Y:S08]  /*c4d0*/  HMMA.16816.F32 R188, R196, R4, R188 ;  /* 0x00000004c4bc723c */ /* 0x000ff000000018bc */
[----:B-1----:R-:W-:Y:S08]  /*c4e0*/  HMMA.16816.F32 R184, R20, R10, R184 ;  /* 0x0000000a14b8723c */ /* 0x002ff000000018b8 */
[----:B------:R-:W-:Y:S08]  /*c4f0*/  HMMA.16816.F32 R176, R196, R24, R176 ;  /* 0x00000018c4b0723c */ /* 0x000ff000000018b0 */
[----:B------:R-:W-:Y:S03]  /*c500*/  HMMA.16816.F32 R16, R20, R30, R16 ;  /* 0x0000001e1410723c */ /* 0x000fe60000001810 */
[----:B------:R-:W-:Y:S01]  /*c510*/  FMUL.FTZ R185, R185, UR4 ;  /* 0x00000004b9b97c20 */ /* 0x000fe20008410000 */
[----:B------:R-:W-:Y:S01]  /*c520*/  FMUL.FTZ R186, R186, UR4 ;  /* 0x00000004baba7c20 */ /* 0x000fe20008410000 */
[----:B------:R-:W-:-:S03]  /*c530*/  FMUL.FTZ R187, R187, UR4 ;  /* 0x00000004bbbb7c20 */ /* 0x000fc60008410000 */
[----:B------:R-:W-:Y:S08]  /*c540*/  HMMA.16816.F32 R208, R20, R28, R208 ;  /* 0x0000001c14d0723c */ /* 0x000ff000000018d0 */
[C---:B------:R-:W-:Y:S08]  /*c550*/  HMMA.16816.F32 R192, R196.reuse, R26, R192 ;  /* 0x0000001ac4c0723c */ /* 0x040ff000000018c0 */
[----:B------:R-:W-:Y:S01]  /*c560*/  HMMA.16816.F32 R180, R196, R6, R180 ;  /* 0x00000006c4b4723c */ /* 0x000fe200000018b4 */
[----:B------:R-:W-:Y:S01]  /*c570*/  FMUL.FTZ R7, R16, UR4 ;  /* 0x0000000410077c20 */ /* 0x000fe20008410000 */
[----:B------:R-:W-:Y:S01]  /*c580*/  FMUL.FTZ R16, R17, UR4 ;  /* 0x0000000411107c20 */ /* 0x000fe20008410000 */
[----:B------:R-:W-:Y:S01]  /*c590*/  FMUL.FTZ R26, R208, UR4 ;  /* 0x00000004d01a7c20 */ /* 0x000fe20008410000 */
[----:B------:R-:W-:Y:S01]  /*c5a0*/  FMUL.FTZ R164, R210, UR4 ;  /* 0x00000004d2a47c20 */ /* 0x000fe20008410000 */
[----:B------:R-:W-:Y:S01]  /*c5b0*/  FMUL.FTZ R17, R18, UR4 ;  /* 0x0000000412117c20 */ /* 0x000fe20008410000 */
[----:B------:R-:W-:Y:S01]  /*c5c0*/  FMUL.FTZ R172, R211, UR4 ;  /* 0x00000004d3ac7c20 */ /* 0x000fe20008410000 */
[----:B------:R-:W-:Y:S01]  /*c5d0*/  FMUL.FTZ R27, R209, UR4 ;  /* 0x00000004d11b7c20 */ /* 0x000fe20008410000 */
[----:B------:R-:W-:Y:S01]  /*c5e0*/  HMMA.16816.F32 R12, R20, R8, R12 ;  /* 0x00000008140c723c */ /* 0x000fe2000000180c */
[----:B------:R-:W-:Y:S01]  /*c5f0*/  MUFU.TANH R26, R26 ;  /* 0x0000001a001a7308 */ /* 0x000fe20000002400 */
[----:B------:R-:W-:-:S06]  /*c600*/  FMUL.FTZ R18, R19, UR4 ;  /* 0x0000000413127c20 */ /* 0x000fcc0008410000 */
[C---:B------:R-:W-:Y:S01]  /*c610*/  HMMA.16816.F32 R188, R32.reuse, R8, R188 ;  /* 0x0000000820bc723c */ /* 0x040fe200000018bc */
[----:B------:R-:W-:Y:S01]  /*c620*/  FMUL.FTZ R8, R184, UR4 ;  /* 0x00000004b8087c20 */ /* 0x000fe20008410000 */
[----:B------:R-:W-:Y:S01]  /*c630*/  MOV R9, UR23 ;  /* 0x0000001700097c02 */ /* 0x000fe20008000f00 */
[----:B------:R-:W-:Y:S04]  /*c640*/  MUFU.TANH R164, R164 ;  /* 0x000000a400a47308 */ /* 0x000fe80000002400 */
[----:B------:R-:W-:Y:S01]  /*c650*/  IMAD R6, R9, 0x20, R238 ;  /* 0x0000002009067824 */ /* 0x000fe200078e02ee */
[----:B------:R-:W-:Y:S03]  /*c660*/  HMMA.16816.F32 R176, R32, R28, R176 ;  /* 0x0000001c20b0723c */ /* 0x000fe600000018b0 */
[----:B------:R-:W1:Y:S01]  /*c670*/  MUFU.TANH R8, R8 ;  /* 0x0000000800087308 */ /* 0x000e620000002400 */
[C---:B------:R-:W-:Y:S01]  /*c680*/  IADD3 R22, PT, PT, R6.reuse, -0x68, RZ ;  /* 0xffffff9806167810 */ /* 0x040fe20007ffe0ff */
[----:B------:R-:W-:Y:S01]  /*c690*/  FMUL.FTZ R174, R13, UR4 ;  /* 0x000000040dae7c20 */ /* 0x000fe20008410000 */
[----:B------:R-:W-:-:S02]  /*c6a0*/  VIADD R9, R6, 0xffffff91 ;  /* 0xffffff9106097836 */ /* 0x000fc40000000000 */
[----:B------:R-:W-:Y:S01]  /*c6b0*/  HMMA.16816.F32 R192, R32, R30, R192 ;  /* 0x0000001e20c0723c */ /* 0x000fe200000018c0 */
[----:B------:R-:W-:Y:S01]  /*c6c0*/  VIADD R31, R6, 0xffffff88 ;  /* 0xffffff88061f7836 */ /* 0x000fe20000000000 */
[----:B------:R-:W-:Y:S01]  /*c6d0*/  ISETP.GE.AND P5, PT, R22, R170, PT ;  /* 0x000000aa1600720c */ /* 0x000fe20003fa6270 */
[----:B------:R-:W2:Y:S01]  /*c6e0*/  MUFU.TANH R17, R17 ;  /* 0x0000001100117308 */ /* 0x000ea20000002400 */
[----:B------:R-:W-:Y:S01]  /*c6f0*/  VIADD R13, R6, 0xffffff90 ;  /* 0xffffff90060d7836 */ /* 0x000fe20000000000 */
[----:B------:R-:W-:-:S03]  /*c700*/  ISETP.GE.AND P6, PT, R22, R169, PT ;  /* 0x000000a91600720c */ /* 0x000fc60003fc6270 */
[----:B------:R-:W-:Y:S01]  /*c710*/  HMMA.16816.F32 R180, R32, R10, R180 ;  /* 0x0000000a20b4723c */ /* 0x000fe200000018b4 */
[----:B------:R-:W-:Y:S01]  /*c720*/  I2FP.F32.U32 R35, R22 ;  /* 0x0000001600237245 */ /* 0x000fe20000201000 */
[----:B------:R-:W-:Y:S01]  /*c730*/  VIADD R10, R6, 0xffffff80 ;  /* 0xffffff80060a7836 */ /* 0x000fe20000000000 */
[----:B------:R-:W3:Y:S01]  /*c740*/  MUFU.TANH R7, R7 ;  /* 0x0000000700077308 */ /* 0x000ee20000002400 */
[----:B------:R-:W-:Y:S01]  /*c750*/  FMUL.FTZ R24, R176, UR4 ;  /* 0x00000004b0187c20 */ /* 0x000fe20008410000 */
[----:B------:R-:W-:Y:S01]  /*c760*/  FMUL.FTZ R28, R178, UR4 ;  /* 0x00000004b21c7c20 */ /* 0x000fe20008410000 */
[----:B-1----:R-:W-:Y:S01]  /*c770*/  FFMA.FTZ R8, R35, UR5, R8 ;  /* 0x0000000523087c23 */ /* 0x002fe20008010008 */
[----:B------:R-:W-:Y:S01]  /*c780*/  I2FP.F32.U32 R33, R10 ;  /* 0x0000000a00217245 */ /* 0x000fe20000201000 */
[----:B------:R-:W-:Y:S01]  /*c790*/  FMUL.FTZ R176, R12, UR4 ;  /* 0x000000040cb07c20 */ /* 0x000fe20008410000 */
[----:B------:R-:W-:Y:S01]  /*c7a0*/  FMUL.FTZ R178, R14, UR4 ;  /* 0x000000040eb27c20 */ /* 0x000fe20008410000 */
[----:B------:R-:W-:Y:S01]  /*c7b0*/  FMUL.FTZ R14, R15, UR4 ;  /* 0x000000040f0e7c20 */ /* 0x000fe20008410000 */
[----:B------:R-:W1:Y:S01]  /*c7c0*/  MUFU.TANH R172, R172 ;  /* 0x000000ac00ac7308 */ /* 0x000e620000002400 */
[----:B------:R-:W-:Y:S01]  /*c7d0*/  FSEL R201, R8, -INF , !P5 ;  /* 0xff80000008c97808 */ /* 0x000fe20006800000 */
[C---:B------:R-:W-:Y:S01]  /*c7e0*/  VIADD R12, R6.reuse, 0xffffff81 ;  /* 0xffffff81060c7836 */ /* 0x040fe20000000000 */
[----:B------:R-:W-:Y:S01]  /*c7f0*/  I2FP.F32.U32 R8, R31 ;  /* 0x0000001f00087245 */ /* 0x000fe20000201000 */
[C---:B------:R-:W-:Y:S01]  /*c800*/  FFMA.FTZ R21, R33.reuse, UR5, R26 ;  /* 0x0000000521157c23 */ /* 0x040fe2000801001a */
[----:B------:R-:W-:Y:S01]  /*c810*/  IADD3 R15, PT, PT, R6, -0x77, RZ ;  /* 0xffffff89060f7810 */ /* 0x000fe20007ffe0ff */
[----:B------:R-:W-:Y:S01]  /*c820*/  FFMA.FTZ R26, R33, UR5, R164 ;  /* 0x00000005211a7c23 */ /* 0x000fe200080100a4 */
[----:B------:R-:W-:Y:S01]  /*c830*/  I2FP.F32.U32 R164, R12 ;  /* 0x0000000c00a47245 */ /* 0x000fe20000201000 */
[----:B------:R-:W4:Y:S01]  /*c840*/  MUFU.TANH R16, R16 ;  /* 0x0000001000107308 */ /* 0x000f220000002400 */
[C---:B--2---:R-:W-:Y:S01]  /*c850*/  FFMA.FTZ R20, R8.reuse, UR5, R17 ;  /* 0x0000000508147c23 */ /* 0x044fe20008010011 */
[----:B------:R-:W-:Y:S01]  /*c860*/  I2FP.F32.U32 R17, R15 ;  /* 0x0000000f00117245 */ /* 0x000fe20000201000 */
[----:B---3--:R-:W-:Y:S01]  /*c870*/  FFMA.FTZ R7, R8, UR5, R7 ;  /* 0x0000000508077c23 */ /* 0x008fe20008010007 */
[-C--:B------:R-:W-:Y:S01]  /*c880*/  ISETP.GE.AND P4, PT, R10, R169.reuse, PT ;  /* 0x000000a90a00720c */ /* 0x080fe20003f86270 */
[----:B------:R-:W-:Y:S01]  /*c890*/  FMUL.FTZ R5, R194, UR4 ;  /* 0x00000004c2057c20 */ /* 0x000fe20008410000 */
[-C--:B------:R-:W-:Y:S01]  /*c8a0*/  ISETP.GE.AND P5, PT, R31, R170.reuse, PT ;  /* 0x000000aa1f00720c */ /* 0x080fe20003fa6270 */
[----:B------:R-:W-:Y:S01]  /*c8b0*/  FMUL.FTZ R25, R177, UR4 ;  /* 0x00000004b1197c20 */ /* 0x000fe20008410000 */
[----:B------:R-:W2:Y:S01]  /*c8c0*/  MUFU.TANH R27, R27 ;  /* 0x0000001b001b7308 */ /* 0x000ea20000002400 */
[-C--:B------:R-:W-:Y:S01]  /*c8d0*/  ISETP.GE.AND P1, PT, R10, R170.reuse, PT ;  /* 0x000000aa0a00720c */ /* 0x080fe20003f26270 */
[----:B-1----:R-:W-:Y:S01]  /*c8e0*/  FFMA.FTZ R32, R164, UR5, R172 ;  /* 0x00000005a4207c23 */ /* 0x002fe200080100ac */
[----:B------:R-:W-:Y:S01]  /*c8f0*/  FSEL R26, R26, -INF , !P4 ;  /* 0xff8000001a1a7808 */ /* 0x000fe20006000000 */
[----:B------:R-:W-:Y:S01]  /*c900*/  FMUL.FTZ R29, R179, UR4 ;  /* 0x00000004b31d7c20 */ /* 0x000fe20008410000 */
[----:B------:R-:W-:Y:S01]  /*c910*/  FSEL R23, R7, -INF , !P5 ;  /* 0xff80000007177808 */ /* 0x000fe20006800000 */
[----:B------:R-:W-:Y:S01]  /*c920*/  FMUL.FTZ R30, R192, UR4 ;  /* 0x00000004c01e7c20 */ /* 0x000fe20008410000 */
[----:B------:R-:W-:Y:S01]  /*c930*/  FSEL R21, R21, -INF , !P1 ;  /* 0xff80000015157808 */ /* 0x000fe20004800000 */
[----:B------:R-:W1:Y:S01]  /*c940*/  MUFU.TANH R18, R18 ;  /* 0x0000001200127308 */ /* 0x000e620000002400 */
[C---:B------:R-:W-:Y:S01]  /*c950*/  ISETP.GE.AND P4, PT, R12.reuse, R169, PT ;  /* 0x000000a90c00720c */ /* 0x040fe20003f86270 */
[----:B----4-:R-:W-:Y:S01]  /*c960*/  FFMA.FTZ R19, R17, UR5, R16 ;  /* 0x0000000511137c23 */ /* 0x010fe20008010010 */
[----:B------:R-:W-:Y:S01]  /*c970*/  I2FP.F32.U32 R7, R9 ;  /* 0x0000000900077245 */ /* 0x000fe20000201000 */
[----:B------:R-:W-:Y:S01]  /*c980*/  FMUL.FTZ R4, R193, UR4 ;  /* 0x00000004c1047c20 */ /* 0x000fe20008410000 */
[----:B------:R-:W-:Y:S01]  /*c990*/  ISETP.GE.AND P1, PT, R12, R170, PT ;  /* 0x000000aa0c00720c */ /* 0x000fe20003f26270 */
[----:B------:R-:W-:Y:S01]  /*c9a0*/  FMUL.FTZ R34, R195, UR4 ;  /* 0x00000004c3227c20 */ /* 0x000fe20008410000 */
[----:B------:R-:W-:Y:S01]  /*c9b0*/  ISETP.GE.AND P5, PT, R15, R169, PT ;  /* 0x000000a90f00720c */ /* 0x000fe20003fa6270 */
[----:B------:R-:W3:Y:S01]  /*c9c0*/  MUFU.TANH R174, R174 ;  /* 0x000000ae00ae7308 */ /* 0x000ee20000002400 */
[----:B------:R-:W-:Y:S01]  /*c9d0*/  FSEL R32, R32, -INF , !P4 ;  /* 0xff80000020207808 */ /* 0x000fe20006000000 */
[----:B--2---:R-:W-:Y:S01]  /*c9e0*/  FFMA.FTZ R27, R164, UR5, R27 ;  /* 0x00000005a41b7c23 */ /* 0x004fe2000801001b */
[----:B------:R-:W-:-:S02]  /*c9f0*/  I2FP.F32.U32 R11, R13 ;  /* 0x0000000d000b7245 */ /* 0x000fc40000201000 */
[----:B------:R-:W-:Y:S02]  /*ca00*/  IADD3 R6, PT, PT, R6, -0x67, RZ ;  /* 0xffffff9906067810 */ /* 0x000fe40007ffe0ff */
[----:B------:R-:W-:Y:S01]  /*ca10*/  FSEL R27, R27, -INF , !P1 ;  /* 0xff8000001b1b7808 */ /* 0x000fe20004800000 */
[----:B------:R-:W2:Y:S01]  /*ca20*/  MUFU.TANH R178, R178 ;  /* 0x000000b200b27308 */ /* 0x000ea20000002400 */
[-C--:B------:R-:W-:Y:S01]  /*ca30*/  ISETP.GE.AND P4, PT, R15, R170.reuse, PT ;  /* 0x000000aa0f00720c */ /* 0x080fe20003f86270 */
[----:B-1----:R-:W-:Y:S01]  /*ca40*/  FFMA.FTZ R18, R17, UR5, R18 ;  /* 0x0000000511127c23 */ /* 0x002fe20008010012 */
[----:B------:R-:W-:Y:S02]  /*ca50*/  ISETP.GE.AND P1, PT, R31, R169, PT ;  /* 0x000000a91f00720c */ /* 0x000fe40003f26270 */
[----:B------:R-:W-:Y:S02]  /*ca60*/  FSEL R19, R19, -INF , !P4 ;  /* 0xff80000013137808 */ /* 0x000fe40006000000 */
[----:B------:R-:W-:Y:S01]  /*ca70*/  FSEL R18, R18, -INF , !P5 ;  /* 0xff80000012127808 */ /* 0x000fe20006800000 */
[----:B------:R-:W1:Y:S01]  /*ca80*/  MUFU.TANH R176, R176 ;  /* 0x000000b000b07308 */ /* 0x000e620000002400 */
[----:B------:R-:W-:Y:S01]  /*ca90*/  ISETP.GE.AND P5, PT, R9, R170, PT ;  /* 0x000000aa0900720c */ /* 0x000fe20003fa6270 */
[----:B---3--:R-:W-:Y:S01]  /*caa0*/  FFMA.FTZ R174, R7, UR5, R174 ;  /* 0x0000000507ae7c23 */ /* 0x008fe200080100ae */
[----:B------:R-:W-:-:S02]  /*cab0*/  I2FP.F32.U32 R195, R6 ;  /* 0x0000000600c37245 */ /* 0x000fc40000201000 */
[----:B------:R-:W-:Y:S02]  /*cac0*/  FSEL R20, R20, -INF , !P1 ;  /* 0xff80000014147808 */ /* 0x000fe40004800000 */
[----:B------:R-:W-:Y:S01]  /*cad0*/  ISETP.GE.AND P4, PT, R13, R169, PT ;  /* 0x000000a90d00720c */ /* 0x000fe20003f86270 */
[----:B------:R-:W3:Y:S01]  /*cae0*/  MUFU.TANH R172, R185 ;  /* 0x000000b900ac7308 */ /* 0x000ee20000002400 */
[----:B------:R-:W-:Y:S01]  /*caf0*/  FSEL R202, R174, -INF , !P5 ;  /* 0xff800000aeca7808 */ /* 0x000fe20006800000 */
[----:B--2---:R-:W-:Y:S01]  /*cb00*/  FFMA.FTZ R178, R11, UR5, R178 ;  /* 0x000000050bb27c23 */ /* 0x004fe200080100b2 */
[-C--:B------:R-:W-:Y:S02]  /*cb10*/  ISETP.GE.AND P1, PT, R13, R170.reuse, PT ;  /* 0x000000aa0d00720c */ /* 0x080fe40003f26270 */
[----:B------:R-:W-:Y:S02]  /*cb20*/  FMNMX3.FTZ R174, R166, R21, R27, !PT ;  /* 0x00000015a6ae7276 */ /* 0x000fe4000781001b */
[----:B------:R-:W-:Y:S01]  /*cb30*/  FSEL R198, R178, -INF , !P4 ;  /* 0xff800000b2c67808 */ /* 0x000fe20006000000 */
[----:B------:R-:W2:Y:S01]  /*cb40*/  MUFU.TANH R16, R186 ;  /* 0x000000ba00107308 */ /* 0x000ea20000002400 */
[----:B------:R-:W-:Y:S01]  /*cb50*/  ISETP.GE.AND P4, PT, R6, R170, PT ;  /* 0x000000aa0600720c */ /* 0x000fe20003f86270 */
[----:B-1----:R-:W-:Y:S01]  /*cb60*/  FFMA.FTZ R176, R11, UR5, R176 ;  /* 0x000000050bb07c23 */ /* 0x002fe200080100b0 */
[----:B------:R-:W-:-:S02]  /*cb70*/  FMNMX3.FTZ R173, R165, R26, R32, !PT ;  /* 0x0000001aa5ad7276 */ /* 0x000fc40007810020 */
[-C--:B------:R-:W-:Y:S02]  /*cb80*/  ISETP.GE.AND P5, PT, R6, R169.reuse, PT ;  /* 0x000000a90600720c */ /* 0x080fe40003fa6270 */
[----:B------:R-:W-:Y:S01]  /*cb90*/  FSEL R203, R176, -INF , !P1 ;  /* 0xff800000b0cb7808 */ /* 0x000fe20004800000 */
[----:B------:R-:W1:Y:S01]  /*cba0*/  MUFU.TANH R14, R14 ;  /* 0x0000000e000e7308 */ /* 0x000e620000002400 */
[----:B------:R-:W-:Y:S01]  /*cbb0*/  ISETP.GE.AND P1, PT, R9, R169, PT ;  /* 0x000000a90900720c */ /* 0x000fe20003f26270 */
[----:B---3--:R-:W-:Y:S01]  /*cbc0*/  FFMA.FTZ R172, R195, UR5, R172 ;  /* 0x00000005c3ac7c23 */ /* 0x008fe200080100ac */
[----:B------:R-:W-:-:S04]  /*cbd0*/  FMNMX3.FTZ R173, R173, R20, R18, !PT ;  /* 0x00000014adad7276 */ /* 0x000fc80007810012 */
[----:B------:R-:W-:Y:S01]  /*cbe0*/  FSEL R200, R172, -INF , !P4 ;  /* 0xff800000acc87808 */ /* 0x000fe20006000000 */
[----:B------:R-:W3:Y:S01]  /*cbf0*/  MUFU.TANH R194, R187 ;  /* 0x000000bb00c27308 */ /* 0x000ee20000002400 */
[----:B--2---:R-:W-:Y:S01]  /*cc00*/  FFMA.FTZ R197, R35, UR5, R16 ;  /* 0x0000000523c57c23 */ /* 0x004fe20008010010 */
[----:B------:R-:W-:-:S04]  /*cc10*/  FMNMX3.FTZ R16, R174, R23, R19, !PT ;  /* 0x00000017ae107276 */ /* 0x000fc80007810013 */
[----:B------:R-:W-:Y:S02]  /*cc20*/  FMNMX3.FTZ R16, R16, R203, R202, !PT ;  /* 0x000000cb10107276 */ /* 0x000fe400078100ca */
[----:B------:R-:W2:Y:S01]  /*cc30*/  MUFU.TANH R24, R24 ;  /* 0x0000001800187308 */ /* 0x000ea20000002400 */
[----:B-1----:R-:W-:Y:S01]  /*cc40*/  FFMA.FTZ R14, R7, UR5, R14 ;  /* 0x00000005070e7c23 */ /* 0x002fe2000801000e */
[----:B------:R-:W-:-:S04]  /*cc50*/  FMNMX3.FTZ R16, R16, R201, R200, !PT ;  /* 0x000000c910107276 */ /* 0x000fc800078100c8 */
[----:B------:R-:W-:Y:S02]  /*cc60*/  FSEL R196, R14, -INF , !P1 ;  /* 0xff8000000ec47808 */ /* 0x000fe40004800000 */
[----:B------:R-:W1:Y:S01]  /*cc70*/  MUFU.TANH R25, R25 ;  /* 0x0000001900197308 */ /* 0x000e620000002400 */
[----:B---3--:R-:W-:-:S07]  /*cc80*/  FFMA.FTZ R194, R195, UR5, R194 ;  /* 0x00000005c3c27c23 */ /* 0x008fce00080100c2 */
[----:B------:R-:W3:Y:S08]  /*cc90*/  MUFU.TANH R28, R28 ;  /* 0x0000001c001c7308 */ /* 0x000ef00000002400 */
[----:B------:R-:W4:Y:S08]  /*cca0*/  MUFU.TANH R29, R29 ;  /* 0x0000001d001d7308 */ /* 0x000f300000002400 */
[----:B------:R-:W1:Y:S08]  /*ccb0*/  MUFU.TANH R30, R30 ;  /* 0x0000001e001e7308 */ /* 0x000e700000002400 */
        /* <DEDUP_REMOVED lines=53> */
.L_x_1630:
[----:B------:R-:W-:Y:S01]  /*d010*/  FSEL R197, R197, -INF , !P6 ;  /* 0xff800000c5c57808 */ /* 0x000fe20007000000 */
[----:B--2---:R-:W-:Y:S01]  /*d020*/  FMUL.FTZ R176, R182, UR4 ;  /* 0x00000004b6b07c20 */ /* 0x004fe20008410000 */
[----:B------:R-:W-:Y:S01]  /*d030*/  FSEL R194, R194, -INF , !P5 ;  /* 0xff800000c2c27808 */ /* 0x000fe20006800000 */
[----:B------:R-:W-:Y:S01]  /*d040*/  FMUL.FTZ R172, R180, UR4 ;  /* 0x00000004b4ac7c20 */ /* 0x000fe20008410000 */
[----:B------:R-:W-:Y:S01]  /*d050*/  FMNMX3.FTZ R174, R173, R198, R196, !PT ;  /* 0x000000c6adae7276 */ /* 0x000fe200078100c4 */
[----:B------:R-:W-:Y:S01]  /*d060*/  FFMA.FTZ R206, R33, UR5, R24 ;  /* 0x0000000521ce7c23 */ /* 0x000fe20008010018 */
[----:B------:R-:W2:Y:S01]  /*d070*/  SHFL.BFLY PT, R173, R16, 0x2, 0x1f ;  /* 0x0c401f0010ad7f89 */ /* 0x000ea200000e0000 */
[----:B------:R-:W3:Y:S01]  /*d080*/  MUFU.TANH R176, R176 ;  /* 0x000000b000b07308 */ /* 0x000ee20000002400 */
[----:B------:R-:W-:Y:S01]  /*d090*/  FMNMX3.FTZ R174, R174, R197, R194, !PT ;  /* 0x000000c5aeae7276 */ /* 0x000fe200078100c2 */
[----:B------:R-:W-:Y:S01]  /*d0a0*/  FMUL.FTZ R14, R188, UR4 ;  /* 0x00000004bc0e7c20 */ /* 0x000fe20008410000 */
[----:B------:R-:W-:Y:S01]  /*d0b0*/  FMUL.FTZ R189, R189, UR4 ;  /* 0x00000004bdbd7c20 */ /* 0x000fe20008410000 */
[CC--:B------:R-:W-:Y:S01]  /*d0c0*/  ISETP.GE.AND P4, PT, R10.reuse, R212.reuse, PT ;  /* 0x000000d40a00720c */ /* 0x0c0fe20003f86270 */
[----:B------:R-:W-:Y:S01]  /*d0d0*/  FMUL.FTZ R181, R181, UR4 ;  /* 0x00000004b5b57c20 */ /* 0x000fe20008410000 */
[----:B------:R-:W4:Y:S01]  /*d0e0*/  SHFL.BFLY PT, R215, R174, 0x2, 0x1f ;  /* 0x0c401f00aed77f89 */ /* 0x000f2200000e0000 */
[-C--:B------:R-:W-:Y:S01]  /*d0f0*/  ISETP.GE.AND P6, PT, R10, R171.reuse, PT ;  /* 0x000000ab0a00720c */ /* 0x080fe20003fc6270 */
[----:B------:R-:W5:Y:S01]  /*d100*/  MUFU.TANH R172, R172 ;  /* 0x000000ac00ac7308 */ /* 0x000f620000002400 */
[CC--:B------:R-:W-:Y:S01]  /*d110*/  ISETP.GE.AND P5, PT, R22.reuse, R212.reuse, PT ;  /* 0x000000d41600720c */ /* 0x0c0fe20003fa6270 */
[----:B------:R-:W-:Y:S01]  /*d120*/  FFMA.FTZ R28, R33, UR5, R28 ;  /* 0x00000005211c7c23 */ /* 0x000fe2000801001c */
[-C--:B------:R-:W-:Y:S01]  /*d130*/  ISETP.GE.AND P1, PT, R22, R171.reuse, PT ;  /* 0x000000ab1600720c */ /* 0x080fe20003f26270 */
[----:B------:R-:W-:Y:S01]  /*d140*/  FMUL.FTZ R22, R190, UR4 ;  /* 0x00000004be167c20 */ /* 0x000fe20008410000 */
[----:B------:R-:W-:Y:S01]  /*d150*/  FSEL R206, R206, -INF , !P4 ;  /* 0xff800000cece7808 */ /* 0x000fe20006000000 */
[----:B-1----:R-:W-:Y:S01]  /*d160*/  FFMA.FTZ R25, R164, UR5, R25 ;  /* 0x00000005a4197c23 */ /* 0x002fe20008010019 */
[-C--:B------:R-:W-:Y:S01]  /*d170*/  ISETP.GE.AND P4, PT, R12, R212.reuse, PT ;  /* 0x000000d40c00720c */ /* 0x080fe20003f86270 */
[----:B------:R-:W1:Y:S01]  /*d180*/  MUFU.TANH R14, R14 ;  /* 0x0000000e000e7308 */ /* 0x000e620000002400 */
[----:B------:R-:W-:Y:S01]  /*d190*/  FMUL.FTZ R191, R191, UR4 ;  /* 0x00000004bfbf7c20 */ /* 0x000fe20008410000 */
[----:B---3--:R-:W-:Y:S01]  /*d1a0*/  FFMA.FTZ R176, R35, UR5, R176 ;  /* 0x0000000523b07c23 */ /* 0x008fe200080100b0 */
[----:B------:R-:W-:Y:S01]  /*d1b0*/  FSEL R205, R28, -INF , !P6 ;  /* 0xff8000001ccd7808 */ /* 0x000fe20007000000 */
[----:B------:R-:W-:Y:S01]  /*d1c0*/  FFMA.FTZ R5, R8, UR5, R5 ;  /* 0x0000000508057c23 */ /* 0x000fe20008010005 */
[----:B------:R-:W-:Y:S01]  /*d1d0*/  ISETP.GE.AND P6, PT, R12, R171, PT ;  /* 0x000000ab0c00720c */ /* 0x000fe20003fc6270 */
[----:B------:R-:W-:Y:S01]  /*d1e0*/  FMUL.FTZ R183, R183, UR4 ;  /* 0x00000004b7b77c20 */ /* 0x000fe20008410000 */
[----:B--2---:R-:W-:Y:S01]  /*d1f0*/  FMNMX.FTZ R16, R16, R173, !PT ;  /* 0x000000ad10107209 */ /* 0x004fe20007810000 */
[----:B------:R-:W2:Y:S01]  /*d200*/  MUFU.TANH R10, R189 ;  /* 0x000000bd000a7308 */ /* 0x000ea20000002400 */
[----:B------:R-:W-:Y:S01]  /*d210*/  FSEL R182, R176, -INF , !P1 ;  /* 0xff800000b0b67808 */ /* 0x000fe20004800000 */
[----:B------:R-:W-:Y:S01]  /*d220*/  FFMA.FTZ R29, R164, UR5, R29 ;  /* 0x00000005a41d7c23 */ /* 0x000fe2000801001d */
[----:B------:R-:W-:Y:S01]  /*d230*/  ISETP.GE.AND P1, PT, R31, R171, PT ;  /* 0x000000ab1f00720c */ /* 0x000fe20003f26270 */
[----:B------:R-:W3:Y:S01]  /*d240*/  SHFL.BFLY PT, R173, R16, 0x1, 0x1f ;  /* 0x0c201f0010ad7f89 */ /* 0x000ee200000e0000 */
[----:B------:R-:W-:Y:S01]  /*d250*/  FSEL R208, R25, -INF , !P4 ;  /* 0xff80000019d07808 */ /* 0x000fe20006000000 */
[----:B-----5:R-:W-:Y:S01]  /*d260*/  FFMA.FTZ R172, R35, UR5, R172 ;  /* 0x0000000523ac7c23 */ /* 0x020fe200080100ac */
[----:B----4-:R-:W-:Y:S01]  /*d270*/  FMNMX.FTZ R215, R174, R215, !PT ;  /* 0x000000d7aed77209 */ /* 0x010fe20007810000 */
[----:B------:R-:W4:Y:S01]  /*d280*/  MUFU.TANH R22, R22 ;  /* 0x0000001600167308 */ /* 0x000f220000002400 */
[----:B------:R-:W-:Y:S01]  /*d290*/  FFMA.FTZ R30, R8, UR5, R30 ;  /* 0x00000005081e7c23 */ /* 0x000fe2000801001e */
[----:B------:R-:W-:Y:S01]  /*d2a0*/  FSEL R247, R5, -INF , !P1 ;  /* 0xff80000005f77808 */ /* 0x000fe20004800000 */
[----:B------:R-:W-:Y:S01]  /*d2b0*/  FFMA.FTZ R4, R17, UR5, R4 ;  /* 0x0000000511047c23 */ /* 0x000fe20008010004 */
[----:B------:R-:W5:Y:S01]  /*d2c0*/  SHFL.BFLY PT, R24, R215, 0x1, 0x1f ;  /* 0x0c201f00d7187f89 */ /* 0x000f6200000e0000 */
[----:B------:R-:W-:Y:S01]  /*d2d0*/  FSEL R209, R29, -INF , !P6 ;  /* 0xff8000001dd17808 */ /* 0x000fe20007000000 */
[----:B-1----:R-:W-:Y:S01]  /*d2e0*/  FFMA.FTZ R14, R11, UR5, R14 ;  /* 0x000000050b0e7c23 */ /* 0x002fe2000801000e */
[----:B------:R-:W-:Y:S01]  /*d2f0*/  FSEL R184, R172, -INF , !P5 ;  /* 0xff800000acb87808 */ /* 0x000fe20006800000 */
[----:B------:R-:W1:Y:S01]  /*d300*/  MUFU.TANH R12, R191 ;  /* 0x000000bf000c7308 */ /* 0x000e620000002400 */
[-C--:B------:R-:W-:Y:S01]  /*d310*/  ISETP.GE.AND P6, PT, R15, R212.reuse, PT ;  /* 0x000000d40f00720c */ /* 0x080fe20003fc6270 */
[----:B--2---:R-:W-:Y:S01]  /*d320*/  FFMA.FTZ R190, R7, UR5, R10 ;  /* 0x0000000507be7c23 */ /* 0x004fe2000801000a */
[----:B------:R-:W-:Y:S01]  /*d330*/  ISETP.GE.AND P5, PT, R31, R212, PT ;  /* 0x000000d41f00720c */ /* 0x000fe20003fa6270 */
[----:B------:R-:W-:Y:S01]  /*d340*/  FFMA.FTZ R17, R17, UR5, R34 ;  /* 0x0000000511117c23 */ /* 0x000fe20008010022 */
[----:B------:R-:W-:-:S02]  /*d350*/  IADD3 R175, PT, PT, R225, 0xa000, RZ ;  /* 0x0000a000e1af7810 */ /* 0x000fc40007ffe0ff */
[----:B------:R-:W-:Y:S01]  /*d360*/  FSEL R164, R30, -INF , !P5 ;  /* 0xff8000001ea47808 */ /* 0x000fe20006800000 */
[----:B------:R-:W-:Y:S01]  /*d370*/  MUFU.TANH R8, R183 ;  /* 0x000000b700087308 */ /* 0x000fe20000002400 */
[----:B------:R-:W-:Y:S01]  /*d380*/  ISETP.GE.AND P5, PT, R15, R171, PT ;  /* 0x000000ab0f00720c */ /* 0x000fe20003fa6270 */
[----:B----4-:R-:W-:Y:S01]  /*d390*/  FFMA.FTZ R22, R11, UR5, R22 ;  /* 0x000000050b167c23 */ /* 0x010fe20008010016 */
[----:B------:R-:W-:Y:S02]  /*d3a0*/  IADD3 R192, PT, PT, R225, 0xa040, RZ ;  /* 0x0000a040e1c07810 */ /* 0x000fe40007ffe0ff */
[----:B---3--:R-:W-:Y:S02]  /*d3b0*/  FMNMX.FTZ R216, R16, R173, !PT ;  /* 0x000000ad10d87209 */ /* 0x008fe40007810000 */
[----:B------:R-:W-:Y:S01]  /*d3c0*/  @P0 IADD3 R192, PT, PT, R175, -0x40, RZ ;  /* 0xffffffc0afc00810 */ /* 0x000fe20007ffe0ff */
[----:B------:R-:W2:Y:S01]  /*d3d0*/  MUFU.TANH R16, R181 ;  /* 0x000000b500107308 */ /* 0x000ea20000002400 */
[C---:B------:R-:W-:Y:S01]  /*d3e0*/  FSETP.NEU.FTZ.AND P4, PT, R216.reuse, -INF , PT ;  /* 0xff800000d800780b */ /* 0x040fe20003f9d000 */
[C---:B------:R-:W-:Y:S01]  /*d3f0*/  FMUL.FTZ R204, R216.reuse, UR15 ;  /* 0x0000000fd8cc7c20 */ /* 0x040fe20008410000 */
[----:B-1----:R-:W-:Y:S01]  /*d400*/  FFMA.FTZ R191, R7, UR5, R12 ;  /* 0x0000000507bf7c23 */ /* 0x002fe2000801000c */
[----:B-----5:R-:W-:Y:S01]  /*d410*/  FMNMX.FTZ R215, R215, R24, !PT ;  /* 0x00000018d7d77209 */ /* 0x020fe20007810000 */
[----:B------:R-:W-:Y:S01]  /*d420*/  LDSM.16.MT88.4 R28, [R192+0x1000] ;  /* 0x00100000c01c783b */ /* 0x000fe20000004200 */
[----:B------:R-:W-:-:S02]  /*d430*/  FSEL R5, R216, RZ, P4 ;  /* 0x000000ffd8057208 */ /* 0x000fc40002000000 */
[----:B------:R-:W-:Y:S01]  /*d440*/  FSEL R204, R204, RZ, P4 ;  /* 0x000000ffcccc7208 */ /* 0x000fe20002000000 */
[C---:B------:R-:W-:Y:S01]  /*d450*/  FMUL.FTZ R199, R215.reuse, UR15 ;  /* 0x0000000fd7c77c20 */ /* 0x040fe20008410000 */
[----:B------:R-:W-:Y:S01]  /*d460*/  FSETP.NEU.FTZ.AND P1, PT, R215, -INF , PT ;  /* 0xff800000d700780b */ /* 0x000fe20003f3d000 */
[----:B------:R-:W-:Y:S01]  /*d470*/  FADD.FTZ R5, R166, -R5 ;  /* 0x80000005a6057221 */ /* 0x000fe20000010000 */
[-C--:B------:R-:W-:Y:S01]  /*d480*/  ISETP.GE.AND P4, PT, R13, R212.reuse, PT ;  /* 0x000000d40d00720c */ /* 0x080fe20003f86270 */
[--C-:B------:R-:W-:Y:S01]  /*d490*/  FFMA.FTZ R180, R21, UR15, -R204.reuse ;  /* 0x0000000f15b47c23 */ /* 0x100fe200080108cc */
[----:B------:R-:W-:Y:S01]  /*d4a0*/  FSEL R166, R4, -INF , !P6 ;  /* 0xff80000004a67808 */ /* 0x000fe20007000000 */
[----:B------:R-:W-:Y:S01]  /*d4b0*/  FMUL.FTZ R5, R5, UR15 ;  /* 0x0000000f05057c20 */ /* 0x000fe20008410000 */
[----:B------:R-:W-:Y:S01]  /*d4c0*/  ISETP.GE.AND P6, PT, R9, R212, PT ;  /* 0x000000d40900720c */ /* 0x000fe20003fc6270 */
[----:B------:R-:W-:Y:S01]  /*d4d0*/  FFMA.FTZ R179, R27, UR15, -R204 ;  /* 0x0000000f1bb37c23 */ /* 0x000fe200080108cc */
[----:B------:R-:W-:Y:S01]  /*d4e0*/  FMNMX3.FTZ R21, R168, R206, R208, !PT ;  /* 0x000000cea8157276 */ /* 0x000fe200078100d0 */
[----:B--2---:R-:W-:Y:S01]  /*d4f0*/  FFMA.FTZ R193, R195, UR5, R16 ;  /* 0x00000005c3c17c23 */ /* 0x004fe20008010010 */
[----:B------:R-:W-:Y:S01]  /*d500*/  FSEL R24, R215, RZ, P1 ;  /* 0x000000ffd7187208 */ /* 0x000fe20000800000 */
[----:B------:R-:W-:Y:S01]  /*d510*/  FFMA.FTZ R195, R195, UR5, R8 ;  /* 0x00000005c3c37c23 */ /* 0x000fe20008010008 */
[----:B------:R-:W-:Y:S01]  /*d520*/  FSEL R199, R199, RZ, P1 ;  /* 0x000000ffc7c77208 */ /* 0x000fe20000800000 */
[----:B------:R-:W-:Y:S01]  /*d530*/  FFMA.FTZ R178, R23, UR15, -R204 ;  /* 0x0000000f17b27c23 */ /* 0x000fe200080108cc */
[----:B------:R-:W-:Y:S01]  /*d540*/  FSEL R189, R14, -INF , !P4 ;  /* 0xff8000000ebd7808 */ /* 0x000fe20006000000 */
[----:B------:R-:W-:Y:S01]  /*d550*/  FADD.FTZ R24, R165, -R24 ;  /* 0x80000018a5187221 */ /* 0x000fe20000010000 */
[----:B------:R-:W-:Y:S01]  /*d560*/  ISETP.GE.AND P4, PT, R6, R212, PT ;  /* 0x000000d40600720c */ /* 0x000fe20003f86270 */
[--C-:B------:R-:W-:Y:S01]  /*d570*/  FFMA.FTZ R186, R20, UR15, -R199.reuse ;  /* 0x0000000f14ba7c23 */ /* 0x100fe200080108c7 */
[----:B------:R-:W-:Y:S01]  /*d580*/  FSEL R190, R190, -INF , !P6 ;  /* 0xff800000bebe7808 */ /* 0x000fe20007000000 */
[----:B------:R-:W-:Y:S01]  /*d590*/  FFMA.FTZ R177, R19, UR15, -R204 ;  /* 0x0000000f13b17c23 */ /* 0x000fe200080108cc */
[----:B------:R-:W-:Y:S01]  /*d5a0*/  FMNMX3.FTZ R210, R21, R164, R166, !PT ;  /* 0x000000a415d27276 */ /* 0x000fe200078100a6 */
[--C-:B------:R-:W-:Y:S01]  /*d5b0*/  FFMA.FTZ R176, R26, UR15, -R199.reuse ;  /* 0x0000000f1ab07c23 */ /* 0x100fe200080108c7 */
[-C--:B------:R-:W-:Y:S01]  /*d5c0*/  ISETP.GE.AND P1, PT, R13, R171.reuse, PT ;  /* 0x000000ab0d00720c */ /* 0x080fe20003f26270 */
[--C-:B------:R-:W-:Y:S01]  /*d5d0*/  FFMA.FTZ R181, R32, UR15, -R199.reuse ;  /* 0x0000000f20b57c23 */ /* 0x100fe200080108c7 */
[----:B------:R-:W-:Y:S01]  /*d5e0*/  FSEL R165, R17, -INF , !P5 ;  /* 0xff80000011a57808 */ /* 0x000fe20006800000 */
[----:B------:R-:W-:Y:S01]  /*d5f0*/  FFMA.FTZ R183, R18, UR15, -R199 ;  /* 0x0000000f12b77c23 */ /* 0x000fe200080108c7 */
[----:B------:R-:W-:Y:S01]  /*d600*/  ISETP.GE.AND P5, PT, R9, R171, PT ;  /* 0x000000ab0900720c */ /* 0x000fe20003fa6270 */
[----:B------:R-:W-:Y:S01]  /*d610*/  FMUL.FTZ R185, R24, UR15 ;  /* 0x0000000f18b97c20 */ /* 0x000fe20008410000 */
[----:B------:R-:W-:Y:S01]  /*d620*/  FMNMX3.FTZ R20, R167, R205, R209, !PT ;  /* 0x000000cda7147276 */ /* 0x000fe200078100d1 */
[----:B------:R-:W1:Y:S01]  /*d630*/  MUFU.EX2 R187, R5 ;  /* 0x0000000500bb7308 */ /* 0x000e620000000800 */
[----:B------:R-:W-:Y:S01]  /*d640*/  FSEL R193, R193, -INF , !P4 ;  /* 0xff800000c1c17808 */ /* 0x000fe20006000000 */
[----:B------:R-:W-:Y:S01]  /*d650*/  LDSM.16.MT88.4 R32, [R225+0xa000] ;  /* 0x00a00000e120783b */ /* 0x000fe20000004200 */
[----:B------:R-:W-:Y:S01]  /*d660*/  FMNMX3.FTZ R210, R210, R189, R190, !PT ;  /* 0x000000bdd2d27276 */ /* 0x000fe200078100be */
[----:B------:R-:W-:Y:S01]  /*d670*/  MUFU.EX2 R180, R180 ;  /* 0x000000b400b47308 */ /* 0x000fe20000000800 */
[----:B------:R-:W-:Y:S01]  /*d680*/  FSEL R188, R22, -INF , !P1 ;  /* 0xff80000016bc7808 */ /* 0x000fe20004800000 */
[----:B------:R-:W-:Y:S01]  /*d690*/  LDSM.16.MT88.4 R24, [R223+0xa000] ;  /* 0x00a00000df18783b */ /* 0x000fe20000004200 */
[----:B------:R-:W-:Y:S01]  /*d6a0*/  ISETP.GE.AND P1, PT, R6, R171, PT ;  /* 0x000000ab0600720c */ /* 0x000fe20003f26270 */
[----:B------:R-:W2:Y:S01]  /*d6b0*/  MUFU.EX2 R179, R179 ;  /* 0x000000b300b37308 */ /* 0x000ea20000000800 */
[----:B------:R-:W-:Y:S01]  /*d6c0*/  FSEL R191, R191, -INF , !P5 ;  /* 0xff800000bfbf7808 */ /* 0x000fe20006800000 */
[----:B------:R-:W-:Y:S01]  /*d6d0*/  LDSM.16.MT88.4 R16, [R192] ;  /* 0x00000000c010783b */ /* 0x000fe20000004200 */
[----:B------:R-:W-:Y:S01]  /*d6e0*/  FMNMX3.FTZ R207, R20, R247, R165, !PT ;  /* 0x000000f714cf7276 */ /* 0x000fe200078100a5 */
[----:B------:R-:W-:Y:S01]  /*d6f0*/  MUFU.EX2 R178, R178 ;  /* 0x000000b200b27308 */ /* 0x000fe20000000800 */
[----:B------:R-:W-:Y:S01]  /*d700*/  FMNMX3.FTZ R210, R210, R184, R193, !PT ;  /* 0x000000b8d2d27276 */ /* 0x000fe200078100c1 */
[----:B------:R-:W-:Y:S01]  /*d710*/  LDSM.16.MT88.4 R12, [R222+0xa000] ;  /* 0x00a00000de0c783b */ /* 0x000fe20000004200 */
[----:B------:R-:W-:Y:S01]  /*d720*/  FSEL R195, R195, -INF , !P1 ;  /* 0xff800000c3c37808 */ /* 0x000fe20004800000 */
[----:B------:R-:W3:Y:S01]  /*d730*/  MUFU.EX2 R177, R177 ;  /* 0x000000b100b17308 */ /* 0x000ee20000000800 */
[----:B------:R-:W-:Y:S01]  /*d740*/  FMNMX3.FTZ R207, R207, R188, R191, !PT ;  /* 0x000000bccfcf7276 */ /* 0x000fe200078100bf */
[----:B------:R-:W4:Y:S01]  /*d750*/  SHFL.BFLY PT, R211, R210, 0x2, 0x1f ;  /* 0x0c401f00d2d37f89 */ /* 0x000f2200000e0000 */
[-C--:B-1----:R-:W-:Y:S01]  /*d760*/  FMUL.FTZ R160, R160, R187.reuse ;  /* 0x000000bba0a07220 */ /* 0x082fe20000410000 */
[----:B------:R-:W-:Y:S01]  /*d770*/  MUFU.EX2 R176, R176 ;  /* 0x000000b000b07308 */ /* 0x000fe20000000800 */
[----:B------:R-:W-:Y:S01]  /*d780*/  FMNMX3.FTZ R207, R207, R182, R195, !PT ;  /* 0x000000b6cfcf7276 */ /* 0x000fe200078100c3 */
[----:B------:R-:W-:Y:S01]  /*d790*/  LDSM.16.MT88.4 R8, [R225+0xb000] ;  /* 0x00b00000e108783b */ /* 0x000fe20000004200 */
[----:B--2---:R-:W-:Y:S01]  /*d7a0*/  F2FP.F16.F32.PACK_AB R172, R179, R180 ;  /* 0x000000b4b3ac723e */ /* 0x004fe200000000ff */
[----:B------:R-:W1:Y:S01]  /*d7b0*/  MUFU.EX2 R181, R181 ;  /* 0x000000b500b57308 */ /* 0x000e620000000800 */
[-C--:B------:R-:W-:Y:S01]  /*d7c0*/  FMUL.FTZ R161, R161, R187.reuse ;  /* 0x000000bba1a17220 */ /* 0x080fe20000410000 */
[----:B------:R-:W2:Y:S01]  /*d7d0*/  SHFL.BFLY PT, R214, R207, 0x2, 0x1f ;  /* 0x0c401f00cfd67f89 */ /* 0x000ea200000e0000 */
[-C--:B------:R-:W-:Y:S01]  /*d7e0*/  FMUL.FTZ R152, R152, R187.reuse ;  /* 0x000000bb98987220 */ /* 0x080fe20000410000 */
[----:B------:R-:W-:Y:S01]  /*d7f0*/  MUFU.EX2 R186, R186 ;  /* 0x000000ba00ba7308 */ /* 0x000fe20000000800 */
[-C--:B------:R-:W-:Y:S01]  /*d800*/  FMUL.FTZ R153, R153, R187.reuse ;  /* 0x000000bb99997220 */ /* 0x080fe20000410000 */
[----:B------:R-:W-:Y:S01]  /*d810*/  LDSM.16.MT88.4 R4, [R223+0xb000] ;  /* 0x00b00000df04783b */ /* 0x000fe20000004200 */
[----:B---3--:R-:W-:Y:S01]  /*d820*/  F2FP.F16.F32.PACK_AB R174, R177, R178 ;  /* 0x000000b2b1ae723e */ /* 0x008fe200000000ff */
[----:B------:R-:W3:Y:S01]  /*d830*/  MUFU.EX2 R183, R183 ;  /* 0x000000b700b77308 */ /* 0x000ee20000000800 */
[-C--:B------:R-:W-:Y:S01]  /*d840*/  FMUL.FTZ R140, R140, R187.reuse ;  /* 0x000000bb8c8c7220 */ /* 0x080fe20000410000 */
[----:B------:R-:W-:Y:S01]  /*d850*/  LDSM.16.MT88.4 R20, [R222+0xb000] ;  /* 0x00b00000de14783b */ /* 0x000fe20000004200 */
[-C--:B------:R-:W-:Y:S01]  /*d860*/  FMUL.FTZ R141, R141, R187.reuse ;  /* 0x000000bb8d8d7220 */ /* 0x080fe20000410000 */
[----:B------:R-:W5:Y:S01]  /*d870*/  MUFU.EX2 R185, R185 ;  /* 0x000000b900b97308 */ /* 0x000f620000000800 */
[-C--:B------:R-:W-:Y:S01]  /*d880*/  FMUL.FTZ R136, R136, R187.reuse ;  /* 0x000000bb88887220 */ /* 0x080fe20000410000 */
[----:B-1----:R-:W-:Y:S01]  /*d890*/  F2FP.F16.F32.PACK_AB R173, R181, R176 ;  /* 0x000000b0b5ad723e */ /* 0x002fe200000000ff */
[-C--:B------:R-:W-:Y:S01]  /*d8a0*/  FMUL.FTZ R137, R137, R187.reuse ;  /* 0x000000bb89897220 */ /* 0x080fe20000410000 */
[-C--:B------:R-:W-:Y:S01]  /*d8b0*/  FMUL.FTZ R40, R40, R187.reuse ;  /* 0x000000bb28287220 */ /* 0x080fe20000410000 */
[----:B------:R-:W-:Y:S01]  /*d8c0*/  FMUL.FTZ R41, R41, R187 ;  /* 0x000000bb29297220 */ /* 0x000fe20000410000 */
[----:B----4-:R-:W-:Y:S01]  /*d8d0*/  FMNMX.FTZ R211, R210, R211, !PT ;  /* 0x000000d3d2d37209 */ /* 0x010fe20007810000 */
[-C--:B------:R-:W-:Y:S01]  /*d8e0*/  FMUL.FTZ R44, R44, R187.reuse ;  /* 0x000000bb2c2c7220 */ /* 0x080fe20000410000 */
[-C--:B------:R-:W-:Y:S01]  /*d8f0*/  FMUL.FTZ R45, R45, R187.reuse ;  /* 0x000000bb2d2d7220 */ /* 0x080fe20000410000 */
[-C--:B------:R-:W-:Y:S01]  /*d900*/  FMUL.FTZ R56, R56, R187.reuse ;  /* 0x000000bb38387220 */ /* 0x080fe20000410000 */
[----:B---3--:R-:W-:Y:S01]  /*d910*/  F2FP.F16.F32.PACK_AB R175, R183, R186 ;  /* 0x000000bab7af723e */ /* 0x008fe200000000ff */
[----:B------:R-:W1:Y:S01]  /*d920*/  SHFL.BFLY PT, R210, R211, 0x1, 0x1f ;  /* 0x0c201f00d3d27f89 */ /* 0x000e6200000e0000 */
[-C--:B------:R-:W-:Y:S01]  /*d930*/  FMUL.FTZ R57, R57, R187.reuse ;  /* 0x000000bb39397220 */ /* 0x080fe20000410000 */
[----:B------:R-:W-:Y:S01]  /*d940*/  FMUL.FTZ R60, R60, R187 ;  /* 0x000000bb3c3c7220 */ /* 0x000fe20000410000 */
[----:B--2---:R-:W-:Y:S01]  /*d950*/  FMNMX.FTZ R207, R207, R214, !PT ;  /* 0x000000d6cfcf7209 */ /* 0x004fe20007810000 */
[-C--:B-----5:R-:W-:Y:S01]  /*d960*/  FMUL.FTZ R162, R162, R185.reuse ;  /* 0x000000b9a2a27220 */ /* 0x0a0fe20000410000 */
        /* <DEDUP_REMOVED lines=53> */
[----:B--2---:R-:W-:Y:S01]  /*dcc0*/  FMNMX.FTZ R214, R207, R214, !PT ;  /* 0x000000d6cfd67209 */ /* 0x004fe20007810000 */
[----:B------:R-:W-:Y:S01]  /*dcd0*/  FFMA.FTZ R198, R198, UR15, -R199 ;  /* 0x0000000fc6c67c23 */ /* 0x000fe200080108c7 */
[----:B------:R-:W-:Y:S01]  /*dce0*/  FFMA.FTZ R180, R243, R187, R180 ;  /* 0x000000bbf3b47223 */ /* 0x000fe200000100b4 */
[----:B------:R-:W-:Y:S01]  /*dcf0*/  FSEL R211, R211, RZ, P1 ;  /* 0x000000ffd3d37208 */ /* 0x000fe20000800000 */
[----:B------:R-:W-:Y:S01]  /*dd00*/  FFMA.FTZ R176, R241, R185, R176 ;  /* 0x000000b9f1b07223 */ /* 0x000fe200000100b0 */
[----:B------:R-:W-:Y:S01]  /*dd10*/  FMUL.FTZ R210, R214, UR15 ;  /* 0x0000000fd6d27c20 */ /* 0x000fe20008410000 */
[----:B------:R-:W-:Y:S01]  /*dd20*/  FADD.FTZ R179, R179, R180 ;  /* 0x000000b4b3b37221 */ /* 0x000fe20000010000 */
[C---:B------:R-:W-:Y:S01]  /*dd30*/  HMMA.16816.F32 R152, R172.reuse, R34, R152 ;  /* 0x00000022ac98723c */ /* 0x040fe20000001898 */
[--C-:B------:R-:W-:Y:S01]  /*dd40*/  FFMA.FTZ R207, R166, UR15, -R211.reuse ;  /* 0x0000000fa6cf7c23 */ /* 0x100fe200080108d3 */
[--C-:B------:R-:W-:Y:S01]  /*dd50*/  FFMA.FTZ R189, R189, UR15, -R211.reuse ;  /* 0x0000000fbdbd7c23 */ /* 0x100fe200080108d3 */
[--C-:B------:R-:W-:Y:S01]  /*dd60*/  FFMA.FTZ R190, R190, UR15, -R211.reuse ;  /* 0x0000000fbebe7c23 */ /* 0x100fe200080108d3 */
[--C-:B------:R-:W-:Y:S01]  /*dd70*/  FFMA.FTZ R184, R184, UR15, -R211.reuse ;  /* 0x0000000fb8b87c23 */ /* 0x100fe200080108d3 */
[----:B------:R-:W-:Y:S01]  /*dd80*/  FFMA.FTZ R193, R193, UR15, -R211 ;  /* 0x0000000fc1c17c23 */ /* 0x000fe200080108d3 */
[----:B------:R-:W-:Y:S01]  /*dd90*/  FADD.FTZ R181, R181, R176 ;  /* 0x000000b0b5b57221 */ /* 0x000fe20000010000 */
[----:B------:R-:W-:Y:S01]  /*dda0*/  MUFU.EX2 R207, R207 ;  /* 0x000000cf00cf7308 */ /* 0x000fe20000000800 */
[C---:B------:R-:W-:Y:S01]  /*ddb0*/  HMMA.16816.F32 R140, R172.reuse, R24, R140 ;  /* 0x00000018ac8c723c */ /* 0x040fe2000000188c */
[----:B------:R-:W-:Y:S01]  /*ddc0*/  FADD.FTZ R178, R178, R179 ;  /* 0x000000b3b2b27221 */ /* 0x000fe20000010000 */
[----:B------:R-:W-:Y:S01]  /*ddd0*/  FADD.FTZ R186, R186, R181 ;  /* 0x000000b5baba7221 */ /* 0x000fe20000010000 */
[----:B------:R-:W-:Y:S02]  /*dde0*/  MUFU.EX2 R189, R189 ;  /* 0x000000bd00bd7308 */ /* 0x000fe40000000800 */
[----:B------:R-:W-:Y:S01]  /*ddf0*/  FADD.FTZ R177, R177, R178 ;  /* 0x000000b2b1b17221 */ /* 0x000fe20000010000 */
[----:B------:R-:W-:Y:S01]  /*de00*/  FADD.FTZ R183, R183, R186 ;  /* 0x000000bab7b77221 */ /* 0x000fe20000010000 */
[----:B------:R-:W-:Y:S01]  /*de10*/  MUFU.EX2 R190, R190 ;  /* 0x000000be00be7308 */ /* 0x000fe20000000800 */
[C---:B------:R-:W-:Y:S03]  /*de20*/  HMMA.16816.F32 R136, R172.reuse, R26, R136 ;  /* 0x0000001aac88723c */ /* 0x040fe60000001888 */
[----:B------:R-:W-:Y:S04]  /*de30*/  MUFU.EX2 R184, R184 ;  /* 0x000000b800b87308 */ /* 0x000fe80000000800 */
        /* <DEDUP_REMOVED lines=118> */
[--C-:B------:R-:W-:Y:S01]  /*e5a0*/  FFMA.FTZ R4, R201, UR15, -R204.reuse ;  /* 0x0000000fc9047c23 */ /* 0x100fe200080108cc */
[----:B------:R-:W-:Y:S01]  /*e5b0*/  FFMA.FTZ R203, R200, UR15, -R204 ;  /* 0x0000000fc8cb7c23 */ /* 0x000fe200080108cc */
[----:B------:R-:W-:Y:S01]  /*e5c0*/  MUFU.EX2 R197, R24 ;  /* 0x0000001800c57308 */ /* 0x000fe20000000800 */
[----:B------:R-:W-:Y:S01]  /*e5d0*/  FADD.FTZ R209, R172, R209 ;  /* 0x000000d1acd17221 */ /* 0x000fe20000010000 */
[----:B------:R-:W-:Y:S02]  /*e5e0*/  FADD.FTZ R175, R175, R208 ;  /* 0x000000d0afaf7221 */ /* 0x000fe40000010000 */
[----:B------:R-:W-:Y:S01]  /*e5f0*/  HMMA.16816.F32 R96, R164, R6, R96 ;  /* 0x00000006a460723c */ /* 0x000fe20000001860 */
[----:B------:R-:W-:Y:S01]  /*e600*/  FFMA.FTZ R6, R202, UR15, -R204 ;  /* 0x0000000fca067c23 */ /* 0x000fe200080108cc */
[----:B------:R-:W-:Y:S01]  /*e610*/  MUFU.EX2 R200, R4 ;  /* 0x0000000400c87308 */ /* 0x000fe20000000800 */
[----:B------:R-:W-:Y:S01]  /*e620*/  FADD.FTZ R168, R168, R209 ;  /* 0x000000d1a8a87221 */ /* 0x000fe20000010000 */
[----:B------:R-:W-:-:S02]  /*e630*/  FADD.FTZ R206, R206, R175 ;  /* 0x000000afcece7221 */ /* 0x000fc40000010000 */
[----:B------:R-:W-:Y:S01]  /*e640*/  MUFU.EX2 R202, R5 ;  /* 0x0000000500ca7308 */ /* 0x000fe20000000800 */
[----:B------:R-:W-:Y:S01]  /*e650*/  FADD.FTZ R168, R207, R168 ;  /* 0x000000a8cfa87221 */ /* 0x000fe20000010000 */
[C---:B------:R-:W-:Y:S01]  /*e660*/  HMMA.16816.F32 R156, R164.reuse, R32, R156 ;  /* 0x00000020a49c723c */ /* 0x040fe2000000189c */
[----:B------:R-:W-:Y:S01]  /*e670*/  FADD.FTZ R173, R173, R206 ;  /* 0x000000ceadad7221 */ /* 0x000fe20000010000 */
[----:B------:R1:W2:Y:S04]  /*e680*/  MUFU.EX2 R201, R6 ;  /* 0x0000000600c97308 */ /* 0x0002a80000000800 */
[----:B------:R3:W-:Y:S02]  /*e690*/  MUFU.EX2 R194, R25 ;  /* 0x0000001900c27308 */ /* 0x0007e40000000800 */
[C---:B------:R-:W-:Y:S01]  /*e6a0*/  HMMA.16816.F32 R148, R164.reuse, R34, R148 ;  /* 0x00000022a494723c */ /* 0x040fe20000001894 */
[----:B------:R-:W4:Y:S01]  /*e6b0*/  LDSM.16.MT88.4 R32, [R225+0xa800] ;  /* 0x00a80000e120783b */ /* 0x000f220000004200 */
[----:B------:R-:W5:Y:S04]  /*e6c0*/  MUFU.EX2 R203, R203 ;  /* 0x000000cb00cb7308 */ /* 0x000f680000000800 */
[----:B------:R-:W5:Y:S02]  /*e6d0*/  MUFU.EX2 R199, R199 ;  /* 0x000000c700c77308 */ /* 0x000f640000000800 */
[C---:B------:R-:W-:Y:S01]  /*e6e0*/  HMMA.16816.F32 R132, R164.reuse, R26, R132 ;  /* 0x0000001aa484723c */ /* 0x040fe20000001884 */
[----:B-1----:R-:W-:Y:S01]  /*e6f0*/  LDSM.16.MT88.4 R4, [R219] ;  /* 0x00000000db04783b */ /* 0x002fe20000004200 */
[----:B------:R-:W-:Y:S03]  /*e700*/  MUFU.EX2 R188, R188 ;  /* 0x000000bc00bc7308 */ /* 0x000fe60000000800 */
[----:B---3--:R-:W-:Y:S01]  /*e710*/  LDSM.16.MT88.4 R24, [R192+0x1800] ;  /* 0x00180000c018783b */ /* 0x008fe20000004200 */
[----:B------:R-:W1:Y:S02]  /*e720*/  MUFU.EX2 R191, R191 ;  /* 0x000000bf00bf7308 */ /* 0x000e640000000800 */
[C---:B------:R-:W-:Y:S02]  /*e730*/  HMMA.16816.F32 R36, R164.reuse, R16, R36 ;  /* 0x00000010a424723c */ /* 0x040fe40000001824 */
[----:B------:R-:W-:Y:S04]  /*e740*/  MUFU.EX2 R182, R182 ;  /* 0x000000b600b67308 */ /* 0x000fe80000000800 */
[----:B------:R-:W3:Y:S02]  /*e750*/  MUFU.EX2 R195, R195 ;  /* 0x000000c300c37308 */ /* 0x000ee40000000800 */
        /* <DEDUP_REMOVED lines=10> */
[----:B------:R-:W1:Y:S07]  /*e800*/  LDSM.16.MT88.4 R28, [R221] ;  /* 0x00000000dd1c783b */ /* 0x000e6e0000004200 */
[C---:B------:R-:W-:Y:S08]  /*e810*/  HMMA.16816.F32 R116, R164.reuse, R20, R116 ;  /* 0x00000014a474723c */ /* 0x040ff00000001874 */
[----:B------:R-:W-:Y:S01]  /*e820*/  HMMA.16816.F32 R128, R164, R22, R128 ;  /* 0x00000016a480723c */ /* 0x000fe20000001880 */
[----:B------:R-:W3:Y:S01]  /*e830*/  LDSM.16.MT88.4 R20, [R220+0x1800] ;  /* 0x00180000dc14783b */ /* 0x000ee20000004200 */
[----:B--2---:R-:W-:Y:S01]  /*e840*/  F2FP.F16.F32.PACK_AB R164, R201, R202 ;  /* 0x000000cac9a4723e */ /* 0x004fe200000000ff */
        /* <DEDUP_REMOVED lines=9> */
[----:B----4-:R-:W-:Y:S01]  /*e8e0*/  HMMA.16816.F32 R160, R164, R32, R160 ;  /* 0x00000020a4a0723c */ /* 0x010fe200000018a0 */
        /* <DEDUP_REMOVED lines=95> */
[----:B------:R-:W-:Y:S04]  /*eee0*/  LDSM.16.M88.4 R188, [R2+0x8800] ;  /* 0x0088000002bc783b */ /* 0x000fe80000000200 */
[----:B------:R-:W5:Y:S04]  /*eef0*/  LDSM.16.M88.4 R28, [R3] ;  /* 0x00000000031c783b */ /* 0x000f680000000200 */
[----:B------:R-:W5:Y:S04]  /*ef00*/  LDSM.16.M88.4 R24, [R3+0x2000] ;  /* 0x002000000318783b */ /* 0x000f680000000200 */
[----:B------:R-:W-:Y:S04]  /*ef10*/  LDSM.16.M88.4 R20, [R213+0x2000] ;  /* 0x00200000d514783b */ /* 0x000fe80000000200 */
[----:B------:R-:W5:Y:S04]  /*ef20*/  LDSM.16.M88.4 R184, [R0+0x8000] ;  /* 0x0080000000b8783b */ /* 0x000f680000000200 */
[----:B------:R-:W5:Y:S01]  /*ef30*/  LDSM.16.M88.4 R16, [R0+0x8800] ;  /* 0x008800000010783b */ /* 0x000f620000000200 */
[-C--:B--2---:R-:W-:Y:S03]  /*ef40*/  HMMA.16816.F32 R180, R8, R204.reuse, RZ ;  /* 0x000000cc08b4723c */ /* 0x084fe600000018ff */
[----:B-1----:R-:W1:Y:S04]  /*ef50*/  LDSM.16.M88.4 R4, [R213] ;  /* 0x00000000d504783b */ /* 0x002e680000000200 */
[----:B------:R-:W-:Y:S01]  /*ef60*/  LDSM.16.M88.4 R192, [R224+0x8000] ;  /* 0x00800000e0c0783b */ /* 0x000fe20000000200 */
[C---:B---3--:R-:W-:Y:S03]  /*ef70*/  HMMA.16816.F32 R196, R32.reuse, R204, RZ ;  /* 0x000000cc20c4723c */ /* 0x048fe600000018ff */
[----:B------:R-:W-:Y:S04]  /*ef80*/  LDSM.16.M88.4 R208, [R2+0x9000] ;  /* 0x0090000002d0783b */ /* 0x000fe80000000200 */
[----:B------:R-:W0:Y:S01]  /*ef90*/  LDGDEPBAR ;  /* 0x00000000000079af */ /* 0x000e220000000000 */
[----:B------:R-:W-:Y:S08]  /*efa0*/  HMMA.16816.F32 R172, R32, R206, RZ ;  /* 0x000000ce20ac723c */ /* 0x000ff000000018ff */
[C---:B----4-:R-:W-:Y:S08]  /*efb0*/  HMMA.16816.F32 R12, R8.reuse, R176, RZ ;  /* 0x000000b0080c723c */ /* 0x050ff000000018ff */
[----:B------:R-:W-:Y:S08]  /*efc0*/  HMMA.16816.F32 R204, R8, R206, RZ ;  /* 0x000000ce08cc723c */ /* 0x000ff000000018ff */
        /* <DEDUP_REMOVED lines=8> */
[----:B------:R-:W3:Y:S07]  /*f050*/  LDSM.16.M88.4 R28, [R224+0x8800] ;  /* 0x00880000e01c783b */ /* 0x000eee0000000200 */
[C---:B------:R-:W-:Y:S08]  /*f060*/  HMMA.16816.F32 R196, R24.reuse, R200, R196 ;  /* 0x000000c818c4723c */ /* 0x040ff000000018c4 */
[C---:B------:R-:W-:Y:S08]  /*f070*/  HMMA.16816.F32 R164, R24.reuse, R188, R164 ;  /* 0x000000bc18a4723c */ /* 0x040ff000000018a4 */
[C---:B------:R-:W-:Y:S01]  /*f080*/  HMMA.16816.F32 R172, R24.reuse, R202, R172 ;  /* 0x000000ca18ac723c */ /* 0x040fe200000018ac */
[----:B------:R-:W-:Y:S07]  /*f090*/  LDSM.16.M88.4 R200, [R213+0x6000] ;  /* 0x00600000d5c8783b */ /* 0x000fee0000000200 */
        /* <DEDUP_REMOVED lines=10> */
[----:B------:R-:W1:Y:S07]  /*f140*/  LDSM.16.M88.4 R184, [R229+0x6000] ;  /* 0x00600000e5b8783b */ /* 0x000e6e0000000200 */
[C---:B------:R-:W-:Y:S08]  /*f150*/  HMMA.16816.F32 R12, R4.reuse, R16, R12 ;  /* 0x00000010040c723c */ /* 0x040ff0000000180c */
[----:B------:R-:W-:Y:S01]  /*f160*/  HMMA.16816.F32 R8, R4, R18, R8 ;  /* 0x000000120408723c */ /* 0x000fe20000001808 */
[----:B------:R-:W1:Y:S04]  /*f170*/  LDSM.16.M88.4 R16, [R228+UR6+0x9800] ;  /* 0x00980006e410783b */ /* 0x000e680008000200 */
        /* <DEDUP_REMOVED lines=11> */
[----:B------:R-:W-:Y:S04]  /*f230*/  LDSM.16.M88.4 R24, [R0+0x9000] ;  /* 0x009000000018783b */ /* 0x000fe80000000200 */
[----:B------:R-:W3:Y:S03]  /*f240*/  LDSM.16.M88.4 R28, [R213+0x4000] ;  /* 0x00400000d51c783b */ /* 0x000ee60000000200 */
[-C--:B-----5:R-:W-:Y:S08]  /*f250*/  HMMA.16816.F32 R180, R20, R188.reuse, R180 ;  /* 0x000000bc14b4723c */ /* 0x0a0ff000000018b4 */
[C---:B-1----:R-:W-:Y:S08]  /*f260*/  HMMA.16816.F32 R196, R184.reuse, R188, R196 ;  /* 0x000000bcb8c4723c */ /* 0x042ff000000018c4 */
[C---:B------:R-:W-:Y:S08]  /*f270*/  HMMA.16816.F32 R172, R184.reuse, R190, R172 ;  /* 0x000000beb8ac723c */ /* 0x040ff000000018ac */
[C---:B------:R-:W-:Y:S08]  /*f280*/  HMMA.16816.F32 R164, R184.reuse, R16, R164 ;  /* 0x00000010b8a4723c */ /* 0x040ff000000018a4 */
[----:B------:R-:W-:Y:S01]  /*f290*/  HMMA.16816.F32 R32, R184, R18, R32 ;  /* 0x00000012b820723c */ /* 0x000fe20000001820 */
[----:B------:R-:W-:Y:S07]  /*f2a0*/  LDSM.16.M88.4 R184, [R224+0x9000] ;  /* 0x00900000e0b8783b */ /* 0x000fee0000000200 */
[C---:B------:R-:W-:Y:S01]  /*f2b0*/  HMMA.16816.F32 R204, R20.reuse, R190, R204 ;  /* 0x000000be14cc723c */ /* 0x040fe200000018cc */
[----:B------:R-:W-:Y:S07]  /*f2c0*/  LDSM.16.M88.4 R188, [R226+0x6000] ;  /* 0x00600000e2bc783b */ /* 0x000fee0000000200 */
[C---:B------:R-:W-:Y:S08]  /*f2d0*/  HMMA.16816.F32 R12, R20.reuse, R16, R12 ;  /* 0x00000010140c723c */ /* 0x040ff0000000180c */
[----:B------:R-:W-:Y:S01]  /*f2e0*/  HMMA.16816.F32 R8, R20, R18, R8 ;  /* 0x000000121408723c */ /* 0x000fe20000001808 */
[----:B------:R-:W1:Y:S04]  /*f2f0*/  LDSM.16.M88.4 R16, [R2+0x9800] ;  /* 0x009800000210783b */ /* 0x000e680000000200 */
[----:B------:R-:W4:Y:S03]  /*f300*/  LDSM.16.M88.4 R20, [R0+0x9800] ;  /* 0x009800000014783b */ /* 0x000f260000000200 */
[-C--:B------:R-:W-:Y:S08]  /*f310*/  HMMA.16816.F32 R180, R4, R208.reuse, R180 ;  /* 0x000000d004b4723c */ /* 0x080ff000000018b4 */
[----:B--2---:R-:W-:Y:S08]  /*f320*/  HMMA.16816.F32 R196, R176, R208, R196 ;  /* 0x000000d0b0c4723c */ /* 0x004ff000000018c4 */
[-C--:B------:R-:W-:Y:S08]  /*f330*/  HMMA.16816.F32 R204, R4, R210.reuse, R204 ;  /* 0x000000d204cc723c */ /* 0x080ff000000018cc */
[----:B------:R-:W-:Y:S08]  /*f340*/  HMMA.16816.F32 R172, R176, R210, R172 ;  /* 0x000000d2b0ac723c */ /* 0x000ff000000018ac */
[-C--:B---3--:R-:W-:Y:S08]  /*f350*/  HMMA.16816.F32 R180, R28, R24.reuse, R180 ;  /* 0x000000181cb4723c */ /* 0x088ff000000018b4 */
[----:B------:R-:W-:Y:S08]  /*f360*/  HMMA.16816.F32 R196, R200, R24, R196 ;  /* 0x00000018c8c4723c */ /* 0x000ff000000018c4 */
[-C--:B------:R-:W-:Y:S08]  /*f370*/  HMMA.16816.F32 R204, R28, R26.reuse, R204 ;  /* 0x0000001a1ccc723c */ /* 0x080ff000000018cc */
[----:B------:R-:W-:Y:S01]  /*f380*/  HMMA.16816.F32 R172, R200, R26, R172 ;  /* 0x0000001ac8ac723c */ /* 0x000fe200000018ac */
[----:B------:R-:W2:Y:S01]  /*f390*/  LDSM.16.M88.4 R24, [R224+0x9800] ;  /* 0x00980000e018783b */ /* 0x000ea20000000200 */
[----:B------:R-:W-:-:S06]  /*f3a0*/  DEPBAR.LE SB0, 0x0 ;  /* 0x000080000000791a */ /* 0x000fcc0000000000 */
[C---:B-1----:R-:W-:Y:S08]  /*f3b0*/  HMMA.16816.F32 R164, R176.reuse, R16, R164 ;  /* 0x00000010b0a4723c */ /* 0x042ff000000018a4 */
[----:B------:R-:W-:Y:S08]  /*f3c0*/  HMMA.16816.F32 R32, R176, R18, R32 ;  /* 0x00000012b020723c */ /* 0x000ff00000001820 */
[----:B------:R-:W-:Y:S08]  /*f3d0*/  HMMA.16816.F32 R196, R188, R184, R196 ;  /* 0x000000b8bcc4723c */ /* 0x000ff000000018c4 */
[----:B----4-:R-:W-:Y:S08]  /*f3e0*/  HMMA.16816.F32 R164, R200, R20, R164 ;  /* 0x00000014c8a4723c */ /* 0x010ff000000018a4 */
[----:B------:R-:W-:Y:S03]  /*f3f0*/  HMMA.16816.F32 R180, R192, R184, R180 ;  /* 0x000000b8c0b4723c */ /* 0x000fe600000018b4 */
[----:B------:R-:W-:Y:S01]  /*f400*/  FMUL.FTZ R197, R197, UR4 ;  /* 0x00000004c5c57c20 */ /* 0x000fe20008410000 */
[----:B------:R-:W-:-:S04]  /*f410*/  FMUL.FTZ R177, R199, UR4 ;  /* 0x00000004c7b17c20 */ /* 0x000fc80008410000 */
[----:B------:R-:W-:Y:S01]  /*f420*/  HMMA.16816.F32 R12, R4, R16, R12 ;  /* 0x00000010040c723c */ /* 0x000fe2000000180c */
[----:B------:R-:W-:Y:S01]  /*f430*/  FMUL.FTZ R17, R198, UR4 ;  /* 0x00000004c6117c20 */ /* 0x000fe20008410000 */
[----:B------:R-:W-:Y:S06]  /*f440*/  MUFU.TANH R16, R197 ;  /* 0x000000c500107308 */ /* 0x000fec0000002400 */
[----:B------:R-:W-:Y:S02]  /*f450*/  HMMA.16816.F32 R172, R188, R186, R172 ;  /* 0x000000babcac723c */ /* 0x000fe400000018ac */
[----:B------:R-:W-:Y:S01]  /*f460*/  MUFU.TANH R17, R17 ;  /* 0x0000001100117308 */ /* 0x000fe20000002400 */
[----:B------:R-:W-:Y:S01]  /*f470*/  FMUL.FTZ R168, R181, UR4 ;  /* 0x00000004b5a87c20 */ /* 0x000fe20008410000 */
[----:B------:R-:W-:Y:S01]  /*f480*/  FMUL.FTZ R181, R196, UR4 ;  /* 0x00000004c4b57c20 */ /* 0x000fe20008410000 */
[----:B------:R-:W-:Y:S01]  /*f490*/  FMUL.FTZ R182, R182, UR4 ;  /* 0x00000004b6b67c20 */ /* 0x000fe20008410000 */
[----:B------:R-:W-:Y:S01]  /*f4a0*/  FMUL.FTZ R3, R180, UR4 ;  /* 0x00000004b4037c20 */ /* 0x000fe20008410000 */
[----:B------:R-:W-:Y:S01]  /*f4b0*/  FMUL.FTZ R180, R183, UR4 ;  /* 0x00000004b7b47c20 */ /* 0x000fe20008410000 */
[----:B------:R-:W-:Y:S02]  /*f4c0*/  HMMA.16816.F32 R32, R200, R22, R32 ;  /* 0x00000016c820723c */ /* 0x000fe40000001820 */
[----:B------:R-:W1:Y:S06]  /*f4d0*/  MUFU.TANH R181, R181 ;  /* 0x000000b500b57308 */ /* 0x000e6c0000002400 */
[----:B--2---:R-:W-:Y:S02]  /*f4e0*/  HMMA.16816.F32 R164, R188, R24, R164 ;  /* 0x00000018bca4723c */ /* 0x004fe400000018a4 */
[----:B------:R2:W-:Y:S01]  /*f4f0*/  MUFU.TANH R2, R182 ;  /* 0x000000b600027308 */ /* 0x0005e20000002400 */
[----:B------:R-:W-:Y:S01]  /*f500*/  FMUL.FTZ R174, R174, UR4 ;  /* 0x00000004aeae7c20 */ /* 0x000fe20008410000 */
[----:B------:R-:W-:Y:S01]  /*f510*/  FMUL.FTZ R173, R173, UR4 ;  /* 0x00000004adad7c20 */ /* 0x000fe20008410000 */
[----:B------:R-:W-:Y:S01]  /*f520*/  FMUL.FTZ R172, R172, UR4 ;  /* 0x00000004acac7c20 */ /* 0x000fe20008410000 */
[----:B------:R-:W-:-:S02]  /*f530*/  FMUL.FTZ R175, R175, UR4 ;  /* 0x00000004afaf7c20 */ /* 0x000fc40008410000 */
[----:B------:R-:W-:Y:S02]  /*f540*/  HMMA.16816.F32 R12, R28, R20, R12 ;  /* 0x000000141c0c723c */ /* 0x000fe4000000180c */
[----:B------:R-:W-:Y:S06]  /*f550*/  MUFU.TANH R178, R174 ;  /* 0x000000ae00b27308 */ /* 0x000fec0000002400 */
[----:B------:R-:W-:Y:S01]  /*f560*/  HMMA.16816.F32 R8, R4, R18, R8 ;  /* 0x000000120408723c */ /* 0x000fe20000001808 */
[----:B------:R-:W-:Y:S01]  /*f570*/  IMAD.U32 R7, RZ, RZ, UR23 ;  /* 0x00000017ff077e24 */ /* 0x000fe2000f8e00ff */
[----:B------:R-:W3:Y:S01]  /*f580*/  MUFU.TANH R177, R177 ;  /* 0x000000b100b17308 */ /* 0x000ee20000002400 */
[----:B------:R-:W-:Y:S01]  /*f590*/  FMUL.FTZ R184, R166, UR4 ;  /* 0x00000004a6b87c20 */ /* 0x000fe20008410000 */
[----:B------:R-:W-:Y:S01]  /*f5a0*/  FMUL.FTZ R185, R167, UR4 ;  /* 0x00000004a7b97c20 */ /* 0x000fe20008410000 */
[----:B------:R-:W-:-:S02]  /*f5b0*/  IMAD R7, R7, 0x20, R238 ;  /* 0x0000002007077824 */ /* 0x000fc400078e02ee */
[----:B------:R-:W-:Y:S01]  /*f5c0*/  FMUL.FTZ R6, R165, UR4 ;  /* 0x00000004a5067c20 */ /* 0x000fe20008410000 */
[----:B------:R-:W-:Y:S01]  /*f5d0*/  HMMA.16816.F32 R32, R188, R26, R32 ;  /* 0x0000001abc20723c */ /* 0x000fe20000001820 */
[C---:B--2---:R-:W-:Y:S01]  /*f5e0*/  VIADD R182, R7.reuse, 0xffffff60 ;  /* 0xffffff6007b67836 */ /* 0x044fe20000000000 */
[----:B------:R-:W-:Y:S01]  /*f5f0*/  MUFU.TANH R173, R173 ;  /* 0x000000ad00ad7308 */ /* 0x000fe20000002400 */
[C---:B------:R-:W-:Y:S01]  /*f600*/  VIADD R179, R7.reuse, 0xffffff61 ;  /* 0xffffff6107b37836 */ /* 0x040fe20000000000 */
[C---:B------:R-:W-:Y:S01]  /*f610*/  IADD3 R19, PT, PT, R7.reuse, -0x88, RZ ;  /* 0xffffff7807137810 */ /* 0x040fe20007ffe0ff */
[----:B------:R-:W-:Y:S01]  /*f620*/  VIADD R165, R7, 0xffffff69 ;  /* 0xffffff6907a57836 */ /* 0x000fe20000000000 */
[----:B------:R-:W-:Y:S02]  /*f630*/  I2FP.F32.U32 R166, R182 ;  /* 0x000000b600a67245 */ /* 0x000fe40000201000 */
[----:B------:R-:W-:Y:S01]  /*f640*/  HMMA.16816.F32 R204, R192, R186, R204 ;  /* 0x000000bac0cc723c */ /* 0x000fe200000018cc */
[----:B------:R-:W-:Y:S01]  /*f650*/  FMUL.FTZ R186, R164, UR4 ;  /* 0x00000004a4ba7c20 */ /* 0x000fe20008410000 */
[----:B------:R-:W2:Y:S01]  /*f660*/  MUFU.TANH R172, R172 ;  /* 0x000000ac00ac7308 */ /* 0x000ea20000002400 */
[----:B------:R-:W-:Y:S01]  /*f670*/  I2FP.F32.U32 R167, R179 ;  /* 0x000000b300a77245 */ /* 0x000fe20000201000 */
[----:B-1----:R-:W-:Y:S01]  /*f680*/  FFMA.FTZ R164, R166, UR5, R181 ;  /* 0x00000005a6a47c23 */ /* 0x002fe200080100b5 */
[----:B------:R-:W-:-:S02]  /*f690*/  ISETP.GE.AND P6, PT, R179, R170, PT ;  /* 0x000000aab300720c */ /* 0x000fc40003fc6270 */
[-C--:B------:R-:W-:Y:S01]  /*f6a0*/  ISETP.GE.AND P1, PT, R182, R170.reuse, PT ;  /* 0x000000aab600720c */ /* 0x080fe20003f26270 */
[----:B------:R-:W-:Y:S01]  /*f6b0*/  HMMA.16816.F32 R12, R192, R24, R12 ;  /* 0x00000018c00c723c */ /* 0x000fe2000000180c */
[----:B------:R-:W-:Y:S01]  /*f6c0*/  FFMA.FTZ R24, R166, UR5, R17 ;  /* 0x00000005a6187c23 */ /* 0x000fe20008010011 */
[----:B------:R1:W-:Y:S01]  /*f6d0*/  MUFU.TANH R183, R175 ;  /* 0x000000af00b77308 */ /* 0x0003e20000002400 */
[----:B------:R-:W-:Y:S01]  /*f6e0*/  FFMA.FTZ R16, R167, UR5, R16 ;  /* 0x00000005a7107c23 */ /* 0x000fe20008010010 */
[----:B------:R-:W-:Y:S02]  /*f6f0*/  VIADD R25, R7, 0xffffff70 ;  /* 0xffffff7007197836 */ /* 0x000fe40000000000 */
[----:B---3--:R-:W-:Y:S01]  /*f700*/  FFMA.FTZ R18, R167, UR5, R177 ;  /* 0x00000005a7127c23 */ /* 0x008fe200080100b1 */
[----:B------:R-:W-:Y:S01]  /*f710*/  FMUL.FTZ R33, R33, UR4 ;  /* 0x0000000421217c20 */ /* 0x000fe20008410000 */
[----:B------:R-:W-:Y:S01]  /*f720*/  FSEL R164, R164, -INF , !P1 ;  /* 0xff800000a4a47808 */ /* 0x000fe20004800000 */
[----:B------:R-:W-:Y:S01]  /*f730*/  HMMA.16816.F32 R8, R28, R22, R8 ;  /* 0x000000161c08723c */ /* 0x000fe20000001808 */
[----:B------:R-:W-:Y:S01]  /*f740*/  FSEL R174, R16, -INF , !P6 ;  /* 0xff80000010ae7808 */ /* 0x000fe20007000000 */
[----:B------:R-:W3:Y:S01]  /*f750*/  MUFU.TANH R186, R186 ;  /* 0x000000ba00ba7308 */ /* 0x000ee20000002400 */
[----:B------:R-:W-:Y:S01]  /*f760*/  FMUL.FTZ R30, R34, UR4 ;  /* 0x00000004221e7c20 */ /* 0x000fe20008410000 */
[----:B------:R-:W-:Y:S01]  /*f770*/  FMUL.FTZ R29, R35, UR4 ;  /* 0x00000004231d7c20 */ /* 0x000fe20008410000 */
[----:B------:R-:W-:Y:S01]  /*f780*/  IADD3 R5, PT, PT, R7, -0x8f, RZ ;  /* 0xffffff7107057810 */ /* 0x000fe20007ffe0ff */
[----:B------:R-:W-:Y:S01]  /*f790*/  FMUL.FTZ R0, R204, UR4 ;  /* 0x00000004cc007c20 */ /* 0x000fe20008410000 */
[-C--:B------:R-:W-:Y:S01]  /*f7a0*/  ISETP.GE.AND P4, PT, R182, R169.reuse, PT ;  /* 0x000000a9b600720c */ /* 0x080fe20003f86270 */
[----:B------:R-:W-:Y:S01]  /*f7b0*/  FMUL.FTZ R176, R205, UR4 ;  /* 0x00000004cdb07c20 */ /* 0x000fe20008410000 */
[----:B------:R-:W-:Y:S01]  /*f7c0*/  ISETP.GE.AND P5, PT, R179, R169, PT ;  /* 0x000000a9b300720c */ /* 0x000fe20003fa6270 */
[----:B------:R4:W-:Y:S01]  /*f7d0*/  MUFU.TANH R181, R6 ;  /* 0x0000000600b57308 */ /* 0x0009e20000002400 */
[----:B------:R-:W-:Y:S01]  /*f7e0*/  FSEL R24, R24, -INF , !P4 ;  /* 0xff80000018187808 */ /* 0x000fe20006000000 */
[----:B------:R-:W-:Y:S01]  /*f7f0*/  FMUL.FTZ R20, R206, UR4 ;  /* 0x00000004ce147c20 */ /* 0x000fe20008410000 */
[C---:B-1----:R-:W-:Y:S01]  /*f800*/  IADD3 R175, PT, PT, R7.reuse, -0x98, RZ ;  /* 0xffffff6807af7810 */ /* 0x042fe20007ffe0ff */
[----:B------:R-:W-:Y:S01]  /*f810*/  VIADD R7, R7, 0xffffff79 ;  /* 0xffffff7907077836 */ /* 0x000fe20000000000 */
[----:B------:R-:W-:Y:S01]  /*f820*/  I2FP.F32.U32 R22, R5 ;  /* 0x0000000500167245 */ /* 0x000fe20000201000 */
[----:B------:R-:W-:Y:S01]  /*f830*/  FMUL.FTZ R21, R207, UR4 ;  /* 0x00000004cf157c20 */ /* 0x000fe20008410000 */
[----:B------:R-:W-:Y:S01]  /*f840*/  I2FP.F32.U32 R17, R175 ;  /* 0x000000af00117245 */ /* 0x000fe20000201000 */
[----:B------:R-:W1:Y:S01]  /*f850*/  MUFU.TANH R184, R184 ;  /* 0x000000b800b87308 */ /* 0x000e620000002400 */
[-C--:B------:R-:W-:Y:S01]  /*f860*/  ISETP.GE.AND P1, PT, R175, R170.reuse, PT ;  /* 0x000000aaaf00720c */ /* 0x080fe20003f26270 */
[----:B------:R-:W-:Y:S01]  /*f870*/  HMMA.16816.F32 R8, R192, R26, R8 ;  /* 0x0000001ac008723c */ /* 0x000fe20000001808 */
[----:B------:R-:W-:Y:S01]  /*f880*/  I2FP.F32.U32 R23, R19 ;  /* 0x0000001300177245 */ /* 0x000fe20000201000 */
[C---:B------:R-:W-:Y:S01]  /*f890*/  FFMA.FTZ R16, R17.reuse, UR5, R178 ;  /* 0x0000000511107c23 */ /* 0x040fe200080100b2 */
[----:B------:R-:W-:Y:S01]  /*f8a0*/  I2FP.F32.U32 R178, R165 ;  /* 0x000000a500b27245 */ /* 0x000fe20000201000 */
[----:B--2---:R-:W-:Y:S01]  /*f8b0*/  FFMA.FTZ R172, R17, UR5, R172 ;  /* 0x0000000511ac7c23 */ /* 0x004fe200080100ac */
[----:B------:R-:W-:Y:S01]  /*f8c0*/  FMUL.FTZ R4, R12, UR4 ;  /* 0x000000040c047c20 */ /* 0x000fe20008410000 */
[----:B------:R-:W2:Y:S01]  /*f8d0*/  MUFU.TANH R177, R185 ;  /* 0x000000b900b17308 */ /* 0x000ea20000002400 */
[----:B------:R-:W-:Y:S01]  /*f8e0*/  ISETP.GE.AND P4, PT, R175, R169, PT ;  /* 0x000000a9af00720c */ /* 0x000fe20003f86270 */
[----:B----4-:R-:W-:Y:S01]  /*f8f0*/  FMUL.FTZ R6, R32, UR4 ;  /* 0x0000000420067c20 */ /* 0x010fe20008410000 */
[----:B------:R-:W-:Y:S01]  /*f900*/  FFMA.FTZ R32, R178, UR5, R173 ;  /* 0x00000005b2207c23 */ /* 0x000fe200080100ad */
[----:B------:R-:W-:Y:S01]  /*f910*/  I2FP.F32.U32 R173, R25 ;  /* 0x0000001900ad7245 */ /* 0x000fe20000201000 */
[----:B------:R-:W-:Y:S01]  /*f920*/  FMUL.FTZ R13, R13, UR4 ;  /* 0x000000040d0d7c20 */ /* 0x000fe20008410000 */
[----:B------:R-:W-:Y:S01]  /*f930*/  FSEL R172, R172, -INF , !P1 ;  /* 0xff800000acac7808 */ /* 0x000fe20004800000 */
[----:B------:R-:W-:Y:S01]  /*f940*/  FMUL.FTZ R14, R14, UR4 ;  /* 0x000000040e0e7c20 */ /* 0x000fe20008410000 */
[----:B------:R-:W4:Y:S01]  /*f950*/  MUFU.TANH R6, R6 ;  /* 0x0000000600067308 */ /* 0x000f220000002400 */
[----:B---3--:R-:W-:Y:S01]  /*f960*/  FFMA.FTZ R186, R173, UR5, R186 ;  /* 0x00000005adba7c23 */ /* 0x008fe200080100ba */
[-C--:B------:R-:W-:Y:S01]  /*f970*/  ISETP.GE.AND P1, PT, R25, R170.reuse, PT ;  /* 0x000000aa1900720c */ /* 0x080fe20003f26270 */
[----:B-1----:R-:W-:Y:S01]  /*f980*/  FFMA.FTZ R184, R173, UR5, R184 ;  /* 0x00000005adb87c23 */ /* 0x002fe200080100b8 */
[----:B------:R-:W-:Y:S01]  /*f990*/  ISETP.GE.AND P6, PT, R165, R170, PT ;  /* 0x000000aaa500720c */ /* 0x000fe20003fc6270 */
[----:B------:R-:W-:Y:S01]  /*f9a0*/  FFMA.FTZ R12, R178, UR5, R183 ;  /* 0x00000005b20c7c23 */ /* 0x000fe200080100b7 */
[----:B------:R-:W-:Y:S01]  /*f9b0*/  FSEL R201, R186, -INF , !P1 ;  /* 0xff800000bac97808 */ /* 0x000fe20004800000 */
[C---:B------:R-:W-:Y:S01]  /*f9c0*/  FFMA.FTZ R181, R22.reuse, UR5, R181 ;  /* 0x0000000516b57c23 */ /* 0x040fe200080100b5 */
[----:B------:R-:W1:Y:S01]  /*f9d0*/  MUFU.TANH R33, R33 ;  /* 0x0000002100217308 */ /* 0x000e620000002400 */
[----:B------:R-:W-:Y:S01]  /*f9e0*/  ISETP.GE.AND P1, PT, R25, R169, PT ;  /* 0x000000a91900720c */ /* 0x000fe20003f26270 */
[----:B--2---:R-:W-:Y:S01]  /*f9f0*/  FFMA.FTZ R177, R22, UR5, R177 ;  /* 0x0000000516b17c23 */ /* 0x004fe200080100b1 */
[----:B------:R-:W-:-:S02]  /*fa00*/  FSEL R18, R18, -INF , !P5 ;  /* 0xff80000012127808 */ /* 0x000fc40006800000 */
[----:B------:R-:W-:Y:S02]  /*fa10*/  ISETP.GE.AND P5, PT, R165, R169, PT ;  /* 0x000000a9a500720c */ /* 0x000fe40003fa6270 */
[----:B------:R-:W-:Y:S01]  /*fa20*/  FSEL R16, R16, -INF , !P4 ;  /* 0xff80000010107808 */ /* 0x000fe20006000000 */
[----:B------:R-:W2:Y:S01]  /*fa30*/  MUFU.TANH R30, R30 ;  /* 0x0000001e001e7308 */ /* 0x000ea20000002400 */
[----:B------:R-:W-:Y:S01]  /*fa40*/  FSEL R32, R32, -INF , !P6 ;  /* 0xff80000020207808 */ /* 0x000fe20007000000 */
[----:B----4-:R-:W-:Y:S01]  /*fa50*/  FFMA.FTZ R6, R23, UR5, R6 ;  /* 0x0000000517067c23 */ /* 0x010fe20008010006 */
[----:B------:R-:W-:Y:S02]  /*fa60*/  FSEL R191, R184, -INF , !P1 ;  /* 0xff800000b8bf7808 */ /* 0x000fe40004800000 */
[----:B------:R-:W-:Y:S02]  /*fa70*/  I2FP.F32.U32 R28, R7 ;  /* 0x00000007001c7245 */ /* 0x000fe40000201000 */
[-C--:B------:R-:W-:Y:S01]  /*fa80*/  ISETP.GE.AND P4, PT, R5, R170.reuse, PT ;  /* 0x000000aa0500720c */ /* 0x080fe20003f86270 */
[----:B------:R-:W3:Y:S01]  /*fa90*/  MUFU.TANH R29, R29 ;  /* 0x0000001d001d7308 */ /* 0x000ee20000002400 */
[----:B------:R-:W-:Y:S01]  /*faa0*/  ISETP.GE.AND P6, PT, R19, R170, PT ;  /* 0x000000aa1300720c */ /* 0x000fe20003fc6270 */
[----:B-1----:R-:W-:Y:S01]  /*fab0*/  FFMA.FTZ R33, R28, UR5, R33 ;  /* 0x000000051c217c23 */ /* 0x002fe20008010021 */
[----:B------:R-:W-:-:S02]  /*fac0*/  ISETP.GE.AND P1, PT, R5, R169, PT ;  /* 0x000000a90500720c */ /* 0x000fc40003f26270 */
[----:B------:R-:W-:Y:S02]  /*fad0*/  FSEL R12, R12, -INF , !P5 ;  /* 0xff8000000c0c7808 */ /* 0x000fe40006800000 */
[----:B------:R-:W-:Y:S01]  /*fae0*/  FMNMX3.FTZ R31, R216, R164, R174, !PT ;  /* 0x000000a4d81f7276 */ /* 0x000fe200078100ae */
[----:B------:R-:W1:Y:S01]  /*faf0*/  MUFU.TANH R3, R3 ;  /* 0x0000000300037308 */ /* 0x000e620000002400 */
[----:B------:R-:W-:Y:S01]  /*fb00*/  FMNMX3.FTZ R27, R215, R24, R18, !PT ;  /* 0x00000018d71b7276 */ /* 0x000fe20007810012 */
[----:B--2---:R-:W-:Y:S01]  /*fb10*/  FFMA.FTZ R30, R23, UR5, R30 ;  /* 0x00000005171e7c23 */ /* 0x004fe2000801001e */
[----:B------:R-:W-:Y:S02]  /*fb20*/  FSEL R198, R181, -INF , !P4 ;  /* 0xff800000b5c67808 */ /* 0x000fe40006000000 */
[----:B------:R-:W-:Y:S02]  /*fb30*/  FSEL R188, R177, -INF , !P1 ;  /* 0xff800000b1bc7808 */ /* 0x000fe40004800000 */
[----:B------:R-:W-:Y:S01]  /*fb40*/  FSEL R202, R6, -INF , !P6 ;  /* 0xff80000006ca7808 */ /* 0x000fe20007000000 */
[----:B------:R-:W2:Y:S01]  /*fb50*/  MUFU.TANH R168, R168 ;  /* 0x000000a800a87308 */ /* 0x000ea20000002400 */
[----:B------:R-:W-:Y:S01]  /*fb60*/  ISETP.GE.AND P5, PT, R7, R170, PT ;  /* 0x000000aa0700720c */ /* 0x000fe20003fa6270 */
[----:B---3--:R-:W-:Y:S01]  /*fb70*/  FFMA.FTZ R29, R28, UR5, R29 ;  /* 0x000000051c1d7c23 */ /* 0x008fe2000801001d */
[----:B------:R-:W-:-:S02]  /*fb80*/  ISETP.GE.AND P4, PT, R19, R169, PT ;  /* 0x000000a91300720c */ /* 0x000fc40003f86270 */
[----:B------:R-:W-:Y:S02]  /*fb90*/  ISETP.GE.AND P1, PT, R7, R169, PT ;  /* 0x000000a90700720c */ /* 0x000fe40003f26270 */
[----:B------:R-:W-:Y:S01]  /*fba0*/  FMNMX3.FTZ R26, R31, R172, R32, !PT ;  /* 0x000000ac1f1a7276 */ /* 0x000fe20007810020 */
[----:B------:R-:W3:Y:S01]  /*fbb0*/  MUFU.TANH R180, R180 ;  /* 0x000000b400b47308 */ /* 0x000ee20000002400 */
[----:B------:R-:W-:Y:S02]  /*fbc0*/  FMNMX3.FTZ R6, R27, R16, R12, !PT ;  /* 0x000000101b067276 */ /* 0x000fe4000781000c */
[----:B------:R-:W-:Y:S02]  /*fbd0*/  FSEL R205, R33, -INF , !P5 ;  /* 0xff80000021cd7808 */ /* 0x000fe40006800000 */
[----:B------:R-:W-:Y:S01]  /*fbe0*/  FSEL R193, R30, -INF , !P4 ;  /* 0xff8000001ec17808 */ /* 0x000fe20006000000 */
[----:B------:R-:W-:Y:S01]  /*fbf0*/  FMUL.FTZ R30, R8, UR4 ;  /* 0x00000004081e7c20 */ /* 0x000fe20008410000 */
[----:B------:R-:W-:Y:S01]  /*fc00*/  FSEL R192, R29, -INF , !P1 ;  /* 0xff8000001dc07808 */ /* 0x000fe20004800000 */
[----:B------:R-:W4:Y:S01]  /*fc10*/  MUFU.TANH R0, R0 ;  /* 0x0000000000007308 */ /* 0x000f220000002400 */
[----:B------:R-:W-:-:S02]  /*fc20*/  FMNMX3.FTZ R26, R26, R201, R198, !PT ;  /* 0x000000c91a1a7276 */ /* 0x000fc400078100c6 */
[----:B------:R-:W-:Y:S02]  /*fc30*/  FMNMX3.FTZ R6, R6, R191, R188, !PT ;  /* 0x000000bf06067276 */ /* 0x000fe400078100bc */
[-C--:B------:R-:W-:Y:S02]  /*fc40*/  ISETP.GE.AND P6, PT, R182, R212.reuse, PT ;  /* 0x000000d4b600720c */ /* 0x080fe40003fc6270 */
[-C--:B------:R-:W-:Y:S01]  /*fc50*/  ISETP.GE.AND P5, PT, R179, R212.reuse, PT ;  /* 0x000000d4b300720c */ /* 0x080fe20003fa6270 */
[----:B------:R-:W1:Y:S01]  /*fc60*/  MUFU.TANH R176, R176 ;  /* 0x000000b000b07308 */ /* 0x000e620000002400 */
[----:B------:R-:W-:Y:S02]  /*fc70*/  ISETP.GE.AND P4, PT, R175, R212, PT ;  /* 0x000000d4af00720c */ /* 0x000fe40003f86270 */
[----:B------:R-:W-:Y:S02]  /*fc80*/  FMNMX3.FTZ R26, R26, R202, R205, !PT ;  /* 0x000000ca1a1a7276 */ /* 0x000fe400078100cd */
[----:B------:R-:W-:-:S03]  /*fc90*/  FMNMX3.FTZ R8, R6, R193, R192, !PT ;  /* 0x000000c106087276 */ /* 0x000fc600078100c0 */
[----:B------:R-:W1:Y:S08]  /*fca0*/  MUFU.TANH R20, R20 ;  /* 0x0000001400147308 */ /* 0x000e700000002400 */
        /* <DEDUP_REMOVED lines=52> */
.L_x_1631:
[----:B------:R-:W3:Y:S01]  /*fff0*/  SHFL.BFLY PT, R29, R26, 0x2, 0x1f ;  /* 0x0c401f001a1d7f89 */ /* 0x000ee200000e0000 */
[----:B-1----:R-:W-:Y:S01]  /*10000*/  FFMA.FTZ R3, R166, UR5, R3 ;  /* 0x00000005a6037c23 */ /* 0x002fe20008010003 */
[----:B------:R-:W-:Y:S01]  /*10010*/  FMUL.FTZ R31, R9, UR4 ;  /* 0x00000004091f7c20 */ /* 0x000fe20008410000 */
[----:B------:R-:W1:Y:S01]  /*10020*/  MUFU.TANH R30, R30 ;  /* 0x0000001e001e7308 */ /* 0x000e620000002400 */
[----:B------:R-:W4:Y:S01]  /*10030*/  SHFL.BFLY PT, R27, R8, 0x2, 0x1f ;  /* 0x0c401f00081b7f89 */ /* 0x000f2200000e0000 */
[----:B------:R-:W-:Y:S01]  /*10040*/  FMUL.FTZ R9, R15, UR4 ;  /* 0x000000040f097c20 */ /* 0x000fe20008410000 */
[----:B--2---:R-:W-:Y:S01]  /*10050*/  FSEL R194, R3, -INF , !P6 ;  /* 0xff80000003c27808 */ /* 0x004fe20007000000 */
[----:B------:R-:W-:Y:S01]  /*10060*/  FFMA.FTZ R168, R167, UR5, R168 ;  /* 0x00000005a7a87c23 */ /* 0x000fe200080100a8 */
[----:B------:R-:W-:Y:S01]  /*10070*/  FMUL.FTZ R10, R10, UR4 ;  /* 0x000000040a0a7c20 */ /* 0x000fe20008410000 */
[----:B------:R-:W-:Y:S01]  /*10080*/  FMUL.FTZ R11, R11, UR4 ;  /* 0x000000040b0b7c20 */ /* 0x000fe20008410000 */
[----:B------:R-:W-:Y:S01]  /*10090*/  FFMA.FTZ R0, R17, UR5, R0 ;  /* 0x0000000511007c23 */ /* 0x000fe20008010000 */
[----:B------:R-:W2:Y:S01]  /*100a0*/  MUFU.TANH R3, R31 ;  /* 0x0000001f00037308 */ /* 0x000ea20000002400 */
[----:B------:R-:W-:Y:S01]  /*100b0*/  FSEL R190, R168, -INF , !P5 ;  /* 0xff800000a8be7808 */ /* 0x000fe20006800000 */
[----:B------:R-:W-:Y:S01]  /*100c0*/  FFMA.FTZ R176, R178, UR5, R176 ;  /* 0x00000005b2b07c23 */ /* 0x000fe200080100b0 */
[-C--:B------:R-:W-:Y:S01]  /*100d0*/  ISETP.GE.AND P5, PT, R7, R212.reuse, PT ;  /* 0x000000d40700720c */ /* 0x080fe20003fa6270 */
[----:B------:R-:W-:Y:S01]  /*100e0*/  FFMA.FTZ R203, R167, UR5, R180 ;  /* 0x00000005a7cb7c23 */ /* 0x000fe200080100b4 */
[-C--:B------:R-:W-:Y:S01]  /*100f0*/  ISETP.GE.AND P3, PT, R165, R212.reuse, PT ;  /* 0x000000d4a500720c */ /* 0x080fe20003f66270 */
[----:B------:R-:W-:Y:S01]  /*10100*/  FFMA.FTZ R13, R22, UR5, R13 ;  /* 0x00000005160d7c23 */ /* 0x000fe2000801000d */
[----:B------:R-:W-:Y:S01]  /*10110*/  FSEL R6, R0, -INF , !P4 ;  /* 0xff80000000067808 */ /* 0x000fe20006000000 */
[----:B------:R-:W5:Y:S01]  /*10120*/  MUFU.TANH R9, R9 ;  /* 0x0000000900097308 */ /* 0x000f620000002400 */
[----:B------:R-:W-:Y:S01]  /*10130*/  FFMA.FTZ R0, R173, UR5, R4 ;  /* 0x00000005ad007c23 */ /* 0x000fe20008010004 */
[-C--:B------:R-:W-:Y:S01]  /*10140*/  ISETP.GE.AND P2, PT, R25, R212.reuse, PT ;  /* 0x000000d41900720c */ /* 0x080fe20003f46270 */
[----:B-1----:R-:W-:Y:S01]  /*10150*/  FFMA.FTZ R30, R23, UR5, R30 ;  /* 0x00000005171e7c23 */ /* 0x002fe2000801001e */
[----:B------:R-:W-:Y:S01]  /*10160*/  ISETP.GE.AND P1, PT, R5, R212, PT ;  /* 0x000000d40500720c */ /* 0x000fe20003f26270 */
[----:B------:R-:W-:Y:S01]  /*10170*/  FFMA.FTZ R2, R166, UR5, R2 ;  /* 0x00000005a6027c23 */ /* 0x000fe20008010002 */
[----:B---3--:R-:W-:Y:S01]  /*10180*/  FMNMX.FTZ R29, R26, R29, !PT ;  /* 0x0000001d1a1d7209 */ /* 0x008fe20007810000 */
[----:B------:R-:W-:Y:S01]  /*10190*/  FFMA.FTZ R20, R17, UR5, R20 ;  /* 0x0000000511147c23 */ /* 0x000fe20008010014 */
[----:B------:R-:W1:Y:S01]  /*101a0*/  MUFU.TANH R10, R10 ;  /* 0x0000000a000a7308 */ /* 0x000e620000002400 */
[----:B----4-:R-:W-:Y:S01]  /*101b0*/  FMNMX.FTZ R27, R8, R27, !PT ;  /* 0x0000001b081b7209 */ /* 0x010fe20007810000 */
[----:B--2---:R-:W-:Y:S01]  /*101c0*/  FFMA.FTZ R3, R28, UR5, R3 ;  /* 0x000000051c037c23 */ /* 0x004fe20008010003 */
[----:B------:R-:W2:Y:S01]  /*101d0*/  SHFL.BFLY PT, R8, R29, 0x1, 0x1f ;  /* 0x0c201f001d087f89 */ /* 0x000ea200000e0000 */
[----:B------:R-:W-:Y:S01]  /*101e0*/  FSEL R4, R176, -INF , !P3 ;  /* 0xff800000b0047808 */ /* 0x000fe20005800000 */
[----:B------:R-:W-:Y:S01]  /*101f0*/  FFMA.FTZ R21, R178, UR5, R21 ;  /* 0x00000005b2157c23 */ /* 0x000fe20008010015 */
[----:B------:R-:W-:Y:S01]  /*10200*/  ISETP.GE.AND P3, PT, R179, R171, PT ;  /* 0x000000abb300720c */ /* 0x000fe20003f66270 */
[----:B------:R-:W-:Y:S01]  /*10210*/  FFMA.FTZ R14, R173, UR5, R14 ;  /* 0x00000005ad0e7c23 */ /* 0x000fe2000801000e */
[----:B------:R-:W3:Y:S01]  /*10220*/  MUFU.TANH R11, R11 ;  /* 0x0000000b000b7308 */ /* 0x000ee20000002400 */
[----:B------:R-:W-:Y:S01]  /*10230*/  FSEL R180, R3, -INF , !P5 ;  /* 0xff80000003b47808 */ /* 0x000fe20006800000 */
[----:B-----5:R-:W-:Y:S01]  /*10240*/  FFMA.FTZ R9, R22, UR5, R9 ;  /* 0x0000000516097c23 */ /* 0x020fe20008010009 */
[----:B------:R-:W-:Y:S01]  /*10250*/  FMNMX3.FTZ R3, R217, R194, R190, !PT ;  /* 0x000000c2d9037276 */ /* 0x000fe200078100be */
[----:B------:R-:W-:Y:S01]  /*10260*/  UIADD3 UR11, UPT, UPT, UR23, -0x6, URZ ;  /* 0xfffffffa170b7890 */ /* 0x000fe2000fffe0ff */
[----:B------:R-:W-:-:S02]  /*10270*/  ISETP.GE.AND P6, PT, R19, R212, PT ;  /* 0x000000d41300720c */ /* 0x000fc40003fc6270 */
[----:B------:R-:W-:Y:S02]  /*10280*/  FSEL R176, R0, -INF , !P2 ;  /* 0xff80000000b07808 */ /* 0x000fe40005000000 */
[----:B------:R-:W-:Y:S01]  /*10290*/  FSEL R183, R13, -INF , !P1 ;  /* 0xff8000000db77808 */ /* 0x000fe20004800000 */
[----:B-1----:R-:W-:Y:S01]  /*102a0*/  FFMA.FTZ R10, R23, UR5, R10 ;  /* 0x00000005170a7c23 */ /* 0x002fe2000801000a */
[----:B------:R-:W-:Y:S01]  /*102b0*/  FMNMX3.FTZ R3, R3, R6, R4, !PT ;  /* 0x0000000603037276 */ /* 0x000fe20007810004 */
[----:B------:R-:W-:Y:S01]  /*102c0*/  SHFL.BFLY PT, R0, R27, 0x1, 0x1f ;  /* 0x0c201f001b007f89 */ /* 0x000fe200000e0000 */
[-C--:B------:R-:W-:Y:S02]  /*102d0*/  ISETP.GE.AND P4, PT, R182, R171.reuse, PT ;  /* 0x000000abb600720c */ /* 0x080fe40003f86270 */
[----:B------:R-:W-:Y:S02]  /*102e0*/  FSEL R203, R203, -INF , !P3 ;  /* 0xff800000cbcb7808 */ /* 0x000fe40005800000 */
[----:B------:R-:W-:Y:S01]  /*102f0*/  ISETP.GE.AND P3, PT, R7, R171, PT ;  /* 0x000000ab0700720c */ /* 0x000fe20003f66270 */
[----:B---3--:R-:W-:Y:S01]  /*10300*/  FFMA.FTZ R11, R28, UR5, R11 ;  /* 0x000000051c0b7c23 */ /* 0x008fe2000801000b */
[----:B------:R-:W-:-:S02]  /*10310*/  FSEL R181, R30, -INF , !P6 ;  /* 0xff8000001eb57808 */ /* 0x000fc40007000000 */
[-C--:B------:R-:W-:Y:S02]  /*10320*/  ISETP.GE.AND P5, PT, R5, R171.reuse, PT ;  /* 0x000000ab0500720c */ /* 0x080fe40003fa6270 */
[----:B------:R-:W-:Y:S02]  /*10330*/  FMNMX3.FTZ R7, R3, R176, R183, !PT ;  /* 0x000000b003077276 */ /* 0x000fe400078100b7 */
[-C--:B------:R-:W-:Y:S02]  /*10340*/  ISETP.GE.AND P2, PT, R175, R171.reuse, PT ;  /* 0x000000abaf00720c */ /* 0x080fe40003f46270 */
[----:B------:R-:W-:Y:S02]  /*10350*/  ISETP.GE.AND P1, PT, R165, R171, PT ;  /* 0x000000aba500720c */ /* 0x000fe40003f26270 */
[----:B------:R-:W-:Y:S02]  /*10360*/  FSEL R5, R2, -INF , !P4 ;  /* 0xff80000002057808 */ /* 0x000fe40006000000 */
[----:B--2---:R-:W-:-:S02]  /*10370*/  FMNMX.FTZ R166, R29, R8, !PT ;  /* 0x000000081da67209 */ /* 0x004fc40007810000 */
[----:B------:R-:W-:Y:S01]  /*10380*/  FMNMX3.FTZ R7, R7, R181, R180, !PT ;  /* 0x000000b507077276 */ /* 0x000fe200078100b4 */
[----:B------:R-:W-:Y:S01]  /*10390*/  LDSM.16.MT88.4 R28, [R223+0xa000] ;  /* 0x00a00000df1c783b */ /* 0x000fe20000004200 */
[----:B------:R-:W-:Y:S01]  /*103a0*/  ISETP.GE.AND P6, PT, R25, R171, PT ;  /* 0x000000ab1900720c */ /* 0x000fe20003fc6270 */
[----:B------:R-:W-:Y:S01]  /*103b0*/  FMUL.FTZ R207, R166, UR15 ;  /* 0x0000000fa6cf7c20 */ /* 0x000fe20008410000 */
[----:B------:R-:W-:Y:S01]  /*103c0*/  FSEL R211, R20, -INF , !P2 ;  /* 0xff80000014d37808 */ /* 0x000fe20005000000 */
[----:B------:R-:W1:Y:S01]  /*103d0*/  SHFL.BFLY PT, R168, R7, 0x2, 0x1f ;  /* 0x0c401f0007a87f89 */ /* 0x000e6200000e0000 */
[----:B------:R-:W-:Y:S02]  /*103e0*/  FSEL R209, R21, -INF , !P1 ;  /* 0xff80000015d17808 */ /* 0x000fe40004800000 */
[----:B------:R-:W-:Y:S01]  /*103f0*/  FMNMX3.FTZ R8, R214, R5, R203, !PT ;  /* 0x00000005d6087276 */ /* 0x000fe200078100cb */
[----:B------:R-:W-:Y:S01]  /*10400*/  LDSM.16.MT88.4 R20, [R222+0xa000] ;  /* 0x00a00000de14783b */ /* 0x000fe20000004200 */
[----:B------:R-:W-:-:S02]  /*10410*/  ISETP.GE.AND P4, PT, R19, R171, PT ;  /* 0x000000ab1300720c */ /* 0x000fc40003f86270 */
[----:B------:R-:W-:Y:S02]  /*10420*/  FSEL R187, R14, -INF , !P6 ;  /* 0xff8000000ebb7808 */ /* 0x000fe40007000000 */
[----:B------:R-:W-:Y:S02]  /*10430*/  FSEL R184, R9, -INF , !P5 ;  /* 0xff80000009b87808 */ /* 0x000fe40006800000 */
[----:B------:R-:W-:Y:S02]  /*10440*/  FMNMX3.FTZ R8, R8, R211, R209, !PT ;  /* 0x000000d308087276 */ /* 0x000fe400078100d1 */
[----:B------:R-:W-:Y:S02]  /*10450*/  FSEL R185, R10, -INF , !P4 ;  /* 0xff8000000ab97808 */ /* 0x000fe40006000000 */
[----:B------:R-:W-:Y:S02]  /*10460*/  FSEL R182, R11, -INF , !P3 ;  /* 0xff8000000bb67808 */ /* 0x000fe40005800000 */
[----:B------:R-:W-:-:S02]  /*10470*/  FMNMX3.FTZ R8, R8, R187, R184, !PT ;  /* 0x000000bb08087276 */ /* 0x000fc400078100b8 */
[----:B------:R-:W-:Y:S02]  /*10480*/  IADD3 R186, PT, PT, R225, 0xa040, RZ ;  /* 0x0000a040e1ba7810 */ /* 0x000fe40007ffe0ff */
[----:B------:R-:W-:Y:S02]  /*10490*/  FMNMX3.FTZ R8, R8, R185, R182, !PT ;  /* 0x000000b908087276 */ /* 0x000fe400078100b6 */
[----:B------:R-:W-:Y:S02]  /*104a0*/  FSETP.NEU.FTZ.AND P1, PT, R166, -INF , PT ;  /* 0xff800000a600780b */ /* 0x000fe40003f3d000 */
[----:B-1----:R-:W-:Y:S01]  /*104b0*/  FMNMX.FTZ R168, R7, R168, !PT ;  /* 0x000000a807a87209 */ /* 0x002fe20007810000 */
[----:B------:R-:W1:Y:S01]  /*104c0*/  SHFL.BFLY PT, R9, R8, 0x2, 0x1f ;  /* 0x0c401f0008097f89 */ /* 0x000e6200000e0000 */
[----:B------:R-:W-:Y:S02]  /*104d0*/  IADD3 R7, PT, PT, R225, 0xa000, RZ ;  /* 0x0000a000e1077810 */ /* 0x000fe40007ffe0ff */
[----:B------:R-:W-:-:S02]  /*104e0*/  FSEL R207, R207, RZ, P1 ;  /* 0x000000ffcfcf7208 */ /* 0x000fc40000800000 */
[----:B------:R-:W-:Y:S02]  /*104f0*/  @P0 IADD3 R186, PT, PT, R7, -0x40, RZ ;  /* 0xffffffc007ba0810 */ /* 0x000fe40007ffe0ff */
[----:B------:R-:W2:Y:S01]  /*10500*/  SHFL.BFLY PT, R7, R168, 0x1, 0x1f ;  /* 0x0c201f00a8077f89 */ /* 0x000ea200000e0000 */
[----:B------:R-:W-:Y:S01]  /*10510*/  FSEL R11, R166, RZ, P1 ;  /* 0x000000ffa60b7208 */ /* 0x000fe20000800000 */
[--C-:B------:R-:W-:Y:S01]  /*10520*/  FFMA.FTZ R3, R32, UR15, -R207.reuse ;  /* 0x0000000f20037c23 */ /* 0x100fe200080108cf */
[----:B------:R-:W-:Y:S01]  /*10530*/  FMNMX.FTZ R165, R27, R0, !PT ;  /* 0x000000001ba57209 */ /* 0x000fe20007810000 */
[----:B------:R-:W-:Y:S01]  /*10540*/  LDSM.16.MT88.4 R32, [R225+0xa000] ;  /* 0x00a00000e120783b */ /* 0x000fe20000004200 */
[----:B------:R-:W-:Y:S01]  /*10550*/  FFMA.FTZ R170, R164, UR15, -R207 ;  /* 0x0000000fa4aa7c23 */ /* 0x000fe200080108cf */
[----:B------:R-:W-:Y:S01]  /*10560*/  FADD.FTZ R11, R216, -R11 ;  /* 0x8000000bd80b7221 */ /* 0x000fe20000010000 */
[C---:B------:R-:W-:Y:S01]  /*10570*/  FSETP.NEU.FTZ.AND P2, PT, R165.reuse, -INF , PT ;  /* 0xff800000a500780b */ /* 0x040fe20003f5d000 */
[----:B------:R-:W-:Y:S01]  /*10580*/  FMUL.FTZ R197, R165, UR15 ;  /* 0x0000000fa5c57c20 */ /* 0x000fe20008410000 */
[--C-:B------:R-:W-:Y:S01]  /*10590*/  FFMA.FTZ R169, R174, UR15, -R207.reuse ;  /* 0x0000000faea97c23 */ /* 0x100fe200080108cf */
[----:B------:R-:W-:Y:S01]  /*105a0*/  FMUL.FTZ R11, R11, UR15 ;  /* 0x0000000f0b0b7c20 */ /* 0x000fe20008410000 */
[----:B------:R-:W-:Y:S01]  /*105b0*/  FSEL R10, R165, RZ, P2 ;  /* 0x000000ffa50a7208 */ /* 0x000fe20001000000 */
[--C-:B------:R-:W-:Y:S01]  /*105c0*/  FFMA.FTZ R164, R172, UR15, -R207.reuse ;  /* 0x0000000faca47c23 */ /* 0x100fe200080108cf */
[----:B------:R-:W-:Y:S01]  /*105d0*/  FSEL R197, R197, RZ, P2 ;  /* 0x000000ffc5c57208 */ /* 0x000fe20001000000 */
[----:B------:R-:W3:Y:S01]  /*105e0*/  MUFU.EX2 R179, R11 ;  /* 0x0000000b00b37308 */ /* 0x000ee20000000800 */
[----:B------:R-:W-:Y:S01]  /*105f0*/  FFMA.FTZ R202, R202, UR15, -R207 ;  /* 0x0000000fcaca7c23 */ /* 0x000fe200080108cf */
[----:B------:R-:W-:Y:S01]  /*10600*/  FADD.FTZ R10, R215, -R10 ;  /* 0x8000000ad70a7221 */ /* 0x000fe20000010000 */
[----:B-1----:R-:W-:Y:S01]  /*10610*/  FMNMX.FTZ R8, R8, R9, !PT ;  /* 0x0000000908087209 */ /* 0x002fe20007810000 */
[--C-:B------:R-:W-:Y:S01]  /*10620*/  FFMA.FTZ R2, R24, UR15, -R197.reuse ;  /* 0x0000000f18027c23 */ /* 0x100fe200080108c5 */
[--C-:B------:R-:W-:Y:S01]  /*10630*/  FFMA.FTZ R0, R18, UR15, -R197.reuse ;  /* 0x0000000f12007c23 */ /* 0x100fe200080108c5 */
[--C-:B------:R-:W-:Y:S01]  /*10640*/  FFMA.FTZ R171, R16, UR15, -R197.reuse ;  /* 0x0000000f10ab7c23 */ /* 0x100fe200080108c5 */
[----:B------:R-:W-:Y:S01]  /*10650*/  FFMA.FTZ R178, R12, UR15, -R197 ;  /* 0x0000000f0cb27c23 */ /* 0x000fe200080108c5 */
[----:B------:R-:W1:Y:S01]  /*10660*/  SHFL.BFLY PT, R167, R8, 0x1, 0x1f ;  /* 0x0c201f0008a77f89 */ /* 0x000e6200000e0000 */
[----:B------:R-:W-:Y:S01]  /*10670*/  FMUL.FTZ R177, R10, UR15 ;  /* 0x0000000f0ab17c20 */ /* 0x000fe20008410000 */
[----:B--2---:R-:W-:Y:S01]  /*10680*/  FMNMX.FTZ R168, R168, R7, !PT ;  /* 0x00000007a8a87209 */ /* 0x004fe20007810000 */
[----:B------:R-:W-:Y:S01]  /*10690*/  MUFU.EX2 R170, R170 ;  /* 0x000000aa00aa7308 */ /* 0x000fe20000000800 */
[----:B------:R-:W2:Y:S01]  /*106a0*/  LDSM.16.MT88.4 R24, [R186] ;  /* 0x00000000ba18783b */ /* 0x000ea20000004200 */
[----:B------:R-:W-:Y:S01]  /*106b0*/  FFMA.FTZ R205, R205, UR15, -R207 ;  /* 0x0000000fcdcd7c23 */ /* 0x000fe200080108cf */
[C---:B------:R-:W-:Y:S01]  /*106c0*/  FSETP.NEU.FTZ.AND P1, PT, R168.reuse, -INF , PT ;  /* 0xff800000a800780b */ /* 0x040fe20003f3d000 */
[C---:B------:R-:W-:Y:S01]  /*106d0*/  FMUL.FTZ R189, R168.reuse, UR15 ;  /* 0x0000000fa8bd7c20 */ /* 0x040fe20008410000 */
[----:B------:R-:W4:Y:S01]  /*106e0*/  LDSM.16.MT88.4 R16, [R225+0xb000] ;  /* 0x00b00000e110783b */ /* 0x000f220000004200 */
[----:B------:R-:W5:Y:S01]  /*106f0*/  MUFU.EX2 R169, R169 ;  /* 0x000000a900a97308 */ /* 0x000f620000000800 */
[----:B------:R-:W-:Y:S01]  /*10700*/  FSEL R204, R168, RZ, P1 ;  /* 0x000000ffa8cc7208 */ /* 0x000fe20000800000 */
[-C--:B---3--:R-:W-:Y:S01]  /*10710*/  FMUL.FTZ R160, R160, R179.reuse ;  /* 0x000000b3a0a07220 */ /* 0x088fe20000410000 */
[----:B------:R-:W-:Y:S01]  /*10720*/  FSEL R189, R189, RZ, P1 ;  /* 0x000000ffbdbd7208 */ /* 0x000fe20000800000 */
[----:B------:R-:W3:Y:S01]  /*10730*/  LDSM.16.MT88.4 R12, [R223+0xb000] ;  /* 0x00b00000df0c783b */ /* 0x000ee20000004200 */
[----:B------:R-:W-:Y:S01]  /*10740*/  MUFU.EX2 R164, R164 ;  /* 0x000000a400a47308 */ /* 0x000fe20000000800 */
[----:B------:R-:W-:Y:S01]  /*10750*/  FADD.FTZ R204, R217, -R204 ;  /* 0x800000ccd9cc7221 */ /* 0x000fe20000010000 */
[-C--:B------:R-:W-:Y:S01]  /*10760*/  FMUL.FTZ R161, R161, R179.reuse ;  /* 0x000000b3a1a17220 */ /* 0x080fe20000410000 */
[--C-:B------:R-:W-:Y:S01]  /*10770*/  FFMA.FTZ R7, R194, UR15, -R189.reuse ;  /* 0x0000000fc2077c23 */ /* 0x100fe200080108bd */
[--C-:B------:R-:W-:Y:S01]  /*10780*/  FFMA.FTZ R195, R190, UR15, -R189.reuse ;  /* 0x0000000fbec37c23 */ /* 0x100fe200080108bd */
[--C-:B------:R-:W-:Y:S01]  /*10790*/  FFMA.FTZ R196, R6, UR15, -R189.reuse ;  /* 0x0000000f06c47c23 */ /* 0x100fe200080108bd */
[----:B------:R-:W-:Y:S01]  /*107a0*/  FFMA.FTZ R199, R4, UR15, -R189 ;  /* 0x0000000f04c77c23 */ /* 0x000fe200080108bd */
[----:B------:R2:W-:Y:S01]  /*107b0*/  MUFU.EX2 R190, R7 ;  /* 0x0000000700be7308 */ /* 0x0005e20000000800 */
[----:B------:R-:W-:Y:S01]  /*107c0*/  FMUL.FTZ R210, R204, UR15 ;  /* 0x0000000fccd27c20 */ /* 0x000fe20008410000 */
[----:B-----5:R-:W-:Y:S01]  /*107d0*/  F2FP.F16.F32.PACK_AB R172, R169, R170 ;  /* 0x000000aaa9ac723e */ /* 0x020fe200000000ff */
[----:B------:R-:W-:Y:S01]  /*107e0*/  FMUL.FTZ R152, R152, R179 ;  /* 0x000000b398987220 */ /* 0x000fe20000410000 */
[----:B-1----:R-:W-:Y:S01]  /*107f0*/  FMNMX.FTZ R167, R8, R167, !PT ;  /* 0x000000a708a77209 */ /* 0x002fe20007810000 */
[----:B------:R-:W1:Y:S01]  /*10800*/  MUFU.EX2 R3, R3 ;  /* 0x0000000300037308 */ /* 0x000e620000000800 */
[----:B------:R-:W5:Y:S01]  /*10810*/  LDSM.16.MT88.4 R8, [R186+0x1000] ;  /* 0x00100000ba08783b */ /* 0x000f620000004200 */
[-C--:B------:R-:W-:Y:S01]  /*10820*/  FMUL.FTZ R153, R153, R179.reuse ;  /* 0x000000b399997220 */ /* 0x080fe20000410000 */
[C---:B------:R-:W-:Y:S01]  /*10830*/  FSETP.NEU.FTZ.AND P1, PT, R167.reuse, -INF , PT ;  /* 0xff800000a700780b */ /* 0x040fe20003f3d000 */
[----:B------:R-:W-:Y:S01]  /*10840*/  FMUL.FTZ R194, R167, UR15 ;  /* 0x0000000fa7c27c20 */ /* 0x000fe20008410000 */
[----:B------:R-:W-:Y:S01]  /*10850*/  MUFU.EX2 R2, R2 ;  /* 0x0000000200027308 */ /* 0x000fe20000000800 */
[-C--:B------:R-:W-:Y:S01]  /*10860*/  FMUL.FTZ R140, R140, R179.reuse ;  /* 0x000000b38c8c7220 */ /* 0x080fe20000410000 */
[-C--:B------:R-:W-:Y:S01]  /*10870*/  FMUL.FTZ R141, R141, R179.reuse ;  /* 0x000000b38d8d7220 */ /* 0x080fe20000410000 */
[-C--:B------:R-:W-:Y:S01]  /*10880*/  FMUL.FTZ R136, R136, R179.reuse ;  /* 0x000000b388887220 */ /* 0x080fe20000410000 */
[----:B------:R-:W-:Y:S01]  /*10890*/  FSEL R194, R194, RZ, P1 ;  /* 0x000000ffc2c27208 */ /* 0x000fe20000800000 */
[----:B------:R-:W4:Y:S01]  /*108a0*/  MUFU.EX2 R0, R0 ;  /* 0x0000000000007308 */ /* 0x000f220000000800 */
[----:B--2---:R-:W-:Y:S01]  /*108b0*/  FSEL R7, R167, RZ, P1 ;  /* 0x000000ffa7077208 */ /* 0x004fe20000800000 */
[-C--:B------:R-:W-:Y:S01]  /*108c0*/  FMUL.FTZ R137, R137, R179.reuse ;  /* 0x000000b389897220 */ /* 0x080fe20000410000 */
[-C--:B------:R-:W-:Y:S01]  /*108d0*/  FMUL.FTZ R40, R40, R179.reuse ;  /* 0x000000b328287220 */ /* 0x080fe20000410000 */
[--C-:B------:R-:W-:Y:S01]  /*108e0*/  FFMA.FTZ R208, R5, UR15, -R194.reuse ;  /* 0x0000000f05d07c23 */ /* 0x100fe200080108c2 */
[----:B------:R-:W-:Y:S01]  /*108f0*/  MUFU.EX2 R171, R171 ;  /* 0x000000ab00ab7308 */ /* 0x000fe20000000800 */
[----:B------:R-:W-:Y:S01]  /*10900*/  FADD.FTZ R206, R214, -R7 ;  /* 0x80000007d6ce7221 */ /* 0x000fe20000010000 */
[--C-:B------:R-:W-:Y:S01]  /*10910*/  FFMA.FTZ R200, R203, UR15, -R194.reuse ;  /* 0x0000000fcbc87c23 */ /* 0x100fe200080108c2 */
[----:B------:R-:W2:Y:S01]  /*10920*/  LDSM.16.MT88.4 R4, [R222+0xb000] ;  /* 0x00b00000de04783b */ /* 0x000ea20000004200 */
[----:B------:R-:W3:Y:S01]  /*10930*/  MUFU.EX2 R178, R178 ;  /* 0x000000b200b27308 */ /* 0x000ee20000000800 */
[--C-:B------:R-:W-:Y:S01]  /*10940*/  FFMA.FTZ R209, R209, UR15, -R194.reuse ;  /* 0x0000000fd1d17c23 */ /* 0x100fe200080108c2 */
[----:B------:R-:W-:Y:S01]  /*10950*/  FFMA.FTZ R211, R211, UR15, -R194 ;  /* 0x0000000fd3d37c23 */ /* 0x000fe200080108c2 */
[----:B-1----:R-:W-:Y:S01]  /*10960*/  F2FP.F16.F32.PACK_AB R174, R3, R164 ;  /* 0x000000a403ae723e */ /* 0x002fe200000000ff */
[----:B------:R-:W1:Y:S01]  /*10970*/  MUFU.EX2 R177, R177 ;  /* 0x000000b100b17308 */ /* 0x000e620000000800 */
[----:B----4-:R-:W-:Y:S01]  /*10980*/  F2FP.F16.F32.PACK_AB R173, R0, R2 ;  /* 0x0000000200ad723e */ /* 0x010fe200000000ff */
[-C--:B------:R-:W-:Y:S01]  /*10990*/  FMUL.FTZ R41, R41, R179.reuse ;  /* 0x000000b329297220 */ /* 0x080fe20000410000 */
[-C--:B------:R-:W-:Y:S01]  /*109a0*/  FMUL.FTZ R44, R44, R179.reuse ;  /* 0x000000b32c2c7220 */ /* 0x080fe20000410000 */
[----:B------:R4:W-:Y:S01]  /*109b0*/  MUFU.EX2 R203, R208 ;  /* 0x000000d000cb7308 */ /* 0x0009e20000000800 */
[-C--:B------:R-:W-:Y:S01]  /*109c0*/  FMUL.FTZ R45, R45, R179.reuse ;  /* 0x000000b32d2d7220 */ /* 0x080fe20000410000 */
[-C--:B------:R-:W-:Y:S01]  /*109d0*/  FMUL.FTZ R56, R56, R179.reuse ;  /* 0x000000b338387220 */ /* 0x080fe20000410000 */
[-C--:B------:R-:W-:Y:S01]  /*109e0*/  FMUL.FTZ R57, R57, R179.reuse ;  /* 0x000000b339397220 */ /* 0x080fe20000410000 */
[----:B------:R-:W-:Y:S01]  /*109f0*/  MUFU.EX2 R195, R195 ;  /* 0x000000c300c37308 */ /* 0x000fe20000000800 */
[----:B------:R-:W-:Y:S01]  /*10a00*/  FMUL.FTZ R60, R60, R179 ;  /* 0x000000b33c3c7220 */ /* 0x000fe20000410000 */
[----:B---3--:R-:W-:Y:S01]  /*10a10*/  F2FP.F16.F32.PACK_AB R175, R178, R171 ;  /* 0x000000abb2af723e */ /* 0x008fe200000000ff */
[-C--:B------:R-:W-:Y:S01]  /*10a20*/  FMUL.FTZ R61, R61, R179.reuse ;  /* 0x000000b33d3d7220 */ /* 0x080fe20000410000 */
[----:B------:R-:W-:Y:S01]  /*10a30*/  MUFU.EX2 R196, R196 ;  /* 0x000000c400c47308 */ /* 0x000fe20000000800 */
[----:B------:R-:W-:Y:S01]  /*10a40*/  FMUL.FTZ R72, R72, R179 ;  /* 0x000000b348487220 */ /* 0x000fe20000410000 */
[-C--:B-1----:R-:W-:Y:S01]  /*10a50*/  FMUL.FTZ R162, R162, R177.reuse ;  /* 0x000000b1a2a27220 */ /* 0x082fe20000410000 */
[-C--:B------:R-:W-:Y:S01]  /*10a60*/  FMUL.FTZ R163, R163, R177.reuse ;  /* 0x000000b1a3a37220 */ /* 0x080fe20000410000 */
[----:B------:R-:W-:Y:S01]  /*10a70*/  MUFU.EX2 R199, R199 ;  /* 0x000000c700c77308 */ /* 0x000fe20000000800 */
[-C--:B------:R-:W-:Y:S01]  /*10a80*/  FMUL.FTZ R154, R154, R177.reuse ;  /* 0x000000b19a9a7220 */ /* 0x080fe20000410000 */
[----:B----4-:R-:W-:Y:S01]  /*10a90*/  FMUL.FTZ R208, R206, UR15 ;  /* 0x0000000fced07c20 */ /* 0x010fe20008410000 */
        /* <DEDUP_REMOVED lines=13> */
[----:B------:R-:W3:Y:S01]  /*10b70*/  MUFU.EX2 R208, R208 ;  /* 0x000000d000d07308 */ /* 0x000ee20000000800 */
[-C--:B------:R-:W-:Y:S01]  /*10b80*/  FMUL.FTZ R59, R59, R177.reuse ;  /* 0x000000b13b3b7220 */ /* 0x080fe20000410000 */
[-C--:B------:R-:W-:Y:S01]  /*10b90*/  FMUL.FTZ R62, R62, R177.reuse ;  /* 0x000000b13e3e7220 */ /* 0x080fe20000410000 */
[----:B------:R-:W-:Y:S01]  /*10ba0*/  FMUL.FTZ R63, R63, R177 ;  /* 0x000000b13f3f7220 */ /* 0x000fe20000410000 */
[----:B------:R-:W4:Y:S01]  /*10bb0*/  MUFU.EX2 R209, R209 ;  /* 0x000000d100d17308 */ /* 0x000f220000000800 */
        /* <DEDUP_REMOVED lines=33> */
[----:B------:R-:W-:Y:S01]  /*10dd0*/  FMUL.FTZ R69, R69, R206 ;  /* 0x000000ce45457220 */ /* 0x000fe20000410000 */
[-C--:B---3--:R-:W-:Y:S01]  /*10de0*/  FMUL.FTZ R70, R70, R208.reuse ;  /* 0x000000d046467220 */ /* 0x088fe20000410000 */
        /* <DEDUP_REMOVED lines=70> */
[----:B------:R-:W-:Y:S01]  /*11250*/  MUFU.EX2 R202, R202 ;  /* 0x000000ca00ca7308 */ /* 0x000fe20000000800 */
[--C-:B------:R-:W-:Y:S01]  /*11260*/  FFMA.FTZ R210, R183, UR15, -R189.reuse ;  /* 0x0000000fb7d27c23 */ /* 0x100fe200080108bd */
[--C-:B------:R-:W-:Y:S01]  /*11270*/  FFMA.FTZ R176, R176, UR15, -R189.reuse ;  /* 0x0000000fb0b07c23 */ /* 0x100fe200080108bd */
        /* <DEDUP_REMOVED lines=13> */
[C---:B-----5:R-:W-:Y:S08]  /*11350*/  HMMA.16816.F32 R104, R172.reuse, R8, R104 ;  /* 0x00000008ac68723c */ /* 0x060ff00000001868 */
[C---:B------:R-:W-:Y:S08]  /*11360*/  HMMA.16816.F32 R108, R172.reuse, R10, R108 ;  /* 0x0000000aac6c723c */ /* 0x040ff0000000186c */
[C---:B--2---:R-:W-:Y:S08]  /*11370*/  HMMA.16816.F32 R120, R172.reuse, R4, R120 ;  /* 0x00000004ac78723c */ /* 0x044ff00000001878 */
[----:B------:R-:W-:Y:S01]  /*11380*/  HMMA.16816.F32 R124, R172, R6, R124 ;  /* 0x00000006ac7c723c */ /* 0x000fe2000000187c */
[----:B------:R-:W-:Y:S01]  /*11390*/  F2FP.F16.F32.PACK_AB R172, R195, R190 ;  /* 0x000000bec3ac723e */ /* 0x000fe200000000ff */
[----:B------:R-:W-:Y:S01]  /*113a0*/  FFMA.FTZ R190, R245, R206, R190 ;  /* 0x000000cef5be7223 */ /* 0x000fe200000100be */
[----:B------:R-:W-:Y:S01]  /*113b0*/  F2FP.F16.F32.PACK_AB R173, R200, R203 ;  /* 0x000000cbc8ad723e */ /* 0x000fe200000000ff */
[----:B------:R-:W-:Y:S01]  /*113c0*/  FFMA.FTZ R203, R240, R208, R203 ;  /* 0x000000d0f0cb7223 */ /* 0x000fe200000100cb */
[----:B------:R-:W-:Y:S01]  /*113d0*/  F2FP.F16.F32.PACK_AB R174, R199, R196 ;  /* 0x000000c4c7ae723e */ /* 0x000fe200000000ff */
[----:B------:R-:W-:Y:S01]  /*113e0*/  FADD.FTZ R195, R195, R190 ;  /* 0x000000bec3c37221 */ /* 0x000fe20000010000 */
[----:B----4-:R-:W-:Y:S01]  /*113f0*/  F2FP.F16.F32.PACK_AB R175, R209, R204 ;  /* 0x000000ccd1af723e */ /* 0x010fe200000000ff */
        /* <DEDUP_REMOVED lines=9> */
[C---:B------:R-:W-:Y:S01]  /*11490*/  HMMA.16816.F32 R80, R172.reuse, R18, R80 ;  /* 0x00000012ac50723c */ /* 0x040fe20000001850 */
[--C-:B------:R-:W-:Y:S01]  /*114a0*/  FFMA.FTZ R18, R191, UR15, -R197.reuse ;  /* 0x0000000fbf127c23 */ /* 0x100fe200080108c5 */
[----:B------:R-:W-:Y:S01]  /*114b0*/  FFMA.FTZ R197, R192, UR15, -R197 ;  /* 0x0000000fc0c57c23 */ /* 0x000fe200080108c5 */
[----:B------:R1:W-:Y:S04]  /*114c0*/  MUFU.EX2 R191, R205 ;  /* 0x000000cd00bf7308 */ /* 0x0003e80000000800 */
[----:B------:R-:W-:Y:S01]  /*114d0*/  MUFU.EX2 R188, R18 ;  /* 0x0000001200bc7308 */ /* 0x000fe20000000800 */
[----:B------:R-:W-:Y:S01]  /*114e0*/  HMMA.16816.F32 R100, R172, R8, R100 ;  /* 0x00000008ac64723c */ /* 0x000fe20000001864 */
[--C-:B------:R-:W-:Y:S01]  /*114f0*/  FFMA.FTZ R8, R201, UR15, -R207.reuse ;  /* 0x0000000fc9087c23 */ /* 0x100fe200080108cf */
[----:B------:R-:W-:Y:S01]  /*11500*/  FFMA.FTZ R201, R198, UR15, -R207 ;  /* 0x0000000fc6c97c23 */ /* 0x000fe200080108cf */
[----:B------:R2:W-:Y:S01]  /*11510*/  MUFU.EX2 R192, R17 ;  /* 0x0000001100c07308 */ /* 0x0005e20000000800 */
[--C-:B------:R-:W-:Y:S01]  /*11520*/  FFMA.FTZ R207, R187, UR15, -R194.reuse ;  /* 0x0000000fbbcf7c23 */ /* 0x100fe200080108c2 */
[----:B------:R-:W-:-:S02]  /*11530*/  FFMA.FTZ R187, R182, UR15, -R194 ;  /* 0x0000000fb6bb7c23 */ /* 0x000fc400080108c2 */
[----:B------:R3:W-:Y:S01]  /*11540*/  MUFU.EX2 R198, R8 ;  /* 0x0000000800c67308 */ /* 0x0007e20000000800 */
[C---:B------:R-:W-:Y:S01]  /*11550*/  HMMA.16816.F32 R156, R172.reuse, R32, R156 ;  /* 0x00000020ac9c723c */ /* 0x040fe2000000189c */
[----:B-1----:R-:W-:Y:S01]  /*11560*/  FFMA.FTZ R205, R181, UR15, -R189 ;  /* 0x0000000fb5cd7c23 */ /* 0x002fe200080108bd */
[--C-:B------:R-:W-:Y:S01]  /*11570*/  FFMA.FTZ R189, R185, UR15, -R194.reuse ;  /* 0x0000000fb9bd7c23 */ /* 0x100fe200080108c2 */
[----:B------:R-:W1:Y:S04]  /*11580*/  MUFU.EX2 R201, R201 ;  /* 0x000000c900c97308 */ /* 0x000e680000000800 */
[----:B------:R-:W4:Y:S01]  /*11590*/  MUFU.EX2 R197, R197 ;  /* 0x000000c500c57308 */ /* 0x000f220000000800 */
[C---:B------:R-:W-:Y:S01]  /*115a0*/  HMMA.16816.F32 R148, R172.reuse, R34, R148 ;  /* 0x00000022ac94723c */ /* 0x040fe20000001894 */
[----:B------:R-:W5:Y:S02]  /*115b0*/  LDSM.16.MT88.4 R32, [R225+0xa800] ;  /* 0x00a80000e120783b */ /* 0x000f640000004200 */
[----:B------:R-:W5:Y:S02]  /*115c0*/  MUFU.EX2 R181, R210 ;  /* 0x000000d200b57308 */ /* 0x000f640000000800 */
[----:B--2---:R-:W-:Y:S02]  /*115d0*/  LDSM.16.MT88.4 R16, [R186+0x1800] ;  /* 0x00180000ba10783b */ /* 0x004fe40000004200 */
[----:B------:R-:W-:Y:S01]  /*115e0*/  MUFU.EX2 R180, R205 ;  /* 0x000000cd00b47308 */ /* 0x000fe20000000800 */
[C---:B------:R-:W-:Y:S03]  /*115f0*/  HMMA.16816.F32 R144, R172.reuse, R28, R144 ;  /* 0x0000001cac90723c */ /* 0x040fe60000001890 */
[----:B------:R-:W-:Y:S04]  /*11600*/  MUFU.EX2 R182, R189 ;  /* 0x000000bd00b67308 */ /* 0x000fe80000000800 */
[----:B------:R-:W-:Y:S01]  /*11610*/  MUFU.EX2 R187, R187 ;  /* 0x000000bb00bb7308 */ /* 0x000fe20000000800 */
[C---:B------:R-:W-:Y:S01]  /*11620*/  HMMA.16816.F32 R132, R172.reuse, R30, R132 ;  /* 0x0000001eac84723c */ /* 0x040fe20000001884 */
[----:B------:R-:W2:Y:S07]  /*11630*/  LDSM.16.MT88.4 R28, [R221] ;  /* 0x00000000dd1c783b */ /* 0x000eae0000004200 */
[C---:B------:R-:W-:Y:S08]  /*11640*/  HMMA.16816.F32 R36, R172.reuse, R24, R36 ;  /* 0x00000018ac24723c */ /* 0x040ff00000001824 */
[C---:B------:R-:W-:Y:S01]  /*11650*/  HMMA.16816.F32 R48, R172.reuse, R26, R48 ;  /* 0x0000001aac30723c */ /* 0x040fe20000001830 */
[----:B------:R3:W2:Y:S07]  /*11660*/  LDSM.16.MT88.4 R24, [R186+0x800] ;  /* 0x00080000ba18783b */ /* 0x0006ae0000004200 */
[C---:B------:R-:W-:Y:S08]  /*11670*/  HMMA.16816.F32 R52, R172.reuse, R20, R52 ;  /* 0x00000014ac34723c */ /* 0x040ff00000001834 */
[C---:B------:R-:W-:Y:S01]  /*11680*/  HMMA.16816.F32 R64, R172.reuse, R22, R64 ;  /* 0x00000016ac40723c */ /* 0x040fe20000001840 */
[----:B------:R-:W-:Y:S07]  /*11690*/  LDSM.16.MT88.4 R20, [R220+0x1800] ;  /* 0x00180000dc14783b */ /* 0x000fee0000004200 */
[----:B------:R-:W-:Y:S01]  /*116a0*/  HMMA.16816.F32 R84, R172, R12, R84 ;  /* 0x0000000cac54723c */ /* 0x000fe20000001854 */
[----:B---3--:R-:W-:-:S02]  /*116b0*/  FFMA.FTZ R186, R184, UR15, -R194 ;  /* 0x0000000fb8ba7c23 */ /* 0x008fc400080108c2 */
[----:B------:R-:W-:Y:S04]  /*116c0*/  MUFU.EX2 R184, R207 ;  /* 0x000000cf00b87308 */ /* 0x000fe80000000800 */
[----:B------:R-:W3:Y:S01]  /*116d0*/  MUFU.EX2 R185, R186 ;  /* 0x000000ba00b97308 */ /* 0x000ee20000000800 */
[C---:B------:R-:W-:Y:S01]  /*116e0*/  HMMA.16816.F32 R96, R172.reuse, R14, R96 ;  /* 0x0000000eac60723c */ /* 0x040fe20000001860 */
[----:B------:R-:W3:Y:S07]  /*116f0*/  LDSM.16.MT88.4 R12, [R220+0x800] ;  /* 0x00080000dc0c783b */ /* 0x000eee0000004200 */
[C---:B------:R-:W-:Y:S01]  /*11700*/  HMMA.16816.F32 R112, R172.reuse, R10, R112 ;  /* 0x0000000aac70723c */ /* 0x040fe20000001870 */
[----:B------:R-:W3:Y:S07]  /*11710*/  LDSM.16.MT88.4 R8, [R225+0xb800] ;  /* 0x00b80000e108783b */ /* 0x000eee0000004200 */
[C---:B------:R-:W-:Y:S08]  /*11720*/  HMMA.16816.F32 R116, R172.reuse, R4, R116 ;  /* 0x00000004ac74723c */ /* 0x040ff00000001874 */
[----:B------:R-:W-:Y:S01]  /*11730*/  HMMA.16816.F32 R128, R172, R6, R128 ;  /* 0x00000006ac80723c */ /* 0x000fe20000001880 */
[----:B------:R-:W3:Y:S01]  /*11740*/  LDSM.16.MT88.4 R4, [R219] ;  /* 0x00000000db04783b */ /* 0x000ee20000004200 */
[----:B-1----:R-:W-:Y:S01]  /*11750*/  F2FP.F16.F32.PACK_AB R172, R201, R198 ;  /* 0x000000c6c9ac723e */ /* 0x002fe200000000ff */
        /* <DEDUP_REMOVED lines=9> */
[----:B-----5:R-:W-:Y:S01]  /*117f0*/  HMMA.16816.F32 R160, R172, R32, R160 ;  /* 0x00000020aca0723c */ /* 0x020fe200000018a0 */
[----:B------:R-:W-:Y:S01]  /*11800*/  FADD.FTZ R243, R191, R202 ;  /* 0x000000cabff37221 */ /* 0x000fe20000010000 */
[----:B------:R-:W-:-:S06]  /*11810*/  FADD.FTZ R241, R197, R192 ;  /* 0x000000c0c5f17221 */ /* 0x000fcc0000010000 */
[C---:B------:R-:W-:Y:S08]  /*11820*/  HMMA.16816.F32 R152, R172.reuse, R34, R152 ;  /* 0x00000022ac98723c */ /* 0x040ff00000001898 */
[C---:B--2---:R-:W-:Y:S08]  /*11830*/  HMMA.16816.F32 R140, R172.reuse, R28, R140 ;  /* 0x0000001cac8c723c */ /* 0x044ff0000000188c */
        /* <DEDUP_REMOVED lines=42> */
.L_x_1627:
[----:B------:R-:W-:-:S09]  /*11ae0*/  UISETP.GE.AND UP0, UPT, UR11, URZ, UPT ;  /* 0x000000ff0b00728c */ /* 0x000fd2000bf06270 */
[----:B------:R-:W-:Y:S05]  /*11af0*/  BRA.U !UP0, `(.L_x_1632) ;  /* 0x0000002d08707547 */ /* 0x000fea000b800000 */
[----:B------:R-:W1:Y:S01]  /*11b00*/  S2R R237, SR_TID.X ;  /* 0x0000000000ed7919 */ /* 0x000e620000002100 */
[----:B------:R-:W2:Y:S01]  /*11b10*/  LDCU UR10, c[0x0][0x440] ;  /* 0x00008800ff0a77ac */ /* 0x000ea20008000800 */
[----:B------:R-:W-:Y:S01]  /*11b20*/  IMAD.MOV.U32 R216, RZ, RZ, 0x20 ;  /* 0x00000020ffd87424 */ /* 0x000fe200078e00ff */
[----:B------:R-:W-:Y:S01]  /*11b30*/  MOV R0, R167 ;  /* 0x000000a700007202 */ /* 0x000fe20000000f00 */
[----:B------:R-:W-:Y:S01]  /*11b40*/  IMAD.MOV.U32 R2, RZ, RZ, R165 ;  /* 0x000000ffff027224 */ /* 0x000fe200078e00a5 */
[----:B------:R-:W3:Y:S01]  /*11b50*/  LDCU.64 UR8, c[0x0][0x3b8] ;  /* 0x00007700ff0877ac */ /* 0x000ee20008000a00 */
[----:B------:R-:W-:Y:S01]  /*11b60*/  IMAD.MOV.U32 R173, RZ, RZ, R166 ;  /* 0x000000ffffad7224 */ /* 0x000fe200078e00a6 */
[----:B------:R-:W-:Y:S01]  /*11b70*/  MOV R3, R168 ;  /* 0x000000a800037202 */ /* 0x000fe20000000f00 */
[C---:B------:R-:W-:Y:S01]  /*11b80*/  VIADD R244, R225.reuse, 0xa040 ;  /* 0x0000a040e1f47836 */ /* 0x040fe20000000000 */
        /* <DEDUP_REMOVED lines=12> */
[----:B------:R-:W1:Y:S03]  /*11c50*/  LDCU UR4, c[0x0][0x45c] ;  /* 0x00008b80ff0477ac */ /* 0x000e660008000800 */
[----:B------:R-:W-:Y:S01]  /*11c60*/  SEL R216, R216, 0xffffffe0, !P0 ;  /* 0xffffffe0d8d87807 */ /* 0x000fe20004000000 */
[----:B------:R-:W3:Y:S03]  /*11c70*/  LDCU.64 UR8, c[0x0][0x3c0] ;  /* 0x00007800ff0877ac */ /* 0x000ee60008000a00 */
[----:B------:R-:W-:Y:S01]  /*11c80*/  IADD3 R217, PT, PT, R227, R216, RZ ;  /* 0x000000d8e3d97210 */ /* 0x000fe20007ffe0ff */
[----:B------:R-:W-:Y:S01]  /*11c90*/  IMAD.IADD R216, R229, 0x1, R216 ;  /* 0x00000001e5d87824 */ /* 0x000fe200078e02d8 */
[----:B--2-4-:R-:W-:Y:S06]  /*11ca0*/  BRA `(.L_x_1633) ;  /* 0x0000000000c87947 */ /* 0x014fec0003800000 */
.L_x_1635:
        /* <DEDUP_REMOVED lines=50> */
.L_x_1633:
[----:B------:R-:W-:Y:S04]  /*11fd0*/  DEPBAR.LE SB0, 0x0 ;  /* 0x000080000000791a */ /* 0x000fe80000000000 */
[----:B------:R-:W-:Y:S01]  /*11fe0*/  BAR.SYNC.DEFER_BLOCKING 0x0 ;  /* 0x0000000000007b1d */ /* 0x000fe20000010000 */
[----:B---3--:R-:W-:Y:S01]  /*11ff0*/  UIMAD.WIDE.U32 UR28, UR11, UR8, URZ ;  /* 0x000000080b1c72a5 */ /* 0x008fe2000f8e00ff */
[----:B------:R-:W-:Y:S03]  /*12000*/  ISETP.GE.AND P3, PT, R231, UR19, PT ;  /* 0x00000013e7007c0c */ /* 0x000fe6000bf66270 */
[----:B------:R-:W-:Y:S02]  /*12010*/  UIMAD UR10, UR11, UR9, UR29 ;  /* 0x000000090b0a72a4 */ /* 0x000fe4000f8e021d */
[----:B------:R-:W-:Y:S01]  /*12020*/  MOV R246, UR28 ;  /* 0x0000001c00f67c02 */ /* 0x000fe20008000f00 */
[----:B------:R-:W-:Y:S01]  /*12030*/  ULEA UR26, UP0, UR28, UR15, 0x5 ;  /* 0x0000000f1c1a7291 */ /* 0x000fe2000f8028ff */
[----:B------:R-:W-:Y:S02]  /*12040*/  MOV R247, UR29 ;  /* 0x0000001d00f77c02 */ /* 0x000fe40008000f00 */
[CC--:B------:R-:W-:Y:S01]  /*12050*/  LEA R250, P1, R246.reuse, R234.reuse, 0x6 ;  /* 0x000000eaf6fa7211 */ /* 0x0c0fe200078230ff */
[----:B------:R-:W-:Y:S01]  /*12060*/  ULEA.HI.X UR23, UR28, UR13, UR10, 0x5, UP0 ;  /* 0x0000000d1c177291 */ /* 0x000fe200080f2c0a */
[----:B------:R-:W-:Y:S01]  /*12070*/  MOV R172, UR10 ;  /* 0x0000000a00ac7c02 */ /* 0x000fe20008000f00 */
[----:B------:R-:W-:Y:S01]  /*12080*/  UISETP.NE.AND UP0, UPT, UR11, URZ, UPT ;  /* 0x000000ff0b00728c */ /* 0x000fe2000bf05270 */
        /* <DEDUP_REMOVED lines=9> */
[----:B------:R-:W-:Y:S04]  /*12120*/  LOP3.LUT P0, RZ, R237, 0x4, RZ, 0xc0, !PT ;  /* 0x00000004edff7812 */ /* 0x000fe8000780c0ff */
[----:B------:R-:W-:Y:S01]  /*12130*/  SEL R168, R218, 0xffffffc0, !P0 ;  /* 0xffffffc0daa87807 */ /* 0x000fe20004000000 */
[----:B------:R-:W-:Y:S03]  /*12140*/  @P4 STS.128 [R239+0xa000], RZ ;  /* 0x00a000ffef004388 */ /* 0x000fe60000000c00 */
[-C--:B------:R-:W-:Y:S02]  /*12150*/  IADD3 R175, PT, PT, R229, R168.reuse, RZ ;  /* 0x000000a8e5af7210 */ /* 0x080fe40007ffe0ff */
[----:B------:R-:W-:Y:S03]  /*12160*/  IADD3 R174, PT, PT, R227, R168, RZ ;  /* 0x000000a8e3ae7210 */ /* 0x000fe60007ffe0ff */
        /* <DEDUP_REMOVED lines=16> */
[----:B------:R-:W3:Y:S08]  /*12270*/  LDSM.16.M88.4 R176, [R228+UR6+0x8000] ;  /* 0x00800006e4b0783b */ /* 0x000ef00008000200 */
[----:B------:R-:W4:Y:S08]  /*12280*/  LDSM.16.M88.4 R180, [R229+0x2000] ;  /* 0x00200000e5b4783b */ /* 0x000f300000000200 */
[----:B------:R-:W5:Y:S08]  /*12290*/  LDSM.16.M88.4 R184, [R228+UR6+0x8800] ;  /* 0x00880006e4b8783b */ /* 0x000f700008000200 */
[----:B------:R-:W0:Y:S08]  /*122a0*/  LDGDEPBAR ;  /* 0x00000000000079af */ /* 0x000e300000000000 */
[----:B------:R-:W-:Y:S08]  /*122b0*/  LDSM.16.M88.4 R188, [R216] ;  /* 0x00000000d8bc783b */ /* 0x000ff00000000200 */
[----:B------:R-:W1:Y:S01]  /*122c0*/  LDSM.16.M88.4 R192, [R217+0x8000] ;  /* 0x00800000d9c0783b */ /* 0x000e620000000200 */
[-C--:B---3--:R-:W-:Y:S07]  /*122d0*/  HMMA.16816.F32 R4, R164, R176.reuse, RZ ;  /* 0x000000b0a404723c */ /* 0x088fee00000018ff */
[----:B------:R-:W3:Y:S01]  /*122e0*/  LDSM.16.M88.4 R196, [R216+0x2000] ;  /* 0x00200000d8c4783b */ /* 0x000ee20000000200 */
[C---:B----4-:R-:W-:Y:S07]  /*122f0*/  HMMA.16816.F32 R8, R180.reuse, R176, RZ ;  /* 0x000000b0b408723c */ /* 0x050fee00000018ff */
[----:B------:R-:W4:Y:S01]  /*12300*/  LDSM.16.M88.4 R200, [R217+0x8800] ;  /* 0x00880000d9c8783b */ /* 0x000f220000000200 */
[-C--:B------:R-:W-:Y:S07]  /*12310*/  HMMA.16816.F32 R12, R180, R178.reuse, RZ ;  /* 0x000000b2b40c723c */ /* 0x080fee00000018ff */
[----:B------:R-:W-:Y:S01]  /*12320*/  LDSM.16.M88.4 R204, [R174+0x8000] ;  /* 0x00800000aecc783b */ /* 0x000fe20000000200 */
[C---:B------:R-:W-:Y:S07]  /*12330*/  HMMA.16816.F32 R16, R164.reuse, R178, RZ ;  /* 0x000000b2a410723c */ /* 0x040fee00000018ff */
[----:B------:R-:W2:Y:S01]  /*12340*/  LDSM.16.M88.4 R176, [R175] ;  /* 0x00000000afb0783b */ /* 0x000ea20000000200 */
        /* <DEDUP_REMOVED lines=8> */
[-C--:B-1----:R-:W-:Y:S07]  /*123d0*/  HMMA.16816.F32 R4, R188, R192.reuse, R4 ;  /* 0x000000c0bc04723c */ /* 0x082fee0000001804 */
[----:B------:R-:W1:Y:S01]  /*123e0*/  LDSM.16.M88.4 R184, [R226+0x2000] ;  /* 0x00200000e2b8783b */ /* 0x000e620000000200 */
[C---:B---3--:R-:W-:Y:S07]  /*123f0*/  HMMA.16816.F32 R8, R196.reuse, R192, R8 ;  /* 0x000000c0c408723c */ /* 0x048fee0000001808 */
[----:B------:R-:W-:Y:S01]  /*12400*/  LDSM.16.M88.4 R168, [R228+UR6+0x9000] ;  /* 0x00900006e4a8783b */ /* 0x000fe20008000200 */
        /* <DEDUP_REMOVED lines=9> */
[-C--:B--2---:R-:W-:Y:S01]  /*124a0*/  HMMA.16816.F32 R4, R176, R204.reuse, R4 ;  /* 0x000000ccb004723c */ /* 0x084fe20000001804 */
[----:B------:R-:W-:Y:S07]  /*124b0*/  LDSM.16.M88.4 R200, [R217+0x9000] ;  /* 0x00900000d9c8783b */ /* 0x000fee0000000200 */
[C---:B-----5:R-:W-:Y:S08]  /*124c0*/  HMMA.16816.F32 R8, R208.reuse, R204, R8 ;  /* 0x000000ccd008723c */ /* 0x060ff00000001808 */
[-C--:B------:R-:W-:Y:S08]  /*124d0*/  HMMA.16816.F32 R12, R208, R206.reuse, R12 ;  /* 0x000000ced00c723c */ /* 0x080ff0000000180c */
[C---:B------:R-:W-:Y:S01]  /*124e0*/  HMMA.16816.F32 R16, R176.reuse, R206, R16 ;  /* 0x000000ceb010723c */ /* 0x040fe20000001810 */
[----:B------:R-:W-:Y:S07]  /*124f0*/  LDSM.16.M88.4 R204, [R174+0x9000] ;  /* 0x00900000aecc783b */ /* 0x000fee0000000200 */
[-C--:B------:R-:W-:Y:S08]  /*12500*/  HMMA.16816.F32 R20, R176, R212.reuse, R20 ;  /* 0x000000d4b014723c */ /* 0x080ff00000001814 */
[C---:B------:R-:W-:Y:S01]  /*12510*/  HMMA.16816.F32 R24, R208.reuse, R212, R24 ;  /* 0x000000d4d018723c */ /* 0x040fe20000001818 */
[----:B------:R-:W-:Y:S07]  /*12520*/  MOV R213, UR11 ;  /* 0x0000000b00d57c02 */ /* 0x000fee0008000f00 */
[-C--:B------:R-:W-:Y:S03]  /*12530*/  HMMA.16816.F32 R28, R208, R214.reuse, R28 ;  /* 0x000000d6d01c723c */ /* 0x080fe6000000181c */
[----:B------:R-:W-:Y:S05]  /*12540*/  LEA R211, R213, R238, 0x5 ;  /* 0x000000eed5d37211 */ /* 0x000fea00078e28ff */
[----:B------:R-:W-:Y:S01]  /*12550*/  HMMA.16816.F32 R32, R176, R214, R32 ;  /* 0x000000d6b020723c */ /* 0x000fe20000001820 */
[----:B------:R-:W2:Y:S07]  /*12560*/  LDSM.16.M88.4 R176, [R228+UR6+0x9800] ;  /* 0x00980006e4b0783b */ /* 0x000eae0008000200 */
[-C--:B------:R-:W-:Y:S08]  /*12570*/  HMMA.16816.F32 R4, R164, R180.reuse, R4 ;  /* 0x000000b4a404723c */ /* 0x080ff00000001804 */
[C---:B-1----:R-:W-:Y:S08]  /*12580*/  HMMA.16816.F32 R8, R184.reuse, R180, R8 ;  /* 0x000000b4b808723c */ /* 0x042ff00000001808 */
[-C--:B------:R-:W-:Y:S08]  /*12590*/  HMMA.16816.F32 R12, R184, R182.reuse, R12 ;  /* 0x000000b6b80c723c */ /* 0x080ff0000000180c */
[C---:B------:R-:W-:Y:S01]  /*125a0*/  HMMA.16816.F32 R16, R164.reuse, R182, R16 ;  /* 0x000000b6a410723c */ /* 0x040fe20000001810 */
[----:B------:R-:W1:Y:S07]  /*125b0*/  LDSM.16.M88.4 R180, [R216+0x4000] ;  /* 0x00400000d8b4783b */ /* 0x000e6e0000000200 */
[-C--:B---3--:R-:W-:Y:S08]  /*125c0*/  HMMA.16816.F32 R20, R164, R188.reuse, R20 ;  /* 0x000000bca414723c */ /* 0x088ff00000001814 */
[C---:B------:R-:W-:Y:S08]  /*125d0*/  HMMA.16816.F32 R24, R184.reuse, R188, R24 ;  /* 0x000000bcb818723c */ /* 0x040ff00000001818 */
[-C--:B------:R-:W-:Y:S01]  /*125e0*/  HMMA.16816.F32 R28, R184, R190.reuse, R28 ;  /* 0x000000beb81c723c */ /* 0x080fe2000000181c */
[----:B------:R-:W-:Y:S07]  /*125f0*/  LDSM.16.M88.4 R184, [R217+0x9800] ;  /* 0x00980000d9b8783b */ /* 0x000fee0000000200 */
[----:B------:R-:W-:Y:S01]  /*12600*/  HMMA.16816.F32 R32, R164, R190, R32 ;  /* 0x000000bea420723c */ /* 0x000fe20000001820 */
[----:B------:R-:W3:Y:S07]  /*12610*/  LDSM.16.M88.4 R164, [R216+0x6000] ;  /* 0x00600000d8a4783b */ /* 0x000eee0000000200 */
[-C--:B------:R-:W-:Y:S01]  /*12620*/  HMMA.16816.F32 R4, R192, R168.reuse, R4 ;  /* 0x000000a8c004723c */ /* 0x080fe20000001804 */
[----:B------:R-:W4:Y:S07]  /*12630*/  LDSM.16.M88.4 R188, [R175+0x4000] ;  /* 0x00400000afbc783b */ /* 0x000f2e0000000200 */
[C---:B------:R-:W-:Y:S08]  /*12640*/  HMMA.16816.F32 R8, R196.reuse, R168, R8 ;  /* 0x000000a8c408723c */ /* 0x040ff00000001808 */
[-C--:B------:R-:W-:Y:S08]  /*12650*/  HMMA.16816.F32 R12, R196, R170.reuse, R12 ;  /* 0x000000aac40c723c */ /* 0x080ff0000000180c */
[C---:B------:R-:W-:Y:S01]  /*12660*/  HMMA.16816.F32 R16, R192.reuse, R170, R16 ;  /* 0x000000aac010723c */ /* 0x040fe20000001810 */
[----:B------:R-:W5:Y:S07]  /*12670*/  LDSM.16.M88.4 R168, [R175+0x6000] ;  /* 0x00600000afa8783b */ /* 0x000f6e0000000200 */
        /* <DEDUP_REMOVED lines=8> */
[C---:B---3--:R-:W-:Y:S08]  /*12700*/  HMMA.16816.F32 R8, R164.reuse, R200, R8 ;  /* 0x000000c8a408723c */ /* 0x048ff00000001808 */
[-C--:B------:R-:W-:Y:S08]  /*12710*/  HMMA.16816.F32 R12, R164, R202.reuse, R12 ;  /* 0x000000caa40c723c */ /* 0x080ff0000000180c */
[C---:B------:R-:W-:Y:S08]  /*12720*/  HMMA.16816.F32 R16, R180.reuse, R202, R16 ;  /* 0x000000cab410723c */ /* 0x040ff00000001810 */
[-C--:B------:R-:W-:Y:S08]  /*12730*/  HMMA.16816.F32 R20, R180, R184.reuse, R20 ;  /* 0x000000b8b414723c */ /* 0x080ff00000001814 */
[C---:B------:R-:W-:Y:S08]  /*12740*/  HMMA.16816.F32 R24, R164.reuse, R184, R24 ;  /* 0x000000b8a418723c */ /* 0x040ff00000001818 */
[-C--:B------:R-:W-:Y:S01]  /*12750*/  HMMA.16816.F32 R28, R164, R186.reuse, R28 ;  /* 0x000000baa41c723c */ /* 0x080fe2000000181c */
[----:B------:R-:W3:Y:S07]  /*12760*/  LDSM.16.M88.4 R164, [R226+0x6000] ;  /* 0x00600000e2a4783b */ /* 0x000eee0000000200 */
[----:B------:R-:W-:Y:S08]  /*12770*/  HMMA.16816.F32 R32, R180, R186, R32 ;  /* 0x000000bab420723c */ /* 0x000ff00000001820 */
[-C--:B----4-:R-:W-:Y:S08]  /*12780*/  HMMA.16816.F32 R4, R188, R204.reuse, R4 ;  /* 0x000000ccbc04723c */ /* 0x090ff00000001804 */
[C---:B-----5:R-:W-:Y:S08]  /*12790*/  HMMA.16816.F32 R8, R168.reuse, R204, R8 ;  /* 0x000000cca808723c */ /* 0x060ff00000001808 */
[-C--:B------:R-:W-:Y:S08]  /*127a0*/  HMMA.16816.F32 R12, R168, R206.reuse, R12 ;  /* 0x000000cea80c723c */ /* 0x080ff0000000180c */
[C---:B------:R-:W-:Y:S08]  /*127b0*/  HMMA.16816.F32 R16, R188.reuse, R206, R16 ;  /* 0x000000cebc10723c */ /* 0x040ff00000001810 */
[-C--:B--2---:R-:W-:Y:S08]  /*127c0*/  HMMA.16816.F32 R20, R188, R176.reuse, R20 ;  /* 0x000000b0bc14723c */ /* 0x084ff00000001814 */
[C---:B------:R-:W-:Y:S08]  /*127d0*/  HMMA.16816.F32 R24, R168.reuse, R176, R24 ;  /* 0x000000b0a818723c */ /* 0x040ff00000001818 */
[-C--:B------:R-:W-:Y:S08]  /*127e0*/  HMMA.16816.F32 R28, R168, R178.reuse, R28 ;  /* 0x000000b2a81c723c */ /* 0x080ff0000000181c */
[----:B------:R-:W-:Y:S01]  /*127f0*/  HMMA.16816.F32 R32, R188, R178, R32 ;  /* 0x000000b2bc20723c */ /* 0x000fe20000001820 */
[----:B------:R-:W2:Y:S01]  /*12800*/  LDSM.16.M88.4 R176, [R224+0x9800] ;  /* 0x00980000e0b0783b */ /* 0x000ea20000000200 */
[----:B------:R-:W-:Y:S06]  /*12810*/  DEPBAR.LE SB0, 0x0 ;  /* 0x000080000000791a */ /* 0x000fec0000000000 */
[-C--:B-1----:R-:W-:Y:S01]  /*12820*/  HMMA.16816.F32 R4, R192, R196.reuse, R4 ;  /* 0x000000c4c004723c */ /* 0x082fe20000001804 */
[----:B------:R-:W-:Y:S07]  /*12830*/  BAR.SYNC.DEFER_BLOCKING 0x0 ;  /* 0x0000000000007b1d */ /* 0x000fee0000010000 */
        /* <DEDUP_REMOVED lines=11> */
[----:B------:R-:W-:Y:S04]  /*128f0*/  FMUL.FTZ R250, R10, UR18 ;  /* 0x000000120afa7c20 */ /* 0x000fe80008410000 */
[----:B------:R-:W-:Y:S01]  /*12900*/  MUFU.TANH R248, R248 ;  /* 0x000000f800f87308 */ /* 0x000fe20000002400 */
[-C--:B--2---:R-:W-:Y:S03]  /*12910*/  HMMA.16816.F32 R20, R192, R176.reuse, R20 ;  /* 0x000000b0c014723c */ /* 0x084fe60000001814 */
[----:B------:R-:W-:Y:S01]  /*12920*/  FMUL.FTZ R170, R12, UR18 ;  /* 0x000000120caa7c20 */ /* 0x000fe20008410000 */
[----:B------:R-:W-:Y:S01]  /*12930*/  FMUL.FTZ R214, R14, UR18 ;  /* 0x000000120ed67c20 */ /* 0x000fe20008410000 */
[----:B------:R-:W-:Y:S01]  /*12940*/  FMUL.FTZ R215, R13, UR18 ;  /* 0x000000120dd77c20 */ /* 0x000fe20008410000 */
[----:B------:R-:W-:Y:S03]  /*12950*/  FMUL.FTZ R172, R15, UR18 ;  /* 0x000000120fac7c20 */ /* 0x000fe60008410000 */
[----:B------:R1:W-:Y:S01]  /*12960*/  MUFU.TANH R168, R170 ;  /* 0x000000aa00a87308 */ /* 0x0003e20000002400 */
[C---:B------:R-:W-:Y:S04]  /*12970*/  HMMA.16816.F32 R24, R164.reuse, R176, R24 ;  /* 0x000000b0a418723c */ /* 0x040fe80000001818 */
[----:B------:R-:W-:Y:S05]  /*12980*/  FMUL.FTZ R171, R16, UR18 ;  /* 0x0000001210ab7c20 */ /* 0x000fea0008410000 */
[----:B------:R-:W-:Y:S01]  /*12990*/  MUFU.TANH R174, R214 ;  /* 0x000000d600ae7308 */ /* 0x000fe20000002400 */
[-C--:B------:R-:W-:Y:S03]  /*129a0*/  HMMA.16816.F32 R28, R164, R178.reuse, R28 ;  /* 0x000000b2a41c723c */ /* 0x080fe6000000181c */
[----:B------:R-:W-:Y:S06]  /*129b0*/  FMUL.FTZ R205, R22, UR18 ;  /* 0x0000001216cd7c20 */ /* 0x000fec0008410000 */
[----:B------:R-:W2:Y:S01]  /*129c0*/  MUFU.TANH R214, R215 ;  /* 0x000000d700d67308 */ /* 0x000ea20000002400 */
[----:B------:R-:W-:Y:S04]  /*129d0*/  HMMA.16816.F32 R32, R192, R178, R32 ;  /* 0x000000b2c020723c */ /* 0x000fe80000001820 */
[----:B-1----:R-:W-:Y:S01]  /*129e0*/  FMUL.FTZ R170, R17, UR18 ;  /* 0x0000001211aa7c20 */ /* 0x002fe20008410000 */
[----:B------:R-:W-:Y:S04]  /*129f0*/  FMUL.FTZ R206, R25, UR18 ;  /* 0x0000001219ce7c20 */ /* 0x000fe80008410000 */
[----:B------:R1:W-:Y:S01]  /*12a00*/  MUFU.TANH R215, R172 ;  /* 0x000000ac00d77308 */ /* 0x0003e20000002400 */
[----:B------:R-:W-:Y:S01]  /*12a10*/  FMUL.FTZ R213, R31, UR18 ;  /* 0x000000121fd57c20 */ /* 0x000fe20008410000 */
[----:B------:R-:W-:Y:S01]  /*12a20*/  IADD3 R31, PT, PT, R211, 0x8, RZ ;  /* 0x00000008d31f7810 */ /* 0x000fe20007ffe0ff */
[----:B------:R-:W-:Y:S01]  /*12a30*/  FMUL.FTZ R194, R29, UR18 ;  /* 0x000000121dc27c20 */ /* 0x000fe20008410000 */
[----:B------:R-:W-:Y:S06]  /*12a40*/  IADD3 R29, PT, PT, R211, 0x9, RZ ;  /* 0x00000009d31d7810 */ /* 0x000fec0007ffe0ff */
[----:B------:R3:W4:Y:S01]  /*12a50*/  MUFU.TANH R201, R170 ;  /* 0x000000aa00c97308 */ /* 0x0007220000002400 */
[----:B------:R-:W-:Y:S01]  /*12a60*/  I2FP.F32.U32 R31, R31 ;  /* 0x0000001f001f7245 */ /* 0x000fe20000201000 */
[----:B------:R-:W-:Y:S01]  /*12a70*/  FMUL.FTZ R185, R28, UR18 ;  /* 0x000000121cb97c20 */ /* 0x000fe20008410000 */
[----:B------:R-:W-:Y:S07]  /*12a80*/  I2FP.F32.U32 R29, R29 ;  /* 0x0000001d001d7245 */ /* 0x000fee0000201000 */
[----:B------:R5:W5:Y:S01]  /*12a90*/  MUFU.TANH R210, R171 ;  /* 0x000000ab00d27308 */ /* 0x000b620000002400 */
[----:B--2---:R-:W-:Y:S01]  /*12aa0*/  FFMA.FTZ R10, R29, UR5, R214 ;  /* 0x000000051d0a7c23 */ /* 0x004fe200080100d6 */
[----:B-1----:R-:W-:Y:S01]  /*12ab0*/  FMUL.FTZ R172, R18, UR18 ;  /* 0x0000001212ac7c20 */ /* 0x002fe20008410000 */
[----:B------:R-:W-:Y:S07]  /*12ac0*/  FMUL.FTZ R214, R33, UR18 ;  /* 0x0000001221d67c20 */ /* 0x000fee0008410000 */
[----:B------:R-:W1:Y:S01]  /*12ad0*/  MUFU.TANH R251, R251 ;  /* 0x000000fb00fb7308 */ /* 0x000e620000002400 */
[----:B---3--:R-:W-:Y:S01]  /*12ae0*/  FMUL.FTZ R170, R20, UR18 ;  /* 0x0000001214aa7c20 */ /* 0x008fe20008410000 */
[----:B----4-:R-:W-:Y:S01]  /*12af0*/  FFMA.FTZ R33, R29, UR5, R201 ;  /* 0x000000051d217c23 */ /* 0x010fe200080100c9 */
[----:B------:R-:W-:Y:S01]  /*12b00*/  FMUL.FTZ R201, R35, UR18 ;  /* 0x0000001223c97c20 */ /* 0x000fe20008410000 */
[----:B------:R-:W-:Y:S06]  /*12b10*/  IADD3 R35, PT, PT, R211, 0x18, RZ ;  /* 0x00000018d3237810 */ /* 0x000fec0007ffe0ff */
[----:B------:R2:W-:Y:S01]  /*12b20*/  MUFU.TANH R207, R170 ;  /* 0x000000aa00cf7308 */ /* 0x0005e20000002400 */
[----:B------:R-:W-:Y:S01]  /*12b30*/  I2FP.F32.U32 R5, R35 ;  /* 0x0000002300057245 */ /* 0x000fe20000201000 */
[----:B-----5:R-:W-:Y:S01]  /*12b40*/  FMUL.FTZ R171, R19, UR18 ;  /* 0x0000001213ab7c20 */ /* 0x020fe20008410000 */
[----:B------:R-:W-:Y:S07]  /*12b50*/  FFMA.FTZ R195, R31, UR5, R210 ;  /* 0x000000051fc37c23 */ /* 0x000fee00080100d2 */
[----:B------:R-:W3:Y:S10]  /*12b60*/  MUFU.TANH R252, R252 ;  /* 0x000000fc00fc7308 */ /* 0x000ef40000002400 */
[----:B------:R4:W-:Y:S01]  /*12b70*/  MUFU.TANH R209, R172 ;  /* 0x000000ac00d17308 */ /* 0x0009e20000002400 */
[----:B--2---:R-:W-:Y:S09]  /*12b80*/  FMUL.FTZ R170, R24, UR18 ;  /* 0x0000001218aa7c20 */ /* 0x004ff20008410000 */
[----:B------:R2:W-:Y:S10]  /*12b90*/  MUFU.TANH R187, R170 ;  /* 0x000000aa00bb7308 */ /* 0x0005f40000002400 */
[----:B------:R5:W-:Y:S01]  /*12ba0*/  MUFU.TANH R175, R171 ;  /* 0x000000ab00af7308 */ /* 0x000be20000002400 */
[----:B----4-:R-:W-:Y:S09]  /*12bb0*/  FMUL.FTZ R172, R23, UR18 ;  /* 0x0000001217ac7c20 */ /* 0x010ff20008410000 */
[----:B------:R4:W-:Y:S01]  /*12bc0*/  MUFU.TANH R186, R206 ;  /* 0x000000ce00ba7308 */ /* 0x0009e20000002400 */
[----:B--2---:R-:W-:Y:S01]  /*12bd0*/  FMUL.FTZ R170, R30, UR18 ;  /* 0x000000121eaa7c20 */ /* 0x004fe20008410000 */
[----:B------:R-:W-:Y:S04]  /*12be0*/  IADD3 R30, PT, PT, R211, 0x1, RZ ;  /* 0x00000001d31e7810 */ /* 0x000fe80007ffe0ff */
[----:B------:R-:W-:Y:S04]  /*12bf0*/  I2FP.F32.U32 R30, R30 ;  /* 0x0000001e001e7245 */ /* 0x000fe80000201000 */
[----:B------:R-:W2:Y:S01]  /*12c00*/  MUFU.TANH R169, R169 ;  /* 0x000000a900a97308 */ /* 0x000ea20000002400 */
[----:B-----5:R-:W-:Y:S01]  /*12c10*/  FMUL.FTZ R171, R21, UR18 ;  /* 0x0000001215ab7c20 */ /* 0x020fe20008410000 */
[C---:B------:R-:W-:Y:S01]  /*12c20*/  FFMA.FTZ R247, R30.reuse, UR5, R247 ;  /* 0x000000051ef77c23 */ /* 0x040fe200080100f7 */
[C---:B------:R-:W-:Y:S01]  /*12c30*/  FFMA.FTZ R248, R30.reuse, UR5, R248 ;  /* 0x000000051ef87c23 */ /* 0x040fe200080100f8 */
[C---:B-1----:R-:W-:Y:S01]  /*12c40*/  FFMA.FTZ R251, R30.reuse, UR5, R251 ;  /* 0x000000051efb7c23 */ /* 0x042fe200080100fb */
[----:B---3--:R-:W-:Y:S05]  /*12c50*/  FFMA.FTZ R252, R30, UR5, R252 ;  /* 0x000000051efc7c23 */ /* 0x008fea00080100fc */
[----:B------:R1:W-:Y:S01]  /*12c60*/  MUFU.TANH R202, R172 ;  /* 0x000000ac00ca7308 */ /* 0x0003e20000002400 */
[----:B------:R-:W-:Y:S01]  /*12c70*/  FMUL.FTZ R30, R34, UR18 ;  /* 0x00000012221e7c20 */ /* 0x000fe20008410000 */
[----:B------:R-:W-:Y:S01]  /*12c80*/  FFMA.FTZ R34, R31, UR5, R174 ;  /* 0x000000051f227c23 */ /* 0x000fe200080100ae */
[----:B----4-:R-:W-:Y:S07]  /*12c90*/  I2FP.F32.U32 R206, R211 ;  /* 0x000000d300ce7245 */ /* 0x010fee0000201000 */
[----:B------:R3:W4:Y:S01]  /*12ca0*/  MUFU.TANH R174, R30 ;  /* 0x0000001e00ae7308 */ /* 0x0007220000002400 */
[----:B--2---:R-:W-:Y:S09]  /*12cb0*/  FFMA.FTZ R193, R206, UR5, R169 ;  /* 0x00000005cec17c23 */ /* 0x004ff200080100a9 */
[----:B------:R2:W-:Y:S01]  /*12cc0*/  MUFU.TANH R203, R171 ;  /* 0x000000ab00cb7308 */ /* 0x0005e20000002400 */
[----:B-1----:R-:W-:Y:S09]  /*12cd0*/  FMUL.FTZ R172, R26, UR18 ;  /* 0x000000121aac7c20 */ /* 0x002ff20008410000 */
[----:B------:R-:W1:Y:S01]  /*12ce0*/  MUFU.TANH R246, R246 ;  /* 0x000000f600f67308 */ /* 0x000e620000002400 */
[C---:B---3--:R-:W-:Y:S01]  /*12cf0*/  FFMA.FTZ R30, R29.reuse, UR5, R215 ;  /* 0x000000051d1e7c23 */ /* 0x048fe200080100d7 */
[----:B------:R-:W-:Y:S01]  /*12d00*/  FFMA.FTZ R29, R29, UR5, R175 ;  /* 0x000000051d1d7c23 */ /* 0x000fe200080100af */
[----:B----4-:R-:W-:Y:S07]  /*12d10*/  FFMA.FTZ R174, R5, UR5, R174 ;  /* 0x0000000505ae7c23 */ /* 0x010fee00080100ae */
[----:B------:R-:W3:Y:S01]  /*12d20*/  MUFU.TANH R249, R249 ;  /* 0x000000f900f97308 */ /* 0x000ee20000002400 */
[----:B--2---:R-:W-:Y:S09]  /*12d30*/  FMUL.FTZ R171, R27, UR18 ;  /* 0x000000121bab7c20 */ /* 0x004ff20008410000 */
[----:B------:R-:W2:Y:S01]  /*12d40*/  MUFU.TANH R250, R250 ;  /* 0x000000fa00fa7308 */ /* 0x000ea20000002400 */
[C---:B-1----:R-:W-:Y:S09]  /*12d50*/  FFMA.FTZ R246, R206.reuse, UR5, R246 ;  /* 0x00000005cef67c23 */ /* 0x042ff200080100f6 */
[----:B------:R1:W-:Y:S01]  /*12d60*/  MUFU.TANH R169, R213 ;  /* 0x000000d500a97308 */ /* 0x0003e20000002400 */
[C---:B---3--:R-:W-:Y:S09]  /*12d70*/  FFMA.FTZ R249, R206.reuse, UR5, R249 ;  /* 0x00000005cef97c23 */ /* 0x048ff200080100f9 */
[----:B------:R3:W-:Y:S01]  /*12d80*/  MUFU.TANH R175, R214 ;  /* 0x000000d600af7308 */ /* 0x0007e20000002400 */
[----:B--2---:R-:W-:Y:S01]  /*12d90*/  FFMA.FTZ R250, R206, UR5, R250 ;  /* 0x00000005cefa7c23 */ /* 0x004fe200080100fa */
[----:B------:R-:W-:Y:S04]  /*12da0*/  FMUL.FTZ R206, R32, UR18 ;  /* 0x0000001220ce7c20 */ /* 0x000fe80008410000 */
[----:B------:R-:W-:Y:S04]  /*12db0*/  FMNMX3.FTZ R35, R2, R250, R252, !PT ;  /* 0x000000fa02237276 */ /* 0x000fe800078100fc */
[----:B------:R-:W2:Y:S01]  /*12dc0*/  MUFU.TANH R205, R205 ;  /* 0x000000cd00cd7308 */ /* 0x000ea20000002400 */
[----:B-1----:R-:W-:Y:S01]  /*12dd0*/  FFMA.FTZ R213, R31, UR5, R168 ;  /* 0x000000051fd57c23 */ /* 0x002fe200080100a8 */
[----:B------:R-:W-:Y:S01]  /*12de0*/  IADD3 R168, PT, PT, R211, 0x10, RZ ;  /* 0x00000010d3a87810 */ /* 0x000fe20007ffe0ff */
[----:B------:R-:W-:Y:S03]  /*12df0*/  FFMA.FTZ R31, R31, UR5, R209 ;  /* 0x000000051f1f7c23 */ /* 0x000fe600080100d1 */
[----:B------:R-:W-:Y:S04]  /*12e00*/  I2FP.F32.U32 R215, R168 ;  /* 0x000000a800d77245 */ /* 0x000fe80000201000 */
[----:B------:R-:W1:Y:S01]  /*12e10*/  MUFU.TANH R172, R172 ;  /* 0x000000ac00ac7308 */ /* 0x000e620000002400 */
[----:B------:R-:W-:Y:S02]  /*12e20*/  FMNMX3.FTZ R168, R3, R193, R247, !PT ;  /* 0x000000c103a87276 */ /* 0x000fe400078100f7 */
[----:B---3--:R-:W-:Y:S01]  /*12e30*/  IADD3 R214, PT, PT, R211, 0x11, RZ ;  /* 0x00000011d3d67810 */ /* 0x008fe20007ffe0ff */
[C---:B------:R-:W-:Y:S01]  /*12e40*/  FFMA.FTZ R207, R215.reuse, UR5, R207 ;  /* 0x00000005d7cf7c23 */ /* 0x040fe200080100cf */
[C---:B------:R-:W-:Y:S01]  /*12e50*/  FFMA.FTZ R187, R215.reuse, UR5, R187 ;  /* 0x00000005d7bb7c23 */ /* 0x040fe200080100bb */
[----:B------:R-:W-:Y:S04]  /*12e60*/  FMNMX3.FTZ R168, R168, R195, R33, !PT ;  /* 0x000000c3a8a87276 */ /* 0x000fe80007810021 */
[----:B------:R-:W3:Y:S01]  /*12e70*/  MUFU.TANH R171, R171 ;  /* 0x000000ab00ab7308 */ /* 0x000ee20000002400 */
[----:B------:R-:W-:Y:S01]  /*12e80*/  I2FP.F32.U32 R214, R214 ;  /* 0x000000d600d67245 */ /* 0x000fe20000201000 */
[C---:B--2---:R-:W-:Y:S04]  /*12e90*/  FFMA.FTZ R205, R215.reuse, UR5, R205 ;  /* 0x00000005d7cd7c23 */ /* 0x044fe800080100cd */
[C---:B------:R-:W-:Y:S01]  /*12ea0*/  FFMA.FTZ R203, R214.reuse, UR5, R203 ;  /* 0x00000005d6cb7c23 */ /* 0x040fe200080100cb */
[C---:B------:R-:W-:Y:S03]  /*12eb0*/  FFMA.FTZ R202, R214.reuse, UR5, R202 ;  /* 0x00000005d6ca7c23 */ /* 0x040fe600080100ca */
[----:B------:R-:W2:Y:S01]  /*12ec0*/  MUFU.TANH R185, R185 ;  /* 0x000000b900b97308 */ /* 0x000ea20000002400 */
[----:B------:R-:W-:Y:S01]  /*12ed0*/  FFMA.FTZ R186, R214, UR5, R186 ;  /* 0x00000005d6ba7c23 */ /* 0x000fe200080100ba */
[----:B-1----:R-:W-:Y:S01]  /*12ee0*/  FFMA.FTZ R172, R215, UR5, R172 ;  /* 0x00000005d7ac7c23 */ /* 0x002fe200080100ac */
[----:B------:R-:W-:Y:S04]  /*12ef0*/  IADD3 R215, PT, PT, R211, 0x19, RZ ;  /* 0x00000019d3d77810 */ /* 0x000fe80007ffe0ff */
[----:B------:R-:W-:Y:S03]  /*12f00*/  I2FP.F32.U32 R4, R215 ;  /* 0x000000d700047245 */ /* 0x000fe60000201000 */
[----:B------:R-:W1:Y:S01]  /*12f10*/  MUFU.TANH R170, R170 ;  /* 0x000000aa00aa7308 */ /* 0x000e620000002400 */
[----:B------:R-:W-:Y:S01]  /*12f20*/  FMNMX3.FTZ R215, R0, R246, R248, !PT ;  /* 0x000000f600d77276 */ /* 0x000fe200078100f8 */
[----:B---3--:R-:W-:Y:S01]  /*12f30*/  FFMA.FTZ R171, R214, UR5, R171 ;  /* 0x00000005d6ab7c23 */ /* 0x008fe200080100ab */
[----:B------:R-:W-:Y:S01]  /*12f40*/  FMNMX3.FTZ R214, R173, R249, R251, !PT ;  /* 0x000000f9add67276 */ /* 0x000fe200078100fb */
[C---:B------:R-:W-:Y:S01]  /*12f50*/  FFMA.FTZ R169, R4.reuse, UR5, R169 ;  /* 0x0000000504a97c23 */ /* 0x040fe200080100a9 */
[----:B------:R-:W-:Y:S01]  /*12f60*/  FMNMX3.FTZ R215, R215, R31, R29, !PT ;  /* 0x0000001fd7d77276 */ /* 0x000fe2000781001d */
[----:B------:R-:W-:Y:S01]  /*12f70*/  FFMA.FTZ R175, R4, UR5, R175 ;  /* 0x0000000504af7c23 */ /* 0x000fe200080100af */
[----:B------:R-:W-:Y:S03]  /*12f80*/  FMNMX3.FTZ R214, R214, R213, R10, !PT ;  /* 0x000000d5d6d67276 */ /* 0x000fe6000781000a */
[----:B------:R-:W3:Y:S01]  /*12f90*/  MUFU.TANH R206, R206 ;  /* 0x000000ce00ce7308 */ /* 0x000ee20000002400 */
[----:B------:R-:W-:Y:S01]  /*12fa0*/  FMNMX3.FTZ R215, R215, R205, R202, !PT ;  /* 0x000000cdd7d77276 */ /* 0x000fe200078100ca */
[C---:B--2---:R-:W-:Y:S01]  /*12fb0*/  FFMA.FTZ R185, R5.reuse, UR5, R185 ;  /* 0x0000000505b97c23 */ /* 0x044fe200080100b9 */
[----:B------:R-:W-:Y:S07]  /*12fc0*/  FMNMX3.FTZ R214, R214, R187, R186, !PT ;  /* 0x000000bbd6d67276 */ /* 0x000fee00078100ba */
[----:B------:R-:W2:Y:S01]  /*12fd0*/  MUFU.TANH R194, R194 ;  /* 0x000000c200c27308 */ /* 0x000ea20000002400 */
[C---:B-1----:R-:W-:Y:S09]  /*12fe0*/  FFMA.FTZ R170, R5.reuse, UR5, R170 ;  /* 0x0000000505aa7c23 */ /* 0x042ff200080100aa */
[----:B------:R-:W1:Y:S01]  /*12ff0*/  MUFU.TANH R201, R201 ;  /* 0x000000c900c97308 */ /* 0x000e620000002400 */
[----:B---3--:R-:W-:Y:S01]  /*13000*/  FFMA.FTZ R206, R5, UR5, R206 ;  /* 0x0000000505ce7c23 */ /* 0x008fe200080100ce */
[----:B------:R-:W-:Y:S02]  /*13010*/  FMNMX3.FTZ R5, R35, R34, R30, !PT ;  /* 0x0000002223057276 */ /* 0x000fe4000781001e */
[----:B------:R-:W-:Y:S02]  /*13020*/  FMNMX3.FTZ R35, R168, R207, R203, !PT ;  /* 0x000000cfa8237276 */ /* 0x000fe400078100cb */
[----:B------:R-:W-:Y:S01]  /*13030*/  FMNMX3.FTZ R5, R5, R172, R171, !PT ;  /* 0x000000ac05057276 */ /* 0x000fe200078100ab */
[----:B--2---:R-:W-:Y:S03]  /*13040*/  FFMA.FTZ R194, R4, UR5, R194 ;  /* 0x0000000504c27c23 */ /* 0x004fe600080100c2 */
[----:B------:R-:W-:Y:S02]  /*13050*/  FMNMX3.FTZ R5, R5, R170, R169, !PT ;  /* 0x000000aa05057276 */ /* 0x000fe400078100a9 */
[----:B------:R-:W-:Y:S01]  /*13060*/  FMNMX3.FTZ R214, R214, R185, R194, !PT ;  /* 0x000000b9d6d67276 */ /* 0x000fe200078100c2 */
[----:B-1----:R-:W-:Y:S01]  /*13070*/  FFMA.FTZ R201, R4, UR5, R201 ;  /* 0x0000000504c97c23 */ /* 0x002fe200080100c9 */
[----:B------:R-:W-:Y:S06]  /*13080*/  BRA.U.ANY UP0, `(.L_x_1635) ;  /* 0xffffffed00087547 */ /* 0x000fec000b93ffff */
.L_x_1634:
[----:B------:R-:W2:Y:S01]  /*13090*/  SHFL.BFLY PT, R13, R214, 0x2, 0x1f ;  /* 0x0c401f00d60d7f89 */ /* 0x000ea200000e0000 */
[----:B------:R-:W-:Y:S01]  /*130a0*/  FMNMX3.FTZ R12, R215, R174, R201, !PT ;  /* 0x000000aed70c7276 */ /* 0x000fe200078100c9 */
[----:B------:R-:W-:Y:S01]  /*130b0*/  UISETP.NE.AND UP0, UPT, UR11, URZ, UPT ;  /* 0x000000ff0b00728c */ /* 0x000fe2000bf05270 */
[----:B------:R-:W-:Y:S05]  /*130c0*/  FMNMX3.FTZ R35, R35, R206, R175, !PT ;  /* 0x000000ce23237276 */ /* 0x000fea00078100af */
[----:B------:R-:W3:Y:S01]  /*130d0*/  SHFL.BFLY PT, R4, R5, 0x2, 0x1f ;  /* 0x0c401f0005047f89 */ /* 0x000ee200000e0000 */
[----:B------:R-:W-:Y:S07]  /*130e0*/  UIADD3 UR11, UPT, UPT, UR11, -0x1, URZ ;  /* 0xffffffff0b0b7890 */ /* 0x000fee000fffe0ff */
[----:B------:R-:W4:Y:S08]  /*130f0*/  SHFL.BFLY PT, R14, R35, 0x2, 0x1f ;  /* 0x0c401f00230e7f89 */ /* 0x000f3000000e0000 */
[----:B------:R-:W5:Y:S08]  /*13100*/  SHFL.BFLY PT, R11, R12, 0x2, 0x1f ;  /* 0x0c401f000c0b7f89 */ /* 0x000f7000000e0000 */
[----:B-1----:R-:W-:Y:S08]  /*13110*/  LDSM.16.MT88.4 R20, [R225+0xa000] ;  /* 0x00a00000e114783b */ /* 0x002ff00000004200 */
[----:B------:R-:W-:Y:S08]  /*13120*/  LDSM.16.MT88.4 R176, [R223+0xa000] ;  /* 0x00a00000dfb0783b */ /* 0x000ff00000004200 */
[----:B------:R-:W-:Y:S08]  /*13130*/  LDSM.16.MT88.4 R188, [R220+0x800] ;  /* 0x00080000dcbc783b */ /* 0x000ff00000004200 */
[----:B------:R-:W-:Y:S01]  /*13140*/  LDSM.16.MT88.4 R196, [R219] ;  /* 0x00000000dbc4783b */ /* 0x000fe20000004200 */
[----:B--2---:R-:W-:Y:S02]  /*13150*/  FMNMX.FTZ R7, R214, R13, !PT ;  /* 0x0000000dd6077209 */ /* 0x004fe40007810000 */
[----:B---3--:R-:W-:Y:S02]  /*13160*/  FMNMX.FTZ R6, R5, R4, !PT ;  /* 0x0000000405067209 */ /* 0x008fe40007810000 */
[----:B----4-:R-:W-:Y:S02]  /*13170*/  FMNMX.FTZ R9, R35, R14, !PT ;  /* 0x0000000e23097209 */ /* 0x010fe40007810000 */
        /* <DEDUP_REMOVED lines=11> */
[C---:B------:R-:W-:Y:S01]  /*13230*/  FMUL.FTZ R173, R165.reuse, UR4 ;  /* 0x00000004a5ad7c20 */ /* 0x040fe20008410000 */
[C---:B------:R-:W-:Y:S01]  /*13240*/  FSETP.NEU.FTZ.AND P1, PT, R165.reuse, -INF , PT ;  /* 0xff800000a500780b */ /* 0x040fe20003f3d000 */
[----:B------:R-:W-:Y:S01]  /*13250*/  FADD.FTZ R4, -R165, R2 ;  /* 0x00000002a5047221 */ /* 0x000fe20000010100 */
[----:B----4-:R-:W-:Y:S01]  /*13260*/  FMNMX.FTZ R167, R8, R167, !PT ;  /* 0x000000a708a77209 */ /* 0x010fe20007810000 */
[C---:B------:R-:W-:Y:S01]  /*13270*/  FMUL.FTZ R182, R168.reuse, UR4 ;  /* 0x00000004a8b67c20 */ /* 0x040fe20008410000 */
[----:B------:R-:W-:Y:S01]  /*13280*/  FSEL R181, R181, RZ, P2 ;  /* 0x000000ffb5b57208 */ /* 0x000fe20001000000 */
[----:B------:R-:W-:Y:S01]  /*13290*/  FMUL.FTZ R2, R5, UR4 ;  /* 0x0000000405027c20 */ /* 0x000fe20008410000 */
[----:B------:R-:W-:Y:S01]  /*132a0*/  FSEL R173, R173, RZ, P1 ;  /* 0x000000ffadad7208 */ /* 0x000fe20000800000 */
[C---:B------:R-:W-:Y:S01]  /*132b0*/  FMUL.FTZ R180, R167.reuse, UR4 ;  /* 0x00000004a7b47c20 */ /* 0x040fe20008410000 */
[C---:B------:R-:W-:Y:S01]  /*132c0*/  FSETP.NEU.FTZ.AND P2, PT, R168.reuse, -INF , PT ;  /* 0xff800000a800780b */ /* 0x040fe20003f5d000 */
[----:B------:R-:W-:Y:S01]  /*132d0*/  FADD.FTZ R3, -R168, R3 ;  /* 0x00000003a8037221 */ /* 0x000fe20000010100 */
[C---:B------:R-:W-:Y:S01]  /*132e0*/  FSETP.NEU.FTZ.AND P1, PT, R167.reuse, -INF , PT ;  /* 0xff800000a700780b */ /* 0x040fe20003f3d000 */
[----:B------:R-:W-:Y:S01]  /*132f0*/  FADD.FTZ R5, -R167, R0 ;  /* 0x00000000a7057221 */ /* 0x000fe20000010100 */
[----:B------:R-:W-:Y:S01]  /*13300*/  FSEL R182, R182, RZ, P2 ;  /* 0x000000ffb6b67208 */ /* 0x000fe20001000000 */
[----:B------:R-:W-:Y:S01]  /*13310*/  FFMA.FTZ R214, R251, UR4, -R181 ;  /* 0x00000004fbd67c23 */ /* 0x000fe200080108b5 */
[----:B------:R-:W-:Y:S01]  /*13320*/  FSEL R180, R180, RZ, P1 ;  /* 0x000000ffb4b47208 */ /* 0x000fe20000800000 */
[----:B------:R-:W-:Y:S01]  /*13330*/  FFMA.FTZ R211, R250, UR4, -R173 ;  /* 0x00000004fad37c23 */ /* 0x000fe200080108ad */
[----:B------:R-:W-:Y:S01]  /*13340*/  FMUL.FTZ R164, R3, UR4 ;  /* 0x0000000403a47c20 */ /* 0x000fe20008410000 */
[----:B------:R-:W-:Y:S01]  /*13350*/  FFMA.FTZ R251, R247, UR4, -R182 ;  /* 0x00000004f7fb7c23 */ /* 0x000fe200080108b6 */
[----:B------:R-:W-:Y:S01]  /*13360*/  FFMA.FTZ R215, R249, UR4, -R181 ;  /* 0x00000004f9d77c23 */ /* 0x000fe200080108b5 */
[--C-:B------:R-:W-:Y:S01]  /*13370*/  FFMA.FTZ R250, R246, UR4, -R180.reuse ;  /* 0x00000004f6fa7c23 */ /* 0x100fe200080108b4 */
[----:B------:R-:W-:Y:S01]  /*13380*/  FFMA.FTZ R210, R252, UR4, -R173 ;  /* 0x00000004fcd27c23 */ /* 0x000fe200080108ad */
[----:B------:R-:W-:Y:S01]  /*13390*/  FMUL.FTZ R3, R5, UR4 ;  /* 0x0000000405037c20 */ /* 0x000fe20008410000 */
[----:B------:R-:W-:Y:S01]  /*133a0*/  FFMA.FTZ R248, R248, UR4, -R180 ;  /* 0x00000004f8f87c23 */ /* 0x000fe200080108b4 */
[--C-:B------:R-:W-:Y:S01]  /*133b0*/  FFMA.FTZ R252, R195, UR4, -R182.reuse ;  /* 0x00000004c3fc7c23 */ /* 0x100fe200080108b6 */
[----:B------:R-:W-:Y:S01]  /*133c0*/  FFMA.FTZ R249, R33, UR4, -R182 ;  /* 0x0000000421f97c23 */ /* 0x000fe200080108b6 */
[--C-:B------:R-:W-:Y:S01]  /*133d0*/  FFMA.FTZ R247, R31, UR4, -R180.reuse ;  /* 0x000000041ff77c23 */ /* 0x100fe200080108b4 */
[----:B------:R-:W-:Y:S01]  /*133e0*/  FFMA.FTZ R246, R29, UR4, -R180 ;  /* 0x000000041df67c23 */ /* 0x000fe200080108b4 */
[----:B------:R-:W-:Y:S01]  /*133f0*/  FMUL.FTZ R4, R4, UR4 ;  /* 0x0000000404047c20 */ /* 0x000fe20008410000 */
[--C-:B------:R-:W-:Y:S01]  /*13400*/  FFMA.FTZ R193, R193, UR4, -R182.reuse ;  /* 0x00000004c1c17c23 */ /* 0x100fe200080108b6 */
[----:B------:R-:W1:Y:S01]  /*13410*/  MUFU.EX2 R164, R164 ;  /* 0x000000a400a47308 */ /* 0x000e620000000800 */
[--C-:B------:R-:W-:Y:S01]  /*13420*/  FFMA.FTZ R213, R213, UR4, -R181.reuse ;  /* 0x00000004d5d57c23 */ /* 0x100fe200080108b5 */
[----:B------:R-:W-:Y:S01]  /*13430*/  FFMA.FTZ R212, R10, UR4, -R181 ;  /* 0x000000040ad47c23 */ /* 0x000fe200080108b5 */
[--C-:B------:R-:W-:Y:S07]  /*13440*/  FFMA.FTZ R209, R34, UR4, -R173.reuse ;  /* 0x0000000422d17c23 */ /* 0x100fee00080108ad */
[----:B------:R2:W3:Y:S01]  /*13450*/  MUFU.EX2 R0, R4 ;  /* 0x0000000400007308 */ /* 0x0004e20000000800 */
[----:B------:R-:W-:Y:S01]  /*13460*/  FFMA.FTZ R208, R30, UR4, -R173 ;  /* 0x000000041ed07c23 */ /* 0x000fe200080108ad */
[--C-:B------:R-:W-:Y:S01]  /*13470*/  FFMA.FTZ R187, R187, UR4, -R181.reuse ;  /* 0x00000004bbbb7c23 */ /* 0x100fe200080108b5 */
[--C-:B------:R-:W-:Y:S07]  /*13480*/  FFMA.FTZ R186, R186, UR4, -R181.reuse ;  /* 0x00000004baba7c23 */ /* 0x100fee00080108b5 */
[----:B------:R-:W4:Y:S01]  /*13490*/  MUFU.EX2 R3, R3 ;  /* 0x0000000300037308 */ /* 0x000f220000000800 */
[--C-:B------:R-:W-:Y:S01]  /*134a0*/  FFMA.FTZ R185, R185, UR4, -R181.reuse ;  /* 0x00000004b9b97c23 */ /* 0x100fe200080108b5 */
[----:B------:R-:W-:Y:S01]  /*134b0*/  FFMA.FTZ R181, R194, UR4, -R181 ;  /* 0x00000004c2b57c23 */ /* 0x000fe200080108b5 */
[--C-:B------:R-:W-:Y:S07]  /*134c0*/  FFMA.FTZ R207, R207, UR4, -R182.reuse ;  /* 0x00000004cfcf7c23 */ /* 0x100fee00080108b6 */
[----:B------:R-:W-:Y:S01]  /*134d0*/  MUFU.EX2 R183, R193 ;  /* 0x000000c100b77308 */ /* 0x000fe20000000800 */
[----:B------:R-:W-:Y:S01]  /*134e0*/  FFMA.FTZ R203, R203, UR4, -R182 ;  /* 0x00000004cbcb7c23 */ /* 0x000fe200080108b6 */
[C---:B-1----:R-:W-:Y:S01]  /*134f0*/  FMUL.FTZ R5, R164.reuse, R157 ;  /* 0x0000009da4057220 */ /* 0x042fe20000410000 */
[C---:B------:R-:W-:Y:S07]  /*13500*/  FMUL.FTZ R16, R164.reuse, R148 ;  /* 0x00000094a4107220 */ /* 0x040fee0000410000 */
[----:B------:R-:W1:Y:S01]  /*13510*/  MUFU.EX2 R251, R251 ;  /* 0x000000fb00fb7308 */ /* 0x000e620000000800 */
[C---:B------:R-:W-:Y:S01]  /*13520*/  FMUL.FTZ R17, R164.reuse, R149 ;  /* 0x00000095a4117220 */ /* 0x040fe20000410000 */
[----:B--2---:R-:W-:Y:S01]  /*13530*/  FMUL.FTZ R4, R164, R156 ;  /* 0x0000009ca4047220 */ /* 0x004fe20000410000 */
[C---:B---3--:R-:W-:Y:S07]  /*13540*/  FMUL.FTZ R10, R0.reuse, R162 ;  /* 0x000000a2000a7220 */ /* 0x048fee0000410000 */
[----:B------:R-:W-:Y:S01]  /*13550*/  MUFU.EX2 R250, R250 ;  /* 0x000000fa00fa7308 */ /* 0x000fe20000000800 */
[C---:B------:R-:W-:Y:S01]  /*13560*/  FMUL.FTZ R11, R0.reuse, R163 ;  /* 0x000000a3000b7220 */ /* 0x040fe20000410000 */
[C---:B----4-:R-:W-:Y:S01]  /*13570*/  FMUL.FTZ R6, R3.reuse, R158 ;  /* 0x0000009e03067220 */ /* 0x050fe20000410000 */
[C---:B------:R-:W-:Y:S07]  /*13580*/  FMUL.FTZ R7, R3.reuse, R159 ;  /* 0x0000009f03077220 */ /* 0x040fee0000410000 */
[----:B------:R-:W2:Y:S01]  /*13590*/  MUFU.EX2 R248, R248 ;  /* 0x000000f800f87308 */ /* 0x000ea20000000800 */
[C---:B------:R-:W-:Y:S01]  /*135a0*/  FMUL.FTZ R14, R0.reuse, R154 ;  /* 0x0000009a000e7220 */ /* 0x040fe20000410000 */
[C---:B------:R-:W-:Y:S01]  /*135b0*/  FMUL.FTZ R15, R0.reuse, R155 ;  /* 0x0000009b000f7220 */ /* 0x040fe20000410000 */
[C---:B------:R-:W-:Y:S07]  /*135c0*/  FMUL.FTZ R18, R3.reuse, R150 ;  /* 0x0000009603127220 */ /* 0x040fee0000410000 */
[----:B------:R-:W-:Y:S01]  /*135d0*/  MUFU.EX2 R252, R252 ;  /* 0x000000fc00fc7308 */ /* 0x000fe20000000800 */
[----:B------:R-:W-:Y:S01]  /*135e0*/  FMUL.FTZ R19, R3, R151 ;  /* 0x0000009703137220 */ /* 0x000fe20000410000 */
[----:B-1----:R-:W-:Y:S01]  /*135f0*/  F2FP.F16.F32.PACK_AB R156, R251, R183 ;  /* 0x000000b7fb9c723e */ /* 0x002fe200000000ff */
[----:B------:R-:W-:Y:S07]  /*13600*/  LDSM.16.MT88.4 R148, [R225+0xa800] ;  /* 0x00a80000e194783b */ /* 0x000fee0000004200 */
[----:B------:R-:W1:Y:S01]  /*13610*/  MUFU.EX2 R249, R249 ;  /* 0x000000f900f97308 */ /* 0x000e620000000800 */
[C---:B------:R-:W-:Y:S01]  /*13620*/  FMUL.FTZ R30, R0.reuse, R138 ;  /* 0x0000008a001e7220 */ /* 0x040fe20000410000 */
[----:B------:R-:W-:Y:S01]  /*13630*/  FMUL.FTZ R31, R0, R139 ;  /* 0x0000008b001f7220 */ /* 0x000fe20000410000 */
[C---:B------:R-:W-:Y:S07]  /*13640*/  FMUL.FTZ R32, R164.reuse, R132 ;  /* 0x00000084a4207220 */ /* 0x040fee0000410000 */
[----:B------:R-:W-:Y:S01]  /*13650*/  MUFU.EX2 R247, R247 ;  /* 0x000000f700f77308 */ /* 0x000fe20000000800 */
[----:B------:R-:W-:Y:S01]  /*13660*/  FMUL.FTZ R33, R164, R133 ;  /* 0x00000085a4217220 */ /* 0x000fe20000410000 */
[----:B--2---:R-:W-:Y:S01]  /*13670*/  F2FP.F16.F32.PACK_AB R157, R248, R250 ;  /* 0x000000faf89d723e */ /* 0x004fe200000000ff */
[----:B------:R-:W-:Y:S07]  /*13680*/  LDSM.16.MT88.4 R192, [R225+0xb800] ;  /* 0x00b80000e1c0783b */ /* 0x000fee0000004200 */
[----:B------:R-:W2:Y:S01]  /*13690*/  MUFU.EX2 R246, R246 ;  /* 0x000000f600f67308 */ /* 0x000ea20000000800 */
[C---:B------:R-:W-:Y:S01]  /*136a0*/  FMUL.FTZ R34, R3.reuse, R134 ;  /* 0x0000008603227220 */ /* 0x040fe20000410000 */
[----:B------:R-:W-:Y:S01]  /*136b0*/  FMUL.FTZ R35, R3, R135 ;  /* 0x0000008703237220 */ /* 0x000fe20000410000 */
[--C-:B------:R-:W-:Y:S07]  /*136c0*/  FFMA.FTZ R205, R205, UR4, -R180.reuse ;  /* 0x00000004cdcd7c23 */ /* 0x100fee00080108b4 */
[----:B------:R-:W3:Y:S01]  /*136d0*/  MUFU.EX2 R2, R2 ;  /* 0x0000000200027308 */ /* 0x000ee20000000800 */
[----:B------:R-:W-:Y:S01]  /*136e0*/  FFMA.FTZ R202, R202, UR4, -R180 ;  /* 0x00000004caca7c23 */ /* 0x000fe200080108b4 */
[----:B-1----:R-:W-:Y:S01]  /*136f0*/  F2FP.F16.F32.PACK_AB R158, R249, R252 ;  /* 0x000000fcf99e723e */ /* 0x002fe200000000ff */
[----:B------:R-:W-:Y:S07]  /*13700*/  LDSM.16.MT88.4 R132, [R222+0xa000] ;  /* 0x00a00000de84783b */ /* 0x000fee0000004200 */
[----:B------:R-:W-:Y:S01]  /*13710*/  MUFU.EX2 R215, R215 ;  /* 0x000000d700d77308 */ /* 0x000fe20000000800 */
[--C-:B------:R-:W-:Y:S01]  /*13720*/  FFMA.FTZ R206, R206, UR4, -R182.reuse ;  /* 0x00000004cece7c23 */ /* 0x100fe200080108b6 */
[----:B------:R-:W-:Y:S01]  /*13730*/  FFMA.FTZ R175, R175, UR4, -R182 ;  /* 0x00000004afaf7c23 */ /* 0x000fe200080108b6 */
[----:B------:R-:W-:Y:S07]  /*13740*/  FFMA.FTZ R174, R174, UR4, -R180 ;  /* 0x00000004aeae7c23 */ /* 0x000fee00080108b4 */
[----:B------:R-:W1:Y:S01]  /*13750*/  MUFU.EX2 R214, R214 ;  /* 0x000000d600d67308 */ /* 0x000e620000000800 */
[----:B------:R-:W-:Y:S01]  /*13760*/  FMUL.FTZ R27, R0, R143 ;  /* 0x0000008f001b7220 */ /* 0x000fe20000410000 */
[----:B--2---:R-:W-:Y:S01]  /*13770*/  F2FP.F16.F32.PACK_AB R159, R246, R247 ;  /* 0x000000f7f69f723e */ /* 0x004fe200000000ff */
[C---:B------:R-:W-:Y:S07]  /*13780*/  FMUL.FTZ R52, R164.reuse, R52 ;  /* 0x00000034a4347220 */ /* 0x040fee0000410000 */
[----:B------:R-:W-:Y:S01]  /*13790*/  MUFU.EX2 R211, R211 ;  /* 0x000000d300d37308 */ /* 0x000fe20000000800 */
[----:B------:R-:W-:Y:S01]  /*137a0*/  FMUL.FTZ R53, R164, R53 ;  /* 0x00000035a4357220 */ /* 0x000fe20000410000 */
[C---:B---3--:R-:W-:Y:S01]  /*137b0*/  FMUL.FTZ R28, R2.reuse, R136 ;  /* 0x00000088021c7220 */ /* 0x048fe20000410000 */
[C---:B------:R-:W-:Y:S07]  /*137c0*/  FMUL.FTZ R29, R2.reuse, R137 ;  /* 0x00000089021d7220 */ /* 0x040fee0000410000 */
[----:B------:R-:W2:Y:S01]  /*137d0*/  MUFU.EX2 R210, R210 ;  /* 0x000000d200d27308 */ /* 0x000ea20000000800 */
[-C--:B------:R-:W-:Y:S01]  /*137e0*/  HMMA.16816.F32 R4, R156, R20.reuse, R4 ;  /* 0x000000149c04723c */ /* 0x080fe20000001804 */
[----:B------:R-:W-:Y:S08]  /*137f0*/  LDSM.16.MT88.4 R136, [R225+0xb000] ;  /* 0x00b00000e188783b */ /* 0x000ff00000004200 */
[----:B------:R-:W-:Y:S01]  /*13800*/  MUFU.EX2 R213, R213 ;  /* 0x000000d500d57308 */ /* 0x000fe20000000800 */
[C---:B------:R-:W-:Y:S01]  /*13810*/  FMUL.FTZ R8, R2.reuse, R160 ;  /* 0x000000a002087220 */ /* 0x040fe20000410000 */
[----:B------:R-:W-:Y:S08]  /*13820*/  FMUL.FTZ R9, R2, R161 ;  /* 0x000000a102097220 */ /* 0x000ff00000410000 */
[----:B------:R-:W3:Y:S01]  /*13830*/  MUFU.EX2 R212, R212 ;  /* 0x000000d400d47308 */ /* 0x000ee20000000800 */
[----:B-1----:R-:W-:Y:S01]  /*13840*/  F2FP.F16.F32.PACK_AB R160, R214, R215 ;  /* 0x000000d7d6a0723e */ /* 0x002fe200000000ff */
[C---:B------:R-:W-:Y:S01]  /*13850*/  FMUL.FTZ R13, R2.reuse, R153 ;  /* 0x00000099020d7220 */ /* 0x040fe20000410000 */
[C---:B------:R-:W-:Y:S07]  /*13860*/  FMUL.FTZ R12, R2.reuse, R152 ;  /* 0x00000098020c7220 */ /* 0x040fee0000410000 */
[----:B------:R-:W-:Y:S01]  /*13870*/  MUFU.EX2 R209, R209 ;  /* 0x000000d100d17308 */ /* 0x000fe20000000800 */
[----:B------:R-:W-:Y:S01]  /*13880*/  MOV R152, R244 ;  /* 0x000000f400987202 */ /* 0x000fe20000000f00 */
[----:B------:R-:W-:Y:S01]  /*13890*/  FMUL.FTZ R25, R2, R141 ;  /* 0x0000008d02197220 */ /* 0x000fe20000410000 */
[----:B--2---:R-:W-:Y:S07]  /*138a0*/  F2FP.F16.F32.PACK_AB R161, R210, R211 ;  /* 0x000000d3d2a1723e */ /* 0x004fee00000000ff */
[----:B------:R-:W1:Y:S01]  /*138b0*/  MUFU.EX2 R208, R208 ;  /* 0x000000d000d07308 */ /* 0x000e620000000800 */
[----:B------:R-:W-:Y:S01]  /*138c0*/  @P0 IADD3 R152, PT, PT, R242, -0x40, RZ ;  /* 0xffffffc0f2980810 */ /* 0x000fe20007ffe0ff */
[C---:B------:R-:W-:Y:S01]  /*138d0*/  FMUL.FTZ R54, R3.reuse, R54 ;  /* 0x0000003603367220 */ /* 0x040fe20000410000 */
[C---:B------:R-:W-:Y:S07]  /*138e0*/  FMUL.FTZ R55, R3.reuse, R55 ;  /* 0x0000003703377220 */ /* 0x040fee0000410000 */
[----:B------:R-:W-:Y:S01]  /*138f0*/  MUFU.EX2 R141, R181 ;  /* 0x000000b5008d7308 */ /* 0x000fe20000000800 */
[----:B------:R-:W-:Y:S01]  /*13900*/  FMUL.FTZ R56, R2, R56 ;  /* 0x0000003802387220 */ /* 0x000fe20000410000 */
[----:B---3--:R-:W-:Y:S01]  /*13910*/  F2FP.F16.F32.PACK_AB R162, R212, R213 ;  /* 0x000000d5d4a2723e */ /* 0x008fe200000000ff */
[----:B------:R-:W-:Y:S07]  /*13920*/  FMUL.FTZ R57, R2, R57 ;  /* 0x0000003902397220 */ /* 0x000fee0000410000 */
[----:B------:R-:W-:Y:S01]  /*13930*/  MUFU.EX2 R155, R185 ;  /* 0x000000b9009b7308 */ /* 0x000fe20000000800 */
[C---:B------:R-:W-:Y:S01]  /*13940*/  FMUL.FTZ R58, R0.reuse, R58 ;  /* 0x0000003a003a7220 */ /* 0x040fe20000410000 */
[----:B------:R-:W-:Y:S01]  /*13950*/  FMUL.FTZ R59, R0, R59 ;  /* 0x0000003b003b7220 */ /* 0x000fe20000410000 */
[C---:B------:R-:W-:Y:S07]  /*13960*/  FMUL.FTZ R60, R2.reuse, R60 ;  /* 0x0000003c023c7220 */ /* 0x040fee0000410000 */
[----:B------:R-:W-:Y:S01]  /*13970*/  MUFU.EX2 R153, R203 ;  /* 0x000000cb00997308 */ /* 0x000fe20000000800 */
[----:B------:R-:W-:Y:S01]  /*13980*/  FMUL.FTZ R61, R2, R61 ;  /* 0x0000003d023d7220 */ /* 0x000fe20000410000 */
[----:B-1----:R-:W-:Y:S01]  /*13990*/  F2FP.F16.F32.PACK_AB R163, R208, R209 ;  /* 0x000000d1d0a3723e */ /* 0x002fe200000000ff */
[C---:B------:R-:W-:Y:S07]  /*139a0*/  FMUL.FTZ R62, R0.reuse, R62 ;  /* 0x0000003e003e7220 */ /* 0x040fee0000410000 */
[----:B------:R-:W-:Y:S01]  /*139b0*/  MUFU.EX2 R154, R202 ;  /* 0x000000ca009a7308 */ /* 0x000fe20000000800 */
[----:B------:R-:W-:Y:S01]  /*139c0*/  FMUL.FTZ R63, R0, R63 ;  /* 0x0000003f003f7220 */ /* 0x000fe20000410000 */
[C---:B------:R-:W-:Y:S01]  /*139d0*/  FMUL.FTZ R64, R164.reuse, R64 ;  /* 0x00000040a4407220 */ /* 0x040fe20000410000 */
[C---:B------:R-:W-:Y:S07]  /*139e0*/  FMUL.FTZ R65, R164.reuse, R65 ;  /* 0x00000041a4417220 */ /* 0x040fee0000410000 */
[----:B------:R-:W-:Y:S01]  /*139f0*/  MUFU.EX2 R143, R206 ;  /* 0x000000ce008f7308 */ /* 0x000fe20000000800 */
        /* <DEDUP_REMOVED lines=17> */
[----:B------:R-:W-:Y:S01]  /*13b10*/  FMUL.FTZ R75, R0, R75 ;  /* 0x0000004b004b7220 */ /* 0x000fe20000410000 */
[C---:B------:R-:W-:Y:S01]  /*13b20*/  FMUL.FTZ R76, R2.reuse, R76 ;  /* 0x0000004c024c7220 */ /* 0x040fe20000410000 */
[C---:B------:R-:W-:Y:S01]  /*13b30*/  FMUL.FTZ R77, R2.reuse, R77 ;  /* 0x0000004d024d7220 */ /* 0x040fe20000410000 */
[-C--:B------:R-:W-:Y:S03]  /*13b40*/  HMMA.16816.F32 R20, R156, R176.reuse, R20 ;  /* 0x000000b09c14723c */ /* 0x080fe60000001814 */
[----:B------:R-:W-:Y:S01]  /*13b50*/  FMUL.FTZ R24, R2, R140 ;  /* 0x0000008c02187220 */ /* 0x000fe20000410000 */
[C---:B------:R-:W-:Y:S01]  /*13b60*/  FMUL.FTZ R26, R0.reuse, R142 ;  /* 0x0000008e001a7220 */ /* 0x040fe20000410000 */
[C---:B------:R-:W-:Y:S01]  /*13b70*/  FMUL.FTZ R78, R0.reuse, R78 ;  /* 0x0000004e004e7220 */ /* 0x040fe20000410000 */
[----:B------:R-:W-:Y:S01]  /*13b80*/  FMUL.FTZ R79, R0, R79 ;  /* 0x0000004f004f7220 */ /* 0x000fe20000410000 */
[C---:B------:R-:W-:Y:S01]  /*13b90*/  FMUL.FTZ R80, R164.reuse, R80 ;  /* 0x00000050a4507220 */ /* 0x040fe20000410000 */
[C---:B------:R-:W-:Y:S01]  /*13ba0*/  FMUL.FTZ R81, R164.reuse, R81 ;  /* 0x00000051a4517220 */ /* 0x040fe20000410000 */
[C---:B------:R-:W-:Y:S01]  /*13bb0*/  FMUL.FTZ R82, R3.reuse, R82 ;  /* 0x0000005203527220 */ /* 0x040fe20000410000 */
[C---:B------:R-:W-:Y:S01]  /*13bc0*/  FMUL.FTZ R83, R3.reuse, R83 ;  /* 0x0000005303537220 */ /* 0x040fe20000410000 */
[C---:B------:R-:W-:Y:S01]  /*13bd0*/  HMMA.16816.F32 R24, R160.reuse, R176, R24 ;  /* 0x000000b0a018723c */ /* 0x040fe20000001818 */
[----:B------:R-:W2:Y:S03]  /*13be0*/  MUFU.EX2 R140, R175 ;  /* 0x000000af008c7308 */ /* 0x000ea60000000800 */
[C---:B------:R-:W-:Y:S01]  /*13bf0*/  FMUL.FTZ R84, R164.reuse, R84 ;  /* 0x00000054a4547220 */ /* 0x040fe20000410000 */
[----:B------:R-:W-:Y:S01]  /*13c00*/  FMUL.FTZ R85, R164, R85 ;  /* 0x00000055a4557220 */ /* 0x000fe20000410000 */
[C---:B------:R-:W-:Y:S01]  /*13c10*/  FMUL.FTZ R86, R3.reuse, R86 ;  /* 0x0000005603567220 */ /* 0x040fe20000410000 */
[C---:B------:R-:W-:Y:S01]  /*13c20*/  FMUL.FTZ R87, R3.reuse, R87 ;  /* 0x0000005703577220 */ /* 0x040fe20000410000 */
[-C--:B------:R-:W-:Y:S03]  /*13c30*/  HMMA.16816.F32 R28, R160, R178.reuse, R28 ;  /* 0x000000b2a01c723c */ /* 0x080fe6000000181c */
[----:B------:R2:W-:Y:S01]  /*13c40*/  MUFU.EX2 R142, R174 ;  /* 0x000000ae008e7308 */ /* 0x0005e20000000800 */
[C---:B------:R-:W-:Y:S01]  /*13c50*/  FMUL.FTZ R88, R2.reuse, R88 ;  /* 0x0000005802587220 */ /* 0x040fe20000410000 */
[----:B------:R-:W-:Y:S01]  /*13c60*/  FMUL.FTZ R89, R2, R89 ;  /* 0x0000005902597220 */ /* 0x000fe20000410000 */
[C---:B------:R-:W-:Y:S01]  /*13c70*/  FMUL.FTZ R90, R0.reuse, R90 ;  /* 0x0000005a005a7220 */ /* 0x040fe20000410000 */
[----:B------:R-:W-:Y:S01]  /*13c80*/  FMUL.FTZ R91, R0, R91 ;  /* 0x0000005b005b7220 */ /* 0x000fe20000410000 */
[----:B------:R-:W-:Y:S01]  /*13c90*/  FMUL.FTZ R92, R2, R92 ;  /* 0x0000005c025c7220 */ /* 0x000fe20000410000 */
[C---:B------:R-:W-:Y:S04]  /*13ca0*/  HMMA.16816.F32 R32, R156.reuse, R178, R32 ;  /* 0x000000b29c20723c */ /* 0x040fe80000001820 */
        /* <DEDUP_REMOVED lines=10> */
[-C--:B-1----:R-:W-:Y:S03]  /*13d50*/  HMMA.16816.F32 R36, R156, R144.reuse, R36 ;  /* 0x000000909c24723c */ /* 0x082fe60000001824 */
[C---:B------:R-:W-:Y:S01]  /*13d60*/  FMUL.FTZ R40, R2.reuse, R40 ;  /* 0x0000002802287220 */ /* 0x040fe20000410000 */
[----:B------:R-:W-:Y:S01]  /*13d70*/  FMUL.FTZ R41, R2, R41 ;  /* 0x0000002902297220 */ /* 0x000fe20000410000 */
        /* <DEDUP_REMOVED lines=8> */
[C---:B------:R-:W-:Y:S01]  /*13e00*/  HMMA.16816.F32 R40, R160.reuse, R144, R40 ;  /* 0x00000090a028723c */ /* 0x040fe20000001828 */
[----:B------:R-:W-:Y:S03]  /*13e10*/  MUFU.EX2 R144, R187 ;  /* 0x000000bb00907308 */ /* 0x000fe60000000800 */
[----:B------:R-:W-:Y:S01]  /*13e20*/  MOV R145, R183 ;  /* 0x000000b700917202 */ /* 0x000fe20000000f00 */
        /* <DEDUP_REMOVED lines=36> */
[----:B--2---:R-:W-:Y:S01]  /*14070*/  F2FP.F16.F32.PACK_AB R174, R140, R143 ;  /* 0x0000008f8cae723e */ /* 0x004fe200000000ff */
        /* <DEDUP_REMOVED lines=9> */
[----:B------:R-:W2:Y:S01]  /*14110*/  MUFU.EX2 R171, R171 ;  /* 0x000000ab00ab7308 */ /* 0x000ea20000000800 */
[----:B------:R-:W-:Y:S01]  /*14120*/  FMUL.FTZ R129, R164, R129 ;  /* 0x00000081a4817220 */ /* 0x000fe20000410000 */
[C---:B------:R-:W-:Y:S01]  /*14130*/  FMUL.FTZ R130, R3.reuse, R130 ;  /* 0x0000008203827220 */ /* 0x040fe20000410000 */
[----:B------:R-:W-:Y:S01]  /*14140*/  FMUL.FTZ R131, R3, R131 ;  /* 0x0000008303837220 */ /* 0x000fe20000410000 */
[----:B-1----:R-:W-:Y:S01]  /*14150*/  F2FP.F16.F32.PACK_AB R172, R153, R146 ;  /* 0x0000009299ac723e */ /* 0x002fe200000000ff */
[-C--:B------:R-:W-:Y:S03]  /*14160*/  HMMA.16816.F32 R76, R160, R138.reuse, R76 ;  /* 0x0000008aa04c723c */ /* 0x080fe6000000184c */
[----:B------:R-:W-:Y:S01]  /*14170*/  F2FP.F16.F32.PACK_AB R178, R141, R155 ;  /* 0x0000009b8db2723e */ /* 0x000fe200000000ff */
[----:B------:R-:W-:Y:S01]  /*14180*/  FFMA.FTZ R211, R0, R241, R211 ;  /* 0x000000f100d37223 */ /* 0x000fe200000100d3 */
[----:B------:R-:W-:Y:S01]  /*14190*/  FFMA.FTZ R215, R2, R243, R215 ;  /* 0x000000f302d77223 */ /* 0x000fe200000100d7 */
[----:B------:R-:W-:Y:S01]  /*141a0*/  FFMA.FTZ R250, R3, R240, R250 ;  /* 0x000000f003fa7223 */ /* 0x000fe200000100fa */
[----:B--2---:R-:W-:Y:S01]  /*141b0*/  F2FP.F16.F32.PACK_AB R177, R171, R147 ;  /* 0x00000093abb1723e */ /* 0x004fe200000000ff */
[C---:B------:R-:W-:Y:S01]  /*141c0*/  HMMA.16816.F32 R80, R156.reuse, R138, R80 ;  /* 0x0000008a9c50723c */ /* 0x040fe20000001850 */
[----:B------:R-:W1:Y:S03]  /*141d0*/  LDSM.16.MT88.4 R136, [R152+0x1000] ;  /* 0x001000009888783b */ /* 0x000e660000004200 */
[----:B------:R-:W-:Y:S01]  /*141e0*/  FADD.FTZ R210, R210, R211 ;  /* 0x000000d3d2d27221 */ /* 0x000fe20000010000 */
[----:B------:R-:W-:Y:S01]  /*141f0*/  FADD.FTZ R214, R214, R215 ;  /* 0x000000d7d6d67221 */ /* 0x000fe20000010000 */
[----:B------:R-:W-:Y:S01]  /*14200*/  FADD.FTZ R250, R248, R250 ;  /* 0x000000faf8fa7221 */ /* 0x000fe20000010000 */
[----:B------:R-:W-:Y:S01]  /*14210*/  MOV R2, R165 ;  /* 0x000000a500027202 */ /* 0x000fe20000000f00 */
[----:B------:R-:W-:Y:S01]  /*14220*/  FADD.FTZ R209, R209, R210 ;  /* 0x000000d2d1d17221 */ /* 0x000fe20000010000 */
[-C--:B---3--:R-:W-:Y:S03]  /*14230*/  HMMA.16816.F32 R84, R156, R132.reuse, R84 ;  /* 0x000000849c54723c */ /* 0x088fe60000001854 */
[----:B------:R-:W-:Y:S01]  /*14240*/  FADD.FTZ R213, R213, R214 ;  /* 0x000000d6d5d57221 */ /* 0x000fe20000010000 */
[----:B------:R-:W-:Y:S01]  /*14250*/  FADD.FTZ R247, R247, R250 ;  /* 0x000000faf7f77221 */ /* 0x000fe20000010000 */
[----:B------:R-:W-:Y:S01]  /*14260*/  FADD.FTZ R209, R208, R209 ;  /* 0x000000d1d0d17221 */ /* 0x000fe20000010000 */
[----:B------:R-:W-:Y:S01]  /*14270*/  MOV R3, R168 ;  /* 0x000000a800037202 */ /* 0x000fe20000000f00 */
[----:B------:R-:W-:Y:S01]  /*14280*/  FADD.FTZ R213, R212, R213 ;  /* 0x000000d5d4d57221 */ /* 0x000fe20000010000 */
[C---:B------:R-:W-:Y:S04]  /*14290*/  HMMA.16816.F32 R88, R160.reuse, R132, R88 ;  /* 0x00000084a058723c */ /* 0x040fe80000001858 */
[----:B------:R-:W-:Y:S04]  /*142a0*/  FADD.FTZ R247, R246, R247 ;  /* 0x000000f7f6f77221 */ /* 0x000fe80000010000 */
[-C--:B------:R-:W-:Y:S08]  /*142b0*/  HMMA.16816.F32 R92, R160, R134.reuse, R92 ;  /* 0x00000086a05c723c */ /* 0x080ff0000000185c */
[C---:B------:R-:W-:Y:S01]  /*142c0*/  HMMA.16816.F32 R96, R156.reuse, R134, R96 ;  /* 0x000000869c60723c */ /* 0x040fe20000001860 */
[----:B------:R-:W2:Y:S07]  /*142d0*/  LDSM.16.MT88.4 R132, [R222+0xb000] ;  /* 0x00b00000de84783b */ /* 0x000eae0000004200 */
[-C--:B-1----:R-:W-:Y:S08]  /*142e0*/  HMMA.16816.F32 R100, R156, R136.reuse, R100 ;  /* 0x000000889c64723c */ /* 0x082ff00000001864 */
[C---:B------:R-:W-:Y:S01]  /*142f0*/  HMMA.16816.F32 R104, R160.reuse, R136, R104 ;  /* 0x00000088a068723c */ /* 0x040fe20000001868 */
[----:B------:R1:W3:Y:S10]  /*14300*/  MUFU.EX2 R136, R186 ;  /* 0x000000ba00887308 */ /* 0x0002f40000000800 */
[----:B------:R4:W-:Y:S01]  /*14310*/  MUFU.EX2 R137, R205 ;  /* 0x000000cd00897308 */ /* 0x0009e20000000800 */
[-C--:B------:R-:W-:Y:S01]  /*14320*/  HMMA.16816.F32 R108, R160, R138.reuse, R108 ;  /* 0x0000008aa06c723c */ /* 0x080fe2000000186c */
[----:B-1----:R-:W-:Y:S07]  /*14330*/  LDSM.16.MT88.4 R184, [R152+0x800] ;  /* 0x0008000098b8783b */ /* 0x002fee0000004200 */
[C---:B------:R-:W-:Y:S04]  /*14340*/  HMMA.16816.F32 R112, R156.reuse, R138, R112 ;  /* 0x0000008a9c70723c */ /* 0x040fe80000001870 */
[----:B---3--:R-:W-:Y:S01]  /*14350*/  F2FP.F16.F32.PACK_AB R176, R136, R144 ;  /* 0x0000009088b0723e */ /* 0x008fe200000000ff */
[----:B----4-:R-:W-:Y:S03]  /*14360*/  LDSM.16.MT88.4 R204, [R220+0x1800] ;  /* 0x00180000dccc783b */ /* 0x010fe60000004200 */
[-C--:B--2---:R-:W-:Y:S08]  /*14370*/  HMMA.16816.F32 R116, R156, R132.reuse, R116 ;  /* 0x000000849c74723c */ /* 0x084ff00000001874 */
[C---:B------:R-:W-:Y:S04]  /*14380*/  HMMA.16816.F32 R120, R160.reuse, R132, R120 ;  /* 0x00000084a078723c */ /* 0x040fe80000001878 */
[--C-:B------:R-:W-:Y:S01]  /*14390*/  FFMA.FTZ R133, R170, UR4, -R173.reuse ;  /* 0x00000004aa857c23 */ /* 0x100fe200080108ad */
[----:B------:R-:W-:Y:S01]  /*143a0*/  FFMA.FTZ R132, R201, UR4, -R180 ;  /* 0x00000004c9847c23 */ /* 0x000fe200080108b4 */
[----:B------:R-:W-:Y:S01]  /*143b0*/  FFMA.FTZ R173, R169, UR4, -R173 ;  /* 0x00000004a9ad7c23 */ /* 0x000fe200080108ad */
[----:B------:R-:W1:Y:S01]  /*143c0*/  LDSM.16.MT88.4 R180, [R221] ;  /* 0x00000000ddb4783b */ /* 0x000e620000004200 */
[-C--:B------:R-:W-:Y:S01]  /*143d0*/  HMMA.16816.F32 R124, R160, R134.reuse, R124 ;  /* 0x00000086a07c723c */ /* 0x080fe2000000187c */
[----:B------:R-:W2:Y:S10]  /*143e0*/  MUFU.EX2 R170, R132 ;  /* 0x0000008400aa7308 */ /* 0x000eb40000000800 */
[----:B------:R3:W-:Y:S01]  /*143f0*/  MUFU.EX2 R169, R173 ;  /* 0x000000ad00a97308 */ /* 0x0007e20000000800 */
[----:B------:R4:W5:Y:S01]  /*14400*/  LDSM.16.MT88.4 R200, [R152+0x1800] ;  /* 0x0018000098c8783b */ /* 0x0009620000004200 */
[----:B------:R-:W-:Y:S08]  /*14410*/  HMMA.16816.F32 R128, R156, R134, R128 ;  /* 0x000000869c80723c */ /* 0x000ff00000001880 */
[----:B------:R-:W4:Y:S01]  /*14420*/  MUFU.EX2 R139, R133 ;  /* 0x00000085008b7308 */ /* 0x000f220000000800 */
[-C--:B--2---:R-:W-:Y:S02]  /*14430*/  F2FP.F16.F32.PACK_AB R175, R170, R142.reuse ;  /* 0x0000008eaaaf723e */ /* 0x084fe400000000ff */
[----:B---3--:R-:W-:Y:S02]  /*14440*/  F2FP.F16.F32.PACK_AB R173, R154, R137 ;  /* 0x000000899aad723e */ /* 0x008fe400000000ff */
[----:B----4-:R-:W-:Y:S05]  /*14450*/  F2FP.F16.F32.PACK_AB R179, R169, R139 ;  /* 0x0000008ba9b3723e */ /* 0x010fea00000000ff */
[-C--:B------:R-:W-:Y:S05]  /*14460*/  HMMA.16816.F32 R156, R172, R148.reuse, R4 ;  /* 0x00000094ac9c723c */ /* 0x080fea0000001804 */
        /* <DEDUP_REMOVED lines=14> */
[-C--:B-1----:R-:W-:Y:S03]  /*14550*/  HMMA.16816.F32 R144, R172, R180.reuse, R20 ;  /* 0x000000b4ac90723c */ /* 0x082fe60000001814 */
[----:B------:R-:W-:Y:S01]  /*14560*/  MOV R7, R140 ;  /* 0x0000008c00077202 */ /* 0x000fe20000000f00 */
[----:B------:R-:W-:Y:S01]  /*14570*/  FFMA.FTZ R164, R164, R245, R18 ;  /* 0x000000f5a4a47223 */ /* 0x000fe20000010012 */
[----:B------:R-:W-:Y:S01]  /*14580*/  MOV R11, R139 ;  /* 0x0000008b000b7202 */ /* 0x000fe20000000f00 */
[----:B------:R-:W-:Y:S01]  /*14590*/  FADD.FTZ R213, R19, R213 ;  /* 0x000000d513d57221 */ /* 0x000fe20000010000 */
[----:B------:R-:W-:Y:S01]  /*145a0*/  MOV R15, R136 ;  /* 0x00000088000f7202 */ /* 0x000fe20000000f00 */
        /* <DEDUP_REMOVED lines=19> */
[----:B------:R-:W-:Y:S02]  /*146e0*/  MOV R0, R167 ;  /* 0x000000a700007202 */ /* 0x000fe40000000f00 */
        /* <DEDUP_REMOVED lines=29> */
.L_x_1632:
        /* <DEDUP_REMOVED lines=10> */
[----:B------:R-:W5:Y:S01]  /*14960*/  LDCU UR11, c[0x0][0x434] ;  /* 0x00008680ff0b77ac */ /* 0x000f620008000800 */
[----:B------:R-:W5:Y:S01]  /*14970*/  LDCU.U8 UR10, c[0x0][0x548] ;  /* 0x0000a900ff0a77ac */ /* 0x000f620008000000 */
[----:B-1----:R-:W-:Y:S01]  /*14980*/  FADD.FTZ R3, R0, R245 ;  /* 0x000000f500037221 */ /* 0x002fe20000010000 */
[----:B----4-:R-:W-:Y:S01]  /*14990*/  UISETP.NE.AND UP1, UPT, UR8, URZ, UPT ;  /* 0x000000ff0800728c */ /* 0x010fe2000bf25270 */
[----:B------:R-:W1:Y:S01]  /*149a0*/  SHFL.BFLY PT, R0, R243, 0x2, 0x1f ;  /* 0x0c401f00f3007f89 */ /* 0x000e6200000e0000 */
[----:B--2---:R-:W-:Y:S01]  /*149b0*/  ULEA UR4, UR4, UR5, 0x18 ;  /* 0x0000000504047291 */ /* 0x004fe2000f8ec0ff */
[----:B---3--:R-:W-:Y:S01]  /*149c0*/  FADD.FTZ R2, R5, R240 ;  /* 0x000000f005027221 */ /* 0x008fe20000010000 */
[----:B------:R-:W-:Y:S01]  /*149d0*/  UISETP.NE.AND UP2, UPT, UR20, -0x1, UPT ;  /* 0xffffffff1400788c */ /* 0x000fe2000bf45270 */
[----:B------:R-:W2:Y:S01]  /*149e0*/  SHFL.BFLY PT, R6, R3, 0x1, 0x1f ;  /* 0x0c201f0003067f89 */ /* 0x000ea200000e0000 */
[----:B-----5:R-:W-:Y:S01]  /*149f0*/  FADD.FTZ R11, R4, R241 ;  /* 0x000000f1040b7221 */ /* 0x020fe20000010000 */
[----:B------:R-:W-:-:S02]  /*14a00*/  SHF.L.U32 R4, R237, 0x1, RZ ;  /* 0x00000001ed047819 */ /* 0x000fc400000006ff */
[----:B------:R-:W3:Y:S02]  /*14a10*/  SHFL.BFLY PT, R5, R2, 0x1, 0x1f ;  /* 0x0c201f0002057f89 */ /* 0x000ee400000e0000 */
[----:B------:R-:W4:Y:S01]  /*14a20*/  @UP1 LDCU UR8, c[0x0][0x430] ;  /* 0x00008600ff0817ac */ /* 0x000f220008000800 */
[----:B------:R-:W-:Y:S01]  /*14a30*/  LOP3.LUT R7, R7, 0x38, R4, 0xf8, !PT ;  /* 0x0000003807077812 */ /* 0x000fe200078ef804 */
[----:B------:R-:W5:Y:S01]  /*14a40*/  SHFL.BFLY PT, R10, R11, 0x1, 0x1f ;  /* 0x0c201f000b0a7f89 */ /* 0x000f6200000e0000 */
[----:B------:R-:W-:Y:S01]  /*14a50*/  UISETP.NE.AND UP0, UPT, UR10, URZ, !UP1 ;  /* 0x000000ff0a00728c */ /* 0x000fe2000cf05270 */
[----:B-1----:R-:W-:Y:S01]  /*14a60*/  FADD.FTZ R0, R0, R243 ;  /* 0x000000f300007221 */ /* 0x002fe20000010000 */
[----:B--2---:R-:W-:-:S04]  /*14a70*/  FADD.FTZ R6, R3, R6 ;  /* 0x0000000603067221 */ /* 0x004fc80000010000 */
[----:B------:R-:W1:Y:S01]  /*14a80*/  SHFL.BFLY PT, R13, R0, 0x1, 0x1f ;  /* 0x0c201f00000d7f89 */ /* 0x000e6200000e0000 */
[----:B------:R-:W-:Y:S01]  /*14a90*/  LOP3.LUT R3, R4, 0x6, RZ, 0xc0, !PT ;  /* 0x0000000604037812 */ /* 0x000fe200078ec0ff */
[----:B----4-:R-:W-:Y:S01]  /*14aa0*/  @UP1 UIMAD UR11, UR8, UR9, URZ ;  /* 0x00000009080b12a4 */ /* 0x010fe2000f8e02ff */
[----:B---3--:R-:W-:Y:S01]  /*14ab0*/  FADD.FTZ R5, R2, R5 ;  /* 0x0000000502057221 */ /* 0x008fe20000010000 */
[----:B------:R-:W-:Y:S01]  /*14ac0*/  SHF.L.U32 R2, R237, 0x5, RZ ;  /* 0x00000005ed027819 */ /* 0x000fe200000006ff */
[----:B------:R-:W2:Y:S01]  /*14ad0*/  MUFU.RCP R9, R6 ;  /* 0x0000000600097308 */ /* 0x000ea20000001000 */
[----:B------:R-:W-:Y:S01]  /*14ae0*/  FSETP.NE.FTZ.AND P4, PT, R6, RZ, PT ;  /* 0x000000ff0600720b */ /* 0x000fe20003f95000 */
[----:B------:R-:W3:Y:S01]  /*14af0*/  S2UR UR8, SR_CTAID.Z ;  /* 0x00000000000879c3 */ /* 0x000ee20000002700 */
[----:B------:R-:W-:Y:S01]  /*14b00*/  LOP3.LUT R2, R3, 0x7c00, R2, 0xf8, !PT ;  /* 0x00007c0003027812 */ /* 0x000fe200078ef802 */
[----:B-----5:R-:W-:Y:S01]  /*14b10*/  FADD.FTZ R3, R11, R10 ;  /* 0x0000000a0b037221 */ /* 0x020fe20000010000 */
[----:B------:R-:W-:-:S02]  /*14b20*/  FSETP.NE.FTZ.AND P3, PT, R5, RZ, PT ;  /* 0x000000ff0500720b */ /* 0x000fc40003f75000 */
[----:B------:R-:W-:Y:S01]  /*14b30*/  LOP3.LUT R2, R2, R7, RZ, 0xfc, !PT ;  /* 0x0000000702027212 */ /* 0x000fe200078efcff */
[----:B------:R-:W4:Y:S01]  /*14b40*/  MUFU.RCP R8, R5 ;  /* 0x0000000500087308 */ /* 0x000f220000001000 */
[----:B------:R-:W-:Y:S02]  /*14b50*/  FSETP.NE.FTZ.AND P1, PT, R3, RZ, PT ;  /* 0x000000ff0300720b */ /* 0x000fe40003f35000 */
[----:B------:R-:W-:Y:S01]  /*14b60*/  LEA R11, R2, UR4, 0x1 ;  /* 0x00000004020b7c11 */ /* 0x000fe2000f8e08ff */
[----:B------:R-:W5:Y:S01]  /*14b70*/  @!UP3 LDCU.64 UR4, c[0x0][0x400] ;  /* 0x00008000ff04b7ac */ /* 0x000f620008000a00 */
[----:B------:R-:W-:Y:S02]  /*14b80*/  MOV R2, 0x20 ;  /* 0x0000002000027802 */ /* 0x000fe40000000f00 */
[----:B------:R-:W-:Y:S01]  /*14b90*/  IADD3 R19, PT, PT, R11, 0x40, RZ ;  /* 0x000000400b137810 */ /* 0x000fe20007ffe0ff */
[----:B------:R-:W3:Y:S01]  /*14ba0*/  MUFU.RCP R7, R3 ;  /* 0x0000000300077308 */ /* 0x000ee20000001000 */
[----:B--2---:R-:W-:Y:S01]  /*14bb0*/  FSEL R9, R9, 1, P4 ;  /* 0x3f80000009097808 */ /* 0x004fe20002000000 */
[----:B-1----:R-:W-:-:S04]  /*14bc0*/  FADD.FTZ R0, R0, R13 ;  /* 0x0000000d00007221 */ /* 0x002fc80000010000 */
[C---:B------:R-:W-:Y:S02]  /*14bd0*/  FMUL.FTZ R156, R9.reuse, R156 ;  /* 0x0000009c099c7220 */ /* 0x040fe40000410000 */
[----:B------:R-:W1:Y:S01]  /*14be0*/  MUFU.RCP R4, R0 ;  /* 0x0000000000047308 */ /* 0x000e620000001000 */
[----:B------:R-:W-:Y:S01]  /*14bf0*/  FSETP.NE.FTZ.AND P2, PT, R0, RZ, PT ;  /* 0x000000ff0000720b */ /* 0x000fe20003f55000 */
[C---:B------:R-:W-:Y:S01]  /*14c00*/  FMUL.FTZ R157, R9.reuse, R157 ;  /* 0x0000009d099d7220 */ /* 0x040fe20000410000 */
[----:B----4-:R-:W-:Y:S01]  /*14c10*/  FSEL R8, R8, 1, P3 ;  /* 0x3f80000008087808 */ /* 0x010fe20001800000 */
[C---:B------:R-:W-:Y:S01]  /*14c20*/  FMUL.FTZ R148, R9.reuse, R148 ;  /* 0x0000009409947220 */ /* 0x040fe20000410000 */
[C---:B------:R-:W-:Y:S01]  /*14c30*/  FMUL.FTZ R149, R9.reuse, R149 ;  /* 0x0000009509957220 */ /* 0x040fe20000410000 */
[C---:B------:R-:W-:Y:S01]  /*14c40*/  FMUL.FTZ R144, R9.reuse, R144 ;  /* 0x0000009009907220 */ /* 0x040fe20000410000 */
[----:B------:R-:W-:Y:S01]  /*14c50*/  FMUL.FTZ R145, R9, R145 ;  /* 0x0000009109917220 */ /* 0x000fe20000410000 */
[C---:B------:R-:W-:Y:S01]  /*14c60*/  FMUL.FTZ R158, R8.reuse, R158 ;  /* 0x0000009e089e7220 */ /* 0x040fe20000410000 */
        /* <DEDUP_REMOVED lines=206> */
[----:B------:R-:W-:Y:S01]  /*15950*/  F2FP.F16.F32.PACK_AB R92, R93, R92 ;  /* 0x0000005c5d5c723e */ /* 0x000fe200000000ff */
[----:B------:R-:W-:Y:S01]  /*15960*/  STS [R11+0x4000], R68 ;  /* 0x004000440b007388 */ /* 0x000fe20000000800 */
[----:B------:R-:W-:Y:S01]  /*15970*/  F2FP.F16.F32.PACK_AB R94, R95, R94 ;  /* 0x0000005e5f5e723e */ /* 0x000fe200000000ff */
[----:B------:R-:W-:Y:S01]  /*15980*/  FMUL.FTZ R9, R9, R129 ;  /* 0x0000008109097220 */ /* 0x000fe20000410000 */
[C---:B------:R-:W-:Y:S01]  /*15990*/  FMUL.FTZ R130, R8.reuse, R130 ;  /* 0x0000008208827220 */ /* 0x040fe20000410000 */
        /* <DEDUP_REMOVED lines=10> */
[----:B-----5:R-:W-:Y:S01]  /*15a40*/  @!UP3 UIMAD.WIDE.U32 UR12, UR21, UR4, URZ ;  /* 0x00000004150cb2a5 */ /* 0x020fe2000f8e00ff */
[----:B------:R-:W-:Y:S01]  /*15a50*/  F2FP.F16.F32.PACK_AB R104, R105, R104 ;  /* 0x000000686968723e */ /* 0x000fe200000000ff */
        /* <DEDUP_REMOVED lines=12> */
[----:B------:R3:W-:Y:S01]  /*15b20*/  STS [R13+0x6400], R78 ;  /* 0x0064004e0d007388 */ /* 0x0007e20000000800 */
[----:B------:R-:W-:Y:S01]  /*15b30*/  F2FP.F16.F32.PACK_AB R130, R131, R130 ;  /* 0x000000828382723e */ /* 0x000fe200000000ff */
[----:B------:R-:W-:Y:S01]  /*15b40*/  FMUL.FTZ R126, R7, R126 ;  /* 0x0000007e077e7220 */ /* 0x000fe20000410000 */
[----:B------:R-:W-:Y:S01]  /*15b50*/  F2FP.F16.F32.PACK_AB R120, R121, R120 ;  /* 0x000000787978723e */ /* 0x000fe200000000ff */
[----:B------:R4:W-:Y:S01]  /*15b60*/  STS [R15+0x4000], R84 ;  /* 0x004000540f007388 */ /* 0x0009e20000000800 */
[----:B------:R-:W-:Y:S01]  /*15b70*/  F2FP.F16.F32.PACK_AB R122, R123, R122 ;  /* 0x0000007a7b7a723e */ /* 0x000fe200000000ff */
[----:B------:R-:W-:Y:S01]  /*15b80*/  FMUL.FTZ R7, R7, R127 ;  /* 0x0000007f07077220 */ /* 0x000fe20000410000 */
[----:B------:R-:W-:Y:S01]  /*15b90*/  F2FP.F16.F32.PACK_AB R124, R125, R124 ;  /* 0x0000007c7d7c723e */ /* 0x000fe200000000ff */
[----:B------:R4:W-:Y:S03]  /*15ba0*/  STS [R15+0x4400], R86 ;  /* 0x004400560f007388 */ /* 0x0009e60000000800 */
[----:B------:R-:W-:Y:S01]  /*15bb0*/  F2FP.F16.F32.PACK_AB R126, R7, R126 ;  /* 0x0000007e077e723e */ /* 0x000fe200000000ff */
[----:B------:R4:W-:Y:S01]  /*15bc0*/  STS [R17+0x4000], R96 ;  /* 0x0040006011007388 */ /* 0x0009e20000000800 */
[----:B-1----:R-:W-:-:S03]  /*15bd0*/  @UP3 UIMAD.WIDE.U32 UR14, UR20, UR4, URZ ;  /* 0x00000004140e32a5 */ /* 0x002fc6000f8e00ff */
[----:B------:R4:W-:Y:S01]  /*15be0*/  STS [R17+0x4400], R98 ;  /* 0x0044006211007388 */ /* 0x0009e20000000800 */
[----:B------:R-:W-:Y:S02]  /*15bf0*/  @UP3 UIMAD UR6, UR20, UR5, UR15 ;  /* 0x00000005140632a4 */ /* 0x000fe4000f8e020f */
[----:B------:R-:W-:Y:S01]  /*15c00*/  @!UP2 UIMAD UR20, UR21, UR9, URZ ;  /* 0x000000091514a2a4 */ /* 0x000fe2000f8e02ff */
[----:B------:R4:W-:Y:S01]  /*15c10*/  STS [R15+0x6000], R88 ;  /* 0x006000580f007388 */ /* 0x0009e20000000800 */
[----:B------:R-:W1:Y:S03]  /*15c20*/  @UP1 LDCU UR5, c[0x0][0x430] ;  /* 0x00008600ff0517ac */ /* 0x000e660008000800 */
[----:B------:R4:W-:Y:S01]  /*15c30*/  STS [R15+0x6400], R90 ;  /* 0x0064005a0f007388 */ /* 0x0009e20000000800 */
[----:B---3--:R-:W3:Y:S01]  /*15c40*/  @P4 LDC R13, c[0x0][0x458] ;  /* 0x00011600ff0d4b82 */ /* 0x008ee20000000800 */
[----:B------:R-:W-:Y:S01]  /*15c50*/  @UP1 UMOV UR4, 0x1 ;  /* 0x0000000100041882 */ /* 0x000fe20000000000 */
[----:B------:R-:W-:Y:S01]  /*15c60*/  @UP3 UMOV UR12, UR14 ;  /* 0x0000000e000c3c82 */ /* 0x000fe20008000000 */
[----:B------:R4:W-:Y:S01]  /*15c70*/  STS [R17+0x6000], R92 ;  /* 0x0060005c11007388 */ /* 0x0009e20000000800 */
[----:B------:R-:W-:-:S03]  /*15c80*/  USHF.R.S32.HI UR13, URZ, 0x1f, UR20 ;  /* 0x0000001fff0d7899 */ /* 0x000fc60008011414 */
        /* <DEDUP_REMOVED lines=25> */
.L_x_1636:
        /* <DEDUP_REMOVED lines=74> */
.L_x_1638:
[----:B------:R-:W-:Y:S05]  /*162c0*/  BSYNC.RECONVERGENT B0 ;  /* 0x0000000000007941 */ /* 0x000fea0003800200 */
.L_x_1637:
        /* <DEDUP_REMOVED lines=40> */
.L_x_1640:
[----:B------:R-:W-:Y:S05]  /*16550*/  BSYNC.RECONVERGENT B0 ;  /* 0x0000000000007941 */ /* 0x000fea0003800200 */
.L_x_1639:
        /* <DEDUP_REMOVED lines=23> */
.L_x_1642:
[----:B------:R-:W-:Y:S05]  /*166d0*/  BSYNC.RECONVERGENT B0 ;  /* 0x0000000000007941 */ /* 0x000fea0003800200 */
.L_x_1641:
        /* <DEDUP_REMOVED lines=22> */
.L_x_1644:
[----:B------:R-:W-:Y:S05]  /*16840*/  BSYNC.RECONVERGENT B0 ;  /* 0x0000000000007941 */ /* 0x000fea0003800200 */
.L_x_1643:
        /* <DEDUP_REMOVED lines=21> */
.L_x_1646:
[----:B------:R-:W-:Y:S05]  /*169a0*/  BSYNC.RECONVERGENT B0 ;  /* 0x0000000000007941 */ /* 0x000fea0003800200 */
.L_x_1645:
        /* <DEDUP_REMOVED lines=21> */
.L_x_1648:
[----:B------:R-:W-:Y:S05]  /*16b00*/  BSYNC.RECONVERGENT B0 ;  /* 0x0000000000007941 */ /* 0x000fea0003800200 */
.L_x_1647:
        /* <DEDUP_REMOVED lines=21> */
.L_x_1650:
[----:B------:R-:W-:Y:S05]  /*16c60*/  BSYNC.RECONVERGENT B0 ;  /* 0x0000000000007941 */ /* 0x000fea0003800200 */
.L_x_1649:
        /* <DEDUP_REMOVED lines=21> */
.L_x_1652:
[----:B------:R-:W-:Y:S05]  /*16dc0*/  BSYNC.RECONVERGENT B0 ;  /* 0x0000000000007941 */ /* 0x000fea0003800200 */
.L_x_1651:
        /* <DEDUP_REMOVED lines=21> */
.L_x_1653:
        /* <DEDUP_REMOVED lines=14> */
.L_x_1679:


//--------------------- .nv.shared._ZN5flash16flash_fwd_kernelI23Flash_fwd_kernel_traitsILi128ELi128ELi64ELi4ELb0ELb0EN7cutlass6half_tE19Flash_kernel_traitsILi128ELi128ELi64ELi4ES3_EELb0ELb1ELb0ELb0ELb1ELb1ELb0ELb0EEEvNS_16Flash_fwd_paramsE --------------------------
	.section	.nv.shared._ZN5flash16flash_fwd_kernelI23Flash_fwd_kernel_traitsILi128ELi128ELi64ELi4ELb0ELb0EN7cutlass6half_tE19Flash_kernel_traitsILi128ELi128ELi64ELi4ES3_EELb0ELb1ELb0ELb0ELb1ELb1ELb0ELb0EEEvNS_16Flash_fwd_paramsE,"aw",@nobits
	.sectionflags	@""
	.align	16
	.zero		1024


//--------------------- .nv.shared.reserved.0     --------------------------
	.section	.nv.shared.reserved.0,"aw",@nobits
	.weak		__nv_reservedSMEM_offset_0_alias
	.size		__nv_reservedSMEM_offset_0_alias, 0, 64
	.other		__nv_reservedSMEM_offset_0_alias,@"STO_CUDA_RESERVED_SHARED STV_DEFAULT"
__nv_reservedSMEM_offset_0_alias:
	.zero		0
	.zero		64


//--------------------- .nv.global                --------------------------
	.section	.nv.global,"aw",@nobits
.nv.global:
	.type		_ZN73_INTERNAL_4b58f01e_37_flash_fwd_hdim128_fp16_causal_sm80_cu_a6473388_30654cute1_E,@object
	.size		_ZN73_INTERNAL_4b58f01e_37_flash_fwd_hdim128_fp16_causal_sm80_cu_a6473388_30654cute1_E,(_ZN73_INTERNAL_4b58f01e_37_flash_fwd_hdim128_fp16_causal_sm80_cu_a6473388_30654cuda3std3__45__cpo6cbeginE - _ZN73_INTERNAL_4b58f01e_37_flash_fwd_hdim128_fp16_causal_sm80_cu_a6473388_30654cute1_E)
_ZN73_INTERNAL_4b58f01e_37_flash_fwd_hdim128_fp16_causal_sm80_cu_a6473388_30654cute1_E:
	.zero		1
	.type		_ZN73_INTERNAL_4b58f01e_37_flash_fwd_hdim128_fp16_causal_sm80_cu_a6473388_30654cuda3std3__45__cpo6cbeginE,@object
	.size		_ZN73_INTERNAL_4b58f01e_37_flash_fwd_hdim128_fp16_causal_sm80_cu_a6473388_30654cuda3std3__45__cpo6cbeginE,(_ZN73_INTERNAL_4b58f01e_37_flash_fwd_hdim128_fp16_causal_sm80_cu_a6473388_30654cuda3std3__48in_placeE - _ZN73_INTERNAL_4b58f01e_37_flash_fwd_hdim128_fp16_causal_sm80_cu_a6473388_30654cuda3std3__45__cpo6cbeginE)
_ZN73_INTERNAL_4b58f01e_37_flash_fwd_hdim128_fp16_causal_sm80_cu_a6473388_30654cuda3std3__45__cpo6cbeginE:
	.zero		1
	.type		_ZN73_INTERNAL_4b58f01e_37_flash_fwd_hdim128_fp16_causal_sm80_cu_a6473388_30654cuda3std3__48in_placeE,@object
	.size		_ZN73_INTERNAL_4b58f01e_37_flash_fwd_hdim128_fp16_causal_sm80_cu_a6473388_30654cuda3std3__48in_placeE,(_ZN73_INTERNAL_4b58f01e_37_flash_fwd_hdim128_fp16_causal_sm80_cu_a6473388_30654cuda3std6ranges3__45__cpo9iter_moveE - _ZN73_INTERNAL_4b58f01e_37_flash_fwd_hdim128_fp16_causal_sm80_cu_a6473388_30654cuda3std3__48in_placeE)
_ZN73_INTERNAL_4b58f01e_37_flash_fwd_hdim128_fp16_causal_sm80_cu_a6473388_30654cuda3std3__48in_placeE:
	.zero		1
	.type		_ZN73_INTERNAL_4b58f01e_37_flash_fwd_hdim128_fp16_causal_sm80_cu_a6473388_30654cuda3std6ranges3__45__cpo9iter_moveE,@object
	.size		_ZN73_INTERNAL_4b58f01e_37_flash_fwd_hdim128_fp16_causal_sm80_cu_a6473388_30654cuda3std6ranges3__45__cpo9iter_moveE,(_ZN73_INTERNAL_4b58f01e_37_flash_fwd_hdim128_fp16_causal_sm80_cu_a6473388_30654cuda3std3__45__cpo5beginE - _ZN73_INTERNAL_4b58f01e_37_flash_fwd_hdim128_fp16_causal_sm80_cu_a6473388_30654cuda3std6ranges3__45__cpo9iter_moveE)
_ZN73_INTERNAL_4b58f01e_37_flash_fwd_hdim128_fp16_causal_sm80_cu_a6473388_30654cuda3std6ranges3__45__cpo9iter_moveE:
	.zero		1
	.type		_ZN73_INTERNAL_4b58f01e_37_flash_fwd_hdim128_fp16_causal_sm80_cu_a6473388_30654cuda3std3__45__cpo5beginE,@object
	.size		_ZN73_INTERNAL_4b58f01e_37_flash_fwd_hdim128_fp16_causal_sm80_cu_a6473388_30654cuda3std3__45__cpo5beginE,(_ZN73_INTERNAL_4b58f01e_37_flash_fwd_hdim128_fp16_causal_sm80_cu_a6473388_30654cuda3std3__475_GLOBAL__N__4b58f01e_37_flash_fwd_hdim128_fp16_causal_sm80_cu_a6473388_30656ignoreE - _ZN73_INTERNAL_4b58f01e_37_flash_fwd_hdim128_fp16_causal_sm80_cu_a6473388_30654cuda3std3__45__cpo5beginE)
_ZN73_INTERNAL_4b58f01e_37_flash_fwd_hdim128_fp16_causal_sm80_cu_a6473388_30654cuda3std3__45__cpo5beginE:
	.zero		1
	.type		_ZN73_INTERNAL_4b58f01e_37_flash_fwd_hdim128_fp16_causal_sm80_cu_a6473388_30654cuda3std3__475_GLOBAL__N__4b58f01e_37_flash_fwd_hdim128_fp16_causal_sm80_cu_a6473388_30656ignoreE,@object
	.size		_ZN73_INTERNAL_4b58f01e_37_flash_fwd_hdim128_fp16_causal_sm80_cu_a6473388_30654cuda3std3__475_GLOBAL__N__4b58f01e_37_flash_fwd_hdim128_fp16_causal_sm80_cu_a6473388_30656ignoreE,(_ZN73_INTERNAL_4b58f01e_37_flash_fwd_hdim128_fp16_causal_sm80_cu_a6473388_30654cute7productE - _ZN73_INTERNAL_4b58f01e_37_flash_fwd_hdim128_fp16_causal_sm80_cu_a6473388_30654cuda3std3__475_GLOBAL__N__4b58f01e_37_flash_fwd_hdim128_fp16_causal_sm80_cu_a6473388_30656ignoreE)
_ZN73_INTERNAL_4b58f01e_37_flash_fwd_hdim128_fp16_causal_sm80_cu_a6473388_30654cuda3std3__475_GLOBAL__N__4b58f01e_37_flash_fwd_hdim128_fp16_causal_sm80_cu_a6473388_30656ignoreE:
	.zero		1
	.type		_ZN73_INTERNAL_4b58f01e_37_flash_fwd_hdim128_fp16_causal_sm80_cu_a6473388_30654cute7productE,@object
	.size		_ZN73_INTERNAL_4b58f01e_37_flash_fwd_hdim128_fp16_causal_sm80_cu_a6473388_30654cute7productE,(_ZN73_INTERNAL_4b58f01e_37_flash_fwd_hdim128_fp16_causal_sm80_cu_a6473388_30654cuda3std3__45__cpo3endE - _ZN73_INTERNAL_4b58f01e_37_flash_fwd_hdim128_fp16_causal_sm80_cu_a6473388_30654cute7productE)
_ZN73_INTERNAL_4b58f01e_37_flash_fwd_hdim128_fp16_causal_sm80_cu_a6473388_30654cute7productE:
	.zero		1
	.type		_ZN73_INTERNAL_4b58f01e_37_flash_fwd_hdim128_fp16_causal_sm80_cu_a6473388_30654cuda3std3__45__cpo3endE,@object
	.size		_ZN73_INTERNAL_4b58f01e_37_flash_fwd_hdim128_fp16_causal_sm80_cu_a6473388_30654cuda3std3__45__cpo3endE,(_ZN73_INTERNAL_4b58f01e_37_flash_fwd_hdim128_fp16_causal_sm80_cu_a6473388_30654cuda3std3__419piecewise_constructE - _ZN73_INTERNAL_4b58f01e_37_flash_fwd_hdim128_fp16_causal_sm80_cu_a6473388_30654cuda3std3__45__cpo3endE)
_ZN73_INTERNAL_4b58f01e_37_flash_fwd_hdim128_fp16_causal_sm80_cu_a6473388_30654cuda3std3__45__cpo3endE:
	.zero		1
	.type		_ZN73_INTERNAL_4b58f01e_37_flash_fwd_hdim128_fp16_causal_sm80_cu_a6473388_30654cuda3std3__419piecewise_constructE,@object
	.size		_ZN73_INTERNAL_4b58f01e_37_flash_fwd_hdim128_fp16_causal_sm80_cu_a6473388_30654cuda3std3__419piecewise_constructE,(_ZN73_INTERNAL_4b58f01e_37_flash_fwd_hdim128_fp16_causal_sm80_cu_a6473388_30654cuda3std3__45__cpo4cendE - _ZN73_INTERNAL_4b58f01e_37_flash_fwd_hdim128_fp16_causal_sm80_cu_a6473388_30654cuda3std3__419piecewise_constructE)
_ZN73_INTERNAL_4b58f01e_37_flash_fwd_hdim128_fp16_causal_sm80_cu_a6473388_30654cuda3std3__419piecewise_constructE:
	.zero		1
	.type		_ZN73_INTERNAL_4b58f01e_37_flash_fwd_hdim128_fp16_causal_sm80_cu_a6473388_30654cuda3std3__45__cpo4cendE,@object
	.size		_ZN73_INTERNAL_4b58f01e_37_flash_fwd_hdim128_fp16_causal_sm80_cu_a6473388_30654cuda3std3__45__cpo4cendE,(_ZN73_INTERNAL_4b58f01e_37_flash_fwd_hdim128_fp16_causal_sm80_cu_a6473388_30654cuda3std6ranges3__45__cpo4swapE - _ZN73_INTERNAL_4b58f01e_37_flash_fwd_hdim128_fp16_causal_sm80_cu_a6473388_30654cuda3std3__45__cpo4cendE)
_ZN73_INTERNAL_4b58f01e_37_flash_fwd_hdim128_fp16_causal_sm80_cu_a6473388_30654cuda3std3__45__cpo4cendE:
	.zero		1
	.type		_ZN73_INTERNAL_4b58f01e_37_flash_fwd_hdim128_fp16_causal_sm80_cu_a6473388_30654cuda3std6ranges3__45__cpo4swapE,@object
	.size		_ZN73_INTERNAL_4b58f01e_37_flash_fwd_hdim128_fp16_causal_sm80_cu_a6473388_30654cuda3std6ranges3__45__cpo4swapE,(.L_7 - _ZN73_INTERNAL_4b58f01e_37_flash_fwd_hdim128_fp16_causal_sm80_cu_a6473388_30654cuda3std6ranges3__45__cpo4swapE)
_ZN73_INTERNAL_4b58f01e_37_flash_fwd_hdim128_fp16_causal_sm80_cu_a6473388_30654cuda3std6ranges3__45__cpo4swapE:
	.zero		1
.L_7:


//--------------------- .nv.shared._ZN5flash16flash_fwd_kernelI23Flash_fwd_kernel_traitsILi128ELi128ELi64ELi4ELb0ELb0EN7cutlass6half_tE19Flash_kernel_traitsILi128ELi128ELi64ELi4ES3_EELb0ELb1ELb0ELb0ELb1ELb1ELb1ELb0EEEvNS_16Flash_fwd_paramsE --------------------------
	.section	.nv.shared._ZN5flash16flash_fwd_kernelI23Flash_fwd_kernel_traitsILi128ELi128ELi64ELi4ELb0ELb0EN7cutlass6half_tE19Flash_kernel_traitsILi128ELi128ELi64ELi4ES3_EELb0ELb1ELb0ELb0ELb1ELb1ELb1ELb0EEEvNS_16Flash_fwd_paramsE,"aw",@nobits
	.sectionflags	@""
	.align	16
	.zero		1024


//--------------------- .nv.shared._ZN5flash16flash_fwd_kernelI23Flash_fwd_kernel_traitsILi128ELi128ELi64ELi4ELb0ELb0EN7cutlass6half_tE19Flash_kernel_traitsILi128ELi128ELi64ELi4ES3_EELb0ELb1ELb0ELb0ELb0ELb1ELb0ELb0EEEvNS_16Flash_fwd_paramsE --------------------------
	.section	.nv.shared._ZN5flash16flash_fwd_kernelI23Flash_fwd_kernel_traitsILi128ELi128ELi64ELi4ELb0ELb0EN7cutlass6half_tE19Flash_kernel_traitsILi128ELi128ELi64ELi4ES3_EELb0ELb1ELb0ELb0ELb0ELb1ELb0ELb0EEEvNS_16Flash_fwd_paramsE,"aw",@nobits
	.sectionflags	@""
	.align	16
	.zero		1024


//--------------------- .nv.shared._ZN5flash16flash_fwd_kernelI23Flash_fwd_kernel_traitsILi128ELi128ELi64ELi4ELb0ELb0EN7cutlass6half_tE19Flash_kernel_traitsILi128ELi128ELi64ELi4ES3_EELb0ELb1ELb0ELb0ELb0ELb1ELb1ELb0EEEvNS_16Flash_fwd_paramsE --------------------------
	.section	.nv.shared._ZN5flash16flash_fwd_kernelI23Flash_fwd_kernel_traitsILi128ELi128ELi64ELi4ELb0ELb0EN7cutlass6half_tE19Flash_kernel_traitsILi128ELi128ELi64ELi4ES3_EELb0ELb1ELb0ELb0ELb0ELb1ELb1ELb0EEEvNS_16Flash_fwd_paramsE,"aw",@nobits
	.sectionflags	@""
	.align	16
	.zero		1024


//--------------------- .nv.shared._ZN5flash16flash_fwd_kernelI23Flash_fwd_kernel_traitsILi128ELi128ELi64ELi4ELb0ELb0EN7cutlass6half_tE19Flash_kernel_traitsILi128ELi128ELi64ELi4ES3_EELb0ELb1ELb0ELb0ELb0ELb0ELb0ELb0EEEvNS_16Flash_fwd_paramsE --------------------------
	.section	.nv.shared._ZN5flash16flash_fwd_kernelI23Flash_fwd_kernel_traitsILi128ELi128ELi64ELi4ELb0ELb0EN7cutlass6half_tE19Flash_kernel_traitsILi128ELi128ELi64ELi4ES3_EELb0ELb1ELb0ELb0ELb0ELb0ELb0ELb0EEEvNS_16Flash_fwd_paramsE,"aw",@nobits
	.sectionflags	@""
	.align	16
	.zero		1024


//--------------------- .nv.shared._ZN5flash16flash_fwd_kernelI23Flash_fwd_kernel_traitsILi128ELi128ELi64ELi4ELb0ELb0EN7cutlass6half_tE19Flash_kernel_traitsILi128ELi128ELi64ELi4ES3_EELb0ELb1ELb0ELb0ELb0ELb0ELb1ELb0EEEvNS_16Flash_fwd_paramsE --------------------------
	.section	.nv.shared._ZN5flash16flash_fwd_kernelI23Flash_fwd_kernel_traitsILi128ELi128ELi64ELi4ELb0ELb0EN7cutlass6half_tE19Flash_kernel_traitsILi128ELi128ELi64ELi4ES3_EELb0ELb1ELb0ELb0ELb0ELb0ELb1ELb0EEEvNS_16Flash_fwd_paramsE,"aw",@nobits
	.sectionflags	@""
	.align	16
	.zero		1024


//--------------------- .nv.shared._ZN5flash16flash_fwd_kernelI23Flash_fwd_kernel_traitsILi128ELi128ELi64ELi4ELb0ELb0EN7cutlass6half_tE19Flash_kernel_traitsILi128ELi128ELi64ELi4ES3_EELb0ELb1ELb0ELb1ELb0ELb0ELb0ELb0EEEvNS_16Flash_fwd_paramsE --------------------------
	.section	.nv.shared._ZN5flash16flash_fwd_kernelI23Flash_fwd_kernel_traitsILi128ELi128ELi64ELi4ELb0ELb0EN7cutlass6half_tE19Flash_kernel_traitsILi128ELi128ELi64ELi4ES3_EELb0ELb1ELb0ELb1ELb0ELb0ELb0ELb0EEEvNS_16Flash_fwd_paramsE,"aw",@nobits
	.sectionflags	@""
	.align	16
	.zero		1024


//--------------------- .nv.shared._ZN5flash16flash_fwd_kernelI23Flash_fwd_kernel_traitsILi128ELi128ELi64ELi4ELb0ELb0EN7cutlass6half_tE19Flash_kernel_traitsILi128ELi128ELi64ELi4ES3_EELb0ELb1ELb0ELb1ELb0ELb0ELb1ELb0EEEvNS_16Flash_fwd_paramsE --------------------------
	.section	.nv.shared._ZN5flash16flash_fwd_kernelI23Flash_fwd_kernel_traitsILi128ELi128ELi64ELi4ELb0ELb0EN7cutlass6half_tE19Flash_kernel_traitsILi128ELi128ELi64ELi4ES3_EELb0ELb1ELb0ELb1ELb0ELb0ELb1ELb0EEEvNS_16Flash_fwd_paramsE,"aw",@nobits
	.sectionflags	@""
	.align	16
	.zero		1024


//--------------------- .nv.shared._ZN5flash16flash_fwd_kernelI23Flash_fwd_kernel_traitsILi128ELi64ELi64ELi4ELb0ELb0EN7cutlass6half_tE19Flash_kernel_traitsILi128ELi64ELi64ELi4ES3_EELb0ELb1ELb0ELb0ELb1ELb1ELb0ELb0EEEvNS_16Flash_fwd_paramsE --------------------------
	.section	.nv.shared._ZN5flash16flash_fwd_kernelI23Flash_fwd_kernel_traitsILi128ELi64ELi64ELi4ELb0ELb0EN7cutlass6half_tE19Flash_kernel_traitsILi128ELi64ELi64ELi4ES3_EELb0ELb1ELb0ELb0ELb1ELb1ELb0ELb0EEEvNS_16Flash_fwd_paramsE,"aw",@nobits
	.sectionflags	@""
	.align	16
	.zero		1024


//--------------------- .nv.shared._ZN5flash16flash_fwd_kernelI23Flash_fwd_kernel_traitsILi128ELi64ELi64ELi4ELb0ELb0EN7cutlass6half_tE19Flash_kernel_traitsILi128ELi64ELi64ELi4ES3_EELb0ELb1ELb0ELb0ELb1ELb1ELb1ELb0EEEvNS_16Flash_fwd_paramsE --------------------------
	.section	.nv.shared._ZN5flash16flash_fwd_kernelI23Flash_fwd_kernel_traitsILi128ELi64ELi64ELi4ELb0ELb0EN7cutlass6half_tE19Flash_kernel_traitsILi128ELi64ELi64ELi4ES3_EELb0ELb1ELb0ELb0ELb1ELb1ELb1ELb0EEEvNS_16Flash_fwd_paramsE,"aw",@nobits
	.sectionflags	@""
	.align	16
	.zero		1024


//--------------------- .nv.shared._ZN5flash16flash_fwd_kernelI23Flash_fwd_kernel_traitsILi128ELi64ELi64ELi4ELb0ELb0EN7cutlass6half_tE19Flash_kernel_traitsILi128ELi64ELi64ELi4ES3_EELb0ELb1ELb0ELb0ELb0ELb1ELb0ELb0EEEvNS_16Flash_fwd_paramsE --------------------------
	.section	.nv.shared._ZN5flash16flash_fwd_kernelI23Flash_fwd_kernel_traitsILi128ELi64ELi64ELi4ELb0ELb0EN7cutlass6half_tE19Flash_kernel_traitsILi128ELi64ELi64ELi4ES3_EELb0ELb1ELb0ELb0ELb0ELb1ELb0ELb0EEEvNS_16Flash_fwd_paramsE,"aw",@nobits
	.sectionflags	@""
	.align	16
	.zero		1024


//--------------------- .nv.shared._ZN5flash16flash_fwd_kernelI23Flash_fwd_kernel_traitsILi128ELi64ELi64ELi4ELb0ELb0EN7cutlass6half_tE19Flash_kernel_traitsILi128ELi64ELi64ELi4ES3_EELb0ELb1ELb0ELb0ELb0ELb1ELb1ELb0EEEvNS_16Flash_fwd_paramsE --------------------------
	.section	.nv.shared._ZN5flash16flash_fwd_kernelI23Flash_fwd_kernel_traitsILi128ELi64ELi64ELi4ELb0ELb0EN7cutlass6half_tE19Flash_kernel_traitsILi128ELi64ELi64ELi4ES3_EELb0ELb1ELb0ELb0ELb0ELb1ELb1ELb0EEEvNS_16Flash_fwd_paramsE,"aw",@nobits
	.sectionflags	@""
	.align	16
	.zero		1024


//--------------------- .nv.shared._ZN5flash16flash_fwd_kernelI23Flash_fwd_kernel_traitsILi128ELi64ELi64ELi4ELb0ELb0EN7cutlass6half_tE19Flash_kernel_traitsILi128ELi64ELi64ELi4ES3_EELb0ELb1ELb0ELb0ELb0ELb0ELb0ELb0EEEvNS_16Flash_fwd_paramsE --------------------------
	.section	.nv.shared._ZN5flash16flash_fwd_kernelI23Flash_fwd_kernel_traitsILi128ELi64ELi64ELi4ELb0ELb0EN7cutlass6half_tE19Flash_kernel_traitsILi128ELi64ELi64ELi4ES3_EELb0ELb1ELb0ELb0ELb0ELb0ELb0ELb0EEEvNS_16Flash_fwd_paramsE,"aw",@nobits
	.sectionflags	@""
	.align	16
	.zero		1024


//--------------------- .nv.shared._ZN5flash16flash_fwd_kernelI23Flash_fwd_kernel_traitsILi128ELi64ELi64ELi4ELb0ELb0EN7cutlass6half_tE19Flash_kernel_traitsILi128ELi64ELi64ELi4ES3_EELb0ELb1ELb0ELb0ELb0ELb0ELb1ELb0EEEvNS_16Flash_fwd_paramsE --------------------------
	.section	.nv.shared._ZN5flash16flash_fwd_kernelI23Flash_fwd_kernel_traitsILi128ELi64ELi64ELi4ELb0ELb0EN7cutlass6half_tE19Flash_kernel_traitsILi128ELi64ELi64ELi4ES3_EELb0ELb1ELb0ELb0ELb0ELb0ELb1ELb0EEEvNS_16Flash_fwd_paramsE,"aw",@nobits
	.sectionflags	@""
	.align	16
	.zero		1024


//--------------------- .nv.shared._ZN5flash16flash_fwd_kernelI23Flash_fwd_kernel_traitsILi128ELi64ELi64ELi4ELb0ELb0EN7cutlass6half_tE19Flash_kernel_traitsILi128ELi64ELi64ELi4ES3_EELb0ELb1ELb0ELb1ELb0ELb0ELb0ELb0EEEvNS_16Flash_fwd_paramsE --------------------------
	.section	.nv.shared._ZN5flash16flash_fwd_kernelI23Flash_fwd_kernel_traitsILi128ELi64ELi64ELi4ELb0ELb0EN7cutlass6half_tE19Flash_kernel_traitsILi128ELi64ELi64ELi4ES3_EELb0ELb1ELb0ELb1ELb0ELb0ELb0ELb0EEEvNS_16Flash_fwd_paramsE,"aw",@nobits
	.sectionflags	@""
	.align	16
	.zero		1024


//--------------------- .nv.shared._ZN5flash16flash_fwd_kernelI23Flash_fwd_kernel_traitsILi128ELi64ELi64ELi4ELb0ELb0EN7cutlass6half_tE19Flash_kernel_traitsILi128ELi64ELi64ELi4ES3_EELb0ELb1ELb0ELb1ELb0ELb0ELb1ELb0EEEvNS_16Flash_fwd_paramsE --------------------------
	.section	.nv.shared._ZN5flash16flash_fwd_kernelI23Flash_fwd_kernel_traitsILi128ELi64ELi64ELi4ELb0ELb0EN7cutlass6half_tE19Flash_kernel_traitsILi128ELi64ELi64ELi4ES3_EELb0ELb1ELb0ELb1ELb0ELb0ELb1ELb0EEEvNS_16Flash_fwd_paramsE,"aw",@nobits
	.sectionflags	@""
	.align	16
	.zero		1024


//--------------------- .nv.shared._ZN5flash16flash_fwd_kernelI23Flash_fwd_kernel_traitsILi128ELi128ELi32ELi4ELb0ELb0EN7cutlass6half_tE19Flash_kernel_traitsILi128ELi128ELi32ELi4ES3_EELb1ELb1ELb0ELb0ELb0ELb0ELb0ELb0EEEvNS_16Flash_fwd_paramsE --------------------------
	.section	.nv.shared._ZN5flash16flash_fwd_kernelI23Flash_fwd_kernel_traitsILi128ELi128ELi32ELi4ELb0ELb0EN7cutlass6half_tE19Flash_kernel_traitsILi128ELi128ELi32ELi4ES3_EELb1ELb1ELb0ELb0ELb0ELb0ELb0ELb0EEEvNS_16Flash_fwd_paramsE,"aw",@nobits
	.sectionflags	@""
	.align	16
	.zero		1024


//--------------------- .nv.shared._ZN5flash16flash_fwd_kernelI23Flash_fwd_kernel_traitsILi128ELi128ELi32ELi4ELb0ELb0EN7cutlass6half_tE19Flash_kernel_traitsILi128ELi128ELi32ELi4ES3_EELb1ELb1ELb0ELb0ELb1ELb1ELb0ELb0EEEvNS_16Flash_fwd_paramsE --------------------------
	.section	.nv.shared._ZN5flash16flash_fwd_kernelI23Flash_fwd_kernel_traitsILi128ELi128ELi32ELi4ELb0ELb0EN7cutlass6half_tE19Flash_kernel_traitsILi128ELi128ELi32ELi4ES3_EELb1ELb1ELb0ELb0ELb1ELb1ELb0ELb0EEEvNS_16Flash_fwd_paramsE,"aw",@nobits
	.sectionflags	@""
	.align	16
	.zero		1024


//--------------------- .nv.shared._ZN5flash16flash_fwd_kernelI23Flash_fwd_kernel_traitsILi128ELi128ELi32ELi4ELb0ELb0EN7cutlass6half_tE19Flash_kernel_traitsILi128ELi128ELi32ELi4ES3_EELb0ELb1ELb0ELb0ELb1ELb1ELb1ELb0EEEvNS_16Flash_fwd_paramsE --------------------------
	.section	.nv.shared._ZN5flash16flash_fwd_kernelI23Flash_fwd_kernel_traitsILi128ELi128ELi32ELi4ELb0ELb0EN7cutlass6half_tE19Flash_kernel_traitsILi128ELi128ELi32ELi4ES3_EELb0ELb1ELb0ELb0ELb1ELb1ELb1ELb0EEEvNS_16Flash_fwd_paramsE,"aw",@nobits
	.sectionflags	@""
	.align	16
	.zero		1024


//--------------------- .nv.shared._ZN5flash16flash_fwd_kernelI23Flash_fwd_kernel_traitsILi128ELi128ELi32ELi4ELb0ELb0EN7cutlass6half_tE19Flash_kernel_traitsILi128ELi128ELi32ELi4ES3_EELb1ELb1ELb0ELb0ELb0ELb1ELb0ELb0EEEvNS_16Flash_fwd_paramsE --------------------------
	.section	.nv.shared._ZN5flash16flash_fwd_kernelI23Flash_fwd_kernel_traitsILi128ELi128ELi32ELi4ELb0ELb0EN7cutlass6half_tE19Flash_kernel_traitsILi128ELi128ELi32ELi4ES3_EELb1ELb1ELb0ELb0ELb0ELb1ELb0ELb0EEEvNS_16Flash_fwd_paramsE,"aw",@nobits
	.sectionflags	@""
	.align	16
	.zero		1024


//--------------------- .nv.shared._ZN5flash16flash_fwd_kernelI23Flash_fwd_kernel_traitsILi128ELi128ELi32ELi4ELb0ELb0EN7cutlass6half_tE19Flash_kernel_traitsILi128ELi128ELi32ELi4ES3_EELb0ELb1ELb0ELb0ELb0ELb1ELb1ELb0EEEvNS_16Flash_fwd_paramsE --------------------------
	.section	.nv.shared._ZN5flash16flash_fwd_kernelI23Flash_fwd_kernel_traitsILi128ELi128ELi32ELi4ELb0ELb0EN7cutlass6half_tE19Flash_kernel_traitsILi128ELi128ELi32ELi4ES3_EELb0ELb1ELb0ELb0ELb0ELb1ELb1ELb0EEEvNS_16Flash_fwd_paramsE,"aw",@nobits
	.sectionflags	@""
	.align	16
	.zero		1024


//--------------------- .nv.shared._ZN5flash16flash_fwd_kernelI23Flash_fwd_kernel_traitsILi128ELi128ELi32ELi4ELb0ELb0EN7cutlass6half_tE19Flash_kernel_traitsILi128ELi128ELi32ELi4ES3_EELb1ELb1ELb0ELb1ELb0ELb0ELb0ELb0EEEvNS_16Flash_fwd_paramsE --------------------------
	.section	.nv.shared._ZN5flash16flash_fwd_kernelI23Flash_fwd_kernel_traitsILi128ELi128ELi32ELi4ELb0ELb0EN7cutlass6half_tE19Flash_kernel_traitsILi128ELi128ELi32ELi4ES3_EELb1ELb1ELb0ELb1ELb0ELb0ELb0ELb0EEEvNS_16Flash_fwd_paramsE,"aw",@nobits
	.sectionflags	@""
	.align	16
	.zero		1024


//--------------------- .nv.shared._ZN5flash16flash_fwd_kernelI23Flash_fwd_kernel_traitsILi128ELi128ELi32ELi4ELb0ELb0EN7cutlass6half_tE19Flash_kernel_traitsILi128ELi128ELi32ELi4ES3_EELb1ELb1ELb0ELb0ELb0ELb0ELb0ELb1EEEvNS_16Flash_fwd_paramsE --------------------------
	.section	.nv.shared._ZN5flash16flash_fwd_kernelI23Flash_fwd_kernel_traitsILi128ELi128ELi32ELi4ELb0ELb0EN7cutlass6half_tE19Flash_kernel_traitsILi128ELi128ELi32ELi4ES3_EELb1ELb1ELb0ELb0ELb0ELb0ELb0ELb1EEEvNS_16Flash_fwd_paramsE,"aw",@nobits
	.sectionflags	@""
	.align	16
	.zero		1024


//--------------------- .nv.shared._ZN5flash16flash_fwd_kernelI23Flash_fwd_kernel_traitsILi128ELi128ELi32ELi4ELb0ELb0EN7cutlass6half_tE19Flash_kernel_traitsILi128ELi128ELi32ELi4ES3_EELb0ELb1ELb0ELb0ELb0ELb0ELb1ELb0EEEvNS_16Flash_fwd_paramsE --------------------------
	.section	.nv.shared._ZN5flash16flash_fwd_kernelI23Flash_fwd_kernel_traitsILi128ELi128ELi32ELi4ELb0ELb0EN7cutlass6half_tE19Flash_kernel_traitsILi128ELi128ELi32ELi4ES3_EELb0ELb1ELb0ELb0ELb0ELb0ELb1ELb0EEEvNS_16Flash_fwd_paramsE,"aw",@nobits
	.sectionflags	@""
	.align	16
	.zero		1024


//--------------------- .nv.shared._ZN5flash16flash_fwd_kernelI23Flash_fwd_kernel_traitsILi128ELi128ELi32ELi4ELb0ELb0EN7cutlass6half_tE19Flash_kernel_traitsILi128ELi128ELi32ELi4ES3_EELb1ELb1ELb0ELb1ELb0ELb0ELb0ELb1EEEvNS_16Flash_fwd_paramsE --------------------------
	.section	.nv.shared._ZN5flash16flash_fwd_kernelI23Flash_fwd_kernel_traitsILi128ELi128ELi32ELi4ELb0ELb0EN7cutlass6half_tE19Flash_kernel_traitsILi128ELi128ELi32ELi4ES3_EELb1ELb1ELb0ELb1ELb0ELb0ELb0ELb1EEEvNS_16Flash_fwd_paramsE,"aw",@nobits
	.sectionflags	@""
	.align	16
	.zero		1024


//--------------------- .nv.shared._ZN5flash16flash_fwd_kernelI23Flash_fwd_kernel_traitsILi128ELi128ELi32ELi4ELb0ELb0EN7cutlass6half_tE19Flash_kernel_traitsILi128ELi128ELi32ELi4ES3_EELb0ELb1ELb0ELb1ELb0ELb0ELb1ELb0EEEvNS_16Flash_fwd_paramsE --------------------------
	.section	.nv.shared._ZN5flash16flash_fwd_kernelI23Flash_fwd_kernel_traitsILi128ELi128ELi32ELi4ELb0ELb0EN7cutlass6half_tE19Flash_kernel_traitsILi128ELi128ELi32ELi4ES3_EELb0ELb1ELb0ELb1ELb0ELb0ELb1ELb0EEEvNS_16Flash_fwd_paramsE,"aw",@nobits
	.sectionflags	@""
	.align	16
	.zero		1024


//--------------------- .nv.constant0._ZN5flash16flash_fwd_kernelI23Flash_fwd_kernel_traitsILi128ELi128ELi64ELi4ELb0ELb0EN7cutlass6half_tE19Flash_kernel_traitsILi128ELi128ELi64ELi4ES3_EELb0ELb1ELb0ELb0ELb1ELb1ELb0ELb0EEEvNS_16Flash_fwd_paramsE --------------------------
	.section	.nv.constant0._ZN5flash16flash_fwd_kernelI23Flash_fwd_kernel_traitsILi128ELi128ELi64ELi4ELb0ELb0EN7cutlass6half_tE19Flash_kernel_traitsILi128ELi128ELi64ELi4ES3_EELb0ELb1ELb0ELb0ELb1ELb1ELb0ELb0EEEvNS_16Flash_fwd_paramsE,"a",@progbits
	.sectionflags	@""
	.align	4
.nv.constant0._ZN5flash16flash_fwd_kernelI23Flash_fwd_kernel_traitsILi128ELi128ELi64ELi4ELb0ELb0EN7cutlass6half_tE19Flash_kernel_traitsILi128ELi128ELi64ELi4ES3_EELb0ELb1ELb0ELb0ELb1ELb1ELb0ELb0EEEvNS_16Flash_fwd_paramsE:
	.zero		1360


//--------------------- .nv.constant0._ZN5flash16flash_fwd_kernelI23Flash_fwd_kernel_traitsILi128ELi128ELi64ELi4ELb0ELb0EN7cutlass6half_tE19Flash_kernel_traitsILi128ELi128ELi64ELi4ES3_EELb0ELb1ELb0ELb0ELb1ELb1ELb1ELb0EEEvNS_16Flash_fwd_paramsE --------------------------
	.section	.nv.constant0._ZN5flash16flash_fwd_kernelI23Flash_fwd_kernel_traitsILi128ELi128ELi64ELi4ELb0ELb0EN7cutlass6half_tE19Flash_kernel_traitsILi128ELi128ELi64ELi4ES3_EELb0ELb1ELb0ELb0ELb1ELb1ELb1ELb0EEEvNS_16Flash_fwd_paramsE,"a",@progbits
	.sectionflags	@""
	.align	4
.nv.constant0._ZN5flash16flash_fwd_kernelI23Flash_fwd_kernel_traitsILi128ELi128ELi64ELi4ELb0ELb0EN7cutlass6half_tE19Flash_kernel_traitsILi128ELi128ELi64ELi4ES3_EELb0ELb1ELb0ELb0ELb1ELb1ELb1ELb0EEEvNS_16Flash_fwd_paramsE:
	.zero		1360


//--------------------- .nv.constant0._ZN5flash16flash_fwd_kernelI23Flash_fwd_kernel_traitsILi128ELi128ELi64ELi4ELb0ELb0EN7cutlass6half_tE19Flash_kernel_traitsILi128ELi128ELi64ELi4ES3_EELb0ELb1ELb0ELb0ELb0ELb1ELb0ELb0EEEvNS_16Flash_fwd_paramsE --------------------------
	.section	.nv.constant0._ZN5flash16flash_fwd_kernelI23Flash_fwd_kernel_traitsILi128ELi128ELi64ELi4ELb0ELb0EN7cutlass6half_tE19Flash_kernel_traitsILi128ELi128ELi64ELi4ES3_EELb0ELb1ELb0ELb0ELb0ELb1ELb0ELb0EEEvNS_16Flash_fwd_paramsE,"a",@progbits
	.sectionflags	@""
	.align	4
.nv.constant0._ZN5flash16flash_fwd_kernelI23Flash_fwd_kernel_traitsILi128ELi128ELi64ELi4ELb0ELb0EN7cutlass6half_tE19Flash_kernel_traitsILi128ELi128ELi64ELi4ES3_EELb0ELb1ELb0ELb0ELb0ELb1ELb0ELb0EEEvNS_16Flash_fwd_paramsE:
	.zero		1360


//--------------------- .nv.constant0._ZN5flash16flash_fwd_kernelI23Flash_fwd_kernel_traitsILi128ELi128ELi64ELi4ELb0ELb0EN7cutlass6half_tE19Flash_kernel_traitsILi128ELi128ELi64ELi4ES3_EELb0ELb1ELb0ELb0ELb0ELb1ELb1ELb0EEEvNS_16Flash_fwd_paramsE --------------------------
	.section	.nv.constant0._ZN5flash16flash_fwd_kernelI23Flash_fwd_kernel_traitsILi128ELi128ELi64ELi4ELb0ELb0EN7cutlass6half_tE19Flash_kernel_traitsILi128ELi128ELi64ELi4ES3_EELb0ELb1ELb0ELb0ELb0ELb1ELb1ELb0EEEvNS_16Flash_fwd_paramsE,"a",@progbits
	.sectionflags	@""
	.align	4
.nv.constant0._ZN5flash16flash_fwd_kernelI23Flash_fwd_kernel_traitsILi128ELi128ELi64ELi4ELb0ELb0EN7cutlass6half_tE19Flash_kernel_traitsILi128ELi128ELi64ELi4ES3_EELb0ELb1ELb0ELb0ELb0ELb1ELb1ELb0EEEvNS_16Flash_fwd_paramsE:
	.zero		1360


//--------------------- .nv.constant0._ZN5flash16flash_fwd_kernelI23Flash_fwd_kernel_traitsILi128ELi128ELi64ELi4ELb0ELb0EN7cutlass6half_tE19Flash_kernel_traitsILi128ELi128ELi64ELi4ES3_EELb0ELb1ELb0ELb0ELb0ELb0ELb0ELb0EEEvNS_16Flash_fwd_paramsE --------------------------
	.section	.nv.constant0._ZN5flash16flash_fwd_kernelI23Flash_fwd_kernel_traitsILi128ELi128ELi64ELi4ELb0ELb0EN7cutlass6half_tE19Flash_kernel_traitsILi128ELi128ELi64ELi4ES3_EELb0ELb1ELb0ELb0ELb0ELb0ELb0ELb0EEEvNS_16Flash_fwd_paramsE,"a",@progbits
	.sectionflags	@""
	.align	4
.nv.constant0._ZN5flash16flash_fwd_kernelI23Flash_fwd_kernel_traitsILi128ELi128ELi64ELi4ELb0ELb0EN7cutlass6half_tE19Flash_kernel_traitsILi128ELi128ELi64ELi4ES3_EELb0ELb1ELb0ELb0ELb0ELb0ELb0ELb0EEEvNS_16Flash_fwd_paramsE:
	.zero		1360


//--------------------- .nv.constant0._ZN5flash16flash_fwd_kernelI23Flash_fwd_kernel_traitsILi128ELi128ELi64ELi4ELb0ELb0EN7cutlass6half_tE19Flash_kernel_traitsILi128ELi128ELi64ELi4ES3_EELb0ELb1ELb0ELb0ELb0ELb0ELb1ELb0EEEvNS_16Flash_fwd_paramsE --------------------------
	.section	.nv.constant0._ZN5flash16flash_fwd_kernelI23Flash_fwd_kernel_traitsILi128ELi128ELi64ELi4ELb0ELb0EN7cutlass6half_tE19Flash_kernel_traitsILi128ELi128ELi64ELi4ES3_EELb0ELb1ELb0ELb0ELb0ELb0ELb1ELb0EEEvNS_16Flash_fwd_paramsE,"a",@progbits
	.sectionflags	@""
	.align	4
.nv.constant0._ZN5flash16flash_fwd_kernelI23Flash_fwd_kernel_traitsILi128ELi128ELi64ELi4ELb0ELb0EN7cutlass6half_tE19Flash_kernel_traitsILi128ELi128ELi64ELi4ES3_EELb0ELb1ELb0ELb0ELb0ELb0ELb1ELb0EEEvNS_16Flash_fwd_paramsE:
	.zero		1360


//--------------------- .nv.constant0._ZN5flash16flash_fwd_kernelI23Flash_fwd_kernel_traitsILi128ELi128ELi64ELi4ELb0ELb0EN7cutlass6half_tE19Flash_kernel_traitsILi128ELi128ELi64ELi4ES3_EELb0ELb1ELb0ELb1ELb0ELb0ELb0ELb0EEEvNS_16Flash_fwd_paramsE --------------------------
	.section	.nv.constant0._ZN5flash16flash_fwd_kernelI23Flash_fwd_kernel_traitsILi128ELi128ELi64ELi4ELb0ELb0EN7cutlass6half_tE19Flash_kernel_traitsILi128ELi128ELi64ELi4ES3_EELb0ELb1ELb0ELb1ELb0ELb0ELb0ELb0EEEvNS_16Flash_fwd_paramsE,"a",@progbits
	.sectionflags	@""
	.align	4
.nv.constant0._ZN5flash16flash_fwd_kernelI23Flash_fwd_kernel_traitsILi128ELi128ELi64ELi4ELb0ELb0EN7cutlass6half_tE19Flash_kernel_traitsILi128ELi128ELi64ELi4ES3_EELb0ELb1ELb0ELb1ELb0ELb0ELb0ELb0EEEvNS_16Flash_fwd_paramsE:
	.zero		1360


//--------------------- .nv.constant0._ZN5flash16flash_fwd_kernelI23Flash_fwd_kernel_traitsILi128ELi128ELi64ELi4ELb0ELb0EN7cutlass6half_tE19Flash_kernel_traitsILi128ELi128ELi64ELi4ES3_EELb0ELb1ELb0ELb1ELb0ELb0ELb1ELb0EEEvNS_16Flash_fwd_paramsE --------------------------
	.section	.nv.constant0._ZN5flash16flash_fwd_kernelI23Flash_fwd_kernel_traitsILi128ELi128ELi64ELi4ELb0ELb0EN7cutlass6half_tE19Flash_kernel_traitsILi128ELi128ELi64ELi4ES3_EELb0ELb1ELb0ELb1ELb0ELb0ELb1ELb0EEEvNS_16Flash_fwd_paramsE,"a",@progbits
	.sectionflags	@""
	.align	4
.nv.constant0._ZN5flash16flash_fwd_kernelI23Flash_fwd_kernel_traitsILi128ELi128ELi64ELi4ELb0ELb0EN7cutlass6half_tE19Flash_kernel_traitsILi128ELi128ELi64ELi4ES3_EELb0ELb1ELb0ELb1ELb0ELb0ELb1ELb0EEEvNS_16Flash_fwd_paramsE:
	.zero		1360


//--------------------- .nv.constant0._ZN5flash16flash_fwd_kernelI23Flash_fwd_kernel_traitsILi128ELi64ELi64ELi4ELb0ELb0EN7cutlass6half_tE19Flash_kernel_traitsILi128ELi64ELi64ELi4ES3_EELb0ELb1ELb0ELb0ELb1ELb1ELb0ELb0EEEvNS_16Flash_fwd_paramsE --------------------------
	.section	.nv.constant0._ZN5flash16flash_fwd_kernelI23Flash_fwd_kernel_traitsILi128ELi64ELi64ELi4ELb0ELb0EN7cutlass6half_tE19Flash_kernel_traitsILi128ELi64ELi64ELi4ES3_EELb0ELb1ELb0ELb0ELb1ELb1ELb0ELb0EEEvNS_16Flash_fwd_paramsE,"a",@progbits
	.sectionflags	@""
	.align	4
.nv.constant0._ZN5flash16flash_fwd_kernelI23Flash_fwd_kernel_traitsILi128ELi64ELi64ELi4ELb0ELb0EN7cutlass6half_tE19Flash_kernel_traitsILi128ELi64ELi64ELi4ES3_EELb0ELb1ELb0ELb0ELb1ELb1ELb0ELb0EEEvNS_16Flash_fwd_paramsE:
	.zero		1360


//--------------------- .nv.constant0._ZN5flash16flash_fwd_kernelI23Flash_fwd_kernel_traitsILi128ELi64ELi64ELi4ELb0ELb0EN7cutlass6half_tE19Flash_kernel_traitsILi128ELi64ELi64ELi4ES3_EELb0ELb1ELb0ELb0ELb1ELb1ELb1ELb0EEEvNS_16Flash_fwd_paramsE --------------------------
	.section	.nv.constant0._ZN5flash16flash_fwd_kernelI23Flash_fwd_kernel_traitsILi128ELi64ELi64ELi4ELb0ELb0EN7cutlass6half_tE19Flash_kernel_traitsILi128ELi64ELi64ELi4ES3_EELb0ELb1ELb0ELb0ELb1ELb1ELb1ELb0EEEvNS_16Flash_fwd_paramsE,"a",@progbits
	.sectionflags	@""
	.align	4
.nv.constant0._ZN5flash16flash_fwd_kernelI23Flash_fwd_kernel_traitsILi128ELi64ELi64ELi4ELb0ELb0EN7cutlass6half_tE19Flash_kernel_traitsILi128ELi64ELi64ELi4ES3_EELb0ELb1ELb0ELb0ELb1ELb1ELb1ELb0EEEvNS_16Flash_fwd_paramsE:
	.zero		1360


//--------------------- .nv.constant0._ZN5flash16flash_fwd_kernelI23Flash_fwd_kernel_traitsILi128ELi64ELi64ELi4ELb0ELb0EN7cutlass6half_tE19Flash_kernel_traitsILi128ELi64ELi64ELi4ES3_EELb0ELb1ELb0ELb0ELb0ELb1ELb0ELb0EEEvNS_16Flash_fwd_paramsE --------------------------
	.section	.nv.constant0._ZN5flash16flash_fwd_kernelI23Flash_fwd_kernel_traitsILi128ELi64ELi64ELi4ELb0ELb0EN7cutlass6half_tE19Flash_kernel_traitsILi128ELi64ELi64ELi4ES3_EELb0ELb1ELb0ELb0ELb0ELb1ELb0ELb0EEEvNS_16Flash_fwd_paramsE,"a",@progbits
	.sectionflags	@""
	.align	4
.nv.constant0._ZN5flash16flash_fwd_kernelI23Flash_fwd_kernel_traitsILi128ELi64ELi64ELi4ELb0ELb0EN7cutlass6half_tE19Flash_kernel_traitsILi128ELi64ELi64ELi4ES3_EELb0ELb1ELb0ELb0ELb0ELb1ELb0ELb0EEEvNS_16Flash_fwd_paramsE:
	.zero		1360


//--------------------- .nv.constant0._ZN5flash16flash_fwd_kernelI23Flash_fwd_kernel_traitsILi128ELi64ELi64ELi4ELb0ELb0EN7cutlass6half_tE19Flash_kernel_traitsILi128ELi64ELi64ELi4ES3_EELb0ELb1ELb0ELb0ELb0ELb1ELb1ELb0EEEvNS_16Flash_fwd_paramsE --------------------------
	.section	.nv.constant0._ZN5flash16flash_fwd_kernelI23Flash_fwd_kernel_traitsILi128ELi64ELi64ELi4ELb0ELb0EN7cutlass6half_tE19Flash_kernel_traitsILi128ELi64ELi64ELi4ES3_EELb0ELb1ELb0ELb0ELb0ELb1ELb1ELb0EEEvNS_16Flash_fwd_paramsE,"a",@progbits
	.sectionflags	@""
	.align	4
.nv.constant0._ZN5flash16flash_fwd_kernelI23Flash_fwd_kernel_traitsILi128ELi64ELi64ELi4ELb0ELb0EN7cutlass6half_tE19Flash_kernel_traitsILi128ELi64ELi64ELi4ES3_EELb0ELb1ELb0ELb0ELb0ELb1ELb1ELb0EEEvNS_16Flash_fwd_paramsE:
	.zero		1360


//--------------------- .nv.constant0._ZN5flash16flash_fwd_kernelI23Flash_fwd_kernel_traitsILi128ELi64ELi64ELi4ELb0ELb0EN7cutlass6half_tE19Flash_kernel_traitsILi128ELi64ELi64ELi4ES3_EELb0ELb1ELb0ELb0ELb0ELb0ELb0ELb0EEEvNS_16Flash_fwd_paramsE --------------------------
	.section	.nv.constant0._ZN5flash16flash_fwd_kernelI23Flash_fwd_kernel_traitsILi128ELi64ELi64ELi4ELb0ELb0EN7cutlass6half_tE19Flash_kernel_traitsILi128ELi64ELi64ELi4ES3_EELb0ELb1ELb0ELb0ELb0ELb0ELb0ELb0EEEvNS_16Flash_fwd_paramsE,"a",@progbits
	.sectionflags	@""
	.align	4
.nv.constant0._ZN5flash16flash_fwd_kernelI23Flash_fwd_kernel_traitsILi128ELi64ELi64ELi4ELb0ELb0EN7cutlass6half_tE19Flash_kernel_traitsILi128ELi64ELi64ELi4ES3_EELb0ELb1ELb0ELb0ELb0ELb0ELb0ELb0EEEvNS_16Flash_fwd_paramsE:
	.zero		1360


//--------------------- .nv.constant0._ZN5flash16flash_fwd_kernelI23Flash_fwd_kernel_traitsILi128ELi64ELi64ELi4ELb0ELb0EN7cutlass6half_tE19Flash_kernel_traitsILi128ELi64ELi64ELi4ES3_EELb0ELb1ELb0ELb0ELb0ELb0ELb1ELb0EEEvNS_16Flash_fwd_paramsE --------------------------
	.section	.nv.constant0._ZN5flash16flash_fwd_kernelI23Flash_fwd_kernel_traitsILi128ELi64ELi64ELi4ELb0ELb0EN7cutlass6half_tE19Flash_kernel_traitsILi128ELi64ELi64ELi4ES3_EELb0ELb1ELb0ELb0ELb0ELb0ELb1ELb0EEEvNS_16Flash_fwd_paramsE,"a",@progbits
	.sectionflags	@""
	.align	4
.nv.constant0._ZN5flash16flash_fwd_kernelI23Flash_fwd_kernel_traitsILi128ELi64ELi64ELi4ELb0ELb0EN7cutlass6half_tE19Flash_kernel_traitsILi128ELi64ELi64ELi4ES3_EELb0ELb1ELb0ELb0ELb0ELb0ELb1ELb0EEEvNS_16Flash_fwd_paramsE:
	.zero		1360


//--------------------- .nv.constant0._ZN5flash16flash_fwd_kernelI23Flash_fwd_kernel_traitsILi128ELi64ELi64ELi4ELb0ELb0EN7cutlass6half_tE19Flash_kernel_traitsILi128ELi64ELi64ELi4ES3_EELb0ELb1ELb0ELb1ELb0ELb0ELb0ELb0EEEvNS_16Flash_fwd_paramsE --------------------------
	.section	.nv.constant0._ZN5flash16flash_fwd_kernelI23Flash_fwd_kernel_traitsILi128ELi64ELi64ELi4ELb0ELb0EN7cutlass6half_tE19Flash_kernel_traitsILi128ELi64ELi64ELi4ES3_EELb0ELb1ELb0ELb1ELb0ELb0ELb0ELb0EEEvNS_16Flash_fwd_paramsE,"a",@progbits
	.sectionflags	@""
	.align	4
.nv.constant0._ZN5flash16flash_fwd_kernelI23Flash_fwd_kernel_traitsILi128ELi64ELi64ELi4ELb0ELb0EN7cutlass6half_tE19Flash_kernel_traitsILi128ELi64ELi64ELi4ES3_EELb0ELb1ELb0ELb1ELb0ELb0ELb0ELb0EEEvNS_16Flash_fwd_paramsE:
	.zero		1360


//--------------------- .nv.constant0._ZN5flash16flash_fwd_kernelI23Flash_fwd_kernel_traitsILi128ELi64ELi64ELi4ELb0ELb0EN7cutlass6half_tE19Flash_kernel_traitsILi128ELi64ELi64ELi4ES3_EELb0ELb1ELb0ELb1ELb0ELb0ELb1ELb0EEEvNS_16Flash_fwd_paramsE --------------------------
	.section	.nv.constant0._ZN5flash16flash_fwd_kernelI23Flash_fwd_kernel_traitsILi128ELi64ELi64ELi4ELb0ELb0EN7cutlass6half_tE19Flash_kernel_traitsILi128ELi64ELi64ELi4ES3_EELb0ELb1ELb0ELb1ELb0ELb0ELb1ELb0EEEvNS_16Flash_fwd_paramsE,"a",@progbits
	.sectionflags	@""
	.align	4
.nv.constant0._ZN5flash16flash_fwd_kernelI23Flash_fwd_kernel_traitsILi128ELi64ELi64ELi4ELb0ELb0EN7cutlass6half_tE19Flash_kernel_traitsILi128ELi64ELi64ELi4ES3_EELb0ELb1ELb0ELb1ELb0ELb0ELb1ELb0EEEvNS_16Flash_fwd_paramsE:
	.zero		1360


//--------------------- .nv.constant0._ZN5flash16flash_fwd_kernelI23Flash_fwd_kernel_traitsILi128ELi128ELi32ELi4ELb0ELb0EN7cutlass6half_tE19Flash_kernel_traitsILi128ELi128ELi32ELi4ES3_EELb1ELb1ELb0ELb0ELb0ELb0ELb0ELb0EEEvNS_16Flash_fwd_paramsE --------------------------
	.section	.nv.constant0._ZN5flash16flash_fwd_kernelI23Flash_fwd_kernel_traitsILi128ELi128ELi32ELi4ELb0ELb0EN7cutlass6half_tE19Flash_kernel_traitsILi128ELi128ELi32ELi4ES3_EELb1ELb1ELb0ELb0ELb0ELb0ELb0ELb0EEEvNS_16Flash_fwd_paramsE,"a",@progbits
	.sectionflags	@""
	.align	4
.nv.constant0._ZN5flash16flash_fwd_kernelI23Flash_fwd_kernel_traitsILi128ELi128ELi32ELi4ELb0ELb0EN7cutlass6half_tE19Flash_kernel_traitsILi128ELi128ELi32ELi4ES3_EELb1ELb1ELb0ELb0ELb0ELb0ELb0ELb0EEEvNS_16Flash_fwd_paramsE:
	.zero		1360


//--------------------- .nv.constant0._ZN5flash16flash_fwd_kernelI23Flash_fwd_kernel_traitsILi128ELi128ELi32ELi4ELb0ELb0EN7cutlass6half_tE19Flash_kernel_traitsILi128ELi128ELi32ELi4ES3_EELb1ELb1ELb0ELb0ELb1ELb1ELb0ELb0EEEvNS_16Flash_fwd_paramsE --------------------------
	.section	.nv.constant0._ZN5flash16flash_fwd_kernelI23Flash_fwd_kernel_traitsILi128ELi128ELi32ELi4ELb0ELb0EN7cutlass6half_tE19Flash_kernel_traitsILi128ELi128ELi32ELi4ES3_EELb1ELb1ELb0ELb0ELb1ELb1ELb0ELb0EEEvNS_16Flash_fwd_paramsE,"a",@progbits
	.sectionflags	@""
	.align	4
.nv.constant0._ZN5flash16flash_fwd_kernelI23Flash_fwd_kernel_traitsILi128ELi128ELi32ELi4ELb0ELb0EN7cutlass6half_tE19Flash_kernel_traitsILi128ELi128ELi32ELi4ES3_EELb1ELb1ELb0ELb0ELb1ELb1ELb0ELb0EEEvNS_16Flash_fwd_paramsE:
	.zero		1360


//--------------------- .nv.constant0._ZN5flash16flash_fwd_kernelI23Flash_fwd_kernel_traitsILi128ELi128ELi32ELi4ELb0ELb0EN7cutlass6half_tE19Flash_kernel_traitsILi128ELi128ELi32ELi4ES3_EELb0ELb1ELb0ELb0ELb1ELb1ELb1ELb0EEEvNS_16Flash_fwd_paramsE --------------------------
	.section	.nv.constant0._ZN5flash16flash_fwd_kernelI23Flash_fwd_kernel_traitsILi128ELi128ELi32ELi4ELb0ELb0EN7cutlass6half_tE19Flash_kernel_traitsILi128ELi128ELi32ELi4ES3_EELb0ELb1ELb0ELb0ELb1ELb1ELb1ELb0EEEvNS_16Flash_fwd_paramsE,"a",@progbits
	.sectionflags	@""
	.align	4
.nv.constant0._ZN5flash16flash_fwd_kernelI23Flash_fwd_kernel_traitsILi128ELi128ELi32ELi4ELb0ELb0EN7cutlass6half_tE19Flash_kernel_traitsILi128ELi128ELi32ELi4ES3_EELb0ELb1ELb0ELb0ELb1ELb1ELb1ELb0EEEvNS_16Flash_fwd_paramsE:
	.zero		1360


//--------------------- .nv.constant0._ZN5flash16flash_fwd_kernelI23Flash_fwd_kernel_traitsILi128ELi128ELi32ELi4ELb0ELb0EN7cutlass6half_tE19Flash_kernel_traitsILi128ELi128ELi32ELi4ES3_EELb1ELb1ELb0ELb0ELb0ELb1ELb0ELb0EEEvNS_16Flash_fwd_paramsE --------------------------
	.section	.nv.constant0._ZN5flash16flash_fwd_kernelI23Flash_fwd_kernel_traitsILi128ELi128ELi32ELi4ELb0ELb0EN7cutlass6half_tE19Flash_kernel_traitsILi128ELi128ELi32ELi4ES3_EELb1ELb1ELb0ELb0ELb0ELb1ELb0ELb0EEEvNS_16Flash_fwd_paramsE,"a",@progbits
	.sectionflags	@""
	.align	4
.nv.constant0._ZN5flash16flash_fwd_kernelI23Flash_fwd_kernel_traitsILi128ELi128ELi32ELi4ELb0ELb0EN7cutlass6half_tE19Flash_kernel_traitsILi128ELi128ELi32ELi4ES3_EELb1ELb1ELb0ELb0ELb0ELb1ELb0ELb0EEEvNS_16Flash_fwd_paramsE:
	.zero		1360


//--------------------- .nv.constant0._ZN5flash16flash_fwd_kernelI23Flash_fwd_kernel_traitsILi128ELi128ELi32ELi4ELb0ELb0EN7cutlass6half_tE19Flash_kernel_traitsILi128ELi128ELi32ELi4ES3_EELb0ELb1ELb0ELb0ELb0ELb1ELb1ELb0EEEvNS_16Flash_fwd_paramsE --------------------------
	.section	.nv.constant0._ZN5flash16flash_fwd_kernelI23Flash_fwd_kernel_traitsILi128ELi128ELi32ELi4ELb0ELb0EN7cutlass6half_tE19Flash_kernel_traitsILi128ELi128ELi32ELi4ES3_EELb0ELb1ELb0ELb0ELb0ELb1ELb1ELb0EEEvNS_16Flash_fwd_paramsE,"a",@progbits
	.sectionflags	@""
	.align	4
.nv.constant0._ZN5flash16flash_fwd_kernelI23Flash_fwd_kernel_traitsILi128ELi128ELi32ELi4ELb0ELb0EN7cutlass6half_tE19Flash_kernel_traitsILi128ELi128ELi32ELi4ES3_EELb0ELb1ELb0ELb0ELb0ELb1ELb1ELb0EEEvNS_16Flash_fwd_paramsE:
	.zero		1360


//--------------------- .nv.constant0._ZN5flash16flash_fwd_kernelI23Flash_fwd_kernel_traitsILi128ELi128ELi32ELi4ELb0ELb0EN7cutlass6half_tE19Flash_kernel_traitsILi128ELi128ELi32ELi4ES3_EELb1ELb1ELb0ELb1ELb0ELb0ELb0ELb0EEEvNS_16Flash_fwd_paramsE --------------------------
	.section	.nv.constant0._ZN5flash16flash_fwd_kernelI23Flash_fwd_kernel_traitsILi128ELi128ELi32ELi4ELb0ELb0EN7cutlass6half_tE19Flash_kernel_traitsILi128ELi128ELi32ELi4ES3_EELb1ELb1ELb0ELb1ELb0ELb0ELb0ELb0EEEvNS_16Flash_fwd_paramsE,"a",@progbits
	.sectionflags	@""
	.align	4
.nv.constant0._ZN5flash16flash_fwd_kernelI23Flash_fwd_kernel_traitsILi128ELi128ELi32ELi4ELb0ELb0EN7cutlass6half_tE19Flash_kernel_traitsILi128ELi128ELi32ELi4ES3_EELb1ELb1ELb0ELb1ELb0ELb0ELb0ELb0EEEvNS_16Flash_fwd_paramsE:
	.zero		1360


//--------------------- .nv.constant0._ZN5flash16flash_fwd_kernelI23Flash_fwd_kernel_traitsILi128ELi128ELi32ELi4ELb0ELb0EN7cutlass6half_tE19Flash_kernel_traitsILi128ELi128ELi32ELi4ES3_EELb1ELb1ELb0ELb0ELb0ELb0ELb0ELb1EEEvNS_16Flash_fwd_paramsE --------------------------
	.section	.nv.constant0._ZN5flash16flash_fwd_kernelI23Flash_fwd_kernel_traitsILi128ELi128ELi32ELi4ELb0ELb0EN7cutlass6half_tE19Flash_kernel_traitsILi128ELi128ELi32ELi4ES3_EELb1ELb1ELb0ELb0ELb0ELb0ELb0ELb1EEEvNS_16Flash_fwd_paramsE,"a",@progbits
	.sectionflags	@""
	.align	4
.nv.constant0._ZN5flash16flash_fwd_kernelI23Flash_fwd_kernel_traitsILi128ELi128ELi32ELi4ELb0ELb0EN7cutlass6half_tE19Flash_kernel_traitsILi128ELi128ELi32ELi4ES3_EELb1ELb1ELb0ELb0ELb0ELb0ELb0ELb1EEEvNS_16Flash_fwd_paramsE:
	.zero		1360


//--------------------- .nv.constant0._ZN5flash16flash_fwd_kernelI23Flash_fwd_kernel_traitsILi128ELi128ELi32ELi4ELb0ELb0EN7cutlass6half_tE19Flash_kernel_traitsILi128ELi128ELi32ELi4ES3_EELb0ELb1ELb0ELb0ELb0ELb0ELb1ELb0EEEvNS_16Flash_fwd_paramsE --------------------------
	.section	.nv.constant0._ZN5flash16flash_fwd_kernelI23Flash_fwd_kernel_traitsILi128ELi128ELi32ELi4ELb0ELb0EN7cutlass6half_tE19Flash_kernel_traitsILi128ELi128ELi32ELi4ES3_EELb0ELb1ELb0ELb0ELb0ELb0ELb1ELb0EEEvNS_16Flash_fwd_paramsE,"a",@progbits
	.sectionflags	@""
	.align	4
.nv.constant0._ZN5flash16flash_fwd_kernelI23Flash_fwd_kernel_traitsILi128ELi128ELi32ELi4ELb0ELb0EN7cutlass6half_tE19Flash_kernel_traitsILi128ELi128ELi32ELi4ES3_EELb0ELb1ELb0ELb0ELb0ELb0ELb1ELb0EEEvNS_16Flash_fwd_paramsE:
	.zero		1360


//--------------------- .nv.constant0._ZN5flash16flash_fwd_kernelI23Flash_fwd_kernel_traitsILi128ELi128ELi32ELi4ELb0ELb0EN7cutlass6half_tE19Flash_kernel_traitsILi128ELi128ELi32ELi4ES3_EELb1ELb1ELb0ELb1ELb0ELb0ELb0ELb1EEEvNS_16Flash_fwd_paramsE --------------------------
	.section	.nv.constant0._ZN5flash16flash_fwd_kernelI23Flash_fwd_kernel_traitsILi128ELi128ELi32ELi4ELb0ELb0EN7cutlass6half_tE19Flash_kernel_traitsILi128ELi128ELi32ELi4ES3_EELb1ELb1ELb0ELb1ELb0ELb0ELb0ELb1EEEvNS_16Flash_fwd_paramsE,"a",@progbits
	.sectionflags	@""
	.align	4
.nv.constant0._ZN5flash16flash_fwd_kernelI23Flash_fwd_kernel_traitsILi128ELi128ELi32ELi4ELb0ELb0EN7cutlass6half_tE19Flash_kernel_traitsILi128ELi128ELi32ELi4ES3_EELb1ELb1ELb0ELb1ELb0ELb0ELb0ELb1EEEvNS_16Flash_fwd_paramsE:
	.zero		1360


//--------------------- .nv.constant0._ZN5flash16flash_fwd_kernelI23Flash_fwd_kernel_traitsILi128ELi128ELi32ELi4ELb0ELb0EN7cutlass6half_tE19Flash_kernel_traitsILi128ELi128ELi32ELi4ES3_EELb0ELb1ELb0ELb1ELb0ELb0ELb1ELb0EEEvNS_16Flash_fwd_paramsE --------------------------
	.section	.nv.constant0._ZN5flash16flash_fwd_kernelI23Flash_fwd_kernel_traitsILi128ELi128ELi32ELi4ELb0ELb0EN7cutlass6half_tE19Flash_kernel_traitsILi128ELi128ELi32ELi4ES3_EELb0ELb1ELb0ELb1ELb0ELb0ELb1ELb0EEEvNS_16Flash_fwd_paramsE,"a",@progbits
	.sectionflags	@""
	.align	4
.nv.constant0._ZN5flash16flash_fwd_kernelI23Flash_fwd_kernel_traitsILi128ELi128ELi32ELi4ELb0ELb0EN7cutlass6half_tE19Flash_kernel_traitsILi128ELi128ELi32ELi4ES3_EELb0ELb1ELb0ELb1ELb0ELb0ELb1ELb0EEEvNS_16Flash_fwd_paramsE:
	.zero		1360


//--------------------- SYMBOLS --------------------------

	.type		.nv.reservedSmem.offset0,@object
	.size		.nv.reservedSmem.offset0,0x4
	.type		.nv.reservedSmem.cap,@object
	.size		.nv.reservedSmem.cap,0x4
